	.target	sm_80

	.elftype	@"ET_EXEC"


//--------------------- .note.nv.tkinfo           --------------------------
	.section	.note.nv.tkinfo,"",@"SHT_NOTE"
	.sectionflags	@"SHF_NOTE_NV_TKINFO"
	.tkinfo
        /*0018*/ 	.word	0x00000002
        /*0030*/ 	.string	""
        /*0030*/ 	.string	"ptxas"
        /*0030*/ 	.string	"Cuda compilation tools, release 13.0, V13.0.88"
        /*0030*/ 	.string	"Build cuda_13.0.r13.0/compiler.36424714_0"
        /*0030*/ 	.string	"-arch sm_80 -m 64 "



//--------------------- .note.nv.cuinfo           --------------------------
	.section	.note.nv.cuinfo,"",@"SHT_NOTE"
	.sectionflags	@"SHF_NOTE_NV_CUINFO"
        /*0018*/ 	.short	0x0002
        /*001a*/ 	.short	0x0050
        /*001c*/ 	.short	0x0082
	.zero		2


//--------------------- .nv.info                  --------------------------
	.section	.nv.info,"",@"SHT_CUDA_INFO"
	.align	4


	//----- nvinfo : EIATTR_REGCOUNT
	.align		4
        /*0000*/ 	.byte	0x04, 0x2f
        /*0002*/ 	.short	(.L_12 - .L_11)
	.align		4
.L_11:
        /*0004*/ 	.word	index@(_ZN7cutlass13device_kernelIN5flash19enable_sm80_to_sm89INS1_16FlashAttnFwdSm80INS1_25CollectiveMainloopFwdSm80ILi8ELi1ELb0EN4cute5tupleIJNS5_1CILi128EEENS7_ILi48EEENS7_ILi256EEEEEELi256ENS_10bfloat16_tEfNS_4arch4Sm80ELb1ELb0ELb0ELb1ELb0ELb1ELb1ELb0EEENS1_21CollectiveEpilogueFwdINS6_IJS8_SA_S9_EEENS6_IJNS7_ILi1EEESI_SI_EEESC_SE_Li256ELb1ELb1ELb0ELb0EEENS1_19SingleTileSchedulerILb1ELb0ELb1ELi128EEEEEEEEEvNT_6ParamsE)
        /*0008*/ 	.word	0x000000fd


	//----- nvinfo : EIATTR_FRAME_SIZE
	.align		4
.L_12:
        /*000c*/ 	.byte	0x04, 0x11
        /*000e*/ 	.short	(.L_14 - .L_13)
	.align		4
.L_13:
        /*0010*/ 	.word	index@(_ZN7cutlass13device_kernelIN5flash19enable_sm80_to_sm89INS1_16FlashAttnFwdSm80INS1_25CollectiveMainloopFwdSm80ILi8ELi1ELb0EN4cute5tupleIJNS5_1CILi128EEENS7_ILi48EEENS7_ILi256EEEEEELi256ENS_10bfloat16_tEfNS_4arch4Sm80ELb1ELb0ELb0ELb1ELb0ELb1ELb1ELb0EEENS1_21CollectiveEpilogueFwdINS6_IJS8_SA_S9_EEENS6_IJNS7_ILi1EEESI_SI_EEESC_SE_Li256ELb1ELb1ELb0ELb0EEENS1_19SingleTileSchedulerILb1ELb0ELb1ELi128EEEEEEEEEvNT_6ParamsE)
        /*0014*/ 	.word	0x00000000


	//----- nvinfo : EIATTR_REGCOUNT
	.align		4
.L_14:
        /*0018*/ 	.byte	0x04, 0x2f
        /*001a*/ 	.short	(.L_16 - .L_15)
	.align		4
.L_15:
        /*001c*/ 	.word	index@(_ZN7cutlass13device_kernelIN5flash19enable_sm80_to_sm89INS1_16FlashAttnFwdSm80INS1_25CollectiveMainloopFwdSm80ILi8ELi1ELb0EN4cute5tupleIJNS5_1CILi128EEENS7_ILi96EEENS7_ILi256EEEEEELi256ENS_10bfloat16_tEfNS_4arch4Sm80ELb1ELb0ELb0ELb1ELb0ELb0ELb1ELb0EEENS1_21CollectiveEpilogueFwdINS6_IJS8_SA_S9_EEENS6_IJNS7_ILi1EEESI_SI_EEESC_SE_Li256ELb1ELb1ELb0ELb0EEENS1_19SingleTileSchedulerILb1ELb0ELb1ELi128EEEEEEEEEvNT_6ParamsE)
        /*0020*/ 	.word	0x000000ff


	//----- nvinfo : EIATTR_FRAME_SIZE
	.align		4
.L_16:
        /*0024*/ 	.byte	0x04, 0x11
        /*0026*/ 	.short	(.L_18 - .L_17)
	.align		4
.L_17:
        /*0028*/ 	.word	index@(_ZN7cutlass13device_kernelIN5flash19enable_sm80_to_sm89INS1_16FlashAttnFwdSm80INS1_25CollectiveMainloopFwdSm80ILi8ELi1ELb0EN4cute5tupleIJNS5_1CILi128EEENS7_ILi96EEENS7_ILi256EEEEEELi256ENS_10bfloat16_tEfNS_4arch4Sm80ELb1ELb0ELb0ELb1ELb0ELb0ELb1ELb0EEENS1_21CollectiveEpilogueFwdINS6_IJS8_SA_S9_EEENS6_IJNS7_ILi1EEESI_SI_EEESC_SE_Li256ELb1ELb1ELb0ELb0EEENS1_19SingleTileSchedulerILb1ELb0ELb1ELi128EEEEEEEEEvNT_6ParamsE)
        /*002c*/ 	.word	0x00000068


	//----- nvinfo : EIATTR_REGCOUNT
	.align		4
.L_18:
        /*0030*/ 	.byte	0x04, 0x2f
        /*0032*/ 	.short	(.L_20 - .L_19)
	.align		4
.L_19:
        /*0034*/ 	.word	index@(_ZN7cutlass13device_kernelIN5flash19enable_sm80_to_sm89INS1_16FlashAttnFwdSm80INS1_25CollectiveMainloopFwdSm80ILi8ELi1ELb0EN4cute5tupleIJNS5_1CILi128EEENS7_ILi96EEENS7_ILi256EEEEEELi256ENS_10bfloat16_tEfNS_4arch4Sm80ELb1ELb0ELb0ELb0ELb0ELb0ELb1ELb0EEENS1_21CollectiveEpilogueFwdINS6_IJS8_SA_S9_EEENS6_IJNS7_ILi1EEESI_SI_EEESC_SE_Li256ELb0ELb1ELb0ELb0EEENS1_30DynamicPersistentTileSchedulerILi256ELi256ELb0ELb1ELb0EEEEEEEEEvNT_6ParamsE)
        /*0038*/ 	.word	0x000000ff


	//----- nvinfo : EIATTR_FRAME_SIZE
	.align		4
.L_20:
        /*003c*/ 	.byte	0x04, 0x11
        /*003e*/ 	.short	(.L_22 - .L_21)
	.align		4
.L_21:
        /*0040*/ 	.word	index@($__internal_11_$__cuda_sm70_shflsync_idx_p)
        /*0044*/ 	.word	0x00000000


	//----- nvinfo : EIATTR_FRAME_SIZE
	.align		4
.L_22:
        /*0048*/ 	.byte	0x04, 0x11
        /*004a*/ 	.short	(.L_24 - .L_23)
	.align		4
.L_23:
        /*004c*/ 	.word	index@($__internal_10_$__cuda_sm70_shflsync_bfly_p)
        /*0050*/ 	.word	0x00000000


	//----- nvinfo : EIATTR_FRAME_SIZE
	.align		4
.L_24:
        /*0054*/ 	.byte	0x04, 0x11
        /*0056*/ 	.short	(.L_26 - .L_25)
	.align		4
.L_25:
        /*0058*/ 	.word	index@(_ZN7cutlass13device_kernelIN5flash19enable_sm80_to_sm89INS1_16FlashAttnFwdSm80INS1_25CollectiveMainloopFwdSm80ILi8ELi1ELb0EN4cute5tupleIJNS5_1CILi128EEENS7_ILi96EEENS7_ILi256EEEEEELi256ENS_10bfloat16_tEfNS_4arch4Sm80ELb1ELb0ELb0ELb0ELb0ELb0ELb1ELb0EEENS1_21CollectiveEpilogueFwdINS6_IJS8_SA_S9_EEENS6_IJNS7_ILi1EEESI_SI_EEESC_SE_Li256ELb0ELb1ELb0ELb0EEENS1_30DynamicPersistentTileSchedulerILi256ELi256ELb0ELb1ELb0EEEEEEEEEvNT_6ParamsE)
        /*005c*/ 	.word	0x000000a8


	//----- nvinfo : EIATTR_REGCOUNT
	.align		4
.L_26:
        /*0060*/ 	.byte	0x04, 0x2f
        /*0062*/ 	.short	(.L_28 - .L_27)
	.align		4
.L_27:
        /*0064*/ 	.word	index@(_ZN7cutlass13device_kernelIN5flash19enable_sm80_to_sm89INS1_16FlashAttnFwdSm80INS1_25CollectiveMainloopFwdSm80ILi8ELi1ELb0EN4cute5tupleIJNS5_1CILi128EEENS7_ILi48EEENS7_ILi256EEEEEELi256ENS_10bfloat16_tEfNS_4arch4Sm80ELb0ELb1ELb0ELb1ELb0ELb1ELb1ELb0EEENS1_21CollectiveEpilogueFwdINS6_IJS8_SA_S9_EEENS6_IJNS7_ILi1EEESI_SI_EEESC_SE_Li256ELb1ELb1ELb0ELb0EEENS1_19SingleTileSchedulerILb1ELb0ELb1ELi128EEEEEEEEEvNT_6ParamsE)
        /*0068*/ 	.word	0x000000ff


	//----- nvinfo : EIATTR_FRAME_SIZE
	.align		4
.L_28:
        /*006c*/ 	.byte	0x04, 0x11
        /*006e*/ 	.short	(.L_30 - .L_29)
	.align		4
.L_29:
        /*0070*/ 	.word	index@($__internal_9_$__cuda_sm70_shflsync_idx_p)
        /*0074*/ 	.word	0x00000000


	//----- nvinfo : EIATTR_FRAME_SIZE
	.align		4
.L_30:
        /*0078*/ 	.byte	0x04, 0x11
        /*007a*/ 	.short	(.L_32 - .L_31)
	.align		4
.L_31:
        /*007c*/ 	.word	index@($__internal_8_$__cuda_sm70_shflsync_bfly_p)
        /*0080*/ 	.word	0x00000000


	//----- nvinfo : EIATTR_FRAME_SIZE
	.align		4
.L_32:
        /*0084*/ 	.byte	0x04, 0x11
        /*0086*/ 	.short	(.L_34 - .L_33)
	.align		4
.L_33:
        /*0088*/ 	.word	index@($_ZN7cutlass13device_kernelIN5flash19enable_sm80_to_sm89INS1_16FlashAttnFwdSm80INS1_25CollectiveMainloopFwdSm80ILi8ELi1ELb0EN4cute5tupleIJNS5_1CILi128EEENS7_ILi48EEENS7_ILi256EEEEEELi256ENS_10bfloat16_tEfNS_4arch4Sm80ELb0ELb1ELb0ELb1ELb0ELb1ELb1ELb0EEENS1_21CollectiveEpilogueFwdINS6_IJS8_SA_S9_EEENS6_IJNS7_ILi1EEESI_SI_EEESC_SE_Li256ELb1ELb1ELb0ELb0EEENS1_19SingleTileSchedulerILb1ELb0ELb1ELi128EEEEEEEEEvNT_6ParamsE$_ZZN5flash25CollectiveMainloopFwdSm80ILi8ELi1ELb0EN4cute5tupleIJNS1_1CILi128EEENS3_ILi48EEENS3_ILi256EEEEEELi256EN7cutlass10bfloat16_tEfNS8_4arch4Sm80ELb0ELb1ELb0ELb1ELb0ELb1ELb1ELb0EE3mmaINS_16FlashAttnFwdSm80ISC_NS_21CollectiveEpilogueFwdINS2_IJS4_S6_S5_EEENS2_IJNS3_ILi1EEESH_SH_EEES9_SB_Li256ELb1ELb1ELb0ELb0EEENS_19SingleTileSchedulerILb1ELb0ELb1ELi128EEEE13SharedStorageENS1_6TensorINS1_11ArrayEngineIfLm128EEENS1_6LayoutINS2_IJNS2_IJNS3_ILi2EEESS_EEESH_NS3_ILi32EEEEEENS2_IJNS2_IJSH_SS_EEENS3_ILi0EEENS3_ILi4EEEEEEEEEENS_7SoftmaxILi2ELi0EEEEEbRKNSC_6ParamsERT0_RT1_iRKNS_16SeqlenInfoQKNewKILb1ELb1EEENS2_IJiiiiEEERT_ENKUlvE_clEv)
        /*008c*/ 	.word	0x00000000


	//----- nvinfo : EIATTR_FRAME_SIZE
	.align		4
.L_34:
        /*0090*/ 	.byte	0x04, 0x11
        /*0092*/ 	.short	(.L_36 - .L_35)
	.align		4
.L_35:
        /*0094*/ 	.word	index@(_ZN7cutlass13device_kernelIN5flash19enable_sm80_to_sm89INS1_16FlashAttnFwdSm80INS1_25CollectiveMainloopFwdSm80ILi8ELi1ELb0EN4cute5tupleIJNS5_1CILi128EEENS7_ILi48EEENS7_ILi256EEEEEELi256ENS_10bfloat16_tEfNS_4arch4Sm80ELb0ELb1ELb0ELb1ELb0ELb1ELb1ELb0EEENS1_21CollectiveEpilogueFwdINS6_IJS8_SA_S9_EEENS6_IJNS7_ILi1EEESI_SI_EEESC_SE_Li256ELb1ELb1ELb0ELb0EEENS1_19SingleTileSchedulerILb1ELb0ELb1ELi128EEEEEEEEEvNT_6ParamsE)
        /*0098*/ 	.word	0x00000070


	//----- nvinfo : EIATTR_REGCOUNT
	.align		4
.L_36:
        /*009c*/ 	.byte	0x04, 0x2f
        /*009e*/ 	.short	(.L_38 - .L_37)
	.align		4
.L_37:
        /*00a0*/ 	.word	index@(_ZN7cutlass13device_kernelIN5flash19enable_sm80_to_sm89INS1_16FlashAttnFwdSm80INS1_25CollectiveMainloopFwdSm80ILi8ELi1ELb0EN4cute5tupleIJNS5_1CILi128EEENS7_ILi64EEENS7_ILi256EEEEEELi256ENS_10bfloat16_tEfNS_4arch4Sm80ELb0ELb1ELb0ELb1ELb0ELb0ELb1ELb0EEENS1_21CollectiveEpilogueFwdINS6_IJS8_SA_S9_EEENS6_IJNS7_ILi1EEESI_SI_EEESC_SE_Li256ELb1ELb1ELb0ELb0EEENS1_19SingleTileSchedulerILb1ELb0ELb1ELi128EEEEEEEEEvNT_6ParamsE)
        /*00a4*/ 	.word	0x000000ff


	//----- nvinfo : EIATTR_FRAME_SIZE
	.align		4
.L_38:
        /*00a8*/ 	.byte	0x04, 0x11
        /*00aa*/ 	.short	(.L_40 - .L_39)
	.align		4
.L_39:
        /*00ac*/ 	.word	index@(_ZN7cutlass13device_kernelIN5flash19enable_sm80_to_sm89INS1_16FlashAttnFwdSm80INS1_25CollectiveMainloopFwdSm80ILi8ELi1ELb0EN4cute5tupleIJNS5_1CILi128EEENS7_ILi64EEENS7_ILi256EEEEEELi256ENS_10bfloat16_tEfNS_4arch4Sm80ELb0ELb1ELb0ELb1ELb0ELb0ELb1ELb0EEENS1_21CollectiveEpilogueFwdINS6_IJS8_SA_S9_EEENS6_IJNS7_ILi1EEESI_SI_EEESC_SE_Li256ELb1ELb1ELb0ELb0EEENS1_19SingleTileSchedulerILb1ELb0ELb1ELi128EEEEEEEEEvNT_6ParamsE)
        /*00b0*/ 	.word	0x00000018


	//----- nvinfo : EIATTR_REGCOUNT
	.align		4
.L_40:
        /*00b4*/ 	.byte	0x04, 0x2f
        /*00b6*/ 	.short	(.L_42 - .L_41)
	.align		4
.L_41:
        /*00b8*/ 	.word	index@(_ZN7cutlass13device_kernelIN5flash19enable_sm80_to_sm89INS1_16FlashAttnFwdSm80INS1_25CollectiveMainloopFwdSm80ILi8ELi1ELb0EN4cute5tupleIJNS5_1CILi128EEENS7_ILi64EEENS7_ILi256EEEEEELi256ENS_10bfloat16_tEfNS_4arch4Sm80ELb0ELb1ELb0ELb0ELb0ELb0ELb1ELb0EEENS1_21CollectiveEpilogueFwdINS6_IJS8_SA_S9_EEENS6_IJNS7_ILi1EEESI_SI_EEESC_SE_Li256ELb0ELb1ELb0ELb0EEENS1_19SingleTileSchedulerILb0ELb0ELb1ELi128EEEEEEEEEvNT_6ParamsE)
        /*00bc*/ 	.word	0x000000ff


	//----- nvinfo : EIATTR_FRAME_SIZE
	.align		4
.L_42:
        /*00c0*/ 	.byte	0x04, 0x11
        /*00c2*/ 	.short	(.L_44 - .L_43)
	.align		4
.L_43:
        /*00c4*/ 	.word	index@(_ZN7cutlass13device_kernelIN5flash19enable_sm80_to_sm89INS1_16FlashAttnFwdSm80INS1_25CollectiveMainloopFwdSm80ILi8ELi1ELb0EN4cute5tupleIJNS5_1CILi128EEENS7_ILi64EEENS7_ILi256EEEEEELi256ENS_10bfloat16_tEfNS_4arch4Sm80ELb0ELb1ELb0ELb0ELb0ELb0ELb1ELb0EEENS1_21CollectiveEpilogueFwdINS6_IJS8_SA_S9_EEENS6_IJNS7_ILi1EEESI_SI_EEESC_SE_Li256ELb0ELb1ELb0ELb0EEENS1_19SingleTileSchedulerILb0ELb0ELb1ELi128EEEEEEEEEvNT_6ParamsE)
        /*00c8*/ 	.word	0x00000040


	//----- nvinfo : EIATTR_REGCOUNT
	.align		4
.L_44:
        /*00cc*/ 	.byte	0x04, 0x2f
        /*00ce*/ 	.short	(.L_46 - .L_45)
	.align		4
.L_45:
        /*00d0*/ 	.word	index@(_ZN7cutlass13device_kernelIN5flash19enable_sm80_to_sm89INS1_16FlashAttnFwdSm80INS1_25CollectiveMainloopFwdSm80ILi8ELi1ELb0EN4cute5tupleIJNS5_1CILi128EEENS7_ILi48EEENS7_ILi256EEEEEELi256ENS_10bfloat16_tEfNS_4arch4Sm80ELb0ELb0ELb0ELb1ELb0ELb1ELb1ELb0EEENS1_21CollectiveEpilogueFwdINS6_IJS8_SA_S9_EEENS6_IJNS7_ILi1EEESI_SI_EEESC_SE_Li256ELb1ELb1ELb0ELb0EEENS1_19SingleTileSchedulerILb1ELb0ELb1ELi128EEEEEEEEEvNT_6ParamsE)
        /*00d4*/ 	.word	0x000000fe


	//----- nvinfo : EIATTR_FRAME_SIZE
	.align		4
.L_46:
        /*00d8*/ 	.byte	0x04, 0x11
        /*00da*/ 	.short	(.L_48 - .L_47)
	.align		4
.L_47:
        /*00dc*/ 	.word	index@(_ZN7cutlass13device_kernelIN5flash19enable_sm80_to_sm89INS1_16FlashAttnFwdSm80INS1_25CollectiveMainloopFwdSm80ILi8ELi1ELb0EN4cute5tupleIJNS5_1CILi128EEENS7_ILi48EEENS7_ILi256EEEEEELi256ENS_10bfloat16_tEfNS_4arch4Sm80ELb0ELb0ELb0ELb1ELb0ELb1ELb1ELb0EEENS1_21CollectiveEpilogueFwdINS6_IJS8_SA_S9_EEENS6_IJNS7_ILi1EEESI_SI_EEESC_SE_Li256ELb1ELb1ELb0ELb0EEENS1_19SingleTileSchedulerILb1ELb0ELb1ELi128EEEEEEEEEvNT_6ParamsE)
        /*00e0*/ 	.word	0x00000000


	//----- nvinfo : EIATTR_REGCOUNT
	.align		4
.L_48:
        /*00e4*/ 	.byte	0x04, 0x2f
        /*00e6*/ 	.short	(.L_50 - .L_49)
	.align		4
.L_49:
        /*00e8*/ 	.word	index@(_ZN7cutlass13device_kernelIN5flash19enable_sm80_to_sm89INS1_16FlashAttnFwdSm80INS1_25CollectiveMainloopFwdSm80ILi8ELi1ELb0EN4cute5tupleIJNS5_1CILi128EEENS7_ILi96EEENS7_ILi256EEEEEELi256ENS_10bfloat16_tEfNS_4arch4Sm80ELb0ELb0ELb0ELb1ELb0ELb0ELb1ELb0EEENS1_21CollectiveEpilogueFwdINS6_IJS8_SA_S9_EEENS6_IJNS7_ILi1EEESI_SI_EEESC_SE_Li256ELb1ELb1ELb0ELb0EEENS1_19SingleTileSchedulerILb1ELb0ELb1ELi128EEEEEEEEEvNT_6ParamsE)
        /*00ec*/ 	.word	0x000000ff


	//----- nvinfo : EIATTR_FRAME_SIZE
	.align		4
.L_50:
        /*00f0*/ 	.byte	0x04, 0x11
        /*00f2*/ 	.short	(.L_52 - .L_51)
	.align		4
.L_51:
        /*00f4*/ 	.word	index@(_ZN7cutlass13device_kernelIN5flash19enable_sm80_to_sm89INS1_16FlashAttnFwdSm80INS1_25CollectiveMainloopFwdSm80ILi8ELi1ELb0EN4cute5tupleIJNS5_1CILi128EEENS7_ILi96EEENS7_ILi256EEEEEELi256ENS_10bfloat16_tEfNS_4arch4Sm80ELb0ELb0ELb0ELb1ELb0ELb0ELb1ELb0EEENS1_21CollectiveEpilogueFwdINS6_IJS8_SA_S9_EEENS6_IJNS7_ILi1EEESI_SI_EEESC_SE_Li256ELb1ELb1ELb0ELb0EEENS1_19SingleTileSchedulerILb1ELb0ELb1ELi128EEEEEEEEEvNT_6ParamsE)
        /*00f8*/ 	.word	0x00000058


	//----- nvinfo : EIATTR_REGCOUNT
	.align		4
.L_52:
        /*00fc*/ 	.byte	0x04, 0x2f
        /*00fe*/ 	.short	(.L_54 - .L_53)
	.align		4
.L_53:
        /*0100*/ 	.word	index@(_ZN7cutlass13device_kernelIN5flash19enable_sm80_to_sm89INS1_16FlashAttnFwdSm80INS1_25CollectiveMainloopFwdSm80ILi8ELi1ELb0EN4cute5tupleIJNS5_1CILi128EEENS7_ILi96EEENS7_ILi256EEEEEELi256ENS_10bfloat16_tEfNS_4arch4Sm80ELb0ELb0ELb0ELb0ELb0ELb0ELb1ELb0EEENS1_21CollectiveEpilogueFwdINS6_IJS8_SA_S9_EEENS6_IJNS7_ILi1EEESI_SI_EEESC_SE_Li256ELb0ELb1ELb0ELb0EEENS1_19SingleTileSchedulerILb0ELb0ELb1ELi128EEEEEEEEEvNT_6ParamsE)
        /*0104*/ 	.word	0x000000ff


	//----- nvinfo : EIATTR_FRAME_SIZE
	.align		4
.L_54:
        /*0108*/ 	.byte	0x04, 0x11
        /*010a*/ 	.short	(.L_56 - .L_55)
	.align		4
.L_55:
        /*010c*/ 	.word	index@(_ZN7cutlass13device_kernelIN5flash19enable_sm80_to_sm89INS1_16FlashAttnFwdSm80INS1_25CollectiveMainloopFwdSm80ILi8ELi1ELb0EN4cute5tupleIJNS5_1CILi128EEENS7_ILi96EEENS7_ILi256EEEEEELi256ENS_10bfloat16_tEfNS_4arch4Sm80ELb0ELb0ELb0ELb0ELb0ELb0ELb1ELb0EEENS1_21CollectiveEpilogueFwdINS6_IJS8_SA_S9_EEENS6_IJNS7_ILi1EEESI_SI_EEESC_SE_Li256ELb0ELb1ELb0ELb0EEENS1_19SingleTileSchedulerILb0ELb0ELb1ELi128EEEEEEEEEvNT_6ParamsE)
        /*0110*/ 	.word	0x00000068


	//----- nvinfo : EIATTR_REGCOUNT
	.align		4
.L_56:
        /*0114*/ 	.byte	0x04, 0x2f
        /*0116*/ 	.short	(.L_58 - .L_57)
	.align		4
.L_57:
        /*0118*/ 	.word	index@(_ZN7cutlass13device_kernelIN5flash19enable_sm80_to_sm89INS1_16FlashAttnFwdSm80INS1_25CollectiveMainloopFwdSm80ILi8ELi1ELb0EN4cute5tupleIJNS5_1CILi128EEENS7_ILi32EEENS7_ILi256EEEEEELi256ENS_10bfloat16_tEfNS_4arch4Sm80ELb1ELb0ELb0ELb1ELb0ELb1ELb1ELb0EEENS1_21CollectiveEpilogueFwdINS6_IJS8_SA_S9_EEENS6_IJNS7_ILi1EEESI_SI_EEESC_SE_Li256ELb1ELb1ELb0ELb0EEENS1_19SingleTileSchedulerILb1ELb0ELb1ELi128EEEEEEEEEvNT_6ParamsE)
        /*011c*/ 	.word	0x000000fb


	//----- nvinfo : EIATTR_FRAME_SIZE
	.align		4
.L_58:
        /*0120*/ 	.byte	0x04, 0x11
        /*0122*/ 	.short	(.L_60 - .L_59)
	.align		4
.L_59:
        /*0124*/ 	.word	index@(_ZN7cutlass13device_kernelIN5flash19enable_sm80_to_sm89INS1_16FlashAttnFwdSm80INS1_25CollectiveMainloopFwdSm80ILi8ELi1ELb0EN4cute5tupleIJNS5_1CILi128EEENS7_ILi32EEENS7_ILi256EEEEEELi256ENS_10bfloat16_tEfNS_4arch4Sm80ELb1ELb0ELb0ELb1ELb0ELb1ELb1ELb0EEENS1_21CollectiveEpilogueFwdINS6_IJS8_SA_S9_EEENS6_IJNS7_ILi1EEESI_SI_EEESC_SE_Li256ELb1ELb1ELb0ELb0EEENS1_19SingleTileSchedulerILb1ELb0ELb1ELi128EEEEEEEEEvNT_6ParamsE)
        /*0128*/ 	.word	0x00000000


	//----- nvinfo : EIATTR_REGCOUNT
	.align		4
.L_60:
        /*012c*/ 	.byte	0x04, 0x2f
        /*012e*/ 	.short	(.L_62 - .L_61)
	.align		4
.L_61:
        /*0130*/ 	.word	index@(_ZN7cutlass13device_kernelIN5flash19enable_sm80_to_sm89INS1_16FlashAttnFwdSm80INS1_25CollectiveMainloopFwdSm80ILi8ELi1ELb1EN4cute5tupleIJNS5_1CILi128EEENS7_ILi64EEENS7_ILi256EEEEEELi256ENS_10bfloat16_tEfNS_4arch4Sm80ELb1ELb0ELb0ELb1ELb0ELb0ELb1ELb0EEENS1_21CollectiveEpilogueFwdINS6_IJS8_SA_S9_EEENS6_IJNS7_ILi1EEESI_SI_EEESC_SE_Li256ELb1ELb1ELb0ELb0EEENS1_19SingleTileSchedulerILb1ELb0ELb1ELi128EEEEEEEEEvNT_6ParamsE)
        /*0134*/ 	.word	0x000000ff


	//----- nvinfo : EIATTR_FRAME_SIZE
	.align		4
.L_62:
        /*0138*/ 	.byte	0x04, 0x11
        /*013a*/ 	.short	(.L_64 - .L_63)
	.align		4
.L_63:
        /*013c*/ 	.word	index@(_ZN7cutlass13device_kernelIN5flash19enable_sm80_to_sm89INS1_16FlashAttnFwdSm80INS1_25CollectiveMainloopFwdSm80ILi8ELi1ELb1EN4cute5tupleIJNS5_1CILi128EEENS7_ILi64EEENS7_ILi256EEEEEELi256ENS_10bfloat16_tEfNS_4arch4Sm80ELb1ELb0ELb0ELb1ELb0ELb0ELb1ELb0EEENS1_21CollectiveEpilogueFwdINS6_IJS8_SA_S9_EEENS6_IJNS7_ILi1EEESI_SI_EEESC_SE_Li256ELb1ELb1ELb0ELb0EEENS1_19SingleTileSchedulerILb1ELb0ELb1ELi128EEEEEEEEEvNT_6ParamsE)
        /*0140*/ 	.word	0x00000130


	//----- nvinfo : EIATTR_REGCOUNT
	.align		4
.L_64:
        /*0144*/ 	.byte	0x04, 0x2f
        /*0146*/ 	.short	(.L_66 - .L_65)
	.align		4
.L_65:
        /*0148*/ 	.word	index@(_ZN7cutlass13device_kernelIN5flash19enable_sm80_to_sm89INS1_16FlashAttnFwdSm80INS1_25CollectiveMainloopFwdSm80ILi8ELi1ELb1EN4cute5tupleIJNS5_1CILi128EEENS7_ILi64EEENS7_ILi256EEEEEELi256ENS_10bfloat16_tEfNS_4arch4Sm80ELb1ELb0ELb0ELb0ELb0ELb0ELb1ELb0EEENS1_21CollectiveEpilogueFwdINS6_IJS8_SA_S9_EEENS6_IJNS7_ILi1EEESI_SI_EEESC_SE_Li256ELb0ELb1ELb0ELb0EEENS1_30DynamicPersistentTileSchedulerILi256ELi256ELb0ELb1ELb0EEEEEEEEEvNT_6ParamsE)
        /*014c*/ 	.word	0x000000ff


	//----- nvinfo : EIATTR_FRAME_SIZE
	.align		4
.L_66:
        /*0150*/ 	.byte	0x04, 0x11
        /*0152*/ 	.short	(.L_68 - .L_67)
	.align		4
.L_67:
        /*0154*/ 	.word	index@($__internal_7_$__cuda_sm70_shflsync_idx_p)
        /*0158*/ 	.word	0x00000000


	//----- nvinfo : EIATTR_FRAME_SIZE
	.align		4
.L_68:
        /*015c*/ 	.byte	0x04, 0x11
        /*015e*/ 	.short	(.L_70 - .L_69)
	.align		4
.L_69:
        /*0160*/ 	.word	index@($__internal_6_$__cuda_sm70_shflsync_bfly_p)
        /*0164*/ 	.word	0x00000000


	//----- nvinfo : EIATTR_FRAME_SIZE
	.align		4
.L_70:
        /*0168*/ 	.byte	0x04, 0x11
        /*016a*/ 	.short	(.L_72 - .L_71)
	.align		4
.L_71:
        /*016c*/ 	.word	index@(_ZN7cutlass13device_kernelIN5flash19enable_sm80_to_sm89INS1_16FlashAttnFwdSm80INS1_25CollectiveMainloopFwdSm80ILi8ELi1ELb1EN4cute5tupleIJNS5_1CILi128EEENS7_ILi64EEENS7_ILi256EEEEEELi256ENS_10bfloat16_tEfNS_4arch4Sm80ELb1ELb0ELb0ELb0ELb0ELb0ELb1ELb0EEENS1_21CollectiveEpilogueFwdINS6_IJS8_SA_S9_EEENS6_IJNS7_ILi1EEESI_SI_EEESC_SE_Li256ELb0ELb1ELb0ELb0EEENS1_30DynamicPersistentTileSchedulerILi256ELi256ELb0ELb1ELb0EEEEEEEEEvNT_6ParamsE)
        /*0170*/ 	.word	0x00000158


	//----- nvinfo : EIATTR_REGCOUNT
	.align		4
.L_72:
        /*0174*/ 	.byte	0x04, 0x2f
        /*0176*/ 	.short	(.L_74 - .L_73)
	.align		4
.L_73:
        /*0178*/ 	.word	index@(_ZN7cutlass13device_kernelIN5flash19enable_sm80_to_sm89INS1_16FlashAttnFwdSm80INS1_25CollectiveMainloopFwdSm80ILi8ELi1ELb0EN4cute5tupleIJNS5_1CILi128EEENS7_ILi32EEENS7_ILi256EEEEEELi256ENS_10bfloat16_tEfNS_4arch4Sm80ELb0ELb1ELb0ELb1ELb0ELb1ELb1ELb0EEENS1_21CollectiveEpilogueFwdINS6_IJS8_SA_S9_EEENS6_IJNS7_ILi1EEESI_SI_EEESC_SE_Li256ELb1ELb1ELb0ELb0EEENS1_19SingleTileSchedulerILb1ELb0ELb1ELi128EEEEEEEEEvNT_6ParamsE)
        /*017c*/ 	.word	0x000000f5


	//----- nvinfo : EIATTR_FRAME_SIZE
	.align		4
.L_74:
        /*0180*/ 	.byte	0x04, 0x11
        /*0182*/ 	.short	(.L_76 - .L_75)
	.align		4
.L_75:
        /*0184*/ 	.word	index@(_ZN7cutlass13device_kernelIN5flash19enable_sm80_to_sm89INS1_16FlashAttnFwdSm80INS1_25CollectiveMainloopFwdSm80ILi8ELi1ELb0EN4cute5tupleIJNS5_1CILi128EEENS7_ILi32EEENS7_ILi256EEEEEELi256ENS_10bfloat16_tEfNS_4arch4Sm80ELb0ELb1ELb0ELb1ELb0ELb1ELb1ELb0EEENS1_21CollectiveEpilogueFwdINS6_IJS8_SA_S9_EEENS6_IJNS7_ILi1EEESI_SI_EEESC_SE_Li256ELb1ELb1ELb0ELb0EEENS1_19SingleTileSchedulerILb1ELb0ELb1ELi128EEEEEEEEEvNT_6ParamsE)
        /*0188*/ 	.word	0x00000000


	//----- nvinfo : EIATTR_REGCOUNT
	.align		4
.L_76:
        /*018c*/ 	.byte	0x04, 0x2f
        /*018e*/ 	.short	(.L_78 - .L_77)
	.align		4
.L_77:
        /*0190*/ 	.word	index@(_ZN7cutlass13device_kernelIN5flash19enable_sm80_to_sm89INS1_16FlashAttnFwdSm80INS1_25CollectiveMainloopFwdSm80ILi8ELi1ELb1EN4cute5tupleIJNS5_1CILi128EEENS7_ILi48EEENS7_ILi256EEEEEELi256ENS_10bfloat16_tEfNS_4arch4Sm80ELb0ELb1ELb0ELb1ELb0ELb0ELb1ELb0EEENS1_21CollectiveEpilogueFwdINS6_IJS8_SA_S9_EEENS6_IJNS7_ILi1EEESI_SI_EEESC_SE_Li256ELb1ELb1ELb0ELb0EEENS1_19SingleTileSchedulerILb1ELb0ELb1ELi128EEEEEEEEEvNT_6ParamsE)
        /*0194*/ 	.word	0x000000ff


	//----- nvinfo : EIATTR_FRAME_SIZE
	.align		4
.L_78:
        /*0198*/ 	.byte	0x04, 0x11
        /*019a*/ 	.short	(.L_80 - .L_79)
	.align		4
.L_79:
        /*019c*/ 	.word	index@(_ZN7cutlass13device_kernelIN5flash19enable_sm80_to_sm89INS1_16FlashAttnFwdSm80INS1_25CollectiveMainloopFwdSm80ILi8ELi1ELb1EN4cute5tupleIJNS5_1CILi128EEENS7_ILi48EEENS7_ILi256EEEEEELi256ENS_10bfloat16_tEfNS_4arch4Sm80ELb0ELb1ELb0ELb1ELb0ELb0ELb1ELb0EEENS1_21CollectiveEpilogueFwdINS6_IJS8_SA_S9_EEENS6_IJNS7_ILi1EEESI_SI_EEESC_SE_Li256ELb1ELb1ELb0ELb0EEENS1_19SingleTileSchedulerILb1ELb0ELb1ELi128EEEEEEEEEvNT_6ParamsE)
        /*01a0*/ 	.word	0x00000098


	//----- nvinfo : EIATTR_REGCOUNT
	.align		4
.L_80:
        /*01a4*/ 	.byte	0x04, 0x2f
        /*01a6*/ 	.short	(.L_82 - .L_81)
	.align		4
.L_81:
        /*01a8*/ 	.word	index@(_ZN7cutlass13device_kernelIN5flash19enable_sm80_to_sm89INS1_16FlashAttnFwdSm80INS1_25CollectiveMainloopFwdSm80ILi8ELi1ELb1EN4cute5tupleIJNS5_1CILi128EEENS7_ILi48EEENS7_ILi256EEEEEELi256ENS_10bfloat16_tEfNS_4arch4Sm80ELb0ELb1ELb0ELb0ELb0ELb0ELb1ELb0EEENS1_21CollectiveEpilogueFwdINS6_IJS8_SA_S9_EEENS6_IJNS7_ILi1EEESI_SI_EEESC_SE_Li256ELb0ELb1ELb0ELb0EEENS1_19SingleTileSchedulerILb0ELb0ELb1ELi128EEEEEEEEEvNT_6ParamsE)
        /*01ac*/ 	.word	0x000000ff


	//----- nvinfo : EIATTR_FRAME_SIZE
	.align		4
.L_82:
        /*01b0*/ 	.byte	0x04, 0x11
        /*01b2*/ 	.short	(.L_84 - .L_83)
	.align		4
.L_83:
        /*01b4*/ 	.word	index@(_ZN7cutlass13device_kernelIN5flash19enable_sm80_to_sm89INS1_16FlashAttnFwdSm80INS1_25CollectiveMainloopFwdSm80ILi8ELi1ELb1EN4cute5tupleIJNS5_1CILi128EEENS7_ILi48EEENS7_ILi256EEEEEELi256ENS_10bfloat16_tEfNS_4arch4Sm80ELb0ELb1ELb0ELb0ELb0ELb0ELb1ELb0EEENS1_21CollectiveEpilogueFwdINS6_IJS8_SA_S9_EEENS6_IJNS7_ILi1EEESI_SI_EEESC_SE_Li256ELb0ELb1ELb0ELb0EEENS1_19SingleTileSchedulerILb0ELb0ELb1ELi128EEEEEEEEEvNT_6ParamsE)
        /*01b8*/ 	.word	0x00000098


	//----- nvinfo : EIATTR_REGCOUNT
	.align		4
.L_84:
        /*01bc*/ 	.byte	0x04, 0x2f
        /*01be*/ 	.short	(.L_86 - .L_85)
	.align		4
.L_85:
        /*01c0*/ 	.word	index@(_ZN7cutlass13device_kernelIN5flash19enable_sm80_to_sm89INS1_16FlashAttnFwdSm80INS1_25CollectiveMainloopFwdSm80ILi8ELi1ELb0EN4cute5tupleIJNS5_1CILi128EEENS7_ILi32EEENS7_ILi256EEEEEELi256ENS_10bfloat16_tEfNS_4arch4Sm80ELb0ELb0ELb0ELb1ELb0ELb1ELb1ELb0EEENS1_21CollectiveEpilogueFwdINS6_IJS8_SA_S9_EEENS6_IJNS7_ILi1EEESI_SI_EEESC_SE_Li256ELb1ELb1ELb0ELb0EEENS1_19SingleTileSchedulerILb1ELb0ELb1ELi128EEEEEEEEEvNT_6ParamsE)
        /*01c4*/ 	.word	0x000000fc


	//----- nvinfo : EIATTR_FRAME_SIZE
	.align		4
.L_86:
        /*01c8*/ 	.byte	0x04, 0x11
        /*01ca*/ 	.short	(.L_88 - .L_87)
	.align		4
.L_87:
        /*01cc*/ 	.word	index@(_ZN7cutlass13device_kernelIN5flash19enable_sm80_to_sm89INS1_16FlashAttnFwdSm80INS1_25CollectiveMainloopFwdSm80ILi8ELi1ELb0EN4cute5tupleIJNS5_1CILi128EEENS7_ILi32EEENS7_ILi256EEEEEELi256ENS_10bfloat16_tEfNS_4arch4Sm80ELb0ELb0ELb0ELb1ELb0ELb1ELb1ELb0EEENS1_21CollectiveEpilogueFwdINS6_IJS8_SA_S9_EEENS6_IJNS7_ILi1EEESI_SI_EEESC_SE_Li256ELb1ELb1ELb0ELb0EEENS1_19SingleTileSchedulerILb1ELb0ELb1ELi128EEEEEEEEEvNT_6ParamsE)
        /*01d0*/ 	.word	0x00000000


	//----- nvinfo : EIATTR_REGCOUNT
	.align		4
.L_88:
        /*01d4*/ 	.byte	0x04, 0x2f
        /*01d6*/ 	.short	(.L_90 - .L_89)
	.align		4
.L_89:
        /*01d8*/ 	.word	index@(_ZN7cutlass13device_kernelIN5flash19enable_sm80_to_sm89INS1_16FlashAttnFwdSm80INS1_25CollectiveMainloopFwdSm80ILi8ELi1ELb1EN4cute5tupleIJNS5_1CILi128EEENS7_ILi64EEENS7_ILi256EEEEEELi256ENS_10bfloat16_tEfNS_4arch4Sm80ELb0ELb0ELb0ELb1ELb0ELb0ELb1ELb0EEENS1_21CollectiveEpilogueFwdINS6_IJS8_SA_S9_EEENS6_IJNS7_ILi1EEESI_SI_EEESC_SE_Li256ELb1ELb1ELb0ELb0EEENS1_19SingleTileSchedulerILb1ELb0ELb1ELi128EEEEEEEEEvNT_6ParamsE)
        /*01dc*/ 	.word	0x000000ff


	//----- nvinfo : EIATTR_FRAME_SIZE
	.align		4
.L_90:
        /*01e0*/ 	.byte	0x04, 0x11
        /*01e2*/ 	.short	(.L_92 - .L_91)
	.align		4
.L_91:
        /*01e4*/ 	.word	index@(_ZN7cutlass13device_kernelIN5flash19enable_sm80_to_sm89INS1_16FlashAttnFwdSm80INS1_25CollectiveMainloopFwdSm80ILi8ELi1ELb1EN4cute5tupleIJNS5_1CILi128EEENS7_ILi64EEENS7_ILi256EEEEEELi256ENS_10bfloat16_tEfNS_4arch4Sm80ELb0ELb0ELb0ELb1ELb0ELb0ELb1ELb0EEENS1_21CollectiveEpilogueFwdINS6_IJS8_SA_S9_EEENS6_IJNS7_ILi1EEESI_SI_EEESC_SE_Li256ELb1ELb1ELb0ELb0EEENS1_19SingleTileSchedulerILb1ELb0ELb1ELi128EEEEEEEEEvNT_6ParamsE)
        /*01e8*/ 	.word	0x000000c8


	//----- nvinfo : EIATTR_REGCOUNT
	.align		4
.L_92:
        /*01ec*/ 	.byte	0x04, 0x2f
        /*01ee*/ 	.short	(.L_94 - .L_93)
	.align		4
.L_93:
        /*01f0*/ 	.word	index@(_ZN7cutlass13device_kernelIN5flash19enable_sm80_to_sm89INS1_16FlashAttnFwdSm80INS1_25CollectiveMainloopFwdSm80ILi8ELi1ELb1EN4cute5tupleIJNS5_1CILi128EEENS7_ILi64EEENS7_ILi256EEEEEELi256ENS_10bfloat16_tEfNS_4arch4Sm80ELb0ELb0ELb0ELb0ELb0ELb0ELb1ELb0EEENS1_21CollectiveEpilogueFwdINS6_IJS8_SA_S9_EEENS6_IJNS7_ILi1EEESI_SI_EEESC_SE_Li256ELb0ELb1ELb0ELb0EEENS1_19SingleTileSchedulerILb0ELb0ELb1ELi128EEEEEEEEEvNT_6ParamsE)
        /*01f4*/ 	.word	0x000000ff


	//----- nvinfo : EIATTR_FRAME_SIZE
	.align		4
.L_94:
        /*01f8*/ 	.byte	0x04, 0x11
        /*01fa*/ 	.short	(.L_96 - .L_95)
	.align		4
.L_95:
        /*01fc*/ 	.word	index@(_ZN7cutlass13device_kernelIN5flash19enable_sm80_to_sm89INS1_16FlashAttnFwdSm80INS1_25CollectiveMainloopFwdSm80ILi8ELi1ELb1EN4cute5tupleIJNS5_1CILi128EEENS7_ILi64EEENS7_ILi256EEEEEELi256ENS_10bfloat16_tEfNS_4arch4Sm80ELb0ELb0ELb0ELb0ELb0ELb0ELb1ELb0EEENS1_21CollectiveEpilogueFwdINS6_IJS8_SA_S9_EEENS6_IJNS7_ILi1EEESI_SI_EEESC_SE_Li256ELb0ELb1ELb0ELb0EEENS1_19SingleTileSchedulerILb0ELb0ELb1ELi128EEEEEEEEEvNT_6ParamsE)
        /*0200*/ 	.word	0x000000e8


	//----- nvinfo : EIATTR_REGCOUNT
	.align		4
.L_96:
        /*0204*/ 	.byte	0x04, 0x2f
        /*0206*/ 	.short	(.L_98 - .L_97)
	.align		4
.L_97:
        /*0208*/ 	.word	index@(_ZN7cutlass13device_kernelIN5flash19enable_sm80_to_sm89INS1_16FlashAttnFwdSm80INS1_25CollectiveMainloopFwdSm80ILi8ELi1ELb0EN4cute5tupleIJNS5_1CILi128EEENS7_ILi48EEENS7_ILi256EEEEEELi256ENS_10bfloat16_tEfNS_4arch4Sm80ELb1ELb0ELb1ELb1ELb0ELb1ELb1ELb0EEENS1_21CollectiveEpilogueFwdINS6_IJS8_SA_S9_EEENS6_IJNS7_ILi1EEESI_SI_EEESC_SE_Li256ELb1ELb1ELb0ELb0EEENS1_19SingleTileSchedulerILb1ELb0ELb1ELi128EEEEEEEEEvNT_6ParamsE)
        /*020c*/ 	.word	0x000000fc


	//----- nvinfo : EIATTR_FRAME_SIZE
	.align		4
.L_98:
        /*0210*/ 	.byte	0x04, 0x11
        /*0212*/ 	.short	(.L_100 - .L_99)
	.align		4
.L_99:
        /*0214*/ 	.word	index@(_ZN7cutlass13device_kernelIN5flash19enable_sm80_to_sm89INS1_16FlashAttnFwdSm80INS1_25CollectiveMainloopFwdSm80ILi8ELi1ELb0EN4cute5tupleIJNS5_1CILi128EEENS7_ILi48EEENS7_ILi256EEEEEELi256ENS_10bfloat16_tEfNS_4arch4Sm80ELb1ELb0ELb1ELb1ELb0ELb1ELb1ELb0EEENS1_21CollectiveEpilogueFwdINS6_IJS8_SA_S9_EEENS6_IJNS7_ILi1EEESI_SI_EEESC_SE_Li256ELb1ELb1ELb0ELb0EEENS1_19SingleTileSchedulerILb1ELb0ELb1ELi128EEEEEEEEEvNT_6ParamsE)
        /*0218*/ 	.word	0x00000000


	//----- nvinfo : EIATTR_REGCOUNT
	.align		4
.L_100:
        /*021c*/ 	.byte	0x04, 0x2f
        /*021e*/ 	.short	(.L_102 - .L_101)
	.align		4
.L_101:
        /*0220*/ 	.word	index@(_ZN7cutlass13device_kernelIN5flash19enable_sm80_to_sm89INS1_16FlashAttnFwdSm80INS1_25CollectiveMainloopFwdSm80ILi8ELi1ELb0EN4cute5tupleIJNS5_1CILi128EEENS7_ILi96EEENS7_ILi256EEEEEELi256ENS_10bfloat16_tEfNS_4arch4Sm80ELb1ELb0ELb1ELb1ELb0ELb0ELb1ELb0EEENS1_21CollectiveEpilogueFwdINS6_IJS8_SA_S9_EEENS6_IJNS7_ILi1EEESI_SI_EEESC_SE_Li256ELb1ELb1ELb0ELb0EEENS1_19SingleTileSchedulerILb1ELb0ELb1ELi128EEEEEEEEEvNT_6ParamsE)
        /*0224*/ 	.word	0x000000ff


	//----- nvinfo : EIATTR_FRAME_SIZE
	.align		4
.L_102:
        /*0228*/ 	.byte	0x04, 0x11
        /*022a*/ 	.short	(.L_104 - .L_103)
	.align		4
.L_103:
        /*022c*/ 	.word	index@(_ZN7cutlass13device_kernelIN5flash19enable_sm80_to_sm89INS1_16FlashAttnFwdSm80INS1_25CollectiveMainloopFwdSm80ILi8ELi1ELb0EN4cute5tupleIJNS5_1CILi128EEENS7_ILi96EEENS7_ILi256EEEEEELi256ENS_10bfloat16_tEfNS_4arch4Sm80ELb1ELb0ELb1ELb1ELb0ELb0ELb1ELb0EEENS1_21CollectiveEpilogueFwdINS6_IJS8_SA_S9_EEENS6_IJNS7_ILi1EEESI_SI_EEESC_SE_Li256ELb1ELb1ELb0ELb0EEENS1_19SingleTileSchedulerILb1ELb0ELb1ELi128EEEEEEEEEvNT_6ParamsE)
        /*0230*/ 	.word	0x00000050


	//----- nvinfo : EIATTR_REGCOUNT
	.align		4
.L_104:
        /*0234*/ 	.byte	0x04, 0x2f
        /*0236*/ 	.short	(.L_106 - .L_105)
	.align		4
.L_105:
        /*0238*/ 	.word	index@(_ZN7cutlass13device_kernelIN5flash19enable_sm80_to_sm89INS1_16FlashAttnFwdSm80INS1_25CollectiveMainloopFwdSm80ILi8ELi1ELb0EN4cute5tupleIJNS5_1CILi128EEENS7_ILi96EEENS7_ILi256EEEEEELi256ENS_10bfloat16_tEfNS_4arch4Sm80ELb1ELb0ELb1ELb0ELb0ELb0ELb1ELb0EEENS1_21CollectiveEpilogueFwdINS6_IJS8_SA_S9_EEENS6_IJNS7_ILi1EEESI_SI_EEESC_SE_Li256ELb0ELb1ELb0ELb0EEENS1_30DynamicPersistentTileSchedulerILi256ELi256ELb0ELb1ELb0EEEEEEEEEvNT_6ParamsE)
        /*023c*/ 	.word	0x000000ff


	//----- nvinfo : EIATTR_FRAME_SIZE
	.align		4
.L_106:
        /*0240*/ 	.byte	0x04, 0x11
        /*0242*/ 	.short	(.L_108 - .L_107)
	.align		4
.L_107:
        /*0244*/ 	.word	index@($__internal_5_$__cuda_sm70_shflsync_idx_p)
        /*0248*/ 	.word	0x00000000


	//----- nvinfo : EIATTR_FRAME_SIZE
	.align		4
.L_108:
        /*024c*/ 	.byte	0x04, 0x11
        /*024e*/ 	.short	(.L_110 - .L_109)
	.align		4
.L_109:
        /*0250*/ 	.word	index@($__internal_4_$__cuda_sm70_shflsync_bfly_p)
        /*0254*/ 	.word	0x00000000


	//----- nvinfo : EIATTR_FRAME_SIZE
	.align		4
.L_110:
        /*0258*/ 	.byte	0x04, 0x11
        /*025a*/ 	.short	(.L_112 - .L_111)
	.align		4
.L_111:
        /*025c*/ 	.word	index@(_ZN7cutlass13device_kernelIN5flash19enable_sm80_to_sm89INS1_16FlashAttnFwdSm80INS1_25CollectiveMainloopFwdSm80ILi8ELi1ELb0EN4cute5tupleIJNS5_1CILi128EEENS7_ILi96EEENS7_ILi256EEEEEELi256ENS_10bfloat16_tEfNS_4arch4Sm80ELb1ELb0ELb1ELb0ELb0ELb0ELb1ELb0EEENS1_21CollectiveEpilogueFwdINS6_IJS8_SA_S9_EEENS6_IJNS7_ILi1EEESI_SI_EEESC_SE_Li256ELb0ELb1ELb0ELb0EEENS1_30DynamicPersistentTileSchedulerILi256ELi256ELb0ELb1ELb0EEEEEEEEEvNT_6ParamsE)
        /*0260*/ 	.word	0x000000a8


	//----- nvinfo : EIATTR_REGCOUNT
	.align		4
.L_112:
        /*0264*/ 	.byte	0x04, 0x2f
        /*0266*/ 	.short	(.L_114 - .L_113)
	.align		4
.L_113:
        /*0268*/ 	.word	index@(_ZN7cutlass13device_kernelIN5flash19enable_sm80_to_sm89INS1_16FlashAttnFwdSm80INS1_25CollectiveMainloopFwdSm80ILi8ELi1ELb0EN4cute5tupleIJNS5_1CILi128EEENS7_ILi48EEENS7_ILi256EEEEEELi256ENS_10bfloat16_tEfNS_4arch4Sm80ELb0ELb1ELb1ELb1ELb0ELb1ELb1ELb0EEENS1_21CollectiveEpilogueFwdINS6_IJS8_SA_S9_EEENS6_IJNS7_ILi1EEESI_SI_EEESC_SE_Li256ELb1ELb1ELb0ELb0EEENS1_19SingleTileSchedulerILb1ELb0ELb1ELi128EEEEEEEEEvNT_6ParamsE)
        /*026c*/ 	.word	0x000000ff


	//----- nvinfo : EIATTR_FRAME_SIZE
	.align		4
.L_114:
        /*0270*/ 	.byte	0x04, 0x11
        /*0272*/ 	.short	(.L_116 - .L_115)
	.align		4
.L_115:
        /*0274*/ 	.word	index@($__internal_3_$__cuda_sm70_shflsync_idx_p)
        /*0278*/ 	.word	0x00000000


	//----- nvinfo : EIATTR_FRAME_SIZE
	.align		4
.L_116:
        /*027c*/ 	.byte	0x04, 0x11
        /*027e*/ 	.short	(.L_118 - .L_117)
	.align		4
.L_117:
        /*0280*/ 	.word	index@($__internal_2_$__cuda_sm70_shflsync_bfly_p)
        /*0284*/ 	.word	0x00000000


	//----- nvinfo : EIATTR_FRAME_SIZE
	.align		4
.L_118:
        /*0288*/ 	.byte	0x04, 0x11
        /*028a*/ 	.short	(.L_120 - .L_119)
	.align		4
.L_119:
        /*028c*/ 	.word	index@($_ZN7cutlass13device_kernelIN5flash19enable_sm80_to_sm89INS1_16FlashAttnFwdSm80INS1_25CollectiveMainloopFwdSm80ILi8ELi1ELb0EN4cute5tupleIJNS5_1CILi128EEENS7_ILi48EEENS7_ILi256EEEEEELi256ENS_10bfloat16_tEfNS_4arch4Sm80ELb0ELb1ELb1ELb1ELb0ELb1ELb1ELb0EEENS1_21CollectiveEpilogueFwdINS6_IJS8_SA_S9_EEENS6_IJNS7_ILi1EEESI_SI_EEESC_SE_Li256ELb1ELb1ELb0ELb0EEENS1_19SingleTileSchedulerILb1ELb0ELb1ELi128EEEEEEEEEvNT_6ParamsE$_ZZN5flash25CollectiveMainloopFwdSm80ILi8ELi1ELb0EN4cute5tupleIJNS1_1CILi128EEENS3_ILi48EEENS3_ILi256EEEEEELi256EN7cutlass10bfloat16_tEfNS8_4arch4Sm80ELb0ELb1ELb1ELb1ELb0ELb1ELb1ELb0EE3mmaINS_16FlashAttnFwdSm80ISC_NS_21CollectiveEpilogueFwdINS2_IJS4_S6_S5_EEENS2_IJNS3_ILi1EEESH_SH_EEES9_SB_Li256ELb1ELb1ELb0ELb0EEENS_19SingleTileSchedulerILb1ELb0ELb1ELi128EEEE13SharedStorageENS1_6TensorINS1_11ArrayEngineIfLm128EEENS1_6LayoutINS2_IJNS2_IJNS3_ILi2EEESS_EEESH_NS3_ILi32EEEEEENS2_IJNS2_IJSH_SS_EEENS3_ILi0EEENS3_ILi4EEEEEEEEEENS_7SoftmaxILi2ELi0EEEEEbRKNSC_6ParamsERT0_RT1_iRKNS_16SeqlenInfoQKNewKILb1ELb1EEENS2_IJiiiiEEERT_ENKUlvE_clEv)
        /*0290*/ 	.word	0x00000000


	//----- nvinfo : EIATTR_FRAME_SIZE
	.align		4
.L_120:
        /*0294*/ 	.byte	0x04, 0x11
        /*0296*/ 	.short	(.L_122 - .L_121)
	.align		4
.L_121:
        /*0298*/ 	.word	index@(_ZN7cutlass13device_kernelIN5flash19enable_sm80_to_sm89INS1_16FlashAttnFwdSm80INS1_25CollectiveMainloopFwdSm80ILi8ELi1ELb0EN4cute5tupleIJNS5_1CILi128EEENS7_ILi48EEENS7_ILi256EEEEEELi256ENS_10bfloat16_tEfNS_4arch4Sm80ELb0ELb1ELb1ELb1ELb0ELb1ELb1ELb0EEENS1_21CollectiveEpilogueFwdINS6_IJS8_SA_S9_EEENS6_IJNS7_ILi1EEESI_SI_EEESC_SE_Li256ELb1ELb1ELb0ELb0EEENS1_19SingleTileSchedulerILb1ELb0ELb1ELi128EEEEEEEEEvNT_6ParamsE)
        /*029c*/ 	.word	0x00000070


	//----- nvinfo : EIATTR_REGCOUNT
	.align		4
.L_122:
        /*02a0*/ 	.byte	0x04, 0x2f
        /*02a2*/ 	.short	(.L_124 - .L_123)
	.align		4
.L_123:
        /*02a4*/ 	.word	index@(_ZN7cutlass13device_kernelIN5flash19enable_sm80_to_sm89INS1_16FlashAttnFwdSm80INS1_25CollectiveMainloopFwdSm80ILi8ELi1ELb0EN4cute5tupleIJNS5_1CILi128EEENS7_ILi64EEENS7_ILi256EEEEEELi256ENS_10bfloat16_tEfNS_4arch4Sm80ELb0ELb1ELb1ELb1ELb0ELb0ELb1ELb0EEENS1_21CollectiveEpilogueFwdINS6_IJS8_SA_S9_EEENS6_IJNS7_ILi1EEESI_SI_EEESC_SE_Li256ELb1ELb1ELb0ELb0EEENS1_19SingleTileSchedulerILb1ELb0ELb1ELi128EEEEEEEEEvNT_6ParamsE)
        /*02a8*/ 	.word	0x000000ff


	//----- nvinfo : EIATTR_FRAME_SIZE
	.align		4
.L_124:
        /*02ac*/ 	.byte	0x04, 0x11
        /*02ae*/ 	.short	(.L_126 - .L_125)
	.align		4
.L_125:
        /*02b0*/ 	.word	index@(_ZN7cutlass13device_kernelIN5flash19enable_sm80_to_sm89INS1_16FlashAttnFwdSm80INS1_25CollectiveMainloopFwdSm80ILi8ELi1ELb0EN4cute5tupleIJNS5_1CILi128EEENS7_ILi64EEENS7_ILi256EEEEEELi256ENS_10bfloat16_tEfNS_4arch4Sm80ELb0ELb1ELb1ELb1ELb0ELb0ELb1ELb0EEENS1_21CollectiveEpilogueFwdINS6_IJS8_SA_S9_EEENS6_IJNS7_ILi1EEESI_SI_EEESC_SE_Li256ELb1ELb1ELb0ELb0EEENS1_19SingleTileSchedulerILb1ELb0ELb1ELi128EEEEEEEEEvNT_6ParamsE)
        /*02b4*/ 	.word	0x00000090


	//----- nvinfo : EIATTR_REGCOUNT
	.align		4
.L_126:
        /*02b8*/ 	.byte	0x04, 0x2f
        /*02ba*/ 	.short	(.L_128 - .L_127)
	.align		4
.L_127:
        /*02bc*/ 	.word	index@(_ZN7cutlass13device_kernelIN5flash19enable_sm80_to_sm89INS1_16FlashAttnFwdSm80INS1_25CollectiveMainloopFwdSm80ILi8ELi1ELb0EN4cute5tupleIJNS5_1CILi128EEENS7_ILi64EEENS7_ILi256EEEEEELi256ENS_10bfloat16_tEfNS_4arch4Sm80ELb0ELb1ELb1ELb0ELb0ELb0ELb1ELb0EEENS1_21CollectiveEpilogueFwdINS6_IJS8_SA_S9_EEENS6_IJNS7_ILi1EEESI_SI_EEESC_SE_Li256ELb0ELb1ELb0ELb0EEENS1_19SingleTileSchedulerILb0ELb0ELb1ELi128EEEEEEEEEvNT_6ParamsE)
        /*02c0*/ 	.word	0x000000ff


	//----- nvinfo : EIATTR_FRAME_SIZE
	.align		4
.L_128:
        /*02c4*/ 	.byte	0x04, 0x11
        /*02c6*/ 	.short	(.L_130 - .L_129)
	.align		4
.L_129:
        /*02c8*/ 	.word	index@(_ZN7cutlass13device_kernelIN5flash19enable_sm80_to_sm89INS1_16FlashAttnFwdSm80INS1_25CollectiveMainloopFwdSm80ILi8ELi1ELb0EN4cute5tupleIJNS5_1CILi128EEENS7_ILi64EEENS7_ILi256EEEEEELi256ENS_10bfloat16_tEfNS_4arch4Sm80ELb0ELb1ELb1ELb0ELb0ELb0ELb1ELb0EEENS1_21CollectiveEpilogueFwdINS6_IJS8_SA_S9_EEENS6_IJNS7_ILi1EEESI_SI_EEESC_SE_Li256ELb0ELb1ELb0ELb0EEENS1_19SingleTileSchedulerILb0ELb0ELb1ELi128EEEEEEEEEvNT_6ParamsE)
        /*02cc*/ 	.word	0x00000078


	//----- nvinfo : EIATTR_REGCOUNT
	.align		4
.L_130:
        /*02d0*/ 	.byte	0x04, 0x2f
        /*02d2*/ 	.short	(.L_132 - .L_131)
	.align		4
.L_131:
        /*02d4*/ 	.word	index@(_ZN7cutlass13device_kernelIN5flash19enable_sm80_to_sm89INS1_16FlashAttnFwdSm80INS1_25CollectiveMainloopFwdSm80ILi8ELi1ELb0EN4cute5tupleIJNS5_1CILi128EEENS7_ILi48EEENS7_ILi256EEEEEELi256ENS_10bfloat16_tEfNS_4arch4Sm80ELb0ELb0ELb1ELb1ELb0ELb1ELb1ELb0EEENS1_21CollectiveEpilogueFwdINS6_IJS8_SA_S9_EEENS6_IJNS7_ILi1EEESI_SI_EEESC_SE_Li256ELb1ELb1ELb0ELb0EEENS1_19SingleTileSchedulerILb1ELb0ELb1ELi128EEEEEEEEEvNT_6ParamsE)
        /*02d8*/ 	.word	0x000000ff


	//----- nvinfo : EIATTR_FRAME_SIZE
	.align		4
.L_132:
        /*02dc*/ 	.byte	0x04, 0x11
        /*02de*/ 	.short	(.L_134 - .L_133)
	.align		4
.L_133:
        /*02e0*/ 	.word	index@(_ZN7cutlass13device_kernelIN5flash19enable_sm80_to_sm89INS1_16FlashAttnFwdSm80INS1_25CollectiveMainloopFwdSm80ILi8ELi1ELb0EN4cute5tupleIJNS5_1CILi128EEENS7_ILi48EEENS7_ILi256EEEEEELi256ENS_10bfloat16_tEfNS_4arch4Sm80ELb0ELb0ELb1ELb1ELb0ELb1ELb1ELb0EEENS1_21CollectiveEpilogueFwdINS6_IJS8_SA_S9_EEENS6_IJNS7_ILi1EEESI_SI_EEESC_SE_Li256ELb1ELb1ELb0ELb0EEENS1_19SingleTileSchedulerILb1ELb0ELb1ELi128EEEEEEEEEvNT_6ParamsE)
        /*02e4*/ 	.word	0x00000000


	//----- nvinfo : EIATTR_REGCOUNT
	.align		4
.L_134:
        /*02e8*/ 	.byte	0x04, 0x2f
        /*02ea*/ 	.short	(.L_136 - .L_135)
	.align		4
.L_135:
        /*02ec*/ 	.word	index@(_ZN7cutlass13device_kernelIN5flash19enable_sm80_to_sm89INS1_16FlashAttnFwdSm80INS1_25CollectiveMainloopFwdSm80ILi8ELi1ELb0EN4cute5tupleIJNS5_1CILi128EEENS7_ILi96EEENS7_ILi256EEEEEELi256ENS_10bfloat16_tEfNS_4arch4Sm80ELb0ELb0ELb1ELb1ELb0ELb0ELb1ELb0EEENS1_21CollectiveEpilogueFwdINS6_IJS8_SA_S9_EEENS6_IJNS7_ILi1EEESI_SI_EEESC_SE_Li256ELb1ELb1ELb0ELb0EEENS1_19SingleTileSchedulerILb1ELb0ELb1ELi128EEEEEEEEEvNT_6ParamsE)
        /*02f0*/ 	.word	0x000000ff


	//----- nvinfo : EIATTR_FRAME_SIZE
	.align		4
.L_136:
        /*02f4*/ 	.byte	0x04, 0x11
        /*02f6*/ 	.short	(.L_138 - .L_137)
	.align		4
.L_137:
        /*02f8*/ 	.word	index@(_ZN7cutlass13device_kernelIN5flash19enable_sm80_to_sm89INS1_16FlashAttnFwdSm80INS1_25CollectiveMainloopFwdSm80ILi8ELi1ELb0EN4cute5tupleIJNS5_1CILi128EEENS7_ILi96EEENS7_ILi256EEEEEELi256ENS_10bfloat16_tEfNS_4arch4Sm80ELb0ELb0ELb1ELb1ELb0ELb0ELb1ELb0EEENS1_21CollectiveEpilogueFwdINS6_IJS8_SA_S9_EEENS6_IJNS7_ILi1EEESI_SI_EEESC_SE_Li256ELb1ELb1ELb0ELb0EEENS1_19SingleTileSchedulerILb1ELb0ELb1ELi128EEEEEEEEEvNT_6ParamsE)
        /*02fc*/ 	.word	0x00000058


	//----- nvinfo : EIATTR_REGCOUNT
	.align		4
.L_138:
        /*0300*/ 	.byte	0x04, 0x2f
        /*0302*/ 	.short	(.L_140 - .L_139)
	.align		4
.L_139:
        /*0304*/ 	.word	index@(_ZN7cutlass13device_kernelIN5flash19enable_sm80_to_sm89INS1_16FlashAttnFwdSm80INS1_25CollectiveMainloopFwdSm80ILi8ELi1ELb0EN4cute5tupleIJNS5_1CILi128EEENS7_ILi96EEENS7_ILi256EEEEEELi256ENS_10bfloat16_tEfNS_4arch4Sm80ELb0ELb0ELb1ELb0ELb0ELb0ELb1ELb0EEENS1_21CollectiveEpilogueFwdINS6_IJS8_SA_S9_EEENS6_IJNS7_ILi1EEESI_SI_EEESC_SE_Li256ELb0ELb1ELb0ELb0EEENS1_19SingleTileSchedulerILb0ELb0ELb1ELi128EEEEEEEEEvNT_6ParamsE)
        /*0308*/ 	.word	0x000000ff


	//----- nvinfo : EIATTR_FRAME_SIZE
	.align		4
.L_140:
        /*030c*/ 	.byte	0x04, 0x11
        /*030e*/ 	.short	(.L_142 - .L_141)
	.align		4
.L_141:
        /*0310*/ 	.word	index@(_ZN7cutlass13device_kernelIN5flash19enable_sm80_to_sm89INS1_16FlashAttnFwdSm80INS1_25CollectiveMainloopFwdSm80ILi8ELi1ELb0EN4cute5tupleIJNS5_1CILi128EEENS7_ILi96EEENS7_ILi256EEEEEELi256ENS_10bfloat16_tEfNS_4arch4Sm80ELb0ELb0ELb1ELb0ELb0ELb0ELb1ELb0EEENS1_21CollectiveEpilogueFwdINS6_IJS8_SA_S9_EEENS6_IJNS7_ILi1EEESI_SI_EEESC_SE_Li256ELb0ELb1ELb0ELb0EEENS1_19SingleTileSchedulerILb0ELb0ELb1ELi128EEEEEEEEEvNT_6ParamsE)
        /*0314*/ 	.word	0x00000068


	//----- nvinfo : EIATTR_REGCOUNT
	.align		4
.L_142:
        /*0318*/ 	.byte	0x04, 0x2f
        /*031a*/ 	.short	(.L_144 - .L_143)
	.align		4
.L_143:
        /*031c*/ 	.word	index@(_ZN7cutlass13device_kernelIN5flash19enable_sm80_to_sm89INS1_16FlashAttnFwdSm80INS1_25CollectiveMainloopFwdSm80ILi8ELi1ELb0EN4cute5tupleIJNS5_1CILi128EEENS7_ILi32EEENS7_ILi256EEEEEELi256ENS_10bfloat16_tEfNS_4arch4Sm80ELb1ELb0ELb1ELb1ELb0ELb1ELb1ELb0EEENS1_21CollectiveEpilogueFwdINS6_IJS8_SA_S9_EEENS6_IJNS7_ILi1EEESI_SI_EEESC_SE_Li256ELb1ELb1ELb0ELb0EEENS1_19SingleTileSchedulerILb1ELb0ELb1ELi128EEEEEEEEEvNT_6ParamsE)
        /*0320*/ 	.word	0x000000fb


	//----- nvinfo : EIATTR_FRAME_SIZE
	.align		4
.L_144:
        /*0324*/ 	.byte	0x04, 0x11
        /*0326*/ 	.short	(.L_146 - .L_145)
	.align		4
.L_145:
        /*0328*/ 	.word	index@(_ZN7cutlass13device_kernelIN5flash19enable_sm80_to_sm89INS1_16FlashAttnFwdSm80INS1_25CollectiveMainloopFwdSm80ILi8ELi1ELb0EN4cute5tupleIJNS5_1CILi128EEENS7_ILi32EEENS7_ILi256EEEEEELi256ENS_10bfloat16_tEfNS_4arch4Sm80ELb1ELb0ELb1ELb1ELb0ELb1ELb1ELb0EEENS1_21CollectiveEpilogueFwdINS6_IJS8_SA_S9_EEENS6_IJNS7_ILi1EEESI_SI_EEESC_SE_Li256ELb1ELb1ELb0ELb0EEENS1_19SingleTileSchedulerILb1ELb0ELb1ELi128EEEEEEEEEvNT_6ParamsE)
        /*032c*/ 	.word	0x00000000


	//----- nvinfo : EIATTR_REGCOUNT
	.align		4
.L_146:
        /*0330*/ 	.byte	0x04, 0x2f
        /*0332*/ 	.short	(.L_148 - .L_147)
	.align		4
.L_147:
        /*0334*/ 	.word	index@(_ZN7cutlass13device_kernelIN5flash19enable_sm80_to_sm89INS1_16FlashAttnFwdSm80INS1_25CollectiveMainloopFwdSm80ILi8ELi1ELb1EN4cute5tupleIJNS5_1CILi128EEENS7_ILi64EEENS7_ILi256EEEEEELi256ENS_10bfloat16_tEfNS_4arch4Sm80ELb1ELb0ELb1ELb1ELb0ELb0ELb1ELb0EEENS1_21CollectiveEpilogueFwdINS6_IJS8_SA_S9_EEENS6_IJNS7_ILi1EEESI_SI_EEESC_SE_Li256ELb1ELb1ELb0ELb0EEENS1_19SingleTileSchedulerILb1ELb0ELb1ELi128EEEEEEEEEvNT_6ParamsE)
        /*0338*/ 	.word	0x000000ff


	//----- nvinfo : EIATTR_FRAME_SIZE
	.align		4
.L_148:
        /*033c*/ 	.byte	0x04, 0x11
        /*033e*/ 	.short	(.L_150 - .L_149)
	.align		4
.L_149:
        /*0340*/ 	.word	index@(_ZN7cutlass13device_kernelIN5flash19enable_sm80_to_sm89INS1_16FlashAttnFwdSm80INS1_25CollectiveMainloopFwdSm80ILi8ELi1ELb1EN4cute5tupleIJNS5_1CILi128EEENS7_ILi64EEENS7_ILi256EEEEEELi256ENS_10bfloat16_tEfNS_4arch4Sm80ELb1ELb0ELb1ELb1ELb0ELb0ELb1ELb0EEENS1_21CollectiveEpilogueFwdINS6_IJS8_SA_S9_EEENS6_IJNS7_ILi1EEESI_SI_EEESC_SE_Li256ELb1ELb1ELb0ELb0EEENS1_19SingleTileSchedulerILb1ELb0ELb1ELi128EEEEEEEEEvNT_6ParamsE)
        /*0344*/ 	.word	0x00000130


	//----- nvinfo : EIATTR_REGCOUNT
	.align		4
.L_150:
        /*0348*/ 	.byte	0x04, 0x2f
        /*034a*/ 	.short	(.L_152 - .L_151)
	.align		4
.L_151:
        /*034c*/ 	.word	index@(_ZN7cutlass13device_kernelIN5flash19enable_sm80_to_sm89INS1_16FlashAttnFwdSm80INS1_25CollectiveMainloopFwdSm80ILi8ELi1ELb1EN4cute5tupleIJNS5_1CILi128EEENS7_ILi64EEENS7_ILi256EEEEEELi256ENS_10bfloat16_tEfNS_4arch4Sm80ELb1ELb0ELb1ELb0ELb0ELb0ELb1ELb0EEENS1_21CollectiveEpilogueFwdINS6_IJS8_SA_S9_EEENS6_IJNS7_ILi1EEESI_SI_EEESC_SE_Li256ELb0ELb1ELb0ELb0EEENS1_30DynamicPersistentTileSchedulerILi256ELi256ELb0ELb1ELb0EEEEEEEEEvNT_6ParamsE)
        /*0350*/ 	.word	0x000000ff


	//----- nvinfo : EIATTR_FRAME_SIZE
	.align		4
.L_152:
        /*0354*/ 	.byte	0x04, 0x11
        /*0356*/ 	.short	(.L_154 - .L_153)
	.align		4
.L_153:
        /*0358*/ 	.word	index@($__internal_1_$__cuda_sm70_shflsync_idx_p)
        /*035c*/ 	.word	0x00000000


	//----- nvinfo : EIATTR_FRAME_SIZE
	.align		4
.L_154:
        /*0360*/ 	.byte	0x04, 0x11
        /*0362*/ 	.short	(.L_156 - .L_155)
	.align		4
.L_155:
        /*0364*/ 	.word	index@($__internal_0_$__cuda_sm70_shflsync_bfly_p)
        /*0368*/ 	.word	0x00000000


	//----- nvinfo : EIATTR_FRAME_SIZE
	.align		4
.L_156:
        /*036c*/ 	.byte	0x04, 0x11
        /*036e*/ 	.short	(.L_158 - .L_157)
	.align		4
.L_157:
        /*0370*/ 	.word	index@(_ZN7cutlass13device_kernelIN5flash19enable_sm80_to_sm89INS1_16FlashAttnFwdSm80INS1_25CollectiveMainloopFwdSm80ILi8ELi1ELb1EN4cute5tupleIJNS5_1CILi128EEENS7_ILi64EEENS7_ILi256EEEEEELi256ENS_10bfloat16_tEfNS_4arch4Sm80ELb1ELb0ELb1ELb0ELb0ELb0ELb1ELb0EEENS1_21CollectiveEpilogueFwdINS6_IJS8_SA_S9_EEENS6_IJNS7_ILi1EEESI_SI_EEESC_SE_Li256ELb0ELb1ELb0ELb0EEENS1_30DynamicPersistentTileSchedulerILi256ELi256ELb0ELb1ELb0EEEEEEEEEvNT_6ParamsE)
        /*0374*/ 	.word	0x00000140


	//----- nvinfo : EIATTR_REGCOUNT
	.align		4
.L_158:
        /*0378*/ 	.byte	0x04, 0x2f
        /*037a*/ 	.short	(.L_160 - .L_159)
	.align		4
.L_159:
        /*037c*/ 	.word	index@(_ZN7cutlass13device_kernelIN5flash19enable_sm80_to_sm89INS1_16FlashAttnFwdSm80INS1_25CollectiveMainloopFwdSm80ILi8ELi1ELb0EN4cute5tupleIJNS5_1CILi128EEENS7_ILi32EEENS7_ILi256EEEEEELi256ENS_10bfloat16_tEfNS_4arch4Sm80ELb0ELb1ELb1ELb1ELb0ELb1ELb1ELb0EEENS1_21CollectiveEpilogueFwdINS6_IJS8_SA_S9_EEENS6_IJNS7_ILi1EEESI_SI_EEESC_SE_Li256ELb1ELb1ELb0ELb0EEENS1_19SingleTileSchedulerILb1ELb0ELb1ELi128EEEEEEEEEvNT_6ParamsE)
        /*0380*/ 	.word	0x000000f5


	//----- nvinfo : EIATTR_FRAME_SIZE
	.align		4
.L_160:
        /*0384*/ 	.byte	0x04, 0x11
        /*0386*/ 	.short	(.L_162 - .L_161)
	.align		4
.L_161:
        /*0388*/ 	.word	index@(_ZN7cutlass13device_kernelIN5flash19enable_sm80_to_sm89INS1_16FlashAttnFwdSm80INS1_25CollectiveMainloopFwdSm80ILi8ELi1ELb0EN4cute5tupleIJNS5_1CILi128EEENS7_ILi32EEENS7_ILi256EEEEEELi256ENS_10bfloat16_tEfNS_4arch4Sm80ELb0ELb1ELb1ELb1ELb0ELb1ELb1ELb0EEENS1_21CollectiveEpilogueFwdINS6_IJS8_SA_S9_EEENS6_IJNS7_ILi1EEESI_SI_EEESC_SE_Li256ELb1ELb1ELb0ELb0EEENS1_19SingleTileSchedulerILb1ELb0ELb1ELi128EEEEEEEEEvNT_6ParamsE)
        /*038c*/ 	.word	0x00000000


	//----- nvinfo : EIATTR_REGCOUNT
	.align		4
.L_162:
        /*0390*/ 	.byte	0x04, 0x2f
        /*0392*/ 	.short	(.L_164 - .L_163)
	.align		4
.L_163:
        /*0394*/ 	.word	index@(_ZN7cutlass13device_kernelIN5flash19enable_sm80_to_sm89INS1_16FlashAttnFwdSm80INS1_25CollectiveMainloopFwdSm80ILi8ELi1ELb1EN4cute5tupleIJNS5_1CILi128EEENS7_ILi48EEENS7_ILi256EEEEEELi256ENS_10bfloat16_tEfNS_4arch4Sm80ELb0ELb1ELb1ELb1ELb0ELb0ELb1ELb0EEENS1_21CollectiveEpilogueFwdINS6_IJS8_SA_S9_EEENS6_IJNS7_ILi1EEESI_SI_EEESC_SE_Li256ELb1ELb1ELb0ELb0EEENS1_19SingleTileSchedulerILb1ELb0ELb1ELi128EEEEEEEEEvNT_6ParamsE)
        /*0398*/ 	.word	0x000000ff


	//----- nvinfo : EIATTR_FRAME_SIZE
	.align		4
.L_164:
        /*039c*/ 	.byte	0x04, 0x11
        /*039e*/ 	.short	(.L_166 - .L_165)
	.align		4
.L_165:
        /*03a0*/ 	.word	index@(_ZN7cutlass13device_kernelIN5flash19enable_sm80_to_sm89INS1_16FlashAttnFwdSm80INS1_25CollectiveMainloopFwdSm80ILi8ELi1ELb1EN4cute5tupleIJNS5_1CILi128EEENS7_ILi48EEENS7_ILi256EEEEEELi256ENS_10bfloat16_tEfNS_4arch4Sm80ELb0ELb1ELb1ELb1ELb0ELb0ELb1ELb0EEENS1_21CollectiveEpilogueFwdINS6_IJS8_SA_S9_EEENS6_IJNS7_ILi1EEESI_SI_EEESC_SE_Li256ELb1ELb1ELb0ELb0EEENS1_19SingleTileSchedulerILb1ELb0ELb1ELi128EEEEEEEEEvNT_6ParamsE)
        /*03a4*/ 	.word	0x000000a0


	//----- nvinfo : EIATTR_REGCOUNT
	.align		4
.L_166:
        /*03a8*/ 	.byte	0x04, 0x2f
        /*03aa*/ 	.short	(.L_168 - .L_167)
	.align		4
.L_167:
        /*03ac*/ 	.word	index@(_ZN7cutlass13device_kernelIN5flash19enable_sm80_to_sm89INS1_16FlashAttnFwdSm80INS1_25CollectiveMainloopFwdSm80ILi8ELi1ELb1EN4cute5tupleIJNS5_1CILi128EEENS7_ILi48EEENS7_ILi256EEEEEELi256ENS_10bfloat16_tEfNS_4arch4Sm80ELb0ELb1ELb1ELb0ELb0ELb0ELb1ELb0EEENS1_21CollectiveEpilogueFwdINS6_IJS8_SA_S9_EEENS6_IJNS7_ILi1EEESI_SI_EEESC_SE_Li256ELb0ELb1ELb0ELb0EEENS1_19SingleTileSchedulerILb0ELb0ELb1ELi128EEEEEEEEEvNT_6ParamsE)
        /*03b0*/ 	.word	0x000000ff


	//----- nvinfo : EIATTR_FRAME_SIZE
	.align		4
.L_168:
        /*03b4*/ 	.byte	0x04, 0x11
        /*03b6*/ 	.short	(.L_170 - .L_169)
	.align		4
.L_169:
        /*03b8*/ 	.word	index@(_ZN7cutlass13device_kernelIN5flash19enable_sm80_to_sm89INS1_16FlashAttnFwdSm80INS1_25CollectiveMainloopFwdSm80ILi8ELi1ELb1EN4cute5tupleIJNS5_1CILi128EEENS7_ILi48EEENS7_ILi256EEEEEELi256ENS_10bfloat16_tEfNS_4arch4Sm80ELb0ELb1ELb1ELb0ELb0ELb0ELb1ELb0EEENS1_21CollectiveEpilogueFwdINS6_IJS8_SA_S9_EEENS6_IJNS7_ILi1EEESI_SI_EEESC_SE_Li256ELb0ELb1ELb0ELb0EEENS1_19SingleTileSchedulerILb0ELb0ELb1ELi128EEEEEEEEEvNT_6ParamsE)
        /*03bc*/ 	.word	0x000000a0


	//----- nvinfo : EIATTR_REGCOUNT
	.align		4
.L_170:
        /*03c0*/ 	.byte	0x04, 0x2f
        /*03c2*/ 	.short	(.L_172 - .L_171)
	.align		4
.L_171:
        /*03c4*/ 	.word	index@(_ZN7cutlass13device_kernelIN5flash19enable_sm80_to_sm89INS1_16FlashAttnFwdSm80INS1_25CollectiveMainloopFwdSm80ILi8ELi1ELb0EN4cute5tupleIJNS5_1CILi128EEENS7_ILi32EEENS7_ILi256EEEEEELi256ENS_10bfloat16_tEfNS_4arch4Sm80ELb0ELb0ELb1ELb1ELb0ELb1ELb1ELb0EEENS1_21CollectiveEpilogueFwdINS6_IJS8_SA_S9_EEENS6_IJNS7_ILi1EEESI_SI_EEESC_SE_Li256ELb1ELb1ELb0ELb0EEENS1_19SingleTileSchedulerILb1ELb0ELb1ELi128EEEEEEEEEvNT_6ParamsE)
        /*03c8*/ 	.word	0x000000ff


	//----- nvinfo : EIATTR_FRAME_SIZE
	.align		4
.L_172:
        /*03cc*/ 	.byte	0x04, 0x11
        /*03ce*/ 	.short	(.L_174 - .L_173)
	.align		4
.L_173:
        /*03d0*/ 	.word	index@(_ZN7cutlass13device_kernelIN5flash19enable_sm80_to_sm89INS1_16FlashAttnFwdSm80INS1_25CollectiveMainloopFwdSm80ILi8ELi1ELb0EN4cute5tupleIJNS5_1CILi128EEENS7_ILi32EEENS7_ILi256EEEEEELi256ENS_10bfloat16_tEfNS_4arch4Sm80ELb0ELb0ELb1ELb1ELb0ELb1ELb1ELb0EEENS1_21CollectiveEpilogueFwdINS6_IJS8_SA_S9_EEENS6_IJNS7_ILi1EEESI_SI_EEESC_SE_Li256ELb1ELb1ELb0ELb0EEENS1_19SingleTileSchedulerILb1ELb0ELb1ELi128EEEEEEEEEvNT_6ParamsE)
        /*03d4*/ 	.word	0x00000000


	//----- nvinfo : EIATTR_REGCOUNT
	.align		4
.L_174:
        /*03d8*/ 	.byte	0x04, 0x2f
        /*03da*/ 	.short	(.L_176 - .L_175)
	.align		4
.L_175:
        /*03dc*/ 	.word	index@(_ZN7cutlass13device_kernelIN5flash19enable_sm80_to_sm89INS1_16FlashAttnFwdSm80INS1_25CollectiveMainloopFwdSm80ILi8ELi1ELb1EN4cute5tupleIJNS5_1CILi128EEENS7_ILi64EEENS7_ILi256EEEEEELi256ENS_10bfloat16_tEfNS_4arch4Sm80ELb0ELb0ELb1ELb1ELb0ELb0ELb1ELb0EEENS1_21CollectiveEpilogueFwdINS6_IJS8_SA_S9_EEENS6_IJNS7_ILi1EEESI_SI_EEESC_SE_Li256ELb1ELb1ELb0ELb0EEENS1_19SingleTileSchedulerILb1ELb0ELb1ELi128EEEEEEEEEvNT_6ParamsE)
        /*03e0*/ 	.word	0x000000ff


	//----- nvinfo : EIATTR_FRAME_SIZE
	.align		4
.L_176:
        /*03e4*/ 	.byte	0x04, 0x11
        /*03e6*/ 	.short	(.L_178 - .L_177)
	.align		4
.L_177:
        /*03e8*/ 	.word	index@(_ZN7cutlass13device_kernelIN5flash19enable_sm80_to_sm89INS1_16FlashAttnFwdSm80INS1_25CollectiveMainloopFwdSm80ILi8ELi1ELb1EN4cute5tupleIJNS5_1CILi128EEENS7_ILi64EEENS7_ILi256EEEEEELi256ENS_10bfloat16_tEfNS_4arch4Sm80ELb0ELb0ELb1ELb1ELb0ELb0ELb1ELb0EEENS1_21CollectiveEpilogueFwdINS6_IJS8_SA_S9_EEENS6_IJNS7_ILi1EEESI_SI_EEESC_SE_Li256ELb1ELb1ELb0ELb0EEENS1_19SingleTileSchedulerILb1ELb0ELb1ELi128EEEEEEEEEvNT_6ParamsE)
        /*03ec*/ 	.word	0x00000110


	//----- nvinfo : EIATTR_REGCOUNT
	.align		4
.L_178:
        /*03f0*/ 	.byte	0x04, 0x2f
        /*03f2*/ 	.short	(.L_180 - .L_179)
	.align		4
.L_179:
        /*03f4*/ 	.word	index@(_ZN7cutlass13device_kernelIN5flash19enable_sm80_to_sm89INS1_16FlashAttnFwdSm80INS1_25CollectiveMainloopFwdSm80ILi8ELi1ELb1EN4cute5tupleIJNS5_1CILi128EEENS7_ILi64EEENS7_ILi256EEEEEELi256ENS_10bfloat16_tEfNS_4arch4Sm80ELb0ELb0ELb1ELb0ELb0ELb0ELb1ELb0EEENS1_21CollectiveEpilogueFwdINS6_IJS8_SA_S9_EEENS6_IJNS7_ILi1EEESI_SI_EEESC_SE_Li256ELb0ELb1ELb0ELb0EEENS1_19SingleTileSchedulerILb0ELb0ELb1ELi128EEEEEEEEEvNT_6ParamsE)
        /*03f8*/ 	.word	0x000000ff


	//----- nvinfo : EIATTR_FRAME_SIZE
	.align		4
.L_180:
        /*03fc*/ 	.byte	0x04, 0x11
        /*03fe*/ 	.short	(.L_182 - .L_181)
	.align		4
.L_181:
        /*0400*/ 	.word	index@(_ZN7cutlass13device_kernelIN5flash19enable_sm80_to_sm89INS1_16FlashAttnFwdSm80INS1_25CollectiveMainloopFwdSm80ILi8ELi1ELb1EN4cute5tupleIJNS5_1CILi128EEENS7_ILi64EEENS7_ILi256EEEEEELi256ENS_10bfloat16_tEfNS_4arch4Sm80ELb0ELb0ELb1ELb0ELb0ELb0ELb1ELb0EEENS1_21CollectiveEpilogueFwdINS6_IJS8_SA_S9_EEENS6_IJNS7_ILi1EEESI_SI_EEESC_SE_Li256ELb0ELb1ELb0ELb0EEENS1_19SingleTileSchedulerILb0ELb0ELb1ELi128EEEEEEEEEvNT_6ParamsE)
        /*0404*/ 	.word	0x00000130


	//----- nvinfo : EIATTR_MIN_STACK_SIZE
	.align		4
.L_182:
        /*0408*/ 	.byte	0x04, 0x12
        /*040a*/ 	.short	(.L_184 - .L_183)
	.align		4
.L_183:
        /*040c*/ 	.word	index@(_ZN7cutlass13device_kernelIN5flash19enable_sm80_to_sm89INS1_16FlashAttnFwdSm80INS1_25CollectiveMainloopFwdSm80ILi8ELi1ELb1EN4cute5tupleIJNS5_1CILi128EEENS7_ILi64EEENS7_ILi256EEEEEELi256ENS_10bfloat16_tEfNS_4arch4Sm80ELb0ELb0ELb1ELb0ELb0ELb0ELb1ELb0EEENS1_21CollectiveEpilogueFwdINS6_IJS8_SA_S9_EEENS6_IJNS7_ILi1EEESI_SI_EEESC_SE_Li256ELb0ELb1ELb0ELb0EEENS1_19SingleTileSchedulerILb0ELb0ELb1ELi128EEEEEEEEEvNT_6ParamsE)
        /*0410*/ 	.word	0x00000130


	//----- nvinfo : EIATTR_MIN_STACK_SIZE
	.align		4
.L_184:
        /*0414*/ 	.byte	0x04, 0x12
        /*0416*/ 	.short	(.L_186 - .L_185)
	.align		4
.L_185:
        /*0418*/ 	.word	index@(_ZN7cutlass13device_kernelIN5flash19enable_sm80_to_sm89INS1_16FlashAttnFwdSm80INS1_25CollectiveMainloopFwdSm80ILi8ELi1ELb1EN4cute5tupleIJNS5_1CILi128EEENS7_ILi64EEENS7_ILi256EEEEEELi256ENS_10bfloat16_tEfNS_4arch4Sm80ELb0ELb0ELb1ELb1ELb0ELb0ELb1ELb0EEENS1_21CollectiveEpilogueFwdINS6_IJS8_SA_S9_EEENS6_IJNS7_ILi1EEESI_SI_EEESC_SE_Li256ELb1ELb1ELb0ELb0EEENS1_19SingleTileSchedulerILb1ELb0ELb1ELi128EEEEEEEEEvNT_6ParamsE)
        /*041c*/ 	.word	0x00000110


	//----- nvinfo : EIATTR_MIN_STACK_SIZE
	.align		4
.L_186:
        /*0420*/ 	.byte	0x04, 0x12
        /*0422*/ 	.short	(.L_188 - .L_187)
	.align		4
.L_187:
        /*0424*/ 	.word	index@(_ZN7cutlass13device_kernelIN5flash19enable_sm80_to_sm89INS1_16FlashAttnFwdSm80INS1_25CollectiveMainloopFwdSm80ILi8ELi1ELb0EN4cute5tupleIJNS5_1CILi128EEENS7_ILi32EEENS7_ILi256EEEEEELi256ENS_10bfloat16_tEfNS_4arch4Sm80ELb0ELb0ELb1ELb1ELb0ELb1ELb1ELb0EEENS1_21CollectiveEpilogueFwdINS6_IJS8_SA_S9_EEENS6_IJNS7_ILi1EEESI_SI_EEESC_SE_Li256ELb1ELb1ELb0ELb0EEENS1_19SingleTileSchedulerILb1ELb0ELb1ELi128EEEEEEEEEvNT_6ParamsE)
        /*0428*/ 	.word	0x00000000


	//----- nvinfo : EIATTR_MIN_STACK_SIZE
	.align		4
.L_188:
        /*042c*/ 	.byte	0x04, 0x12
        /*042e*/ 	.short	(.L_190 - .L_189)
	.align		4
.L_189:
        /*0430*/ 	.word	index@(_ZN7cutlass13device_kernelIN5flash19enable_sm80_to_sm89INS1_16FlashAttnFwdSm80INS1_25CollectiveMainloopFwdSm80ILi8ELi1ELb1EN4cute5tupleIJNS5_1CILi128EEENS7_ILi48EEENS7_ILi256EEEEEELi256ENS_10bfloat16_tEfNS_4arch4Sm80ELb0ELb1ELb1ELb0ELb0ELb0ELb1ELb0EEENS1_21CollectiveEpilogueFwdINS6_IJS8_SA_S9_EEENS6_IJNS7_ILi1EEESI_SI_EEESC_SE_Li256ELb0ELb1ELb0ELb0EEENS1_19SingleTileSchedulerILb0ELb0ELb1ELi128EEEEEEEEEvNT_6ParamsE)
        /*0434*/ 	.word	0x000000a0


	//----- nvinfo : EIATTR_MIN_STACK_SIZE
	.align		4
.L_190:
        /*0438*/ 	.byte	0x04, 0x12
        /*043a*/ 	.short	(.L_192 - .L_191)
	.align		4
.L_191:
        /*043c*/ 	.word	index@(_ZN7cutlass13device_kernelIN5flash19enable_sm80_to_sm89INS1_16FlashAttnFwdSm80INS1_25CollectiveMainloopFwdSm80ILi8ELi1ELb1EN4cute5tupleIJNS5_1CILi128EEENS7_ILi48EEENS7_ILi256EEEEEELi256ENS_10bfloat16_tEfNS_4arch4Sm80ELb0ELb1ELb1ELb1ELb0ELb0ELb1ELb0EEENS1_21CollectiveEpilogueFwdINS6_IJS8_SA_S9_EEENS6_IJNS7_ILi1EEESI_SI_EEESC_SE_Li256ELb1ELb1ELb0ELb0EEENS1_19SingleTileSchedulerILb1ELb0ELb1ELi128EEEEEEEEEvNT_6ParamsE)
        /*0440*/ 	.word	0x000000a0


	//----- nvinfo : EIATTR_MIN_STACK_SIZE
	.align		4
.L_192:
        /*0444*/ 	.byte	0x04, 0x12
        /*0446*/ 	.short	(.L_194 - .L_193)
	.align		4
.L_193:
        /*0448*/ 	.word	index@(_ZN7cutlass13device_kernelIN5flash19enable_sm80_to_sm89INS1_16FlashAttnFwdSm80INS1_25CollectiveMainloopFwdSm80ILi8ELi1ELb0EN4cute5tupleIJNS5_1CILi128EEENS7_ILi32EEENS7_ILi256EEEEEELi256ENS_10bfloat16_tEfNS_4arch4Sm80ELb0ELb1ELb1ELb1ELb0ELb1ELb1ELb0EEENS1_21CollectiveEpilogueFwdINS6_IJS8_SA_S9_EEENS6_IJNS7_ILi1EEESI_SI_EEESC_SE_Li256ELb1ELb1ELb0ELb0EEENS1_19SingleTileSchedulerILb1ELb0ELb1ELi128EEEEEEEEEvNT_6ParamsE)
        /*044c*/ 	.word	0x00000000


	//----- nvinfo : EIATTR_MIN_STACK_SIZE
	.align		4
.L_194:
        /*0450*/ 	.byte	0x04, 0x12
        /*0452*/ 	.short	(.L_196 - .L_195)
	.align		4
.L_195:
        /*0454*/ 	.word	index@(_ZN7cutlass13device_kernelIN5flash19enable_sm80_to_sm89INS1_16FlashAttnFwdSm80INS1_25CollectiveMainloopFwdSm80ILi8ELi1ELb1EN4cute5tupleIJNS5_1CILi128EEENS7_ILi64EEENS7_ILi256EEEEEELi256ENS_10bfloat16_tEfNS_4arch4Sm80ELb1ELb0ELb1ELb0ELb0ELb0ELb1ELb0EEENS1_21CollectiveEpilogueFwdINS6_IJS8_SA_S9_EEENS6_IJNS7_ILi1EEESI_SI_EEESC_SE_Li256ELb0ELb1ELb0ELb0EEENS1_30DynamicPersistentTileSchedulerILi256ELi256ELb0ELb1ELb0EEEEEEEEEvNT_6ParamsE)
        /*0458*/ 	.word	0x00000140


	//----- nvinfo : EIATTR_MIN_STACK_SIZE
	.align		4
.L_196:
        /*045c*/ 	.byte	0x04, 0x12
        /*045e*/ 	.short	(.L_198 - .L_197)
	.align		4
.L_197:
        /*0460*/ 	.word	index@(_ZN7cutlass13device_kernelIN5flash19enable_sm80_to_sm89INS1_16FlashAttnFwdSm80INS1_25CollectiveMainloopFwdSm80ILi8ELi1ELb1EN4cute5tupleIJNS5_1CILi128EEENS7_ILi64EEENS7_ILi256EEEEEELi256ENS_10bfloat16_tEfNS_4arch4Sm80ELb1ELb0ELb1ELb1ELb0ELb0ELb1ELb0EEENS1_21CollectiveEpilogueFwdINS6_IJS8_SA_S9_EEENS6_IJNS7_ILi1EEESI_SI_EEESC_SE_Li256ELb1ELb1ELb0ELb0EEENS1_19SingleTileSchedulerILb1ELb0ELb1ELi128EEEEEEEEEvNT_6ParamsE)
        /*0464*/ 	.word	0x00000130


	//----- nvinfo : EIATTR_MIN_STACK_SIZE
	.align		4
.L_198:
        /*0468*/ 	.byte	0x04, 0x12
        /*046a*/ 	.short	(.L_200 - .L_199)
	.align		4
.L_199:
        /*046c*/ 	.word	index@(_ZN7cutlass13device_kernelIN5flash19enable_sm80_to_sm89INS1_16FlashAttnFwdSm80INS1_25CollectiveMainloopFwdSm80ILi8ELi1ELb0EN4cute5tupleIJNS5_1CILi128EEENS7_ILi32EEENS7_ILi256EEEEEELi256ENS_10bfloat16_tEfNS_4arch4Sm80ELb1ELb0ELb1ELb1ELb0ELb1ELb1ELb0EEENS1_21CollectiveEpilogueFwdINS6_IJS8_SA_S9_EEENS6_IJNS7_ILi1EEESI_SI_EEESC_SE_Li256ELb1ELb1ELb0ELb0EEENS1_19SingleTileSchedulerILb1ELb0ELb1ELi128EEEEEEEEEvNT_6ParamsE)
        /*0470*/ 	.word	0x00000000


	//----- nvinfo : EIATTR_MIN_STACK_SIZE
	.align		4
.L_200:
        /*0474*/ 	.byte	0x04, 0x12
        /*0476*/ 	.short	(.L_202 - .L_201)
	.align		4
.L_201:
        /*0478*/ 	.word	index@(_ZN7cutlass13device_kernelIN5flash19enable_sm80_to_sm89INS1_16FlashAttnFwdSm80INS1_25CollectiveMainloopFwdSm80ILi8ELi1ELb0EN4cute5tupleIJNS5_1CILi128EEENS7_ILi96EEENS7_ILi256EEEEEELi256ENS_10bfloat16_tEfNS_4arch4Sm80ELb0ELb0ELb1ELb0ELb0ELb0ELb1ELb0EEENS1_21CollectiveEpilogueFwdINS6_IJS8_SA_S9_EEENS6_IJNS7_ILi1EEESI_SI_EEESC_SE_Li256ELb0ELb1ELb0ELb0EEENS1_19SingleTileSchedulerILb0ELb0ELb1ELi128EEEEEEEEEvNT_6ParamsE)
        /*047c*/ 	.word	0x00000068


	//----- nvinfo : EIATTR_MIN_STACK_SIZE
	.align		4
.L_202:
        /*0480*/ 	.byte	0x04, 0x12
        /*0482*/ 	.short	(.L_204 - .L_203)
	.align		4
.L_203:
        /*0484*/ 	.word	index@(_ZN7cutlass13device_kernelIN5flash19enable_sm80_to_sm89INS1_16FlashAttnFwdSm80INS1_25CollectiveMainloopFwdSm80ILi8ELi1ELb0EN4cute5tupleIJNS5_1CILi128EEENS7_ILi96EEENS7_ILi256EEEEEELi256ENS_10bfloat16_tEfNS_4arch4Sm80ELb0ELb0ELb1ELb1ELb0ELb0ELb1ELb0EEENS1_21CollectiveEpilogueFwdINS6_IJS8_SA_S9_EEENS6_IJNS7_ILi1EEESI_SI_EEESC_SE_Li256ELb1ELb1ELb0ELb0EEENS1_19SingleTileSchedulerILb1ELb0ELb1ELi128EEEEEEEEEvNT_6ParamsE)
        /*0488*/ 	.word	0x00000058


	//----- nvinfo : EIATTR_MIN_STACK_SIZE
	.align		4
.L_204:
        /*048c*/ 	.byte	0x04, 0x12
        /*048e*/ 	.short	(.L_206 - .L_205)
	.align		4
.L_205:
        /*0490*/ 	.word	index@(_ZN7cutlass13device_kernelIN5flash19enable_sm80_to_sm89INS1_16FlashAttnFwdSm80INS1_25CollectiveMainloopFwdSm80ILi8ELi1ELb0EN4cute5tupleIJNS5_1CILi128EEENS7_ILi48EEENS7_ILi256EEEEEELi256ENS_10bfloat16_tEfNS_4arch4Sm80ELb0ELb0ELb1ELb1ELb0ELb1ELb1ELb0EEENS1_21CollectiveEpilogueFwdINS6_IJS8_SA_S9_EEENS6_IJNS7_ILi1EEESI_SI_EEESC_SE_Li256ELb1ELb1ELb0ELb0EEENS1_19SingleTileSchedulerILb1ELb0ELb1ELi128EEEEEEEEEvNT_6ParamsE)
        /*0494*/ 	.word	0x00000000


	//----- nvinfo : EIATTR_MIN_STACK_SIZE
	.align		4
.L_206:
        /*0498*/ 	.byte	0x04, 0x12
        /*049a*/ 	.short	(.L_208 - .L_207)
	.align		4
.L_207:
        /*049c*/ 	.word	index@(_ZN7cutlass13device_kernelIN5flash19enable_sm80_to_sm89INS1_16FlashAttnFwdSm80INS1_25CollectiveMainloopFwdSm80ILi8ELi1ELb0EN4cute5tupleIJNS5_1CILi128EEENS7_ILi64EEENS7_ILi256EEEEEELi256ENS_10bfloat16_tEfNS_4arch4Sm80ELb0ELb1ELb1ELb0ELb0ELb0ELb1ELb0EEENS1_21CollectiveEpilogueFwdINS6_IJS8_SA_S9_EEENS6_IJNS7_ILi1EEESI_SI_EEESC_SE_Li256ELb0ELb1ELb0ELb0EEENS1_19SingleTileSchedulerILb0ELb0ELb1ELi128EEEEEEEEEvNT_6ParamsE)
        /*04a0*/ 	.word	0x00000078


	//----- nvinfo : EIATTR_MIN_STACK_SIZE
	.align		4
.L_208:
        /*04a4*/ 	.byte	0x04, 0x12
        /*04a6*/ 	.short	(.L_210 - .L_209)
	.align		4
.L_209:
        /*04a8*/ 	.word	index@(_ZN7cutlass13device_kernelIN5flash19enable_sm80_to_sm89INS1_16FlashAttnFwdSm80INS1_25CollectiveMainloopFwdSm80ILi8ELi1ELb0EN4cute5tupleIJNS5_1CILi128EEENS7_ILi64EEENS7_ILi256EEEEEELi256ENS_10bfloat16_tEfNS_4arch4Sm80ELb0ELb1ELb1ELb1ELb0ELb0ELb1ELb0EEENS1_21CollectiveEpilogueFwdINS6_IJS8_SA_S9_EEENS6_IJNS7_ILi1EEESI_SI_EEESC_SE_Li256ELb1ELb1ELb0ELb0EEENS1_19SingleTileSchedulerILb1ELb0ELb1ELi128EEEEEEEEEvNT_6ParamsE)
        /*04ac*/ 	.word	0x00000090


	//----- nvinfo : EIATTR_MIN_STACK_SIZE
	.align		4
.L_210:
        /*04b0*/ 	.byte	0x04, 0x12
        /*04b2*/ 	.short	(.L_212 - .L_211)
	.align		4
.L_211:
        /*04b4*/ 	.word	index@(_ZN7cutlass13device_kernelIN5flash19enable_sm80_to_sm89INS1_16FlashAttnFwdSm80INS1_25CollectiveMainloopFwdSm80ILi8ELi1ELb0EN4cute5tupleIJNS5_1CILi128EEENS7_ILi48EEENS7_ILi256EEEEEELi256ENS_10bfloat16_tEfNS_4arch4Sm80ELb0ELb1ELb1ELb1ELb0ELb1ELb1ELb0EEENS1_21CollectiveEpilogueFwdINS6_IJS8_SA_S9_EEENS6_IJNS7_ILi1EEESI_SI_EEESC_SE_Li256ELb1ELb1ELb0ELb0EEENS1_19SingleTileSchedulerILb1ELb0ELb1ELi128EEEEEEEEEvNT_6ParamsE)
        /*04b8*/ 	.word	0x00000070


	//----- nvinfo : EIATTR_MIN_STACK_SIZE
	.align		4
.L_212:
        /*04bc*/ 	.byte	0x04, 0x12
        /*04be*/ 	.short	(.L_214 - .L_213)
	.align		4
.L_213:
        /*04c0*/ 	.word	index@(_ZN7cutlass13device_kernelIN5flash19enable_sm80_to_sm89INS1_16FlashAttnFwdSm80INS1_25CollectiveMainloopFwdSm80ILi8ELi1ELb0EN4cute5tupleIJNS5_1CILi128EEENS7_ILi96EEENS7_ILi256EEEEEELi256ENS_10bfloat16_tEfNS_4arch4Sm80ELb1ELb0ELb1ELb0ELb0ELb0ELb1ELb0EEENS1_21CollectiveEpilogueFwdINS6_IJS8_SA_S9_EEENS6_IJNS7_ILi1EEESI_SI_EEESC_SE_Li256ELb0ELb1ELb0ELb0EEENS1_30DynamicPersistentTileSchedulerILi256ELi256ELb0ELb1ELb0EEEEEEEEEvNT_6ParamsE)
        /*04c4*/ 	.word	0x000000a8


	//----- nvinfo : EIATTR_MIN_STACK_SIZE
	.align		4
.L_214:
        /*04c8*/ 	.byte	0x04, 0x12
        /*04ca*/ 	.short	(.L_216 - .L_215)
	.align		4
.L_215:
        /*04cc*/ 	.word	index@(_ZN7cutlass13device_kernelIN5flash19enable_sm80_to_sm89INS1_16FlashAttnFwdSm80INS1_25CollectiveMainloopFwdSm80ILi8ELi1ELb0EN4cute5tupleIJNS5_1CILi128EEENS7_ILi96EEENS7_ILi256EEEEEELi256ENS_10bfloat16_tEfNS_4arch4Sm80ELb1ELb0ELb1ELb1ELb0ELb0ELb1ELb0EEENS1_21CollectiveEpilogueFwdINS6_IJS8_SA_S9_EEENS6_IJNS7_ILi1EEESI_SI_EEESC_SE_Li256ELb1ELb1ELb0ELb0EEENS1_19SingleTileSchedulerILb1ELb0ELb1ELi128EEEEEEEEEvNT_6ParamsE)
        /*04d0*/ 	.word	0x00000050


	//----- nvinfo : EIATTR_MIN_STACK_SIZE
	.align		4
.L_216:
        /*04d4*/ 	.byte	0x04, 0x12
        /*04d6*/ 	.short	(.L_218 - .L_217)
	.align		4
.L_217:
        /*04d8*/ 	.word	index@(_ZN7cutlass13device_kernelIN5flash19enable_sm80_to_sm89INS1_16FlashAttnFwdSm80INS1_25CollectiveMainloopFwdSm80ILi8ELi1ELb0EN4cute5tupleIJNS5_1CILi128EEENS7_ILi48EEENS7_ILi256EEEEEELi256ENS_10bfloat16_tEfNS_4arch4Sm80ELb1ELb0ELb1ELb1ELb0ELb1ELb1ELb0EEENS1_21CollectiveEpilogueFwdINS6_IJS8_SA_S9_EEENS6_IJNS7_ILi1EEESI_SI_EEESC_SE_Li256ELb1ELb1ELb0ELb0EEENS1_19SingleTileSchedulerILb1ELb0ELb1ELi128EEEEEEEEEvNT_6ParamsE)
        /*04dc*/ 	.word	0x00000000


	//----- nvinfo : EIATTR_MIN_STACK_SIZE
	.align		4
.L_218:
        /*04e0*/ 	.byte	0x04, 0x12
        /*04e2*/ 	.short	(.L_220 - .L_219)
	.align		4
.L_219:
        /*04e4*/ 	.word	index@(_ZN7cutlass13device_kernelIN5flash19enable_sm80_to_sm89INS1_16FlashAttnFwdSm80INS1_25CollectiveMainloopFwdSm80ILi8ELi1ELb1EN4cute5tupleIJNS5_1CILi128EEENS7_ILi64EEENS7_ILi256EEEEEELi256ENS_10bfloat16_tEfNS_4arch4Sm80ELb0ELb0ELb0ELb0ELb0ELb0ELb1ELb0EEENS1_21CollectiveEpilogueFwdINS6_IJS8_SA_S9_EEENS6_IJNS7_ILi1EEESI_SI_EEESC_SE_Li256ELb0ELb1ELb0ELb0EEENS1_19SingleTileSchedulerILb0ELb0ELb1ELi128EEEEEEEEEvNT_6ParamsE)
        /*04e8*/ 	.word	0x000000e8


	//----- nvinfo : EIATTR_MIN_STACK_SIZE
	.align		4
.L_220:
        /*04ec*/ 	.byte	0x04, 0x12
        /*04ee*/ 	.short	(.L_222 - .L_221)
	.align		4
.L_221:
        /*04f0*/ 	.word	index@(_ZN7cutlass13device_kernelIN5flash19enable_sm80_to_sm89INS1_16FlashAttnFwdSm80INS1_25CollectiveMainloopFwdSm80ILi8ELi1ELb1EN4cute5tupleIJNS5_1CILi128EEENS7_ILi64EEENS7_ILi256EEEEEELi256ENS_10bfloat16_tEfNS_4arch4Sm80ELb0ELb0ELb0ELb1ELb0ELb0ELb1ELb0EEENS1_21CollectiveEpilogueFwdINS6_IJS8_SA_S9_EEENS6_IJNS7_ILi1EEESI_SI_EEESC_SE_Li256ELb1ELb1ELb0ELb0EEENS1_19SingleTileSchedulerILb1ELb0ELb1ELi128EEEEEEEEEvNT_6ParamsE)
        /*04f4*/ 	.word	0x000000c8


	//----- nvinfo : EIATTR_MIN_STACK_SIZE
	.align		4
.L_222:
        /*04f8*/ 	.byte	0x04, 0x12
        /*04fa*/ 	.short	(.L_224 - .L_223)
	.align		4
.L_223:
        /*04fc*/ 	.word	index@(_ZN7cutlass13device_kernelIN5flash19enable_sm80_to_sm89INS1_16FlashAttnFwdSm80INS1_25CollectiveMainloopFwdSm80ILi8ELi1ELb0EN4cute5tupleIJNS5_1CILi128EEENS7_ILi32EEENS7_ILi256EEEEEELi256ENS_10bfloat16_tEfNS_4arch4Sm80ELb0ELb0ELb0ELb1ELb0ELb1ELb1ELb0EEENS1_21CollectiveEpilogueFwdINS6_IJS8_SA_S9_EEENS6_IJNS7_ILi1EEESI_SI_EEESC_SE_Li256ELb1ELb1ELb0ELb0EEENS1_19SingleTileSchedulerILb1ELb0ELb1ELi128EEEEEEEEEvNT_6ParamsE)
        /*0500*/ 	.word	0x00000000


	//----- nvinfo : EIATTR_MIN_STACK_SIZE
	.align		4
.L_224:
        /*0504*/ 	.byte	0x04, 0x12
        /*0506*/ 	.short	(.L_226 - .L_225)
	.align		4
.L_225:
        /*0508*/ 	.word	index@(_ZN7cutlass13device_kernelIN5flash19enable_sm80_to_sm89INS1_16FlashAttnFwdSm80INS1_25CollectiveMainloopFwdSm80ILi8ELi1ELb1EN4cute5tupleIJNS5_1CILi128EEENS7_ILi48EEENS7_ILi256EEEEEELi256ENS_10bfloat16_tEfNS_4arch4Sm80ELb0ELb1ELb0ELb0ELb0ELb0ELb1ELb0EEENS1_21CollectiveEpilogueFwdINS6_IJS8_SA_S9_EEENS6_IJNS7_ILi1EEESI_SI_EEESC_SE_Li256ELb0ELb1ELb0ELb0EEENS1_19SingleTileSchedulerILb0ELb0ELb1ELi128EEEEEEEEEvNT_6ParamsE)
        /*050c*/ 	.word	0x00000098


	//----- nvinfo : EIATTR_MIN_STACK_SIZE
	.align		4
.L_226:
        /*0510*/ 	.byte	0x04, 0x12
        /*0512*/ 	.short	(.L_228 - .L_227)
	.align		4
.L_227:
        /*0514*/ 	.word	index@(_ZN7cutlass13device_kernelIN5flash19enable_sm80_to_sm89INS1_16FlashAttnFwdSm80INS1_25CollectiveMainloopFwdSm80ILi8ELi1ELb1EN4cute5tupleIJNS5_1CILi128EEENS7_ILi48EEENS7_ILi256EEEEEELi256ENS_10bfloat16_tEfNS_4arch4Sm80ELb0ELb1ELb0ELb1ELb0ELb0ELb1ELb0EEENS1_21CollectiveEpilogueFwdINS6_IJS8_SA_S9_EEENS6_IJNS7_ILi1EEESI_SI_EEESC_SE_Li256ELb1ELb1ELb0ELb0EEENS1_19SingleTileSchedulerILb1ELb0ELb1ELi128EEEEEEEEEvNT_6ParamsE)
        /*0518*/ 	.word	0x00000098


	//----- nvinfo : EIATTR_MIN_STACK_SIZE
	.align		4
.L_228:
        /*051c*/ 	.byte	0x04, 0x12
        /*051e*/ 	.short	(.L_230 - .L_229)
	.align		4
.L_229:
        /*0520*/ 	.word	index@(_ZN7cutlass13device_kernelIN5flash19enable_sm80_to_sm89INS1_16FlashAttnFwdSm80INS1_25CollectiveMainloopFwdSm80ILi8ELi1ELb0EN4cute5tupleIJNS5_1CILi128EEENS7_ILi32EEENS7_ILi256EEEEEELi256ENS_10bfloat16_tEfNS_4arch4Sm80ELb0ELb1ELb0ELb1ELb0ELb1ELb1ELb0EEENS1_21CollectiveEpilogueFwdINS6_IJS8_SA_S9_EEENS6_IJNS7_ILi1EEESI_SI_EEESC_SE_Li256ELb1ELb1ELb0ELb0EEENS1_19SingleTileSchedulerILb1ELb0ELb1ELi128EEEEEEEEEvNT_6ParamsE)
        /*0524*/ 	.word	0x00000000


	//----- nvinfo : EIATTR_MIN_STACK_SIZE
	.align		4
.L_230:
        /*0528*/ 	.byte	0x04, 0x12
        /*052a*/ 	.short	(.L_232 - .L_231)
	.align		4
.L_231:
        /*052c*/ 	.word	index@(_ZN7cutlass13device_kernelIN5flash19enable_sm80_to_sm89INS1_16FlashAttnFwdSm80INS1_25CollectiveMainloopFwdSm80ILi8ELi1ELb1EN4cute5tupleIJNS5_1CILi128EEENS7_ILi64EEENS7_ILi256EEEEEELi256ENS_10bfloat16_tEfNS_4arch4Sm80ELb1ELb0ELb0ELb0ELb0ELb0ELb1ELb0EEENS1_21CollectiveEpilogueFwdINS6_IJS8_SA_S9_EEENS6_IJNS7_ILi1EEESI_SI_EEESC_SE_Li256ELb0ELb1ELb0ELb0EEENS1_30DynamicPersistentTileSchedulerILi256ELi256ELb0ELb1ELb0EEEEEEEEEvNT_6ParamsE)
        /*0530*/ 	.word	0x00000158


	//----- nvinfo : EIATTR_MIN_STACK_SIZE
	.align		4
.L_232:
        /*0534*/ 	.byte	0x04, 0x12
        /*0536*/ 	.short	(.L_234 - .L_233)
	.align		4
.L_233:
        /*0538*/ 	.word	index@(_ZN7cutlass13device_kernelIN5flash19enable_sm80_to_sm89INS1_16FlashAttnFwdSm80INS1_25CollectiveMainloopFwdSm80ILi8ELi1ELb1EN4cute5tupleIJNS5_1CILi128EEENS7_ILi64EEENS7_ILi256EEEEEELi256ENS_10bfloat16_tEfNS_4arch4Sm80ELb1ELb0ELb0ELb1ELb0ELb0ELb1ELb0EEENS1_21CollectiveEpilogueFwdINS6_IJS8_SA_S9_EEENS6_IJNS7_ILi1EEESI_SI_EEESC_SE_Li256ELb1ELb1ELb0ELb0EEENS1_19SingleTileSchedulerILb1ELb0ELb1ELi128EEEEEEEEEvNT_6ParamsE)
        /*053c*/ 	.word	0x00000130


	//----- nvinfo : EIATTR_MIN_STACK_SIZE
	.align		4
.L_234:
        /*0540*/ 	.byte	0x04, 0x12
        /*0542*/ 	.short	(.L_236 - .L_235)
	.align		4
.L_235:
        /*0544*/ 	.word	index@(_ZN7cutlass13device_kernelIN5flash19enable_sm80_to_sm89INS1_16FlashAttnFwdSm80INS1_25CollectiveMainloopFwdSm80ILi8ELi1ELb0EN4cute5tupleIJNS5_1CILi128EEENS7_ILi32EEENS7_ILi256EEEEEELi256ENS_10bfloat16_tEfNS_4arch4Sm80ELb1ELb0ELb0ELb1ELb0ELb1ELb1ELb0EEENS1_21CollectiveEpilogueFwdINS6_IJS8_SA_S9_EEENS6_IJNS7_ILi1EEESI_SI_EEESC_SE_Li256ELb1ELb1ELb0ELb0EEENS1_19SingleTileSchedulerILb1ELb0ELb1ELi128EEEEEEEEEvNT_6ParamsE)
        /*0548*/ 	.word	0x00000000


	//----- nvinfo : EIATTR_MIN_STACK_SIZE
	.align		4
.L_236:
        /*054c*/ 	.byte	0x04, 0x12
        /*054e*/ 	.short	(.L_238 - .L_237)
	.align		4
.L_237:
        /*0550*/ 	.word	index@(_ZN7cutlass13device_kernelIN5flash19enable_sm80_to_sm89INS1_16FlashAttnFwdSm80INS1_25CollectiveMainloopFwdSm80ILi8ELi1ELb0EN4cute5tupleIJNS5_1CILi128EEENS7_ILi96EEENS7_ILi256EEEEEELi256ENS_10bfloat16_tEfNS_4arch4Sm80ELb0ELb0ELb0ELb0ELb0ELb0ELb1ELb0EEENS1_21CollectiveEpilogueFwdINS6_IJS8_SA_S9_EEENS6_IJNS7_ILi1EEESI_SI_EEESC_SE_Li256ELb0ELb1ELb0ELb0EEENS1_19SingleTileSchedulerILb0ELb0ELb1ELi128EEEEEEEEEvNT_6ParamsE)
        /*0554*/ 	.word	0x00000068


	//----- nvinfo : EIATTR_MIN_STACK_SIZE
	.align		4
.L_238:
        /*0558*/ 	.byte	0x04, 0x12
        /*055a*/ 	.short	(.L_240 - .L_239)
	.align		4
.L_239:
        /*055c*/ 	.word	index@(_ZN7cutlass13device_kernelIN5flash19enable_sm80_to_sm89INS1_16FlashAttnFwdSm80INS1_25CollectiveMainloopFwdSm80ILi8ELi1ELb0EN4cute5tupleIJNS5_1CILi128EEENS7_ILi96EEENS7_ILi256EEEEEELi256ENS_10bfloat16_tEfNS_4arch4Sm80ELb0ELb0ELb0ELb1ELb0ELb0ELb1ELb0EEENS1_21CollectiveEpilogueFwdINS6_IJS8_SA_S9_EEENS6_IJNS7_ILi1EEESI_SI_EEESC_SE_Li256ELb1ELb1ELb0ELb0EEENS1_19SingleTileSchedulerILb1ELb0ELb1ELi128EEEEEEEEEvNT_6ParamsE)
        /*0560*/ 	.word	0x00000058


	//----- nvinfo : EIATTR_MIN_STACK_SIZE
	.align		4
.L_240:
        /*0564*/ 	.byte	0x04, 0x12
        /*0566*/ 	.short	(.L_242 - .L_241)
	.align		4
.L_241:
        /*0568*/ 	.word	index@(_ZN7cutlass13device_kernelIN5flash19enable_sm80_to_sm89INS1_16FlashAttnFwdSm80INS1_25CollectiveMainloopFwdSm80ILi8ELi1ELb0EN4cute5tupleIJNS5_1CILi128EEENS7_ILi48EEENS7_ILi256EEEEEELi256ENS_10bfloat16_tEfNS_4arch4Sm80ELb0ELb0ELb0ELb1ELb0ELb1ELb1ELb0EEENS1_21CollectiveEpilogueFwdINS6_IJS8_SA_S9_EEENS6_IJNS7_ILi1EEESI_SI_EEESC_SE_Li256ELb1ELb1ELb0ELb0EEENS1_19SingleTileSchedulerILb1ELb0ELb1ELi128EEEEEEEEEvNT_6ParamsE)
        /*056c*/ 	.word	0x00000000


	//----- nvinfo : EIATTR_MIN_STACK_SIZE
	.align		4
.L_242:
        /*0570*/ 	.byte	0x04, 0x12
        /*0572*/ 	.short	(.L_244 - .L_243)
	.align		4
.L_243:
        /*0574*/ 	.word	index@(_ZN7cutlass13device_kernelIN5flash19enable_sm80_to_sm89INS1_16FlashAttnFwdSm80INS1_25CollectiveMainloopFwdSm80ILi8ELi1ELb0EN4cute5tupleIJNS5_1CILi128EEENS7_ILi64EEENS7_ILi256EEEEEELi256ENS_10bfloat16_tEfNS_4arch4Sm80ELb0ELb1ELb0ELb0ELb0ELb0ELb1ELb0EEENS1_21CollectiveEpilogueFwdINS6_IJS8_SA_S9_EEENS6_IJNS7_ILi1EEESI_SI_EEESC_SE_Li256ELb0ELb1ELb0ELb0EEENS1_19SingleTileSchedulerILb0ELb0ELb1ELi128EEEEEEEEEvNT_6ParamsE)
        /*0578*/ 	.word	0x00000040


	//----- nvinfo : EIATTR_MIN_STACK_SIZE
	.align		4
.L_244:
        /*057c*/ 	.byte	0x04, 0x12
        /*057e*/ 	.short	(.L_246 - .L_245)
	.align		4
.L_245:
        /*0580*/ 	.word	index@(_ZN7cutlass13device_kernelIN5flash19enable_sm80_to_sm89INS1_16FlashAttnFwdSm80INS1_25CollectiveMainloopFwdSm80ILi8ELi1ELb0EN4cute5tupleIJNS5_1CILi128EEENS7_ILi64EEENS7_ILi256EEEEEELi256ENS_10bfloat16_tEfNS_4arch4Sm80ELb0ELb1ELb0ELb1ELb0ELb0ELb1ELb0EEENS1_21CollectiveEpilogueFwdINS6_IJS8_SA_S9_EEENS6_IJNS7_ILi1EEESI_SI_EEESC_SE_Li256ELb1ELb1ELb0ELb0EEENS1_19SingleTileSchedulerILb1ELb0ELb1ELi128EEEEEEEEEvNT_6ParamsE)
        /*0584*/ 	.word	0x00000018


	//----- nvinfo : EIATTR_MIN_STACK_SIZE
	.align		4
.L_246:
        /*0588*/ 	.byte	0x04, 0x12
        /*058a*/ 	.short	(.L_248 - .L_247)
	.align		4
.L_247:
        /*058c*/ 	.word	index@(_ZN7cutlass13device_kernelIN5flash19enable_sm80_to_sm89INS1_16FlashAttnFwdSm80INS1_25CollectiveMainloopFwdSm80ILi8ELi1ELb0EN4cute5tupleIJNS5_1CILi128EEENS7_ILi48EEENS7_ILi256EEEEEELi256ENS_10bfloat16_tEfNS_4arch4Sm80ELb0ELb1ELb0ELb1ELb0ELb1ELb1ELb0EEENS1_21CollectiveEpilogueFwdINS6_IJS8_SA_S9_EEENS6_IJNS7_ILi1EEESI_SI_EEESC_SE_Li256ELb1ELb1ELb0ELb0EEENS1_19SingleTileSchedulerILb1ELb0ELb1ELi128EEEEEEEEEvNT_6ParamsE)
        /*0590*/ 	.word	0x00000070


	//----- nvinfo : EIATTR_MIN_STACK_SIZE
	.align		4
.L_248:
        /*0594*/ 	.byte	0x04, 0x12
        /*0596*/ 	.short	(.L_250 - .L_249)
	.align		4
.L_249:
        /*0598*/ 	.word	index@(_ZN7cutlass13device_kernelIN5flash19enable_sm80_to_sm89INS1_16FlashAttnFwdSm80INS1_25CollectiveMainloopFwdSm80ILi8ELi1ELb0EN4cute5tupleIJNS5_1CILi128EEENS7_ILi96EEENS7_ILi256EEEEEELi256ENS_10bfloat16_tEfNS_4arch4Sm80ELb1ELb0ELb0ELb0ELb0ELb0ELb1ELb0EEENS1_21CollectiveEpilogueFwdINS6_IJS8_SA_S9_EEENS6_IJNS7_ILi1EEESI_SI_EEESC_SE_Li256ELb0ELb1ELb0ELb0EEENS1_30DynamicPersistentTileSchedulerILi256ELi256ELb0ELb1ELb0EEEEEEEEEvNT_6ParamsE)
        /*059c*/ 	.word	0x000000a8


	//----- nvinfo : EIATTR_MIN_STACK_SIZE
	.align		4
.L_250:
        /*05a0*/ 	.byte	0x04, 0x12
        /*05a2*/ 	.short	(.L_252 - .L_251)
	.align		4
.L_251:
        /*05a4*/ 	.word	index@(_ZN7cutlass13device_kernelIN5flash19enable_sm80_to_sm89INS1_16FlashAttnFwdSm80INS1_25CollectiveMainloopFwdSm80ILi8ELi1ELb0EN4cute5tupleIJNS5_1CILi128EEENS7_ILi96EEENS7_ILi256EEEEEELi256ENS_10bfloat16_tEfNS_4arch4Sm80ELb1ELb0ELb0ELb1ELb0ELb0ELb1ELb0EEENS1_21CollectiveEpilogueFwdINS6_IJS8_SA_S9_EEENS6_IJNS7_ILi1EEESI_SI_EEESC_SE_Li256ELb1ELb1ELb0ELb0EEENS1_19SingleTileSchedulerILb1ELb0ELb1ELi128EEEEEEEEEvNT_6ParamsE)
        /*05a8*/ 	.word	0x00000068


	//----- nvinfo : EIATTR_MIN_STACK_SIZE
	.align		4
.L_252:
        /*05ac*/ 	.byte	0x04, 0x12
        /*05ae*/ 	.short	(.L_254 - .L_253)
	.align		4
.L_253:
        /*05b0*/ 	.word	index@(_ZN7cutlass13device_kernelIN5flash19enable_sm80_to_sm89INS1_16FlashAttnFwdSm80INS1_25CollectiveMainloopFwdSm80ILi8ELi1ELb0EN4cute5tupleIJNS5_1CILi128EEENS7_ILi48EEENS7_ILi256EEEEEELi256ENS_10bfloat16_tEfNS_4arch4Sm80ELb1ELb0ELb0ELb1ELb0ELb1ELb1ELb0EEENS1_21CollectiveEpilogueFwdINS6_IJS8_SA_S9_EEENS6_IJNS7_ILi1EEESI_SI_EEESC_SE_Li256ELb1ELb1ELb0ELb0EEENS1_19SingleTileSchedulerILb1ELb0ELb1ELi128EEEEEEEEEvNT_6ParamsE)
        /*05b4*/ 	.word	0x00000000
.L_254:


//--------------------- .nv.info._ZN7cutlass13device_kernelIN5flash19enable_sm80_to_sm89INS1_16FlashAttnFwdSm80INS1_25CollectiveMainloopFwdSm80ILi8ELi1ELb1EN4cute5tupleIJNS5_1CILi128EEENS7_ILi64EEENS7_ILi256EEEEEELi256ENS_10bfloat16_tEfNS_4arch4Sm80ELb0ELb0ELb1ELb0ELb0ELb0ELb1ELb0EEENS1_21CollectiveEpilogueFwdINS6_IJS8_SA_S9_EEENS6_IJNS7_ILi1EEESI_SI_EEESC_SE_Li256ELb0ELb1ELb0ELb0EEENS1_19SingleTileSchedulerILb0ELb0ELb1ELi128EEEEEEEEEvNT_6ParamsE --------------------------
	.section	.nv.info._ZN7cutlass13device_kernelIN5flash19enable_sm80_to_sm89INS1_16FlashAttnFwdSm80INS1_25CollectiveMainloopFwdSm80ILi8ELi1ELb1EN4cute5tupleIJNS5_1CILi128EEENS7_ILi64EEENS7_ILi256EEEEEELi256ENS_10bfloat16_tEfNS_4arch4Sm80ELb0ELb0ELb1ELb0ELb0ELb0ELb1ELb0EEENS1_21CollectiveEpilogueFwdINS6_IJS8_SA_S9_EEENS6_IJNS7_ILi1EEESI_SI_EEESC_SE_Li256ELb0ELb1ELb0ELb0EEENS1_19SingleTileSchedulerILb0ELb0ELb1ELi128EEEEEEEEEvNT_6ParamsE,"",@"SHT_CUDA_INFO"
	.sectionflags	@""
	.align	4


	//----- nvinfo : EIATTR_CUDA_API_VERSION
	.align		4
        /*0000*/ 	.byte	0x04, 0x37
        /*0002*/ 	.short	(.L_256 - .L_255)
.L_255:
        /*0004*/ 	.word	0x00000082


	//----- nvinfo : EIATTR_SW2861232_WAR
	.align		4
.L_256:
        /*0008*/ 	.byte	0x01, 0x35
	.zero		2


	//----- nvinfo : EIATTR_PARAM_CBANK
	.align		4
        /*000c*/ 	.byte	0x04, 0x0a
        /*000e*/ 	.short	(.L_258 - .L_257)
	.align		4
.L_257:
        /*0010*/ 	.word	index@(.nv.constant0._ZN7cutlass13device_kernelIN5flash19enable_sm80_to_sm89INS1_16FlashAttnFwdSm80INS1_25CollectiveMainloopFwdSm80ILi8ELi1ELb1EN4cute5tupleIJNS5_1CILi128EEENS7_ILi64EEENS7_ILi256EEEEEELi256ENS_10bfloat16_tEfNS_4arch4Sm80ELb0ELb0ELb1ELb0ELb0ELb0ELb1ELb0EEENS1_21CollectiveEpilogueFwdINS6_IJS8_SA_S9_EEENS6_IJNS7_ILi1EEESI_SI_EEESC_SE_Li256ELb0ELb1ELb0ELb0EEENS1_19SingleTileSchedulerILb0ELb0ELb1ELi128EEEEEEEEEvNT_6ParamsE)
        /*0014*/ 	.short	0x0160
        /*0016*/ 	.short	0x0418


	//----- nvinfo : EIATTR_CBANK_PARAM_SIZE
	.align		4
.L_258:
        /*0018*/ 	.byte	0x03, 0x19
        /*001a*/ 	.short	0x0418


	//----- nvinfo : EIATTR_KPARAM_INFO
	.align		4
        /*001c*/ 	.byte	0x04, 0x17
        /*001e*/ 	.short	(.L_260 - .L_259)
.L_259:
        /*0020*/ 	.word	0x00000000
        /*0024*/ 	.short	0x0000
        /*0026*/ 	.short	0x0000
        /*0028*/ 	.byte	0x00, 0xf0, 0x61, 0x10


	//----- nvinfo : EIATTR_MAXREG_COUNT
	.align		4
.L_260:
        /*002c*/ 	.byte	0x03, 0x1b
        /*002e*/ 	.short	0x00ff


	//----- nvinfo : EIATTR_NUM_BARRIERS
	.align		4
        /*0030*/ 	.byte	0x02, 0x4c
        /*0032*/ 	.byte	0x02
	.zero		1


	//----- nvinfo : EIATTR_ANNOTATIONS
	.align		4
        /*0034*/ 	.byte	0x04, 0x55
        /*0036*/ 	.short	(.L_262 - .L_261)


	//   ....[0]....
.L_261:
        /*0038*/ 	.word	0x00000001
        /*003c*/ 	.byte	0x30, 0x02, 0x00, 0x00, 0x01, 0x00, 0x00, 0x00, 0x30, 0x04, 0x00, 0x00, 0x01, 0x00, 0x00, 0x00
        /* <DEDUP_REMOVED lines=73> */
        /*04dc*/ 	.byte	0xd0, 0xa1, 0x00, 0x00, 0x01, 0x00, 0x00, 0x00, 0xf0, 0xa1, 0x00, 0x00


	//----- nvinfo : EIATTR_MERCURY_ISA_VERSION
	.align		4
.L_262:
        /*04e8*/ 	.byte	0x03, 0x5f
        /*04ea*/ 	.short	0x0000


	//----- nvinfo : EIATTR_COOP_GROUP_MASK_REGIDS
	.align		4
        /*04ec*/ 	.byte	0x04, 0x29
        /*04ee*/ 	.short	(.L_264 - .L_263)


	//   ....[0]....
.L_263:
        /*04f0*/ 	.word	0xffffffff


	//   ....[1]....
        /*04f4*/ 	.word	0xffffffff


	//   ....[2]....
        /*04f8*/ 	.word	0xffffffff


	//   ....[3]....
        /*04fc*/ 	.word	0xffffffff


	//   ....[4]....
        /*0500*/ 	.word	0xffffffff


	//   ....[5]....
        /*0504*/ 	.word	0xffffffff


	//   ....[6]....
        /*0508*/ 	.word	0xffffffff


	//   ....[7]....
        /*050c*/ 	.word	0xffffffff


	//   ....[8]....
        /*0510*/ 	.word	0xffffffff


	//   ....[9]....
        /*0514*/ 	.word	0xffffffff


	//   ....[10]....
        /*0518*/ 	.word	0xffffffff


	//   ....[11]....
        /*051c*/ 	.word	0xffffffff


	//   ....[12]....
        /*0520*/ 	.word	0xffffffff


	//   ....[13]....
        /*0524*/ 	.word	0xffffffff


	//   ....[14]....
        /*0528*/ 	.word	0xffffffff


	//   ....[15]....
        /*052c*/ 	.word	0xffffffff


	//   ....[16]....
        /*0530*/ 	.word	0xffffffff


	//   ....[17]....
        /*0534*/ 	.word	0xffffffff


	//   ....[18]....
        /*0538*/ 	.word	0xffffffff


	//   ....[19]....
        /*053c*/ 	.word	0xffffffff


	//   ....[20]....
        /*0540*/ 	.word	0xffffffff


	//   ....[21]....
        /*0544*/ 	.word	0xffffffff


	//   ....[22]....
        /*0548*/ 	.word	0xffffffff


	//   ....[23]....
        /*054c*/ 	.word	0xffffffff


	//   ....[24]....
        /*0550*/ 	.word	0xffffffff


	//   ....[25]....
        /*0554*/ 	.word	0xffffffff


	//   ....[26]....
        /*0558*/ 	.word	0xffffffff


	//   ....[27]....
        /*055c*/ 	.word	0xffffffff


	//   ....[28]....
        /*0560*/ 	.word	0xffffffff


	//   ....[29]....
        /*0564*/ 	.word	0xffffffff


	//   ....[30]....
        /*0568*/ 	.word	0xffffffff


	//   ....[31]....
        /*056c*/ 	.word	0xffffffff


	//----- nvinfo : EIATTR_COOP_GROUP_INSTR_OFFSETS
	.align		4
.L_264:
        /*0570*/ 	.byte	0x04, 0x28
        /*0572*/ 	.short	(.L_266 - .L_265)


	//   ....[0]....
.L_265:
        /*0574*/ 	.word	0x00000480


	//   ....[1]....
        /*0578*/ 	.word	0x000004d0


	//   ....[2]....
        /*057c*/ 	.word	0x00000570


	//   ....[3]....
        /*0580*/ 	.word	0x000005a0


	//   ....[4]....
        /*0584*/ 	.word	0x000007c0


	//   ....[5]....
        /*0588*/ 	.word	0x00000850


	//   ....[6]....
        /*058c*/ 	.word	0x00000a50


	//   ....[7]....
        /*0590*/ 	.word	0x00000a60


	//   ....[8]....
        /*0594*/ 	.word	0x00003060


	//   ....[9]....
        /*0598*/ 	.word	0x000030f0


	//   ....[10]....
        /*059c*/ 	.word	0x00003100


	//   ....[11]....
        /*05a0*/ 	.word	0x00003130


	//   ....[12]....
        /*05a4*/ 	.word	0x00006650


	//   ....[13]....
        /*05a8*/ 	.word	0x00006690


	//   ....[14]....
        /*05ac*/ 	.word	0x000066c0


	//   ....[15]....
        /*05b0*/ 	.word	0x00006710


	//   ....[16]....
        /*05b4*/ 	.word	0x000089f0


	//   ....[17]....
        /*05b8*/ 	.word	0x00008a00


	//   ....[18]....
        /*05bc*/ 	.word	0x00008a50


	//   ....[19]....
        /*05c0*/ 	.word	0x00008a70


	//   ....[20]....
        /*05c4*/ 	.word	0x0000a270


	//   ....[21]....
        /*05c8*/ 	.word	0x0000a280


	//   ....[22]....
        /*05cc*/ 	.word	0x0000a2a0


	//   ....[23]....
        /*05d0*/ 	.word	0x0000a2b0


	//   ....[24]....
        /*05d4*/ 	.word	0x0000a3d0


	//   ....[25]....
        /*05d8*/ 	.word	0x0000a400


	//   ....[26]....
        /*05dc*/ 	.word	0x0000a5d0


	//   ....[27]....
        /*05e0*/ 	.word	0x0000a600


	//   ....[28]....
        /*05e4*/ 	.word	0x0000a790


	//   ....[29]....
        /*05e8*/ 	.word	0x0000a7c0


	//   ....[30]....
        /*05ec*/ 	.word	0x0000a950


	//   ....[31]....
        /*05f0*/ 	.word	0x0000a970


	//----- nvinfo : EIATTR_EXIT_INSTR_OFFSETS
	.align		4
.L_266:
        /*05f4*/ 	.byte	0x04, 0x1c
        /*05f6*/ 	.short	(.L_268 - .L_267)


	//   ....[0]....
.L_267:
        /*05f8*/ 	.word	0x00000040


	//   ....[1]....
        /*05fc*/ 	.word	0x0000a980


	//   ....[2]....
        /*0600*/ 	.word	0x0000aa90


	//   ....[3]....
        /*0604*/ 	.word	0x0000aaf0


	//----- nvinfo : EIATTR_CTAIDZ_USED
	.align		4
.L_268:
        /*0608*/ 	.byte	0x01, 0x04
	.zero		2


	//----- nvinfo : EIATTR_MAX_THREADS
	.align		4
        /*060c*/ 	.byte	0x04, 0x05
        /*060e*/ 	.short	(.L_270 - .L_269)
.L_269:
        /*0610*/ 	.word	0x00000100
        /*0614*/ 	.word	0x00000001
        /*0618*/ 	.word	0x00000001


	//----- nvinfo : EIATTR_CRS_STACK_SIZE
	.align		4
.L_270:
        /*061c*/ 	.byte	0x04, 0x1e
        /*061e*/ 	.short	(.L_272 - .L_271)
.L_271:
        /*0620*/ 	.word	0x00000000
.L_272:


//--------------------- .nv.info._ZN7cutlass13device_kernelIN5flash19enable_sm80_to_sm89INS1_16FlashAttnFwdSm80INS1_25CollectiveMainloopFwdSm80ILi8ELi1ELb1EN4cute5tupleIJNS5_1CILi128EEENS7_ILi64EEENS7_ILi256EEEEEELi256ENS_10bfloat16_tEfNS_4arch4Sm80ELb0ELb0ELb1ELb1ELb0ELb0ELb1ELb0EEENS1_21CollectiveEpilogueFwdINS6_IJS8_SA_S9_EEENS6_IJNS7_ILi1EEESI_SI_EEESC_SE_Li256ELb1ELb1ELb0ELb0EEENS1_19SingleTileSchedulerILb1ELb0ELb1ELi128EEEEEEEEEvNT_6ParamsE --------------------------
	.section	.nv.info._ZN7cutlass13device_kernelIN5flash19enable_sm80_to_sm89INS1_16FlashAttnFwdSm80INS1_25CollectiveMainloopFwdSm80ILi8ELi1ELb1EN4cute5tupleIJNS5_1CILi128EEENS7_ILi64EEENS7_ILi256EEEEEELi256ENS_10bfloat16_tEfNS_4arch4Sm80ELb0ELb0ELb1ELb1ELb0ELb0ELb1ELb0EEENS1_21CollectiveEpilogueFwdINS6_IJS8_SA_S9_EEENS6_IJNS7_ILi1EEESI_SI_EEESC_SE_Li256ELb1ELb1ELb0ELb0EEENS1_19SingleTileSchedulerILb1ELb0ELb1ELi128EEEEEEEEEvNT_6ParamsE,"",@"SHT_CUDA_INFO"
	.sectionflags	@""
	.align	4


	//----- nvinfo : EIATTR_CUDA_API_VERSION
	.align		4
        /*0000*/ 	.byte	0x04, 0x37
        /*0002*/ 	.short	(.L_274 - .L_273)
.L_273:
        /*0004*/ 	.word	0x00000082


	//----- nvinfo : EIATTR_SW2861232_WAR
	.align		4
.L_274:
        /*0008*/ 	.byte	0x01, 0x35
	.zero		2


	//----- nvinfo : EIATTR_PARAM_CBANK
	.align		4
        /*000c*/ 	.byte	0x04, 0x0a
        /*000e*/ 	.short	(.L_276 - .L_275)
	.align		4
.L_275:
        /*0010*/ 	.word	index@(.nv.constant0._ZN7cutlass13device_kernelIN5flash19enable_sm80_to_sm89INS1_16FlashAttnFwdSm80INS1_25CollectiveMainloopFwdSm80ILi8ELi1ELb1EN4cute5tupleIJNS5_1CILi128EEENS7_ILi64EEENS7_ILi256EEEEEELi256ENS_10bfloat16_tEfNS_4arch4Sm80ELb0ELb0ELb1ELb1ELb0ELb0ELb1ELb0EEENS1_21CollectiveEpilogueFwdINS6_IJS8_SA_S9_EEENS6_IJNS7_ILi1EEESI_SI_EEESC_SE_Li256ELb1ELb1ELb0ELb0EEENS1_19SingleTileSchedulerILb1ELb0ELb1ELi128EEEEEEEEEvNT_6ParamsE)
        /*0014*/ 	.short	0x0160
        /*0016*/ 	.short	0x0418


	//----- nvinfo : EIATTR_CBANK_PARAM_SIZE
	.align		4
.L_276:
        /*0018*/ 	.byte	0x03, 0x19
        /*001a*/ 	.short	0x0418


	//----- nvinfo : EIATTR_KPARAM_INFO
	.align		4
        /*001c*/ 	.byte	0x04, 0x17
        /*001e*/ 	.short	(.L_278 - .L_277)
.L_277:
        /*0020*/ 	.word	0x00000000
        /*0024*/ 	.short	0x0000
        /*0026*/ 	.short	0x0000
        /*0028*/ 	.byte	0x00, 0xf0, 0x61, 0x10


	//----- nvinfo : EIATTR_MAXREG_COUNT
	.align		4
.L_278:
        /*002c*/ 	.byte	0x03, 0x1b
        /*002e*/ 	.short	0x00ff


	//----- nvinfo : EIATTR_NUM_BARRIERS
	.align		4
        /*0030*/ 	.byte	0x02, 0x4c
        /*0032*/ 	.byte	0x02
	.zero		1


	//----- nvinfo : EIATTR_ANNOTATIONS
	.align		4
        /*0034*/ 	.byte	0x04, 0x55
        /*0036*/ 	.short	(.L_280 - .L_279)


	//   ....[0]....
.L_279:
        /* <DEDUP_REMOVED lines=72> */
        /*04ac*/ 	.byte	0x90, 0xba, 0x00, 0x00


	//----- nvinfo : EIATTR_MERCURY_ISA_VERSION
	.align		4
.L_280:
        /*04b0*/ 	.byte	0x03, 0x5f
        /*04b2*/ 	.short	0x0000


	//----- nvinfo : EIATTR_COOP_GROUP_MASK_REGIDS
	.align		4
        /*04b4*/ 	.byte	0x04, 0x29
        /*04b6*/ 	.short	(.L_282 - .L_281)


	//   ....[0]....
.L_281:
        /*04b8*/ 	.word	0xffffffff


	//   ....[1]....
        /*04bc*/ 	.word	0xffffffff


	//   ....[2]....
        /*04c0*/ 	.word	0xffffffff


	//   ....[3]....
        /*04c4*/ 	.word	0xffffffff


	//   ....[4]....
        /*04c8*/ 	.word	0xffffffff


	//   ....[5]....
        /*04cc*/ 	.word	0xffffffff


	//   ....[6]....
        /*04d0*/ 	.word	0xffffffff


	//   ....[7]....
        /*04d4*/ 	.word	0xffffffff


	//   ....[8]....
        /*04d8*/ 	.word	0xffffffff


	//   ....[9]....
        /*04dc*/ 	.word	0xffffffff


	//   ....[10]....
        /*04e0*/ 	.word	0xffffffff


	//   ....[11]....
        /*04e4*/ 	.word	0xffffffff


	//   ....[12]....
        /*04e8*/ 	.word	0xffffffff


	//   ....[13]....
        /*04ec*/ 	.word	0xffffffff


	//   ....[14]....
        /*04f0*/ 	.word	0xffffffff


	//   ....[15]....
        /*04f4*/ 	.word	0xffffffff


	//   ....[16]....
        /*04f8*/ 	.word	0xffffffff


	//   ....[17]....
        /*04fc*/ 	.word	0xffffffff


	//   ....[18]....
        /*0500*/ 	.word	0xffffffff


	//   ....[19]....
        /*0504*/ 	.word	0xffffffff


	//   ....[20]....
        /*0508*/ 	.word	0xffffffff


	//   ....[21]....
        /*050c*/ 	.word	0xffffffff


	//   ....[22]....
        /*0510*/ 	.word	0xffffffff


	//   ....[23]....
        /*0514*/ 	.word	0xffffffff


	//   ....[24]....
        /*0518*/ 	.word	0xffffffff


	//   ....[25]....
        /*051c*/ 	.word	0xffffffff


	//   ....[26]....
        /*0520*/ 	.word	0xffffffff


	//   ....[27]....
        /*0524*/ 	.word	0xffffffff


	//   ....[28]....
        /*0528*/ 	.word	0xffffffff


	//   ....[29]....
        /*052c*/ 	.word	0xffffffff


	//   ....[30]....
        /*0530*/ 	.word	0xffffffff


	//   ....[31]....
        /*0534*/ 	.word	0xffffffff


	//   ....[32]....
        /*0538*/ 	.word	0xffffffff


	//   ....[33]....
        /*053c*/ 	.word	0xffffffff


	//   ....[34]....
        /*0540*/ 	.word	0xffffffff


	//   ....[35]....
        /*0544*/ 	.word	0xffffffff


	//   ....[36]....
        /*0548*/ 	.word	0xffffffff


	//   ....[37]....
        /*054c*/ 	.word	0xffffffff


	//   ....[38]....
        /*0550*/ 	.word	0xffffffff


	//   ....[39]....
        /*0554*/ 	.word	0xffffffff


	//   ....[40]....
        /*0558*/ 	.word	0xffffffff


	//----- nvinfo : EIATTR_COOP_GROUP_INSTR_OFFSETS
	.align		4
.L_282:
        /*055c*/ 	.byte	0x04, 0x28
        /*055e*/ 	.short	(.L_284 - .L_283)


	//   ....[0]....
.L_283:
        /*0560*/ 	.word	0x00000090


	//   ....[1]....
        /*0564*/ 	.word	0x00000e90


	//   ....[2]....
        /*0568*/ 	.word	0x00000ec0


	//   ....[3]....
        /*056c*/ 	.word	0x00001010


	//   ....[4]....
        /*0570*/ 	.word	0x00001070


	//   ....[5]....
        /*0574*/ 	.word	0x00001210


	//   ....[6]....
        /*0578*/ 	.word	0x00001240


	//   ....[7]....
        /*057c*/ 	.word	0x000012a0


	//   ....[8]....
        /*0580*/ 	.word	0x000012b0


	//   ....[9]....
        /*0584*/ 	.word	0x00003630


	//   ....[10]....
        /*0588*/ 	.word	0x000036e0


	//   ....[11]....
        /*058c*/ 	.word	0x000036f0


	//   ....[12]....
        /*0590*/ 	.word	0x00003730


	//   ....[13]....
        /*0594*/ 	.word	0x00007360


	//   ....[14]....
        /*0598*/ 	.word	0x000073a0


	//   ....[15]....
        /*059c*/ 	.word	0x000073d0


	//   ....[16]....
        /*05a0*/ 	.word	0x00007420


	//   ....[17]....
        /*05a4*/ 	.word	0x00009630


	//   ....[18]....
        /*05a8*/ 	.word	0x00009640


	//   ....[19]....
        /*05ac*/ 	.word	0x00009670


	//   ....[20]....
        /*05b0*/ 	.word	0x00009690


	//   ....[21]....
        /*05b4*/ 	.word	0x0000b010


	//   ....[22]....
        /*05b8*/ 	.word	0x0000b050


	//   ....[23]....
        /*05bc*/ 	.word	0x0000b080


	//   ....[24]....
        /*05c0*/ 	.word	0x0000b0a0


	//   ....[25]....
        /*05c4*/ 	.word	0x0000b2c0


	//   ....[26]....
        /*05c8*/ 	.word	0x0000b2d0


	//   ....[27]....
        /*05cc*/ 	.word	0x0000b4d0


	//   ....[28]....
        /*05d0*/ 	.word	0x0000b500


	//   ....[29]....
        /*05d4*/ 	.word	0x0000b6c0


	//   ....[30]....
        /*05d8*/ 	.word	0x0000b6f0


	//   ....[31]....
        /*05dc*/ 	.word	0x0000b8b0


	//   ....[32]....
        /*05e0*/ 	.word	0x0000b8d0


	//   ....[33]....
        /*05e4*/ 	.word	0x0000c140


	//   ....[34]....
        /*05e8*/ 	.word	0x0000c160


	//   ....[35]....
        /*05ec*/ 	.word	0x0000c320


	//   ....[36]....
        /*05f0*/ 	.word	0x0000c350


	//   ....[37]....
        /*05f4*/ 	.word	0x0000c4e0


	//   ....[38]....
        /*05f8*/ 	.word	0x0000c510


	//   ....[39]....
        /*05fc*/ 	.word	0x0000c6a0


	//   ....[40]....
        /*0600*/ 	.word	0x0000c6c0


	//----- nvinfo : EIATTR_EXIT_INSTR_OFFSETS
	.align		4
.L_284:
        /*0604*/ 	.byte	0x04, 0x1c
        /*0606*/ 	.short	(.L_286 - .L_285)


	//   ....[0]....
.L_285:
        /*0608*/ 	.word	0x00000350


	//   ....[1]....
        /*060c*/ 	.word	0x0000b8e0


	//   ....[2]....
        /*0610*/ 	.word	0x0000ba20


	//   ....[3]....
        /*0614*/ 	.word	0x0000ba80


	//   ....[4]....
        /*0618*/ 	.word	0x0000c6d0


	//   ....[5]....
        /*061c*/ 	.word	0x0000c7e0


	//   ....[6]....
        /*0620*/ 	.word	0x0000c840


	//----- nvinfo : EIATTR_CTAIDZ_USED
	.align		4
.L_286:
        /*0624*/ 	.byte	0x01, 0x04
	.zero		2


	//----- nvinfo : EIATTR_MAX_THREADS
	.align		4
        /*0628*/ 	.byte	0x04, 0x05
        /*062a*/ 	.short	(.L_288 - .L_287)
.L_287:
        /*062c*/ 	.word	0x00000100
        /*0630*/ 	.word	0x00000001
        /*0634*/ 	.word	0x00000001


	//----- nvinfo : EIATTR_CRS_STACK_SIZE
	.align		4
.L_288:
        /*0638*/ 	.byte	0x04, 0x1e
        /*063a*/ 	.short	(.L_290 - .L_289)
.L_289:
        /*063c*/ 	.word	0x00000000
.L_290:


//--------------------- .nv.info._ZN7cutlass13device_kernelIN5flash19enable_sm80_to_sm89INS1_16FlashAttnFwdSm80INS1_25CollectiveMainloopFwdSm80ILi8ELi1ELb0EN4cute5tupleIJNS5_1CILi128EEENS7_ILi32EEENS7_ILi256EEEEEELi256ENS_10bfloat16_tEfNS_4arch4Sm80ELb0ELb0ELb1ELb1ELb0ELb1ELb1ELb0EEENS1_21CollectiveEpilogueFwdINS6_IJS8_SA_S9_EEENS6_IJNS7_ILi1EEESI_SI_EEESC_SE_Li256ELb1ELb1ELb0ELb0EEENS1_19SingleTileSchedulerILb1ELb0ELb1ELi128EEEEEEEEEvNT_6ParamsE --------------------------
	.section	.nv.info._ZN7cutlass13device_kernelIN5flash19enable_sm80_to_sm89INS1_16FlashAttnFwdSm80INS1_25CollectiveMainloopFwdSm80ILi8ELi1ELb0EN4cute5tupleIJNS5_1CILi128EEENS7_ILi32EEENS7_ILi256EEEEEELi256ENS_10bfloat16_tEfNS_4arch4Sm80ELb0ELb0ELb1ELb1ELb0ELb1ELb1ELb0EEENS1_21CollectiveEpilogueFwdINS6_IJS8_SA_S9_EEENS6_IJNS7_ILi1EEESI_SI_EEESC_SE_Li256ELb1ELb1ELb0ELb0EEENS1_19SingleTileSchedulerILb1ELb0ELb1ELi128EEEEEEEEEvNT_6ParamsE,"",@"SHT_CUDA_INFO"
	.sectionflags	@""
	.align	4


	//----- nvinfo : EIATTR_CUDA_API_VERSION
	.align		4
        /*0000*/ 	.byte	0x04, 0x37
        /*0002*/ 	.short	(.L_292 - .L_291)
.L_291:
        /*0004*/ 	.word	0x00000082


	//----- nvinfo : EIATTR_SW2861232_WAR
	.align		4
.L_292:
        /*0008*/ 	.byte	0x01, 0x35
	.zero		2


	//----- nvinfo : EIATTR_PARAM_CBANK
	.align		4
        /*000c*/ 	.byte	0x04, 0x0a
        /*000e*/ 	.short	(.L_294 - .L_293)
	.align		4
.L_293:
        /*0010*/ 	.word	index@(.nv.constant0._ZN7cutlass13device_kernelIN5flash19enable_sm80_to_sm89INS1_16FlashAttnFwdSm80INS1_25CollectiveMainloopFwdSm80ILi8ELi1ELb0EN4cute5tupleIJNS5_1CILi128EEENS7_ILi32EEENS7_ILi256EEEEEELi256ENS_10bfloat16_tEfNS_4arch4Sm80ELb0ELb0ELb1ELb1ELb0ELb1ELb1ELb0EEENS1_21CollectiveEpilogueFwdINS6_IJS8_SA_S9_EEENS6_IJNS7_ILi1EEESI_SI_EEESC_SE_Li256ELb1ELb1ELb0ELb0EEENS1_19SingleTileSchedulerILb1ELb0ELb1ELi128EEEEEEEEEvNT_6ParamsE)
        /*0014*/ 	.short	0x0160
        /*0016*/ 	.short	0x0418


	//----- nvinfo : EIATTR_CBANK_PARAM_SIZE
	.align		4
.L_294:
        /*0018*/ 	.byte	0x03, 0x19
        /*001a*/ 	.short	0x0418


	//----- nvinfo : EIATTR_KPARAM_INFO
	.align		4
        /*001c*/ 	.byte	0x04, 0x17
        /*001e*/ 	.short	(.L_296 - .L_295)
.L_295:
        /*0020*/ 	.word	0x00000000
        /*0024*/ 	.short	0x0000
        /*0026*/ 	.short	0x0000
        /*0028*/ 	.byte	0x00, 0xf0, 0x61, 0x10


	//----- nvinfo : EIATTR_MAXREG_COUNT
	.align		4
.L_296:
        /*002c*/ 	.byte	0x03, 0x1b
        /*002e*/ 	.short	0x00ff


	//----- nvinfo : EIATTR_NUM_BARRIERS
	.align		4
        /*0030*/ 	.byte	0x02, 0x4c
        /*0032*/ 	.byte	0x02
	.zero		1


	//----- nvinfo : EIATTR_MERCURY_ISA_VERSION
	.align		4
        /*0034*/ 	.byte	0x03, 0x5f
        /*0036*/ 	.short	0x0000


	//----- nvinfo : EIATTR_COOP_GROUP_MASK_REGIDS
	.align		4
        /*0038*/ 	.byte	0x04, 0x29
        /*003a*/ 	.short	(.L_298 - .L_297)


	//   ....[0]....
.L_297:
        /*003c*/ 	.word	0xffffffff


	//   ....[1]....
        /*0040*/ 	.word	0xffffffff


	//   ....[2]....
        /*0044*/ 	.word	0xffffffff


	//   ....[3]....
        /*0048*/ 	.word	0xffffffff


	//   ....[4]....
        /*004c*/ 	.word	0xffffffff


	//   ....[5]....
        /*0050*/ 	.word	0xffffffff


	//   ....[6]....
        /*0054*/ 	.word	0xffffffff


	//   ....[7]....
        /*0058*/ 	.word	0xffffffff


	//   ....[8]....
        /*005c*/ 	.word	0xffffffff


	//   ....[9]....
        /*0060*/ 	.word	0xffffffff


	//   ....[10]....
        /*0064*/ 	.word	0xffffffff


	//   ....[11]....
        /*0068*/ 	.word	0xffffffff


	//   ....[12]....
        /*006c*/ 	.word	0xffffffff


	//   ....[13]....
        /*0070*/ 	.word	0xffffffff


	//   ....[14]....
        /*0074*/ 	.word	0xffffffff


	//   ....[15]....
        /*0078*/ 	.word	0xffffffff


	//   ....[16]....
        /*007c*/ 	.word	0xffffffff


	//   ....[17]....
        /*0080*/ 	.word	0xffffffff


	//   ....[18]....
        /*0084*/ 	.word	0xffffffff


	//   ....[19]....
        /*0088*/ 	.word	0xffffffff


	//   ....[20]....
        /*008c*/ 	.word	0xffffffff


	//   ....[21]....
        /*0090*/ 	.word	0xffffffff


	//   ....[22]....
        /*0094*/ 	.word	0xffffffff


	//   ....[23]....
        /*0098*/ 	.word	0xffffffff


	//   ....[24]....
        /*009c*/ 	.word	0xffffffff


	//   ....[25]....
        /*00a0*/ 	.word	0xffffffff


	//   ....[26]....
        /*00a4*/ 	.word	0xffffffff


	//   ....[27]....
        /*00a8*/ 	.word	0xffffffff


	//   ....[28]....
        /*00ac*/ 	.word	0xffffffff


	//   ....[29]....
        /*00b0*/ 	.word	0xffffffff


	//   ....[30]....
        /*00b4*/ 	.word	0xffffffff


	//   ....[31]....
        /*00b8*/ 	.word	0xffffffff


	//   ....[32]....
        /*00bc*/ 	.word	0xffffffff


	//   ....[33]....
        /*00c0*/ 	.word	0xffffffff


	//   ....[34]....
        /*00c4*/ 	.word	0xffffffff


	//   ....[35]....
        /*00c8*/ 	.word	0xffffffff


	//   ....[36]....
        /*00cc*/ 	.word	0xffffffff


	//   ....[37]....
        /*00d0*/ 	.word	0xffffffff


	//   ....[38]....
        /*00d4*/ 	.word	0xffffffff


	//   ....[39]....
        /*00d8*/ 	.word	0xffffffff


	//   ....[40]....
        /*00dc*/ 	.word	0xffffffff


	//----- nvinfo : EIATTR_COOP_GROUP_INSTR_OFFSETS
	.align		4
.L_298:
        /*00e0*/ 	.byte	0x04, 0x28
        /*00e2*/ 	.short	(.L_300 - .L_299)


	//   ....[0]....
.L_299:
        /*00e4*/ 	.word	0x00000080


	//   ....[1]....
        /*00e8*/ 	.word	0x00004c70


	//   ....[2]....
        /*00ec*/ 	.word	0x00004cb0


	//   ....[3]....
        /*00f0*/ 	.word	0x00005210


	//   ....[4]....
        /*00f4*/ 	.word	0x00005240


	//   ....[5]....
        /*00f8*/ 	.word	0x000054a0


	//   ....[6]....
        /*00fc*/ 	.word	0x000054d0


	//   ....[7]....
        /*0100*/ 	.word	0x000056e0


	//   ....[8]....
        /*0104*/ 	.word	0x00005710


	//   ....[9]....
        /*0108*/ 	.word	0x0000d650


	//   ....[10]....
        /*010c*/ 	.word	0x0000d6f0


	//   ....[11]....
        /*0110*/ 	.word	0x0000d700


	//   ....[12]....
        /*0114*/ 	.word	0x0000d7a0


	//   ....[13]....
        /*0118*/ 	.word	0x0000ee40


	//   ....[14]....
        /*011c*/ 	.word	0x0000ee50


	//   ....[15]....
        /*0120*/ 	.word	0x0000ee90


	//   ....[16]....
        /*0124*/ 	.word	0x0000eed0


	//   ....[17]....
        /*0128*/ 	.word	0x000101d0


	//   ....[18]....
        /*012c*/ 	.word	0x00010200


	//   ....[19]....
        /*0130*/ 	.word	0x00010260


	//   ....[20]....
        /*0134*/ 	.word	0x00010270


	//   ....[21]....
        /*0138*/ 	.word	0x00011b80


	//   ....[22]....
        /*013c*/ 	.word	0x00011bc0


	//   ....[23]....
        /*0140*/ 	.word	0x00011c00


	//   ....[24]....
        /*0144*/ 	.word	0x00011c40


	//   ....[25]....
        /*0148*/ 	.word	0x00011e60


	//   ....[26]....
        /*014c*/ 	.word	0x00011e70


	//   ....[27]....
        /*0150*/ 	.word	0x00012070


	//   ....[28]....
        /*0154*/ 	.word	0x000120a0


	//   ....[29]....
        /*0158*/ 	.word	0x00012260


	//   ....[30]....
        /*015c*/ 	.word	0x00012290


	//   ....[31]....
        /*0160*/ 	.word	0x00012450


	//   ....[32]....
        /*0164*/ 	.word	0x00012470


	//   ....[33]....
        /*0168*/ 	.word	0x00012ce0


	//   ....[34]....
        /*016c*/ 	.word	0x00012d00


	//   ....[35]....
        /*0170*/ 	.word	0x00012e90


	//   ....[36]....
        /*0174*/ 	.word	0x00012ec0


	//   ....[37]....
        /*0178*/ 	.word	0x00013050


	//   ....[38]....
        /*017c*/ 	.word	0x00013080


	//   ....[39]....
        /*0180*/ 	.word	0x00013210


	//   ....[40]....
        /*0184*/ 	.word	0x00013230


	//----- nvinfo : EIATTR_EXIT_INSTR_OFFSETS
	.align		4
.L_300:
        /*0188*/ 	.byte	0x04, 0x1c
        /*018a*/ 	.short	(.L_302 - .L_301)


	//   ....[0]....
.L_301:
        /*018c*/ 	.word	0x00000310


	//   ....[1]....
        /*0190*/ 	.word	0x00012480


	//   ....[2]....
        /*0194*/ 	.word	0x000125c0


	//   ....[3]....
        /*0198*/ 	.word	0x00012620


	//   ....[4]....
        /*019c*/ 	.word	0x00013240


	//   ....[5]....
        /*01a0*/ 	.word	0x00013350


	//   ....[6]....
        /*01a4*/ 	.word	0x000133b0


	//----- nvinfo : EIATTR_CTAIDZ_USED
	.align		4
.L_302:
        /*01a8*/ 	.byte	0x01, 0x04
	.zero		2


	//----- nvinfo : EIATTR_MAX_THREADS
	.align		4
        /*01ac*/ 	.byte	0x04, 0x05
        /*01ae*/ 	.short	(.L_304 - .L_303)
.L_303:
        /*01b0*/ 	.word	0x00000100
        /*01b4*/ 	.word	0x00000001
        /*01b8*/ 	.word	0x00000001


	//----- nvinfo : EIATTR_CRS_STACK_SIZE
	.align		4
.L_304:
        /*01bc*/ 	.byte	0x04, 0x1e
        /*01be*/ 	.short	(.L_306 - .L_305)
.L_305:
        /*01c0*/ 	.word	0x00000000
.L_306:


//--------------------- .nv.info._ZN7cutlass13device_kernelIN5flash19enable_sm80_to_sm89INS1_16FlashAttnFwdSm80INS1_25CollectiveMainloopFwdSm80ILi8ELi1ELb1EN4cute5tupleIJNS5_1CILi128EEENS7_ILi48EEENS7_ILi256EEEEEELi256ENS_10bfloat16_tEfNS_4arch4Sm80ELb0ELb1ELb1ELb0ELb0ELb0ELb1ELb0EEENS1_21CollectiveEpilogueFwdINS6_IJS8_SA_S9_EEENS6_IJNS7_ILi1EEESI_SI_EEESC_SE_Li256ELb0ELb1ELb0ELb0EEENS1_19SingleTileSchedulerILb0ELb0ELb1ELi128EEEEEEEEEvNT_6ParamsE --------------------------
	.section	.nv.info._ZN7cutlass13device_kernelIN5flash19enable_sm80_to_sm89INS1_16FlashAttnFwdSm80INS1_25CollectiveMainloopFwdSm80ILi8ELi1ELb1EN4cute5tupleIJNS5_1CILi128EEENS7_ILi48EEENS7_ILi256EEEEEELi256ENS_10bfloat16_tEfNS_4arch4Sm80ELb0ELb1ELb1ELb0ELb0ELb0ELb1ELb0EEENS1_21CollectiveEpilogueFwdINS6_IJS8_SA_S9_EEENS6_IJNS7_ILi1EEESI_SI_EEESC_SE_Li256ELb0ELb1ELb0ELb0EEENS1_19SingleTileSchedulerILb0ELb0ELb1ELi128EEEEEEEEEvNT_6ParamsE,"",@"SHT_CUDA_INFO"
	.sectionflags	@""
	.align	4


	//----- nvinfo : EIATTR_CUDA_API_VERSION
	.align		4
        /*0000*/ 	.byte	0x04, 0x37
        /*0002*/ 	.short	(.L_308 - .L_307)
.L_307:
        /*0004*/ 	.word	0x00000082


	//----- nvinfo : EIATTR_SW2861232_WAR
	.align		4
.L_308:
        /*0008*/ 	.byte	0x01, 0x35
	.zero		2


	//----- nvinfo : EIATTR_PARAM_CBANK
	.align		4
        /*000c*/ 	.byte	0x04, 0x0a
        /*000e*/ 	.short	(.L_310 - .L_309)
	.align		4
.L_309:
        /*0010*/ 	.word	index@(.nv.constant0._ZN7cutlass13device_kernelIN5flash19enable_sm80_to_sm89INS1_16FlashAttnFwdSm80INS1_25CollectiveMainloopFwdSm80ILi8ELi1ELb1EN4cute5tupleIJNS5_1CILi128EEENS7_ILi48EEENS7_ILi256EEEEEELi256ENS_10bfloat16_tEfNS_4arch4Sm80ELb0ELb1ELb1ELb0ELb0ELb0ELb1ELb0EEENS1_21CollectiveEpilogueFwdINS6_IJS8_SA_S9_EEENS6_IJNS7_ILi1EEESI_SI_EEESC_SE_Li256ELb0ELb1ELb0ELb0EEENS1_19SingleTileSchedulerILb0ELb0ELb1ELi128EEEEEEEEEvNT_6ParamsE)
        /*0014*/ 	.short	0x0160
        /*0016*/ 	.short	0x0418


	//----- nvinfo : EIATTR_CBANK_PARAM_SIZE
	.align		4
.L_310:
        /*0018*/ 	.byte	0x03, 0x19
        /*001a*/ 	.short	0x0418


	//----- nvinfo : EIATTR_KPARAM_INFO
	.align		4
        /*001c*/ 	.byte	0x04, 0x17
        /*001e*/ 	.short	(.L_312 - .L_311)
.L_311:
        /*0020*/ 	.word	0x00000000
        /*0024*/ 	.short	0x0000
        /*0026*/ 	.short	0x0000
        /*0028*/ 	.byte	0x00, 0xf0, 0x61, 0x10


	//----- nvinfo : EIATTR_MAXREG_COUNT
	.align		4
.L_312:
        /*002c*/ 	.byte	0x03, 0x1b
        /*002e*/ 	.short	0x00ff


	//----- nvinfo : EIATTR_NUM_BARRIERS
	.align		4
        /*0030*/ 	.byte	0x02, 0x4c
        /*0032*/ 	.byte	0x02
	.zero		1


	//----- nvinfo : EIATTR_ANNOTATIONS
	.align		4
        /*0034*/ 	.byte	0x04, 0x55
        /*0036*/ 	.short	(.L_314 - .L_313)


	//   ....[0]....
.L_313:
        /* <DEDUP_REMOVED lines=82> */


	//----- nvinfo : EIATTR_MERCURY_ISA_VERSION
	.align		4
.L_314:
        /*0548*/ 	.byte	0x03, 0x5f
        /*054a*/ 	.short	0x0000


	//----- nvinfo : EIATTR_INT_WARP_WIDE_INSTR_OFFSETS
	.align		4
        /*054c*/ 	.byte	0x04, 0x31
        /*054e*/ 	.short	(.L_316 - .L_315)


	//   ....[0]....
.L_315:
        /*0550*/ 	.word	0x00006eb0


	//   ....[1]....
        /*0554*/ 	.word	0x0000b0e0


	//   ....[2]....
        /*0558*/ 	.word	0x0000e4b0


	//----- nvinfo : EIATTR_COOP_GROUP_MASK_REGIDS
	.align		4
.L_316:
        /*055c*/ 	.byte	0x04, 0x29
        /*055e*/ 	.short	(.L_318 - .L_317)


	//   ....[0]....
.L_317:
        /*0560*/ 	.word	0xffffffff


	//   ....[1]....
        /*0564*/ 	.word	0xffffffff


	//   ....[2]....
        /*0568*/ 	.word	0xffffffff


	//   ....[3]....
        /*056c*/ 	.word	0xffffffff


	//   ....[4]....
        /*0570*/ 	.word	0xffffffff


	//   ....[5]....
        /*0574*/ 	.word	0xffffffff


	//   ....[6]....
        /*0578*/ 	.word	0xffffffff


	//   ....[7]....
        /*057c*/ 	.word	0xffffffff


	//   ....[8]....
        /*0580*/ 	.word	0xffffffff


	//   ....[9]....
        /*0584*/ 	.word	0xffffffff


	//   ....[10]....
        /*0588*/ 	.word	0xffffffff


	//   ....[11]....
        /*058c*/ 	.word	0xffffffff


	//   ....[12]....
        /*0590*/ 	.word	0xffffffff


	//   ....[13]....
        /*0594*/ 	.word	0xffffffff


	//   ....[14]....
        /*0598*/ 	.word	0xffffffff


	//   ....[15]....
        /*059c*/ 	.word	0xffffffff


	//   ....[16]....
        /*05a0*/ 	.word	0xffffffff


	//   ....[17]....
        /*05a4*/ 	.word	0xffffffff


	//   ....[18]....
        /*05a8*/ 	.word	0xffffffff


	//   ....[19]....
        /*05ac*/ 	.word	0xffffffff


	//   ....[20]....
        /*05b0*/ 	.word	0xffffffff


	//   ....[21]....
        /*05b4*/ 	.word	0xffffffff


	//   ....[22]....
        /*05b8*/ 	.word	0xffffffff


	//   ....[23]....
        /*05bc*/ 	.word	0xffffffff


	//   ....[24]....
        /*05c0*/ 	.word	0xffffffff


	//   ....[25]....
        /*05c4*/ 	.word	0xffffffff


	//   ....[26]....
        /*05c8*/ 	.word	0xffffffff


	//   ....[27]....
        /*05cc*/ 	.word	0xffffffff


	//   ....[28]....
        /*05d0*/ 	.word	0xffffffff


	//   ....[29]....
        /*05d4*/ 	.word	0xffffffff


	//   ....[30]....
        /*05d8*/ 	.word	0xffffffff


	//   ....[31]....
        /*05dc*/ 	.word	0xffffffff


	//   ....[32]....
        /*05e0*/ 	.word	0xffffffff


	//   ....[33]....
        /*05e4*/ 	.word	0xffffffff


	//   ....[34]....
        /*05e8*/ 	.word	0xffffffff


	//   ....[35]....
        /*05ec*/ 	.word	0xffffffff


	//   ....[36]....
        /*05f0*/ 	.word	0xffffffff


	//   ....[37]....
        /*05f4*/ 	.word	0xffffffff


	//   ....[38]....
        /*05f8*/ 	.word	0xffffffff


	//   ....[39]....
        /*05fc*/ 	.word	0xffffffff


	//   ....[40]....
        /*0600*/ 	.word	0xffffffff


	//   ....[41]....
        /*0604*/ 	.word	0xffffffff


	//   ....[42]....
        /*0608*/ 	.word	0xffffffff


	//   ....[43]....
        /*060c*/ 	.word	0xffffffff


	//   ....[44]....
        /*0610*/ 	.word	0xffffffff


	//   ....[45]....
        /*0614*/ 	.word	0xffffffff


	//   ....[46]....
        /*0618*/ 	.word	0xffffffff


	//   ....[47]....
        /*061c*/ 	.word	0xffffffff


	//   ....[48]....
        /*0620*/ 	.word	0xffffffff


	//   ....[49]....
        /*0624*/ 	.word	0xffffffff


	//   ....[50]....
        /*0628*/ 	.word	0xffffffff


	//   ....[51]....
        /*062c*/ 	.word	0xffffffff


	//   ....[52]....
        /*0630*/ 	.word	0xffffffff


	//   ....[53]....
        /*0634*/ 	.word	0xffffffff


	//----- nvinfo : EIATTR_COOP_GROUP_INSTR_OFFSETS
	.align		4
.L_318:
        /*0638*/ 	.byte	0x04, 0x28
        /*063a*/ 	.short	(.L_320 - .L_319)


	//   ....[0]....
.L_319:
        /*063c*/ 	.word	0x00000f60


	//   ....[1]....
        /*0640*/ 	.word	0x00000f90


	//   ....[2]....
        /*0644*/ 	.word	0x00001190


	//   ....[3]....
        /*0648*/ 	.word	0x000011f0


	//   ....[4]....
        /*064c*/ 	.word	0x00001290


	//   ....[5]....
        /*0650*/ 	.word	0x00001300


	//   ....[6]....
        /*0654*/ 	.word	0x00001330


	//   ....[7]....
        /*0658*/ 	.word	0x000013d0


	//   ....[8]....
        /*065c*/ 	.word	0x00003130


	//   ....[9]....
        /*0660*/ 	.word	0x00003940


	//   ....[10]....
        /*0664*/ 	.word	0x00004120


	//   ....[11]....
        /*0668*/ 	.word	0x000041a0


	//   ....[12]....
        /*066c*/ 	.word	0x000041e0


	//   ....[13]....
        /*0670*/ 	.word	0x00004210


	//   ....[14]....
        /*0674*/ 	.word	0x00007290


	//   ....[15]....
        /*0678*/ 	.word	0x000074c0


	//   ....[16]....
        /*067c*/ 	.word	0x00007c80


	//   ....[17]....
        /*0680*/ 	.word	0x00007ca0


	//   ....[18]....
        /*0684*/ 	.word	0x000086c0


	//   ....[19]....
        /*0688*/ 	.word	0x000086e0


	//   ....[20]....
        /*068c*/ 	.word	0x0000b4f0


	//   ....[21]....
        /*0690*/ 	.word	0x0000b510


	//   ....[22]....
        /*0694*/ 	.word	0x0000bb60


	//   ....[23]....
        /*0698*/ 	.word	0x0000bb80


	//   ....[24]....
        /*069c*/ 	.word	0x0000e700


	//   ....[25]....
        /*06a0*/ 	.word	0x0000e920


	//   ....[26]....
        /*06a4*/ 	.word	0x0000f0d0


	//   ....[27]....
        /*06a8*/ 	.word	0x0000f0f0


	//   ....[28]....
        /*06ac*/ 	.word	0x0000fb50


	//   ....[29]....
        /*06b0*/ 	.word	0x0000fb70


	//   ....[30]....
        /*06b4*/ 	.word	0x00010e00


	//   ....[31]....
        /*06b8*/ 	.word	0x00010e10


	//   ....[32]....
        /*06bc*/ 	.word	0x00010e40


	//   ....[33]....
        /*06c0*/ 	.word	0x00010e50


	//   ....[34]....
        /*06c4*/ 	.word	0x000127f0


	//   ....[35]....
        /*06c8*/ 	.word	0x00012800


	//   ....[36]....
        /*06cc*/ 	.word	0x00012820


	//   ....[37]....
        /*06d0*/ 	.word	0x00012830


	//   ....[38]....
        /*06d4*/ 	.word	0x00012840


	//   ....[39]....
        /*06d8*/ 	.word	0x00012850


	//   ....[40]....
        /*06dc*/ 	.word	0x00012b30


	//   ....[41]....
        /*06e0*/ 	.word	0x00012b60


	//   ....[42]....
        /*06e4*/ 	.word	0x00012d20


	//   ....[43]....
        /*06e8*/ 	.word	0x00012d50


	//   ....[44]....
        /*06ec*/ 	.word	0x00012f10


	//   ....[45]....
        /*06f0*/ 	.word	0x00012f30


	//   ....[46]....
        /*06f4*/ 	.word	0x00013630


	//   ....[47]....
        /*06f8*/ 	.word	0x00013650


	//   ....[48]....
        /*06fc*/ 	.word	0x00013800


	//   ....[49]....
        /*0700*/ 	.word	0x00013830


	//   ....[50]....
        /*0704*/ 	.word	0x000139c0


	//   ....[51]....
        /*0708*/ 	.word	0x000139f0


	//   ....[52]....
        /*070c*/ 	.word	0x00013b80


	//   ....[53]....
        /*0710*/ 	.word	0x00013ba0


	//----- nvinfo : EIATTR_EXIT_INSTR_OFFSETS
	.align		4
.L_320:
        /*0714*/ 	.byte	0x04, 0x1c
        /*0716*/ 	.short	(.L_322 - .L_321)


	//   ....[0]....
.L_321:
        /*0718*/ 	.word	0x00000040


	//   ....[1]....
        /*071c*/ 	.word	0x00012f40


	//   ....[2]....
        /*0720*/ 	.word	0x00013080


	//   ....[3]....
        /*0724*/ 	.word	0x000130e0


	//   ....[4]....
        /*0728*/ 	.word	0x00013bb0


	//   ....[5]....
        /*072c*/ 	.word	0x00013cc0


	//   ....[6]....
        /*0730*/ 	.word	0x00013d20


	//----- nvinfo : EIATTR_CTAIDZ_USED
	.align		4
.L_322:
        /*0734*/ 	.byte	0x01, 0x04
	.zero		2


	//----- nvinfo : EIATTR_MAX_THREADS
	.align		4
        /*0738*/ 	.byte	0x04, 0x05
        /*073a*/ 	.short	(.L_324 - .L_323)
.L_323:
        /*073c*/ 	.word	0x00000100
        /*0740*/ 	.word	0x00000001
        /*0744*/ 	.word	0x00000001


	//----- nvinfo : EIATTR_CRS_STACK_SIZE
	.align		4
.L_324:
        /*0748*/ 	.byte	0x04, 0x1e
        /*074a*/ 	.short	(.L_326 - .L_325)
.L_325:
        /*074c*/ 	.word	0x00000000
.L_326:


//--------------------- .nv.info._ZN7cutlass13device_kernelIN5flash19enable_sm80_to_sm89INS1_16FlashAttnFwdSm80INS1_25CollectiveMainloopFwdSm80ILi8ELi1ELb1EN4cute5tupleIJNS5_1CILi128EEENS7_ILi48EEENS7_ILi256EEEEEELi256ENS_10bfloat16_tEfNS_4arch4Sm80ELb0ELb1ELb1ELb1ELb0ELb0ELb1ELb0EEENS1_21CollectiveEpilogueFwdINS6_IJS8_SA_S9_EEENS6_IJNS7_ILi1EEESI_SI_EEESC_SE_Li256ELb1ELb1ELb0ELb0EEENS1_19SingleTileSchedulerILb1ELb0ELb1ELi128EEEEEEEEEvNT_6ParamsE --------------------------
	.section	.nv.info._ZN7cutlass13device_kernelIN5flash19enable_sm80_to_sm89INS1_16FlashAttnFwdSm80INS1_25CollectiveMainloopFwdSm80ILi8ELi1ELb1EN4cute5tupleIJNS5_1CILi128EEENS7_ILi48EEENS7_ILi256EEEEEELi256ENS_10bfloat16_tEfNS_4arch4Sm80ELb0ELb1ELb1ELb1ELb0ELb0ELb1ELb0EEENS1_21CollectiveEpilogueFwdINS6_IJS8_SA_S9_EEENS6_IJNS7_ILi1EEESI_SI_EEESC_SE_Li256ELb1ELb1ELb0ELb0EEENS1_19SingleTileSchedulerILb1ELb0ELb1ELi128EEEEEEEEEvNT_6ParamsE,"",@"SHT_CUDA_INFO"
	.sectionflags	@""
	.align	4


	//----- nvinfo : EIATTR_CUDA_API_VERSION
	.align		4
        /*0000*/ 	.byte	0x04, 0x37
        /*0002*/ 	.short	(.L_328 - .L_327)
.L_327:
        /*0004*/ 	.word	0x00000082


	//----- nvinfo : EIATTR_SW2861232_WAR
	.align		4
.L_328:
        /*0008*/ 	.byte	0x01, 0x35
	.zero		2


	//----- nvinfo : EIATTR_PARAM_CBANK
	.align		4
        /*000c*/ 	.byte	0x04, 0x0a
        /*000e*/ 	.short	(.L_330 - .L_329)
	.align		4
.L_329:
        /*0010*/ 	.word	index@(.nv.constant0._ZN7cutlass13device_kernelIN5flash19enable_sm80_to_sm89INS1_16FlashAttnFwdSm80INS1_25CollectiveMainloopFwdSm80ILi8ELi1ELb1EN4cute5tupleIJNS5_1CILi128EEENS7_ILi48EEENS7_ILi256EEEEEELi256ENS_10bfloat16_tEfNS_4arch4Sm80ELb0ELb1ELb1ELb1ELb0ELb0ELb1ELb0EEENS1_21CollectiveEpilogueFwdINS6_IJS8_SA_S9_EEENS6_IJNS7_ILi1EEESI_SI_EEESC_SE_Li256ELb1ELb1ELb0ELb0EEENS1_19SingleTileSchedulerILb1ELb0ELb1ELi128EEEEEEEEEvNT_6ParamsE)
        /*0014*/ 	.short	0x0160
        /*0016*/ 	.short	0x0418


	//----- nvinfo : EIATTR_CBANK_PARAM_SIZE
	.align		4
.L_330:
        /*0018*/ 	.byte	0x03, 0x19
        /*001a*/ 	.short	0x0418


	//----- nvinfo : EIATTR_KPARAM_INFO
	.align		4
        /*001c*/ 	.byte	0x04, 0x17
        /*001e*/ 	.short	(.L_332 - .L_331)
.L_331:
        /*0020*/ 	.word	0x00000000
        /*0024*/ 	.short	0x0000
        /*0026*/ 	.short	0x0000
        /*0028*/ 	.byte	0x00, 0xf0, 0x61, 0x10


	//----- nvinfo : EIATTR_MAXREG_COUNT
	.align		4
.L_332:
        /*002c*/ 	.byte	0x03, 0x1b
        /*002e*/ 	.short	0x00ff


	//----- nvinfo : EIATTR_NUM_BARRIERS
	.align		4
        /*0030*/ 	.byte	0x02, 0x4c
        /*0032*/ 	.byte	0x02
	.zero		1


	//----- nvinfo : EIATTR_ANNOTATIONS
	.align		4
        /*0034*/ 	.byte	0x04, 0x55
        /*0036*/ 	.short	(.L_334 - .L_333)


	//   ....[0]....
.L_333:
        /* <DEDUP_REMOVED lines=82> */


	//----- nvinfo : EIATTR_MERCURY_ISA_VERSION
	.align		4
.L_334:
        /*0548*/ 	.byte	0x03, 0x5f
        /*054a*/ 	.short	0x0000


	//----- nvinfo : EIATTR_INT_WARP_WIDE_INSTR_OFFSETS
	.align		4
        /*054c*/ 	.byte	0x04, 0x31
        /*054e*/ 	.short	(.L_336 - .L_335)


	//   ....[0]....
.L_335:
        /*0550*/ 	.word	0x000078f0


	//   ....[1]....
        /*0554*/ 	.word	0x0000bb00


	//   ....[2]....
        /*0558*/ 	.word	0x0000eed0


	//----- nvinfo : EIATTR_COOP_GROUP_MASK_REGIDS
	.align		4
.L_336:
        /*055c*/ 	.byte	0x04, 0x29
        /*055e*/ 	.short	(.L_338 - .L_337)


	//   ....[0]....
.L_337:
        /*0560*/ 	.word	0xffffffff


	//   ....[1]....
        /*0564*/ 	.word	0xffffffff


	//   ....[2]....
        /*0568*/ 	.word	0xffffffff


	//   ....[3]....
        /*056c*/ 	.word	0xffffffff


	//   ....[4]....
        /*0570*/ 	.word	0xffffffff


	//   ....[5]....
        /*0574*/ 	.word	0xffffffff


	//   ....[6]....
        /*0578*/ 	.word	0xffffffff


	//   ....[7]....
        /*057c*/ 	.word	0xffffffff


	//   ....[8]....
        /*0580*/ 	.word	0xffffffff


	//   ....[9]....
        /*0584*/ 	.word	0xffffffff


	//   ....[10]....
        /*0588*/ 	.word	0xffffffff


	//   ....[11]....
        /*058c*/ 	.word	0xffffffff


	//   ....[12]....
        /*0590*/ 	.word	0xffffffff


	//   ....[13]....
        /*0594*/ 	.word	0xffffffff


	//   ....[14]....
        /*0598*/ 	.word	0xffffffff


	//   ....[15]....
        /*059c*/ 	.word	0xffffffff


	//   ....[16]....
        /*05a0*/ 	.word	0xffffffff


	//   ....[17]....
        /*05a4*/ 	.word	0xffffffff


	//   ....[18]....
        /*05a8*/ 	.word	0xffffffff


	//   ....[19]....
        /*05ac*/ 	.word	0xffffffff


	//   ....[20]....
        /*05b0*/ 	.word	0xffffffff


	//   ....[21]....
        /*05b4*/ 	.word	0xffffffff


	//   ....[22]....
        /*05b8*/ 	.word	0xffffffff


	//   ....[23]....
        /*05bc*/ 	.word	0xffffffff


	//   ....[24]....
        /*05c0*/ 	.word	0xffffffff


	//   ....[25]....
        /*05c4*/ 	.word	0xffffffff


	//   ....[26]....
        /*05c8*/ 	.word	0xffffffff


	//   ....[27]....
        /*05cc*/ 	.word	0xffffffff


	//   ....[28]....
        /*05d0*/ 	.word	0xffffffff


	//   ....[29]....
        /*05d4*/ 	.word	0xffffffff


	//   ....[30]....
        /*05d8*/ 	.word	0xffffffff


	//   ....[31]....
        /*05dc*/ 	.word	0xffffffff


	//   ....[32]....
        /*05e0*/ 	.word	0xffffffff


	//   ....[33]....
        /*05e4*/ 	.word	0xffffffff


	//   ....[34]....
        /*05e8*/ 	.word	0xffffffff


	//   ....[35]....
        /*05ec*/ 	.word	0xffffffff


	//   ....[36]....
        /*05f0*/ 	.word	0xffffffff


	//   ....[37]....
        /*05f4*/ 	.word	0xffffffff


	//   ....[38]....
        /*05f8*/ 	.word	0xffffffff


	//   ....[39]....
        /*05fc*/ 	.word	0xffffffff


	//   ....[40]....
        /*0600*/ 	.word	0xffffffff


	//   ....[41]....
        /*0604*/ 	.word	0xffffffff


	//   ....[42]....
        /*0608*/ 	.word	0xffffffff


	//   ....[43]....
        /*060c*/ 	.word	0xffffffff


	//   ....[44]....
        /*0610*/ 	.word	0xffffffff


	//   ....[45]....
        /*0614*/ 	.word	0xffffffff


	//   ....[46]....
        /*0618*/ 	.word	0xffffffff


	//   ....[47]....
        /*061c*/ 	.word	0xffffffff


	//   ....[48]....
        /*0620*/ 	.word	0xffffffff


	//   ....[49]....
        /*0624*/ 	.word	0xffffffff


	//   ....[50]....
        /*0628*/ 	.word	0xffffffff


	//   ....[51]....
        /*062c*/ 	.word	0xffffffff


	//   ....[52]....
        /*0630*/ 	.word	0xffffffff


	//   ....[53]....
        /*0634*/ 	.word	0xffffffff


	//   ....[54]....
        /*0638*/ 	.word	0xffffffff


	//----- nvinfo : EIATTR_COOP_GROUP_INSTR_OFFSETS
	.align		4
.L_338:
        /*063c*/ 	.byte	0x04, 0x28
        /*063e*/ 	.short	(.L_340 - .L_339)


	//   ....[0]....
.L_339:
        /*0640*/ 	.word	0x000000a0


	//   ....[1]....
        /*0644*/ 	.word	0x00001830


	//   ....[2]....
        /*0648*/ 	.word	0x00001860


	//   ....[3]....
        /*064c*/ 	.word	0x000018b0


	//   ....[4]....
        /*0650*/ 	.word	0x00001910


	//   ....[5]....
        /*0654*/ 	.word	0x00001d00


	//   ....[6]....
        /*0658*/ 	.word	0x00001d40


	//   ....[7]....
        /*065c*/ 	.word	0x00001e70


	//   ....[8]....
        /*0660*/ 	.word	0x00001ea0


	//   ....[9]....
        /*0664*/ 	.word	0x00003ae0


	//   ....[10]....
        /*0668*/ 	.word	0x00004310


	//   ....[11]....
        /*066c*/ 	.word	0x00004b40


	//   ....[12]....
        /*0670*/ 	.word	0x00004bc0


	//   ....[13]....
        /*0674*/ 	.word	0x00004c00


	//   ....[14]....
        /*0678*/ 	.word	0x00004c30


	//   ....[15]....
        /*067c*/ 	.word	0x00007ce0


	//   ....[16]....
        /*0680*/ 	.word	0x00007f00


	//   ....[17]....
        /*0684*/ 	.word	0x000086c0


	//   ....[18]....
        /*0688*/ 	.word	0x000086e0


	//   ....[19]....
        /*068c*/ 	.word	0x00009100


	//   ....[20]....
        /*0690*/ 	.word	0x00009120


	//   ....[21]....
        /*0694*/ 	.word	0x0000bf10


	//   ....[22]....
        /*0698*/ 	.word	0x0000bf30


	//   ....[23]....
        /*069c*/ 	.word	0x0000c580


	//   ....[24]....
        /*06a0*/ 	.word	0x0000c5a0


	//   ....[25]....
        /*06a4*/ 	.word	0x0000f130


	//   ....[26]....
        /*06a8*/ 	.word	0x0000f340


	//   ....[27]....
        /*06ac*/ 	.word	0x0000faf0


	//   ....[28]....
        /*06b0*/ 	.word	0x0000fb10


	//   ....[29]....
        /*06b4*/ 	.word	0x00010570


	//   ....[30]....
        /*06b8*/ 	.word	0x00010590


	//   ....[31]....
        /*06bc*/ 	.word	0x00011830


	//   ....[32]....
        /*06c0*/ 	.word	0x00011840


	//   ....[33]....
        /*06c4*/ 	.word	0x00011870


	//   ....[34]....
        /*06c8*/ 	.word	0x00011880


	//   ....[35]....
        /*06cc*/ 	.word	0x00013310


	//   ....[36]....
        /*06d0*/ 	.word	0x00013370


	//   ....[37]....
        /*06d4*/ 	.word	0x000133a0


	//   ....[38]....
        /*06d8*/ 	.word	0x000133d0


	//   ....[39]....
        /*06dc*/ 	.word	0x00013600


	//   ....[40]....
        /*06e0*/ 	.word	0x00013610


	//   ....[41]....
        /*06e4*/ 	.word	0x00013810


	//   ....[42]....
        /*06e8*/ 	.word	0x00013840


	//   ....[43]....
        /*06ec*/ 	.word	0x00013a00


	//   ....[44]....
        /*06f0*/ 	.word	0x00013a30


	//   ....[45]....
        /*06f4*/ 	.word	0x00013bf0


	//   ....[46]....
        /*06f8*/ 	.word	0x00013c10


	//   ....[47]....
        /*06fc*/ 	.word	0x000145e0


	//   ....[48]....
        /*0700*/ 	.word	0x00014600


	//   ....[49]....
        /*0704*/ 	.word	0x000147c0


	//   ....[50]....
        /*0708*/ 	.word	0x000147f0


	//   ....[51]....
        /*070c*/ 	.word	0x00014980


	//   ....[52]....
        /*0710*/ 	.word	0x000149b0


	//   ....[53]....
        /*0714*/ 	.word	0x00014b40


	//   ....[54]....
        /*0718*/ 	.word	0x00014b60


	//----- nvinfo : EIATTR_EXIT_INSTR_OFFSETS
	.align		4
.L_340:
        /*071c*/ 	.byte	0x04, 0x1c
        /*071e*/ 	.short	(.L_342 - .L_341)


	//   ....[0]....
.L_341:
        /*0720*/ 	.word	0x00000450


	//   ....[1]....
        /*0724*/ 	.word	0x00013c20


	//   ....[2]....
        /*0728*/ 	.word	0x00013d60


	//   ....[3]....
        /*072c*/ 	.word	0x00013dc0


	//   ....[4]....
        /*0730*/ 	.word	0x00014b70


	//   ....[5]....
        /*0734*/ 	.word	0x00014c80


	//   ....[6]....
        /*0738*/ 	.word	0x00014ce0


	//----- nvinfo : EIATTR_CTAIDZ_USED
	.align		4
.L_342:
        /*073c*/ 	.byte	0x01, 0x04
	.zero		2


	//----- nvinfo : EIATTR_MAX_THREADS
	.align		4
        /*0740*/ 	.byte	0x04, 0x05
        /*0742*/ 	.short	(.L_344 - .L_343)
.L_343:
        /*0744*/ 	.word	0x00000100
        /*0748*/ 	.word	0x00000001
        /*074c*/ 	.word	0x00000001


	//----- nvinfo : EIATTR_CRS_STACK_SIZE
	.align		4
.L_344:
        /*0750*/ 	.byte	0x04, 0x1e
        /*0752*/ 	.short	(.L_346 - .L_345)
.L_345:
        /*0754*/ 	.word	0x00000000
.L_346:


//--------------------- .nv.info._ZN7cutlass13device_kernelIN5flash19enable_sm80_to_sm89INS1_16FlashAttnFwdSm80INS1_25CollectiveMainloopFwdSm80ILi8ELi1ELb0EN4cute5tupleIJNS5_1CILi128EEENS7_ILi32EEENS7_ILi256EEEEEELi256ENS_10bfloat16_tEfNS_4arch4Sm80ELb0ELb1ELb1ELb1ELb0ELb1ELb1ELb0EEENS1_21CollectiveEpilogueFwdINS6_IJS8_SA_S9_EEENS6_IJNS7_ILi1EEESI_SI_EEESC_SE_Li256ELb1ELb1ELb0ELb0EEENS1_19SingleTileSchedulerILb1ELb0ELb1ELi128EEEEEEEEEvNT_6ParamsE --------------------------
	.section	.nv.info._ZN7cutlass13device_kernelIN5flash19enable_sm80_to_sm89INS1_16FlashAttnFwdSm80INS1_25CollectiveMainloopFwdSm80ILi8ELi1ELb0EN4cute5tupleIJNS5_1CILi128EEENS7_ILi32EEENS7_ILi256EEEEEELi256ENS_10bfloat16_tEfNS_4arch4Sm80ELb0ELb1ELb1ELb1ELb0ELb1ELb1ELb0EEENS1_21CollectiveEpilogueFwdINS6_IJS8_SA_S9_EEENS6_IJNS7_ILi1EEESI_SI_EEESC_SE_Li256ELb1ELb1ELb0ELb0EEENS1_19SingleTileSchedulerILb1ELb0ELb1ELi128EEEEEEEEEvNT_6ParamsE,"",@"SHT_CUDA_INFO"
	.sectionflags	@""
	.align	4


	//----- nvinfo : EIATTR_CUDA_API_VERSION
	.align		4
        /*0000*/ 	.byte	0x04, 0x37
        /*0002*/ 	.short	(.L_348 - .L_347)
.L_347:
        /*0004*/ 	.word	0x00000082


	//----- nvinfo : EIATTR_SW2861232_WAR
	.align		4
.L_348:
        /*0008*/ 	.byte	0x01, 0x35
	.zero		2


	//----- nvinfo : EIATTR_PARAM_CBANK
	.align		4
        /*000c*/ 	.byte	0x04, 0x0a
        /*000e*/ 	.short	(.L_350 - .L_349)
	.align		4
.L_349:
        /*0010*/ 	.word	index@(.nv.constant0._ZN7cutlass13device_kernelIN5flash19enable_sm80_to_sm89INS1_16FlashAttnFwdSm80INS1_25CollectiveMainloopFwdSm80ILi8ELi1ELb0EN4cute5tupleIJNS5_1CILi128EEENS7_ILi32EEENS7_ILi256EEEEEELi256ENS_10bfloat16_tEfNS_4arch4Sm80ELb0ELb1ELb1ELb1ELb0ELb1ELb1ELb0EEENS1_21CollectiveEpilogueFwdINS6_IJS8_SA_S9_EEENS6_IJNS7_ILi1EEESI_SI_EEESC_SE_Li256ELb1ELb1ELb0ELb0EEENS1_19SingleTileSchedulerILb1ELb0ELb1ELi128EEEEEEEEEvNT_6ParamsE)
        /*0014*/ 	.short	0x0160
        /*0016*/ 	.short	0x0418


	//----- nvinfo : EIATTR_CBANK_PARAM_SIZE
	.align		4
.L_350:
        /*0018*/ 	.byte	0x03, 0x19
        /*001a*/ 	.short	0x0418


	//----- nvinfo : EIATTR_KPARAM_INFO
	.align		4
        /*001c*/ 	.byte	0x04, 0x17
        /*001e*/ 	.short	(.L_352 - .L_351)
.L_351:
        /*0020*/ 	.word	0x00000000
        /*0024*/ 	.short	0x0000
        /*0026*/ 	.short	0x0000
        /*0028*/ 	.byte	0x00, 0xf0, 0x61, 0x10


	//----- nvinfo : EIATTR_MAXREG_COUNT
	.align		4
.L_352:
        /*002c*/ 	.byte	0x03, 0x1b
        /*002e*/ 	.short	0x00ff


	//----- nvinfo : EIATTR_NUM_BARRIERS
	.align		4
        /*0030*/ 	.byte	0x02, 0x4c
        /*0032*/ 	.byte	0x02
	.zero		1


	//----- nvinfo : EIATTR_MERCURY_ISA_VERSION
	.align		4
        /*0034*/ 	.byte	0x03, 0x5f
        /*0036*/ 	.short	0x0000


	//----- nvinfo : EIATTR_INT_WARP_WIDE_INSTR_OFFSETS
	.align		4
        /*0038*/ 	.byte	0x04, 0x31
        /*003a*/ 	.short	(.L_354 - .L_353)


	//   ....[0]....
.L_353:
        /*003c*/ 	.word	0x00006880


	//----- nvinfo : EIATTR_COOP_GROUP_MASK_REGIDS
	.align		4
.L_354:
        /*0040*/ 	.byte	0x04, 0x29
        /*0042*/ 	.short	(.L_356 - .L_355)


	//   ....[0]....
.L_355:
        /*0044*/ 	.word	0xffffffff


	//   ....[1]....
        /*0048*/ 	.word	0xffffffff


	//   ....[2]....
        /*004c*/ 	.word	0xffffffff


	//   ....[3]....
        /*0050*/ 	.word	0xffffffff


	//   ....[4]....
        /*0054*/ 	.word	0xffffffff


	//   ....[5]....
        /*0058*/ 	.word	0xffffffff


	//   ....[6]....
        /*005c*/ 	.word	0xffffffff


	//   ....[7]....
        /*0060*/ 	.word	0xffffffff


	//   ....[8]....
        /*0064*/ 	.word	0xffffffff


	//   ....[9]....
        /*0068*/ 	.word	0xffffffff


	//   ....[10]....
        /*006c*/ 	.word	0xffffffff


	//   ....[11]....
        /*0070*/ 	.word	0xffffffff


	//   ....[12]....
        /*0074*/ 	.word	0xffffffff


	//   ....[13]....
        /*0078*/ 	.word	0xffffffff


	//   ....[14]....
        /*007c*/ 	.word	0xffffffff


	//   ....[15]....
        /*0080*/ 	.word	0xffffffff


	//   ....[16]....
        /*0084*/ 	.word	0xffffffff


	//   ....[17]....
        /*0088*/ 	.word	0xffffffff


	//   ....[18]....
        /*008c*/ 	.word	0xffffffff


	//   ....[19]....
        /*0090*/ 	.word	0xffffffff


	//   ....[20]....
        /*0094*/ 	.word	0xffffffff


	//   ....[21]....
        /*0098*/ 	.word	0xffffffff


	//   ....[22]....
        /*009c*/ 	.word	0xffffffff


	//   ....[23]....
        /*00a0*/ 	.word	0xffffffff


	//   ....[24]....
        /*00a4*/ 	.word	0xffffffff


	//   ....[25]....
        /*00a8*/ 	.word	0xffffffff


	//   ....[26]....
        /*00ac*/ 	.word	0xffffffff


	//   ....[27]....
        /*00b0*/ 	.word	0xffffffff


	//   ....[28]....
        /*00b4*/ 	.word	0xffffffff


	//   ....[29]....
        /*00b8*/ 	.word	0xffffffff


	//   ....[30]....
        /*00bc*/ 	.word	0xffffffff


	//   ....[31]....
        /*00c0*/ 	.word	0xffffffff


	//   ....[32]....
        /*00c4*/ 	.word	0xffffffff


	//   ....[33]....
        /*00c8*/ 	.word	0xffffffff


	//   ....[34]....
        /*00cc*/ 	.word	0xffffffff


	//   ....[35]....
        /*00d0*/ 	.word	0xffffffff


	//   ....[36]....
        /*00d4*/ 	.word	0xffffffff


	//   ....[37]....
        /*00d8*/ 	.word	0xffffffff


	//   ....[38]....
        /*00dc*/ 	.word	0xffffffff


	//   ....[39]....
        /*00e0*/ 	.word	0xffffffff


	//   ....[40]....
        /*00e4*/ 	.word	0xffffffff


	//   ....[41]....
        /*00e8*/ 	.word	0xffffffff


	//   ....[42]....
        /*00ec*/ 	.word	0xffffffff


	//   ....[43]....
        /*00f0*/ 	.word	0xffffffff


	//   ....[44]....
        /*00f4*/ 	.word	0xffffffff


	//   ....[45]....
        /*00f8*/ 	.word	0xffffffff


	//   ....[46]....
        /*00fc*/ 	.word	0xffffffff


	//   ....[47]....
        /*0100*/ 	.word	0xffffffff


	//   ....[48]....
        /*0104*/ 	.word	0xffffffff


	//   ....[49]....
        /*0108*/ 	.word	0xffffffff


	//   ....[50]....
        /*010c*/ 	.word	0xffffffff


	//   ....[51]....
        /*0110*/ 	.word	0xffffffff


	//   ....[52]....
        /*0114*/ 	.word	0xffffffff


	//   ....[53]....
        /*0118*/ 	.word	0xffffffff


	//   ....[54]....
        /*011c*/ 	.word	0xffffffff


	//   ....[55]....
        /*0120*/ 	.word	0xffffffff


	//   ....[56]....
        /*0124*/ 	.word	0xffffffff


	//   ....[57]....
        /*0128*/ 	.word	0xffffffff


	//   ....[58]....
        /*012c*/ 	.word	0xffffffff


	//   ....[59]....
        /*0130*/ 	.word	0xffffffff


	//   ....[60]....
        /*0134*/ 	.word	0xffffffff


	//   ....[61]....
        /*0138*/ 	.word	0xffffffff


	//   ....[62]....
        /*013c*/ 	.word	0xffffffff


	//   ....[63]....
        /*0140*/ 	.word	0xffffffff


	//   ....[64]....
        /*0144*/ 	.word	0xffffffff


	//   ....[65]....
        /*0148*/ 	.word	0xffffffff


	//   ....[66]....
        /*014c*/ 	.word	0xffffffff


	//   ....[67]....
        /*0150*/ 	.word	0xffffffff


	//   ....[68]....
        /*0154*/ 	.word	0xffffffff


	//   ....[69]....
        /*0158*/ 	.word	0xffffffff


	//   ....[70]....
        /*015c*/ 	.word	0xffffffff


	//   ....[71]....
        /*0160*/ 	.word	0xffffffff


	//   ....[72]....
        /*0164*/ 	.word	0xffffffff


	//   ....[73]....
        /*0168*/ 	.word	0xffffffff


	//   ....[74]....
        /*016c*/ 	.word	0xffffffff


	//   ....[75]....
        /*0170*/ 	.word	0xffffffff


	//   ....[76]....
        /*0174*/ 	.word	0xffffffff


	//   ....[77]....
        /*0178*/ 	.word	0xffffffff


	//   ....[78]....
        /*017c*/ 	.word	0xffffffff


	//   ....[79]....
        /*0180*/ 	.word	0xffffffff


	//   ....[80]....
        /*0184*/ 	.word	0xffffffff


	//   ....[81]....
        /*0188*/ 	.word	0xffffffff


	//   ....[82]....
        /*018c*/ 	.word	0xffffffff


	//   ....[83]....
        /*0190*/ 	.word	0xffffffff


	//   ....[84]....
        /*0194*/ 	.word	0xffffffff


	//   ....[85]....
        /*0198*/ 	.word	0xffffffff


	//   ....[86]....
        /*019c*/ 	.word	0xffffffff


	//----- nvinfo : EIATTR_COOP_GROUP_INSTR_OFFSETS
	.align		4
.L_356:
        /*01a0*/ 	.byte	0x04, 0x28
        /*01a2*/ 	.short	(.L_358 - .L_357)


	//   ....[0]....
.L_357:
        /*01a4*/ 	.word	0x00000090


	//   ....[1]....
        /*01a8*/ 	.word	0x00005d60


	//   ....[2]....
        /*01ac*/ 	.word	0x00005d90


	//   ....[3]....
        /*01b0*/ 	.word	0x00005f70


	//   ....[4]....
        /*01b4*/ 	.word	0x00005fd0


	//   ....[5]....
        /*01b8*/ 	.word	0x000063c0


	//   ....[6]....
        /*01bc*/ 	.word	0x000063f0


	//   ....[7]....
        /*01c0*/ 	.word	0x000065a0


	//   ....[8]....
        /*01c4*/ 	.word	0x000065e0


	//   ....[9]....
        /*01c8*/ 	.word	0x00006c20


	//   ....[10]....
        /*01cc*/ 	.word	0x00006c70


	//   ....[11]....
        /*01d0*/ 	.word	0x00006cc0


	//   ....[12]....
        /*01d4*/ 	.word	0x00006cf0


	//   ....[13]....
        /*01d8*/ 	.word	0x00006fc0


	//   ....[14]....
        /*01dc*/ 	.word	0x00007180


	//   ....[15]....
        /*01e0*/ 	.word	0x000071c0


	//   ....[16]....
        /*01e4*/ 	.word	0x00007200


	//   ....[17]....
        /*01e8*/ 	.word	0x00007530


	//   ....[18]....
        /*01ec*/ 	.word	0x000076f0


	//   ....[19]....
        /*01f0*/ 	.word	0x00007730


	//   ....[20]....
        /*01f4*/ 	.word	0x00007770


	//   ....[21]....
        /*01f8*/ 	.word	0x00007ac0


	//   ....[22]....
        /*01fc*/ 	.word	0x00007c80


	//   ....[23]....
        /*0200*/ 	.word	0x00007cc0


	//   ....[24]....
        /*0204*/ 	.word	0x00007d00


	//   ....[25]....
        /*0208*/ 	.word	0x0000b720


	//   ....[26]....
        /*020c*/ 	.word	0x0000b780


	//   ....[27]....
        /*0210*/ 	.word	0x0000b7c0


	//   ....[28]....
        /*0214*/ 	.word	0x0000b7d0


	//   ....[29]....
        /*0218*/ 	.word	0x0000b9b0


	//   ....[30]....
        /*021c*/ 	.word	0x0000bb70


	//   ....[31]....
        /*0220*/ 	.word	0x0000bbb0


	//   ....[32]....
        /*0224*/ 	.word	0x0000bbf0


	//   ....[33]....
        /*0228*/ 	.word	0x0000be30


	//   ....[34]....
        /*022c*/ 	.word	0x0000bff0


	//   ....[35]....
        /*0230*/ 	.word	0x0000c030


	//   ....[36]....
        /*0234*/ 	.word	0x0000c070


	//   ....[37]....
        /*0238*/ 	.word	0x0000c2d0


	//   ....[38]....
        /*023c*/ 	.word	0x0000c490


	//   ....[39]....
        /*0240*/ 	.word	0x0000c4d0


	//   ....[40]....
        /*0244*/ 	.word	0x0000c510


	//   ....[41]....
        /*0248*/ 	.word	0x00011470


	//   ....[42]....
        /*024c*/ 	.word	0x000118b0


	//   ....[43]....
        /*0250*/ 	.word	0x00011e60


	//   ....[44]....
        /*0254*/ 	.word	0x00012000


	//   ....[45]....
        /*0258*/ 	.word	0x00012010


	//   ....[46]....
        /*025c*/ 	.word	0x000120d0


	//   ....[47]....
        /*0260*/ 	.word	0x00013130


	//   ....[48]....
        /*0264*/ 	.word	0x00013b70


	//   ....[49]....
        /*0268*/ 	.word	0x000140a0


	//   ....[50]....
        /*026c*/ 	.word	0x000142e0


	//   ....[51]....
        /*0270*/ 	.word	0x00014300


	//   ....[52]....
        /*0274*/ 	.word	0x00014370


	//   ....[53]....
        /*0278*/ 	.word	0x00016570


	//   ....[54]....
        /*027c*/ 	.word	0x000165a0


	//   ....[55]....
        /*0280*/ 	.word	0x000165c0


	//   ....[56]....
        /*0284*/ 	.word	0x000165f0


	//   ....[57]....
        /*0288*/ 	.word	0x00018690


	//   ....[58]....
        /*028c*/ 	.word	0x00018960


	//   ....[59]....
        /*0290*/ 	.word	0x00018e90


	//   ....[60]....
        /*0294*/ 	.word	0x000190d0


	//   ....[61]....
        /*0298*/ 	.word	0x00019100


	//   ....[62]....
        /*029c*/ 	.word	0x00019170


	//   ....[63]....
        /*02a0*/ 	.word	0x0001a380


	//   ....[64]....
        /*02a4*/ 	.word	0x0001a3b0


	//   ....[65]....
        /*02a8*/ 	.word	0x0001a400


	//   ....[66]....
        /*02ac*/ 	.word	0x0001a410


	//   ....[67]....
        /*02b0*/ 	.word	0x0001be80


	//   ....[68]....
        /*02b4*/ 	.word	0x0001bec0


	//   ....[69]....
        /*02b8*/ 	.word	0x0001bef0


	//   ....[70]....
        /*02bc*/ 	.word	0x0001bf20


	//   ....[71]....
        /*02c0*/ 	.word	0x0001c160


	//   ....[72]....
        /*02c4*/ 	.word	0x0001c170


	//   ....[73]....
        /*02c8*/ 	.word	0x0001c370


	//   ....[74]....
        /*02cc*/ 	.word	0x0001c3a0


	//   ....[75]....
        /*02d0*/ 	.word	0x0001c560


	//   ....[76]....
        /*02d4*/ 	.word	0x0001c590


	//   ....[77]....
        /*02d8*/ 	.word	0x0001c750


	//   ....[78]....
        /*02dc*/ 	.word	0x0001c770


	//   ....[79]....
        /*02e0*/ 	.word	0x0001d120


	//   ....[80]....
        /*02e4*/ 	.word	0x0001d140


	//   ....[81]....
        /*02e8*/ 	.word	0x0001d2d0


	//   ....[82]....
        /*02ec*/ 	.word	0x0001d300


	//   ....[83]....
        /*02f0*/ 	.word	0x0001d490


	//   ....[84]....
        /*02f4*/ 	.word	0x0001d4c0


	//   ....[85]....
        /*02f8*/ 	.word	0x0001d650


	//   ....[86]....
        /*02fc*/ 	.word	0x0001d670


	//----- nvinfo : EIATTR_EXIT_INSTR_OFFSETS
	.align		4
.L_358:
        /*0300*/ 	.byte	0x04, 0x1c
        /*0302*/ 	.short	(.L_360 - .L_359)


	//   ....[0]....
.L_359:
        /*0304*/ 	.word	0x00000440


	//   ....[1]....
        /*0308*/ 	.word	0x0001c780


	//   ....[2]....
        /*030c*/ 	.word	0x0001c8c0


	//   ....[3]....
        /*0310*/ 	.word	0x0001c920


	//   ....[4]....
        /*0314*/ 	.word	0x0001d680


	//   ....[5]....
        /*0318*/ 	.word	0x0001d790


	//   ....[6]....
        /*031c*/ 	.word	0x0001d7f0


	//----- nvinfo : EIATTR_CTAIDZ_USED
	.align		4
.L_360:
        /*0320*/ 	.byte	0x01, 0x04
	.zero		2


	//----- nvinfo : EIATTR_MAX_THREADS
	.align		4
        /*0324*/ 	.byte	0x04, 0x05
        /*0326*/ 	.short	(.L_362 - .L_361)
.L_361:
        /*0328*/ 	.word	0x00000100
        /*032c*/ 	.word	0x00000001
        /*0330*/ 	.word	0x00000001


	//----- nvinfo : EIATTR_CRS_STACK_SIZE
	.align		4
.L_362:
        /*0334*/ 	.byte	0x04, 0x1e
        /*0336*/ 	.short	(.L_364 - .L_363)
.L_363:
        /*0338*/ 	.word	0x00000000
.L_364:


//--------------------- .nv.info._ZN7cutlass13device_kernelIN5flash19enable_sm80_to_sm89INS1_16FlashAttnFwdSm80INS1_25CollectiveMainloopFwdSm80ILi8ELi1ELb1EN4cute5tupleIJNS5_1CILi128EEENS7_ILi64EEENS7_ILi256EEEEEELi256ENS_10bfloat16_tEfNS_4arch4Sm80ELb1ELb0ELb1ELb0ELb0ELb0ELb1ELb0EEENS1_21CollectiveEpilogueFwdINS6_IJS8_SA_S9_EEENS6_IJNS7_ILi1EEESI_SI_EEESC_SE_Li256ELb0ELb1ELb0ELb0EEENS1_30DynamicPersistentTileSchedulerILi256ELi256ELb0ELb1ELb0EEEEEEEEEvNT_6ParamsE --------------------------
	.section	.nv.info._ZN7cutlass13device_kernelIN5flash19enable_sm80_to_sm89INS1_16FlashAttnFwdSm80INS1_25CollectiveMainloopFwdSm80ILi8ELi1ELb1EN4cute5tupleIJNS5_1CILi128EEENS7_ILi64EEENS7_ILi256EEEEEELi256ENS_10bfloat16_tEfNS_4arch4Sm80ELb1ELb0ELb1ELb0ELb0ELb0ELb1ELb0EEENS1_21CollectiveEpilogueFwdINS6_IJS8_SA_S9_EEENS6_IJNS7_ILi1EEESI_SI_EEESC_SE_Li256ELb0ELb1ELb0ELb0EEENS1_30DynamicPersistentTileSchedulerILi256ELi256ELb0ELb1ELb0EEEEEEEEEvNT_6ParamsE,"",@"SHT_CUDA_INFO"
	.sectionflags	@""
	.align	4


	//----- nvinfo : EIATTR_CUDA_API_VERSION
	.align		4
        /*0000*/ 	.byte	0x04, 0x37
        /*0002*/ 	.short	(.L_366 - .L_365)
.L_365:
        /*0004*/ 	.word	0x00000082


	//----- nvinfo : EIATTR_SW2861232_WAR
	.align		4
.L_366:
        /*0008*/ 	.byte	0x01, 0x35
	.zero		2


	//----- nvinfo : EIATTR_PARAM_CBANK
	.align		4
        /*000c*/ 	.byte	0x04, 0x0a
        /*000e*/ 	.short	(.L_368 - .L_367)
	.align		4
.L_367:
        /*0010*/ 	.word	index@(.nv.constant0._ZN7cutlass13device_kernelIN5flash19enable_sm80_to_sm89INS1_16FlashAttnFwdSm80INS1_25CollectiveMainloopFwdSm80ILi8ELi1ELb1EN4cute5tupleIJNS5_1CILi128EEENS7_ILi64EEENS7_ILi256EEEEEELi256ENS_10bfloat16_tEfNS_4arch4Sm80ELb1ELb0ELb1ELb0ELb0ELb0ELb1ELb0EEENS1_21CollectiveEpilogueFwdINS6_IJS8_SA_S9_EEENS6_IJNS7_ILi1EEESI_SI_EEESC_SE_Li256ELb0ELb1ELb0ELb0EEENS1_30DynamicPersistentTileSchedulerILi256ELi256ELb0ELb1ELb0EEEEEEEEEvNT_6ParamsE)
        /*0014*/ 	.short	0x0160
        /*0016*/ 	.short	0x0428


	//----- nvinfo : EIATTR_CBANK_PARAM_SIZE
	.align		4
.L_368:
        /*0018*/ 	.byte	0x03, 0x19
        /*001a*/ 	.short	0x0428


	//----- nvinfo : EIATTR_KPARAM_INFO
	.align		4
        /*001c*/ 	.byte	0x04, 0x17
        /*001e*/ 	.short	(.L_370 - .L_369)
.L_369:
        /*0020*/ 	.word	0x00000000
        /*0024*/ 	.short	0x0000
        /*0026*/ 	.short	0x0000
        /*0028*/ 	.byte	0x00, 0xf0, 0xa1, 0x10


	//----- nvinfo : EIATTR_MAXREG_COUNT
	.align		4
.L_370:
        /*002c*/ 	.byte	0x03, 0x1b
        /*002e*/ 	.short	0x00ff


	//----- nvinfo : EIATTR_NUM_BARRIERS
	.align		4
        /*0030*/ 	.byte	0x02, 0x4c
        /*0032*/ 	.byte	0x06
	.zero		1


	//----- nvinfo : EIATTR_ANNOTATIONS
	.align		4
        /*0034*/ 	.byte	0x04, 0x55
        /*0036*/ 	.short	(.L_372 - .L_371)


	//   ....[0]....
.L_371:
        /* <DEDUP_REMOVED lines=143> */


	//----- nvinfo : EIATTR_MERCURY_ISA_VERSION
	.align		4
.L_372:
        /*0910*/ 	.byte	0x03, 0x5f
        /*0912*/ 	.short	0x0000


	//----- nvinfo : EIATTR_INT_WARP_WIDE_INSTR_OFFSETS
	.align		4
        /*0914*/ 	.byte	0x04, 0x31
        /*0916*/ 	.short	(.L_374 - .L_373)


	//   ....[0]....
.L_373:
        /*0918*/ 	.word	0x0000e6d0


	//   ....[1]....
        /*091c*/ 	.word	0x0000e750


	//----- nvinfo : EIATTR_COOP_GROUP_MASK_REGIDS
	.align		4
.L_374:
        /*0920*/ 	.byte	0x04, 0x29
        /*0922*/ 	.short	(.L_376 - .L_375)


	//   ....[0]....
.L_375:
        /*0924*/ 	.word	0xffffffff


	//   ....[1]....
        /*0928*/ 	.word	0xffffffff


	//   ....[2]....
        /*092c*/ 	.word	0xffffffff


	//   ....[3]....
        /*0930*/ 	.word	0xffffffff


	//   ....[4]....
        /*0934*/ 	.word	0xffffffff


	//   ....[5]....
        /*0938*/ 	.word	0xffffffff


	//   ....[6]....
        /*093c*/ 	.word	0xffffffff


	//   ....[7]....
        /*0940*/ 	.word	0xffffffff


	//   ....[8]....
        /*0944*/ 	.word	0xffffffff


	//   ....[9]....
        /*0948*/ 	.word	0xffffffff


	//   ....[10]....
        /*094c*/ 	.word	0xffffffff


	//   ....[11]....
        /*0950*/ 	.word	0xffffffff


	//   ....[12]....
        /*0954*/ 	.word	0xffffffff


	//   ....[13]....
        /*0958*/ 	.word	0xffffffff


	//   ....[14]....
        /*095c*/ 	.word	0xffffffff


	//   ....[15]....
        /*0960*/ 	.word	0xffffffff


	//   ....[16]....
        /*0964*/ 	.word	0xffffffff


	//   ....[17]....
        /*0968*/ 	.word	0xffffffff


	//   ....[18]....
        /*096c*/ 	.word	0xffffffff


	//   ....[19]....
        /*0970*/ 	.word	0xffffffff


	//   ....[20]....
        /*0974*/ 	.word	0xffffffff


	//   ....[21]....
        /*0978*/ 	.word	0xffffffff


	//   ....[22]....
        /*097c*/ 	.word	0xffffffff


	//   ....[23]....
        /*0980*/ 	.word	0xffffffff


	//   ....[24]....
        /*0984*/ 	.word	0xffffffff


	//   ....[25]....
        /*0988*/ 	.word	0xffffffff


	//   ....[26]....
        /*098c*/ 	.word	0xffffffff


	//   ....[27]....
        /*0990*/ 	.word	0xffffffff


	//   ....[28]....
        /*0994*/ 	.word	0xffffffff


	//   ....[29]....
        /*0998*/ 	.word	0xffffffff


	//   ....[30]....
        /*099c*/ 	.word	0xffffffff


	//   ....[31]....
        /*09a0*/ 	.word	0xffffffff


	//   ....[32]....
        /*09a4*/ 	.word	0xffffffff


	//   ....[33]....
        /*09a8*/ 	.word	0xffffffff


	//   ....[34]....
        /*09ac*/ 	.word	0xffffffff


	//   ....[35]....
        /*09b0*/ 	.word	0xffffffff


	//   ....[36]....
        /*09b4*/ 	.word	0xffffffff


	//   ....[37]....
        /*09b8*/ 	.word	0xffffffff


	//   ....[38]....
        /*09bc*/ 	.word	0xffffffff


	//   ....[39]....
        /*09c0*/ 	.word	0xffffffff


	//   ....[40]....
        /*09c4*/ 	.word	0xffffffff


	//   ....[41]....
        /*09c8*/ 	.word	0xffffffff


	//   ....[42]....
        /*09cc*/ 	.word	0xffffffff


	//   ....[43]....
        /*09d0*/ 	.word	0xffffffff


	//   ....[44]....
        /*09d4*/ 	.word	0xffffffff


	//   ....[45]....
        /*09d8*/ 	.word	0xffffffff


	//   ....[46]....
        /*09dc*/ 	.word	0xffffffff


	//   ....[47]....
        /*09e0*/ 	.word	0xffffffff


	//   ....[48]....
        /*09e4*/ 	.word	0xffffffff


	//   ....[49]....
        /*09e8*/ 	.word	0xffffffff


	//   ....[50]....
        /*09ec*/ 	.word	0xffffffff


	//   ....[51]....
        /*09f0*/ 	.word	0xffffffff


	//   ....[52]....
        /*09f4*/ 	.word	0xffffffff


	//   ....[53]....
        /*09f8*/ 	.word	0xffffffff


	//   ....[54]....
        /*09fc*/ 	.word	0xffffffff


	//   ....[55]....
        /*0a00*/ 	.word	0xffffffff


	//   ....[56]....
        /*0a04*/ 	.word	0xffffffff


	//   ....[57]....
        /*0a08*/ 	.word	0xffffffff


	//   ....[58]....
        /*0a0c*/ 	.word	0xffffffff


	//   ....[59]....
        /*0a10*/ 	.word	0xffffffff


	//   ....[60]....
        /*0a14*/ 	.word	0xffffffff


	//   ....[61]....
        /*0a18*/ 	.word	0xffffffff


	//   ....[62]....
        /*0a1c*/ 	.word	0xffffffff


	//   ....[63]....
        /*0a20*/ 	.word	0xffffffff


	//----- nvinfo : EIATTR_COOP_GROUP_INSTR_OFFSETS
	.align		4
.L_376:
        /*0a24*/ 	.byte	0x04, 0x28
        /*0a26*/ 	.short	(.L_378 - .L_377)


	//   ....[0]....
.L_377:
        /*0a28*/ 	.word	0x00000050


	//   ....[1]....
        /*0a2c*/ 	.word	0x00001bc0


	//   ....[2]....
        /*0a30*/ 	.word	0x00001be0


	//   ....[3]....
        /*0a34*/ 	.word	0x00001c00


	//   ....[4]....
        /*0a38*/ 	.word	0x00001c40


	//   ....[5]....
        /*0a3c*/ 	.word	0x00001dd0


	//   ....[6]....
        /*0a40*/ 	.word	0x00001df0


	//   ....[7]....
        /*0a44*/ 	.word	0x00001ec0


	//   ....[8]....
        /*0a48*/ 	.word	0x00001ee0


	//   ....[9]....
        /*0a4c*/ 	.word	0x00003aa0


	//   ....[10]....
        /*0a50*/ 	.word	0x00003ab0


	//   ....[11]....
        /*0a54*/ 	.word	0x00004050


	//   ....[12]....
        /*0a58*/ 	.word	0x000041c0


	//   ....[13]....
        /*0a5c*/ 	.word	0x000041d0


	//   ....[14]....
        /*0a60*/ 	.word	0x00004200


	//   ....[15]....
        /*0a64*/ 	.word	0x00007300


	//   ....[16]....
        /*0a68*/ 	.word	0x00007320


	//   ....[17]....
        /*0a6c*/ 	.word	0x00007a50


	//   ....[18]....
        /*0a70*/ 	.word	0x00007bd0


	//   ....[19]....
        /*0a74*/ 	.word	0x00007c10


	//   ....[20]....
        /*0a78*/ 	.word	0x00007d20


	//   ....[21]....
        /*0a7c*/ 	.word	0x0000b7b0


	//   ....[22]....
        /*0a80*/ 	.word	0x0000b7f0


	//   ....[23]....
        /*0a84*/ 	.word	0x0000b810


	//   ....[24]....
        /*0a88*/ 	.word	0x0000b830


	//   ....[25]....
        /*0a8c*/ 	.word	0x0000dc80


	//   ....[26]....
        /*0a90*/ 	.word	0x0000dcd0


	//   ....[27]....
        /*0a94*/ 	.word	0x0000dcf0


	//   ....[28]....
        /*0a98*/ 	.word	0x0000dd10


	//   ....[29]....
        /*0a9c*/ 	.word	0x0000f130


	//   ....[30]....
        /*0aa0*/ 	.word	0x0000f520


	//   ....[31]....
        /*0aa4*/ 	.word	0x0000f540


	//   ....[32]....
        /*0aa8*/ 	.word	0x0000f560


	//   ....[33]....
        /*0aac*/ 	.word	0x0000f570


	//   ....[34]....
        /*0ab0*/ 	.word	0x0000f710


	//   ....[35]....
        /*0ab4*/ 	.word	0x0000f730


	//   ....[36]....
        /*0ab8*/ 	.word	0x0000f970


	//   ....[37]....
        /*0abc*/ 	.word	0x0000f9a0


	//   ....[38]....
        /*0ac0*/ 	.word	0x0000fae0


	//   ....[39]....
        /*0ac4*/ 	.word	0x0000fb10


	//   ....[40]....
        /*0ac8*/ 	.word	0x0000fc40


	//   ....[41]....
        /*0acc*/ 	.word	0x0000fc50


	//   ....[42]....
        /*0ad0*/ 	.word	0x00010260


	//   ....[43]....
        /*0ad4*/ 	.word	0x00010280


	//   ....[44]....
        /*0ad8*/ 	.word	0x00010470


	//   ....[45]....
        /*0adc*/ 	.word	0x00010480


	//   ....[46]....
        /*0ae0*/ 	.word	0x00010660


	//   ....[47]....
        /*0ae4*/ 	.word	0x00010680


	//   ....[48]....
        /*0ae8*/ 	.word	0x00010860


	//   ....[49]....
        /*0aec*/ 	.word	0x00010870


	//   ....[50]....
        /*0af0*/ 	.word	0x00010ac0


	//   ....[51]....
        /*0af4*/ 	.word	0x00010bc0


	//   ....[52]....
        /*0af8*/ 	.word	0x00010c20


	//   ....[53]....
        /*0afc*/ 	.word	0x00010c70


	//   ....[54]....
        /*0b00*/ 	.word	0x00010cc0


	//   ....[55]....
        /*0b04*/ 	.word	0x00010d30


	//   ....[56]....
        /*0b08*/ 	.word	0x00010da0


	//   ....[57]....
        /*0b0c*/ 	.word	0x00010e00


	//   ....[58]....
        /*0b10*/ 	.word	0x00010e60


	//   ....[59]....
        /*0b14*/ 	.word	0x00010ec0


	//   ....[60]....
        /*0b18*/ 	.word	0x00010f30


	//   ....[61]....
        /*0b1c*/ 	.word	0x00010f90


	//   ....[62]....
        /*0b20*/ 	.word	0x00010ff0


	//   ....[63]....
        /*0b24*/ 	.word	0x00011050


	//----- nvinfo : EIATTR_EXIT_INSTR_OFFSETS
	.align		4
.L_378:
        /*0b28*/ 	.byte	0x04, 0x1c
        /*0b2a*/ 	.short	(.L_380 - .L_379)


	//   ....[0]....
.L_379:
        /*0b2c*/ 	.word	0x000000a0


	//   ....[1]....
        /*0b30*/ 	.word	0x00010b80


	//----- nvinfo : EIATTR_MAX_THREADS
	.align		4
.L_380:
        /*0b34*/ 	.byte	0x04, 0x05
        /*0b36*/ 	.short	(.L_382 - .L_381)
.L_381:
        /*0b38*/ 	.word	0x00000100
        /*0b3c*/ 	.word	0x00000001
        /*0b40*/ 	.word	0x00000001


	//----- nvinfo : EIATTR_CRS_STACK_SIZE
	.align		4
.L_382:
        /*0b44*/ 	.byte	0x04, 0x1e
        /*0b46*/ 	.short	(.L_384 - .L_383)
.L_383:
        /*0b48*/ 	.word	0x00000000
.L_384:


//--------------------- .nv.info._ZN7cutlass13device_kernelIN5flash19enable_sm80_to_sm89INS1_16FlashAttnFwdSm80INS1_25CollectiveMainloopFwdSm80ILi8ELi1ELb1EN4cute5tupleIJNS5_1CILi128EEENS7_ILi64EEENS7_ILi256EEEEEELi256ENS_10bfloat16_tEfNS_4arch4Sm80ELb1ELb0ELb1ELb1ELb0ELb0ELb1ELb0EEENS1_21CollectiveEpilogueFwdINS6_IJS8_SA_S9_EEENS6_IJNS7_ILi1EEESI_SI_EEESC_SE_Li256ELb1ELb1ELb0ELb0EEENS1_19SingleTileSchedulerILb1ELb0ELb1ELi128EEEEEEEEEvNT_6ParamsE --------------------------
	.section	.nv.info._ZN7cutlass13device_kernelIN5flash19enable_sm80_to_sm89INS1_16FlashAttnFwdSm80INS1_25CollectiveMainloopFwdSm80ILi8ELi1ELb1EN4cute5tupleIJNS5_1CILi128EEENS7_ILi64EEENS7_ILi256EEEEEELi256ENS_10bfloat16_tEfNS_4arch4Sm80ELb1ELb0ELb1ELb1ELb0ELb0ELb1ELb0EEENS1_21CollectiveEpilogueFwdINS6_IJS8_SA_S9_EEENS6_IJNS7_ILi1EEESI_SI_EEESC_SE_Li256ELb1ELb1ELb0ELb0EEENS1_19SingleTileSchedulerILb1ELb0ELb1ELi128EEEEEEEEEvNT_6ParamsE,"",@"SHT_CUDA_INFO"
	.sectionflags	@""
	.align	4


	//----- nvinfo : EIATTR_CUDA_API_VERSION
	.align		4
        /*0000*/ 	.byte	0x04, 0x37
        /*0002*/ 	.short	(.L_386 - .L_385)
.L_385:
        /*0004*/ 	.word	0x00000082


	//----- nvinfo : EIATTR_SW2861232_WAR
	.align		4
.L_386:
        /*0008*/ 	.byte	0x01, 0x35
	.zero		2


	//----- nvinfo : EIATTR_PARAM_CBANK
	.align		4
        /*000c*/ 	.byte	0x04, 0x0a
        /*000e*/ 	.short	(.L_388 - .L_387)
	.align		4
.L_387:
        /*0010*/ 	.word	index@(.nv.constant0._ZN7cutlass13device_kernelIN5flash19enable_sm80_to_sm89INS1_16FlashAttnFwdSm80INS1_25CollectiveMainloopFwdSm80ILi8ELi1ELb1EN4cute5tupleIJNS5_1CILi128EEENS7_ILi64EEENS7_ILi256EEEEEELi256ENS_10bfloat16_tEfNS_4arch4Sm80ELb1ELb0ELb1ELb1ELb0ELb0ELb1ELb0EEENS1_21CollectiveEpilogueFwdINS6_IJS8_SA_S9_EEENS6_IJNS7_ILi1EEESI_SI_EEESC_SE_Li256ELb1ELb1ELb0ELb0EEENS1_19SingleTileSchedulerILb1ELb0ELb1ELi128EEEEEEEEEvNT_6ParamsE)
        /*0014*/ 	.short	0x0160
        /*0016*/ 	.short	0x0418


	//----- nvinfo : EIATTR_CBANK_PARAM_SIZE
	.align		4
.L_388:
        /*0018*/ 	.byte	0x03, 0x19
        /*001a*/ 	.short	0x0418


	//----- nvinfo : EIATTR_KPARAM_INFO
	.align		4
        /*001c*/ 	.byte	0x04, 0x17
        /*001e*/ 	.short	(.L_390 - .L_389)
.L_389:
        /*0020*/ 	.word	0x00000000
        /*0024*/ 	.short	0x0000
        /*0026*/ 	.short	0x0000
        /*0028*/ 	.byte	0x00, 0xf0, 0x61, 0x10


	//----- nvinfo : EIATTR_MAXREG_COUNT
	.align		4
.L_390:
        /*002c*/ 	.byte	0x03, 0x1b
        /*002e*/ 	.short	0x00ff


	//----- nvinfo : EIATTR_NUM_BARRIERS
	.align		4
        /*0030*/ 	.byte	0x02, 0x4c
        /*0032*/ 	.byte	0x02
	.zero		1


	//----- nvinfo : EIATTR_ANNOTATIONS
	.align		4
        /*0034*/ 	.byte	0x04, 0x55
        /*0036*/ 	.short	(.L_392 - .L_391)


	//   ....[0]....
.L_391:
        /* <DEDUP_REMOVED lines=96> */


	//----- nvinfo : EIATTR_MERCURY_ISA_VERSION
	.align		4
.L_392:
        /*0628*/ 	.byte	0x03, 0x5f
        /*062a*/ 	.short	0x0000


	//----- nvinfo : EIATTR_COOP_GROUP_MASK_REGIDS
	.align		4
        /*062c*/ 	.byte	0x04, 0x29
        /*062e*/ 	.short	(.L_394 - .L_393)


	//   ....[0]....
.L_393:
        /*0630*/ 	.word	0xffffffff


	//   ....[1]....
        /*0634*/ 	.word	0xffffffff


	//   ....[2]....
        /*0638*/ 	.word	0xffffffff


	//   ....[3]....
        /*063c*/ 	.word	0xffffffff


	//   ....[4]....
        /*0640*/ 	.word	0xffffffff


	//   ....[5]....
        /*0644*/ 	.word	0xffffffff


	//   ....[6]....
        /*0648*/ 	.word	0xffffffff


	//   ....[7]....
        /*064c*/ 	.word	0xffffffff


	//   ....[8]....
        /*0650*/ 	.word	0xffffffff


	//   ....[9]....
        /*0654*/ 	.word	0xffffffff


	//   ....[10]....
        /*0658*/ 	.word	0xffffffff


	//   ....[11]....
        /*065c*/ 	.word	0xffffffff


	//   ....[12]....
        /*0660*/ 	.word	0xffffffff


	//   ....[13]....
        /*0664*/ 	.word	0xffffffff


	//   ....[14]....
        /*0668*/ 	.word	0xffffffff


	//   ....[15]....
        /*066c*/ 	.word	0xffffffff


	//   ....[16]....
        /*0670*/ 	.word	0xffffffff


	//   ....[17]....
        /*0674*/ 	.word	0xffffffff


	//   ....[18]....
        /*0678*/ 	.word	0xffffffff


	//   ....[19]....
        /*067c*/ 	.word	0xffffffff


	//   ....[20]....
        /*0680*/ 	.word	0xffffffff


	//   ....[21]....
        /*0684*/ 	.word	0xffffffff


	//   ....[22]....
        /*0688*/ 	.word	0xffffffff


	//   ....[23]....
        /*068c*/ 	.word	0xffffffff


	//   ....[24]....
        /*0690*/ 	.word	0xffffffff


	//   ....[25]....
        /*0694*/ 	.word	0xffffffff


	//   ....[26]....
        /*0698*/ 	.word	0xffffffff


	//   ....[27]....
        /*069c*/ 	.word	0xffffffff


	//   ....[28]....
        /*06a0*/ 	.word	0xffffffff


	//   ....[29]....
        /*06a4*/ 	.word	0xffffffff


	//   ....[30]....
        /*06a8*/ 	.word	0xffffffff


	//   ....[31]....
        /*06ac*/ 	.word	0xffffffff


	//   ....[32]....
        /*06b0*/ 	.word	0xffffffff


	//   ....[33]....
        /*06b4*/ 	.word	0xffffffff


	//   ....[34]....
        /*06b8*/ 	.word	0xffffffff


	//   ....[35]....
        /*06bc*/ 	.word	0xffffffff


	//   ....[36]....
        /*06c0*/ 	.word	0xffffffff


	//   ....[37]....
        /*06c4*/ 	.word	0xffffffff


	//   ....[38]....
        /*06c8*/ 	.word	0xffffffff


	//   ....[39]....
        /*06cc*/ 	.word	0xffffffff


	//   ....[40]....
        /*06d0*/ 	.word	0xffffffff


	//   ....[41]....
        /*06d4*/ 	.word	0xffffffff


	//   ....[42]....
        /*06d8*/ 	.word	0xffffffff


	//   ....[43]....
        /*06dc*/ 	.word	0xffffffff


	//   ....[44]....
        /*06e0*/ 	.word	0xffffffff


	//   ....[45]....
        /*06e4*/ 	.word	0xffffffff


	//   ....[46]....
        /*06e8*/ 	.word	0xffffffff


	//   ....[47]....
        /*06ec*/ 	.word	0xffffffff


	//   ....[48]....
        /*06f0*/ 	.word	0xffffffff


	//----- nvinfo : EIATTR_COOP_GROUP_INSTR_OFFSETS
	.align		4
.L_394:
        /*06f4*/ 	.byte	0x04, 0x28
        /*06f6*/ 	.short	(.L_396 - .L_395)


	//   ....[0]....
.L_395:
        /*06f8*/ 	.word	0x00000090


	//   ....[1]....
        /*06fc*/ 	.word	0x00001160


	//   ....[2]....
        /*0700*/ 	.word	0x000011a0


	//   ....[3]....
        /*0704*/ 	.word	0x000012f0


	//   ....[4]....
        /*0708*/ 	.word	0x00001320


	//   ....[5]....
        /*070c*/ 	.word	0x00001470


	//   ....[6]....
        /*0710*/ 	.word	0x000014a0


	//   ....[7]....
        /*0714*/ 	.word	0x00001610


	//   ....[8]....
        /*0718*/ 	.word	0x00001670


	//   ....[9]....
        /*071c*/ 	.word	0x000031f0


	//   ....[10]....
        /*0720*/ 	.word	0x00003220


	//   ....[11]....
        /*0724*/ 	.word	0x00003a80


	//   ....[12]....
        /*0728*/ 	.word	0x00003be0


	//   ....[13]....
        /*072c*/ 	.word	0x00003c00


	//   ....[14]....
        /*0730*/ 	.word	0x00003c60


	//   ....[15]....
        /*0734*/ 	.word	0x000077d0


	//   ....[16]....
        /*0738*/ 	.word	0x000077f0


	//   ....[17]....
        /*073c*/ 	.word	0x00007dc0


	//   ....[18]....
        /*0740*/ 	.word	0x00007ef0


	//   ....[19]....
        /*0744*/ 	.word	0x00007fa0


	//   ....[20]....
        /*0748*/ 	.word	0x00007fc0


	//   ....[21]....
        /*074c*/ 	.word	0x0000bae0


	//   ....[22]....
        /*0750*/ 	.word	0x0000bb30


	//   ....[23]....
        /*0754*/ 	.word	0x0000c320


	//   ....[24]....
        /*0758*/ 	.word	0x0000c340


	//   ....[25]....
        /*075c*/ 	.word	0x0000de00


	//   ....[26]....
        /*0760*/ 	.word	0x0000de10


	//   ....[27]....
        /*0764*/ 	.word	0x0000de40


	//   ....[28]....
        /*0768*/ 	.word	0x0000de60


	//   ....[29]....
        /*076c*/ 	.word	0x0000f7e0


	//   ....[30]....
        /*0770*/ 	.word	0x0000f820


	//   ....[31]....
        /*0774*/ 	.word	0x0000f850


	//   ....[32]....
        /*0778*/ 	.word	0x0000f870


	//   ....[33]....
        /*077c*/ 	.word	0x0000fa90


	//   ....[34]....
        /*0780*/ 	.word	0x0000faa0


	//   ....[35]....
        /*0784*/ 	.word	0x0000fca0


	//   ....[36]....
        /*0788*/ 	.word	0x0000fcd0


	//   ....[37]....
        /*078c*/ 	.word	0x0000fe90


	//   ....[38]....
        /*0790*/ 	.word	0x0000fec0


	//   ....[39]....
        /*0794*/ 	.word	0x00010080


	//   ....[40]....
        /*0798*/ 	.word	0x000100a0


	//   ....[41]....
        /*079c*/ 	.word	0x00010910


	//   ....[42]....
        /*07a0*/ 	.word	0x00010930


	//   ....[43]....
        /*07a4*/ 	.word	0x00010af0


	//   ....[44]....
        /*07a8*/ 	.word	0x00010b20


	//   ....[45]....
        /*07ac*/ 	.word	0x00010cb0


	//   ....[46]....
        /*07b0*/ 	.word	0x00010ce0


	//   ....[47]....
        /*07b4*/ 	.word	0x00010e70


	//   ....[48]....
        /*07b8*/ 	.word	0x00010e90


	//----- nvinfo : EIATTR_EXIT_INSTR_OFFSETS
	.align		4
.L_396:
        /*07bc*/ 	.byte	0x04, 0x1c
        /*07be*/ 	.short	(.L_398 - .L_397)


	//   ....[0]....
.L_397:
        /*07c0*/ 	.word	0x00000350


	//   ....[1]....
        /*07c4*/ 	.word	0x000100b0


	//   ....[2]....
        /*07c8*/ 	.word	0x000101f0


	//   ....[3]....
        /*07cc*/ 	.word	0x00010250


	//   ....[4]....
        /*07d0*/ 	.word	0x00010ea0


	//   ....[5]....
        /*07d4*/ 	.word	0x00010fb0


	//   ....[6]....
        /*07d8*/ 	.word	0x00011010


	//----- nvinfo : EIATTR_CTAIDZ_USED
	.align		4
.L_398:
        /*07dc*/ 	.byte	0x01, 0x04
	.zero		2


	//----- nvinfo : EIATTR_MAX_THREADS
	.align		4
        /*07e0*/ 	.byte	0x04, 0x05
        /*07e2*/ 	.short	(.L_400 - .L_399)
.L_399:
        /*07e4*/ 	.word	0x00000100
        /*07e8*/ 	.word	0x00000001
        /*07ec*/ 	.word	0x00000001


	//----- nvinfo : EIATTR_CRS_STACK_SIZE
	.align		4
.L_400:
        /*07f0*/ 	.byte	0x04, 0x1e
        /*07f2*/ 	.short	(.L_402 - .L_401)
.L_401:
        /*07f4*/ 	.word	0x00000000
.L_402:


//--------------------- .nv.info._ZN7cutlass13device_kernelIN5flash19enable_sm80_to_sm89INS1_16FlashAttnFwdSm80INS1_25CollectiveMainloopFwdSm80ILi8ELi1ELb0EN4cute5tupleIJNS5_1CILi128EEENS7_ILi32EEENS7_ILi256EEEEEELi256ENS_10bfloat16_tEfNS_4arch4Sm80ELb1ELb0ELb1ELb1ELb0ELb1ELb1ELb0EEENS1_21CollectiveEpilogueFwdINS6_IJS8_SA_S9_EEENS6_IJNS7_ILi1EEESI_SI_EEESC_SE_Li256ELb1ELb1ELb0ELb0EEENS1_19SingleTileSchedulerILb1ELb0ELb1ELi128EEEEEEEEEvNT_6ParamsE --------------------------
	.section	.nv.info._ZN7cutlass13device_kernelIN5flash19enable_sm80_to_sm89INS1_16FlashAttnFwdSm80INS1_25CollectiveMainloopFwdSm80ILi8ELi1ELb0EN4cute5tupleIJNS5_1CILi128EEENS7_ILi32EEENS7_ILi256EEEEEELi256ENS_10bfloat16_tEfNS_4arch4Sm80ELb1ELb0ELb1ELb1ELb0ELb1ELb1ELb0EEENS1_21CollectiveEpilogueFwdINS6_IJS8_SA_S9_EEENS6_IJNS7_ILi1EEESI_SI_EEESC_SE_Li256ELb1ELb1ELb0ELb0EEENS1_19SingleTileSchedulerILb1ELb0ELb1ELi128EEEEEEEEEvNT_6ParamsE,"",@"SHT_CUDA_INFO"
	.sectionflags	@""
	.align	4


	//----- nvinfo : EIATTR_CUDA_API_VERSION
	.align		4
        /*0000*/ 	.byte	0x04, 0x37
        /*0002*/ 	.short	(.L_404 - .L_403)
.L_403:
        /*0004*/ 	.word	0x00000082


	//----- nvinfo : EIATTR_SW2861232_WAR
	.align		4
.L_404:
        /*0008*/ 	.byte	0x01, 0x35
	.zero		2


	//----- nvinfo : EIATTR_PARAM_CBANK
	.align		4
        /*000c*/ 	.byte	0x04, 0x0a
        /*000e*/ 	.short	(.L_406 - .L_405)
	.align		4
.L_405:
        /*0010*/ 	.word	index@(.nv.constant0._ZN7cutlass13device_kernelIN5flash19enable_sm80_to_sm89INS1_16FlashAttnFwdSm80INS1_25CollectiveMainloopFwdSm80ILi8ELi1ELb0EN4cute5tupleIJNS5_1CILi128EEENS7_ILi32EEENS7_ILi256EEEEEELi256ENS_10bfloat16_tEfNS_4arch4Sm80ELb1ELb0ELb1ELb1ELb0ELb1ELb1ELb0EEENS1_21CollectiveEpilogueFwdINS6_IJS8_SA_S9_EEENS6_IJNS7_ILi1EEESI_SI_EEESC_SE_Li256ELb1ELb1ELb0ELb0EEENS1_19SingleTileSchedulerILb1ELb0ELb1ELi128EEEEEEEEEvNT_6ParamsE)
        /*0014*/ 	.short	0x0160
        /*0016*/ 	.short	0x0418


	//----- nvinfo : EIATTR_CBANK_PARAM_SIZE
	.align		4
.L_406:
        /*0018*/ 	.byte	0x03, 0x19
        /*001a*/ 	.short	0x0418


	//----- nvinfo : EIATTR_KPARAM_INFO
	.align		4
        /*001c*/ 	.byte	0x04, 0x17
        /*001e*/ 	.short	(.L_408 - .L_407)
.L_407:
        /*0020*/ 	.word	0x00000000
        /*0024*/ 	.short	0x0000
        /*0026*/ 	.short	0x0000
        /*0028*/ 	.byte	0x00, 0xf0, 0x61, 0x10


	//----- nvinfo : EIATTR_MAXREG_COUNT
	.align		4
.L_408:
        /*002c*/ 	.byte	0x03, 0x1b
        /*002e*/ 	.short	0x00ff


	//----- nvinfo : EIATTR_NUM_BARRIERS
	.align		4
        /*0030*/ 	.byte	0x02, 0x4c
        /*0032*/ 	.byte	0x02
	.zero		1


	//----- nvinfo : EIATTR_MERCURY_ISA_VERSION
	.align		4
        /*0034*/ 	.byte	0x03, 0x5f
        /*0036*/ 	.short	0x0000


	//----- nvinfo : EIATTR_COOP_GROUP_MASK_REGIDS
	.align		4
        /*0038*/ 	.byte	0x04, 0x29
        /*003a*/ 	.short	(.L_410 - .L_409)


	//   ....[0]....
.L_409:
        /*003c*/ 	.word	0xffffffff


	//   ....[1]....
        /*0040*/ 	.word	0xffffffff


	//   ....[2]....
        /*0044*/ 	.word	0xffffffff


	//   ....[3]....
        /*0048*/ 	.word	0xffffffff


	//   ....[4]....
        /*004c*/ 	.word	0xffffffff


	//   ....[5]....
        /*0050*/ 	.word	0xffffffff


	//   ....[6]....
        /*0054*/ 	.word	0xffffffff


	//   ....[7]....
        /*0058*/ 	.word	0xffffffff


	//   ....[8]....
        /*005c*/ 	.word	0xffffffff


	//   ....[9]....
        /*0060*/ 	.word	0xffffffff


	//   ....[10]....
        /*0064*/ 	.word	0xffffffff


	//   ....[11]....
        /*0068*/ 	.word	0xffffffff


	//   ....[12]....
        /*006c*/ 	.word	0xffffffff


	//   ....[13]....
        /*0070*/ 	.word	0xffffffff


	//   ....[14]....
        /*0074*/ 	.word	0xffffffff


	//   ....[15]....
        /*0078*/ 	.word	0xffffffff


	//   ....[16]....
        /*007c*/ 	.word	0xffffffff


	//   ....[17]....
        /*0080*/ 	.word	0xffffffff


	//   ....[18]....
        /*0084*/ 	.word	0xffffffff


	//   ....[19]....
        /*0088*/ 	.word	0xffffffff


	//   ....[20]....
        /*008c*/ 	.word	0xffffffff


	//   ....[21]....
        /*0090*/ 	.word	0xffffffff


	//   ....[22]....
        /*0094*/ 	.word	0xffffffff


	//   ....[23]....
        /*0098*/ 	.word	0xffffffff


	//   ....[24]....
        /*009c*/ 	.word	0xffffffff


	//   ....[25]....
        /*00a0*/ 	.word	0xffffffff


	//   ....[26]....
        /*00a4*/ 	.word	0xffffffff


	//   ....[27]....
        /*00a8*/ 	.word	0xffffffff


	//   ....[28]....
        /*00ac*/ 	.word	0xffffffff


	//   ....[29]....
        /*00b0*/ 	.word	0xffffffff


	//   ....[30]....
        /*00b4*/ 	.word	0xffffffff


	//   ....[31]....
        /*00b8*/ 	.word	0xffffffff


	//   ....[32]....
        /*00bc*/ 	.word	0xffffffff


	//   ....[33]....
        /*00c0*/ 	.word	0xffffffff


	//   ....[34]....
        /*00c4*/ 	.word	0xffffffff


	//   ....[35]....
        /*00c8*/ 	.word	0xffffffff


	//   ....[36]....
        /*00cc*/ 	.word	0xffffffff


	//   ....[37]....
        /*00d0*/ 	.word	0xffffffff


	//   ....[38]....
        /*00d4*/ 	.word	0xffffffff


	//   ....[39]....
        /*00d8*/ 	.word	0xffffffff


	//   ....[40]....
        /*00dc*/ 	.word	0xffffffff


	//   ....[41]....
        /*00e0*/ 	.word	0xffffffff


	//   ....[42]....
        /*00e4*/ 	.word	0xffffffff


	//   ....[43]....
        /*00e8*/ 	.word	0xffffffff


	//   ....[44]....
        /*00ec*/ 	.word	0xffffffff


	//   ....[45]....
        /*00f0*/ 	.word	0xffffffff


	//   ....[46]....
        /*00f4*/ 	.word	0xffffffff


	//   ....[47]....
        /*00f8*/ 	.word	0xffffffff


	//   ....[48]....
        /*00fc*/ 	.word	0xffffffff


	//   ....[49]....
        /*0100*/ 	.word	0xffffffff


	//   ....[50]....
        /*0104*/ 	.word	0xffffffff


	//   ....[51]....
        /*0108*/ 	.word	0xffffffff


	//   ....[52]....
        /*010c*/ 	.word	0xffffffff


	//   ....[53]....
        /*0110*/ 	.word	0xffffffff


	//   ....[54]....
        /*0114*/ 	.word	0xffffffff


	//   ....[55]....
        /*0118*/ 	.word	0xffffffff


	//   ....[56]....
        /*011c*/ 	.word	0xffffffff


	//   ....[57]....
        /*0120*/ 	.word	0xffffffff


	//   ....[58]....
        /*0124*/ 	.word	0xffffffff


	//   ....[59]....
        /*0128*/ 	.word	0xffffffff


	//   ....[60]....
        /*012c*/ 	.word	0xffffffff


	//   ....[61]....
        /*0130*/ 	.word	0xffffffff


	//   ....[62]....
        /*0134*/ 	.word	0xffffffff


	//   ....[63]....
        /*0138*/ 	.word	0xffffffff


	//   ....[64]....
        /*013c*/ 	.word	0xffffffff


	//   ....[65]....
        /*0140*/ 	.word	0xffffffff


	//   ....[66]....
        /*0144*/ 	.word	0xffffffff


	//   ....[67]....
        /*0148*/ 	.word	0xffffffff


	//   ....[68]....
        /*014c*/ 	.word	0xffffffff


	//   ....[69]....
        /*0150*/ 	.word	0xffffffff


	//   ....[70]....
        /*0154*/ 	.word	0xffffffff


	//   ....[71]....
        /*0158*/ 	.word	0xffffffff


	//   ....[72]....
        /*015c*/ 	.word	0xffffffff


	//   ....[73]....
        /*0160*/ 	.word	0xffffffff


	//   ....[74]....
        /*0164*/ 	.word	0xffffffff


	//   ....[75]....
        /*0168*/ 	.word	0xffffffff


	//   ....[76]....
        /*016c*/ 	.word	0xffffffff


	//   ....[77]....
        /*0170*/ 	.word	0xffffffff


	//   ....[78]....
        /*0174*/ 	.word	0xffffffff


	//   ....[79]....
        /*0178*/ 	.word	0xffffffff


	//   ....[80]....
        /*017c*/ 	.word	0xffffffff


	//----- nvinfo : EIATTR_COOP_GROUP_INSTR_OFFSETS
	.align		4
.L_410:
        /*0180*/ 	.byte	0x04, 0x28
        /*0182*/ 	.short	(.L_412 - .L_411)


	//   ....[0]....
.L_411:
        /*0184*/ 	.word	0x00000060


	//   ....[1]....
        /*0188*/ 	.word	0x00004d70


	//   ....[2]....
        /*018c*/ 	.word	0x00004db0


	//   ....[3]....
        /*0190*/ 	.word	0x00005330


	//   ....[4]....
        /*0194*/ 	.word	0x00005340


	//   ....[5]....
        /*0198*/ 	.word	0x00005540


	//   ....[6]....
        /*019c*/ 	.word	0x00005570


	//   ....[7]....
        /*01a0*/ 	.word	0x00005780


	//   ....[8]....
        /*01a4*/ 	.word	0x000057a0


	//   ....[9]....
        /*01a8*/ 	.word	0x00005e50


	//   ....[10]....
        /*01ac*/ 	.word	0x00005e70


	//   ....[11]....
        /*01b0*/ 	.word	0x00005e90


	//   ....[12]....
        /*01b4*/ 	.word	0x00005ea0


	//   ....[13]....
        /*01b8*/ 	.word	0x00006190


	//   ....[14]....
        /*01bc*/ 	.word	0x00006200


	//   ....[15]....
        /*01c0*/ 	.word	0x00006250


	//   ....[16]....
        /*01c4*/ 	.word	0x000062a0


	//   ....[17]....
        /*01c8*/ 	.word	0x000066a0


	//   ....[18]....
        /*01cc*/ 	.word	0x00006740


	//   ....[19]....
        /*01d0*/ 	.word	0x000067c0


	//   ....[20]....
        /*01d4*/ 	.word	0x00006830


	//   ....[21]....
        /*01d8*/ 	.word	0x00006ba0


	//   ....[22]....
        /*01dc*/ 	.word	0x00006c00


	//   ....[23]....
        /*01e0*/ 	.word	0x00006c40


	//   ....[24]....
        /*01e4*/ 	.word	0x00006c80


	//   ....[25]....
        /*01e8*/ 	.word	0x0000a750


	//   ....[26]....
        /*01ec*/ 	.word	0x0000a770


	//   ....[27]....
        /*01f0*/ 	.word	0x0000a790


	//   ....[28]....
        /*01f4*/ 	.word	0x0000a7a0


	//   ....[29]....
        /*01f8*/ 	.word	0x0000a9a0


	//   ....[30]....
        /*01fc*/ 	.word	0x0000aa40


	//   ....[31]....
        /*0200*/ 	.word	0x0000aa90


	//   ....[32]....
        /*0204*/ 	.word	0x0000ab00


	//   ....[33]....
        /*0208*/ 	.word	0x0000ada0


	//   ....[34]....
        /*020c*/ 	.word	0x0000ae40


	//   ....[35]....
        /*0210*/ 	.word	0x0000aec0


	//   ....[36]....
        /*0214*/ 	.word	0x0000af30


	//   ....[37]....
        /*0218*/ 	.word	0x0000b1c0


	//   ....[38]....
        /*021c*/ 	.word	0x0000b260


	//   ....[39]....
        /*0220*/ 	.word	0x0000b2b0


	//   ....[40]....
        /*0224*/ 	.word	0x0000b300


	//   ....[41]....
        /*0228*/ 	.word	0x00010070


	//   ....[42]....
        /*022c*/ 	.word	0x00010090


	//   ....[43]....
        /*0230*/ 	.word	0x00010440


	//   ....[44]....
        /*0234*/ 	.word	0x00010560


	//   ....[45]....
        /*0238*/ 	.word	0x00010580


	//   ....[46]....
        /*023c*/ 	.word	0x00010600


	//   ....[47]....
        /*0240*/ 	.word	0x00011b60


	//   ....[48]....
        /*0244*/ 	.word	0x00011bb0


	//   ....[49]....
        /*0248*/ 	.word	0x00011ec0


	//   ....[50]....
        /*024c*/ 	.word	0x00012010


	//   ....[51]....
        /*0250*/ 	.word	0x00012040


	//   ....[52]....
        /*0254*/ 	.word	0x000120d0


	//   ....[53]....
        /*0258*/ 	.word	0x00013fe0


	//   ....[54]....
        /*025c*/ 	.word	0x00014010


	//   ....[55]....
        /*0260*/ 	.word	0x00014030


	//   ....[56]....
        /*0264*/ 	.word	0x00014050


	//   ....[57]....
        /*0268*/ 	.word	0x00015390


	//   ....[58]....
        /*026c*/ 	.word	0x000153c0


	//   ....[59]....
        /*0270*/ 	.word	0x00015410


	//   ....[60]....
        /*0274*/ 	.word	0x00015420


	//   ....[61]....
        /*0278*/ 	.word	0x00016d00


	//   ....[62]....
        /*027c*/ 	.word	0x00016d60


	//   ....[63]....
        /*0280*/ 	.word	0x00016db0


	//   ....[64]....
        /*0284*/ 	.word	0x00016df0


	//   ....[65]....
        /*0288*/ 	.word	0x00017010


	//   ....[66]....
        /*028c*/ 	.word	0x00017020


	//   ....[67]....
        /*0290*/ 	.word	0x00017220


	//   ....[68]....
        /*0294*/ 	.word	0x00017250


	//   ....[69]....
        /*0298*/ 	.word	0x00017410


	//   ....[70]....
        /*029c*/ 	.word	0x00017440


	//   ....[71]....
        /*02a0*/ 	.word	0x00017600


	//   ....[72]....
        /*02a4*/ 	.word	0x00017620


	//   ....[73]....
        /*02a8*/ 	.word	0x00017e80


	//   ....[74]....
        /*02ac*/ 	.word	0x00017ea0


	//   ....[75]....
        /*02b0*/ 	.word	0x00018030


	//   ....[76]....
        /*02b4*/ 	.word	0x00018060


	//   ....[77]....
        /*02b8*/ 	.word	0x000181f0


	//   ....[78]....
        /*02bc*/ 	.word	0x00018220


	//   ....[79]....
        /*02c0*/ 	.word	0x000183b0


	//   ....[80]....
        /*02c4*/ 	.word	0x000183d0


	//----- nvinfo : EIATTR_EXIT_INSTR_OFFSETS
	.align		4
.L_412:
        /*02c8*/ 	.byte	0x04, 0x1c
        /*02ca*/ 	.short	(.L_414 - .L_413)


	//   ....[0]....
.L_413:
        /*02cc*/ 	.word	0x00000330


	//   ....[1]....
        /*02d0*/ 	.word	0x00017630


	//   ....[2]....
        /*02d4*/ 	.word	0x00017770


	//   ....[3]....
        /*02d8*/ 	.word	0x000177d0


	//   ....[4]....
        /*02dc*/ 	.word	0x000183e0


	//   ....[5]....
        /*02e0*/ 	.word	0x000184f0


	//   ....[6]....
        /*02e4*/ 	.word	0x00018550


	//----- nvinfo : EIATTR_CTAIDZ_USED
	.align		4
.L_414:
        /*02e8*/ 	.byte	0x01, 0x04
	.zero		2


	//----- nvinfo : EIATTR_MAX_THREADS
	.align		4
        /*02ec*/ 	.byte	0x04, 0x05
        /*02ee*/ 	.short	(.L_416 - .L_415)
.L_415:
        /*02f0*/ 	.word	0x00000100
        /*02f4*/ 	.word	0x00000001
        /*02f8*/ 	.word	0x00000001


	//----- nvinfo : EIATTR_CRS_STACK_SIZE
	.align		4
.L_416:
        /*02fc*/ 	.byte	0x04, 0x1e
        /*02fe*/ 	.short	(.L_418 - .L_417)
.L_417:
        /*0300*/ 	.word	0x00000000
.L_418:


//--------------------- .nv.info._ZN7cutlass13device_kernelIN5flash19enable_sm80_to_sm89INS1_16FlashAttnFwdSm80INS1_25CollectiveMainloopFwdSm80ILi8ELi1ELb0EN4cute5tupleIJNS5_1CILi128EEENS7_ILi96EEENS7_ILi256EEEEEELi256ENS_10bfloat16_tEfNS_4arch4Sm80ELb0ELb0ELb1ELb0ELb0ELb0ELb1ELb0EEENS1_21CollectiveEpilogueFwdINS6_IJS8_SA_S9_EEENS6_IJNS7_ILi1EEESI_SI_EEESC_SE_Li256ELb0ELb1ELb0ELb0EEENS1_19SingleTileSchedulerILb0ELb0ELb1ELi128EEEEEEEEEvNT_6ParamsE --------------------------
	.section	.nv.info._ZN7cutlass13device_kernelIN5flash19enable_sm80_to_sm89INS1_16FlashAttnFwdSm80INS1_25CollectiveMainloopFwdSm80ILi8ELi1ELb0EN4cute5tupleIJNS5_1CILi128EEENS7_ILi96EEENS7_ILi256EEEEEELi256ENS_10bfloat16_tEfNS_4arch4Sm80ELb0ELb0ELb1ELb0ELb0ELb0ELb1ELb0EEENS1_21CollectiveEpilogueFwdINS6_IJS8_SA_S9_EEENS6_IJNS7_ILi1EEESI_SI_EEESC_SE_Li256ELb0ELb1ELb0ELb0EEENS1_19SingleTileSchedulerILb0ELb0ELb1ELi128EEEEEEEEEvNT_6ParamsE,"",@"SHT_CUDA_INFO"
	.sectionflags	@""
	.align	4


	//----- nvinfo : EIATTR_CUDA_API_VERSION
	.align		4
        /*0000*/ 	.byte	0x04, 0x37
        /*0002*/ 	.short	(.L_420 - .L_419)
.L_419:
        /*0004*/ 	.word	0x00000082


	//----- nvinfo : EIATTR_SW2861232_WAR
	.align		4
.L_420:
        /*0008*/ 	.byte	0x01, 0x35
	.zero		2


	//----- nvinfo : EIATTR_PARAM_CBANK
	.align		4
        /*000c*/ 	.byte	0x04, 0x0a
        /*000e*/ 	.short	(.L_422 - .L_421)
	.align		4
.L_421:
        /*0010*/ 	.word	index@(.nv.constant0._ZN7cutlass13device_kernelIN5flash19enable_sm80_to_sm89INS1_16FlashAttnFwdSm80INS1_25CollectiveMainloopFwdSm80ILi8ELi1ELb0EN4cute5tupleIJNS5_1CILi128EEENS7_ILi96EEENS7_ILi256EEEEEELi256ENS_10bfloat16_tEfNS_4arch4Sm80ELb0ELb0ELb1ELb0ELb0ELb0ELb1ELb0EEENS1_21CollectiveEpilogueFwdINS6_IJS8_SA_S9_EEENS6_IJNS7_ILi1EEESI_SI_EEESC_SE_Li256ELb0ELb1ELb0ELb0EEENS1_19SingleTileSchedulerILb0ELb0ELb1ELi128EEEEEEEEEvNT_6ParamsE)
        /*0014*/ 	.short	0x0160
        /*0016*/ 	.short	0x0418


	//----- nvinfo : EIATTR_CBANK_PARAM_SIZE
	.align		4
.L_422:
        /*0018*/ 	.byte	0x03, 0x19
        /*001a*/ 	.short	0x0418


	//----- nvinfo : EIATTR_KPARAM_INFO
	.align		4
        /*001c*/ 	.byte	0x04, 0x17
        /*001e*/ 	.short	(.L_424 - .L_423)
.L_423:
        /*0020*/ 	.word	0x00000000
        /*0024*/ 	.short	0x0000
        /*0026*/ 	.short	0x0000
        /*0028*/ 	.byte	0x00, 0xf0, 0x61, 0x10


	//----- nvinfo : EIATTR_MAXREG_COUNT
	.align		4
.L_424:
        /*002c*/ 	.byte	0x03, 0x1b
        /*002e*/ 	.short	0x00ff


	//----- nvinfo : EIATTR_NUM_BARRIERS
	.align		4
        /*0030*/ 	.byte	0x02, 0x4c
        /*0032*/ 	.byte	0x02
	.zero		1


	//----- nvinfo : EIATTR_ANNOTATIONS
	.align		4
        /*0034*/ 	.byte	0x04, 0x55
        /*0036*/ 	.short	(.L_426 - .L_425)


	//   ....[0]....
.L_425:
        /* <DEDUP_REMOVED lines=26> */


	//----- nvinfo : EIATTR_MERCURY_ISA_VERSION
	.align		4
.L_426:
        /*01c8*/ 	.byte	0x03, 0x5f
        /*01ca*/ 	.short	0x0000


	//----- nvinfo : EIATTR_COOP_GROUP_MASK_REGIDS
	.align		4
        /*01cc*/ 	.byte	0x04, 0x29
        /*01ce*/ 	.short	(.L_428 - .L_427)


	//   ....[0]....
.L_427:
        /*01d0*/ 	.word	0xffffffff


	//   ....[1]....
        /*01d4*/ 	.word	0xffffffff


	//   ....[2]....
        /*01d8*/ 	.word	0xffffffff


	//   ....[3]....
        /*01dc*/ 	.word	0xffffffff


	//   ....[4]....
        /*01e0*/ 	.word	0xffffffff


	//   ....[5]....
        /*01e4*/ 	.word	0xffffffff


	//   ....[6]....
        /*01e8*/ 	.word	0xffffffff


	//   ....[7]....
        /*01ec*/ 	.word	0xffffffff


	//   ....[8]....
        /*01f0*/ 	.word	0xffffffff


	//   ....[9]....
        /*01f4*/ 	.word	0xffffffff


	//   ....[10]....
        /*01f8*/ 	.word	0xffffffff


	//   ....[11]....
        /*01fc*/ 	.word	0xffffffff


	//   ....[12]....
        /*0200*/ 	.word	0xffffffff


	//   ....[13]....
        /*0204*/ 	.word	0xffffffff


	//   ....[14]....
        /*0208*/ 	.word	0xffffffff


	//   ....[15]....
        /*020c*/ 	.word	0xffffffff


	//   ....[16]....
        /*0210*/ 	.word	0xffffffff


	//   ....[17]....
        /*0214*/ 	.word	0xffffffff


	//   ....[18]....
        /*0218*/ 	.word	0xffffffff


	//   ....[19]....
        /*021c*/ 	.word	0xffffffff


	//   ....[20]....
        /*0220*/ 	.word	0xffffffff


	//   ....[21]....
        /*0224*/ 	.word	0xffffffff


	//   ....[22]....
        /*0228*/ 	.word	0xffffffff


	//   ....[23]....
        /*022c*/ 	.word	0xffffffff


	//   ....[24]....
        /*0230*/ 	.word	0xffffffff


	//   ....[25]....
        /*0234*/ 	.word	0xffffffff


	//   ....[26]....
        /*0238*/ 	.word	0xffffffff


	//   ....[27]....
        /*023c*/ 	.word	0xffffffff


	//   ....[28]....
        /*0240*/ 	.word	0xffffffff


	//   ....[29]....
        /*0244*/ 	.word	0xffffffff


	//   ....[30]....
        /*0248*/ 	.word	0xffffffff


	//   ....[31]....
        /*024c*/ 	.word	0xffffffff


	//----- nvinfo : EIATTR_COOP_GROUP_INSTR_OFFSETS
	.align		4
.L_428:
        /*0250*/ 	.byte	0x04, 0x28
        /*0252*/ 	.short	(.L_430 - .L_429)


	//   ....[0]....
.L_429:
        /*0254*/ 	.word	0x000003f0


	//   ....[1]....
        /*0258*/ 	.word	0x00000420


	//   ....[2]....
        /*025c*/ 	.word	0x00000450


	//   ....[3]....
        /*0260*/ 	.word	0x00000480


	//   ....[4]....
        /*0264*/ 	.word	0x00000730


	//   ....[5]....
        /*0268*/ 	.word	0x00000770


	//   ....[6]....
        /*026c*/ 	.word	0x00000940


	//   ....[7]....
        /*0270*/ 	.word	0x00000a10


	//   ....[8]....
        /*0274*/ 	.word	0x00003db0


	//   ....[9]....
        /*0278*/ 	.word	0x00003e70


	//   ....[10]....
        /*027c*/ 	.word	0x00003ec0


	//   ....[11]....
        /*0280*/ 	.word	0x00003f40


	//   ....[12]....
        /*0284*/ 	.word	0x00009060


	//   ....[13]....
        /*0288*/ 	.word	0x000090e0


	//   ....[14]....
        /*028c*/ 	.word	0x00009110


	//   ....[15]....
        /*0290*/ 	.word	0x000091f0


	//   ....[16]....
        /*0294*/ 	.word	0x0000bf70


	//   ....[17]....
        /*0298*/ 	.word	0x0000bf80


	//   ....[18]....
        /*029c*/ 	.word	0x0000bfd0


	//   ....[19]....
        /*02a0*/ 	.word	0x0000bff0


	//   ....[20]....
        /*02a4*/ 	.word	0x0000d7f0


	//   ....[21]....
        /*02a8*/ 	.word	0x0000d800


	//   ....[22]....
        /*02ac*/ 	.word	0x0000d820


	//   ....[23]....
        /*02b0*/ 	.word	0x0000d830


	//   ....[24]....
        /*02b4*/ 	.word	0x0000d950


	//   ....[25]....
        /*02b8*/ 	.word	0x0000d980


	//   ....[26]....
        /*02bc*/ 	.word	0x0000db50


	//   ....[27]....
        /*02c0*/ 	.word	0x0000db80


	//   ....[28]....
        /*02c4*/ 	.word	0x0000dd10


	//   ....[29]....
        /*02c8*/ 	.word	0x0000dd40


	//   ....[30]....
        /*02cc*/ 	.word	0x0000ded0


	//   ....[31]....
        /*02d0*/ 	.word	0x0000def0


	//----- nvinfo : EIATTR_EXIT_INSTR_OFFSETS
	.align		4
.L_430:
        /*02d4*/ 	.byte	0x04, 0x1c
        /*02d6*/ 	.short	(.L_432 - .L_431)


	//   ....[0]....
.L_431:
        /*02d8*/ 	.word	0x00000040


	//   ....[1]....
        /*02dc*/ 	.word	0x0000df00


	//   ....[2]....
        /*02e0*/ 	.word	0x0000e010


	//   ....[3]....
        /*02e4*/ 	.word	0x0000e070


	//----- nvinfo : EIATTR_CTAIDZ_USED
	.align		4
.L_432:
        /*02e8*/ 	.byte	0x01, 0x04
	.zero		2


	//----- nvinfo : EIATTR_MAX_THREADS
	.align		4
        /*02ec*/ 	.byte	0x04, 0x05
        /*02ee*/ 	.short	(.L_434 - .L_433)
.L_433:
        /*02f0*/ 	.word	0x00000100
        /*02f4*/ 	.word	0x00000001
        /*02f8*/ 	.word	0x00000001


	//----- nvinfo : EIATTR_CRS_STACK_SIZE
	.align		4
.L_434:
        /*02fc*/ 	.byte	0x04, 0x1e
        /*02fe*/ 	.short	(.L_436 - .L_435)
.L_435:
        /*0300*/ 	.word	0x00000000
.L_436:


//--------------------- .nv.info._ZN7cutlass13device_kernelIN5flash19enable_sm80_to_sm89INS1_16FlashAttnFwdSm80INS1_25CollectiveMainloopFwdSm80ILi8ELi1ELb0EN4cute5tupleIJNS5_1CILi128EEENS7_ILi96EEENS7_ILi256EEEEEELi256ENS_10bfloat16_tEfNS_4arch4Sm80ELb0ELb0ELb1ELb1ELb0ELb0ELb1ELb0EEENS1_21CollectiveEpilogueFwdINS6_IJS8_SA_S9_EEENS6_IJNS7_ILi1EEESI_SI_EEESC_SE_Li256ELb1ELb1ELb0ELb0EEENS1_19SingleTileSchedulerILb1ELb0ELb1ELi128EEEEEEEEEvNT_6ParamsE --------------------------
	.section	.nv.info._ZN7cutlass13device_kernelIN5flash19enable_sm80_to_sm89INS1_16FlashAttnFwdSm80INS1_25CollectiveMainloopFwdSm80ILi8ELi1ELb0EN4cute5tupleIJNS5_1CILi128EEENS7_ILi96EEENS7_ILi256EEEEEELi256ENS_10bfloat16_tEfNS_4arch4Sm80ELb0ELb0ELb1ELb1ELb0ELb0ELb1ELb0EEENS1_21CollectiveEpilogueFwdINS6_IJS8_SA_S9_EEENS6_IJNS7_ILi1EEESI_SI_EEESC_SE_Li256ELb1ELb1ELb0ELb0EEENS1_19SingleTileSchedulerILb1ELb0ELb1ELi128EEEEEEEEEvNT_6ParamsE,"",@"SHT_CUDA_INFO"
	.sectionflags	@""
	.align	4


	//----- nvinfo : EIATTR_CUDA_API_VERSION
	.align		4
        /*0000*/ 	.byte	0x04, 0x37
        /*0002*/ 	.short	(.L_438 - .L_437)
.L_437:
        /*0004*/ 	.word	0x00000082


	//----- nvinfo : EIATTR_SW2861232_WAR
	.align		4
.L_438:
        /*0008*/ 	.byte	0x01, 0x35
	.zero		2


	//----- nvinfo : EIATTR_PARAM_CBANK
	.align		4
        /*000c*/ 	.byte	0x04, 0x0a
        /*000e*/ 	.short	(.L_440 - .L_439)
	.align		4
.L_439:
        /*0010*/ 	.word	index@(.nv.constant0._ZN7cutlass13device_kernelIN5flash19enable_sm80_to_sm89INS1_16FlashAttnFwdSm80INS1_25CollectiveMainloopFwdSm80ILi8ELi1ELb0EN4cute5tupleIJNS5_1CILi128EEENS7_ILi96EEENS7_ILi256EEEEEELi256ENS_10bfloat16_tEfNS_4arch4Sm80ELb0ELb0ELb1ELb1ELb0ELb0ELb1ELb0EEENS1_21CollectiveEpilogueFwdINS6_IJS8_SA_S9_EEENS6_IJNS7_ILi1EEESI_SI_EEESC_SE_Li256ELb1ELb1ELb0ELb0EEENS1_19SingleTileSchedulerILb1ELb0ELb1ELi128EEEEEEEEEvNT_6ParamsE)
        /*0014*/ 	.short	0x0160
        /*0016*/ 	.short	0x0418


	//----- nvinfo : EIATTR_CBANK_PARAM_SIZE
	.align		4
.L_440:
        /*0018*/ 	.byte	0x03, 0x19
        /*001a*/ 	.short	0x0418


	//----- nvinfo : EIATTR_KPARAM_INFO
	.align		4
        /*001c*/ 	.byte	0x04, 0x17
        /*001e*/ 	.short	(.L_442 - .L_441)
.L_441:
        /*0020*/ 	.word	0x00000000
        /*0024*/ 	.short	0x0000
        /*0026*/ 	.short	0x0000
        /*0028*/ 	.byte	0x00, 0xf0, 0x61, 0x10


	//----- nvinfo : EIATTR_MAXREG_COUNT
	.align		4
.L_442:
        /*002c*/ 	.byte	0x03, 0x1b
        /*002e*/ 	.short	0x00ff


	//----- nvinfo : EIATTR_NUM_BARRIERS
	.align		4
        /*0030*/ 	.byte	0x02, 0x4c
        /*0032*/ 	.byte	0x02
	.zero		1


	//----- nvinfo : EIATTR_ANNOTATIONS
	.align		4
        /*0034*/ 	.byte	0x04, 0x55
        /*0036*/ 	.short	(.L_444 - .L_443)


	//   ....[0]....
.L_443:
        /* <DEDUP_REMOVED lines=22> */


	//----- nvinfo : EIATTR_MERCURY_ISA_VERSION
	.align		4
.L_444:
        /*0180*/ 	.byte	0x03, 0x5f
        /*0182*/ 	.short	0x0000


	//----- nvinfo : EIATTR_COOP_GROUP_MASK_REGIDS
	.align		4
        /*0184*/ 	.byte	0x04, 0x29
        /*0186*/ 	.short	(.L_446 - .L_445)


	//   ....[0]....
.L_445:
        /*0188*/ 	.word	0xffffffff


	//   ....[1]....
        /*018c*/ 	.word	0xffffffff


	//   ....[2]....
        /*0190*/ 	.word	0xffffffff


	//   ....[3]....
        /*0194*/ 	.word	0xffffffff


	//   ....[4]....
        /*0198*/ 	.word	0xffffffff


	//   ....[5]....
        /*019c*/ 	.word	0xffffffff


	//   ....[6]....
        /*01a0*/ 	.word	0xffffffff


	//   ....[7]....
        /*01a4*/ 	.word	0xffffffff


	//   ....[8]....
        /*01a8*/ 	.word	0xffffffff


	//   ....[9]....
        /*01ac*/ 	.word	0xffffffff


	//   ....[10]....
        /*01b0*/ 	.word	0xffffffff


	//   ....[11]....
        /*01b4*/ 	.word	0xffffffff


	//   ....[12]....
        /*01b8*/ 	.word	0xffffffff


	//   ....[13]....
        /*01bc*/ 	.word	0xffffffff


	//   ....[14]....
        /*01c0*/ 	.word	0xffffffff


	//   ....[15]....
        /*01c4*/ 	.word	0xffffffff


	//   ....[16]....
        /*01c8*/ 	.word	0xffffffff


	//   ....[17]....
        /*01cc*/ 	.word	0xffffffff


	//   ....[18]....
        /*01d0*/ 	.word	0xffffffff


	//   ....[19]....
        /*01d4*/ 	.word	0xffffffff


	//   ....[20]....
        /*01d8*/ 	.word	0xffffffff


	//   ....[21]....
        /*01dc*/ 	.word	0xffffffff


	//   ....[22]....
        /*01e0*/ 	.word	0xffffffff


	//   ....[23]....
        /*01e4*/ 	.word	0xffffffff


	//   ....[24]....
        /*01e8*/ 	.word	0xffffffff


	//   ....[25]....
        /*01ec*/ 	.word	0xffffffff


	//   ....[26]....
        /*01f0*/ 	.word	0xffffffff


	//   ....[27]....
        /*01f4*/ 	.word	0xffffffff


	//   ....[28]....
        /*01f8*/ 	.word	0xffffffff


	//   ....[29]....
        /*01fc*/ 	.word	0xffffffff


	//   ....[30]....
        /*0200*/ 	.word	0xffffffff


	//   ....[31]....
        /*0204*/ 	.word	0xffffffff


	//   ....[32]....
        /*0208*/ 	.word	0xffffffff


	//   ....[33]....
        /*020c*/ 	.word	0xffffffff


	//   ....[34]....
        /*0210*/ 	.word	0xffffffff


	//   ....[35]....
        /*0214*/ 	.word	0xffffffff


	//   ....[36]....
        /*0218*/ 	.word	0xffffffff


	//   ....[37]....
        /*021c*/ 	.word	0xffffffff


	//   ....[38]....
        /*0220*/ 	.word	0xffffffff


	//   ....[39]....
        /*0224*/ 	.word	0xffffffff


	//   ....[40]....
        /*0228*/ 	.word	0xffffffff


	//----- nvinfo : EIATTR_COOP_GROUP_INSTR_OFFSETS
	.align		4
.L_446:
        /*022c*/ 	.byte	0x04, 0x28
        /*022e*/ 	.short	(.L_448 - .L_447)


	//   ....[0]....
.L_447:
        /*0230*/ 	.word	0x00000090


	//   ....[1]....
        /*0234*/ 	.word	0x000010a0


	//   ....[2]....
        /*0238*/ 	.word	0x000010e0


	//   ....[3]....
        /*023c*/ 	.word	0x00001500


	//   ....[4]....
        /*0240*/ 	.word	0x00001530


	//   ....[5]....
        /*0244*/ 	.word	0x000017d0


	//   ....[6]....
        /*0248*/ 	.word	0x00001800


	//   ....[7]....
        /*024c*/ 	.word	0x000019e0


	//   ....[8]....
        /*0250*/ 	.word	0x00001a20


	//   ....[9]....
        /*0254*/ 	.word	0x00004ad0


	//   ....[10]....
        /*0258*/ 	.word	0x00004ba0


	//   ....[11]....
        /*025c*/ 	.word	0x00004bb0


	//   ....[12]....
        /*0260*/ 	.word	0x00004c00


	//   ....[13]....
        /*0264*/ 	.word	0x00009ed0


	//   ....[14]....
        /*0268*/ 	.word	0x00009f50


	//   ....[15]....
        /*026c*/ 	.word	0x00009f80


	//   ....[16]....
        /*0270*/ 	.word	0x0000a060


	//   ....[17]....
        /*0274*/ 	.word	0x0000cd30


	//   ....[18]....
        /*0278*/ 	.word	0x0000cd40


	//   ....[19]....
        /*027c*/ 	.word	0x0000cd70


	//   ....[20]....
        /*0280*/ 	.word	0x0000cd90


	//   ....[21]....
        /*0284*/ 	.word	0x0000e720


	//   ....[22]....
        /*0288*/ 	.word	0x0000e750


	//   ....[23]....
        /*028c*/ 	.word	0x0000e770


	//   ....[24]....
        /*0290*/ 	.word	0x0000e780


	//   ....[25]....
        /*0294*/ 	.word	0x0000e9a0


	//   ....[26]....
        /*0298*/ 	.word	0x0000e9b0


	//   ....[27]....
        /*029c*/ 	.word	0x0000ebb0


	//   ....[28]....
        /*02a0*/ 	.word	0x0000ebe0


	//   ....[29]....
        /*02a4*/ 	.word	0x0000eda0


	//   ....[30]....
        /*02a8*/ 	.word	0x0000edd0


	//   ....[31]....
        /*02ac*/ 	.word	0x0000ef90


	//   ....[32]....
        /*02b0*/ 	.word	0x0000efb0


	//   ....[33]....
        /*02b4*/ 	.word	0x0000f820


	//   ....[34]....
        /*02b8*/ 	.word	0x0000f840


	//   ....[35]....
        /*02bc*/ 	.word	0x0000fa00


	//   ....[36]....
        /*02c0*/ 	.word	0x0000fa30


	//   ....[37]....
        /*02c4*/ 	.word	0x0000fbc0


	//   ....[38]....
        /*02c8*/ 	.word	0x0000fbf0


	//   ....[39]....
        /*02cc*/ 	.word	0x0000fd80


	//   ....[40]....
        /*02d0*/ 	.word	0x0000fda0


	//----- nvinfo : EIATTR_EXIT_INSTR_OFFSETS
	.align		4
.L_448:
        /*02d4*/ 	.byte	0x04, 0x1c
        /*02d6*/ 	.short	(.L_450 - .L_449)


	//   ....[0]....
.L_449:
        /*02d8*/ 	.word	0x00000350


	//   ....[1]....
        /*02dc*/ 	.word	0x0000efc0


	//   ....[2]....
        /*02e0*/ 	.word	0x0000f100


	//   ....[3]....
        /*02e4*/ 	.word	0x0000f160


	//   ....[4]....
        /*02e8*/ 	.word	0x0000fdb0


	//   ....[5]....
        /*02ec*/ 	.word	0x0000fec0


	//   ....[6]....
        /*02f0*/ 	.word	0x0000ff20


	//----- nvinfo : EIATTR_CTAIDZ_USED
	.align		4
.L_450:
        /*02f4*/ 	.byte	0x01, 0x04
	.zero		2


	//----- nvinfo : EIATTR_MAX_THREADS
	.align		4
        /*02f8*/ 	.byte	0x04, 0x05
        /*02fa*/ 	.short	(.L_452 - .L_451)
.L_451:
        /*02fc*/ 	.word	0x00000100
        /*0300*/ 	.word	0x00000001
        /*0304*/ 	.word	0x00000001


	//----- nvinfo : EIATTR_CRS_STACK_SIZE
	.align		4
.L_452:
        /*0308*/ 	.byte	0x04, 0x1e
        /*030a*/ 	.short	(.L_454 - .L_453)
.L_453:
        /*030c*/ 	.word	0x00000000
.L_454:


//--------------------- .nv.info._ZN7cutlass13device_kernelIN5flash19enable_sm80_to_sm89INS1_16FlashAttnFwdSm80INS1_25CollectiveMainloopFwdSm80ILi8ELi1ELb0EN4cute5tupleIJNS5_1CILi128EEENS7_ILi48EEENS7_ILi256EEEEEELi256ENS_10bfloat16_tEfNS_4arch4Sm80ELb0ELb0ELb1ELb1ELb0ELb1ELb1ELb0EEENS1_21CollectiveEpilogueFwdINS6_IJS8_SA_S9_EEENS6_IJNS7_ILi1EEESI_SI_EEESC_SE_Li256ELb1ELb1ELb0ELb0EEENS1_19SingleTileSchedulerILb1ELb0ELb1ELi128EEEEEEEEEvNT_6ParamsE --------------------------
	.section	.nv.info._ZN7cutlass13device_kernelIN5flash19enable_sm80_to_sm89INS1_16FlashAttnFwdSm80INS1_25CollectiveMainloopFwdSm80ILi8ELi1ELb0EN4cute5tupleIJNS5_1CILi128EEENS7_ILi48EEENS7_ILi256EEEEEELi256ENS_10bfloat16_tEfNS_4arch4Sm80ELb0ELb0ELb1ELb1ELb0ELb1ELb1ELb0EEENS1_21CollectiveEpilogueFwdINS6_IJS8_SA_S9_EEENS6_IJNS7_ILi1EEESI_SI_EEESC_SE_Li256ELb1ELb1ELb0ELb0EEENS1_19SingleTileSchedulerILb1ELb0ELb1ELi128EEEEEEEEEvNT_6ParamsE,"",@"SHT_CUDA_INFO"
	.sectionflags	@""
	.align	4


	//----- nvinfo : EIATTR_CUDA_API_VERSION
	.align		4
        /*0000*/ 	.byte	0x04, 0x37
        /*0002*/ 	.short	(.L_456 - .L_455)
.L_455:
        /*0004*/ 	.word	0x00000082


	//----- nvinfo : EIATTR_SW2861232_WAR
	.align		4
.L_456:
        /*0008*/ 	.byte	0x01, 0x35
	.zero		2


	//----- nvinfo : EIATTR_PARAM_CBANK
	.align		4
        /*000c*/ 	.byte	0x04, 0x0a
        /*000e*/ 	.short	(.L_458 - .L_457)
	.align		4
.L_457:
        /*0010*/ 	.word	index@(.nv.constant0._ZN7cutlass13device_kernelIN5flash19enable_sm80_to_sm89INS1_16FlashAttnFwdSm80INS1_25CollectiveMainloopFwdSm80ILi8ELi1ELb0EN4cute5tupleIJNS5_1CILi128EEENS7_ILi48EEENS7_ILi256EEEEEELi256ENS_10bfloat16_tEfNS_4arch4Sm80ELb0ELb0ELb1ELb1ELb0ELb1ELb1ELb0EEENS1_21CollectiveEpilogueFwdINS6_IJS8_SA_S9_EEENS6_IJNS7_ILi1EEESI_SI_EEESC_SE_Li256ELb1ELb1ELb0ELb0EEENS1_19SingleTileSchedulerILb1ELb0ELb1ELi128EEEEEEEEEvNT_6ParamsE)
        /*0014*/ 	.short	0x0160
        /*0016*/ 	.short	0x0418


	//----- nvinfo : EIATTR_CBANK_PARAM_SIZE
	.align		4
.L_458:
        /*0018*/ 	.byte	0x03, 0x19
        /*001a*/ 	.short	0x0418


	//----- nvinfo : EIATTR_KPARAM_INFO
	.align		4
        /*001c*/ 	.byte	0x04, 0x17
        /*001e*/ 	.short	(.L_460 - .L_459)
.L_459:
        /*0020*/ 	.word	0x00000000
        /*0024*/ 	.short	0x0000
        /*0026*/ 	.short	0x0000
        /*0028*/ 	.byte	0x00, 0xf0, 0x61, 0x10


	//----- nvinfo : EIATTR_MAXREG_COUNT
	.align		4
.L_460:
        /*002c*/ 	.byte	0x03, 0x1b
        /*002e*/ 	.short	0x00ff


	//----- nvinfo : EIATTR_NUM_BARRIERS
	.align		4
        /*0030*/ 	.byte	0x02, 0x4c
        /*0032*/ 	.byte	0x02
	.zero		1


	//----- nvinfo : EIATTR_MERCURY_ISA_VERSION
	.align		4
        /*0034*/ 	.byte	0x03, 0x5f
        /*0036*/ 	.short	0x0000


	//----- nvinfo : EIATTR_INT_WARP_WIDE_INSTR_OFFSETS
	.align		4
        /*0038*/ 	.byte	0x04, 0x31
        /*003a*/ 	.short	(.L_462 - .L_461)


	//   ....[0]....
.L_461:
        /*003c*/ 	.word	0x00012230


	//----- nvinfo : EIATTR_COOP_GROUP_MASK_REGIDS
	.align		4
.L_462:
        /*0040*/ 	.byte	0x04, 0x29
        /*0042*/ 	.short	(.L_464 - .L_463)


	//   ....[0]....
.L_463:
        /*0044*/ 	.word	0xffffffff


	//   ....[1]....
        /*0048*/ 	.word	0xffffffff


	//   ....[2]....
        /*004c*/ 	.word	0xffffffff


	//   ....[3]....
        /*0050*/ 	.word	0xffffffff


	//   ....[4]....
        /*0054*/ 	.word	0xffffffff


	//   ....[5]....
        /*0058*/ 	.word	0xffffffff


	//   ....[6]....
        /*005c*/ 	.word	0xffffffff


	//   ....[7]....
        /*0060*/ 	.word	0xffffffff


	//   ....[8]....
        /*0064*/ 	.word	0xffffffff


	//   ....[9]....
        /*0068*/ 	.word	0xffffffff


	//   ....[10]....
        /*006c*/ 	.word	0xffffffff


	//   ....[11]....
        /*0070*/ 	.word	0xffffffff


	//   ....[12]....
        /*0074*/ 	.word	0xffffffff


	//   ....[13]....
        /*0078*/ 	.word	0xffffffff


	//   ....[14]....
        /*007c*/ 	.word	0xffffffff


	//   ....[15]....
        /*0080*/ 	.word	0xffffffff


	//   ....[16]....
        /*0084*/ 	.word	0xffffffff


	//   ....[17]....
        /*0088*/ 	.word	0xffffffff


	//   ....[18]....
        /*008c*/ 	.word	0xffffffff


	//   ....[19]....
        /*0090*/ 	.word	0xffffffff


	//   ....[20]....
        /*0094*/ 	.word	0xffffffff


	//   ....[21]....
        /*0098*/ 	.word	0xffffffff


	//   ....[22]....
        /*009c*/ 	.word	0xffffffff


	//   ....[23]....
        /*00a0*/ 	.word	0xffffffff


	//   ....[24]....
        /*00a4*/ 	.word	0xffffffff


	//   ....[25]....
        /*00a8*/ 	.word	0xffffffff


	//   ....[26]....
        /*00ac*/ 	.word	0xffffffff


	//   ....[27]....
        /*00b0*/ 	.word	0xffffffff


	//   ....[28]....
        /*00b4*/ 	.word	0xffffffff


	//   ....[29]....
        /*00b8*/ 	.word	0xffffffff


	//   ....[30]....
        /*00bc*/ 	.word	0xffffffff


	//   ....[31]....
        /*00c0*/ 	.word	0xffffffff


	//   ....[32]....
        /*00c4*/ 	.word	0xffffffff


	//   ....[33]....
        /*00c8*/ 	.word	0xffffffff


	//   ....[34]....
        /*00cc*/ 	.word	0xffffffff


	//   ....[35]....
        /*00d0*/ 	.word	0xffffffff


	//   ....[36]....
        /*00d4*/ 	.word	0xffffffff


	//   ....[37]....
        /*00d8*/ 	.word	0xffffffff


	//   ....[38]....
        /*00dc*/ 	.word	0xffffffff


	//   ....[39]....
        /*00e0*/ 	.word	0xffffffff


	//   ....[40]....
        /*00e4*/ 	.word	0xffffffff


	//----- nvinfo : EIATTR_COOP_GROUP_INSTR_OFFSETS
	.align		4
.L_464:
        /*00e8*/ 	.byte	0x04, 0x28
        /*00ea*/ 	.short	(.L_466 - .L_465)


	//   ....[0]....
.L_465:
        /*00ec*/ 	.word	0x00000080


	//   ....[1]....
        /*00f0*/ 	.word	0x00007b20


	//   ....[2]....
        /*00f4*/ 	.word	0x00007b60


	//   ....[3]....
        /*00f8*/ 	.word	0x00008150


	//   ....[4]....
        /*00fc*/ 	.word	0x00008180


	//   ....[5]....
        /*0100*/ 	.word	0x00008360


	//   ....[6]....
        /*0104*/ 	.word	0x00008390


	//   ....[7]....
        /*0108*/ 	.word	0x00008540


	//   ....[8]....
        /*010c*/ 	.word	0x00008580


	//   ....[9]....
        /*0110*/ 	.word	0x00011050


	//   ....[10]....
        /*0114*/ 	.word	0x00011090


	//   ....[11]....
        /*0118*/ 	.word	0x000110b0


	//   ....[12]....
        /*011c*/ 	.word	0x000110d0


	//   ....[13]....
        /*0120*/ 	.word	0x000136f0


	//   ....[14]....
        /*0124*/ 	.word	0x00013700


	//   ....[15]....
        /*0128*/ 	.word	0x00013730


	//   ....[16]....
        /*012c*/ 	.word	0x00013740


	//   ....[17]....
        /*0130*/ 	.word	0x00014e20


	//   ....[18]....
        /*0134*/ 	.word	0x00014e50


	//   ....[19]....
        /*0138*/ 	.word	0x00014ea0


	//   ....[20]....
        /*013c*/ 	.word	0x00014eb0


	//   ....[21]....
        /*0140*/ 	.word	0x000167c0


	//   ....[22]....
        /*0144*/ 	.word	0x00016810


	//   ....[23]....
        /*0148*/ 	.word	0x00016850


	//   ....[24]....
        /*014c*/ 	.word	0x00016890


	//   ....[25]....
        /*0150*/ 	.word	0x00016aa0


	//   ....[26]....
        /*0154*/ 	.word	0x00016ab0


	//   ....[27]....
        /*0158*/ 	.word	0x00016cb0


	//   ....[28]....
        /*015c*/ 	.word	0x00016ce0


	//   ....[29]....
        /*0160*/ 	.word	0x00016ea0


	//   ....[30]....
        /*0164*/ 	.word	0x00016ed0


	//   ....[31]....
        /*0168*/ 	.word	0x00017090


	//   ....[32]....
        /*016c*/ 	.word	0x000170b0


	//   ....[33]....
        /*0170*/ 	.word	0x00017920


	//   ....[34]....
        /*0174*/ 	.word	0x00017940


	//   ....[35]....
        /*0178*/ 	.word	0x00017ad0


	//   ....[36]....
        /*017c*/ 	.word	0x00017b00


	//   ....[37]....
        /*0180*/ 	.word	0x00017c90


	//   ....[38]....
        /*0184*/ 	.word	0x00017cc0


	//   ....[39]....
        /*0188*/ 	.word	0x00017e50


	//   ....[40]....
        /*018c*/ 	.word	0x00017e70


	//----- nvinfo : EIATTR_EXIT_INSTR_OFFSETS
	.align		4
.L_466:
        /*0190*/ 	.byte	0x04, 0x1c
        /*0192*/ 	.short	(.L_468 - .L_467)


	//   ....[0]....
.L_467:
        /*0194*/ 	.word	0x00000310


	//   ....[1]....
        /*0198*/ 	.word	0x000170c0


	//   ....[2]....
        /*019c*/ 	.word	0x00017200


	//   ....[3]....
        /*01a0*/ 	.word	0x00017260


	//   ....[4]....
        /*01a4*/ 	.word	0x00017e80


	//   ....[5]....
        /*01a8*/ 	.word	0x00017f90


	//   ....[6]....
        /*01ac*/ 	.word	0x00017ff0


	//----- nvinfo : EIATTR_CTAIDZ_USED
	.align		4
.L_468:
        /*01b0*/ 	.byte	0x01, 0x04
	.zero		2


	//----- nvinfo : EIATTR_MAX_THREADS
	.align		4
        /*01b4*/ 	.byte	0x04, 0x05
        /*01b6*/ 	.short	(.L_470 - .L_469)
.L_469:
        /*01b8*/ 	.word	0x00000100
        /*01bc*/ 	.word	0x00000001
        /*01c0*/ 	.word	0x00000001


	//----- nvinfo : EIATTR_CRS_STACK_SIZE
	.align		4
.L_470:
        /*01c4*/ 	.byte	0x04, 0x1e
        /*01c6*/ 	.short	(.L_472 - .L_471)
.L_471:
        /*01c8*/ 	.word	0x00000000
.L_472:


//--------------------- .nv.info._ZN7cutlass13device_kernelIN5flash19enable_sm80_to_sm89INS1_16FlashAttnFwdSm80INS1_25CollectiveMainloopFwdSm80ILi8ELi1ELb0EN4cute5tupleIJNS5_1CILi128EEENS7_ILi64EEENS7_ILi256EEEEEELi256ENS_10bfloat16_tEfNS_4arch4Sm80ELb0ELb1ELb1ELb0ELb0ELb0ELb1ELb0EEENS1_21CollectiveEpilogueFwdINS6_IJS8_SA_S9_EEENS6_IJNS7_ILi1EEESI_SI_EEESC_SE_Li256ELb0ELb1ELb0ELb0EEENS1_19SingleTileSchedulerILb0ELb0ELb1ELi128EEEEEEEEEvNT_6ParamsE --------------------------
	.section	.nv.info._ZN7cutlass13device_kernelIN5flash19enable_sm80_to_sm89INS1_16FlashAttnFwdSm80INS1_25CollectiveMainloopFwdSm80ILi8ELi1ELb0EN4cute5tupleIJNS5_1CILi128EEENS7_ILi64EEENS7_ILi256EEEEEELi256ENS_10bfloat16_tEfNS_4arch4Sm80ELb0ELb1ELb1ELb0ELb0ELb0ELb1ELb0EEENS1_21CollectiveEpilogueFwdINS6_IJS8_SA_S9_EEENS6_IJNS7_ILi1EEESI_SI_EEESC_SE_Li256ELb0ELb1ELb0ELb0EEENS1_19SingleTileSchedulerILb0ELb0ELb1ELi128EEEEEEEEEvNT_6ParamsE,"",@"SHT_CUDA_INFO"
	.sectionflags	@""
	.align	4


	//----- nvinfo : EIATTR_CUDA_API_VERSION
	.align		4
        /*0000*/ 	.byte	0x04, 0x37
        /*0002*/ 	.short	(.L_474 - .L_473)
.L_473:
        /*0004*/ 	.word	0x00000082


	//----- nvinfo : EIATTR_SW2861232_WAR
	.align		4
.L_474:
        /*0008*/ 	.byte	0x01, 0x35
	.zero		2


	//----- nvinfo : EIATTR_PARAM_CBANK
	.align		4
        /*000c*/ 	.byte	0x04, 0x0a
        /*000e*/ 	.short	(.L_476 - .L_475)
	.align		4
.L_475:
        /*0010*/ 	.word	index@(.nv.constant0._ZN7cutlass13device_kernelIN5flash19enable_sm80_to_sm89INS1_16FlashAttnFwdSm80INS1_25CollectiveMainloopFwdSm80ILi8ELi1ELb0EN4cute5tupleIJNS5_1CILi128EEENS7_ILi64EEENS7_ILi256EEEEEELi256ENS_10bfloat16_tEfNS_4arch4Sm80ELb0ELb1ELb1ELb0ELb0ELb0ELb1ELb0EEENS1_21CollectiveEpilogueFwdINS6_IJS8_SA_S9_EEENS6_IJNS7_ILi1EEESI_SI_EEESC_SE_Li256ELb0ELb1ELb0ELb0EEENS1_19SingleTileSchedulerILb0ELb0ELb1ELi128EEEEEEEEEvNT_6ParamsE)
        /*0014*/ 	.short	0x0160
        /*0016*/ 	.short	0x0418


	//----- nvinfo : EIATTR_CBANK_PARAM_SIZE
	.align		4
.L_476:
        /*0018*/ 	.byte	0x03, 0x19
        /*001a*/ 	.short	0x0418


	//----- nvinfo : EIATTR_KPARAM_INFO
	.align		4
        /*001c*/ 	.byte	0x04, 0x17
        /*001e*/ 	.short	(.L_478 - .L_477)
.L_477:
        /*0020*/ 	.word	0x00000000
        /*0024*/ 	.short	0x0000
        /*0026*/ 	.short	0x0000
        /*0028*/ 	.byte	0x00, 0xf0, 0x61, 0x10


	//----- nvinfo : EIATTR_MAXREG_COUNT
	.align		4
.L_478:
        /*002c*/ 	.byte	0x03, 0x1b
        /*002e*/ 	.short	0x00ff


	//----- nvinfo : EIATTR_NUM_BARRIERS
	.align		4
        /*0030*/ 	.byte	0x02, 0x4c
        /*0032*/ 	.byte	0x02
	.zero		1


	//----- nvinfo : EIATTR_ANNOTATIONS
	.align		4
        /*0034*/ 	.byte	0x04, 0x55
        /*0036*/ 	.short	(.L_480 - .L_479)


	//   ....[0]....
.L_479:
        /* <DEDUP_REMOVED lines=44> */


	//----- nvinfo : EIATTR_MERCURY_ISA_VERSION
	.align		4
.L_480:
        /*02e0*/ 	.byte	0x03, 0x5f
        /*02e2*/ 	.short	0x0000


	//----- nvinfo : EIATTR_COOP_GROUP_MASK_REGIDS
	.align		4
        /*02e4*/ 	.byte	0x04, 0x29
        /*02e6*/ 	.short	(.L_482 - .L_481)


	//   ....[0]....
.L_481:
        /*02e8*/ 	.word	0xffffffff


	//   ....[1]....
        /*02ec*/ 	.word	0xffffffff


	//   ....[2]....
        /*02f0*/ 	.word	0xffffffff


	//   ....[3]....
        /*02f4*/ 	.word	0xffffffff


	//   ....[4]....
        /*02f8*/ 	.word	0xffffffff


	//   ....[5]....
        /*02fc*/ 	.word	0xffffffff


	//   ....[6]....
        /*0300*/ 	.word	0xffffffff


	//   ....[7]....
        /*0304*/ 	.word	0xffffffff


	//   ....[8]....
        /*0308*/ 	.word	0xffffffff


	//   ....[9]....
        /*030c*/ 	.word	0xffffffff


	//   ....[10]....
        /*0310*/ 	.word	0xffffffff


	//   ....[11]....
        /*0314*/ 	.word	0xffffffff


	//   ....[12]....
        /*0318*/ 	.word	0xffffffff


	//   ....[13]....
        /*031c*/ 	.word	0xffffffff


	//   ....[14]....
        /*0320*/ 	.word	0xffffffff


	//   ....[15]....
        /*0324*/ 	.word	0xffffffff


	//   ....[16]....
        /*0328*/ 	.word	0xffffffff


	//   ....[17]....
        /*032c*/ 	.word	0xffffffff


	//   ....[18]....
        /*0330*/ 	.word	0xffffffff


	//   ....[19]....
        /*0334*/ 	.word	0xffffffff


	//   ....[20]....
        /*0338*/ 	.word	0xffffffff


	//   ....[21]....
        /*033c*/ 	.word	0xffffffff


	//   ....[22]....
        /*0340*/ 	.word	0xffffffff


	//   ....[23]....
        /*0344*/ 	.word	0xffffffff


	//   ....[24]....
        /*0348*/ 	.word	0xffffffff


	//   ....[25]....
        /*034c*/ 	.word	0xffffffff


	//   ....[26]....
        /*0350*/ 	.word	0xffffffff


	//   ....[27]....
        /*0354*/ 	.word	0xffffffff


	//   ....[28]....
        /*0358*/ 	.word	0xffffffff


	//   ....[29]....
        /*035c*/ 	.word	0xffffffff


	//   ....[30]....
        /*0360*/ 	.word	0xffffffff


	//   ....[31]....
        /*0364*/ 	.word	0xffffffff


	//   ....[32]....
        /*0368*/ 	.word	0xffffffff


	//   ....[33]....
        /*036c*/ 	.word	0xffffffff


	//   ....[34]....
        /*0370*/ 	.word	0xffffffff


	//   ....[35]....
        /*0374*/ 	.word	0xffffffff


	//   ....[36]....
        /*0378*/ 	.word	0xffffffff


	//   ....[37]....
        /*037c*/ 	.word	0xffffffff


	//   ....[38]....
        /*0380*/ 	.word	0xffffffff


	//   ....[39]....
        /*0384*/ 	.word	0xffffffff


	//   ....[40]....
        /*0388*/ 	.word	0xffffffff


	//   ....[41]....
        /*038c*/ 	.word	0xffffffff


	//   ....[42]....
        /*0390*/ 	.word	0xffffffff


	//   ....[43]....
        /*0394*/ 	.word	0xffffffff


	//   ....[44]....
        /*0398*/ 	.word	0xffffffff


	//   ....[45]....
        /*039c*/ 	.word	0xffffffff


	//   ....[46]....
        /*03a0*/ 	.word	0xffffffff


	//   ....[47]....
        /*03a4*/ 	.word	0xffffffff


	//   ....[48]....
        /*03a8*/ 	.word	0xffffffff


	//   ....[49]....
        /*03ac*/ 	.word	0xffffffff


	//   ....[50]....
        /*03b0*/ 	.word	0xffffffff


	//   ....[51]....
        /*03b4*/ 	.word	0xffffffff


	//   ....[52]....
        /*03b8*/ 	.word	0xffffffff


	//   ....[53]....
        /*03bc*/ 	.word	0xffffffff


	//----- nvinfo : EIATTR_COOP_GROUP_INSTR_OFFSETS
	.align		4
.L_482:
        /*03c0*/ 	.byte	0x04, 0x28
        /*03c2*/ 	.short	(.L_484 - .L_483)


	//   ....[0]....
.L_483:
        /*03c4*/ 	.word	0x00000c00


	//   ....[1]....
        /*03c8*/ 	.word	0x00000c30


	//   ....[2]....
        /*03cc*/ 	.word	0x00000c60


	//   ....[3]....
        /*03d0*/ 	.word	0x00000ca0


	//   ....[4]....
        /*03d4*/ 	.word	0x00000cc0


	//   ....[5]....
        /*03d8*/ 	.word	0x00000cf0


	//   ....[6]....
        /*03dc*/ 	.word	0x00000f10


	//   ....[7]....
        /*03e0*/ 	.word	0x00000f20


	//   ....[8]....
        /*03e4*/ 	.word	0x000030c0


	//   ....[9]....
        /*03e8*/ 	.word	0x00003350


	//   ....[10]....
        /*03ec*/ 	.word	0x00003c70


	//   ....[11]....
        /*03f0*/ 	.word	0x00003f10


	//   ....[12]....
        /*03f4*/ 	.word	0x00003f50


	//   ....[13]....
        /*03f8*/ 	.word	0x00003ff0


	//   ....[14]....
        /*03fc*/ 	.word	0x00007990


	//   ....[15]....
        /*0400*/ 	.word	0x00007b80


	//   ....[16]....
        /*0404*/ 	.word	0x00008480


	//   ....[17]....
        /*0408*/ 	.word	0x000085a0


	//   ....[18]....
        /*040c*/ 	.word	0x000085b0


	//   ....[19]....
        /*0410*/ 	.word	0x000085e0


	//   ....[20]....
        /*0414*/ 	.word	0x0000c210


	//   ....[21]....
        /*0418*/ 	.word	0x0000c280


	//   ....[22]....
        /*041c*/ 	.word	0x0000c2c0


	//   ....[23]....
        /*0420*/ 	.word	0x0000c330


	//   ....[24]....
        /*0424*/ 	.word	0x0000fa20


	//   ....[25]....
        /*0428*/ 	.word	0x0000fc00


	//   ....[26]....
        /*042c*/ 	.word	0x000104e0


	//   ....[27]....
        /*0430*/ 	.word	0x00010600


	//   ....[28]....
        /*0434*/ 	.word	0x00010640


	//   ....[29]....
        /*0438*/ 	.word	0x00010660


	//   ....[30]....
        /*043c*/ 	.word	0x00012300


	//   ....[31]....
        /*0440*/ 	.word	0x00012310


	//   ....[32]....
        /*0444*/ 	.word	0x00012340


	//   ....[33]....
        /*0448*/ 	.word	0x00012350


	//   ....[34]....
        /*044c*/ 	.word	0x00013cf0


	//   ....[35]....
        /*0450*/ 	.word	0x00013d00


	//   ....[36]....
        /*0454*/ 	.word	0x00013d20


	//   ....[37]....
        /*0458*/ 	.word	0x00013d30


	//   ....[38]....
        /*045c*/ 	.word	0x00013d40


	//   ....[39]....
        /*0460*/ 	.word	0x00013d50


	//   ....[40]....
        /*0464*/ 	.word	0x00014030


	//   ....[41]....
        /*0468*/ 	.word	0x00014060


	//   ....[42]....
        /*046c*/ 	.word	0x00014220


	//   ....[43]....
        /*0470*/ 	.word	0x00014250


	//   ....[44]....
        /*0474*/ 	.word	0x00014410


	//   ....[45]....
        /*0478*/ 	.word	0x00014430


	//   ....[46]....
        /*047c*/ 	.word	0x00014b30


	//   ....[47]....
        /*0480*/ 	.word	0x00014b50


	//   ....[48]....
        /*0484*/ 	.word	0x00014d00


	//   ....[49]....
        /*0488*/ 	.word	0x00014d30


	//   ....[50]....
        /*048c*/ 	.word	0x00014ec0


	//   ....[51]....
        /*0490*/ 	.word	0x00014ef0


	//   ....[52]....
        /*0494*/ 	.word	0x00015080


	//   ....[53]....
        /*0498*/ 	.word	0x000150a0


	//----- nvinfo : EIATTR_EXIT_INSTR_OFFSETS
	.align		4
.L_484:
        /*049c*/ 	.byte	0x04, 0x1c
        /*049e*/ 	.short	(.L_486 - .L_485)


	//   ....[0]....
.L_485:
        /*04a0*/ 	.word	0x00000040


	//   ....[1]....
        /*04a4*/ 	.word	0x00014440


	//   ....[2]....
        /*04a8*/ 	.word	0x00014580


	//   ....[3]....
        /*04ac*/ 	.word	0x000145e0


	//   ....[4]....
        /*04b0*/ 	.word	0x000150b0


	//   ....[5]....
        /*04b4*/ 	.word	0x000151c0


	//   ....[6]....
        /*04b8*/ 	.word	0x00015220


	//----- nvinfo : EIATTR_CTAIDZ_USED
	.align		4
.L_486:
        /*04bc*/ 	.byte	0x01, 0x04
	.zero		2


	//----- nvinfo : EIATTR_MAX_THREADS
	.align		4
        /*04c0*/ 	.byte	0x04, 0x05
        /*04c2*/ 	.short	(.L_488 - .L_487)
.L_487:
        /*04c4*/ 	.word	0x00000100
        /*04c8*/ 	.word	0x00000001
        /*04cc*/ 	.word	0x00000001


	//----- nvinfo : EIATTR_CRS_STACK_SIZE
	.align		4
.L_488:
        /*04d0*/ 	.byte	0x04, 0x1e
        /*04d2*/ 	.short	(.L_490 - .L_489)
.L_489:
        /*04d4*/ 	.word	0x00000000
.L_490:


//--------------------- .nv.info._ZN7cutlass13device_kernelIN5flash19enable_sm80_to_sm89INS1_16FlashAttnFwdSm80INS1_25CollectiveMainloopFwdSm80ILi8ELi1ELb0EN4cute5tupleIJNS5_1CILi128EEENS7_ILi64EEENS7_ILi256EEEEEELi256ENS_10bfloat16_tEfNS_4arch4Sm80ELb0ELb1ELb1ELb1ELb0ELb0ELb1ELb0EEENS1_21CollectiveEpilogueFwdINS6_IJS8_SA_S9_EEENS6_IJNS7_ILi1EEESI_SI_EEESC_SE_Li256ELb1ELb1ELb0ELb0EEENS1_19SingleTileSchedulerILb1ELb0ELb1ELi128EEEEEEEEEvNT_6ParamsE --------------------------
	.section	.nv.info._ZN7cutlass13device_kernelIN5flash19enable_sm80_to_sm89INS1_16FlashAttnFwdSm80INS1_25CollectiveMainloopFwdSm80ILi8ELi1ELb0EN4cute5tupleIJNS5_1CILi128EEENS7_ILi64EEENS7_ILi256EEEEEELi256ENS_10bfloat16_tEfNS_4arch4Sm80ELb0ELb1ELb1ELb1ELb0ELb0ELb1ELb0EEENS1_21CollectiveEpilogueFwdINS6_IJS8_SA_S9_EEENS6_IJNS7_ILi1EEESI_SI_EEESC_SE_Li256ELb1ELb1ELb0ELb0EEENS1_19SingleTileSchedulerILb1ELb0ELb1ELi128EEEEEEEEEvNT_6ParamsE,"",@"SHT_CUDA_INFO"
	.sectionflags	@""
	.align	4


	//----- nvinfo : EIATTR_CUDA_API_VERSION
	.align		4
        /*0000*/ 	.byte	0x04, 0x37
        /*0002*/ 	.short	(.L_492 - .L_491)
.L_491:
        /*0004*/ 	.word	0x00000082


	//----- nvinfo : EIATTR_SW2861232_WAR
	.align		4
.L_492:
        /*0008*/ 	.byte	0x01, 0x35
	.zero		2


	//----- nvinfo : EIATTR_PARAM_CBANK
	.align		4
        /*000c*/ 	.byte	0x04, 0x0a
        /*000e*/ 	.short	(.L_494 - .L_493)
	.align		4
.L_493:
        /*0010*/ 	.word	index@(.nv.constant0._ZN7cutlass13device_kernelIN5flash19enable_sm80_to_sm89INS1_16FlashAttnFwdSm80INS1_25CollectiveMainloopFwdSm80ILi8ELi1ELb0EN4cute5tupleIJNS5_1CILi128EEENS7_ILi64EEENS7_ILi256EEEEEELi256ENS_10bfloat16_tEfNS_4arch4Sm80ELb0ELb1ELb1ELb1ELb0ELb0ELb1ELb0EEENS1_21CollectiveEpilogueFwdINS6_IJS8_SA_S9_EEENS6_IJNS7_ILi1EEESI_SI_EEESC_SE_Li256ELb1ELb1ELb0ELb0EEENS1_19SingleTileSchedulerILb1ELb0ELb1ELi128EEEEEEEEEvNT_6ParamsE)
        /*0014*/ 	.short	0x0160
        /*0016*/ 	.short	0x0418


	//----- nvinfo : EIATTR_CBANK_PARAM_SIZE
	.align		4
.L_494:
        /*0018*/ 	.byte	0x03, 0x19
        /*001a*/ 	.short	0x0418


	//----- nvinfo : EIATTR_KPARAM_INFO
	.align		4
        /*001c*/ 	.byte	0x04, 0x17
        /*001e*/ 	.short	(.L_496 - .L_495)
.L_495:
        /*0020*/ 	.word	0x00000000
        /*0024*/ 	.short	0x0000
        /*0026*/ 	.short	0x0000
        /*0028*/ 	.byte	0x00, 0xf0, 0x61, 0x10


	//----- nvinfo : EIATTR_MAXREG_COUNT
	.align		4
.L_496:
        /*002c*/ 	.byte	0x03, 0x1b
        /*002e*/ 	.short	0x00ff


	//----- nvinfo : EIATTR_NUM_BARRIERS
	.align		4
        /*0030*/ 	.byte	0x02, 0x4c
        /*0032*/ 	.byte	0x02
	.zero		1


	//----- nvinfo : EIATTR_ANNOTATIONS
	.align		4
        /*0034*/ 	.byte	0x04, 0x55
        /*0036*/ 	.short	(.L_498 - .L_497)


	//   ....[0]....
.L_497:
        /* <DEDUP_REMOVED lines=53> */


	//----- nvinfo : EIATTR_MERCURY_ISA_VERSION
	.align		4
.L_498:
        /*0378*/ 	.byte	0x03, 0x5f
        /*037a*/ 	.short	0x0000


	//----- nvinfo : EIATTR_COOP_GROUP_MASK_REGIDS
	.align		4
        /*037c*/ 	.byte	0x04, 0x29
        /*037e*/ 	.short	(.L_500 - .L_499)


	//   ....[0]....
.L_499:
        /*0380*/ 	.word	0xffffffff


	//   ....[1]....
        /*0384*/ 	.word	0xffffffff


	//   ....[2]....
        /*0388*/ 	.word	0xffffffff


	//   ....[3]....
        /*038c*/ 	.word	0xffffffff


	//   ....[4]....
        /*0390*/ 	.word	0xffffffff


	//   ....[5]....
        /*0394*/ 	.word	0xffffffff


	//   ....[6]....
        /*0398*/ 	.word	0xffffffff


	//   ....[7]....
        /*039c*/ 	.word	0xffffffff


	//   ....[8]....
        /*03a0*/ 	.word	0xffffffff


	//   ....[9]....
        /*03a4*/ 	.word	0xffffffff


	//   ....[10]....
        /*03a8*/ 	.word	0xffffffff


	//   ....[11]....
        /*03ac*/ 	.word	0xffffffff


	//   ....[12]....
        /*03b0*/ 	.word	0xffffffff


	//   ....[13]....
        /*03b4*/ 	.word	0xffffffff


	//   ....[14]....
        /*03b8*/ 	.word	0xffffffff


	//   ....[15]....
        /*03bc*/ 	.word	0xffffffff


	//   ....[16]....
        /*03c0*/ 	.word	0xffffffff


	//   ....[17]....
        /*03c4*/ 	.word	0xffffffff


	//   ....[18]....
        /*03c8*/ 	.word	0xffffffff


	//   ....[19]....
        /*03cc*/ 	.word	0xffffffff


	//   ....[20]....
        /*03d0*/ 	.word	0xffffffff


	//   ....[21]....
        /*03d4*/ 	.word	0xffffffff


	//   ....[22]....
        /*03d8*/ 	.word	0xffffffff


	//   ....[23]....
        /*03dc*/ 	.word	0xffffffff


	//   ....[24]....
        /*03e0*/ 	.word	0xffffffff


	//   ....[25]....
        /*03e4*/ 	.word	0xffffffff


	//   ....[26]....
        /*03e8*/ 	.word	0xffffffff


	//   ....[27]....
        /*03ec*/ 	.word	0xffffffff


	//   ....[28]....
        /*03f0*/ 	.word	0xffffffff


	//   ....[29]....
        /*03f4*/ 	.word	0xffffffff


	//   ....[30]....
        /*03f8*/ 	.word	0xffffffff


	//   ....[31]....
        /*03fc*/ 	.word	0xffffffff


	//   ....[32]....
        /*0400*/ 	.word	0xffffffff


	//   ....[33]....
        /*0404*/ 	.word	0xffffffff


	//   ....[34]....
        /*0408*/ 	.word	0xffffffff


	//   ....[35]....
        /*040c*/ 	.word	0xffffffff


	//   ....[36]....
        /*0410*/ 	.word	0xffffffff


	//   ....[37]....
        /*0414*/ 	.word	0xffffffff


	//   ....[38]....
        /*0418*/ 	.word	0xffffffff


	//   ....[39]....
        /*041c*/ 	.word	0xffffffff


	//   ....[40]....
        /*0420*/ 	.word	0xffffffff


	//   ....[41]....
        /*0424*/ 	.word	0xffffffff


	//   ....[42]....
        /*0428*/ 	.word	0xffffffff


	//   ....[43]....
        /*042c*/ 	.word	0xffffffff


	//   ....[44]....
        /*0430*/ 	.word	0xffffffff


	//   ....[45]....
        /*0434*/ 	.word	0xffffffff


	//   ....[46]....
        /*0438*/ 	.word	0xffffffff


	//   ....[47]....
        /*043c*/ 	.word	0xffffffff


	//   ....[48]....
        /*0440*/ 	.word	0xffffffff


	//   ....[49]....
        /*0444*/ 	.word	0xffffffff


	//   ....[50]....
        /*0448*/ 	.word	0xffffffff


	//   ....[51]....
        /*044c*/ 	.word	0xffffffff


	//   ....[52]....
        /*0450*/ 	.word	0xffffffff


	//   ....[53]....
        /*0454*/ 	.word	0xffffffff


	//   ....[54]....
        /*0458*/ 	.word	0xffffffff


	//----- nvinfo : EIATTR_COOP_GROUP_INSTR_OFFSETS
	.align		4
.L_500:
        /*045c*/ 	.byte	0x04, 0x28
        /*045e*/ 	.short	(.L_502 - .L_501)


	//   ....[0]....
.L_501:
        /*0460*/ 	.word	0x00000090


	//   ....[1]....
        /*0464*/ 	.word	0x00001560


	//   ....[2]....
        /*0468*/ 	.word	0x000015d0


	//   ....[3]....
        /*046c*/ 	.word	0x000019a0


	//   ....[4]....
        /*0470*/ 	.word	0x000019e0


	//   ....[5]....
        /*0474*/ 	.word	0x00001c20


	//   ....[6]....
        /*0478*/ 	.word	0x00001c50


	//   ....[7]....
        /*047c*/ 	.word	0x00001e40


	//   ....[8]....
        /*0480*/ 	.word	0x00001e80


	//   ....[9]....
        /*0484*/ 	.word	0x00003cc0


	//   ....[10]....
        /*0488*/ 	.word	0x000043b0


	//   ....[11]....
        /*048c*/ 	.word	0x00004a80


	//   ....[12]....
        /*0490*/ 	.word	0x00004bd0


	//   ....[13]....
        /*0494*/ 	.word	0x00004be0


	//   ....[14]....
        /*0498*/ 	.word	0x00004c70


	//   ....[15]....
        /*049c*/ 	.word	0x00009910


	//   ....[16]....
        /*04a0*/ 	.word	0x00009af0


	//   ....[17]....
        /*04a4*/ 	.word	0x0000a570


	//   ....[18]....
        /*04a8*/ 	.word	0x0000a720


	//   ....[19]....
        /*04ac*/ 	.word	0x0000a760


	//   ....[20]....
        /*04b0*/ 	.word	0x0000a780


	//   ....[21]....
        /*04b4*/ 	.word	0x0000e770


	//   ....[22]....
        /*04b8*/ 	.word	0x0000e7e0


	//   ....[23]....
        /*04bc*/ 	.word	0x0000e830


	//   ....[24]....
        /*04c0*/ 	.word	0x0000e890


	//   ....[25]....
        /*04c4*/ 	.word	0x00012530


	//   ....[26]....
        /*04c8*/ 	.word	0x00012760


	//   ....[27]....
        /*04cc*/ 	.word	0x000131e0


	//   ....[28]....
        /*04d0*/ 	.word	0x00013390


	//   ....[29]....
        /*04d4*/ 	.word	0x000133d0


	//   ....[30]....
        /*04d8*/ 	.word	0x000133f0


	//   ....[31]....
        /*04dc*/ 	.word	0x00015000


	//   ....[32]....
        /*04e0*/ 	.word	0x00015030


	//   ....[33]....
        /*04e4*/ 	.word	0x00015060


	//   ....[34]....
        /*04e8*/ 	.word	0x00015070


	//   ....[35]....
        /*04ec*/ 	.word	0x00016a20


	//   ....[36]....
        /*04f0*/ 	.word	0x00016a50


	//   ....[37]....
        /*04f4*/ 	.word	0x00016a70


	//   ....[38]....
        /*04f8*/ 	.word	0x00016a80


	//   ....[39]....
        /*04fc*/ 	.word	0x00016ca0


	//   ....[40]....
        /*0500*/ 	.word	0x00016cb0


	//   ....[41]....
        /*0504*/ 	.word	0x00016eb0


	//   ....[42]....
        /*0508*/ 	.word	0x00016ee0


	//   ....[43]....
        /*050c*/ 	.word	0x000170a0


	//   ....[44]....
        /*0510*/ 	.word	0x000170d0


	//   ....[45]....
        /*0514*/ 	.word	0x00017290


	//   ....[46]....
        /*0518*/ 	.word	0x000172b0


	//   ....[47]....
        /*051c*/ 	.word	0x00017b20


	//   ....[48]....
        /*0520*/ 	.word	0x00017b40


	//   ....[49]....
        /*0524*/ 	.word	0x00017d00


	//   ....[50]....
        /*0528*/ 	.word	0x00017d30


	//   ....[51]....
        /*052c*/ 	.word	0x00017ec0


	//   ....[52]....
        /*0530*/ 	.word	0x00017ef0


	//   ....[53]....
        /*0534*/ 	.word	0x00018080


	//   ....[54]....
        /*0538*/ 	.word	0x000180a0


	//----- nvinfo : EIATTR_EXIT_INSTR_OFFSETS
	.align		4
.L_502:
        /*053c*/ 	.byte	0x04, 0x1c
        /*053e*/ 	.short	(.L_504 - .L_503)


	//   ....[0]....
.L_503:
        /*0540*/ 	.word	0x00000350


	//   ....[1]....
        /*0544*/ 	.word	0x000172c0


	//   ....[2]....
        /*0548*/ 	.word	0x00017400


	//   ....[3]....
        /*054c*/ 	.word	0x00017460


	//   ....[4]....
        /*0550*/ 	.word	0x000180b0


	//   ....[5]....
        /*0554*/ 	.word	0x000181c0


	//   ....[6]....
        /*0558*/ 	.word	0x00018220


	//----- nvinfo : EIATTR_CTAIDZ_USED
	.align		4
.L_504:
        /*055c*/ 	.byte	0x01, 0x04
	.zero		2


	//----- nvinfo : EIATTR_MAX_THREADS
	.align		4
        /*0560*/ 	.byte	0x04, 0x05
        /*0562*/ 	.short	(.L_506 - .L_505)
.L_505:
        /*0564*/ 	.word	0x00000100
        /*0568*/ 	.word	0x00000001
        /*056c*/ 	.word	0x00000001


	//----- nvinfo : EIATTR_CRS_STACK_SIZE
	.align		4
.L_506:
        /*0570*/ 	.byte	0x04, 0x1e
        /*0572*/ 	.short	(.L_508 - .L_507)
.L_507:
        /*0574*/ 	.word	0x00000000
.L_508:


//--------------------- .nv.info._ZN7cutlass13device_kernelIN5flash19enable_sm80_to_sm89INS1_16FlashAttnFwdSm80INS1_25CollectiveMainloopFwdSm80ILi8ELi1ELb0EN4cute5tupleIJNS5_1CILi128EEENS7_ILi48EEENS7_ILi256EEEEEELi256ENS_10bfloat16_tEfNS_4arch4Sm80ELb0ELb1ELb1ELb1ELb0ELb1ELb1ELb0EEENS1_21CollectiveEpilogueFwdINS6_IJS8_SA_S9_EEENS6_IJNS7_ILi1EEESI_SI_EEESC_SE_Li256ELb1ELb1ELb0ELb0EEENS1_19SingleTileSchedulerILb1ELb0ELb1ELi128EEEEEEEEEvNT_6ParamsE --------------------------
	.section	.nv.info._ZN7cutlass13device_kernelIN5flash19enable_sm80_to_sm89INS1_16FlashAttnFwdSm80INS1_25CollectiveMainloopFwdSm80ILi8ELi1ELb0EN4cute5tupleIJNS5_1CILi128EEENS7_ILi48EEENS7_ILi256EEEEEELi256ENS_10bfloat16_tEfNS_4arch4Sm80ELb0ELb1ELb1ELb1ELb0ELb1ELb1ELb0EEENS1_21CollectiveEpilogueFwdINS6_IJS8_SA_S9_EEENS6_IJNS7_ILi1EEESI_SI_EEESC_SE_Li256ELb1ELb1ELb0ELb0EEENS1_19SingleTileSchedulerILb1ELb0ELb1ELi128EEEEEEEEEvNT_6ParamsE,"",@"SHT_CUDA_INFO"
	.sectionflags	@""
	.align	4


	//----- nvinfo : EIATTR_CUDA_API_VERSION
	.align		4
        /*0000*/ 	.byte	0x04, 0x37
        /*0002*/ 	.short	(.L_510 - .L_509)
.L_509:
        /*0004*/ 	.word	0x00000082


	//----- nvinfo : EIATTR_SW2861232_WAR
	.align		4
.L_510:
        /*0008*/ 	.byte	0x01, 0x35
	.zero		2


	//----- nvinfo : EIATTR_PARAM_CBANK
	.align		4
        /*000c*/ 	.byte	0x04, 0x0a
        /*000e*/ 	.short	(.L_512 - .L_511)
	.align		4
.L_511:
        /*0010*/ 	.word	index@(.nv.constant0._ZN7cutlass13device_kernelIN5flash19enable_sm80_to_sm89INS1_16FlashAttnFwdSm80INS1_25CollectiveMainloopFwdSm80ILi8ELi1ELb0EN4cute5tupleIJNS5_1CILi128EEENS7_ILi48EEENS7_ILi256EEEEEELi256ENS_10bfloat16_tEfNS_4arch4Sm80ELb0ELb1ELb1ELb1ELb0ELb1ELb1ELb0EEENS1_21CollectiveEpilogueFwdINS6_IJS8_SA_S9_EEENS6_IJNS7_ILi1EEESI_SI_EEESC_SE_Li256ELb1ELb1ELb0ELb0EEENS1_19SingleTileSchedulerILb1ELb0ELb1ELi128EEEEEEEEEvNT_6ParamsE)
        /*0014*/ 	.short	0x0160
        /*0016*/ 	.short	0x0418


	//----- nvinfo : EIATTR_CBANK_PARAM_SIZE
	.align		4
.L_512:
        /*0018*/ 	.byte	0x03, 0x19
        /*001a*/ 	.short	0x0418


	//----- nvinfo : EIATTR_KPARAM_INFO
	.align		4
        /*001c*/ 	.byte	0x04, 0x17
        /*001e*/ 	.short	(.L_514 - .L_513)
.L_513:
        /*0020*/ 	.word	0x00000000
        /*0024*/ 	.short	0x0000
        /*0026*/ 	.short	0x0000
        /*0028*/ 	.byte	0x00, 0xf0, 0x61, 0x10


	//----- nvinfo : EIATTR_MAXREG_COUNT
	.align		4
.L_514:
        /*002c*/ 	.byte	0x03, 0x1b
        /*002e*/ 	.short	0x00ff


	//----- nvinfo : EIATTR_NUM_BARRIERS
	.align		4
        /*0030*/ 	.byte	0x02, 0x4c
        /*0032*/ 	.byte	0x02
	.zero		1


	//----- nvinfo : EIATTR_MERCURY_ISA_VERSION
	.align		4
        /*0034*/ 	.byte	0x03, 0x5f
        /*0036*/ 	.short	0x0000


	//----- nvinfo : EIATTR_COOP_GROUP_MASK_REGIDS
	.align		4
        /*0038*/ 	.byte	0x04, 0x29
        /*003a*/ 	.short	(.L_516 - .L_515)


	//   ....[0]....
.L_515:
        /*003c*/ 	.word	0xffffffff


	//   ....[1]....
        /*0040*/ 	.word	0xffffffff


	//   ....[2]....
        /*0044*/ 	.word	0xffffffff


	//   ....[3]....
        /*0048*/ 	.word	0xffffffff


	//   ....[4]....
        /*004c*/ 	.word	0xffffffff


	//   ....[5]....
        /*0050*/ 	.word	0xffffffff


	//   ....[6]....
        /*0054*/ 	.word	0xffffffff


	//   ....[7]....
        /*0058*/ 	.word	0xffffffff


	//   ....[8]....
        /*005c*/ 	.word	0xffffffff


	//   ....[9]....
        /*0060*/ 	.word	0xffffffff


	//   ....[10]....
        /*0064*/ 	.word	0xffffffff


	//   ....[11]....
        /*0068*/ 	.word	0xffffffff


	//   ....[12]....
        /*006c*/ 	.word	0xffffffff


	//   ....[13]....
        /*0070*/ 	.word	0xffffffff


	//   ....[14]....
        /*0074*/ 	.word	0xffffffff


	//   ....[15]....
        /*0078*/ 	.word	0xffffffff


	//   ....[16]....
        /*007c*/ 	.word	0xffffffff


	//   ....[17]....
        /*0080*/ 	.word	0xffffffff


	//   ....[18]....
        /*0084*/ 	.word	0xffffffff


	//   ....[19]....
        /*0088*/ 	.word	0xffffffff


	//   ....[20]....
        /*008c*/ 	.word	0xffffffff


	//   ....[21]....
        /*0090*/ 	.word	0xffffffff


	//   ....[22]....
        /*0094*/ 	.word	0xffffffff


	//   ....[23]....
        /*0098*/ 	.word	0xffffffff


	//   ....[24]....
        /*009c*/ 	.word	0xffffffff


	//   ....[25]....
        /*00a0*/ 	.word	0xffffffff


	//   ....[26]....
        /*00a4*/ 	.word	0xffffffff


	//   ....[27]....
        /*00a8*/ 	.word	0xffffffff


	//   ....[28]....
        /*00ac*/ 	.word	0xffffffff


	//   ....[29]....
        /*00b0*/ 	.word	0xffffffff


	//   ....[30]....
        /*00b4*/ 	.word	0xffffffff


	//   ....[31]....
        /*00b8*/ 	.word	0xffffffff


	//   ....[32]....
        /*00bc*/ 	.word	0xffffffff


	//   ....[33]....
        /*00c0*/ 	.word	0xffffffff


	//   ....[34]....
        /*00c4*/ 	.word	0xffffffff


	//   ....[35]....
        /*00c8*/ 	.word	0xffffffff


	//   ....[36]....
        /*00cc*/ 	.word	0xffffffff


	//   ....[37]....
        /*00d0*/ 	.word	0xffffffff


	//   ....[38]....
        /*00d4*/ 	.word	0xffffffff


	//   ....[39]....
        /*00d8*/ 	.word	0xffffffff


	//   ....[40]....
        /*00dc*/ 	.word	0xffffffff


	//   ....[41]....
        /*00e0*/ 	.word	0xffffffff


	//   ....[42]....
        /*00e4*/ 	.word	0xffffffff


	//   ....[43]....
        /*00e8*/ 	.word	0xffffffff


	//   ....[44]....
        /*00ec*/ 	.word	0xffffffff


	//   ....[45]....
        /*00f0*/ 	.word	0xffffffff


	//   ....[46]....
        /*00f4*/ 	.word	0xffffffff


	//   ....[47]....
        /*00f8*/ 	.word	0xffffffff


	//   ....[48]....
        /*00fc*/ 	.word	0xffffffff


	//   ....[49]....
        /*0100*/ 	.word	0xffffffff


	//   ....[50]....
        /*0104*/ 	.word	0xffffffff


	//   ....[51]....
        /*0108*/ 	.word	0xffffffff


	//   ....[52]....
        /*010c*/ 	.word	0xffffffff


	//   ....[53]....
        /*0110*/ 	.word	0xffffffff


	//   ....[54]....
        /*0114*/ 	.word	0xffffffff


	//   ....[55]....
        /*0118*/ 	.word	0xffffffff


	//   ....[56]....
        /*011c*/ 	.word	0xffffffff


	//   ....[57]....
        /*0120*/ 	.word	0xffffffff


	//   ....[58]....
        /*0124*/ 	.word	0xffffffff


	//   ....[59]....
        /*0128*/ 	.word	0xffffffff


	//   ....[60]....
        /*012c*/ 	.word	0xffffffff


	//   ....[61]....
        /*0130*/ 	.word	0xffffffff


	//   ....[62]....
        /*0134*/ 	.word	0xffffffff


	//   ....[63]....
        /*0138*/ 	.word	0xffffffff


	//   ....[64]....
        /*013c*/ 	.word	0xffffffff


	//   ....[65]....
        /*0140*/ 	.word	0xffffffff


	//   ....[66]....
        /*0144*/ 	.word	0xffffffff


	//   ....[67]....
        /*0148*/ 	.word	0xffffffff


	//   ....[68]....
        /*014c*/ 	.word	0xffffffff


	//   ....[69]....
        /*0150*/ 	.word	0xffffffff


	//   ....[70]....
        /*0154*/ 	.word	0xffffffff


	//   ....[71]....
        /*0158*/ 	.word	0xffffffff


	//   ....[72]....
        /*015c*/ 	.word	0xffffffff


	//   ....[73]....
        /*0160*/ 	.word	0xffffffff


	//   ....[74]....
        /*0164*/ 	.word	0xffffffff


	//   ....[75]....
        /*0168*/ 	.word	0xffffffff


	//   ....[76]....
        /*016c*/ 	.word	0xffffffff


	//   ....[77]....
        /*0170*/ 	.word	0xffffffff


	//   ....[78]....
        /*0174*/ 	.word	0xffffffff


	//   ....[79]....
        /*0178*/ 	.word	0xffffffff


	//   ....[80]....
        /*017c*/ 	.word	0xffffffff


	//   ....[81]....
        /*0180*/ 	.word	0xffffffff


	//   ....[82]....
        /*0184*/ 	.word	0xffffffff


	//   ....[83]....
        /*0188*/ 	.word	0xffffffff


	//   ....[84]....
        /*018c*/ 	.word	0xffffffff


	//   ....[85]....
        /*0190*/ 	.word	0xffffffff


	//   ....[86]....
        /*0194*/ 	.word	0xffffffff


	//   ....[87]....
        /*0198*/ 	.word	0xffffffff


	//   ....[88]....
        /*019c*/ 	.word	0xffffffff


	//   ....[89]....
        /*01a0*/ 	.word	0xffffffff


	//   ....[90]....
        /*01a4*/ 	.word	0xffffffff


	//   ....[91]....
        /*01a8*/ 	.word	0xffffffff


	//   ....[92]....
        /*01ac*/ 	.word	0xffffffff


	//   ....[93]....
        /*01b0*/ 	.word	0xffffffff


	//   ....[94]....
        /*01b4*/ 	.word	0xffffffff


	//   ....[95]....
        /*01b8*/ 	.word	0xffffffff


	//   ....[96]....
        /*01bc*/ 	.word	0xffffffff


	//   ....[97]....
        /*01c0*/ 	.word	0xffffffff


	//   ....[98]....
        /*01c4*/ 	.word	0xffffffff


	//   ....[99]....
        /*01c8*/ 	.word	0xffffffff


	//   ....[100]....
        /*01cc*/ 	.word	0xffffffff


	//   ....[101]....
        /*01d0*/ 	.word	0xffffffff


	//   ....[102]....
        /*01d4*/ 	.word	0xffffffff


	//   ....[103]....
        /*01d8*/ 	.word	0xffffffff


	//   ....[104]....
        /*01dc*/ 	.word	0xffffffff


	//   ....[105]....
        /*01e0*/ 	.word	0xffffffff


	//   ....[106]....
        /*01e4*/ 	.word	0xffffffff


	//   ....[107]....
        /*01e8*/ 	.word	0xffffffff


	//   ....[108]....
        /*01ec*/ 	.word	0xffffffff


	//   ....[109]....
        /*01f0*/ 	.word	0xffffffff


	//   ....[110]....
        /*01f4*/ 	.word	0xffffffff


	//   ....[111]....
        /*01f8*/ 	.word	0xffffffff


	//   ....[112]....
        /*01fc*/ 	.word	0xffffffff


	//   ....[113]....
        /*0200*/ 	.word	0xffffffff


	//   ....[114]....
        /*0204*/ 	.word	0xffffffff


	//   ....[115]....
        /*0208*/ 	.word	0xffffffff


	//   ....[116]....
        /*020c*/ 	.word	0xffffffff


	//   ....[117]....
        /*0210*/ 	.word	0xffffffff


	//   ....[118]....
        /*0214*/ 	.word	0xffffffff


	//   ....[119]....
        /*0218*/ 	.word	0xffffffff


	//   ....[120]....
        /*021c*/ 	.word	0xffffffff


	//   ....[121]....
        /*0220*/ 	.word	0xffffffff


	//   ....[122]....
        /*0224*/ 	.word	0xffffffff


	//   ....[123]....
        /*0228*/ 	.word	0xffffffff


	//   ....[124]....
        /*022c*/ 	.word	0xffffffff


	//   ....[125]....
        /*0230*/ 	.word	0xffffffff


	//   ....[126]....
        /*0234*/ 	.word	0xffffffff


	//   ....[127]....
        /*0238*/ 	.word	0xffffffff


	//   ....[128]....
        /*023c*/ 	.word	0xffffffff


	//   ....[129]....
        /*0240*/ 	.word	0xffffffff


	//   ....[130]....
        /*0244*/ 	.word	0xffffffff


	//   ....[131]....
        /*0248*/ 	.word	0xffffffff


	//   ....[132]....
        /*024c*/ 	.word	0xffffffff


	//   ....[133]....
        /*0250*/ 	.word	0xffffffff


	//   ....[134]....
        /*0254*/ 	.word	0xffffffff


	//   ....[135]....
        /*0258*/ 	.word	0xffffffff


	//   ....[136]....
        /*025c*/ 	.word	0xffffffff


	//   ....[137]....
        /*0260*/ 	.word	0xffffffff


	//   ....[138]....
        /*0264*/ 	.word	0xffffffff


	//----- nvinfo : EIATTR_COOP_GROUP_INSTR_OFFSETS
	.align		4
.L_516:
        /*0268*/ 	.byte	0x04, 0x28
        /*026a*/ 	.short	(.L_518 - .L_517)


	//   ....[0]....
.L_517:
        /*026c*/ 	.word	0x00000090


	//   ....[1]....
        /*0270*/ 	.word	0x00008a70


	//   ....[2]....
        /*0274*/ 	.word	0x00008a90


	//   ....[3]....
        /*0278*/ 	.word	0x00008cb0


	//   ....[4]....
        /*027c*/ 	.word	0x00008cc0


	//   ....[5]....
        /*0280*/ 	.word	0x00008eb0


	//   ....[6]....
        /*0284*/ 	.word	0x00008ed0


	//   ....[7]....
        /*0288*/ 	.word	0x000090c0


	//   ....[8]....
        /*028c*/ 	.word	0x000090d0


	//   ....[9]....
        /*0290*/ 	.word	0x0000ade0


	//   ....[10]....
        /*0294*/ 	.word	0x0000af90


	//   ....[11]....
        /*0298*/ 	.word	0x0000b840


	//   ....[12]....
        /*029c*/ 	.word	0x0000ba80


	//   ....[13]....
        /*02a0*/ 	.word	0x0000bba0


	//   ....[14]....
        /*02a4*/ 	.word	0x0000bc90


	//   ....[15]....
        /*02a8*/ 	.word	0x0000de00


	//   ....[16]....
        /*02ac*/ 	.word	0x0000dfc0


	//   ....[17]....
        /*02b0*/ 	.word	0x0000e6d0


	//   ....[18]....
        /*02b4*/ 	.word	0x0000e780


	//   ....[19]....
        /*02b8*/ 	.word	0x0000e970


	//   ....[20]....
        /*02bc*/ 	.word	0x0000ea90


	//   ....[21]....
        /*02c0*/ 	.word	0x000117a0


	//   ....[22]....
        /*02c4*/ 	.word	0x000117c0


	//   ....[23]....
        /*02c8*/ 	.word	0x00011800


	//   ....[24]....
        /*02cc*/ 	.word	0x00011810


	//   ....[25]....
        /*02d0*/ 	.word	0x00014600


	//   ....[26]....
        /*02d4*/ 	.word	0x000147c0


	//   ....[27]....
        /*02d8*/ 	.word	0x00014f80


	//   ....[28]....
        /*02dc*/ 	.word	0x00015140


	//   ....[29]....
        /*02e0*/ 	.word	0x00015150


	//   ....[30]....
        /*02e4*/ 	.word	0x000151c0


	//   ....[31]....
        /*02e8*/ 	.word	0x00016940


	//   ....[32]....
        /*02ec*/ 	.word	0x00016970


	//   ....[33]....
        /*02f0*/ 	.word	0x00016980


	//   ....[34]....
        /*02f4*/ 	.word	0x000169b0


	//   ....[35]....
        /*02f8*/ 	.word	0x00018300


	//   ....[36]....
        /*02fc*/ 	.word	0x00018340


	//   ....[37]....
        /*0300*/ 	.word	0x00018380


	//   ....[38]....
        /*0304*/ 	.word	0x000183c0


	//   ....[39]....
        /*0308*/ 	.word	0x000185e0


	//   ....[40]....
        /*030c*/ 	.word	0x000185f0


	//   ....[41]....
        /*0310*/ 	.word	0x000187f0


	//   ....[42]....
        /*0314*/ 	.word	0x00018820


	//   ....[43]....
        /*0318*/ 	.word	0x000189e0


	//   ....[44]....
        /*031c*/ 	.word	0x00018a10


	//   ....[45]....
        /*0320*/ 	.word	0x00018bd0


	//   ....[46]....
        /*0324*/ 	.word	0x00018bf0


	//   ....[47]....
        /*0328*/ 	.word	0x00019440


	//   ....[48]....
        /*032c*/ 	.word	0x00019460


	//   ....[49]....
        /*0330*/ 	.word	0x00019630


	//   ....[50]....
        /*0334*/ 	.word	0x00019640


	//   ....[51]....
        /*0338*/ 	.word	0x00019810


	//   ....[52]....
        /*033c*/ 	.word	0x00019830


	//   ....[53]....
        /*0340*/ 	.word	0x00019a00


	//   ....[54]....
        /*0344*/ 	.word	0x00019a10


	//   ....[55]....
        /*0348*/ 	.word	0x00019c20


	//   ....[56]....
        /*034c*/ 	.word	0x00019ca0


	//   ....[57]....
        /*0350*/ 	.word	0x00019d10


	//   ....[58]....
        /*0354*/ 	.word	0x00019d80


	//   ....[59]....
        /*0358*/ 	.word	0x00019df0


	//   ....[60]....
        /*035c*/ 	.word	0x00019e70


	//   ....[61]....
        /*0360*/ 	.word	0x00019ee0


	//   ....[62]....
        /*0364*/ 	.word	0x00019f50


	//   ....[63]....
        /*0368*/ 	.word	0x00019f90


	//   ....[64]....
        /*036c*/ 	.word	0x00019fd0


	//   ....[65]....
        /*0370*/ 	.word	0x0001a020


	//   ....[66]....
        /*0374*/ 	.word	0x0001a070


	//   ....[67]....
        /*0378*/ 	.word	0x0001a0e0


	//   ....[68]....
        /*037c*/ 	.word	0x0001a160


	//   ....[69]....
        /*0380*/ 	.word	0x0001a1e0


	//   ....[70]....
        /*0384*/ 	.word	0x0001a250


	//   ....[71]....
        /*0388*/ 	.word	0x0001a2d0


	//   ....[72]....
        /*038c*/ 	.word	0x0001a350


	//   ....[73]....
        /*0390*/ 	.word	0x0001a3d0


	//   ....[74]....
        /*0394*/ 	.word	0x0001a440


	//   ....[75]....
        /*0398*/ 	.word	0x0001a830


	//   ....[76]....
        /*039c*/ 	.word	0x0001a850


	//   ....[77]....
        /*03a0*/ 	.word	0x0001a860


	//   ....[78]....
        /*03a4*/ 	.word	0x0001a870


	//   ....[79]....
        /*03a8*/ 	.word	0x0001ae50


	//   ....[80]....
        /*03ac*/ 	.word	0x0001ae60


	//   ....[81]....
        /*03b0*/ 	.word	0x0001ae70


	//   ....[82]....
        /*03b4*/ 	.word	0x0001ae80


	//   ....[83]....
        /*03b8*/ 	.word	0x0001b400


	//   ....[84]....
        /*03bc*/ 	.word	0x0001b420


	//   ....[85]....
        /*03c0*/ 	.word	0x0001b440


	//   ....[86]....
        /*03c4*/ 	.word	0x0001b450


	//   ....[87]....
        /*03c8*/ 	.word	0x0001b9e0


	//   ....[88]....
        /*03cc*/ 	.word	0x0001ba40


	//   ....[89]....
        /*03d0*/ 	.word	0x0001ba60


	//   ....[90]....
        /*03d4*/ 	.word	0x0001ba70


	//   ....[91]....
        /*03d8*/ 	.word	0x0001f6c0


	//   ....[92]....
        /*03dc*/ 	.word	0x0001f6e0


	//   ....[93]....
        /*03e0*/ 	.word	0x0001f6f0


	//   ....[94]....
        /*03e4*/ 	.word	0x0001f700


	//   ....[95]....
        /*03e8*/ 	.word	0x0001fbc0


	//   ....[96]....
        /*03ec*/ 	.word	0x0001fbd0


	//   ....[97]....
        /*03f0*/ 	.word	0x0001fbe0


	//   ....[98]....
        /*03f4*/ 	.word	0x0001fbf0


	//   ....[99]....
        /*03f8*/ 	.word	0x00020040


	//   ....[100]....
        /*03fc*/ 	.word	0x00020060


	//   ....[101]....
        /*0400*/ 	.word	0x00020070


	//   ....[102]....
        /*0404*/ 	.word	0x00020080


	//   ....[103]....
        /*0408*/ 	.word	0x000204f0


	//   ....[104]....
        /*040c*/ 	.word	0x00020550


	//   ....[105]....
        /*0410*/ 	.word	0x00020570


	//   ....[106]....
        /*0414*/ 	.word	0x00020580


	//   ....[107]....
        /*0418*/ 	.word	0x000247a0


	//   ....[108]....
        /*041c*/ 	.word	0x00024820


	//   ....[109]....
        /*0420*/ 	.word	0x00024890


	//   ....[110]....
        /*0424*/ 	.word	0x00024900


	//   ....[111]....
        /*0428*/ 	.word	0x00024970


	//   ....[112]....
        /*042c*/ 	.word	0x000249e0


	//   ....[113]....
        /*0430*/ 	.word	0x00024a60


	//   ....[114]....
        /*0434*/ 	.word	0x00024ad0


	//   ....[115]....
        /*0438*/ 	.word	0x00024b40


	//   ....[116]....
        /*043c*/ 	.word	0x00024bc0


	//   ....[117]....
        /*0440*/ 	.word	0x00024c40


	//   ....[118]....
        /*0444*/ 	.word	0x00024cb0


	//   ....[119]....
        /*0448*/ 	.word	0x00024d20


	//   ....[120]....
        /*044c*/ 	.word	0x00024da0


	//   ....[121]....
        /*0450*/ 	.word	0x00024e20


	//   ....[122]....
        /*0454*/ 	.word	0x00024e90


	//   ....[123]....
        /*0458*/ 	.word	0x00024f00


	//   ....[124]....
        /*045c*/ 	.word	0x00024f80


	//   ....[125]....
        /*0460*/ 	.word	0x00024ff0


	//   ....[126]....
        /*0464*/ 	.word	0x00025060


	//   ....[127]....
        /*0468*/ 	.word	0x000250d0


	//   ....[128]....
        /*046c*/ 	.word	0x00025140


	//   ....[129]....
        /*0470*/ 	.word	0x000251c0


	//   ....[130]....
        /*0474*/ 	.word	0x00025230


	//   ....[131]....
        /*0478*/ 	.word	0x000252a0


	//   ....[132]....
        /*047c*/ 	.word	0x00025320


	//   ....[133]....
        /*0480*/ 	.word	0x00025390


	//   ....[134]....
        /*0484*/ 	.word	0x00025400


	//   ....[135]....
        /*0488*/ 	.word	0x00025470


	//   ....[136]....
        /*048c*/ 	.word	0x000254f0


	//   ....[137]....
        /*0490*/ 	.word	0x00025570


	//   ....[138]....
        /*0494*/ 	.word	0x000255e0


	//----- nvinfo : EIATTR_EXIT_INSTR_OFFSETS
	.align		4
.L_518:
        /*0498*/ 	.byte	0x04, 0x1c
        /*049a*/ 	.short	(.L_520 - .L_519)


	//   ....[0]....
.L_519:
        /*049c*/ 	.word	0x00000320


	//   ....[1]....
        /*04a0*/ 	.word	0x00018c00


	//   ....[2]....
        /*04a4*/ 	.word	0x00018d40


	//   ....[3]....
        /*04a8*/ 	.word	0x00018da0


	//   ....[4]....
        /*04ac*/ 	.word	0x00019a50


	//   ....[5]....
        /*04b0*/ 	.word	0x00019b60


	//   ....[6]....
        /*04b4*/ 	.word	0x00019bc0


	//----- nvinfo : EIATTR_CTAIDZ_USED
	.align		4
.L_520:
        /*04b8*/ 	.byte	0x01, 0x04
	.zero		2


	//----- nvinfo : EIATTR_MAX_THREADS
	.align		4
        /*04bc*/ 	.byte	0x04, 0x05
        /*04be*/ 	.short	(.L_522 - .L_521)
.L_521:
        /*04c0*/ 	.word	0x00000100
        /*04c4*/ 	.word	0x00000001
        /*04c8*/ 	.word	0x00000001


	//----- nvinfo : EIATTR_CRS_STACK_SIZE
	.align		4
.L_522:
        /*04cc*/ 	.byte	0x04, 0x1e
        /*04ce*/ 	.short	(.L_524 - .L_523)
.L_523:
        /*04d0*/ 	.word	0x00000000
.L_524:


//--------------------- .nv.info._ZN7cutlass13device_kernelIN5flash19enable_sm80_to_sm89INS1_16FlashAttnFwdSm80INS1_25CollectiveMainloopFwdSm80ILi8ELi1ELb0EN4cute5tupleIJNS5_1CILi128EEENS7_ILi96EEENS7_ILi256EEEEEELi256ENS_10bfloat16_tEfNS_4arch4Sm80ELb1ELb0ELb1ELb0ELb0ELb0ELb1ELb0EEENS1_21CollectiveEpilogueFwdINS6_IJS8_SA_S9_EEENS6_IJNS7_ILi1EEESI_SI_EEESC_SE_Li256ELb0ELb1ELb0ELb0EEENS1_30DynamicPersistentTileSchedulerILi256ELi256ELb0ELb1ELb0EEEEEEEEEvNT_6ParamsE --------------------------
	.section	.nv.info._ZN7cutlass13device_kernelIN5flash19enable_sm80_to_sm89INS1_16FlashAttnFwdSm80INS1_25CollectiveMainloopFwdSm80ILi8ELi1ELb0EN4cute5tupleIJNS5_1CILi128EEENS7_ILi96EEENS7_ILi256EEEEEELi256ENS_10bfloat16_tEfNS_4arch4Sm80ELb1ELb0ELb1ELb0ELb0ELb0ELb1ELb0EEENS1_21CollectiveEpilogueFwdINS6_IJS8_SA_S9_EEENS6_IJNS7_ILi1EEESI_SI_EEESC_SE_Li256ELb0ELb1ELb0ELb0EEENS1_30DynamicPersistentTileSchedulerILi256ELi256ELb0ELb1ELb0EEEEEEEEEvNT_6ParamsE,"",@"SHT_CUDA_INFO"
	.sectionflags	@""
	.align	4


	//----- nvinfo : EIATTR_CUDA_API_VERSION
	.align		4
        /*0000*/ 	.byte	0x04, 0x37
        /*0002*/ 	.short	(.L_526 - .L_525)
.L_525:
        /*0004*/ 	.word	0x00000082


	//----- nvinfo : EIATTR_SW2861232_WAR
	.align		4
.L_526:
        /*0008*/ 	.byte	0x01, 0x35
	.zero		2


	//----- nvinfo : EIATTR_PARAM_CBANK
	.align		4
        /*000c*/ 	.byte	0x04, 0x0a
        /*000e*/ 	.short	(.L_528 - .L_527)
	.align		4
.L_527:
        /*0010*/ 	.word	index@(.nv.constant0._ZN7cutlass13device_kernelIN5flash19enable_sm80_to_sm89INS1_16FlashAttnFwdSm80INS1_25CollectiveMainloopFwdSm80ILi8ELi1ELb0EN4cute5tupleIJNS5_1CILi128EEENS7_ILi96EEENS7_ILi256EEEEEELi256ENS_10bfloat16_tEfNS_4arch4Sm80ELb1ELb0ELb1ELb0ELb0ELb0ELb1ELb0EEENS1_21CollectiveEpilogueFwdINS6_IJS8_SA_S9_EEENS6_IJNS7_ILi1EEESI_SI_EEESC_SE_Li256ELb0ELb1ELb0ELb0EEENS1_30DynamicPersistentTileSchedulerILi256ELi256ELb0ELb1ELb0EEEEEEEEEvNT_6ParamsE)
        /*0014*/ 	.short	0x0160
        /*0016*/ 	.short	0x0428


	//----- nvinfo : EIATTR_CBANK_PARAM_SIZE
	.align		4
.L_528:
        /*0018*/ 	.byte	0x03, 0x19
        /*001a*/ 	.short	0x0428


	//----- nvinfo : EIATTR_KPARAM_INFO
	.align		4
        /*001c*/ 	.byte	0x04, 0x17
        /*001e*/ 	.short	(.L_530 - .L_529)
.L_529:
        /*0020*/ 	.word	0x00000000
        /*0024*/ 	.short	0x0000
        /*0026*/ 	.short	0x0000
        /*0028*/ 	.byte	0x00, 0xf0, 0xa1, 0x10


	//----- nvinfo : EIATTR_MAXREG_COUNT
	.align		4
.L_530:
        /*002c*/ 	.byte	0x03, 0x1b
        /*002e*/ 	.short	0x00ff


	//----- nvinfo : EIATTR_NUM_BARRIERS
	.align		4
        /*0030*/ 	.byte	0x02, 0x4c
        /*0032*/ 	.byte	0x06
	.zero		1


	//----- nvinfo : EIATTR_ANNOTATIONS
	.align		4
        /*0034*/ 	.byte	0x04, 0x55
        /*0036*/ 	.short	(.L_532 - .L_531)


	//   ....[0]....
.L_531:
        /* <DEDUP_REMOVED lines=90> */


	//----- nvinfo : EIATTR_MERCURY_ISA_VERSION
	.align		4
.L_532:
        /*05c0*/ 	.byte	0x03, 0x5f
        /*05c2*/ 	.short	0x0000


	//----- nvinfo : EIATTR_INT_WARP_WIDE_INSTR_OFFSETS
	.align		4
        /*05c4*/ 	.byte	0x04, 0x31
        /*05c6*/ 	.short	(.L_534 - .L_533)


	//   ....[0]....
.L_533:
        /*05c8*/ 	.word	0x00012c90


	//   ....[1]....
        /*05cc*/ 	.word	0x00012d10


	//----- nvinfo : EIATTR_COOP_GROUP_MASK_REGIDS
	.align		4
.L_534:
        /*05d0*/ 	.byte	0x04, 0x29
        /*05d2*/ 	.short	(.L_536 - .L_535)


	//   ....[0]....
.L_535:
        /*05d4*/ 	.word	0xffffffff


	//   ....[1]....
        /*05d8*/ 	.word	0xffffffff


	//   ....[2]....
        /*05dc*/ 	.word	0xffffffff


	//   ....[3]....
        /*05e0*/ 	.word	0xffffffff


	//   ....[4]....
        /*05e4*/ 	.word	0xffffffff


	//   ....[5]....
        /*05e8*/ 	.word	0xffffffff


	//   ....[6]....
        /*05ec*/ 	.word	0xffffffff


	//   ....[7]....
        /*05f0*/ 	.word	0xffffffff


	//   ....[8]....
        /*05f4*/ 	.word	0xffffffff


	//   ....[9]....
        /*05f8*/ 	.word	0xffffffff


	//   ....[10]....
        /*05fc*/ 	.word	0xffffffff


	//   ....[11]....
        /*0600*/ 	.word	0xffffffff


	//   ....[12]....
        /*0604*/ 	.word	0xffffffff


	//   ....[13]....
        /*0608*/ 	.word	0xffffffff


	//   ....[14]....
        /*060c*/ 	.word	0xffffffff


	//   ....[15]....
        /*0610*/ 	.word	0xffffffff


	//   ....[16]....
        /*0614*/ 	.word	0xffffffff


	//   ....[17]....
        /*0618*/ 	.word	0xffffffff


	//   ....[18]....
        /*061c*/ 	.word	0xffffffff


	//   ....[19]....
        /*0620*/ 	.word	0xffffffff


	//   ....[20]....
        /*0624*/ 	.word	0xffffffff


	//   ....[21]....
        /*0628*/ 	.word	0xffffffff


	//   ....[22]....
        /*062c*/ 	.word	0xffffffff


	//   ....[23]....
        /*0630*/ 	.word	0xffffffff


	//   ....[24]....
        /*0634*/ 	.word	0xffffffff


	//   ....[25]....
        /*0638*/ 	.word	0xffffffff


	//   ....[26]....
        /*063c*/ 	.word	0xffffffff


	//   ....[27]....
        /*0640*/ 	.word	0xffffffff


	//   ....[28]....
        /*0644*/ 	.word	0xffffffff


	//   ....[29]....
        /*0648*/ 	.word	0xffffffff


	//   ....[30]....
        /*064c*/ 	.word	0xffffffff


	//   ....[31]....
        /*0650*/ 	.word	0xffffffff


	//   ....[32]....
        /*0654*/ 	.word	0xffffffff


	//   ....[33]....
        /*0658*/ 	.word	0xffffffff


	//   ....[34]....
        /*065c*/ 	.word	0xffffffff


	//   ....[35]....
        /*0660*/ 	.word	0xffffffff


	//   ....[36]....
        /*0664*/ 	.word	0xffffffff


	//   ....[37]....
        /*0668*/ 	.word	0xffffffff


	//   ....[38]....
        /*066c*/ 	.word	0xffffffff


	//   ....[39]....
        /*0670*/ 	.word	0xffffffff


	//   ....[40]....
        /*0674*/ 	.word	0xffffffff


	//   ....[41]....
        /*0678*/ 	.word	0xffffffff


	//   ....[42]....
        /*067c*/ 	.word	0xffffffff


	//   ....[43]....
        /*0680*/ 	.word	0xffffffff


	//   ....[44]....
        /*0684*/ 	.word	0xffffffff


	//   ....[45]....
        /*0688*/ 	.word	0xffffffff


	//   ....[46]....
        /*068c*/ 	.word	0xffffffff


	//   ....[47]....
        /*0690*/ 	.word	0xffffffff


	//   ....[48]....
        /*0694*/ 	.word	0xffffffff


	//   ....[49]....
        /*0698*/ 	.word	0xffffffff


	//   ....[50]....
        /*069c*/ 	.word	0xffffffff


	//   ....[51]....
        /*06a0*/ 	.word	0xffffffff


	//   ....[52]....
        /*06a4*/ 	.word	0xffffffff


	//   ....[53]....
        /*06a8*/ 	.word	0xffffffff


	//   ....[54]....
        /*06ac*/ 	.word	0xffffffff


	//   ....[55]....
        /*06b0*/ 	.word	0xffffffff


	//   ....[56]....
        /*06b4*/ 	.word	0xffffffff


	//   ....[57]....
        /*06b8*/ 	.word	0xffffffff


	//   ....[58]....
        /*06bc*/ 	.word	0xffffffff


	//   ....[59]....
        /*06c0*/ 	.word	0xffffffff


	//   ....[60]....
        /*06c4*/ 	.word	0xffffffff


	//   ....[61]....
        /*06c8*/ 	.word	0xffffffff


	//   ....[62]....
        /*06cc*/ 	.word	0xffffffff


	//   ....[63]....
        /*06d0*/ 	.word	0xffffffff


	//   ....[64]....
        /*06d4*/ 	.word	0xffffffff


	//   ....[65]....
        /*06d8*/ 	.word	0xffffffff


	//   ....[66]....
        /*06dc*/ 	.word	0xffffffff


	//   ....[67]....
        /*06e0*/ 	.word	0xffffffff


	//   ....[68]....
        /*06e4*/ 	.word	0xffffffff


	//   ....[69]....
        /*06e8*/ 	.word	0xffffffff


	//   ....[70]....
        /*06ec*/ 	.word	0xffffffff


	//   ....[71]....
        /*06f0*/ 	.word	0xffffffff


	//   ....[72]....
        /*06f4*/ 	.word	0xffffffff


	//----- nvinfo : EIATTR_COOP_GROUP_INSTR_OFFSETS
	.align		4
.L_536:
        /*06f8*/ 	.byte	0x04, 0x28
        /*06fa*/ 	.short	(.L_538 - .L_537)


	//   ....[0]....
.L_537:
        /*06fc*/ 	.word	0x00000050


	//   ....[1]....
        /*0700*/ 	.word	0x00000060


	//   ....[2]....
        /*0704*/ 	.word	0x00001ac0


	//   ....[3]....
        /*0708*/ 	.word	0x00001ae0


	//   ....[4]....
        /*070c*/ 	.word	0x00001cd0


	//   ....[5]....
        /*0710*/ 	.word	0x00001ce0


	//   ....[6]....
        /*0714*/ 	.word	0x00001ec0


	//   ....[7]....
        /*0718*/ 	.word	0x00001ee0


	//   ....[8]....
        /*071c*/ 	.word	0x000020c0


	//   ....[9]....
        /*0720*/ 	.word	0x000020d0


	//   ....[10]....
        /*0724*/ 	.word	0x00004710


	//   ....[11]....
        /*0728*/ 	.word	0x00004740


	//   ....[12]....
        /*072c*/ 	.word	0x00004fe0


	//   ....[13]....
        /*0730*/ 	.word	0x00005110


	//   ....[14]....
        /*0734*/ 	.word	0x00005120


	//   ....[15]....
        /*0738*/ 	.word	0x00005170


	//   ....[16]....
        /*073c*/ 	.word	0x00008870


	//   ....[17]....
        /*0740*/ 	.word	0x000097f0


	//   ....[18]....
        /*0744*/ 	.word	0x0000a790


	//   ....[19]....
        /*0748*/ 	.word	0x0000a7a0


	//   ....[20]....
        /*074c*/ 	.word	0x0000a800


	//   ....[21]....
        /*0750*/ 	.word	0x0000a810


	//   ....[22]....
        /*0754*/ 	.word	0x0000f360


	//   ....[23]....
        /*0758*/ 	.word	0x0000f3b0


	//   ....[24]....
        /*075c*/ 	.word	0x0000f3d0


	//   ....[25]....
        /*0760*/ 	.word	0x0000f3f0


	//   ....[26]....
        /*0764*/ 	.word	0x00012240


	//   ....[27]....
        /*0768*/ 	.word	0x00012290


	//   ....[28]....
        /*076c*/ 	.word	0x000122b0


	//   ....[29]....
        /*0770*/ 	.word	0x000122d0


	//   ....[30]....
        /*0774*/ 	.word	0x000136e0


	//   ....[31]....
        /*0778*/ 	.word	0x00013a70


	//   ....[32]....
        /*077c*/ 	.word	0x00013aa0


	//   ....[33]....
        /*0780*/ 	.word	0x00013ac0


	//   ....[34]....
        /*0784*/ 	.word	0x00013af0


	//   ....[35]....
        /*0788*/ 	.word	0x00013d70


	//   ....[36]....
        /*078c*/ 	.word	0x00013d90


	//   ....[37]....
        /*0790*/ 	.word	0x00013f10


	//   ....[38]....
        /*0794*/ 	.word	0x00013f40


	//   ....[39]....
        /*0798*/ 	.word	0x00014080


	//   ....[40]....
        /*079c*/ 	.word	0x000140b0


	//   ....[41]....
        /*07a0*/ 	.word	0x000141e0


	//   ....[42]....
        /*07a4*/ 	.word	0x000141f0


	//   ....[43]....
        /*07a8*/ 	.word	0x00014800


	//   ....[44]....
        /*07ac*/ 	.word	0x00014820


	//   ....[45]....
        /*07b0*/ 	.word	0x00014a10


	//   ....[46]....
        /*07b4*/ 	.word	0x00014a20


	//   ....[47]....
        /*07b8*/ 	.word	0x00014c00


	//   ....[48]....
        /*07bc*/ 	.word	0x00014c20


	//   ....[49]....
        /*07c0*/ 	.word	0x00014e00


	//   ....[50]....
        /*07c4*/ 	.word	0x00014e10


	//   ....[51]....
        /*07c8*/ 	.word	0x00015050


	//   ....[52]....
        /*07cc*/ 	.word	0x00015160


	//   ....[53]....
        /*07d0*/ 	.word	0x000151d0


	//   ....[54]....
        /*07d4*/ 	.word	0x00015230


	//   ....[55]....
        /*07d8*/ 	.word	0x00015290


	//   ....[56]....
        /*07dc*/ 	.word	0x000152f0


	//   ....[57]....
        /*07e0*/ 	.word	0x00015360


	//   ....[58]....
        /*07e4*/ 	.word	0x000153c0


	//   ....[59]....
        /*07e8*/ 	.word	0x00015420


	//   ....[60]....
        /*07ec*/ 	.word	0x00015470


	//   ....[61]....
        /*07f0*/ 	.word	0x000154d0


	//   ....[62]....
        /*07f4*/ 	.word	0x00015520


	//   ....[63]....
        /*07f8*/ 	.word	0x00015570


	//   ....[64]....
        /*07fc*/ 	.word	0x000155e0


	//   ....[65]....
        /*0800*/ 	.word	0x00015650


	//   ....[66]....
        /*0804*/ 	.word	0x000156b0


	//   ....[67]....
        /*0808*/ 	.word	0x00015710


	//   ....[68]....
        /*080c*/ 	.word	0x00015770


	//   ....[69]....
        /*0810*/ 	.word	0x000157e0


	//   ....[70]....
        /*0814*/ 	.word	0x00015840


	//   ....[71]....
        /*0818*/ 	.word	0x000158a0


	//   ....[72]....
        /*081c*/ 	.word	0x00015900


	//----- nvinfo : EIATTR_EXIT_INSTR_OFFSETS
	.align		4
.L_538:
        /*0820*/ 	.byte	0x04, 0x1c
        /*0822*/ 	.short	(.L_540 - .L_539)


	//   ....[0]....
.L_539:
        /*0824*/ 	.word	0x000000b0


	//   ....[1]....
        /*0828*/ 	.word	0x00015110


	//----- nvinfo : EIATTR_MAX_THREADS
	.align		4
.L_540:
        /*082c*/ 	.byte	0x04, 0x05
        /*082e*/ 	.short	(.L_542 - .L_541)
.L_541:
        /*0830*/ 	.word	0x00000100
        /*0834*/ 	.word	0x00000001
        /*0838*/ 	.word	0x00000001


	//----- nvinfo : EIATTR_CRS_STACK_SIZE
	.align		4
.L_542:
        /*083c*/ 	.byte	0x04, 0x1e
        /*083e*/ 	.short	(.L_544 - .L_543)
.L_543:
        /*0840*/ 	.word	0x00000000
.L_544:


//--------------------- .nv.info._ZN7cutlass13device_kernelIN5flash19enable_sm80_to_sm89INS1_16FlashAttnFwdSm80INS1_25CollectiveMainloopFwdSm80ILi8ELi1ELb0EN4cute5tupleIJNS5_1CILi128EEENS7_ILi96EEENS7_ILi256EEEEEELi256ENS_10bfloat16_tEfNS_4arch4Sm80ELb1ELb0ELb1ELb1ELb0ELb0ELb1ELb0EEENS1_21CollectiveEpilogueFwdINS6_IJS8_SA_S9_EEENS6_IJNS7_ILi1EEESI_SI_EEESC_SE_Li256ELb1ELb1ELb0ELb0EEENS1_19SingleTileSchedulerILb1ELb0ELb1ELi128EEEEEEEEEvNT_6ParamsE --------------------------
	.section	.nv.info._ZN7cutlass13device_kernelIN5flash19enable_sm80_to_sm89INS1_16FlashAttnFwdSm80INS1_25CollectiveMainloopFwdSm80ILi8ELi1ELb0EN4cute5tupleIJNS5_1CILi128EEENS7_ILi96EEENS7_ILi256EEEEEELi256ENS_10bfloat16_tEfNS_4arch4Sm80ELb1ELb0ELb1ELb1ELb0ELb0ELb1ELb0EEENS1_21CollectiveEpilogueFwdINS6_IJS8_SA_S9_EEENS6_IJNS7_ILi1EEESI_SI_EEESC_SE_Li256ELb1ELb1ELb0ELb0EEENS1_19SingleTileSchedulerILb1ELb0ELb1ELi128EEEEEEEEEvNT_6ParamsE,"",@"SHT_CUDA_INFO"
	.sectionflags	@""
	.align	4


	//----- nvinfo : EIATTR_CUDA_API_VERSION
	.align		4
        /*0000*/ 	.byte	0x04, 0x37
        /*0002*/ 	.short	(.L_546 - .L_545)
.L_545:
        /*0004*/ 	.word	0x00000082


	//----- nvinfo : EIATTR_SW2861232_WAR
	.align		4
.L_546:
        /*0008*/ 	.byte	0x01, 0x35
	.zero		2


	//----- nvinfo : EIATTR_PARAM_CBANK
	.align		4
        /*000c*/ 	.byte	0x04, 0x0a
        /*000e*/ 	.short	(.L_548 - .L_547)
	.align		4
.L_547:
        /*0010*/ 	.word	index@(.nv.constant0._ZN7cutlass13device_kernelIN5flash19enable_sm80_to_sm89INS1_16FlashAttnFwdSm80INS1_25CollectiveMainloopFwdSm80ILi8ELi1ELb0EN4cute5tupleIJNS5_1CILi128EEENS7_ILi96EEENS7_ILi256EEEEEELi256ENS_10bfloat16_tEfNS_4arch4Sm80ELb1ELb0ELb1ELb1ELb0ELb0ELb1ELb0EEENS1_21CollectiveEpilogueFwdINS6_IJS8_SA_S9_EEENS6_IJNS7_ILi1EEESI_SI_EEESC_SE_Li256ELb1ELb1ELb0ELb0EEENS1_19SingleTileSchedulerILb1ELb0ELb1ELi128EEEEEEEEEvNT_6ParamsE)
        /*0014*/ 	.short	0x0160
        /*0016*/ 	.short	0x0418


	//----- nvinfo : EIATTR_CBANK_PARAM_SIZE
	.align		4
.L_548:
        /*0018*/ 	.byte	0x03, 0x19
        /*001a*/ 	.short	0x0418


	//----- nvinfo : EIATTR_KPARAM_INFO
	.align		4
        /*001c*/ 	.byte	0x04, 0x17
        /*001e*/ 	.short	(.L_550 - .L_549)
.L_549:
        /*0020*/ 	.word	0x00000000
        /*0024*/ 	.short	0x0000
        /*0026*/ 	.short	0x0000
        /*0028*/ 	.byte	0x00, 0xf0, 0x61, 0x10


	//----- nvinfo : EIATTR_MAXREG_COUNT
	.align		4
.L_550:
        /*002c*/ 	.byte	0x03, 0x1b
        /*002e*/ 	.short	0x00ff


	//----- nvinfo : EIATTR_NUM_BARRIERS
	.align		4
        /*0030*/ 	.byte	0x02, 0x4c
        /*0032*/ 	.byte	0x02
	.zero		1


	//----- nvinfo : EIATTR_ANNOTATIONS
	.align		4
        /*0034*/ 	.byte	0x04, 0x55
        /*0036*/ 	.short	(.L_552 - .L_551)


	//   ....[0]....
.L_551:
        /* <DEDUP_REMOVED lines=27> */


	//----- nvinfo : EIATTR_MERCURY_ISA_VERSION
	.align		4
.L_552:
        /*01d8*/ 	.byte	0x03, 0x5f
        /*01da*/ 	.short	0x0000


	//----- nvinfo : EIATTR_COOP_GROUP_MASK_REGIDS
	.align		4
        /*01dc*/ 	.byte	0x04, 0x29
        /*01de*/ 	.short	(.L_554 - .L_553)


	//   ....[0]....
.L_553:
        /*01e0*/ 	.word	0xffffffff


	//   ....[1]....
        /*01e4*/ 	.word	0xffffffff


	//   ....[2]....
        /*01e8*/ 	.word	0xffffffff


	//   ....[3]....
        /*01ec*/ 	.word	0xffffffff


	//   ....[4]....
        /*01f0*/ 	.word	0xffffffff


	//   ....[5]....
        /*01f4*/ 	.word	0xffffffff


	//   ....[6]....
        /*01f8*/ 	.word	0xffffffff


	//   ....[7]....
        /*01fc*/ 	.word	0xffffffff


	//   ....[8]....
        /*0200*/ 	.word	0xffffffff


	//   ....[9]....
        /*0204*/ 	.word	0xffffffff


	//   ....[10]....
        /*0208*/ 	.word	0xffffffff


	//   ....[11]....
        /*020c*/ 	.word	0xffffffff


	//   ....[12]....
        /*0210*/ 	.word	0xffffffff


	//   ....[13]....
        /*0214*/ 	.word	0xffffffff


	//   ....[14]....
        /*0218*/ 	.word	0xffffffff


	//   ....[15]....
        /*021c*/ 	.word	0xffffffff


	//   ....[16]....
        /*0220*/ 	.word	0xffffffff


	//   ....[17]....
        /*0224*/ 	.word	0xffffffff


	//   ....[18]....
        /*0228*/ 	.word	0xffffffff


	//   ....[19]....
        /*022c*/ 	.word	0xffffffff


	//   ....[20]....
        /*0230*/ 	.word	0xffffffff


	//   ....[21]....
        /*0234*/ 	.word	0xffffffff


	//   ....[22]....
        /*0238*/ 	.word	0xffffffff


	//   ....[23]....
        /*023c*/ 	.word	0xffffffff


	//   ....[24]....
        /*0240*/ 	.word	0xffffffff


	//   ....[25]....
        /*0244*/ 	.word	0xffffffff


	//   ....[26]....
        /*0248*/ 	.word	0xffffffff


	//   ....[27]....
        /*024c*/ 	.word	0xffffffff


	//   ....[28]....
        /*0250*/ 	.word	0xffffffff


	//   ....[29]....
        /*0254*/ 	.word	0xffffffff


	//   ....[30]....
        /*0258*/ 	.word	0xffffffff


	//   ....[31]....
        /*025c*/ 	.word	0xffffffff


	//   ....[32]....
        /*0260*/ 	.word	0xffffffff


	//   ....[33]....
        /*0264*/ 	.word	0xffffffff


	//   ....[34]....
        /*0268*/ 	.word	0xffffffff


	//   ....[35]....
        /*026c*/ 	.word	0xffffffff


	//   ....[36]....
        /*0270*/ 	.word	0xffffffff


	//   ....[37]....
        /*0274*/ 	.word	0xffffffff


	//   ....[38]....
        /*0278*/ 	.word	0xffffffff


	//   ....[39]....
        /*027c*/ 	.word	0xffffffff


	//   ....[40]....
        /*0280*/ 	.word	0xffffffff


	//   ....[41]....
        /*0284*/ 	.word	0xffffffff


	//   ....[42]....
        /*0288*/ 	.word	0xffffffff


	//   ....[43]....
        /*028c*/ 	.word	0xffffffff


	//   ....[44]....
        /*0290*/ 	.word	0xffffffff


	//   ....[45]....
        /*0294*/ 	.word	0xffffffff


	//   ....[46]....
        /*0298*/ 	.word	0xffffffff


	//   ....[47]....
        /*029c*/ 	.word	0xffffffff


	//   ....[48]....
        /*02a0*/ 	.word	0xffffffff


	//----- nvinfo : EIATTR_COOP_GROUP_INSTR_OFFSETS
	.align		4
.L_554:
        /*02a4*/ 	.byte	0x04, 0x28
        /*02a6*/ 	.short	(.L_556 - .L_555)


	//   ....[0]....
.L_555:
        /*02a8*/ 	.word	0x00000090


	//   ....[1]....
        /*02ac*/ 	.word	0x00001270


	//   ....[2]....
        /*02b0*/ 	.word	0x000012e0


	//   ....[3]....
        /*02b4*/ 	.word	0x000015e0


	//   ....[4]....
        /*02b8*/ 	.word	0x00001660


	//   ....[5]....
        /*02bc*/ 	.word	0x00001930


	//   ....[6]....
        /*02c0*/ 	.word	0x00001960


	//   ....[7]....
        /*02c4*/ 	.word	0x00001b50


	//   ....[8]....
        /*02c8*/ 	.word	0x00001b90


	//   ....[9]....
        /*02cc*/ 	.word	0x00004600


	//   ....[10]....
        /*02d0*/ 	.word	0x00004620


	//   ....[11]....
        /*02d4*/ 	.word	0x00004fc0


	//   ....[12]....
        /*02d8*/ 	.word	0x00005110


	//   ....[13]....
        /*02dc*/ 	.word	0x00005120


	//   ....[14]....
        /*02e0*/ 	.word	0x00005170


	//   ....[15]....
        /*02e4*/ 	.word	0x0000a270


	//   ....[16]....
        /*02e8*/ 	.word	0x0000a290


	//   ....[17]....
        /*02ec*/ 	.word	0x0000aed0


	//   ....[18]....
        /*02f0*/ 	.word	0x0000af70


	//   ....[19]....
        /*02f4*/ 	.word	0x0000afa0


	//   ....[20]....
        /*02f8*/ 	.word	0x0000afc0


	//   ....[21]....
        /*02fc*/ 	.word	0x0000ff00


	//   ....[22]....
        /*0300*/ 	.word	0x0000ff30


	//   ....[23]....
        /*0304*/ 	.word	0x0000ff50


	//   ....[24]....
        /*0308*/ 	.word	0x0000ff80


	//   ....[25]....
        /*030c*/ 	.word	0x00012ba0


	//   ....[26]....
        /*0310*/ 	.word	0x00012bb0


	//   ....[27]....
        /*0314*/ 	.word	0x00012be0


	//   ....[28]....
        /*0318*/ 	.word	0x00012c00


	//   ....[29]....
        /*031c*/ 	.word	0x00014590


	//   ....[30]....
        /*0320*/ 	.word	0x000145c0


	//   ....[31]....
        /*0324*/ 	.word	0x000145e0


	//   ....[32]....
        /*0328*/ 	.word	0x000145f0


	//   ....[33]....
        /*032c*/ 	.word	0x00014810


	//   ....[34]....
        /*0330*/ 	.word	0x00014820


	//   ....[35]....
        /*0334*/ 	.word	0x00014a20


	//   ....[36]....
        /*0338*/ 	.word	0x00014a50


	//   ....[37]....
        /*033c*/ 	.word	0x00014c10


	//   ....[38]....
        /*0340*/ 	.word	0x00014c40


	//   ....[39]....
        /*0344*/ 	.word	0x00014e00


	//   ....[40]....
        /*0348*/ 	.word	0x00014e20


	//   ....[41]....
        /*034c*/ 	.word	0x00015690


	//   ....[42]....
        /*0350*/ 	.word	0x000156b0


	//   ....[43]....
        /*0354*/ 	.word	0x00015870


	//   ....[44]....
        /*0358*/ 	.word	0x000158a0


	//   ....[45]....
        /*035c*/ 	.word	0x00015a30


	//   ....[46]....
        /*0360*/ 	.word	0x00015a60


	//   ....[47]....
        /*0364*/ 	.word	0x00015bf0


	//   ....[48]....
        /*0368*/ 	.word	0x00015c10


	//----- nvinfo : EIATTR_EXIT_INSTR_OFFSETS
	.align		4
.L_556:
        /*036c*/ 	.byte	0x04, 0x1c
        /*036e*/ 	.short	(.L_558 - .L_557)


	//   ....[0]....
.L_557:
        /*0370*/ 	.word	0x00000350


	//   ....[1]....
        /*0374*/ 	.word	0x00014e30


	//   ....[2]....
        /*0378*/ 	.word	0x00014f70


	//   ....[3]....
        /*037c*/ 	.word	0x00014fd0


	//   ....[4]....
        /*0380*/ 	.word	0x00015c20


	//   ....[5]....
        /*0384*/ 	.word	0x00015d30


	//   ....[6]....
        /*0388*/ 	.word	0x00015d90


	//----- nvinfo : EIATTR_CTAIDZ_USED
	.align		4
.L_558:
        /*038c*/ 	.byte	0x01, 0x04
	.zero		2


	//----- nvinfo : EIATTR_MAX_THREADS
	.align		4
        /*0390*/ 	.byte	0x04, 0x05
        /*0392*/ 	.short	(.L_560 - .L_559)
.L_559:
        /*0394*/ 	.word	0x00000100
        /*0398*/ 	.word	0x00000001
        /*039c*/ 	.word	0x00000001


	//----- nvinfo : EIATTR_CRS_STACK_SIZE
	.align		4
.L_560:
        /*03a0*/ 	.byte	0x04, 0x1e
        /*03a2*/ 	.short	(.L_562 - .L_561)
.L_561:
        /*03a4*/ 	.word	0x00000000
.L_562:


//--------------------- .nv.info._ZN7cutlass13device_kernelIN5flash19enable_sm80_to_sm89INS1_16FlashAttnFwdSm80INS1_25CollectiveMainloopFwdSm80ILi8ELi1ELb0EN4cute5tupleIJNS5_1CILi128EEENS7_ILi48EEENS7_ILi256EEEEEELi256ENS_10bfloat16_tEfNS_4arch4Sm80ELb1ELb0ELb1ELb1ELb0ELb1ELb1ELb0EEENS1_21CollectiveEpilogueFwdINS6_IJS8_SA_S9_EEENS6_IJNS7_ILi1EEESI_SI_EEESC_SE_Li256ELb1ELb1ELb0ELb0EEENS1_19SingleTileSchedulerILb1ELb0ELb1ELi128EEEEEEEEEvNT_6ParamsE --------------------------
	.section	.nv.info._ZN7cutlass13device_kernelIN5flash19enable_sm80_to_sm89INS1_16FlashAttnFwdSm80INS1_25CollectiveMainloopFwdSm80ILi8ELi1ELb0EN4cute5tupleIJNS5_1CILi128EEENS7_ILi48EEENS7_ILi256EEEEEELi256ENS_10bfloat16_tEfNS_4arch4Sm80ELb1ELb0ELb1ELb1ELb0ELb1ELb1ELb0EEENS1_21CollectiveEpilogueFwdINS6_IJS8_SA_S9_EEENS6_IJNS7_ILi1EEESI_SI_EEESC_SE_Li256ELb1ELb1ELb0ELb0EEENS1_19SingleTileSchedulerILb1ELb0ELb1ELi128EEEEEEEEEvNT_6ParamsE,"",@"SHT_CUDA_INFO"
	.sectionflags	@""
	.align	4


	//----- nvinfo : EIATTR_CUDA_API_VERSION
	.align		4
        /*0000*/ 	.byte	0x04, 0x37
        /*0002*/ 	.short	(.L_564 - .L_563)
.L_563:
        /*0004*/ 	.word	0x00000082


	//----- nvinfo : EIATTR_SW2861232_WAR
	.align		4
.L_564:
        /*0008*/ 	.byte	0x01, 0x35
	.zero		2


	//----- nvinfo : EIATTR_PARAM_CBANK
	.align		4
        /*000c*/ 	.byte	0x04, 0x0a
        /*000e*/ 	.short	(.L_566 - .L_565)
	.align		4
.L_565:
        /*0010*/ 	.word	index@(.nv.constant0._ZN7cutlass13device_kernelIN5flash19enable_sm80_to_sm89INS1_16FlashAttnFwdSm80INS1_25CollectiveMainloopFwdSm80ILi8ELi1ELb0EN4cute5tupleIJNS5_1CILi128EEENS7_ILi48EEENS7_ILi256EEEEEELi256ENS_10bfloat16_tEfNS_4arch4Sm80ELb1ELb0ELb1ELb1ELb0ELb1ELb1ELb0EEENS1_21CollectiveEpilogueFwdINS6_IJS8_SA_S9_EEENS6_IJNS7_ILi1EEESI_SI_EEESC_SE_Li256ELb1ELb1ELb0ELb0EEENS1_19SingleTileSchedulerILb1ELb0ELb1ELi128EEEEEEEEEvNT_6ParamsE)
        /*0014*/ 	.short	0x0160
        /*0016*/ 	.short	0x0418


	//----- nvinfo : EIATTR_CBANK_PARAM_SIZE
	.align		4
.L_566:
        /*0018*/ 	.byte	0x03, 0x19
        /*001a*/ 	.short	0x0418


	//----- nvinfo : EIATTR_KPARAM_INFO
	.align		4
        /*001c*/ 	.byte	0x04, 0x17
        /*001e*/ 	.short	(.L_568 - .L_567)
.L_567:
        /*0020*/ 	.word	0x00000000
        /*0024*/ 	.short	0x0000
        /*0026*/ 	.short	0x0000
        /*0028*/ 	.byte	0x00, 0xf0, 0x61, 0x10


	//----- nvinfo : EIATTR_MAXREG_COUNT
	.align		4
.L_568:
        /*002c*/ 	.byte	0x03, 0x1b
        /*002e*/ 	.short	0x00ff


	//----- nvinfo : EIATTR_NUM_BARRIERS
	.align		4
        /*0030*/ 	.byte	0x02, 0x4c
        /*0032*/ 	.byte	0x02
	.zero		1


	//----- nvinfo : EIATTR_MERCURY_ISA_VERSION
	.align		4
        /*0034*/ 	.byte	0x03, 0x5f
        /*0036*/ 	.short	0x0000


	//----- nvinfo : EIATTR_INT_WARP_WIDE_INSTR_OFFSETS
	.align		4
        /*0038*/ 	.byte	0x04, 0x31
        /*003a*/ 	.short	(.L_570 - .L_569)


	//   ....[0]....
.L_569:
        /*003c*/ 	.word	0x00016d70


	//   ....[1]....
        /*0040*/ 	.word	0x00019050


	//----- nvinfo : EIATTR_COOP_GROUP_MASK_REGIDS
	.align		4
.L_570:
        /*0044*/ 	.byte	0x04, 0x29
        /*0046*/ 	.short	(.L_572 - .L_571)


	//   ....[0]....
.L_571:
        /*0048*/ 	.word	0xffffffff


	//   ....[1]....
        /*004c*/ 	.word	0xffffffff


	//   ....[2]....
        /*0050*/ 	.word	0xffffffff


	//   ....[3]....
        /*0054*/ 	.word	0xffffffff


	//   ....[4]....
        /*0058*/ 	.word	0xffffffff


	//   ....[5]....
        /*005c*/ 	.word	0xffffffff


	//   ....[6]....
        /*0060*/ 	.word	0xffffffff


	//   ....[7]....
        /*0064*/ 	.word	0xffffffff


	//   ....[8]....
        /*0068*/ 	.word	0xffffffff


	//   ....[9]....
        /*006c*/ 	.word	0xffffffff


	//   ....[10]....
        /*0070*/ 	.word	0xffffffff


	//   ....[11]....
        /*0074*/ 	.word	0xffffffff


	//   ....[12]....
        /*0078*/ 	.word	0xffffffff


	//   ....[13]....
        /*007c*/ 	.word	0xffffffff


	//   ....[14]....
        /*0080*/ 	.word	0xffffffff


	//   ....[15]....
        /*0084*/ 	.word	0xffffffff


	//   ....[16]....
        /*0088*/ 	.word	0xffffffff


	//   ....[17]....
        /*008c*/ 	.word	0xffffffff


	//   ....[18]....
        /*0090*/ 	.word	0xffffffff


	//   ....[19]....
        /*0094*/ 	.word	0xffffffff


	//   ....[20]....
        /*0098*/ 	.word	0xffffffff


	//   ....[21]....
        /*009c*/ 	.word	0xffffffff


	//   ....[22]....
        /*00a0*/ 	.word	0xffffffff


	//   ....[23]....
        /*00a4*/ 	.word	0xffffffff


	//   ....[24]....
        /*00a8*/ 	.word	0xffffffff


	//   ....[25]....
        /*00ac*/ 	.word	0xffffffff


	//   ....[26]....
        /*00b0*/ 	.word	0xffffffff


	//   ....[27]....
        /*00b4*/ 	.word	0xffffffff


	//   ....[28]....
        /*00b8*/ 	.word	0xffffffff


	//   ....[29]....
        /*00bc*/ 	.word	0xffffffff


	//   ....[30]....
        /*00c0*/ 	.word	0xffffffff


	//   ....[31]....
        /*00c4*/ 	.word	0xffffffff


	//   ....[32]....
        /*00c8*/ 	.word	0xffffffff


	//   ....[33]....
        /*00cc*/ 	.word	0xffffffff


	//   ....[34]....
        /*00d0*/ 	.word	0xffffffff


	//   ....[35]....
        /*00d4*/ 	.word	0xffffffff


	//   ....[36]....
        /*00d8*/ 	.word	0xffffffff


	//   ....[37]....
        /*00dc*/ 	.word	0xffffffff


	//   ....[38]....
        /*00e0*/ 	.word	0xffffffff


	//   ....[39]....
        /*00e4*/ 	.word	0xffffffff


	//   ....[40]....
        /*00e8*/ 	.word	0xffffffff


	//   ....[41]....
        /*00ec*/ 	.word	0xffffffff


	//   ....[42]....
        /*00f0*/ 	.word	0xffffffff


	//   ....[43]....
        /*00f4*/ 	.word	0xffffffff


	//   ....[44]....
        /*00f8*/ 	.word	0xffffffff


	//   ....[45]....
        /*00fc*/ 	.word	0xffffffff


	//   ....[46]....
        /*0100*/ 	.word	0xffffffff


	//   ....[47]....
        /*0104*/ 	.word	0xffffffff


	//   ....[48]....
        /*0108*/ 	.word	0xffffffff


	//   ....[49]....
        /*010c*/ 	.word	0xffffffff


	//   ....[50]....
        /*0110*/ 	.word	0xffffffff


	//   ....[51]....
        /*0114*/ 	.word	0xffffffff


	//   ....[52]....
        /*0118*/ 	.word	0xffffffff


	//   ....[53]....
        /*011c*/ 	.word	0xffffffff


	//   ....[54]....
        /*0120*/ 	.word	0xffffffff


	//   ....[55]....
        /*0124*/ 	.word	0xffffffff


	//   ....[56]....
        /*0128*/ 	.word	0xffffffff


	//   ....[57]....
        /*012c*/ 	.word	0xffffffff


	//   ....[58]....
        /*0130*/ 	.word	0xffffffff


	//   ....[59]....
        /*0134*/ 	.word	0xffffffff


	//   ....[60]....
        /*0138*/ 	.word	0xffffffff


	//   ....[61]....
        /*013c*/ 	.word	0xffffffff


	//   ....[62]....
        /*0140*/ 	.word	0xffffffff


	//   ....[63]....
        /*0144*/ 	.word	0xffffffff


	//   ....[64]....
        /*0148*/ 	.word	0xffffffff


	//   ....[65]....
        /*014c*/ 	.word	0xffffffff


	//   ....[66]....
        /*0150*/ 	.word	0xffffffff


	//   ....[67]....
        /*0154*/ 	.word	0xffffffff


	//   ....[68]....
        /*0158*/ 	.word	0xffffffff


	//   ....[69]....
        /*015c*/ 	.word	0xffffffff


	//   ....[70]....
        /*0160*/ 	.word	0xffffffff


	//   ....[71]....
        /*0164*/ 	.word	0xffffffff


	//   ....[72]....
        /*0168*/ 	.word	0xffffffff


	//   ....[73]....
        /*016c*/ 	.word	0xffffffff


	//   ....[74]....
        /*0170*/ 	.word	0xffffffff


	//   ....[75]....
        /*0174*/ 	.word	0xffffffff


	//   ....[76]....
        /*0178*/ 	.word	0xffffffff


	//   ....[77]....
        /*017c*/ 	.word	0xffffffff


	//   ....[78]....
        /*0180*/ 	.word	0xffffffff


	//   ....[79]....
        /*0184*/ 	.word	0xffffffff


	//   ....[80]....
        /*0188*/ 	.word	0xffffffff


	//----- nvinfo : EIATTR_COOP_GROUP_INSTR_OFFSETS
	.align		4
.L_572:
        /*018c*/ 	.byte	0x04, 0x28
        /*018e*/ 	.short	(.L_574 - .L_573)


	//   ....[0]....
.L_573:
        /*0190*/ 	.word	0x00000070


	//   ....[1]....
        /*0194*/ 	.word	0x000082c0


	//   ....[2]....
        /*0198*/ 	.word	0x00008300


	//   ....[3]....
        /*019c*/ 	.word	0x00008790


	//   ....[4]....
        /*01a0*/ 	.word	0x00008860


	//   ....[5]....
        /*01a4*/ 	.word	0x00008ac0


	//   ....[6]....
        /*01a8*/ 	.word	0x00008af0


	//   ....[7]....
        /*01ac*/ 	.word	0x00008cf0


	//   ....[8]....
        /*01b0*/ 	.word	0x00008d30


	//   ....[9]....
        /*01b4*/ 	.word	0x000094a0


	//   ....[10]....
        /*01b8*/ 	.word	0x00009500


	//   ....[11]....
        /*01bc*/ 	.word	0x00009520


	//   ....[12]....
        /*01c0*/ 	.word	0x00009540


	//   ....[13]....
        /*01c4*/ 	.word	0x00009810


	//   ....[14]....
        /*01c8*/ 	.word	0x000099d0


	//   ....[15]....
        /*01cc*/ 	.word	0x00009a10


	//   ....[16]....
        /*01d0*/ 	.word	0x00009a50


	//   ....[17]....
        /*01d4*/ 	.word	0x00009d80


	//   ....[18]....
        /*01d8*/ 	.word	0x00009f40


	//   ....[19]....
        /*01dc*/ 	.word	0x00009f80


	//   ....[20]....
        /*01e0*/ 	.word	0x00009fc0


	//   ....[21]....
        /*01e4*/ 	.word	0x0000a310


	//   ....[22]....
        /*01e8*/ 	.word	0x0000a4d0


	//   ....[23]....
        /*01ec*/ 	.word	0x0000a510


	//   ....[24]....
        /*01f0*/ 	.word	0x0000a550


	//   ....[25]....
        /*01f4*/ 	.word	0x0000df60


	//   ....[26]....
        /*01f8*/ 	.word	0x0000dfc0


	//   ....[27]....
        /*01fc*/ 	.word	0x0000e010


	//   ....[28]....
        /*0200*/ 	.word	0x0000e020


	//   ....[29]....
        /*0204*/ 	.word	0x0000e200


	//   ....[30]....
        /*0208*/ 	.word	0x0000e3c0


	//   ....[31]....
        /*020c*/ 	.word	0x0000e400


	//   ....[32]....
        /*0210*/ 	.word	0x0000e440


	//   ....[33]....
        /*0214*/ 	.word	0x0000e680


	//   ....[34]....
        /*0218*/ 	.word	0x0000e840


	//   ....[35]....
        /*021c*/ 	.word	0x0000e880


	//   ....[36]....
        /*0220*/ 	.word	0x0000e8c0


	//   ....[37]....
        /*0224*/ 	.word	0x0000eb20


	//   ....[38]....
        /*0228*/ 	.word	0x0000ece0


	//   ....[39]....
        /*022c*/ 	.word	0x0000ed20


	//   ....[40]....
        /*0230*/ 	.word	0x0000ed60


	//   ....[41]....
        /*0234*/ 	.word	0x000142f0


	//   ....[42]....
        /*0238*/ 	.word	0x00014320


	//   ....[43]....
        /*023c*/ 	.word	0x00014b10


	//   ....[44]....
        /*0240*/ 	.word	0x00014b40


	//   ....[45]....
        /*0244*/ 	.word	0x00014b60


	//   ....[46]....
        /*0248*/ 	.word	0x00014b80


	//   ....[47]....
        /*024c*/ 	.word	0x00017010


	//   ....[48]....
        /*0250*/ 	.word	0x00017020


	//   ....[49]....
        /*0254*/ 	.word	0x000174e0


	//   ....[50]....
        /*0258*/ 	.word	0x000174f0


	//   ....[51]....
        /*025c*/ 	.word	0x00017510


	//   ....[52]....
        /*0260*/ 	.word	0x00017530


	//   ....[53]....
        /*0264*/ 	.word	0x0001a4e0


	//   ....[54]....
        /*0268*/ 	.word	0x0001a4f0


	//   ....[55]....
        /*026c*/ 	.word	0x0001a520


	//   ....[56]....
        /*0270*/ 	.word	0x0001a530


	//   ....[57]....
        /*0274*/ 	.word	0x0001bc30


	//   ....[58]....
        /*0278*/ 	.word	0x0001bc60


	//   ....[59]....
        /*027c*/ 	.word	0x0001bcb0


	//   ....[60]....
        /*0280*/ 	.word	0x0001bcc0


	//   ....[61]....
        /*0284*/ 	.word	0x0001d770


	//   ....[62]....
        /*0288*/ 	.word	0x0001d7c0


	//   ....[63]....
        /*028c*/ 	.word	0x0001d7f0


	//   ....[64]....
        /*0290*/ 	.word	0x0001d820


	//   ....[65]....
        /*0294*/ 	.word	0x0001da60


	//   ....[66]....
        /*0298*/ 	.word	0x0001da70


	//   ....[67]....
        /*029c*/ 	.word	0x0001dc70


	//   ....[68]....
        /*02a0*/ 	.word	0x0001dca0


	//   ....[69]....
        /*02a4*/ 	.word	0x0001de60


	//   ....[70]....
        /*02a8*/ 	.word	0x0001de90


	//   ....[71]....
        /*02ac*/ 	.word	0x0001e050


	//   ....[72]....
        /*02b0*/ 	.word	0x0001e070


	//   ....[73]....
        /*02b4*/ 	.word	0x0001ea80


	//   ....[74]....
        /*02b8*/ 	.word	0x0001eaa0


	//   ....[75]....
        /*02bc*/ 	.word	0x0001ec30


	//   ....[76]....
        /*02c0*/ 	.word	0x0001ec60


	//   ....[77]....
        /*02c4*/ 	.word	0x0001edf0


	//   ....[78]....
        /*02c8*/ 	.word	0x0001ee20


	//   ....[79]....
        /*02cc*/ 	.word	0x0001efb0


	//   ....[80]....
        /*02d0*/ 	.word	0x0001efd0


	//----- nvinfo : EIATTR_EXIT_INSTR_OFFSETS
	.align		4
.L_574:
        /*02d4*/ 	.byte	0x04, 0x1c
        /*02d6*/ 	.short	(.L_576 - .L_575)


	//   ....[0]....
.L_575:
        /*02d8*/ 	.word	0x000003a0


	//   ....[1]....
        /*02dc*/ 	.word	0x0001e080


	//   ....[2]....
        /*02e0*/ 	.word	0x0001e1c0


	//   ....[3]....
        /*02e4*/ 	.word	0x0001e220


	//   ....[4]....
        /*02e8*/ 	.word	0x0001efe0


	//   ....[5]....
        /*02ec*/ 	.word	0x0001f0f0


	//   ....[6]....
        /*02f0*/ 	.word	0x0001f150


	//----- nvinfo : EIATTR_CTAIDZ_USED
	.align		4
.L_576:
        /*02f4*/ 	.byte	0x01, 0x04
	.zero		2


	//----- nvinfo : EIATTR_MAX_THREADS
	.align		4
        /*02f8*/ 	.byte	0x04, 0x05
        /*02fa*/ 	.short	(.L_578 - .L_577)
.L_577:
        /*02fc*/ 	.word	0x00000100
        /*0300*/ 	.word	0x00000001
        /*0304*/ 	.word	0x00000001


	//----- nvinfo : EIATTR_CRS_STACK_SIZE
	.align		4
.L_578:
        /*0308*/ 	.byte	0x04, 0x1e
        /*030a*/ 	.short	(.L_580 - .L_579)
.L_579:
        /*030c*/ 	.word	0x00000000
.L_580:


//--------------------- .nv.info._ZN7cutlass13device_kernelIN5flash19enable_sm80_to_sm89INS1_16FlashAttnFwdSm80INS1_25CollectiveMainloopFwdSm80ILi8ELi1ELb1EN4cute5tupleIJNS5_1CILi128EEENS7_ILi64EEENS7_ILi256EEEEEELi256ENS_10bfloat16_tEfNS_4arch4Sm80ELb0ELb0ELb0ELb0ELb0ELb0ELb1ELb0EEENS1_21CollectiveEpilogueFwdINS6_IJS8_SA_S9_EEENS6_IJNS7_ILi1EEESI_SI_EEESC_SE_Li256ELb0ELb1ELb0ELb0EEENS1_19SingleTileSchedulerILb0ELb0ELb1ELi128EEEEEEEEEvNT_6ParamsE --------------------------
	.section	.nv.info._ZN7cutlass13device_kernelIN5flash19enable_sm80_to_sm89INS1_16FlashAttnFwdSm80INS1_25CollectiveMainloopFwdSm80ILi8ELi1ELb1EN4cute5tupleIJNS5_1CILi128EEENS7_ILi64EEENS7_ILi256EEEEEELi256ENS_10bfloat16_tEfNS_4arch4Sm80ELb0ELb0ELb0ELb0ELb0ELb0ELb1ELb0EEENS1_21CollectiveEpilogueFwdINS6_IJS8_SA_S9_EEENS6_IJNS7_ILi1EEESI_SI_EEESC_SE_Li256ELb0ELb1ELb0ELb0EEENS1_19SingleTileSchedulerILb0ELb0ELb1ELi128EEEEEEEEEvNT_6ParamsE,"",@"SHT_CUDA_INFO"
	.sectionflags	@""
	.align	4


	//----- nvinfo : EIATTR_CUDA_API_VERSION
	.align		4
        /*0000*/ 	.byte	0x04, 0x37
        /*0002*/ 	.short	(.L_582 - .L_581)
.L_581:
        /*0004*/ 	.word	0x00000082


	//----- nvinfo : EIATTR_SW2861232_WAR
	.align		4
.L_582:
        /*0008*/ 	.byte	0x01, 0x35
	.zero		2


	//----- nvinfo : EIATTR_PARAM_CBANK
	.align		4
        /*000c*/ 	.byte	0x04, 0x0a
        /*000e*/ 	.short	(.L_584 - .L_583)
	.align		4
.L_583:
        /*0010*/ 	.word	index@(.nv.constant0._ZN7cutlass13device_kernelIN5flash19enable_sm80_to_sm89INS1_16FlashAttnFwdSm80INS1_25CollectiveMainloopFwdSm80ILi8ELi1ELb1EN4cute5tupleIJNS5_1CILi128EEENS7_ILi64EEENS7_ILi256EEEEEELi256ENS_10bfloat16_tEfNS_4arch4Sm80ELb0ELb0ELb0ELb0ELb0ELb0ELb1ELb0EEENS1_21CollectiveEpilogueFwdINS6_IJS8_SA_S9_EEENS6_IJNS7_ILi1EEESI_SI_EEESC_SE_Li256ELb0ELb1ELb0ELb0EEENS1_19SingleTileSchedulerILb0ELb0ELb1ELi128EEEEEEEEEvNT_6ParamsE)
        /*0014*/ 	.short	0x0160
        /*0016*/ 	.short	0x0418


	//----- nvinfo : EIATTR_CBANK_PARAM_SIZE
	.align		4
.L_584:
        /*0018*/ 	.byte	0x03, 0x19
        /*001a*/ 	.short	0x0418


	//----- nvinfo : EIATTR_KPARAM_INFO
	.align		4
        /*001c*/ 	.byte	0x04, 0x17
        /*001e*/ 	.short	(.L_586 - .L_585)
.L_585:
        /*0020*/ 	.word	0x00000000
        /*0024*/ 	.short	0x0000
        /*0026*/ 	.short	0x0000
        /*0028*/ 	.byte	0x00, 0xf0, 0x61, 0x10


	//----- nvinfo : EIATTR_MAXREG_COUNT
	.align		4
.L_586:
        /*002c*/ 	.byte	0x03, 0x1b
        /*002e*/ 	.short	0x00ff


	//----- nvinfo : EIATTR_NUM_BARRIERS
	.align		4
        /*0030*/ 	.byte	0x02, 0x4c
        /*0032*/ 	.byte	0x02
	.zero		1


	//----- nvinfo : EIATTR_ANNOTATIONS
	.align		4
        /*0034*/ 	.byte	0x04, 0x55
        /*0036*/ 	.short	(.L_588 - .L_587)


	//   ....[0]....
.L_587:
        /* <DEDUP_REMOVED lines=58> */


	//----- nvinfo : EIATTR_MERCURY_ISA_VERSION
	.align		4
.L_588:
        /*03c0*/ 	.byte	0x03, 0x5f
        /*03c2*/ 	.short	0x0000


	//----- nvinfo : EIATTR_COOP_GROUP_MASK_REGIDS
	.align		4
        /*03c4*/ 	.byte	0x04, 0x29
        /*03c6*/ 	.short	(.L_590 - .L_589)


	//   ....[0]....
.L_589:
        /*03c8*/ 	.word	0xffffffff


	//   ....[1]....
        /*03cc*/ 	.word	0xffffffff


	//   ....[2]....
        /*03d0*/ 	.word	0xffffffff


	//   ....[3]....
        /*03d4*/ 	.word	0xffffffff


	//   ....[4]....
        /*03d8*/ 	.word	0xffffffff


	//   ....[5]....
        /*03dc*/ 	.word	0xffffffff


	//   ....[6]....
        /*03e0*/ 	.word	0xffffffff


	//   ....[7]....
        /*03e4*/ 	.word	0xffffffff


	//   ....[8]....
        /*03e8*/ 	.word	0xffffffff


	//   ....[9]....
        /*03ec*/ 	.word	0xffffffff


	//   ....[10]....
        /*03f0*/ 	.word	0xffffffff


	//   ....[11]....
        /*03f4*/ 	.word	0xffffffff


	//   ....[12]....
        /*03f8*/ 	.word	0xffffffff


	//   ....[13]....
        /*03fc*/ 	.word	0xffffffff


	//   ....[14]....
        /*0400*/ 	.word	0xffffffff


	//   ....[15]....
        /*0404*/ 	.word	0xffffffff


	//   ....[16]....
        /*0408*/ 	.word	0xffffffff


	//   ....[17]....
        /*040c*/ 	.word	0xffffffff


	//   ....[18]....
        /*0410*/ 	.word	0xffffffff


	//   ....[19]....
        /*0414*/ 	.word	0xffffffff


	//   ....[20]....
        /*0418*/ 	.word	0xffffffff


	//   ....[21]....
        /*041c*/ 	.word	0xffffffff


	//   ....[22]....
        /*0420*/ 	.word	0xffffffff


	//   ....[23]....
        /*0424*/ 	.word	0xffffffff


	//   ....[24]....
        /*0428*/ 	.word	0xffffffff


	//   ....[25]....
        /*042c*/ 	.word	0xffffffff


	//   ....[26]....
        /*0430*/ 	.word	0xffffffff


	//   ....[27]....
        /*0434*/ 	.word	0xffffffff


	//   ....[28]....
        /*0438*/ 	.word	0xffffffff


	//   ....[29]....
        /*043c*/ 	.word	0xffffffff


	//   ....[30]....
        /*0440*/ 	.word	0xffffffff


	//   ....[31]....
        /*0444*/ 	.word	0xffffffff


	//----- nvinfo : EIATTR_COOP_GROUP_INSTR_OFFSETS
	.align		4
.L_590:
        /*0448*/ 	.byte	0x04, 0x28
        /*044a*/ 	.short	(.L_592 - .L_591)


	//   ....[0]....
.L_591:
        /*044c*/ 	.word	0x00000480


	//   ....[1]....
        /*0450*/ 	.word	0x000004d0


	//   ....[2]....
        /*0454*/ 	.word	0x00000570


	//   ....[3]....
        /*0458*/ 	.word	0x000005a0


	//   ....[4]....
        /*045c*/ 	.word	0x000007c0


	//   ....[5]....
        /*0460*/ 	.word	0x00000860


	//   ....[6]....
        /*0464*/ 	.word	0x00000a60


	//   ....[7]....
        /*0468*/ 	.word	0x00000a80


	//   ....[8]....
        /*046c*/ 	.word	0x00002c50


	//   ....[9]....
        /*0470*/ 	.word	0x00002cf0


	//   ....[10]....
        /*0474*/ 	.word	0x00002d00


	//   ....[11]....
        /*0478*/ 	.word	0x00002d30


	//   ....[12]....
        /*047c*/ 	.word	0x00005cc0


	//   ....[13]....
        /*0480*/ 	.word	0x00005cf0


	//   ....[14]....
        /*0484*/ 	.word	0x00005d20


	//   ....[15]....
        /*0488*/ 	.word	0x00005d60


	//   ....[16]....
        /*048c*/ 	.word	0x00007ee0


	//   ....[17]....
        /*0490*/ 	.word	0x00007ef0


	//   ....[18]....
        /*0494*/ 	.word	0x00007f40


	//   ....[19]....
        /*0498*/ 	.word	0x00007f60


	//   ....[20]....
        /*049c*/ 	.word	0x00009760


	//   ....[21]....
        /*04a0*/ 	.word	0x00009770


	//   ....[22]....
        /*04a4*/ 	.word	0x00009790


	//   ....[23]....
        /*04a8*/ 	.word	0x000097a0


	//   ....[24]....
        /*04ac*/ 	.word	0x000098c0


	//   ....[25]....
        /*04b0*/ 	.word	0x000098f0


	//   ....[26]....
        /*04b4*/ 	.word	0x00009ac0


	//   ....[27]....
        /*04b8*/ 	.word	0x00009af0


	//   ....[28]....
        /*04bc*/ 	.word	0x00009c80


	//   ....[29]....
        /*04c0*/ 	.word	0x00009cb0


	//   ....[30]....
        /*04c4*/ 	.word	0x00009e40


	//   ....[31]....
        /*04c8*/ 	.word	0x00009e60


	//----- nvinfo : EIATTR_EXIT_INSTR_OFFSETS
	.align		4
.L_592:
        /*04cc*/ 	.byte	0x04, 0x1c
        /*04ce*/ 	.short	(.L_594 - .L_593)


	//   ....[0]....
.L_593:
        /*04d0*/ 	.word	0x00000040


	//   ....[1]....
        /*04d4*/ 	.word	0x00009e70


	//   ....[2]....
        /*04d8*/ 	.word	0x00009f80


	//   ....[3]....
        /*04dc*/ 	.word	0x00009fe0


	//----- nvinfo : EIATTR_CTAIDZ_USED
	.align		4
.L_594:
        /*04e0*/ 	.byte	0x01, 0x04
	.zero		2


	//----- nvinfo : EIATTR_MAX_THREADS
	.align		4
        /*04e4*/ 	.byte	0x04, 0x05
        /*04e6*/ 	.short	(.L_596 - .L_595)
.L_595:
        /*04e8*/ 	.word	0x00000100
        /*04ec*/ 	.word	0x00000001
        /*04f0*/ 	.word	0x00000001


	//----- nvinfo : EIATTR_CRS_STACK_SIZE
	.align		4
.L_596:
        /*04f4*/ 	.byte	0x04, 0x1e
        /*04f6*/ 	.short	(.L_598 - .L_597)
.L_597:
        /*04f8*/ 	.word	0x00000000
.L_598:


//--------------------- .nv.info._ZN7cutlass13device_kernelIN5flash19enable_sm80_to_sm89INS1_16FlashAttnFwdSm80INS1_25CollectiveMainloopFwdSm80ILi8ELi1ELb1EN4cute5tupleIJNS5_1CILi128EEENS7_ILi64EEENS7_ILi256EEEEEELi256ENS_10bfloat16_tEfNS_4arch4Sm80ELb0ELb0ELb0ELb1ELb0ELb0ELb1ELb0EEENS1_21CollectiveEpilogueFwdINS6_IJS8_SA_S9_EEENS6_IJNS7_ILi1EEESI_SI_EEESC_SE_Li256ELb1ELb1ELb0ELb0EEENS1_19SingleTileSchedulerILb1ELb0ELb1ELi128EEEEEEEEEvNT_6ParamsE --------------------------
	.section	.nv.info._ZN7cutlass13device_kernelIN5flash19enable_sm80_to_sm89INS1_16FlashAttnFwdSm80INS1_25CollectiveMainloopFwdSm80ILi8ELi1ELb1EN4cute5tupleIJNS5_1CILi128EEENS7_ILi64EEENS7_ILi256EEEEEELi256ENS_10bfloat16_tEfNS_4arch4Sm80ELb0ELb0ELb0ELb1ELb0ELb0ELb1ELb0EEENS1_21CollectiveEpilogueFwdINS6_IJS8_SA_S9_EEENS6_IJNS7_ILi1EEESI_SI_EEESC_SE_Li256ELb1ELb1ELb0ELb0EEENS1_19SingleTileSchedulerILb1ELb0ELb1ELi128EEEEEEEEEvNT_6ParamsE,"",@"SHT_CUDA_INFO"
	.sectionflags	@""
	.align	4


	//----- nvinfo : EIATTR_CUDA_API_VERSION
	.align		4
        /*0000*/ 	.byte	0x04, 0x37
        /*0002*/ 	.short	(.L_600 - .L_599)
.L_599:
        /*0004*/ 	.word	0x00000082


	//----- nvinfo : EIATTR_SW2861232_WAR
	.align		4
.L_600:
        /*0008*/ 	.byte	0x01, 0x35
	.zero		2


	//----- nvinfo : EIATTR_PARAM_CBANK
	.align		4
        /*000c*/ 	.byte	0x04, 0x0a
        /*000e*/ 	.short	(.L_602 - .L_601)
	.align		4
.L_601:
        /*0010*/ 	.word	index@(.nv.constant0._ZN7cutlass13device_kernelIN5flash19enable_sm80_to_sm89INS1_16FlashAttnFwdSm80INS1_25CollectiveMainloopFwdSm80ILi8ELi1ELb1EN4cute5tupleIJNS5_1CILi128EEENS7_ILi64EEENS7_ILi256EEEEEELi256ENS_10bfloat16_tEfNS_4arch4Sm80ELb0ELb0ELb0ELb1ELb0ELb0ELb1ELb0EEENS1_21CollectiveEpilogueFwdINS6_IJS8_SA_S9_EEENS6_IJNS7_ILi1EEESI_SI_EEESC_SE_Li256ELb1ELb1ELb0ELb0EEENS1_19SingleTileSchedulerILb1ELb0ELb1ELi128EEEEEEEEEvNT_6ParamsE)
        /*0014*/ 	.short	0x0160
        /*0016*/ 	.short	0x0418


	//----- nvinfo : EIATTR_CBANK_PARAM_SIZE
	.align		4
.L_602:
        /*0018*/ 	.byte	0x03, 0x19
        /*001a*/ 	.short	0x0418


	//----- nvinfo : EIATTR_KPARAM_INFO
	.align		4
        /*001c*/ 	.byte	0x04, 0x17
        /*001e*/ 	.short	(.L_604 - .L_603)
.L_603:
        /*0020*/ 	.word	0x00000000
        /*0024*/ 	.short	0x0000
        /*0026*/ 	.short	0x0000
        /*0028*/ 	.byte	0x00, 0xf0, 0x61, 0x10


	//----- nvinfo : EIATTR_MAXREG_COUNT
	.align		4
.L_604:
        /*002c*/ 	.byte	0x03, 0x1b
        /*002e*/ 	.short	0x00ff


	//----- nvinfo : EIATTR_NUM_BARRIERS
	.align		4
        /*0030*/ 	.byte	0x02, 0x4c
        /*0032*/ 	.byte	0x02
	.zero		1


	//----- nvinfo : EIATTR_ANNOTATIONS
	.align		4
        /*0034*/ 	.byte	0x04, 0x55
        /*0036*/ 	.short	(.L_606 - .L_605)


	//   ....[0]....
.L_605:
        /* <DEDUP_REMOVED lines=54> */


	//----- nvinfo : EIATTR_MERCURY_ISA_VERSION
	.align		4
.L_606:
        /*0380*/ 	.byte	0x03, 0x5f
        /*0382*/ 	.short	0x0000


	//----- nvinfo : EIATTR_COOP_GROUP_MASK_REGIDS
	.align		4
        /*0384*/ 	.byte	0x04, 0x29
        /*0386*/ 	.short	(.L_608 - .L_607)


	//   ....[0]....
.L_607:
        /*0388*/ 	.word	0xffffffff


	//   ....[1]....
        /*038c*/ 	.word	0xffffffff


	//   ....[2]....
        /*0390*/ 	.word	0xffffffff


	//   ....[3]....
        /*0394*/ 	.word	0xffffffff


	//   ....[4]....
        /*0398*/ 	.word	0xffffffff


	//   ....[5]....
        /*039c*/ 	.word	0xffffffff


	//   ....[6]....
        /*03a0*/ 	.word	0xffffffff


	//   ....[7]....
        /*03a4*/ 	.word	0xffffffff


	//   ....[8]....
        /*03a8*/ 	.word	0xffffffff


	//   ....[9]....
        /*03ac*/ 	.word	0xffffffff


	//   ....[10]....
        /*03b0*/ 	.word	0xffffffff


	//   ....[11]....
        /*03b4*/ 	.word	0xffffffff


	//   ....[12]....
        /*03b8*/ 	.word	0xffffffff


	//   ....[13]....
        /*03bc*/ 	.word	0xffffffff


	//   ....[14]....
        /*03c0*/ 	.word	0xffffffff


	//   ....[15]....
        /*03c4*/ 	.word	0xffffffff


	//   ....[16]....
        /*03c8*/ 	.word	0xffffffff


	//   ....[17]....
        /*03cc*/ 	.word	0xffffffff


	//   ....[18]....
        /*03d0*/ 	.word	0xffffffff


	//   ....[19]....
        /*03d4*/ 	.word	0xffffffff


	//   ....[20]....
        /*03d8*/ 	.word	0xffffffff


	//   ....[21]....
        /*03dc*/ 	.word	0xffffffff


	//   ....[22]....
        /*03e0*/ 	.word	0xffffffff


	//   ....[23]....
        /*03e4*/ 	.word	0xffffffff


	//   ....[24]....
        /*03e8*/ 	.word	0xffffffff


	//   ....[25]....
        /*03ec*/ 	.word	0xffffffff


	//   ....[26]....
        /*03f0*/ 	.word	0xffffffff


	//   ....[27]....
        /*03f4*/ 	.word	0xffffffff


	//   ....[28]....
        /*03f8*/ 	.word	0xffffffff


	//   ....[29]....
        /*03fc*/ 	.word	0xffffffff


	//   ....[30]....
        /*0400*/ 	.word	0xffffffff


	//   ....[31]....
        /*0404*/ 	.word	0xffffffff


	//   ....[32]....
        /*0408*/ 	.word	0xffffffff


	//   ....[33]....
        /*040c*/ 	.word	0xffffffff


	//   ....[34]....
        /*0410*/ 	.word	0xffffffff


	//   ....[35]....
        /*0414*/ 	.word	0xffffffff


	//   ....[36]....
        /*0418*/ 	.word	0xffffffff


	//   ....[37]....
        /*041c*/ 	.word	0xffffffff


	//   ....[38]....
        /*0420*/ 	.word	0xffffffff


	//   ....[39]....
        /*0424*/ 	.word	0xffffffff


	//   ....[40]....
        /*0428*/ 	.word	0xffffffff


	//----- nvinfo : EIATTR_COOP_GROUP_INSTR_OFFSETS
	.align		4
.L_608:
        /*042c*/ 	.byte	0x04, 0x28
        /*042e*/ 	.short	(.L_610 - .L_609)


	//   ....[0]....
.L_609:
        /*0430*/ 	.word	0x00000090


	//   ....[1]....
        /*0434*/ 	.word	0x00000eb0


	//   ....[2]....
        /*0438*/ 	.word	0x00000ee0


	//   ....[3]....
        /*043c*/ 	.word	0x00001040


	//   ....[4]....
        /*0440*/ 	.word	0x00001090


	//   ....[5]....
        /*0444*/ 	.word	0x00001230


	//   ....[6]....
        /*0448*/ 	.word	0x00001260


	//   ....[7]....
        /*044c*/ 	.word	0x000012c0


	//   ....[8]....
        /*0450*/ 	.word	0x000012d0


	//   ....[9]....
        /*0454*/ 	.word	0x00003250


	//   ....[10]....
        /*0458*/ 	.word	0x00003300


	//   ....[11]....
        /*045c*/ 	.word	0x00003310


	//   ....[12]....
        /*0460*/ 	.word	0x00003350


	//   ....[13]....
        /*0464*/ 	.word	0x00006980


	//   ....[14]....
        /*0468*/ 	.word	0x000069b0


	//   ....[15]....
        /*046c*/ 	.word	0x000069e0


	//   ....[16]....
        /*0470*/ 	.word	0x00006a20


	//   ....[17]....
        /*0474*/ 	.word	0x00008ad0


	//   ....[18]....
        /*0478*/ 	.word	0x00008ae0


	//   ....[19]....
        /*047c*/ 	.word	0x00008b10


	//   ....[20]....
        /*0480*/ 	.word	0x00008b30


	//   ....[21]....
        /*0484*/ 	.word	0x0000a4e0


	//   ....[22]....
        /*0488*/ 	.word	0x0000a510


	//   ....[23]....
        /*048c*/ 	.word	0x0000a530


	//   ....[24]....
        /*0490*/ 	.word	0x0000a540


	//   ....[25]....
        /*0494*/ 	.word	0x0000a760


	//   ....[26]....
        /*0498*/ 	.word	0x0000a770


	//   ....[27]....
        /*049c*/ 	.word	0x0000a970


	//   ....[28]....
        /*04a0*/ 	.word	0x0000a9a0


	//   ....[29]....
        /*04a4*/ 	.word	0x0000ab60


	//   ....[30]....
        /*04a8*/ 	.word	0x0000ab90


	//   ....[31]....
        /*04ac*/ 	.word	0x0000ad50


	//   ....[32]....
        /*04b0*/ 	.word	0x0000ad70


	//   ....[33]....
        /*04b4*/ 	.word	0x0000b5e0


	//   ....[34]....
        /*04b8*/ 	.word	0x0000b600


	//   ....[35]....
        /*04bc*/ 	.word	0x0000b7c0


	//   ....[36]....
        /*04c0*/ 	.word	0x0000b7f0


	//   ....[37]....
        /*04c4*/ 	.word	0x0000b980


	//   ....[38]....
        /*04c8*/ 	.word	0x0000b9b0


	//   ....[39]....
        /*04cc*/ 	.word	0x0000bb40


	//   ....[40]....
        /*04d0*/ 	.word	0x0000bb60


	//----- nvinfo : EIATTR_EXIT_INSTR_OFFSETS
	.align		4
.L_610:
        /*04d4*/ 	.byte	0x04, 0x1c
        /*04d6*/ 	.short	(.L_612 - .L_611)


	//   ....[0]....
.L_611:
        /*04d8*/ 	.word	0x00000350


	//   ....[1]....
        /*04dc*/ 	.word	0x0000ad80


	//   ....[2]....
        /*04e0*/ 	.word	0x0000aec0


	//   ....[3]....
        /*04e4*/ 	.word	0x0000af20


	//   ....[4]....
        /*04e8*/ 	.word	0x0000bb70


	//   ....[5]....
        /*04ec*/ 	.word	0x0000bc80


	//   ....[6]....
        /*04f0*/ 	.word	0x0000bce0


	//----- nvinfo : EIATTR_CTAIDZ_USED
	.align		4
.L_612:
        /*04f4*/ 	.byte	0x01, 0x04
	.zero		2


	//----- nvinfo : EIATTR_MAX_THREADS
	.align		4
        /*04f8*/ 	.byte	0x04, 0x05
        /*04fa*/ 	.short	(.L_614 - .L_613)
.L_613:
        /*04fc*/ 	.word	0x00000100
        /*0500*/ 	.word	0x00000001
        /*0504*/ 	.word	0x00000001


	//----- nvinfo : EIATTR_CRS_STACK_SIZE
	.align		4
.L_614:
        /*0508*/ 	.byte	0x04, 0x1e
        /*050a*/ 	.short	(.L_616 - .L_615)
.L_615:
        /*050c*/ 	.word	0x00000000
.L_616:


//--------------------- .nv.info._ZN7cutlass13device_kernelIN5flash19enable_sm80_to_sm89INS1_16FlashAttnFwdSm80INS1_25CollectiveMainloopFwdSm80ILi8ELi1ELb0EN4cute5tupleIJNS5_1CILi128EEENS7_ILi32EEENS7_ILi256EEEEEELi256ENS_10bfloat16_tEfNS_4arch4Sm80ELb0ELb0ELb0ELb1ELb0ELb1ELb1ELb0EEENS1_21CollectiveEpilogueFwdINS6_IJS8_SA_S9_EEENS6_IJNS7_ILi1EEESI_SI_EEESC_SE_Li256ELb1ELb1ELb0ELb0EEENS1_19SingleTileSchedulerILb1ELb0ELb1ELi128EEEEEEEEEvNT_6ParamsE --------------------------
	.section	.nv.info._ZN7cutlass13device_kernelIN5flash19enable_sm80_to_sm89INS1_16FlashAttnFwdSm80INS1_25CollectiveMainloopFwdSm80ILi8ELi1ELb0EN4cute5tupleIJNS5_1CILi128EEENS7_ILi32EEENS7_ILi256EEEEEELi256ENS_10bfloat16_tEfNS_4arch4Sm80ELb0ELb0ELb0ELb1ELb0ELb1ELb1ELb0EEENS1_21CollectiveEpilogueFwdINS6_IJS8_SA_S9_EEENS6_IJNS7_ILi1EEESI_SI_EEESC_SE_Li256ELb1ELb1ELb0ELb0EEENS1_19SingleTileSchedulerILb1ELb0ELb1ELi128EEEEEEEEEvNT_6ParamsE,"",@"SHT_CUDA_INFO"
	.sectionflags	@""
	.align	4


	//----- nvinfo : EIATTR_CUDA_API_VERSION
	.align		4
        /*0000*/ 	.byte	0x04, 0x37
        /*0002*/ 	.short	(.L_618 - .L_617)
.L_617:
        /*0004*/ 	.word	0x00000082


	//----- nvinfo : EIATTR_SW2861232_WAR
	.align		4
.L_618:
        /*0008*/ 	.byte	0x01, 0x35
	.zero		2


	//----- nvinfo : EIATTR_PARAM_CBANK
	.align		4
        /*000c*/ 	.byte	0x04, 0x0a
        /*000e*/ 	.short	(.L_620 - .L_619)
	.align		4
.L_619:
        /*0010*/ 	.word	index@(.nv.constant0._ZN7cutlass13device_kernelIN5flash19enable_sm80_to_sm89INS1_16FlashAttnFwdSm80INS1_25CollectiveMainloopFwdSm80ILi8ELi1ELb0EN4cute5tupleIJNS5_1CILi128EEENS7_ILi32EEENS7_ILi256EEEEEELi256ENS_10bfloat16_tEfNS_4arch4Sm80ELb0ELb0ELb0ELb1ELb0ELb1ELb1ELb0EEENS1_21CollectiveEpilogueFwdINS6_IJS8_SA_S9_EEENS6_IJNS7_ILi1EEESI_SI_EEESC_SE_Li256ELb1ELb1ELb0ELb0EEENS1_19SingleTileSchedulerILb1ELb0ELb1ELi128EEEEEEEEEvNT_6ParamsE)
        /*0014*/ 	.short	0x0160
        /*0016*/ 	.short	0x0418


	//----- nvinfo : EIATTR_CBANK_PARAM_SIZE
	.align		4
.L_620:
        /*0018*/ 	.byte	0x03, 0x19
        /*001a*/ 	.short	0x0418


	//----- nvinfo : EIATTR_KPARAM_INFO
	.align		4
        /*001c*/ 	.byte	0x04, 0x17
        /*001e*/ 	.short	(.L_622 - .L_621)
.L_621:
        /*0020*/ 	.word	0x00000000
        /*0024*/ 	.short	0x0000
        /*0026*/ 	.short	0x0000
        /*0028*/ 	.byte	0x00, 0xf0, 0x61, 0x10


	//----- nvinfo : EIATTR_MAXREG_COUNT
	.align		4
.L_622:
        /*002c*/ 	.byte	0x03, 0x1b
        /*002e*/ 	.short	0x00ff


	//----- nvinfo : EIATTR_NUM_BARRIERS
	.align		4
        /*0030*/ 	.byte	0x02, 0x4c
        /*0032*/ 	.byte	0x02
	.zero		1


	//----- nvinfo : EIATTR_MERCURY_ISA_VERSION
	.align		4
        /*0034*/ 	.byte	0x03, 0x5f
        /*0036*/ 	.short	0x0000


	//----- nvinfo : EIATTR_COOP_GROUP_MASK_REGIDS
	.align		4
        /*0038*/ 	.byte	0x04, 0x29
        /*003a*/ 	.short	(.L_624 - .L_623)


	//   ....[0]....
.L_623:
        /*003c*/ 	.word	0xffffffff


	//   ....[1]....
        /*0040*/ 	.word	0xffffffff


	//   ....[2]....
        /*0044*/ 	.word	0xffffffff


	//   ....[3]....
        /*0048*/ 	.word	0xffffffff


	//   ....[4]....
        /*004c*/ 	.word	0xffffffff


	//   ....[5]....
        /*0050*/ 	.word	0xffffffff


	//   ....[6]....
        /*0054*/ 	.word	0xffffffff


	//   ....[7]....
        /*0058*/ 	.word	0xffffffff


	//   ....[8]....
        /*005c*/ 	.word	0xffffffff


	//   ....[9]....
        /*0060*/ 	.word	0xffffffff


	//   ....[10]....
        /*0064*/ 	.word	0xffffffff


	//   ....[11]....
        /*0068*/ 	.word	0xffffffff


	//   ....[12]....
        /*006c*/ 	.word	0xffffffff


	//   ....[13]....
        /*0070*/ 	.word	0xffffffff


	//   ....[14]....
        /*0074*/ 	.word	0xffffffff


	//   ....[15]....
        /*0078*/ 	.word	0xffffffff


	//   ....[16]....
        /*007c*/ 	.word	0xffffffff


	//   ....[17]....
        /*0080*/ 	.word	0xffffffff


	//   ....[18]....
        /*0084*/ 	.word	0xffffffff


	//   ....[19]....
        /*0088*/ 	.word	0xffffffff


	//   ....[20]....
        /*008c*/ 	.word	0xffffffff


	//   ....[21]....
        /*0090*/ 	.word	0xffffffff


	//   ....[22]....
        /*0094*/ 	.word	0xffffffff


	//   ....[23]....
        /*0098*/ 	.word	0xffffffff


	//   ....[24]....
        /*009c*/ 	.word	0xffffffff


	//   ....[25]....
        /*00a0*/ 	.word	0xffffffff


	//   ....[26]....
        /*00a4*/ 	.word	0xffffffff


	//   ....[27]....
        /*00a8*/ 	.word	0xffffffff


	//   ....[28]....
        /*00ac*/ 	.word	0xffffffff


	//   ....[29]....
        /*00b0*/ 	.word	0xffffffff


	//   ....[30]....
        /*00b4*/ 	.word	0xffffffff


	//   ....[31]....
        /*00b8*/ 	.word	0xffffffff


	//   ....[32]....
        /*00bc*/ 	.word	0xffffffff


	//   ....[33]....
        /*00c0*/ 	.word	0xffffffff


	//   ....[34]....
        /*00c4*/ 	.word	0xffffffff


	//   ....[35]....
        /*00c8*/ 	.word	0xffffffff


	//   ....[36]....
        /*00cc*/ 	.word	0xffffffff


	//   ....[37]....
        /*00d0*/ 	.word	0xffffffff


	//   ....[38]....
        /*00d4*/ 	.word	0xffffffff


	//   ....[39]....
        /*00d8*/ 	.word	0xffffffff


	//   ....[40]....
        /*00dc*/ 	.word	0xffffffff


	//----- nvinfo : EIATTR_COOP_GROUP_INSTR_OFFSETS
	.align		4
.L_624:
        /*00e0*/ 	.byte	0x04, 0x28
        /*00e2*/ 	.short	(.L_626 - .L_625)


	//   ....[0]....
.L_625:
        /*00e4*/ 	.word	0x00000080


	//   ....[1]....
        /*00e8*/ 	.word	0x00004c50


	//   ....[2]....
        /*00ec*/ 	.word	0x00004c90


	//   ....[3]....
        /*00f0*/ 	.word	0x000050b0


	//   ....[4]....
        /*00f4*/ 	.word	0x000050e0


	//   ....[5]....
        /*00f8*/ 	.word	0x00005490


	//   ....[6]....
        /*00fc*/ 	.word	0x000054c0


	//   ....[7]....
        /*0100*/ 	.word	0x000056d0


	//   ....[8]....
        /*0104*/ 	.word	0x00005700


	//   ....[9]....
        /*0108*/ 	.word	0x0000d480


	//   ....[10]....
        /*010c*/ 	.word	0x0000d510


	//   ....[11]....
        /*0110*/ 	.word	0x0000d550


	//   ....[12]....
        /*0114*/ 	.word	0x0000d5d0


	//   ....[13]....
        /*0118*/ 	.word	0x0000ea50


	//   ....[14]....
        /*011c*/ 	.word	0x0000ea70


	//   ....[15]....
        /*0120*/ 	.word	0x0000eaa0


	//   ....[16]....
        /*0124*/ 	.word	0x0000ead0


	//   ....[17]....
        /*0128*/ 	.word	0x0000fdf0


	//   ....[18]....
        /*012c*/ 	.word	0x0000fe20


	//   ....[19]....
        /*0130*/ 	.word	0x0000fe80


	//   ....[20]....
        /*0134*/ 	.word	0x0000fe90


	//   ....[21]....
        /*0138*/ 	.word	0x000117a0


	//   ....[22]....
        /*013c*/ 	.word	0x000117e0


	//   ....[23]....
        /*0140*/ 	.word	0x00011820


	//   ....[24]....
        /*0144*/ 	.word	0x00011860


	//   ....[25]....
        /*0148*/ 	.word	0x00011a80


	//   ....[26]....
        /*014c*/ 	.word	0x00011a90


	//   ....[27]....
        /*0150*/ 	.word	0x00011c90


	//   ....[28]....
        /*0154*/ 	.word	0x00011cc0


	//   ....[29]....
        /*0158*/ 	.word	0x00011e80


	//   ....[30]....
        /*015c*/ 	.word	0x00011eb0


	//   ....[31]....
        /*0160*/ 	.word	0x00012070


	//   ....[32]....
        /*0164*/ 	.word	0x00012090


	//   ....[33]....
        /*0168*/ 	.word	0x00012900


	//   ....[34]....
        /*016c*/ 	.word	0x00012920


	//   ....[35]....
        /*0170*/ 	.word	0x00012ab0


	//   ....[36]....
        /*0174*/ 	.word	0x00012ae0


	//   ....[37]....
        /*0178*/ 	.word	0x00012c70


	//   ....[38]....
        /*017c*/ 	.word	0x00012ca0


	//   ....[39]....
        /*0180*/ 	.word	0x00012e30


	//   ....[40]....
        /*0184*/ 	.word	0x00012e50


	//----- nvinfo : EIATTR_EXIT_INSTR_OFFSETS
	.align		4
.L_626:
        /*0188*/ 	.byte	0x04, 0x1c
        /*018a*/ 	.short	(.L_628 - .L_627)


	//   ....[0]....
.L_627:
        /*018c*/ 	.word	0x00000310


	//   ....[1]....
        /*0190*/ 	.word	0x000120a0


	//   ....[2]....
        /*0194*/ 	.word	0x000121e0


	//   ....[3]....
        /*0198*/ 	.word	0x00012240


	//   ....[4]....
        /*019c*/ 	.word	0x00012e60


	//   ....[5]....
        /*01a0*/ 	.word	0x00012f70


	//   ....[6]....
        /*01a4*/ 	.word	0x00012fd0


	//----- nvinfo : EIATTR_CTAIDZ_USED
	.align		4
.L_628:
        /*01a8*/ 	.byte	0x01, 0x04
	.zero		2


	//----- nvinfo : EIATTR_MAX_THREADS
	.align		4
        /*01ac*/ 	.byte	0x04, 0x05
        /*01ae*/ 	.short	(.L_630 - .L_629)
.L_629:
        /*01b0*/ 	.word	0x00000100
        /*01b4*/ 	.word	0x00000001
        /*01b8*/ 	.word	0x00000001


	//----- nvinfo : EIATTR_CRS_STACK_SIZE
	.align		4
.L_630:
        /*01bc*/ 	.byte	0x04, 0x1e
        /*01be*/ 	.short	(.L_632 - .L_631)
.L_631:
        /*01c0*/ 	.word	0x00000000
.L_632:


//--------------------- .nv.info._ZN7cutlass13device_kernelIN5flash19enable_sm80_to_sm89INS1_16FlashAttnFwdSm80INS1_25CollectiveMainloopFwdSm80ILi8ELi1ELb1EN4cute5tupleIJNS5_1CILi128EEENS7_ILi48EEENS7_ILi256EEEEEELi256ENS_10bfloat16_tEfNS_4arch4Sm80ELb0ELb1ELb0ELb0ELb0ELb0ELb1ELb0EEENS1_21CollectiveEpilogueFwdINS6_IJS8_SA_S9_EEENS6_IJNS7_ILi1EEESI_SI_EEESC_SE_Li256ELb0ELb1ELb0ELb0EEENS1_19SingleTileSchedulerILb0ELb0ELb1ELi128EEEEEEEEEvNT_6ParamsE --------------------------
	.section	.nv.info._ZN7cutlass13device_kernelIN5flash19enable_sm80_to_sm89INS1_16FlashAttnFwdSm80INS1_25CollectiveMainloopFwdSm80ILi8ELi1ELb1EN4cute5tupleIJNS5_1CILi128EEENS7_ILi48EEENS7_ILi256EEEEEELi256ENS_10bfloat16_tEfNS_4arch4Sm80ELb0ELb1ELb0ELb0ELb0ELb0ELb1ELb0EEENS1_21CollectiveEpilogueFwdINS6_IJS8_SA_S9_EEENS6_IJNS7_ILi1EEESI_SI_EEESC_SE_Li256ELb0ELb1ELb0ELb0EEENS1_19SingleTileSchedulerILb0ELb0ELb1ELi128EEEEEEEEEvNT_6ParamsE,"",@"SHT_CUDA_INFO"
	.sectionflags	@""
	.align	4


	//----- nvinfo : EIATTR_CUDA_API_VERSION
	.align		4
        /*0000*/ 	.byte	0x04, 0x37
        /*0002*/ 	.short	(.L_634 - .L_633)
.L_633:
        /*0004*/ 	.word	0x00000082


	//----- nvinfo : EIATTR_SW2861232_WAR
	.align		4
.L_634:
        /*0008*/ 	.byte	0x01, 0x35
	.zero		2


	//----- nvinfo : EIATTR_PARAM_CBANK
	.align		4
        /*000c*/ 	.byte	0x04, 0x0a
        /*000e*/ 	.short	(.L_636 - .L_635)
	.align		4
.L_635:
        /*0010*/ 	.word	index@(.nv.constant0._ZN7cutlass13device_kernelIN5flash19enable_sm80_to_sm89INS1_16FlashAttnFwdSm80INS1_25CollectiveMainloopFwdSm80ILi8ELi1ELb1EN4cute5tupleIJNS5_1CILi128EEENS7_ILi48EEENS7_ILi256EEEEEELi256ENS_10bfloat16_tEfNS_4arch4Sm80ELb0ELb1ELb0ELb0ELb0ELb0ELb1ELb0EEENS1_21CollectiveEpilogueFwdINS6_IJS8_SA_S9_EEENS6_IJNS7_ILi1EEESI_SI_EEESC_SE_Li256ELb0ELb1ELb0ELb0EEENS1_19SingleTileSchedulerILb0ELb0ELb1ELi128EEEEEEEEEvNT_6ParamsE)
        /*0014*/ 	.short	0x0160
        /*0016*/ 	.short	0x0418


	//----- nvinfo : EIATTR_CBANK_PARAM_SIZE
	.align		4
.L_636:
        /*0018*/ 	.byte	0x03, 0x19
        /*001a*/ 	.short	0x0418


	//----- nvinfo : EIATTR_KPARAM_INFO
	.align		4
        /*001c*/ 	.byte	0x04, 0x17
        /*001e*/ 	.short	(.L_638 - .L_637)
.L_637:
        /*0020*/ 	.word	0x00000000
        /*0024*/ 	.short	0x0000
        /*0026*/ 	.short	0x0000
        /*0028*/ 	.byte	0x00, 0xf0, 0x61, 0x10


	//----- nvinfo : EIATTR_MAXREG_COUNT
	.align		4
.L_638:
        /*002c*/ 	.byte	0x03, 0x1b
        /*002e*/ 	.short	0x00ff


	//----- nvinfo : EIATTR_NUM_BARRIERS
	.align		4
        /*0030*/ 	.byte	0x02, 0x4c
        /*0032*/ 	.byte	0x02
	.zero		1


	//----- nvinfo : EIATTR_ANNOTATIONS
	.align		4
        /*0034*/ 	.byte	0x04, 0x55
        /*0036*/ 	.short	(.L_640 - .L_639)


	//   ....[0]....
.L_639:
        /* <DEDUP_REMOVED lines=80> */


	//----- nvinfo : EIATTR_MERCURY_ISA_VERSION
	.align		4
.L_640:
        /*0528*/ 	.byte	0x03, 0x5f
        /*052a*/ 	.short	0x0000


	//----- nvinfo : EIATTR_INT_WARP_WIDE_INSTR_OFFSETS
	.align		4
        /*052c*/ 	.byte	0x04, 0x31
        /*052e*/ 	.short	(.L_642 - .L_641)


	//   ....[0]....
.L_641:
        /*0530*/ 	.word	0x00006880


	//   ....[1]....
        /*0534*/ 	.word	0x0000a800


	//   ....[2]....
        /*0538*/ 	.word	0x0000d8d0


	//----- nvinfo : EIATTR_COOP_GROUP_MASK_REGIDS
	.align		4
.L_642:
        /*053c*/ 	.byte	0x04, 0x29
        /*053e*/ 	.short	(.L_644 - .L_643)


	//   ....[0]....
.L_643:
        /*0540*/ 	.word	0xffffffff


	//   ....[1]....
        /*0544*/ 	.word	0xffffffff


	//   ....[2]....
        /*0548*/ 	.word	0xffffffff


	//   ....[3]....
        /*054c*/ 	.word	0xffffffff


	//   ....[4]....
        /*0550*/ 	.word	0xffffffff


	//   ....[5]....
        /*0554*/ 	.word	0xffffffff


	//   ....[6]....
        /*0558*/ 	.word	0xffffffff


	//   ....[7]....
        /*055c*/ 	.word	0xffffffff


	//   ....[8]....
        /*0560*/ 	.word	0xffffffff


	//   ....[9]....
        /*0564*/ 	.word	0xffffffff


	//   ....[10]....
        /*0568*/ 	.word	0xffffffff


	//   ....[11]....
        /*056c*/ 	.word	0xffffffff


	//   ....[12]....
        /*0570*/ 	.word	0xffffffff


	//   ....[13]....
        /*0574*/ 	.word	0xffffffff


	//   ....[14]....
        /*0578*/ 	.word	0xffffffff


	//   ....[15]....
        /*057c*/ 	.word	0xffffffff


	//   ....[16]....
        /*0580*/ 	.word	0xffffffff


	//   ....[17]....
        /*0584*/ 	.word	0xffffffff


	//   ....[18]....
        /*0588*/ 	.word	0xffffffff


	//   ....[19]....
        /*058c*/ 	.word	0xffffffff


	//   ....[20]....
        /*0590*/ 	.word	0xffffffff


	//   ....[21]....
        /*0594*/ 	.word	0xffffffff


	//   ....[22]....
        /*0598*/ 	.word	0xffffffff


	//   ....[23]....
        /*059c*/ 	.word	0xffffffff


	//   ....[24]....
        /*05a0*/ 	.word	0xffffffff


	//   ....[25]....
        /*05a4*/ 	.word	0xffffffff


	//   ....[26]....
        /*05a8*/ 	.word	0xffffffff


	//   ....[27]....
        /*05ac*/ 	.word	0xffffffff


	//   ....[28]....
        /*05b0*/ 	.word	0xffffffff


	//   ....[29]....
        /*05b4*/ 	.word	0xffffffff


	//   ....[30]....
        /*05b8*/ 	.word	0xffffffff


	//   ....[31]....
        /*05bc*/ 	.word	0xffffffff


	//   ....[32]....
        /*05c0*/ 	.word	0xffffffff


	//   ....[33]....
        /*05c4*/ 	.word	0xffffffff


	//   ....[34]....
        /*05c8*/ 	.word	0xffffffff


	//   ....[35]....
        /*05cc*/ 	.word	0xffffffff


	//   ....[36]....
        /*05d0*/ 	.word	0xffffffff


	//   ....[37]....
        /*05d4*/ 	.word	0xffffffff


	//   ....[38]....
        /*05d8*/ 	.word	0xffffffff


	//   ....[39]....
        /*05dc*/ 	.word	0xffffffff


	//   ....[40]....
        /*05e0*/ 	.word	0xffffffff


	//   ....[41]....
        /*05e4*/ 	.word	0xffffffff


	//   ....[42]....
        /*05e8*/ 	.word	0xffffffff


	//   ....[43]....
        /*05ec*/ 	.word	0xffffffff


	//   ....[44]....
        /*05f0*/ 	.word	0xffffffff


	//   ....[45]....
        /*05f4*/ 	.word	0xffffffff


	//   ....[46]....
        /*05f8*/ 	.word	0xffffffff


	//   ....[47]....
        /*05fc*/ 	.word	0xffffffff


	//   ....[48]....
        /*0600*/ 	.word	0xffffffff


	//   ....[49]....
        /*0604*/ 	.word	0xffffffff


	//   ....[50]....
        /*0608*/ 	.word	0xffffffff


	//   ....[51]....
        /*060c*/ 	.word	0xffffffff


	//   ....[52]....
        /*0610*/ 	.word	0xffffffff


	//   ....[53]....
        /*0614*/ 	.word	0xffffffff


	//----- nvinfo : EIATTR_COOP_GROUP_INSTR_OFFSETS
	.align		4
.L_644:
        /*0618*/ 	.byte	0x04, 0x28
        /*061a*/ 	.short	(.L_646 - .L_645)


	//   ....[0]....
.L_645:
        /*061c*/ 	.word	0x00000f50


	//   ....[1]....
        /*0620*/ 	.word	0x00000f80


	//   ....[2]....
        /*0624*/ 	.word	0x00001180


	//   ....[3]....
        /*0628*/ 	.word	0x000011e0


	//   ....[4]....
        /*062c*/ 	.word	0x00001280


	//   ....[5]....
        /*0630*/ 	.word	0x000012f0


	//   ....[6]....
        /*0634*/ 	.word	0x00001320


	//   ....[7]....
        /*0638*/ 	.word	0x000013c0


	//   ....[8]....
        /*063c*/ 	.word	0x00002fa0


	//   ....[9]....
        /*0640*/ 	.word	0x000031f0


	//   ....[10]....
        /*0644*/ 	.word	0x00003e20


	//   ....[11]....
        /*0648*/ 	.word	0x00003e90


	//   ....[12]....
        /*064c*/ 	.word	0x00003ed0


	//   ....[13]....
        /*0650*/ 	.word	0x00003f00


	//   ....[14]....
        /*0654*/ 	.word	0x00006c60


	//   ....[15]....
        /*0658*/ 	.word	0x00007060


	//   ....[16]....
        /*065c*/ 	.word	0x00007640


	//   ....[17]....
        /*0660*/ 	.word	0x00007660


	//   ....[18]....
        /*0664*/ 	.word	0x00008090


	//   ....[19]....
        /*0668*/ 	.word	0x000080b0


	//   ....[20]....
        /*066c*/ 	.word	0x0000ac20


	//   ....[21]....
        /*0670*/ 	.word	0x0000ac40


	//   ....[22]....
        /*0674*/ 	.word	0x0000b280


	//   ....[23]....
        /*0678*/ 	.word	0x0000b2a0


	//   ....[24]....
        /*067c*/ 	.word	0x0000db20


	//   ....[25]....
        /*0680*/ 	.word	0x0000df10


	//   ....[26]....
        /*0684*/ 	.word	0x0000e4f0


	//   ....[27]....
        /*0688*/ 	.word	0x0000e510


	//   ....[28]....
        /*068c*/ 	.word	0x0000eed0


	//   ....[29]....
        /*0690*/ 	.word	0x0000eef0


	//   ....[30]....
        /*0694*/ 	.word	0x00010230


	//   ....[31]....
        /*0698*/ 	.word	0x00010240


	//   ....[32]....
        /*069c*/ 	.word	0x00010270


	//   ....[33]....
        /*06a0*/ 	.word	0x00010280


	//   ....[34]....
        /*06a4*/ 	.word	0x00011c00


	//   ....[35]....
        /*06a8*/ 	.word	0x00011c10


	//   ....[36]....
        /*06ac*/ 	.word	0x00011c30


	//   ....[37]....
        /*06b0*/ 	.word	0x00011c40


	//   ....[38]....
        /*06b4*/ 	.word	0x00011c50


	//   ....[39]....
        /*06b8*/ 	.word	0x00011c60


	//   ....[40]....
        /*06bc*/ 	.word	0x00011f60


	//   ....[41]....
        /*06c0*/ 	.word	0x00011f90


	//   ....[42]....
        /*06c4*/ 	.word	0x00012150


	//   ....[43]....
        /*06c8*/ 	.word	0x00012180


	//   ....[44]....
        /*06cc*/ 	.word	0x00012340


	//   ....[45]....
        /*06d0*/ 	.word	0x00012360


	//   ....[46]....
        /*06d4*/ 	.word	0x00012a60


	//   ....[47]....
        /*06d8*/ 	.word	0x00012a80


	//   ....[48]....
        /*06dc*/ 	.word	0x00012c30


	//   ....[49]....
        /*06e0*/ 	.word	0x00012c60


	//   ....[50]....
        /*06e4*/ 	.word	0x00012df0


	//   ....[51]....
        /*06e8*/ 	.word	0x00012e20


	//   ....[52]....
        /*06ec*/ 	.word	0x00012fb0


	//   ....[53]....
        /*06f0*/ 	.word	0x00012fd0


	//----- nvinfo : EIATTR_EXIT_INSTR_OFFSETS
	.align		4
.L_646:
        /*06f4*/ 	.byte	0x04, 0x1c
        /*06f6*/ 	.short	(.L_648 - .L_647)


	//   ....[0]....
.L_647:
        /*06f8*/ 	.word	0x00000040


	//   ....[1]....
        /*06fc*/ 	.word	0x00012370


	//   ....[2]....
        /*0700*/ 	.word	0x000124b0


	//   ....[3]....
        /*0704*/ 	.word	0x00012510


	//   ....[4]....
        /*0708*/ 	.word	0x00012fe0


	//   ....[5]....
        /*070c*/ 	.word	0x000130f0


	//   ....[6]....
        /*0710*/ 	.word	0x00013150


	//----- nvinfo : EIATTR_CTAIDZ_USED
	.align		4
.L_648:
        /*0714*/ 	.byte	0x01, 0x04
	.zero		2


	//----- nvinfo : EIATTR_MAX_THREADS
	.align		4
        /*0718*/ 	.byte	0x04, 0x05
        /*071a*/ 	.short	(.L_650 - .L_649)
.L_649:
        /*071c*/ 	.word	0x00000100
        /*0720*/ 	.word	0x00000001
        /*0724*/ 	.word	0x00000001


	//----- nvinfo : EIATTR_CRS_STACK_SIZE
	.align		4
.L_650:
        /*0728*/ 	.byte	0x04, 0x1e
        /*072a*/ 	.short	(.L_652 - .L_651)
.L_651:
        /*072c*/ 	.word	0x00000000
.L_652:


//--------------------- .nv.info._ZN7cutlass13device_kernelIN5flash19enable_sm80_to_sm89INS1_16FlashAttnFwdSm80INS1_25CollectiveMainloopFwdSm80ILi8ELi1ELb1EN4cute5tupleIJNS5_1CILi128EEENS7_ILi48EEENS7_ILi256EEEEEELi256ENS_10bfloat16_tEfNS_4arch4Sm80ELb0ELb1ELb0ELb1ELb0ELb0ELb1ELb0EEENS1_21CollectiveEpilogueFwdINS6_IJS8_SA_S9_EEENS6_IJNS7_ILi1EEESI_SI_EEESC_SE_Li256ELb1ELb1ELb0ELb0EEENS1_19SingleTileSchedulerILb1ELb0ELb1ELi128EEEEEEEEEvNT_6ParamsE --------------------------
	.section	.nv.info._ZN7cutlass13device_kernelIN5flash19enable_sm80_to_sm89INS1_16FlashAttnFwdSm80INS1_25CollectiveMainloopFwdSm80ILi8ELi1ELb1EN4cute5tupleIJNS5_1CILi128EEENS7_ILi48EEENS7_ILi256EEEEEELi256ENS_10bfloat16_tEfNS_4arch4Sm80ELb0ELb1ELb0ELb1ELb0ELb0ELb1ELb0EEENS1_21CollectiveEpilogueFwdINS6_IJS8_SA_S9_EEENS6_IJNS7_ILi1EEESI_SI_EEESC_SE_Li256ELb1ELb1ELb0ELb0EEENS1_19SingleTileSchedulerILb1ELb0ELb1ELi128EEEEEEEEEvNT_6ParamsE,"",@"SHT_CUDA_INFO"
	.sectionflags	@""
	.align	4


	//----- nvinfo : EIATTR_CUDA_API_VERSION
	.align		4
        /*0000*/ 	.byte	0x04, 0x37
        /*0002*/ 	.short	(.L_654 - .L_653)
.L_653:
        /*0004*/ 	.word	0x00000082


	//----- nvinfo : EIATTR_SW2861232_WAR
	.align		4
.L_654:
        /*0008*/ 	.byte	0x01, 0x35
	.zero		2


	//----- nvinfo : EIATTR_PARAM_CBANK
	.align		4
        /*000c*/ 	.byte	0x04, 0x0a
        /*000e*/ 	.short	(.L_656 - .L_655)
	.align		4
.L_655:
        /*0010*/ 	.word	index@(.nv.constant0._ZN7cutlass13device_kernelIN5flash19enable_sm80_to_sm89INS1_16FlashAttnFwdSm80INS1_25CollectiveMainloopFwdSm80ILi8ELi1ELb1EN4cute5tupleIJNS5_1CILi128EEENS7_ILi48EEENS7_ILi256EEEEEELi256ENS_10bfloat16_tEfNS_4arch4Sm80ELb0ELb1ELb0ELb1ELb0ELb0ELb1ELb0EEENS1_21CollectiveEpilogueFwdINS6_IJS8_SA_S9_EEENS6_IJNS7_ILi1EEESI_SI_EEESC_SE_Li256ELb1ELb1ELb0ELb0EEENS1_19SingleTileSchedulerILb1ELb0ELb1ELi128EEEEEEEEEvNT_6ParamsE)
        /*0014*/ 	.short	0x0160
        /*0016*/ 	.short	0x0418


	//----- nvinfo : EIATTR_CBANK_PARAM_SIZE
	.align		4
.L_656:
        /*0018*/ 	.byte	0x03, 0x19
        /*001a*/ 	.short	0x0418


	//----- nvinfo : EIATTR_KPARAM_INFO
	.align		4
        /*001c*/ 	.byte	0x04, 0x17
        /*001e*/ 	.short	(.L_658 - .L_657)
.L_657:
        /*0020*/ 	.word	0x00000000
        /*0024*/ 	.short	0x0000
        /*0026*/ 	.short	0x0000
        /*0028*/ 	.byte	0x00, 0xf0, 0x61, 0x10


	//----- nvinfo : EIATTR_MAXREG_COUNT
	.align		4
.L_658:
        /*002c*/ 	.byte	0x03, 0x1b
        /*002e*/ 	.short	0x00ff


	//----- nvinfo : EIATTR_NUM_BARRIERS
	.align		4
        /*0030*/ 	.byte	0x02, 0x4c
        /*0032*/ 	.byte	0x02
	.zero		1


	//----- nvinfo : EIATTR_ANNOTATIONS
	.align		4
        /*0034*/ 	.byte	0x04, 0x55
        /*0036*/ 	.short	(.L_660 - .L_659)


	//   ....[0]....
.L_659:
        /* <DEDUP_REMOVED lines=80> */


	//----- nvinfo : EIATTR_MERCURY_ISA_VERSION
	.align		4
.L_660:
        /*0528*/ 	.byte	0x03, 0x5f
        /*052a*/ 	.short	0x0000


	//----- nvinfo : EIATTR_INT_WARP_WIDE_INSTR_OFFSETS
	.align		4
        /*052c*/ 	.byte	0x04, 0x31
        /*052e*/ 	.short	(.L_662 - .L_661)


	//   ....[0]....
.L_661:
        /*0530*/ 	.word	0x000072c0


	//   ....[1]....
        /*0534*/ 	.word	0x0000b220


	//   ....[2]....
        /*0538*/ 	.word	0x0000e2f0


	//----- nvinfo : EIATTR_COOP_GROUP_MASK_REGIDS
	.align		4
.L_662:
        /*053c*/ 	.byte	0x04, 0x29
        /*053e*/ 	.short	(.L_664 - .L_663)


	//   ....[0]....
.L_663:
        /*0540*/ 	.word	0xffffffff


	//   ....[1]....
        /*0544*/ 	.word	0xffffffff


	//   ....[2]....
        /*0548*/ 	.word	0xffffffff


	//   ....[3]....
        /*054c*/ 	.word	0xffffffff


	//   ....[4]....
        /*0550*/ 	.word	0xffffffff


	//   ....[5]....
        /*0554*/ 	.word	0xffffffff


	//   ....[6]....
        /*0558*/ 	.word	0xffffffff


	//   ....[7]....
        /*055c*/ 	.word	0xffffffff


	//   ....[8]....
        /*0560*/ 	.word	0xffffffff


	//   ....[9]....
        /*0564*/ 	.word	0xffffffff


	//   ....[10]....
        /*0568*/ 	.word	0xffffffff


	//   ....[11]....
        /*056c*/ 	.word	0xffffffff


	//   ....[12]....
        /*0570*/ 	.word	0xffffffff


	//   ....[13]....
        /*0574*/ 	.word	0xffffffff


	//   ....[14]....
        /*0578*/ 	.word	0xffffffff


	//   ....[15]....
        /*057c*/ 	.word	0xffffffff


	//   ....[16]....
        /*0580*/ 	.word	0xffffffff


	//   ....[17]....
        /*0584*/ 	.word	0xffffffff


	//   ....[18]....
        /*0588*/ 	.word	0xffffffff


	//   ....[19]....
        /*058c*/ 	.word	0xffffffff


	//   ....[20]....
        /*0590*/ 	.word	0xffffffff


	//   ....[21]....
        /*0594*/ 	.word	0xffffffff


	//   ....[22]....
        /*0598*/ 	.word	0xffffffff


	//   ....[23]....
        /*059c*/ 	.word	0xffffffff


	//   ....[24]....
        /*05a0*/ 	.word	0xffffffff


	//   ....[25]....
        /*05a4*/ 	.word	0xffffffff


	//   ....[26]....
        /*05a8*/ 	.word	0xffffffff


	//   ....[27]....
        /*05ac*/ 	.word	0xffffffff


	//   ....[28]....
        /*05b0*/ 	.word	0xffffffff


	//   ....[29]....
        /*05b4*/ 	.word	0xffffffff


	//   ....[30]....
        /*05b8*/ 	.word	0xffffffff


	//   ....[31]....
        /*05bc*/ 	.word	0xffffffff


	//   ....[32]....
        /*05c0*/ 	.word	0xffffffff


	//   ....[33]....
        /*05c4*/ 	.word	0xffffffff


	//   ....[34]....
        /*05c8*/ 	.word	0xffffffff


	//   ....[35]....
        /*05cc*/ 	.word	0xffffffff


	//   ....[36]....
        /*05d0*/ 	.word	0xffffffff


	//   ....[37]....
        /*05d4*/ 	.word	0xffffffff


	//   ....[38]....
        /*05d8*/ 	.word	0xffffffff


	//   ....[39]....
        /*05dc*/ 	.word	0xffffffff


	//   ....[40]....
        /*05e0*/ 	.word	0xffffffff


	//   ....[41]....
        /*05e4*/ 	.word	0xffffffff


	//   ....[42]....
        /*05e8*/ 	.word	0xffffffff


	//   ....[43]....
        /*05ec*/ 	.word	0xffffffff


	//   ....[44]....
        /*05f0*/ 	.word	0xffffffff


	//   ....[45]....
        /*05f4*/ 	.word	0xffffffff


	//   ....[46]....
        /*05f8*/ 	.word	0xffffffff


	//   ....[47]....
        /*05fc*/ 	.word	0xffffffff


	//   ....[48]....
        /*0600*/ 	.word	0xffffffff


	//   ....[49]....
        /*0604*/ 	.word	0xffffffff


	//   ....[50]....
        /*0608*/ 	.word	0xffffffff


	//   ....[51]....
        /*060c*/ 	.word	0xffffffff


	//   ....[52]....
        /*0610*/ 	.word	0xffffffff


	//   ....[53]....
        /*0614*/ 	.word	0xffffffff


	//   ....[54]....
        /*0618*/ 	.word	0xffffffff


	//----- nvinfo : EIATTR_COOP_GROUP_INSTR_OFFSETS
	.align		4
.L_664:
        /*061c*/ 	.byte	0x04, 0x28
        /*061e*/ 	.short	(.L_666 - .L_665)


	//   ....[0]....
.L_665:
        /*0620*/ 	.word	0x000000a0


	//   ....[1]....
        /*0624*/ 	.word	0x00001820


	//   ....[2]....
        /*0628*/ 	.word	0x00001850


	//   ....[3]....
        /*062c*/ 	.word	0x000018a0


	//   ....[4]....
        /*0630*/ 	.word	0x00001900


	//   ....[5]....
        /*0634*/ 	.word	0x00001cf0


	//   ....[6]....
        /*0638*/ 	.word	0x00001d30


	//   ....[7]....
        /*063c*/ 	.word	0x00001e60


	//   ....[8]....
        /*0640*/ 	.word	0x00001e90


	//   ....[9]....
        /*0644*/ 	.word	0x00003950


	//   ....[10]....
        /*0648*/ 	.word	0x00003bc0


	//   ....[11]....
        /*064c*/ 	.word	0x00004840


	//   ....[12]....
        /*0650*/ 	.word	0x000048b0


	//   ....[13]....
        /*0654*/ 	.word	0x000048f0


	//   ....[14]....
        /*0658*/ 	.word	0x00004920


	//   ....[15]....
        /*065c*/ 	.word	0x000076b0


	//   ....[16]....
        /*0660*/ 	.word	0x00007aa0


	//   ....[17]....
        /*0664*/ 	.word	0x00008080


	//   ....[18]....
        /*0668*/ 	.word	0x000080a0


	//   ....[19]....
        /*066c*/ 	.word	0x00008ad0


	//   ....[20]....
        /*0670*/ 	.word	0x00008af0


	//   ....[21]....
        /*0674*/ 	.word	0x0000b640


	//   ....[22]....
        /*0678*/ 	.word	0x0000b660


	//   ....[23]....
        /*067c*/ 	.word	0x0000bca0


	//   ....[24]....
        /*0680*/ 	.word	0x0000bcc0


	//   ....[25]....
        /*0684*/ 	.word	0x0000e540


	//   ....[26]....
        /*0688*/ 	.word	0x0000e930


	//   ....[27]....
        /*068c*/ 	.word	0x0000ef10


	//   ....[28]....
        /*0690*/ 	.word	0x0000ef30


	//   ....[29]....
        /*0694*/ 	.word	0x0000f8f0


	//   ....[30]....
        /*0698*/ 	.word	0x0000f910


	//   ....[31]....
        /*069c*/ 	.word	0x00010c60


	//   ....[32]....
        /*06a0*/ 	.word	0x00010c70


	//   ....[33]....
        /*06a4*/ 	.word	0x00010ca0


	//   ....[34]....
        /*06a8*/ 	.word	0x00010cb0


	//   ....[35]....
        /*06ac*/ 	.word	0x00012740


	//   ....[36]....
        /*06b0*/ 	.word	0x000127a0


	//   ....[37]....
        /*06b4*/ 	.word	0x000127d0


	//   ....[38]....
        /*06b8*/ 	.word	0x00012800


	//   ....[39]....
        /*06bc*/ 	.word	0x00012a30


	//   ....[40]....
        /*06c0*/ 	.word	0x00012a40


	//   ....[41]....
        /*06c4*/ 	.word	0x00012c40


	//   ....[42]....
        /*06c8*/ 	.word	0x00012c70


	//   ....[43]....
        /*06cc*/ 	.word	0x00012e30


	//   ....[44]....
        /*06d0*/ 	.word	0x00012e60


	//   ....[45]....
        /*06d4*/ 	.word	0x00013020


	//   ....[46]....
        /*06d8*/ 	.word	0x00013040


	//   ....[47]....
        /*06dc*/ 	.word	0x00013a10


	//   ....[48]....
        /*06e0*/ 	.word	0x00013a30


	//   ....[49]....
        /*06e4*/ 	.word	0x00013bf0


	//   ....[50]....
        /*06e8*/ 	.word	0x00013c20


	//   ....[51]....
        /*06ec*/ 	.word	0x00013db0


	//   ....[52]....
        /*06f0*/ 	.word	0x00013de0


	//   ....[53]....
        /*06f4*/ 	.word	0x00013f70


	//   ....[54]....
        /*06f8*/ 	.word	0x00013f90


	//----- nvinfo : EIATTR_EXIT_INSTR_OFFSETS
	.align		4
.L_666:
        /*06fc*/ 	.byte	0x04, 0x1c
        /*06fe*/ 	.short	(.L_668 - .L_667)


	//   ....[0]....
.L_667:
        /*0700*/ 	.word	0x00000450


	//   ....[1]....
        /*0704*/ 	.word	0x00013050


	//   ....[2]....
        /*0708*/ 	.word	0x00013190


	//   ....[3]....
        /*070c*/ 	.word	0x000131f0


	//   ....[4]....
        /*0710*/ 	.word	0x00013fa0


	//   ....[5]....
        /*0714*/ 	.word	0x000140b0


	//   ....[6]....
        /*0718*/ 	.word	0x00014110


	//----- nvinfo : EIATTR_CTAIDZ_USED
	.align		4
.L_668:
        /*071c*/ 	.byte	0x01, 0x04
	.zero		2


	//----- nvinfo : EIATTR_MAX_THREADS
	.align		4
        /*0720*/ 	.byte	0x04, 0x05
        /*0722*/ 	.short	(.L_670 - .L_669)
.L_669:
        /*0724*/ 	.word	0x00000100
        /*0728*/ 	.word	0x00000001
        /*072c*/ 	.word	0x00000001


	//----- nvinfo : EIATTR_CRS_STACK_SIZE
	.align		4
.L_670:
        /*0730*/ 	.byte	0x04, 0x1e
        /*0732*/ 	.short	(.L_672 - .L_671)
.L_671:
        /*0734*/ 	.word	0x00000000
.L_672:


//--------------------- .nv.info._ZN7cutlass13device_kernelIN5flash19enable_sm80_to_sm89INS1_16FlashAttnFwdSm80INS1_25CollectiveMainloopFwdSm80ILi8ELi1ELb0EN4cute5tupleIJNS5_1CILi128EEENS7_ILi32EEENS7_ILi256EEEEEELi256ENS_10bfloat16_tEfNS_4arch4Sm80ELb0ELb1ELb0ELb1ELb0ELb1ELb1ELb0EEENS1_21CollectiveEpilogueFwdINS6_IJS8_SA_S9_EEENS6_IJNS7_ILi1EEESI_SI_EEESC_SE_Li256ELb1ELb1ELb0ELb0EEENS1_19SingleTileSchedulerILb1ELb0ELb1ELi128EEEEEEEEEvNT_6ParamsE --------------------------
	.section	.nv.info._ZN7cutlass13device_kernelIN5flash19enable_sm80_to_sm89INS1_16FlashAttnFwdSm80INS1_25CollectiveMainloopFwdSm80ILi8ELi1ELb0EN4cute5tupleIJNS5_1CILi128EEENS7_ILi32EEENS7_ILi256EEEEEELi256ENS_10bfloat16_tEfNS_4arch4Sm80ELb0ELb1ELb0ELb1ELb0ELb1ELb1ELb0EEENS1_21CollectiveEpilogueFwdINS6_IJS8_SA_S9_EEENS6_IJNS7_ILi1EEESI_SI_EEESC_SE_Li256ELb1ELb1ELb0ELb0EEENS1_19SingleTileSchedulerILb1ELb0ELb1ELi128EEEEEEEEEvNT_6ParamsE,"",@"SHT_CUDA_INFO"
	.sectionflags	@""
	.align	4


	//----- nvinfo : EIATTR_CUDA_API_VERSION
	.align		4
        /*0000*/ 	.byte	0x04, 0x37
        /*0002*/ 	.short	(.L_674 - .L_673)
.L_673:
        /*0004*/ 	.word	0x00000082


	//----- nvinfo : EIATTR_SW2861232_WAR
	.align		4
.L_674:
        /*0008*/ 	.byte	0x01, 0x35
	.zero		2


	//----- nvinfo : EIATTR_PARAM_CBANK
	.align		4
        /*000c*/ 	.byte	0x04, 0x0a
        /*000e*/ 	.short	(.L_676 - .L_675)
	.align		4
.L_675:
        /*0010*/ 	.word	index@(.nv.constant0._ZN7cutlass13device_kernelIN5flash19enable_sm80_to_sm89INS1_16FlashAttnFwdSm80INS1_25CollectiveMainloopFwdSm80ILi8ELi1ELb0EN4cute5tupleIJNS5_1CILi128EEENS7_ILi32EEENS7_ILi256EEEEEELi256ENS_10bfloat16_tEfNS_4arch4Sm80ELb0ELb1ELb0ELb1ELb0ELb1ELb1ELb0EEENS1_21CollectiveEpilogueFwdINS6_IJS8_SA_S9_EEENS6_IJNS7_ILi1EEESI_SI_EEESC_SE_Li256ELb1ELb1ELb0ELb0EEENS1_19SingleTileSchedulerILb1ELb0ELb1ELi128EEEEEEEEEvNT_6ParamsE)
        /*0014*/ 	.short	0x0160
        /*0016*/ 	.short	0x0418


	//----- nvinfo : EIATTR_CBANK_PARAM_SIZE
	.align		4
.L_676:
        /*0018*/ 	.byte	0x03, 0x19
        /*001a*/ 	.short	0x0418


	//----- nvinfo : EIATTR_KPARAM_INFO
	.align		4
        /*001c*/ 	.byte	0x04, 0x17
        /*001e*/ 	.short	(.L_678 - .L_677)
.L_677:
        /*0020*/ 	.word	0x00000000
        /*0024*/ 	.short	0x0000
        /*0026*/ 	.short	0x0000
        /*0028*/ 	.byte	0x00, 0xf0, 0x61, 0x10


	//----- nvinfo : EIATTR_MAXREG_COUNT
	.align		4
.L_678:
        /*002c*/ 	.byte	0x03, 0x1b
        /*002e*/ 	.short	0x00ff


	//----- nvinfo : EIATTR_NUM_BARRIERS
	.align		4
        /*0030*/ 	.byte	0x02, 0x4c
        /*0032*/ 	.byte	0x02
	.zero		1


	//----- nvinfo : EIATTR_MERCURY_ISA_VERSION
	.align		4
        /*0034*/ 	.byte	0x03, 0x5f
        /*0036*/ 	.short	0x0000


	//----- nvinfo : EIATTR_INT_WARP_WIDE_INSTR_OFFSETS
	.align		4
        /*0038*/ 	.byte	0x04, 0x31
        /*003a*/ 	.short	(.L_680 - .L_679)


	//   ....[0]....
.L_679:
        /*003c*/ 	.word	0x00006880


	//----- nvinfo : EIATTR_COOP_GROUP_MASK_REGIDS
	.align		4
.L_680:
        /*0040*/ 	.byte	0x04, 0x29
        /*0042*/ 	.short	(.L_682 - .L_681)


	//   ....[0]....
.L_681:
        /*0044*/ 	.word	0xffffffff


	//   ....[1]....
        /*0048*/ 	.word	0xffffffff


	//   ....[2]....
        /*004c*/ 	.word	0xffffffff


	//   ....[3]....
        /*0050*/ 	.word	0xffffffff


	//   ....[4]....
        /*0054*/ 	.word	0xffffffff


	//   ....[5]....
        /*0058*/ 	.word	0xffffffff


	//   ....[6]....
        /*005c*/ 	.word	0xffffffff


	//   ....[7]....
        /*0060*/ 	.word	0xffffffff


	//   ....[8]....
        /*0064*/ 	.word	0xffffffff


	//   ....[9]....
        /*0068*/ 	.word	0xffffffff


	//   ....[10]....
        /*006c*/ 	.word	0xffffffff


	//   ....[11]....
        /*0070*/ 	.word	0xffffffff


	//   ....[12]....
        /*0074*/ 	.word	0xffffffff


	//   ....[13]....
        /*0078*/ 	.word	0xffffffff


	//   ....[14]....
        /*007c*/ 	.word	0xffffffff


	//   ....[15]....
        /*0080*/ 	.word	0xffffffff


	//   ....[16]....
        /*0084*/ 	.word	0xffffffff


	//   ....[17]....
        /*0088*/ 	.word	0xffffffff


	//   ....[18]....
        /*008c*/ 	.word	0xffffffff


	//   ....[19]....
        /*0090*/ 	.word	0xffffffff


	//   ....[20]....
        /*0094*/ 	.word	0xffffffff


	//   ....[21]....
        /*0098*/ 	.word	0xffffffff


	//   ....[22]....
        /*009c*/ 	.word	0xffffffff


	//   ....[23]....
        /*00a0*/ 	.word	0xffffffff


	//   ....[24]....
        /*00a4*/ 	.word	0xffffffff


	//   ....[25]....
        /*00a8*/ 	.word	0xffffffff


	//   ....[26]....
        /*00ac*/ 	.word	0xffffffff


	//   ....[27]....
        /*00b0*/ 	.word	0xffffffff


	//   ....[28]....
        /*00b4*/ 	.word	0xffffffff


	//   ....[29]....
        /*00b8*/ 	.word	0xffffffff


	//   ....[30]....
        /*00bc*/ 	.word	0xffffffff


	//   ....[31]....
        /*00c0*/ 	.word	0xffffffff


	//   ....[32]....
        /*00c4*/ 	.word	0xffffffff


	//   ....[33]....
        /*00c8*/ 	.word	0xffffffff


	//   ....[34]....
        /*00cc*/ 	.word	0xffffffff


	//   ....[35]....
        /*00d0*/ 	.word	0xffffffff


	//   ....[36]....
        /*00d4*/ 	.word	0xffffffff


	//   ....[37]....
        /*00d8*/ 	.word	0xffffffff


	//   ....[38]....
        /*00dc*/ 	.word	0xffffffff


	//   ....[39]....
        /*00e0*/ 	.word	0xffffffff


	//   ....[40]....
        /*00e4*/ 	.word	0xffffffff


	//   ....[41]....
        /*00e8*/ 	.word	0xffffffff


	//   ....[42]....
        /*00ec*/ 	.word	0xffffffff


	//   ....[43]....
        /*00f0*/ 	.word	0xffffffff


	//   ....[44]....
        /*00f4*/ 	.word	0xffffffff


	//   ....[45]....
        /*00f8*/ 	.word	0xffffffff


	//   ....[46]....
        /*00fc*/ 	.word	0xffffffff


	//   ....[47]....
        /*0100*/ 	.word	0xffffffff


	//   ....[48]....
        /*0104*/ 	.word	0xffffffff


	//   ....[49]....
        /*0108*/ 	.word	0xffffffff


	//   ....[50]....
        /*010c*/ 	.word	0xffffffff


	//   ....[51]....
        /*0110*/ 	.word	0xffffffff


	//   ....[52]....
        /*0114*/ 	.word	0xffffffff


	//   ....[53]....
        /*0118*/ 	.word	0xffffffff


	//   ....[54]....
        /*011c*/ 	.word	0xffffffff


	//   ....[55]....
        /*0120*/ 	.word	0xffffffff


	//   ....[56]....
        /*0124*/ 	.word	0xffffffff


	//   ....[57]....
        /*0128*/ 	.word	0xffffffff


	//   ....[58]....
        /*012c*/ 	.word	0xffffffff


	//   ....[59]....
        /*0130*/ 	.word	0xffffffff


	//   ....[60]....
        /*0134*/ 	.word	0xffffffff


	//   ....[61]....
        /*0138*/ 	.word	0xffffffff


	//   ....[62]....
        /*013c*/ 	.word	0xffffffff


	//   ....[63]....
        /*0140*/ 	.word	0xffffffff


	//   ....[64]....
        /*0144*/ 	.word	0xffffffff


	//   ....[65]....
        /*0148*/ 	.word	0xffffffff


	//   ....[66]....
        /*014c*/ 	.word	0xffffffff


	//   ....[67]....
        /*0150*/ 	.word	0xffffffff


	//   ....[68]....
        /*0154*/ 	.word	0xffffffff


	//   ....[69]....
        /*0158*/ 	.word	0xffffffff


	//   ....[70]....
        /*015c*/ 	.word	0xffffffff


	//   ....[71]....
        /*0160*/ 	.word	0xffffffff


	//   ....[72]....
        /*0164*/ 	.word	0xffffffff


	//   ....[73]....
        /*0168*/ 	.word	0xffffffff


	//   ....[74]....
        /*016c*/ 	.word	0xffffffff


	//   ....[75]....
        /*0170*/ 	.word	0xffffffff


	//   ....[76]....
        /*0174*/ 	.word	0xffffffff


	//   ....[77]....
        /*0178*/ 	.word	0xffffffff


	//   ....[78]....
        /*017c*/ 	.word	0xffffffff


	//   ....[79]....
        /*0180*/ 	.word	0xffffffff


	//   ....[80]....
        /*0184*/ 	.word	0xffffffff


	//   ....[81]....
        /*0188*/ 	.word	0xffffffff


	//   ....[82]....
        /*018c*/ 	.word	0xffffffff


	//   ....[83]....
        /*0190*/ 	.word	0xffffffff


	//   ....[84]....
        /*0194*/ 	.word	0xffffffff


	//   ....[85]....
        /*0198*/ 	.word	0xffffffff


	//   ....[86]....
        /*019c*/ 	.word	0xffffffff


	//----- nvinfo : EIATTR_COOP_GROUP_INSTR_OFFSETS
	.align		4
.L_682:
        /*01a0*/ 	.byte	0x04, 0x28
        /*01a2*/ 	.short	(.L_684 - .L_683)


	//   ....[0]....
.L_683:
        /*01a4*/ 	.word	0x00000090


	//   ....[1]....
        /*01a8*/ 	.word	0x00005d60


	//   ....[2]....
        /*01ac*/ 	.word	0x00005d90


	//   ....[3]....
        /*01b0*/ 	.word	0x00005f70


	//   ....[4]....
        /*01b4*/ 	.word	0x00005fd0


	//   ....[5]....
        /*01b8*/ 	.word	0x000063c0


	//   ....[6]....
        /*01bc*/ 	.word	0x000063f0


	//   ....[7]....
        /*01c0*/ 	.word	0x000065a0


	//   ....[8]....
        /*01c4*/ 	.word	0x000065e0


	//   ....[9]....
        /*01c8*/ 	.word	0x00006c20


	//   ....[10]....
        /*01cc*/ 	.word	0x00006c70


	//   ....[11]....
        /*01d0*/ 	.word	0x00006cc0


	//   ....[12]....
        /*01d4*/ 	.word	0x00006cf0


	//   ....[13]....
        /*01d8*/ 	.word	0x00006fc0


	//   ....[14]....
        /*01dc*/ 	.word	0x00007180


	//   ....[15]....
        /*01e0*/ 	.word	0x000071c0


	//   ....[16]....
        /*01e4*/ 	.word	0x00007200


	//   ....[17]....
        /*01e8*/ 	.word	0x00007530


	//   ....[18]....
        /*01ec*/ 	.word	0x000076f0


	//   ....[19]....
        /*01f0*/ 	.word	0x00007730


	//   ....[20]....
        /*01f4*/ 	.word	0x00007770


	//   ....[21]....
        /*01f8*/ 	.word	0x00007ac0


	//   ....[22]....
        /*01fc*/ 	.word	0x00007c80


	//   ....[23]....
        /*0200*/ 	.word	0x00007cc0


	//   ....[24]....
        /*0204*/ 	.word	0x00007d00


	//   ....[25]....
        /*0208*/ 	.word	0x0000b720


	//   ....[26]....
        /*020c*/ 	.word	0x0000b780


	//   ....[27]....
        /*0210*/ 	.word	0x0000b7c0


	//   ....[28]....
        /*0214*/ 	.word	0x0000b7d0


	//   ....[29]....
        /*0218*/ 	.word	0x0000b9b0


	//   ....[30]....
        /*021c*/ 	.word	0x0000bb70


	//   ....[31]....
        /*0220*/ 	.word	0x0000bbb0


	//   ....[32]....
        /*0224*/ 	.word	0x0000bbf0


	//   ....[33]....
        /*0228*/ 	.word	0x0000be30


	//   ....[34]....
        /*022c*/ 	.word	0x0000bff0


	//   ....[35]....
        /*0230*/ 	.word	0x0000c030


	//   ....[36]....
        /*0234*/ 	.word	0x0000c070


	//   ....[37]....
        /*0238*/ 	.word	0x0000c2d0


	//   ....[38]....
        /*023c*/ 	.word	0x0000c490


	//   ....[39]....
        /*0240*/ 	.word	0x0000c4d0


	//   ....[40]....
        /*0244*/ 	.word	0x0000c510


	//   ....[41]....
        /*0248*/ 	.word	0x00011420


	//   ....[42]....
        /*024c*/ 	.word	0x00011680


	//   ....[43]....
        /*0250*/ 	.word	0x00011c70


	//   ....[44]....
        /*0254*/ 	.word	0x00011e10


	//   ....[45]....
        /*0258*/ 	.word	0x00011e20


	//   ....[46]....
        /*025c*/ 	.word	0x00011ee0


	//   ....[47]....
        /*0260*/ 	.word	0x00012fc0


	//   ....[48]....
        /*0264*/ 	.word	0x00013770


	//   ....[49]....
        /*0268*/ 	.word	0x00013ca0


	//   ....[50]....
        /*026c*/ 	.word	0x00013ee0


	//   ....[51]....
        /*0270*/ 	.word	0x00013f10


	//   ....[52]....
        /*0274*/ 	.word	0x00013f80


	//   ....[53]....
        /*0278*/ 	.word	0x00015f70


	//   ....[54]....
        /*027c*/ 	.word	0x00015f90


	//   ....[55]....
        /*0280*/ 	.word	0x00015fc0


	//   ....[56]....
        /*0284*/ 	.word	0x00016000


	//   ....[57]....
        /*0288*/ 	.word	0x00017ef0


	//   ....[58]....
        /*028c*/ 	.word	0x00018170


	//   ....[59]....
        /*0290*/ 	.word	0x000186a0


	//   ....[60]....
        /*0294*/ 	.word	0x000188d0


	//   ....[61]....
        /*0298*/ 	.word	0x00018900


	//   ....[62]....
        /*029c*/ 	.word	0x00018970


	//   ....[63]....
        /*02a0*/ 	.word	0x00019b90


	//   ....[64]....
        /*02a4*/ 	.word	0x00019bc0


	//   ....[65]....
        /*02a8*/ 	.word	0x00019c10


	//   ....[66]....
        /*02ac*/ 	.word	0x00019c20


	//   ....[67]....
        /*02b0*/ 	.word	0x0001b690


	//   ....[68]....
        /*02b4*/ 	.word	0x0001b6d0


	//   ....[69]....
        /*02b8*/ 	.word	0x0001b700


	//   ....[70]....
        /*02bc*/ 	.word	0x0001b730


	//   ....[71]....
        /*02c0*/ 	.word	0x0001b970


	//   ....[72]....
        /*02c4*/ 	.word	0x0001b980


	//   ....[73]....
        /*02c8*/ 	.word	0x0001bb80


	//   ....[74]....
        /*02cc*/ 	.word	0x0001bbb0


	//   ....[75]....
        /*02d0*/ 	.word	0x0001bd70


	//   ....[76]....
        /*02d4*/ 	.word	0x0001bda0


	//   ....[77]....
        /*02d8*/ 	.word	0x0001bf60


	//   ....[78]....
        /*02dc*/ 	.word	0x0001bf80


	//   ....[79]....
        /*02e0*/ 	.word	0x0001c930


	//   ....[80]....
        /*02e4*/ 	.word	0x0001c950


	//   ....[81]....
        /*02e8*/ 	.word	0x0001cae0


	//   ....[82]....
        /*02ec*/ 	.word	0x0001cb10


	//   ....[83]....
        /*02f0*/ 	.word	0x0001cca0


	//   ....[84]....
        /*02f4*/ 	.word	0x0001ccd0


	//   ....[85]....
        /*02f8*/ 	.word	0x0001ce60


	//   ....[86]....
        /*02fc*/ 	.word	0x0001ce80


	//----- nvinfo : EIATTR_EXIT_INSTR_OFFSETS
	.align		4
.L_684:
        /*0300*/ 	.byte	0x04, 0x1c
        /*0302*/ 	.short	(.L_686 - .L_685)


	//   ....[0]....
.L_685:
        /*0304*/ 	.word	0x00000440


	//   ....[1]....
        /*0308*/ 	.word	0x0001bf90


	//   ....[2]....
        /*030c*/ 	.word	0x0001c0d0


	//   ....[3]....
        /*0310*/ 	.word	0x0001c130


	//   ....[4]....
        /*0314*/ 	.word	0x0001ce90


	//   ....[5]....
        /*0318*/ 	.word	0x0001cfa0


	//   ....[6]....
        /*031c*/ 	.word	0x0001d000


	//----- nvinfo : EIATTR_CTAIDZ_USED
	.align		4
.L_686:
        /*0320*/ 	.byte	0x01, 0x04
	.zero		2


	//----- nvinfo : EIATTR_MAX_THREADS
	.align		4
        /*0324*/ 	.byte	0x04, 0x05
        /*0326*/ 	.short	(.L_688 - .L_687)
.L_687:
        /*0328*/ 	.word	0x00000100
        /*032c*/ 	.word	0x00000001
        /*0330*/ 	.word	0x00000001


	//----- nvinfo : EIATTR_CRS_STACK_SIZE
	.align		4
.L_688:
        /*0334*/ 	.byte	0x04, 0x1e
        /*0336*/ 	.short	(.L_690 - .L_689)
.L_689:
        /*0338*/ 	.word	0x00000000
.L_690:


//--------------------- .nv.info._ZN7cutlass13device_kernelIN5flash19enable_sm80_to_sm89INS1_16FlashAttnFwdSm80INS1_25CollectiveMainloopFwdSm80ILi8ELi1ELb1EN4cute5tupleIJNS5_1CILi128EEENS7_ILi64EEENS7_ILi256EEEEEELi256ENS_10bfloat16_tEfNS_4arch4Sm80ELb1ELb0ELb0ELb0ELb0ELb0ELb1ELb0EEENS1_21CollectiveEpilogueFwdINS6_IJS8_SA_S9_EEENS6_IJNS7_ILi1EEESI_SI_EEESC_SE_Li256ELb0ELb1ELb0ELb0EEENS1_30DynamicPersistentTileSchedulerILi256ELi256ELb0ELb1ELb0EEEEEEEEEvNT_6ParamsE --------------------------
	.section	.nv.info._ZN7cutlass13device_kernelIN5flash19enable_sm80_to_sm89INS1_16FlashAttnFwdSm80INS1_25CollectiveMainloopFwdSm80ILi8ELi1ELb1EN4cute5tupleIJNS5_1CILi128EEENS7_ILi64EEENS7_ILi256EEEEEELi256ENS_10bfloat16_tEfNS_4arch4Sm80ELb1ELb0ELb0ELb0ELb0ELb0ELb1ELb0EEENS1_21CollectiveEpilogueFwdINS6_IJS8_SA_S9_EEENS6_IJNS7_ILi1EEESI_SI_EEESC_SE_Li256ELb0ELb1ELb0ELb0EEENS1_30DynamicPersistentTileSchedulerILi256ELi256ELb0ELb1ELb0EEEEEEEEEvNT_6ParamsE,"",@"SHT_CUDA_INFO"
	.sectionflags	@""
	.align	4


	//----- nvinfo : EIATTR_CUDA_API_VERSION
	.align		4
        /*0000*/ 	.byte	0x04, 0x37
        /*0002*/ 	.short	(.L_692 - .L_691)
.L_691:
        /*0004*/ 	.word	0x00000082


	//----- nvinfo : EIATTR_SW2861232_WAR
	.align		4
.L_692:
        /*0008*/ 	.byte	0x01, 0x35
	.zero		2


	//----- nvinfo : EIATTR_PARAM_CBANK
	.align		4
        /*000c*/ 	.byte	0x04, 0x0a
        /*000e*/ 	.short	(.L_694 - .L_693)
	.align		4
.L_693:
        /*0010*/ 	.word	index@(.nv.constant0._ZN7cutlass13device_kernelIN5flash19enable_sm80_to_sm89INS1_16FlashAttnFwdSm80INS1_25CollectiveMainloopFwdSm80ILi8ELi1ELb1EN4cute5tupleIJNS5_1CILi128EEENS7_ILi64EEENS7_ILi256EEEEEELi256ENS_10bfloat16_tEfNS_4arch4Sm80ELb1ELb0ELb0ELb0ELb0ELb0ELb1ELb0EEENS1_21CollectiveEpilogueFwdINS6_IJS8_SA_S9_EEENS6_IJNS7_ILi1EEESI_SI_EEESC_SE_Li256ELb0ELb1ELb0ELb0EEENS1_30DynamicPersistentTileSchedulerILi256ELi256ELb0ELb1ELb0EEEEEEEEEvNT_6ParamsE)
        /*0014*/ 	.short	0x0160
        /*0016*/ 	.short	0x0428


	//----- nvinfo : EIATTR_CBANK_PARAM_SIZE
	.align		4
.L_694:
        /*0018*/ 	.byte	0x03, 0x19
        /*001a*/ 	.short	0x0428


	//----- nvinfo : EIATTR_KPARAM_INFO
	.align		4
        /*001c*/ 	.byte	0x04, 0x17
        /*001e*/ 	.short	(.L_696 - .L_695)
.L_695:
        /*0020*/ 	.word	0x00000000
        /*0024*/ 	.short	0x0000
        /*0026*/ 	.short	0x0000
        /*0028*/ 	.byte	0x00, 0xf0, 0xa1, 0x10


	//----- nvinfo : EIATTR_MAXREG_COUNT
	.align		4
.L_696:
        /*002c*/ 	.byte	0x03, 0x1b
        /*002e*/ 	.short	0x00ff


	//----- nvinfo : EIATTR_NUM_BARRIERS
	.align		4
        /*0030*/ 	.byte	0x02, 0x4c
        /*0032*/ 	.byte	0x06
	.zero		1


	//----- nvinfo : EIATTR_ANNOTATIONS
	.align		4
        /*0034*/ 	.byte	0x04, 0x55
        /*0036*/ 	.short	(.L_698 - .L_697)


	//   ....[0]....
.L_697:
        /* <DEDUP_REMOVED lines=139> */


	//----- nvinfo : EIATTR_MERCURY_ISA_VERSION
	.align		4
.L_698:
        /*08d0*/ 	.byte	0x03, 0x5f
        /*08d2*/ 	.short	0x0000


	//----- nvinfo : EIATTR_INT_WARP_WIDE_INSTR_OFFSETS
	.align		4
        /*08d4*/ 	.byte	0x04, 0x31
        /*08d6*/ 	.short	(.L_700 - .L_699)


	//   ....[0]....
.L_699:
        /*08d8*/ 	.word	0x0000d780


	//   ....[1]....
        /*08dc*/ 	.word	0x0000d800


	//----- nvinfo : EIATTR_COOP_GROUP_MASK_REGIDS
	.align		4
.L_700:
        /*08e0*/ 	.byte	0x04, 0x29
        /*08e2*/ 	.short	(.L_702 - .L_701)


	//   ....[0]....
.L_701:
        /*08e4*/ 	.word	0xffffffff


	//   ....[1]....
        /*08e8*/ 	.word	0xffffffff


	//   ....[2]....
        /*08ec*/ 	.word	0xffffffff


	//   ....[3]....
        /*08f0*/ 	.word	0xffffffff


	//   ....[4]....
        /*08f4*/ 	.word	0xffffffff


	//   ....[5]....
        /*08f8*/ 	.word	0xffffffff


	//   ....[6]....
        /*08fc*/ 	.word	0xffffffff


	//   ....[7]....
        /*0900*/ 	.word	0xffffffff


	//   ....[8]....
        /*0904*/ 	.word	0xffffffff


	//   ....[9]....
        /*0908*/ 	.word	0xffffffff


	//   ....[10]....
        /*090c*/ 	.word	0xffffffff


	//   ....[11]....
        /*0910*/ 	.word	0xffffffff


	//   ....[12]....
        /*0914*/ 	.word	0xffffffff


	//   ....[13]....
        /*0918*/ 	.word	0xffffffff


	//   ....[14]....
        /*091c*/ 	.word	0xffffffff


	//   ....[15]....
        /*0920*/ 	.word	0xffffffff


	//   ....[16]....
        /*0924*/ 	.word	0xffffffff


	//   ....[17]....
        /*0928*/ 	.word	0xffffffff


	//   ....[18]....
        /*092c*/ 	.word	0xffffffff


	//   ....[19]....
        /*0930*/ 	.word	0xffffffff


	//   ....[20]....
        /*0934*/ 	.word	0xffffffff


	//   ....[21]....
        /*0938*/ 	.word	0xffffffff


	//   ....[22]....
        /*093c*/ 	.word	0xffffffff


	//   ....[23]....
        /*0940*/ 	.word	0xffffffff


	//   ....[24]....
        /*0944*/ 	.word	0xffffffff


	//   ....[25]....
        /*0948*/ 	.word	0xffffffff


	//   ....[26]....
        /*094c*/ 	.word	0xffffffff


	//   ....[27]....
        /*0950*/ 	.word	0xffffffff


	//   ....[28]....
        /*0954*/ 	.word	0xffffffff


	//   ....[29]....
        /*0958*/ 	.word	0xffffffff


	//   ....[30]....
        /*095c*/ 	.word	0xffffffff


	//   ....[31]....
        /*0960*/ 	.word	0xffffffff


	//   ....[32]....
        /*0964*/ 	.word	0xffffffff


	//   ....[33]....
        /*0968*/ 	.word	0xffffffff


	//   ....[34]....
        /*096c*/ 	.word	0xffffffff


	//   ....[35]....
        /*0970*/ 	.word	0xffffffff


	//   ....[36]....
        /*0974*/ 	.word	0xffffffff


	//   ....[37]....
        /*0978*/ 	.word	0xffffffff


	//   ....[38]....
        /*097c*/ 	.word	0xffffffff


	//   ....[39]....
        /*0980*/ 	.word	0xffffffff


	//   ....[40]....
        /*0984*/ 	.word	0xffffffff


	//   ....[41]....
        /*0988*/ 	.word	0xffffffff


	//   ....[42]....
        /*098c*/ 	.word	0xffffffff


	//   ....[43]....
        /*0990*/ 	.word	0xffffffff


	//   ....[44]....
        /*0994*/ 	.word	0xffffffff


	//   ....[45]....
        /*0998*/ 	.word	0xffffffff


	//   ....[46]....
        /*099c*/ 	.word	0xffffffff


	//   ....[47]....
        /*09a0*/ 	.word	0xffffffff


	//   ....[48]....
        /*09a4*/ 	.word	0xffffffff


	//   ....[49]....
        /*09a8*/ 	.word	0xffffffff


	//   ....[50]....
        /*09ac*/ 	.word	0xffffffff


	//   ....[51]....
        /*09b0*/ 	.word	0xffffffff


	//   ....[52]....
        /*09b4*/ 	.word	0xffffffff


	//   ....[53]....
        /*09b8*/ 	.word	0xffffffff


	//   ....[54]....
        /*09bc*/ 	.word	0xffffffff


	//   ....[55]....
        /*09c0*/ 	.word	0xffffffff


	//   ....[56]....
        /*09c4*/ 	.word	0xffffffff


	//   ....[57]....
        /*09c8*/ 	.word	0xffffffff


	//   ....[58]....
        /*09cc*/ 	.word	0xffffffff


	//   ....[59]....
        /*09d0*/ 	.word	0xffffffff


	//   ....[60]....
        /*09d4*/ 	.word	0xffffffff


	//   ....[61]....
        /*09d8*/ 	.word	0xffffffff


	//   ....[62]....
        /*09dc*/ 	.word	0xffffffff


	//   ....[63]....
        /*09e0*/ 	.word	0xffffffff


	//----- nvinfo : EIATTR_COOP_GROUP_INSTR_OFFSETS
	.align		4
.L_702:
        /*09e4*/ 	.byte	0x04, 0x28
        /*09e6*/ 	.short	(.L_704 - .L_703)


	//   ....[0]....
.L_703:
        /*09e8*/ 	.word	0x00000050


	//   ....[1]....
        /*09ec*/ 	.word	0x00001bd0


	//   ....[2]....
        /*09f0*/ 	.word	0x00001bf0


	//   ....[3]....
        /*09f4*/ 	.word	0x00001c10


	//   ....[4]....
        /*09f8*/ 	.word	0x00001c50


	//   ....[5]....
        /*09fc*/ 	.word	0x00001de0


	//   ....[6]....
        /*0a00*/ 	.word	0x00001e00


	//   ....[7]....
        /*0a04*/ 	.word	0x00001ee0


	//   ....[8]....
        /*0a08*/ 	.word	0x00001f00


	//   ....[9]....
        /*0a0c*/ 	.word	0x00003680


	//   ....[10]....
        /*0a10*/ 	.word	0x00003690


	//   ....[11]....
        /*0a14*/ 	.word	0x00003be0


	//   ....[12]....
        /*0a18*/ 	.word	0x00003d80


	//   ....[13]....
        /*0a1c*/ 	.word	0x00003d90


	//   ....[14]....
        /*0a20*/ 	.word	0x00003dc0


	//   ....[15]....
        /*0a24*/ 	.word	0x00006b40


	//   ....[16]....
        /*0a28*/ 	.word	0x00006b90


	//   ....[17]....
        /*0a2c*/ 	.word	0x000071c0


	//   ....[18]....
        /*0a30*/ 	.word	0x000073a0


	//   ....[19]....
        /*0a34*/ 	.word	0x00007410


	//   ....[20]....
        /*0a38*/ 	.word	0x000074a0


	//   ....[21]....
        /*0a3c*/ 	.word	0x0000ab60


	//   ....[22]....
        /*0a40*/ 	.word	0x0000abc0


	//   ....[23]....
        /*0a44*/ 	.word	0x0000ac50


	//   ....[24]....
        /*0a48*/ 	.word	0x0000ac80


	//   ....[25]....
        /*0a4c*/ 	.word	0x0000cd30


	//   ....[26]....
        /*0a50*/ 	.word	0x0000cd80


	//   ....[27]....
        /*0a54*/ 	.word	0x0000cda0


	//   ....[28]....
        /*0a58*/ 	.word	0x0000cdc0


	//   ....[29]....
        /*0a5c*/ 	.word	0x0000e1e0


	//   ....[30]....
        /*0a60*/ 	.word	0x0000e5d0


	//   ....[31]....
        /*0a64*/ 	.word	0x0000e5f0


	//   ....[32]....
        /*0a68*/ 	.word	0x0000e610


	//   ....[33]....
        /*0a6c*/ 	.word	0x0000e620


	//   ....[34]....
        /*0a70*/ 	.word	0x0000e7c0


	//   ....[35]....
        /*0a74*/ 	.word	0x0000e7e0


	//   ....[36]....
        /*0a78*/ 	.word	0x0000ea20


	//   ....[37]....
        /*0a7c*/ 	.word	0x0000ea50


	//   ....[38]....
        /*0a80*/ 	.word	0x0000eb90


	//   ....[39]....
        /*0a84*/ 	.word	0x0000ebc0


	//   ....[40]....
        /*0a88*/ 	.word	0x0000ecf0


	//   ....[41]....
        /*0a8c*/ 	.word	0x0000ed00


	//   ....[42]....
        /*0a90*/ 	.word	0x0000f310


	//   ....[43]....
        /*0a94*/ 	.word	0x0000f330


	//   ....[44]....
        /*0a98*/ 	.word	0x0000f520


	//   ....[45]....
        /*0a9c*/ 	.word	0x0000f530


	//   ....[46]....
        /*0aa0*/ 	.word	0x0000f710


	//   ....[47]....
        /*0aa4*/ 	.word	0x0000f730


	//   ....[48]....
        /*0aa8*/ 	.word	0x0000f910


	//   ....[49]....
        /*0aac*/ 	.word	0x0000f920


	//   ....[50]....
        /*0ab0*/ 	.word	0x0000fb70


	//   ....[51]....
        /*0ab4*/ 	.word	0x0000fc70


	//   ....[52]....
        /*0ab8*/ 	.word	0x0000fcd0


	//   ....[53]....
        /*0abc*/ 	.word	0x0000fd20


	//   ....[54]....
        /*0ac0*/ 	.word	0x0000fd70


	//   ....[55]....
        /*0ac4*/ 	.word	0x0000fde0


	//   ....[56]....
        /*0ac8*/ 	.word	0x0000fe50


	//   ....[57]....
        /*0acc*/ 	.word	0x0000feb0


	//   ....[58]....
        /*0ad0*/ 	.word	0x0000ff10


	//   ....[59]....
        /*0ad4*/ 	.word	0x0000ff70


	//   ....[60]....
        /*0ad8*/ 	.word	0x0000ffe0


	//   ....[61]....
        /*0adc*/ 	.word	0x00010040


	//   ....[62]....
        /*0ae0*/ 	.word	0x000100a0


	//   ....[63]....
        /*0ae4*/ 	.word	0x00010100


	//----- nvinfo : EIATTR_EXIT_INSTR_OFFSETS
	.align		4
.L_704:
        /*0ae8*/ 	.byte	0x04, 0x1c
        /*0aea*/ 	.short	(.L_706 - .L_705)


	//   ....[0]....
.L_705:
        /*0aec*/ 	.word	0x000000a0


	//   ....[1]....
        /*0af0*/ 	.word	0x0000fc30


	//----- nvinfo : EIATTR_MAX_THREADS
	.align		4
.L_706:
        /*0af4*/ 	.byte	0x04, 0x05
        /*0af6*/ 	.short	(.L_708 - .L_707)
.L_707:
        /*0af8*/ 	.word	0x00000100
        /*0afc*/ 	.word	0x00000001
        /*0b00*/ 	.word	0x00000001


	//----- nvinfo : EIATTR_CRS_STACK_SIZE
	.align		4
.L_708:
        /*0b04*/ 	.byte	0x04, 0x1e
        /*0b06*/ 	.short	(.L_710 - .L_709)
.L_709:
        /*0b08*/ 	.word	0x00000000
.L_710:


//--------------------- .nv.info._ZN7cutlass13device_kernelIN5flash19enable_sm80_to_sm89INS1_16FlashAttnFwdSm80INS1_25CollectiveMainloopFwdSm80ILi8ELi1ELb1EN4cute5tupleIJNS5_1CILi128EEENS7_ILi64EEENS7_ILi256EEEEEELi256ENS_10bfloat16_tEfNS_4arch4Sm80ELb1ELb0ELb0ELb1ELb0ELb0ELb1ELb0EEENS1_21CollectiveEpilogueFwdINS6_IJS8_SA_S9_EEENS6_IJNS7_ILi1EEESI_SI_EEESC_SE_Li256ELb1ELb1ELb0ELb0EEENS1_19SingleTileSchedulerILb1ELb0ELb1ELi128EEEEEEEEEvNT_6ParamsE --------------------------
	.section	.nv.info._ZN7cutlass13device_kernelIN5flash19enable_sm80_to_sm89INS1_16FlashAttnFwdSm80INS1_25CollectiveMainloopFwdSm80ILi8ELi1ELb1EN4cute5tupleIJNS5_1CILi128EEENS7_ILi64EEENS7_ILi256EEEEEELi256ENS_10bfloat16_tEfNS_4arch4Sm80ELb1ELb0ELb0ELb1ELb0ELb0ELb1ELb0EEENS1_21CollectiveEpilogueFwdINS6_IJS8_SA_S9_EEENS6_IJNS7_ILi1EEESI_SI_EEESC_SE_Li256ELb1ELb1ELb0ELb0EEENS1_19SingleTileSchedulerILb1ELb0ELb1ELi128EEEEEEEEEvNT_6ParamsE,"",@"SHT_CUDA_INFO"
	.sectionflags	@""
	.align	4


	//----- nvinfo : EIATTR_CUDA_API_VERSION
	.align		4
        /*0000*/ 	.byte	0x04, 0x37
        /*0002*/ 	.short	(.L_712 - .L_711)
.L_711:
        /*0004*/ 	.word	0x00000082


	//----- nvinfo : EIATTR_SW2861232_WAR
	.align		4
.L_712:
        /*0008*/ 	.byte	0x01, 0x35
	.zero		2


	//----- nvinfo : EIATTR_PARAM_CBANK
	.align		4
        /*000c*/ 	.byte	0x04, 0x0a
        /*000e*/ 	.short	(.L_714 - .L_713)
	.align		4
.L_713:
        /*0010*/ 	.word	index@(.nv.constant0._ZN7cutlass13device_kernelIN5flash19enable_sm80_to_sm89INS1_16FlashAttnFwdSm80INS1_25CollectiveMainloopFwdSm80ILi8ELi1ELb1EN4cute5tupleIJNS5_1CILi128EEENS7_ILi64EEENS7_ILi256EEEEEELi256ENS_10bfloat16_tEfNS_4arch4Sm80ELb1ELb0ELb0ELb1ELb0ELb0ELb1ELb0EEENS1_21CollectiveEpilogueFwdINS6_IJS8_SA_S9_EEENS6_IJNS7_ILi1EEESI_SI_EEESC_SE_Li256ELb1ELb1ELb0ELb0EEENS1_19SingleTileSchedulerILb1ELb0ELb1ELi128EEEEEEEEEvNT_6ParamsE)
        /*0014*/ 	.short	0x0160
        /*0016*/ 	.short	0x0418


	//----- nvinfo : EIATTR_CBANK_PARAM_SIZE
	.align		4
.L_714:
        /*0018*/ 	.byte	0x03, 0x19
        /*001a*/ 	.short	0x0418


	//----- nvinfo : EIATTR_KPARAM_INFO
	.align		4
        /*001c*/ 	.byte	0x04, 0x17
        /*001e*/ 	.short	(.L_716 - .L_715)
.L_715:
        /*0020*/ 	.word	0x00000000
        /*0024*/ 	.short	0x0000
        /*0026*/ 	.short	0x0000
        /*0028*/ 	.byte	0x00, 0xf0, 0x61, 0x10


	//----- nvinfo : EIATTR_MAXREG_COUNT
	.align		4
.L_716:
        /*002c*/ 	.byte	0x03, 0x1b
        /*002e*/ 	.short	0x00ff


	//----- nvinfo : EIATTR_NUM_BARRIERS
	.align		4
        /*0030*/ 	.byte	0x02, 0x4c
        /*0032*/ 	.byte	0x02
	.zero		1


	//----- nvinfo : EIATTR_ANNOTATIONS
	.align		4
        /*0034*/ 	.byte	0x04, 0x55
        /*0036*/ 	.short	(.L_718 - .L_717)


	//   ....[0]....
.L_717:
        /* <DEDUP_REMOVED lines=99> */


	//----- nvinfo : EIATTR_MERCURY_ISA_VERSION
	.align		4
.L_718:
        /*0658*/ 	.byte	0x03, 0x5f
        /*065a*/ 	.short	0x0000


	//----- nvinfo : EIATTR_COOP_GROUP_MASK_REGIDS
	.align		4
        /*065c*/ 	.byte	0x04, 0x29
        /*065e*/ 	.short	(.L_720 - .L_719)


	//   ....[0]....
.L_719:
        /*0660*/ 	.word	0xffffffff


	//   ....[1]....
        /*0664*/ 	.word	0xffffffff


	//   ....[2]....
        /*0668*/ 	.word	0xffffffff


	//   ....[3]....
        /*066c*/ 	.word	0xffffffff


	//   ....[4]....
        /*0670*/ 	.word	0xffffffff


	//   ....[5]....
        /*0674*/ 	.word	0xffffffff


	//   ....[6]....
        /*0678*/ 	.word	0xffffffff


	//   ....[7]....
        /*067c*/ 	.word	0xffffffff


	//   ....[8]....
        /*0680*/ 	.word	0xffffffff


	//   ....[9]....
        /*0684*/ 	.word	0xffffffff


	//   ....[10]....
        /*0688*/ 	.word	0xffffffff


	//   ....[11]....
        /*068c*/ 	.word	0xffffffff


	//   ....[12]....
        /*0690*/ 	.word	0xffffffff


	//   ....[13]....
        /*0694*/ 	.word	0xffffffff


	//   ....[14]....
        /*0698*/ 	.word	0xffffffff


	//   ....[15]....
        /*069c*/ 	.word	0xffffffff


	//   ....[16]....
        /*06a0*/ 	.word	0xffffffff


	//   ....[17]....
        /*06a4*/ 	.word	0xffffffff


	//   ....[18]....
        /*06a8*/ 	.word	0xffffffff


	//   ....[19]....
        /*06ac*/ 	.word	0xffffffff


	//   ....[20]....
        /*06b0*/ 	.word	0xffffffff


	//   ....[21]....
        /*06b4*/ 	.word	0xffffffff


	//   ....[22]....
        /*06b8*/ 	.word	0xffffffff


	//   ....[23]....
        /*06bc*/ 	.word	0xffffffff


	//   ....[24]....
        /*06c0*/ 	.word	0xffffffff


	//   ....[25]....
        /*06c4*/ 	.word	0xffffffff


	//   ....[26]....
        /*06c8*/ 	.word	0xffffffff


	//   ....[27]....
        /*06cc*/ 	.word	0xffffffff


	//   ....[28]....
        /*06d0*/ 	.word	0xffffffff


	//   ....[29]....
        /*06d4*/ 	.word	0xffffffff


	//   ....[30]....
        /*06d8*/ 	.word	0xffffffff


	//   ....[31]....
        /*06dc*/ 	.word	0xffffffff


	//   ....[32]....
        /*06e0*/ 	.word	0xffffffff


	//   ....[33]....
        /*06e4*/ 	.word	0xffffffff


	//   ....[34]....
        /*06e8*/ 	.word	0xffffffff


	//   ....[35]....
        /*06ec*/ 	.word	0xffffffff


	//   ....[36]....
        /*06f0*/ 	.word	0xffffffff


	//   ....[37]....
        /*06f4*/ 	.word	0xffffffff


	//   ....[38]....
        /*06f8*/ 	.word	0xffffffff


	//   ....[39]....
        /*06fc*/ 	.word	0xffffffff


	//   ....[40]....
        /*0700*/ 	.word	0xffffffff


	//   ....[41]....
        /*0704*/ 	.word	0xffffffff


	//   ....[42]....
        /*0708*/ 	.word	0xffffffff


	//   ....[43]....
        /*070c*/ 	.word	0xffffffff


	//   ....[44]....
        /*0710*/ 	.word	0xffffffff


	//   ....[45]....
        /*0714*/ 	.word	0xffffffff


	//   ....[46]....
        /*0718*/ 	.word	0xffffffff


	//   ....[47]....
        /*071c*/ 	.word	0xffffffff


	//   ....[48]....
        /*0720*/ 	.word	0xffffffff


	//----- nvinfo : EIATTR_COOP_GROUP_INSTR_OFFSETS
	.align		4
.L_720:
        /*0724*/ 	.byte	0x04, 0x28
        /*0726*/ 	.short	(.L_722 - .L_721)


	//   ....[0]....
.L_721:
        /*0728*/ 	.word	0x00000090


	//   ....[1]....
        /*072c*/ 	.word	0x00001160


	//   ....[2]....
        /*0730*/ 	.word	0x000011a0


	//   ....[3]....
        /*0734*/ 	.word	0x000012f0


	//   ....[4]....
        /*0738*/ 	.word	0x00001330


	//   ....[5]....
        /*073c*/ 	.word	0x00001470


	//   ....[6]....
        /*0740*/ 	.word	0x000014a0


	//   ....[7]....
        /*0744*/ 	.word	0x00001610


	//   ....[8]....
        /*0748*/ 	.word	0x00001670


	//   ....[9]....
        /*074c*/ 	.word	0x00003050


	//   ....[10]....
        /*0750*/ 	.word	0x00003070


	//   ....[11]....
        /*0754*/ 	.word	0x00003690


	//   ....[12]....
        /*0758*/ 	.word	0x000037f0


	//   ....[13]....
        /*075c*/ 	.word	0x00003800


	//   ....[14]....
        /*0760*/ 	.word	0x00003860


	//   ....[15]....
        /*0764*/ 	.word	0x00007060


	//   ....[16]....
        /*0768*/ 	.word	0x00007070


	//   ....[17]....
        /*076c*/ 	.word	0x00007730


	//   ....[18]....
        /*0770*/ 	.word	0x00007800


	//   ....[19]....
        /*0774*/ 	.word	0x00007810


	//   ....[20]....
        /*0778*/ 	.word	0x00007830


	//   ....[21]....
        /*077c*/ 	.word	0x0000b000


	//   ....[22]....
        /*0780*/ 	.word	0x0000b020


	//   ....[23]....
        /*0784*/ 	.word	0x0000b740


	//   ....[24]....
        /*0788*/ 	.word	0x0000b760


	//   ....[25]....
        /*078c*/ 	.word	0x0000d130


	//   ....[26]....
        /*0790*/ 	.word	0x0000d140


	//   ....[27]....
        /*0794*/ 	.word	0x0000d170


	//   ....[28]....
        /*0798*/ 	.word	0x0000d190


	//   ....[29]....
        /*079c*/ 	.word	0x0000eb10


	//   ....[30]....
        /*07a0*/ 	.word	0x0000eb50


	//   ....[31]....
        /*07a4*/ 	.word	0x0000eb80


	//   ....[32]....
        /*07a8*/ 	.word	0x0000eba0


	//   ....[33]....
        /*07ac*/ 	.word	0x0000edc0


	//   ....[34]....
        /*07b0*/ 	.word	0x0000edd0


	//   ....[35]....
        /*07b4*/ 	.word	0x0000efd0


	//   ....[36]....
        /*07b8*/ 	.word	0x0000f000


	//   ....[37]....
        /*07bc*/ 	.word	0x0000f1c0


	//   ....[38]....
        /*07c0*/ 	.word	0x0000f1f0


	//   ....[39]....
        /*07c4*/ 	.word	0x0000f3b0


	//   ....[40]....
        /*07c8*/ 	.word	0x0000f3d0


	//   ....[41]....
        /*07cc*/ 	.word	0x0000fc40


	//   ....[42]....
        /*07d0*/ 	.word	0x0000fc60


	//   ....[43]....
        /*07d4*/ 	.word	0x0000fe20


	//   ....[44]....
        /*07d8*/ 	.word	0x0000fe50


	//   ....[45]....
        /*07dc*/ 	.word	0x0000ffe0


	//   ....[46]....
        /*07e0*/ 	.word	0x00010010


	//   ....[47]....
        /*07e4*/ 	.word	0x000101a0


	//   ....[48]....
        /*07e8*/ 	.word	0x000101c0


	//----- nvinfo : EIATTR_EXIT_INSTR_OFFSETS
	.align		4
.L_722:
        /*07ec*/ 	.byte	0x04, 0x1c
        /*07ee*/ 	.short	(.L_724 - .L_723)


	//   ....[0]....
.L_723:
        /*07f0*/ 	.word	0x00000350


	//   ....[1]....
        /*07f4*/ 	.word	0x0000f3e0


	//   ....[2]....
        /*07f8*/ 	.word	0x0000f520


	//   ....[3]....
        /*07fc*/ 	.word	0x0000f580


	//   ....[4]....
        /*0800*/ 	.word	0x000101d0


	//   ....[5]....
        /*0804*/ 	.word	0x000102e0


	//   ....[6]....
        /*0808*/ 	.word	0x00010340


	//----- nvinfo : EIATTR_CTAIDZ_USED
	.align		4
.L_724:
        /*080c*/ 	.byte	0x01, 0x04
	.zero		2


	//----- nvinfo : EIATTR_MAX_THREADS
	.align		4
        /*0810*/ 	.byte	0x04, 0x05
        /*0812*/ 	.short	(.L_726 - .L_725)
.L_725:
        /*0814*/ 	.word	0x00000100
        /*0818*/ 	.word	0x00000001
        /*081c*/ 	.word	0x00000001


	//----- nvinfo : EIATTR_CRS_STACK_SIZE
	.align		4
.L_726:
        /*0820*/ 	.byte	0x04, 0x1e
        /*0822*/ 	.short	(.L_728 - .L_727)
.L_727:
        /*0824*/ 	.word	0x00000000
.L_728:


//--------------------- .nv.info._ZN7cutlass13device_kernelIN5flash19enable_sm80_to_sm89INS1_16FlashAttnFwdSm80INS1_25CollectiveMainloopFwdSm80ILi8ELi1ELb0EN4cute5tupleIJNS5_1CILi128EEENS7_ILi32EEENS7_ILi256EEEEEELi256ENS_10bfloat16_tEfNS_4arch4Sm80ELb1ELb0ELb0ELb1ELb0ELb1ELb1ELb0EEENS1_21CollectiveEpilogueFwdINS6_IJS8_SA_S9_EEENS6_IJNS7_ILi1EEESI_SI_EEESC_SE_Li256ELb1ELb1ELb0ELb0EEENS1_19SingleTileSchedulerILb1ELb0ELb1ELi128EEEEEEEEEvNT_6ParamsE --------------------------
	.section	.nv.info._ZN7cutlass13device_kernelIN5flash19enable_sm80_to_sm89INS1_16FlashAttnFwdSm80INS1_25CollectiveMainloopFwdSm80ILi8ELi1ELb0EN4cute5tupleIJNS5_1CILi128EEENS7_ILi32EEENS7_ILi256EEEEEELi256ENS_10bfloat16_tEfNS_4arch4Sm80ELb1ELb0ELb0ELb1ELb0ELb1ELb1ELb0EEENS1_21CollectiveEpilogueFwdINS6_IJS8_SA_S9_EEENS6_IJNS7_ILi1EEESI_SI_EEESC_SE_Li256ELb1ELb1ELb0ELb0EEENS1_19SingleTileSchedulerILb1ELb0ELb1ELi128EEEEEEEEEvNT_6ParamsE,"",@"SHT_CUDA_INFO"
	.sectionflags	@""
	.align	4


	//----- nvinfo : EIATTR_CUDA_API_VERSION
	.align		4
        /*0000*/ 	.byte	0x04, 0x37
        /*0002*/ 	.short	(.L_730 - .L_729)
.L_729:
        /*0004*/ 	.word	0x00000082


	//----- nvinfo : EIATTR_SW2861232_WAR
	.align		4
.L_730:
        /*0008*/ 	.byte	0x01, 0x35
	.zero		2


	//----- nvinfo : EIATTR_PARAM_CBANK
	.align		4
        /*000c*/ 	.byte	0x04, 0x0a
        /*000e*/ 	.short	(.L_732 - .L_731)
	.align		4
.L_731:
        /*0010*/ 	.word	index@(.nv.constant0._ZN7cutlass13device_kernelIN5flash19enable_sm80_to_sm89INS1_16FlashAttnFwdSm80INS1_25CollectiveMainloopFwdSm80ILi8ELi1ELb0EN4cute5tupleIJNS5_1CILi128EEENS7_ILi32EEENS7_ILi256EEEEEELi256ENS_10bfloat16_tEfNS_4arch4Sm80ELb1ELb0ELb0ELb1ELb0ELb1ELb1ELb0EEENS1_21CollectiveEpilogueFwdINS6_IJS8_SA_S9_EEENS6_IJNS7_ILi1EEESI_SI_EEESC_SE_Li256ELb1ELb1ELb0ELb0EEENS1_19SingleTileSchedulerILb1ELb0ELb1ELi128EEEEEEEEEvNT_6ParamsE)
        /*0014*/ 	.short	0x0160
        /*0016*/ 	.short	0x0418


	//----- nvinfo : EIATTR_CBANK_PARAM_SIZE
	.align		4
.L_732:
        /*0018*/ 	.byte	0x03, 0x19
        /*001a*/ 	.short	0x0418


	//----- nvinfo : EIATTR_KPARAM_INFO
	.align		4
        /*001c*/ 	.byte	0x04, 0x17
        /*001e*/ 	.short	(.L_734 - .L_733)
.L_733:
        /*0020*/ 	.word	0x00000000
        /*0024*/ 	.short	0x0000
        /*0026*/ 	.short	0x0000
        /*0028*/ 	.byte	0x00, 0xf0, 0x61, 0x10


	//----- nvinfo : EIATTR_MAXREG_COUNT
	.align		4
.L_734:
        /*002c*/ 	.byte	0x03, 0x1b
        /*002e*/ 	.short	0x00ff


	//----- nvinfo : EIATTR_NUM_BARRIERS
	.align		4
        /*0030*/ 	.byte	0x02, 0x4c
        /*0032*/ 	.byte	0x02
	.zero		1


	//----- nvinfo : EIATTR_MERCURY_ISA_VERSION
	.align		4
        /*0034*/ 	.byte	0x03, 0x5f
        /*0036*/ 	.short	0x0000


	//----- nvinfo : EIATTR_COOP_GROUP_MASK_REGIDS
	.align		4
        /*0038*/ 	.byte	0x04, 0x29
        /*003a*/ 	.short	(.L_736 - .L_735)


	//   ....[0]....
.L_735:
        /*003c*/ 	.word	0xffffffff


	//   ....[1]....
        /*0040*/ 	.word	0xffffffff


	//   ....[2]....
        /*0044*/ 	.word	0xffffffff


	//   ....[3]....
        /*0048*/ 	.word	0xffffffff


	//   ....[4]....
        /*004c*/ 	.word	0xffffffff


	//   ....[5]....
        /*0050*/ 	.word	0xffffffff


	//   ....[6]....
        /*0054*/ 	.word	0xffffffff


	//   ....[7]....
        /*0058*/ 	.word	0xffffffff


	//   ....[8]....
        /*005c*/ 	.word	0xffffffff


	//   ....[9]....
        /*0060*/ 	.word	0xffffffff


	//   ....[10]....
        /*0064*/ 	.word	0xffffffff


	//   ....[11]....
        /*0068*/ 	.word	0xffffffff


	//   ....[12]....
        /*006c*/ 	.word	0xffffffff


	//   ....[13]....
        /*0070*/ 	.word	0xffffffff


	//   ....[14]....
        /*0074*/ 	.word	0xffffffff


	//   ....[15]....
        /*0078*/ 	.word	0xffffffff


	//   ....[16]....
        /*007c*/ 	.word	0xffffffff


	//   ....[17]....
        /*0080*/ 	.word	0xffffffff


	//   ....[18]....
        /*0084*/ 	.word	0xffffffff


	//   ....[19]....
        /*0088*/ 	.word	0xffffffff


	//   ....[20]....
        /*008c*/ 	.word	0xffffffff


	//   ....[21]....
        /*0090*/ 	.word	0xffffffff


	//   ....[22]....
        /*0094*/ 	.word	0xffffffff


	//   ....[23]....
        /*0098*/ 	.word	0xffffffff


	//   ....[24]....
        /*009c*/ 	.word	0xffffffff


	//   ....[25]....
        /*00a0*/ 	.word	0xffffffff


	//   ....[26]....
        /*00a4*/ 	.word	0xffffffff


	//   ....[27]....
        /*00a8*/ 	.word	0xffffffff


	//   ....[28]....
        /*00ac*/ 	.word	0xffffffff


	//   ....[29]....
        /*00b0*/ 	.word	0xffffffff


	//   ....[30]....
        /*00b4*/ 	.word	0xffffffff


	//   ....[31]....
        /*00b8*/ 	.word	0xffffffff


	//   ....[32]....
        /*00bc*/ 	.word	0xffffffff


	//   ....[33]....
        /*00c0*/ 	.word	0xffffffff


	//   ....[34]....
        /*00c4*/ 	.word	0xffffffff


	//   ....[35]....
        /*00c8*/ 	.word	0xffffffff


	//   ....[36]....
        /*00cc*/ 	.word	0xffffffff


	//   ....[37]....
        /*00d0*/ 	.word	0xffffffff


	//   ....[38]....
        /*00d4*/ 	.word	0xffffffff


	//   ....[39]....
        /*00d8*/ 	.word	0xffffffff


	//   ....[40]....
        /*00dc*/ 	.word	0xffffffff


	//   ....[41]....
        /*00e0*/ 	.word	0xffffffff


	//   ....[42]....
        /*00e4*/ 	.word	0xffffffff


	//   ....[43]....
        /*00e8*/ 	.word	0xffffffff


	//   ....[44]....
        /*00ec*/ 	.word	0xffffffff


	//   ....[45]....
        /*00f0*/ 	.word	0xffffffff


	//   ....[46]....
        /*00f4*/ 	.word	0xffffffff


	//   ....[47]....
        /*00f8*/ 	.word	0xffffffff


	//   ....[48]....
        /*00fc*/ 	.word	0xffffffff


	//   ....[49]....
        /*0100*/ 	.word	0xffffffff


	//   ....[50]....
        /*0104*/ 	.word	0xffffffff


	//   ....[51]....
        /*0108*/ 	.word	0xffffffff


	//   ....[52]....
        /*010c*/ 	.word	0xffffffff


	//   ....[53]....
        /*0110*/ 	.word	0xffffffff


	//   ....[54]....
        /*0114*/ 	.word	0xffffffff


	//   ....[55]....
        /*0118*/ 	.word	0xffffffff


	//   ....[56]....
        /*011c*/ 	.word	0xffffffff


	//   ....[57]....
        /*0120*/ 	.word	0xffffffff


	//   ....[58]....
        /*0124*/ 	.word	0xffffffff


	//   ....[59]....
        /*0128*/ 	.word	0xffffffff


	//   ....[60]....
        /*012c*/ 	.word	0xffffffff


	//   ....[61]....
        /*0130*/ 	.word	0xffffffff


	//   ....[62]....
        /*0134*/ 	.word	0xffffffff


	//   ....[63]....
        /*0138*/ 	.word	0xffffffff


	//   ....[64]....
        /*013c*/ 	.word	0xffffffff


	//   ....[65]....
        /*0140*/ 	.word	0xffffffff


	//   ....[66]....
        /*0144*/ 	.word	0xffffffff


	//   ....[67]....
        /*0148*/ 	.word	0xffffffff


	//   ....[68]....
        /*014c*/ 	.word	0xffffffff


	//   ....[69]....
        /*0150*/ 	.word	0xffffffff


	//   ....[70]....
        /*0154*/ 	.word	0xffffffff


	//   ....[71]....
        /*0158*/ 	.word	0xffffffff


	//   ....[72]....
        /*015c*/ 	.word	0xffffffff


	//   ....[73]....
        /*0160*/ 	.word	0xffffffff


	//   ....[74]....
        /*0164*/ 	.word	0xffffffff


	//   ....[75]....
        /*0168*/ 	.word	0xffffffff


	//   ....[76]....
        /*016c*/ 	.word	0xffffffff


	//   ....[77]....
        /*0170*/ 	.word	0xffffffff


	//   ....[78]....
        /*0174*/ 	.word	0xffffffff


	//   ....[79]....
        /*0178*/ 	.word	0xffffffff


	//   ....[80]....
        /*017c*/ 	.word	0xffffffff


	//----- nvinfo : EIATTR_COOP_GROUP_INSTR_OFFSETS
	.align		4
.L_736:
        /*0180*/ 	.byte	0x04, 0x28
        /*0182*/ 	.short	(.L_738 - .L_737)


	//   ....[0]....
.L_737:
        /*0184*/ 	.word	0x00000060


	//   ....[1]....
        /*0188*/ 	.word	0x00004d70


	//   ....[2]....
        /*018c*/ 	.word	0x00004db0


	//   ....[3]....
        /*0190*/ 	.word	0x00005330


	//   ....[4]....
        /*0194*/ 	.word	0x00005340


	//   ....[5]....
        /*0198*/ 	.word	0x00005540


	//   ....[6]....
        /*019c*/ 	.word	0x00005570


	//   ....[7]....
        /*01a0*/ 	.word	0x00005780


	//   ....[8]....
        /*01a4*/ 	.word	0x000057a0


	//   ....[9]....
        /*01a8*/ 	.word	0x00005e50


	//   ....[10]....
        /*01ac*/ 	.word	0x00005e70


	//   ....[11]....
        /*01b0*/ 	.word	0x00005e90


	//   ....[12]....
        /*01b4*/ 	.word	0x00005ea0


	//   ....[13]....
        /*01b8*/ 	.word	0x00006190


	//   ....[14]....
        /*01bc*/ 	.word	0x00006200


	//   ....[15]....
        /*01c0*/ 	.word	0x00006250


	//   ....[16]....
        /*01c4*/ 	.word	0x000062a0


	//   ....[17]....
        /*01c8*/ 	.word	0x000066a0


	//   ....[18]....
        /*01cc*/ 	.word	0x00006740


	//   ....[19]....
        /*01d0*/ 	.word	0x000067c0


	//   ....[20]....
        /*01d4*/ 	.word	0x00006830


	//   ....[21]....
        /*01d8*/ 	.word	0x00006ba0


	//   ....[22]....
        /*01dc*/ 	.word	0x00006c00


	//   ....[23]....
        /*01e0*/ 	.word	0x00006c40


	//   ....[24]....
        /*01e4*/ 	.word	0x00006c80


	//   ....[25]....
        /*01e8*/ 	.word	0x0000a750


	//   ....[26]....
        /*01ec*/ 	.word	0x0000a770


	//   ....[27]....
        /*01f0*/ 	.word	0x0000a790


	//   ....[28]....
        /*01f4*/ 	.word	0x0000a7a0


	//   ....[29]....
        /*01f8*/ 	.word	0x0000a9a0


	//   ....[30]....
        /*01fc*/ 	.word	0x0000aa40


	//   ....[31]....
        /*0200*/ 	.word	0x0000aa90


	//   ....[32]....
        /*0204*/ 	.word	0x0000ab00


	//   ....[33]....
        /*0208*/ 	.word	0x0000ada0


	//   ....[34]....
        /*020c*/ 	.word	0x0000ae40


	//   ....[35]....
        /*0210*/ 	.word	0x0000aec0


	//   ....[36]....
        /*0214*/ 	.word	0x0000af30


	//   ....[37]....
        /*0218*/ 	.word	0x0000b1c0


	//   ....[38]....
        /*021c*/ 	.word	0x0000b260


	//   ....[39]....
        /*0220*/ 	.word	0x0000b2b0


	//   ....[40]....
        /*0224*/ 	.word	0x0000b300


	//   ....[41]....
        /*0228*/ 	.word	0x0000ff60


	//   ....[42]....
        /*022c*/ 	.word	0x0000ff70


	//   ....[43]....
        /*0230*/ 	.word	0x00010260


	//   ....[44]....
        /*0234*/ 	.word	0x00010360


	//   ....[45]....
        /*0238*/ 	.word	0x00010380


	//   ....[46]....
        /*023c*/ 	.word	0x00010420


	//   ....[47]....
        /*0240*/ 	.word	0x00011820


	//   ....[48]....
        /*0244*/ 	.word	0x00011850


	//   ....[49]....
        /*0248*/ 	.word	0x00011ac0


	//   ....[50]....
        /*024c*/ 	.word	0x00011bf0


	//   ....[51]....
        /*0250*/ 	.word	0x00011c10


	//   ....[52]....
        /*0254*/ 	.word	0x00011cc0


	//   ....[53]....
        /*0258*/ 	.word	0x000139d0


	//   ....[54]....
        /*025c*/ 	.word	0x00013a00


	//   ....[55]....
        /*0260*/ 	.word	0x00013a20


	//   ....[56]....
        /*0264*/ 	.word	0x00013a40


	//   ....[57]....
        /*0268*/ 	.word	0x00014d70


	//   ....[58]....
        /*026c*/ 	.word	0x00014da0


	//   ....[59]....
        /*0270*/ 	.word	0x00014df0


	//   ....[60]....
        /*0274*/ 	.word	0x00014e00


	//   ....[61]....
        /*0278*/ 	.word	0x000166e0


	//   ....[62]....
        /*027c*/ 	.word	0x00016740


	//   ....[63]....
        /*0280*/ 	.word	0x00016790


	//   ....[64]....
        /*0284*/ 	.word	0x000167d0


	//   ....[65]....
        /*0288*/ 	.word	0x000169f0


	//   ....[66]....
        /*028c*/ 	.word	0x00016a00


	//   ....[67]....
        /*0290*/ 	.word	0x00016c00


	//   ....[68]....
        /*0294*/ 	.word	0x00016c30


	//   ....[69]....
        /*0298*/ 	.word	0x00016df0


	//   ....[70]....
        /*029c*/ 	.word	0x00016e20


	//   ....[71]....
        /*02a0*/ 	.word	0x00016fe0


	//   ....[72]....
        /*02a4*/ 	.word	0x00017000


	//   ....[73]....
        /*02a8*/ 	.word	0x00017860


	//   ....[74]....
        /*02ac*/ 	.word	0x00017880


	//   ....[75]....
        /*02b0*/ 	.word	0x00017a10


	//   ....[76]....
        /*02b4*/ 	.word	0x00017a40


	//   ....[77]....
        /*02b8*/ 	.word	0x00017bd0


	//   ....[78]....
        /*02bc*/ 	.word	0x00017c00


	//   ....[79]....
        /*02c0*/ 	.word	0x00017d90


	//   ....[80]....
        /*02c4*/ 	.word	0x00017db0


	//----- nvinfo : EIATTR_EXIT_INSTR_OFFSETS
	.align		4
.L_738:
        /*02c8*/ 	.byte	0x04, 0x1c
        /*02ca*/ 	.short	(.L_740 - .L_739)


	//   ....[0]....
.L_739:
        /*02cc*/ 	.word	0x00000330


	//   ....[1]....
        /*02d0*/ 	.word	0x00017010


	//   ....[2]....
        /*02d4*/ 	.word	0x00017150


	//   ....[3]....
        /*02d8*/ 	.word	0x000171b0


	//   ....[4]....
        /*02dc*/ 	.word	0x00017dc0


	//   ....[5]....
        /*02e0*/ 	.word	0x00017ed0


	//   ....[6]....
        /*02e4*/ 	.word	0x00017f30


	//----- nvinfo : EIATTR_CTAIDZ_USED
	.align		4
.L_740:
        /*02e8*/ 	.byte	0x01, 0x04
	.zero		2


	//----- nvinfo : EIATTR_MAX_THREADS
	.align		4
        /*02ec*/ 	.byte	0x04, 0x05
        /*02ee*/ 	.short	(.L_742 - .L_741)
.L_741:
        /*02f0*/ 	.word	0x00000100
        /*02f4*/ 	.word	0x00000001
        /*02f8*/ 	.word	0x00000001


	//----- nvinfo : EIATTR_CRS_STACK_SIZE
	.align		4
.L_742:
        /*02fc*/ 	.byte	0x04, 0x1e
        /*02fe*/ 	.short	(.L_744 - .L_743)
.L_743:
        /*0300*/ 	.word	0x00000000
.L_744:


//--------------------- .nv.info._ZN7cutlass13device_kernelIN5flash19enable_sm80_to_sm89INS1_16FlashAttnFwdSm80INS1_25CollectiveMainloopFwdSm80ILi8ELi1ELb0EN4cute5tupleIJNS5_1CILi128EEENS7_ILi96EEENS7_ILi256EEEEEELi256ENS_10bfloat16_tEfNS_4arch4Sm80ELb0ELb0ELb0ELb0ELb0ELb0ELb1ELb0EEENS1_21CollectiveEpilogueFwdINS6_IJS8_SA_S9_EEENS6_IJNS7_ILi1EEESI_SI_EEESC_SE_Li256ELb0ELb1ELb0ELb0EEENS1_19SingleTileSchedulerILb0ELb0ELb1ELi128EEEEEEEEEvNT_6ParamsE --------------------------
	.section	.nv.info._ZN7cutlass13device_kernelIN5flash19enable_sm80_to_sm89INS1_16FlashAttnFwdSm80INS1_25CollectiveMainloopFwdSm80ILi8ELi1ELb0EN4cute5tupleIJNS5_1CILi128EEENS7_ILi96EEENS7_ILi256EEEEEELi256ENS_10bfloat16_tEfNS_4arch4Sm80ELb0ELb0ELb0ELb0ELb0ELb0ELb1ELb0EEENS1_21CollectiveEpilogueFwdINS6_IJS8_SA_S9_EEENS6_IJNS7_ILi1EEESI_SI_EEESC_SE_Li256ELb0ELb1ELb0ELb0EEENS1_19SingleTileSchedulerILb0ELb0ELb1ELi128EEEEEEEEEvNT_6ParamsE,"",@"SHT_CUDA_INFO"
	.sectionflags	@""
	.align	4


	//----- nvinfo : EIATTR_CUDA_API_VERSION
	.align		4
        /*0000*/ 	.byte	0x04, 0x37
        /*0002*/ 	.short	(.L_746 - .L_745)
.L_745:
        /*0004*/ 	.word	0x00000082


	//----- nvinfo : EIATTR_SW2861232_WAR
	.align		4
.L_746:
        /*0008*/ 	.byte	0x01, 0x35
	.zero		2


	//----- nvinfo : EIATTR_PARAM_CBANK
	.align		4
        /*000c*/ 	.byte	0x04, 0x0a
        /*000e*/ 	.short	(.L_748 - .L_747)
	.align		4
.L_747:
        /*0010*/ 	.word	index@(.nv.constant0._ZN7cutlass13device_kernelIN5flash19enable_sm80_to_sm89INS1_16FlashAttnFwdSm80INS1_25CollectiveMainloopFwdSm80ILi8ELi1ELb0EN4cute5tupleIJNS5_1CILi128EEENS7_ILi96EEENS7_ILi256EEEEEELi256ENS_10bfloat16_tEfNS_4arch4Sm80ELb0ELb0ELb0ELb0ELb0ELb0ELb1ELb0EEENS1_21CollectiveEpilogueFwdINS6_IJS8_SA_S9_EEENS6_IJNS7_ILi1EEESI_SI_EEESC_SE_Li256ELb0ELb1ELb0ELb0EEENS1_19SingleTileSchedulerILb0ELb0ELb1ELi128EEEEEEEEEvNT_6ParamsE)
        /*0014*/ 	.short	0x0160
        /*0016*/ 	.short	0x0418


	//----- nvinfo : EIATTR_CBANK_PARAM_SIZE
	.align		4
.L_748:
        /*0018*/ 	.byte	0x03, 0x19
        /*001a*/ 	.short	0x0418


	//----- nvinfo : EIATTR_KPARAM_INFO
	.align		4
        /*001c*/ 	.byte	0x04, 0x17
        /*001e*/ 	.short	(.L_750 - .L_749)
.L_749:
        /*0020*/ 	.word	0x00000000
        /*0024*/ 	.short	0x0000
        /*0026*/ 	.short	0x0000
        /*0028*/ 	.byte	0x00, 0xf0, 0x61, 0x10


	//----- nvinfo : EIATTR_MAXREG_COUNT
	.align		4
.L_750:
        /*002c*/ 	.byte	0x03, 0x1b
        /*002e*/ 	.short	0x00ff


	//----- nvinfo : EIATTR_NUM_BARRIERS
	.align		4
        /*0030*/ 	.byte	0x02, 0x4c
        /*0032*/ 	.byte	0x02
	.zero		1


	//----- nvinfo : EIATTR_ANNOTATIONS
	.align		4
        /*0034*/ 	.byte	0x04, 0x55
        /*0036*/ 	.short	(.L_752 - .L_751)


	//   ....[0]....
.L_751:
        /* <DEDUP_REMOVED lines=23> */


	//----- nvinfo : EIATTR_MERCURY_ISA_VERSION
	.align		4
.L_752:
        /*0198*/ 	.byte	0x03, 0x5f
        /*019a*/ 	.short	0x0000


	//----- nvinfo : EIATTR_COOP_GROUP_MASK_REGIDS
	.align		4
        /*019c*/ 	.byte	0x04, 0x29
        /*019e*/ 	.short	(.L_754 - .L_753)


	//   ....[0]....
.L_753:
        /*01a0*/ 	.word	0xffffffff


	//   ....[1]....
        /*01a4*/ 	.word	0xffffffff


	//   ....[2]....
        /*01a8*/ 	.word	0xffffffff


	//   ....[3]....
        /*01ac*/ 	.word	0xffffffff


	//   ....[4]....
        /*01b0*/ 	.word	0xffffffff


	//   ....[5]....
        /*01b4*/ 	.word	0xffffffff


	//   ....[6]....
        /*01b8*/ 	.word	0xffffffff


	//   ....[7]....
        /*01bc*/ 	.word	0xffffffff


	//   ....[8]....
        /*01c0*/ 	.word	0xffffffff


	//   ....[9]....
        /*01c4*/ 	.word	0xffffffff


	//   ....[10]....
        /*01c8*/ 	.word	0xffffffff


	//   ....[11]....
        /*01cc*/ 	.word	0xffffffff


	//   ....[12]....
        /*01d0*/ 	.word	0xffffffff


	//   ....[13]....
        /*01d4*/ 	.word	0xffffffff


	//   ....[14]....
        /*01d8*/ 	.word	0xffffffff


	//   ....[15]....
        /*01dc*/ 	.word	0xffffffff


	//   ....[16]....
        /*01e0*/ 	.word	0xffffffff


	//   ....[17]....
        /*01e4*/ 	.word	0xffffffff


	//   ....[18]....
        /*01e8*/ 	.word	0xffffffff


	//   ....[19]....
        /*01ec*/ 	.word	0xffffffff


	//   ....[20]....
        /*01f0*/ 	.word	0xffffffff


	//   ....[21]....
        /*01f4*/ 	.word	0xffffffff


	//   ....[22]....
        /*01f8*/ 	.word	0xffffffff


	//   ....[23]....
        /*01fc*/ 	.word	0xffffffff


	//   ....[24]....
        /*0200*/ 	.word	0xffffffff


	//   ....[25]....
        /*0204*/ 	.word	0xffffffff


	//   ....[26]....
        /*0208*/ 	.word	0xffffffff


	//   ....[27]....
        /*020c*/ 	.word	0xffffffff


	//   ....[28]....
        /*0210*/ 	.word	0xffffffff


	//   ....[29]....
        /*0214*/ 	.word	0xffffffff


	//   ....[30]....
        /*0218*/ 	.word	0xffffffff


	//   ....[31]....
        /*021c*/ 	.word	0xffffffff


	//----- nvinfo : EIATTR_COOP_GROUP_INSTR_OFFSETS
	.align		4
.L_754:
        /*0220*/ 	.byte	0x04, 0x28
        /*0222*/ 	.short	(.L_756 - .L_755)


	//   ....[0]....
.L_755:
        /*0224*/ 	.word	0x000003f0


	//   ....[1]....
        /*0228*/ 	.word	0x00000420


	//   ....[2]....
        /*022c*/ 	.word	0x00000450


	//   ....[3]....
        /*0230*/ 	.word	0x00000480


	//   ....[4]....
        /*0234*/ 	.word	0x00000730


	//   ....[5]....
        /*0238*/ 	.word	0x00000770


	//   ....[6]....
        /*023c*/ 	.word	0x00000940


	//   ....[7]....
        /*0240*/ 	.word	0x00000a10


	//   ....[8]....
        /*0244*/ 	.word	0x00003760


	//   ....[9]....
        /*0248*/ 	.word	0x00003830


	//   ....[10]....
        /*024c*/ 	.word	0x00003880


	//   ....[11]....
        /*0250*/ 	.word	0x00003900


	//   ....[12]....
        /*0254*/ 	.word	0x000082f0


	//   ....[13]....
        /*0258*/ 	.word	0x00008320


	//   ....[14]....
        /*025c*/ 	.word	0x00008340


	//   ....[15]....
        /*0260*/ 	.word	0x00008360


	//   ....[16]....
        /*0264*/ 	.word	0x0000acb0


	//   ....[17]....
        /*0268*/ 	.word	0x0000acc0


	//   ....[18]....
        /*026c*/ 	.word	0x0000ad10


	//   ....[19]....
        /*0270*/ 	.word	0x0000ad30


	//   ....[20]....
        /*0274*/ 	.word	0x0000c530


	//   ....[21]....
        /*0278*/ 	.word	0x0000c540


	//   ....[22]....
        /*027c*/ 	.word	0x0000c560


	//   ....[23]....
        /*0280*/ 	.word	0x0000c570


	//   ....[24]....
        /*0284*/ 	.word	0x0000c6a0


	//   ....[25]....
        /*0288*/ 	.word	0x0000c6c0


	//   ....[26]....
        /*028c*/ 	.word	0x0000c890


	//   ....[27]....
        /*0290*/ 	.word	0x0000c8c0


	//   ....[28]....
        /*0294*/ 	.word	0x0000ca50


	//   ....[29]....
        /*0298*/ 	.word	0x0000ca80


	//   ....[30]....
        /*029c*/ 	.word	0x0000cc10


	//   ....[31]....
        /*02a0*/ 	.word	0x0000cc30


	//----- nvinfo : EIATTR_EXIT_INSTR_OFFSETS
	.align		4
.L_756:
        /*02a4*/ 	.byte	0x04, 0x1c
        /*02a6*/ 	.short	(.L_758 - .L_757)


	//   ....[0]....
.L_757:
        /*02a8*/ 	.word	0x00000040


	//   ....[1]....
        /*02ac*/ 	.word	0x0000cc40


	//   ....[2]....
        /*02b0*/ 	.word	0x0000cd50


	//   ....[3]....
        /*02b4*/ 	.word	0x0000cdb0


	//----- nvinfo : EIATTR_CTAIDZ_USED
	.align		4
.L_758:
        /*02b8*/ 	.byte	0x01, 0x04
	.zero		2


	//----- nvinfo : EIATTR_MAX_THREADS
	.align		4
        /*02bc*/ 	.byte	0x04, 0x05
        /*02be*/ 	.short	(.L_760 - .L_759)
.L_759:
        /*02c0*/ 	.word	0x00000100
        /*02c4*/ 	.word	0x00000001
        /*02c8*/ 	.word	0x00000001


	//----- nvinfo : EIATTR_CRS_STACK_SIZE
	.align		4
.L_760:
        /*02cc*/ 	.byte	0x04, 0x1e
        /*02ce*/ 	.short	(.L_762 - .L_761)
.L_761:
        /*02d0*/ 	.word	0x00000000
.L_762:


//--------------------- .nv.info._ZN7cutlass13device_kernelIN5flash19enable_sm80_to_sm89INS1_16FlashAttnFwdSm80INS1_25CollectiveMainloopFwdSm80ILi8ELi1ELb0EN4cute5tupleIJNS5_1CILi128EEENS7_ILi96EEENS7_ILi256EEEEEELi256ENS_10bfloat16_tEfNS_4arch4Sm80ELb0ELb0ELb0ELb1ELb0ELb0ELb1ELb0EEENS1_21CollectiveEpilogueFwdINS6_IJS8_SA_S9_EEENS6_IJNS7_ILi1EEESI_SI_EEESC_SE_Li256ELb1ELb1ELb0ELb0EEENS1_19SingleTileSchedulerILb1ELb0ELb1ELi128EEEEEEEEEvNT_6ParamsE --------------------------
	.section	.nv.info._ZN7cutlass13device_kernelIN5flash19enable_sm80_to_sm89INS1_16FlashAttnFwdSm80INS1_25CollectiveMainloopFwdSm80ILi8ELi1ELb0EN4cute5tupleIJNS5_1CILi128EEENS7_ILi96EEENS7_ILi256EEEEEELi256ENS_10bfloat16_tEfNS_4arch4Sm80ELb0ELb0ELb0ELb1ELb0ELb0ELb1ELb0EEENS1_21CollectiveEpilogueFwdINS6_IJS8_SA_S9_EEENS6_IJNS7_ILi1EEESI_SI_EEESC_SE_Li256ELb1ELb1ELb0ELb0EEENS1_19SingleTileSchedulerILb1ELb0ELb1ELi128EEEEEEEEEvNT_6ParamsE,"",@"SHT_CUDA_INFO"
	.sectionflags	@""
	.align	4


	//----- nvinfo : EIATTR_CUDA_API_VERSION
	.align		4
        /*0000*/ 	.byte	0x04, 0x37
        /*0002*/ 	.short	(.L_764 - .L_763)
.L_763:
        /*0004*/ 	.word	0x00000082


	//----- nvinfo : EIATTR_SW2861232_WAR
	.align		4
.L_764:
        /*0008*/ 	.byte	0x01, 0x35
	.zero		2


	//----- nvinfo : EIATTR_PARAM_CBANK
	.align		4
        /*000c*/ 	.byte	0x04, 0x0a
        /*000e*/ 	.short	(.L_766 - .L_765)
	.align		4
.L_765:
        /*0010*/ 	.word	index@(.nv.constant0._ZN7cutlass13device_kernelIN5flash19enable_sm80_to_sm89INS1_16FlashAttnFwdSm80INS1_25CollectiveMainloopFwdSm80ILi8ELi1ELb0EN4cute5tupleIJNS5_1CILi128EEENS7_ILi96EEENS7_ILi256EEEEEELi256ENS_10bfloat16_tEfNS_4arch4Sm80ELb0ELb0ELb0ELb1ELb0ELb0ELb1ELb0EEENS1_21CollectiveEpilogueFwdINS6_IJS8_SA_S9_EEENS6_IJNS7_ILi1EEESI_SI_EEESC_SE_Li256ELb1ELb1ELb0ELb0EEENS1_19SingleTileSchedulerILb1ELb0ELb1ELi128EEEEEEEEEvNT_6ParamsE)
        /*0014*/ 	.short	0x0160
        /*0016*/ 	.short	0x0418


	//----- nvinfo : EIATTR_CBANK_PARAM_SIZE
	.align		4
.L_766:
        /*0018*/ 	.byte	0x03, 0x19
        /*001a*/ 	.short	0x0418


	//----- nvinfo : EIATTR_KPARAM_INFO
	.align		4
        /*001c*/ 	.byte	0x04, 0x17
        /*001e*/ 	.short	(.L_768 - .L_767)
.L_767:
        /*0020*/ 	.word	0x00000000
        /*0024*/ 	.short	0x0000
        /*0026*/ 	.short	0x0000
        /*0028*/ 	.byte	0x00, 0xf0, 0x61, 0x10


	//----- nvinfo : EIATTR_MAXREG_COUNT
	.align		4
.L_768:
        /*002c*/ 	.byte	0x03, 0x1b
        /*002e*/ 	.short	0x00ff


	//----- nvinfo : EIATTR_NUM_BARRIERS
	.align		4
        /*0030*/ 	.byte	0x02, 0x4c
        /*0032*/ 	.byte	0x02
	.zero		1


	//----- nvinfo : EIATTR_ANNOTATIONS
	.align		4
        /*0034*/ 	.byte	0x04, 0x55
        /*0036*/ 	.short	(.L_770 - .L_769)


	//   ....[0]....
.L_769:
        /* <DEDUP_REMOVED lines=21> */


	//----- nvinfo : EIATTR_MERCURY_ISA_VERSION
	.align		4
.L_770:
        /*0170*/ 	.byte	0x03, 0x5f
        /*0172*/ 	.short	0x0000


	//----- nvinfo : EIATTR_COOP_GROUP_MASK_REGIDS
	.align		4
        /*0174*/ 	.byte	0x04, 0x29
        /*0176*/ 	.short	(.L_772 - .L_771)


	//   ....[0]....
.L_771:
        /*0178*/ 	.word	0xffffffff


	//   ....[1]....
        /*017c*/ 	.word	0xffffffff


	//   ....[2]....
        /*0180*/ 	.word	0xffffffff


	//   ....[3]....
        /*0184*/ 	.word	0xffffffff


	//   ....[4]....
        /*0188*/ 	.word	0xffffffff


	//   ....[5]....
        /*018c*/ 	.word	0xffffffff


	//   ....[6]....
        /*0190*/ 	.word	0xffffffff


	//   ....[7]....
        /*0194*/ 	.word	0xffffffff


	//   ....[8]....
        /*0198*/ 	.word	0xffffffff


	//   ....[9]....
        /*019c*/ 	.word	0xffffffff


	//   ....[10]....
        /*01a0*/ 	.word	0xffffffff


	//   ....[11]....
        /*01a4*/ 	.word	0xffffffff


	//   ....[12]....
        /*01a8*/ 	.word	0xffffffff


	//   ....[13]....
        /*01ac*/ 	.word	0xffffffff


	//   ....[14]....
        /*01b0*/ 	.word	0xffffffff


	//   ....[15]....
        /*01b4*/ 	.word	0xffffffff


	//   ....[16]....
        /*01b8*/ 	.word	0xffffffff


	//   ....[17]....
        /*01bc*/ 	.word	0xffffffff


	//   ....[18]....
        /*01c0*/ 	.word	0xffffffff


	//   ....[19]....
        /*01c4*/ 	.word	0xffffffff


	//   ....[20]....
        /*01c8*/ 	.word	0xffffffff


	//   ....[21]....
        /*01cc*/ 	.word	0xffffffff


	//   ....[22]....
        /*01d0*/ 	.word	0xffffffff


	//   ....[23]....
        /*01d4*/ 	.word	0xffffffff


	//   ....[24]....
        /*01d8*/ 	.word	0xffffffff


	//   ....[25]....
        /*01dc*/ 	.word	0xffffffff


	//   ....[26]....
        /*01e0*/ 	.word	0xffffffff


	//   ....[27]....
        /*01e4*/ 	.word	0xffffffff


	//   ....[28]....
        /*01e8*/ 	.word	0xffffffff


	//   ....[29]....
        /*01ec*/ 	.word	0xffffffff


	//   ....[30]....
        /*01f0*/ 	.word	0xffffffff


	//   ....[31]....
        /*01f4*/ 	.word	0xffffffff


	//   ....[32]....
        /*01f8*/ 	.word	0xffffffff


	//   ....[33]....
        /*01fc*/ 	.word	0xffffffff


	//   ....[34]....
        /*0200*/ 	.word	0xffffffff


	//   ....[35]....
        /*0204*/ 	.word	0xffffffff


	//   ....[36]....
        /*0208*/ 	.word	0xffffffff


	//   ....[37]....
        /*020c*/ 	.word	0xffffffff


	//   ....[38]....
        /*0210*/ 	.word	0xffffffff


	//   ....[39]....
        /*0214*/ 	.word	0xffffffff


	//   ....[40]....
        /*0218*/ 	.word	0xffffffff


	//----- nvinfo : EIATTR_COOP_GROUP_INSTR_OFFSETS
	.align		4
.L_772:
        /*021c*/ 	.byte	0x04, 0x28
        /*021e*/ 	.short	(.L_774 - .L_773)


	//   ....[0]....
.L_773:
        /*0220*/ 	.word	0x00000090


	//   ....[1]....
        /*0224*/ 	.word	0x000010a0


	//   ....[2]....
        /*0228*/ 	.word	0x000010e0


	//   ....[3]....
        /*022c*/ 	.word	0x000014f0


	//   ....[4]....
        /*0230*/ 	.word	0x00001530


	//   ....[5]....
        /*0234*/ 	.word	0x000017d0


	//   ....[6]....
        /*0238*/ 	.word	0x00001800


	//   ....[7]....
        /*023c*/ 	.word	0x000019e0


	//   ....[8]....
        /*0240*/ 	.word	0x00001a20


	//   ....[9]....
        /*0244*/ 	.word	0x000044c0


	//   ....[10]....
        /*0248*/ 	.word	0x00004590


	//   ....[11]....
        /*024c*/ 	.word	0x000045a0


	//   ....[12]....
        /*0250*/ 	.word	0x000045f0


	//   ....[13]....
        /*0254*/ 	.word	0x000097a0


	//   ....[14]....
        /*0258*/ 	.word	0x000097d0


	//   ....[15]....
        /*025c*/ 	.word	0x000097f0


	//   ....[16]....
        /*0260*/ 	.word	0x00009810


	//   ....[17]....
        /*0264*/ 	.word	0x0000c0b0


	//   ....[18]....
        /*0268*/ 	.word	0x0000c0c0


	//   ....[19]....
        /*026c*/ 	.word	0x0000c0f0


	//   ....[20]....
        /*0270*/ 	.word	0x0000c110


	//   ....[21]....
        /*0274*/ 	.word	0x0000daa0


	//   ....[22]....
        /*0278*/ 	.word	0x0000dad0


	//   ....[23]....
        /*027c*/ 	.word	0x0000daf0


	//   ....[24]....
        /*0280*/ 	.word	0x0000db00


	//   ....[25]....
        /*0284*/ 	.word	0x0000dd20


	//   ....[26]....
        /*0288*/ 	.word	0x0000dd30


	//   ....[27]....
        /*028c*/ 	.word	0x0000df30


	//   ....[28]....
        /*0290*/ 	.word	0x0000df60


	//   ....[29]....
        /*0294*/ 	.word	0x0000e120


	//   ....[30]....
        /*0298*/ 	.word	0x0000e150


	//   ....[31]....
        /*029c*/ 	.word	0x0000e310


	//   ....[32]....
        /*02a0*/ 	.word	0x0000e330


	//   ....[33]....
        /*02a4*/ 	.word	0x0000eba0


	//   ....[34]....
        /*02a8*/ 	.word	0x0000ebc0


	//   ....[35]....
        /*02ac*/ 	.word	0x0000ed80


	//   ....[36]....
        /*02b0*/ 	.word	0x0000edb0


	//   ....[37]....
        /*02b4*/ 	.word	0x0000ef40


	//   ....[38]....
        /*02b8*/ 	.word	0x0000ef70


	//   ....[39]....
        /*02bc*/ 	.word	0x0000f100


	//   ....[40]....
        /*02c0*/ 	.word	0x0000f120


	//----- nvinfo : EIATTR_EXIT_INSTR_OFFSETS
	.align		4
.L_774:
        /*02c4*/ 	.byte	0x04, 0x1c
        /*02c6*/ 	.short	(.L_776 - .L_775)


	//   ....[0]....
.L_775:
        /*02c8*/ 	.word	0x00000350


	//   ....[1]....
        /*02cc*/ 	.word	0x0000e340


	//   ....[2]....
        /*02d0*/ 	.word	0x0000e480


	//   ....[3]....
        /*02d4*/ 	.word	0x0000e4e0


	//   ....[4]....
        /*02d8*/ 	.word	0x0000f130


	//   ....[5]....
        /*02dc*/ 	.word	0x0000f240


	//   ....[6]....
        /*02e0*/ 	.word	0x0000f2a0


	//----- nvinfo : EIATTR_CTAIDZ_USED
	.align		4
.L_776:
        /*02e4*/ 	.byte	0x01, 0x04
	.zero		2


	//----- nvinfo : EIATTR_MAX_THREADS
	.align		4
        /*02e8*/ 	.byte	0x04, 0x05
        /*02ea*/ 	.short	(.L_778 - .L_777)
.L_777:
        /*02ec*/ 	.word	0x00000100
        /*02f0*/ 	.word	0x00000001
        /*02f4*/ 	.word	0x00000001


	//----- nvinfo : EIATTR_CRS_STACK_SIZE
	.align		4
.L_778:
        /*02f8*/ 	.byte	0x04, 0x1e
        /*02fa*/ 	.short	(.L_780 - .L_779)
.L_779:
        /*02fc*/ 	.word	0x00000000
.L_780:


//--------------------- .nv.info._ZN7cutlass13device_kernelIN5flash19enable_sm80_to_sm89INS1_16FlashAttnFwdSm80INS1_25CollectiveMainloopFwdSm80ILi8ELi1ELb0EN4cute5tupleIJNS5_1CILi128EEENS7_ILi48EEENS7_ILi256EEEEEELi256ENS_10bfloat16_tEfNS_4arch4Sm80ELb0ELb0ELb0ELb1ELb0ELb1ELb1ELb0EEENS1_21CollectiveEpilogueFwdINS6_IJS8_SA_S9_EEENS6_IJNS7_ILi1EEESI_SI_EEESC_SE_Li256ELb1ELb1ELb0ELb0EEENS1_19SingleTileSchedulerILb1ELb0ELb1ELi128EEEEEEEEEvNT_6ParamsE --------------------------
	.section	.nv.info._ZN7cutlass13device_kernelIN5flash19enable_sm80_to_sm89INS1_16FlashAttnFwdSm80INS1_25CollectiveMainloopFwdSm80ILi8ELi1ELb0EN4cute5tupleIJNS5_1CILi128EEENS7_ILi48EEENS7_ILi256EEEEEELi256ENS_10bfloat16_tEfNS_4arch4Sm80ELb0ELb0ELb0ELb1ELb0ELb1ELb1ELb0EEENS1_21CollectiveEpilogueFwdINS6_IJS8_SA_S9_EEENS6_IJNS7_ILi1EEESI_SI_EEESC_SE_Li256ELb1ELb1ELb0ELb0EEENS1_19SingleTileSchedulerILb1ELb0ELb1ELi128EEEEEEEEEvNT_6ParamsE,"",@"SHT_CUDA_INFO"
	.sectionflags	@""
	.align	4


	//----- nvinfo : EIATTR_CUDA_API_VERSION
	.align		4
        /*0000*/ 	.byte	0x04, 0x37
        /*0002*/ 	.short	(.L_782 - .L_781)
.L_781:
        /*0004*/ 	.word	0x00000082


	//----- nvinfo : EIATTR_SW2861232_WAR
	.align		4
.L_782:
        /*0008*/ 	.byte	0x01, 0x35
	.zero		2


	//----- nvinfo : EIATTR_PARAM_CBANK
	.align		4
        /*000c*/ 	.byte	0x04, 0x0a
        /*000e*/ 	.short	(.L_784 - .L_783)
	.align		4
.L_783:
        /*0010*/ 	.word	index@(.nv.constant0._ZN7cutlass13device_kernelIN5flash19enable_sm80_to_sm89INS1_16FlashAttnFwdSm80INS1_25CollectiveMainloopFwdSm80ILi8ELi1ELb0EN4cute5tupleIJNS5_1CILi128EEENS7_ILi48EEENS7_ILi256EEEEEELi256ENS_10bfloat16_tEfNS_4arch4Sm80ELb0ELb0ELb0ELb1ELb0ELb1ELb1ELb0EEENS1_21CollectiveEpilogueFwdINS6_IJS8_SA_S9_EEENS6_IJNS7_ILi1EEESI_SI_EEESC_SE_Li256ELb1ELb1ELb0ELb0EEENS1_19SingleTileSchedulerILb1ELb0ELb1ELi128EEEEEEEEEvNT_6ParamsE)
        /*0014*/ 	.short	0x0160
        /*0016*/ 	.short	0x0418


	//----- nvinfo : EIATTR_CBANK_PARAM_SIZE
	.align		4
.L_784:
        /*0018*/ 	.byte	0x03, 0x19
        /*001a*/ 	.short	0x0418


	//----- nvinfo : EIATTR_KPARAM_INFO
	.align		4
        /*001c*/ 	.byte	0x04, 0x17
        /*001e*/ 	.short	(.L_786 - .L_785)
.L_785:
        /*0020*/ 	.word	0x00000000
        /*0024*/ 	.short	0x0000
        /*0026*/ 	.short	0x0000
        /*0028*/ 	.byte	0x00, 0xf0, 0x61, 0x10


	//----- nvinfo : EIATTR_MAXREG_COUNT
	.align		4
.L_786:
        /*002c*/ 	.byte	0x03, 0x1b
        /*002e*/ 	.short	0x00ff


	//----- nvinfo : EIATTR_NUM_BARRIERS
	.align		4
        /*0030*/ 	.byte	0x02, 0x4c
        /*0032*/ 	.byte	0x02
	.zero		1


	//----- nvinfo : EIATTR_MERCURY_ISA_VERSION
	.align		4
        /*0034*/ 	.byte	0x03, 0x5f
        /*0036*/ 	.short	0x0000


	//----- nvinfo : EIATTR_INT_WARP_WIDE_INSTR_OFFSETS
	.align		4
        /*0038*/ 	.byte	0x04, 0x31
        /*003a*/ 	.short	(.L_788 - .L_787)


	//   ....[0]....
.L_787:
        /*003c*/ 	.word	0x00011f00


	//----- nvinfo : EIATTR_COOP_GROUP_MASK_REGIDS
	.align		4
.L_788:
        /*0040*/ 	.byte	0x04, 0x29
        /*0042*/ 	.short	(.L_790 - .L_789)


	//   ....[0]....
.L_789:
        /*0044*/ 	.word	0xffffffff


	//   ....[1]....
        /*0048*/ 	.word	0xffffffff


	//   ....[2]....
        /*004c*/ 	.word	0xffffffff


	//   ....[3]....
        /*0050*/ 	.word	0xffffffff


	//   ....[4]....
        /*0054*/ 	.word	0xffffffff


	//   ....[5]....
        /*0058*/ 	.word	0xffffffff


	//   ....[6]....
        /*005c*/ 	.word	0xffffffff


	//   ....[7]....
        /*0060*/ 	.word	0xffffffff


	//   ....[8]....
        /*0064*/ 	.word	0xffffffff


	//   ....[9]....
        /*0068*/ 	.word	0xffffffff


	//   ....[10]....
        /*006c*/ 	.word	0xffffffff


	//   ....[11]....
        /*0070*/ 	.word	0xffffffff


	//   ....[12]....
        /*0074*/ 	.word	0xffffffff


	//   ....[13]....
        /*0078*/ 	.word	0xffffffff


	//   ....[14]....
        /*007c*/ 	.word	0xffffffff


	//   ....[15]....
        /*0080*/ 	.word	0xffffffff


	//   ....[16]....
        /*0084*/ 	.word	0xffffffff


	//   ....[17]....
        /*0088*/ 	.word	0xffffffff


	//   ....[18]....
        /*008c*/ 	.word	0xffffffff


	//   ....[19]....
        /*0090*/ 	.word	0xffffffff


	//   ....[20]....
        /*0094*/ 	.word	0xffffffff


	//   ....[21]....
        /*0098*/ 	.word	0xffffffff


	//   ....[22]....
        /*009c*/ 	.word	0xffffffff


	//   ....[23]....
        /*00a0*/ 	.word	0xffffffff


	//   ....[24]....
        /*00a4*/ 	.word	0xffffffff


	//   ....[25]....
        /*00a8*/ 	.word	0xffffffff


	//   ....[26]....
        /*00ac*/ 	.word	0xffffffff


	//   ....[27]....
        /*00b0*/ 	.word	0xffffffff


	//   ....[28]....
        /*00b4*/ 	.word	0xffffffff


	//   ....[29]....
        /*00b8*/ 	.word	0xffffffff


	//   ....[30]....
        /*00bc*/ 	.word	0xffffffff


	//   ....[31]....
        /*00c0*/ 	.word	0xffffffff


	//   ....[32]....
        /*00c4*/ 	.word	0xffffffff


	//   ....[33]....
        /*00c8*/ 	.word	0xffffffff


	//   ....[34]....
        /*00cc*/ 	.word	0xffffffff


	//   ....[35]....
        /*00d0*/ 	.word	0xffffffff


	//   ....[36]....
        /*00d4*/ 	.word	0xffffffff


	//   ....[37]....
        /*00d8*/ 	.word	0xffffffff


	//   ....[38]....
        /*00dc*/ 	.word	0xffffffff


	//   ....[39]....
        /*00e0*/ 	.word	0xffffffff


	//   ....[40]....
        /*00e4*/ 	.word	0xffffffff


	//----- nvinfo : EIATTR_COOP_GROUP_INSTR_OFFSETS
	.align		4
.L_790:
        /*00e8*/ 	.byte	0x04, 0x28
        /*00ea*/ 	.short	(.L_792 - .L_791)


	//   ....[0]....
.L_791:
        /*00ec*/ 	.word	0x00000080


	//   ....[1]....
        /*00f0*/ 	.word	0x00007b00


	//   ....[2]....
        /*00f4*/ 	.word	0x00007b30


	//   ....[3]....
        /*00f8*/ 	.word	0x00008040


	//   ....[4]....
        /*00fc*/ 	.word	0x00008080


	//   ....[5]....
        /*0100*/ 	.word	0x00008330


	//   ....[6]....
        /*0104*/ 	.word	0x00008360


	//   ....[7]....
        /*0108*/ 	.word	0x00008510


	//   ....[8]....
        /*010c*/ 	.word	0x00008550


	//   ....[9]....
        /*0110*/ 	.word	0x00010d00


	//   ....[10]....
        /*0114*/ 	.word	0x00010d50


	//   ....[11]....
        /*0118*/ 	.word	0x00010d70


	//   ....[12]....
        /*011c*/ 	.word	0x00010da0


	//   ....[13]....
        /*0120*/ 	.word	0x000130d0


	//   ....[14]....
        /*0124*/ 	.word	0x000130f0


	//   ....[15]....
        /*0128*/ 	.word	0x00013130


	//   ....[16]....
        /*012c*/ 	.word	0x00013140


	//   ....[17]....
        /*0130*/ 	.word	0x000147f0


	//   ....[18]....
        /*0134*/ 	.word	0x00014820


	//   ....[19]....
        /*0138*/ 	.word	0x00014880


	//   ....[20]....
        /*013c*/ 	.word	0x00014890


	//   ....[21]....
        /*0140*/ 	.word	0x000161a0


	//   ....[22]....
        /*0144*/ 	.word	0x000161e0


	//   ....[23]....
        /*0148*/ 	.word	0x00016220


	//   ....[24]....
        /*014c*/ 	.word	0x00016260


	//   ....[25]....
        /*0150*/ 	.word	0x00016480


	//   ....[26]....
        /*0154*/ 	.word	0x00016490


	//   ....[27]....
        /*0158*/ 	.word	0x00016690


	//   ....[28]....
        /*015c*/ 	.word	0x000166c0


	//   ....[29]....
        /*0160*/ 	.word	0x00016880


	//   ....[30]....
        /*0164*/ 	.word	0x000168b0


	//   ....[31]....
        /*0168*/ 	.word	0x00016a70


	//   ....[32]....
        /*016c*/ 	.word	0x00016a90


	//   ....[33]....
        /*0170*/ 	.word	0x00017300


	//   ....[34]....
        /*0174*/ 	.word	0x00017320


	//   ....[35]....
        /*0178*/ 	.word	0x000174b0


	//   ....[36]....
        /*017c*/ 	.word	0x000174e0


	//   ....[37]....
        /*0180*/ 	.word	0x00017670


	//   ....[38]....
        /*0184*/ 	.word	0x000176a0


	//   ....[39]....
        /*0188*/ 	.word	0x00017830


	//   ....[40]....
        /*018c*/ 	.word	0x00017850


	//----- nvinfo : EIATTR_EXIT_INSTR_OFFSETS
	.align		4
.L_792:
        /*0190*/ 	.byte	0x04, 0x1c
        /*0192*/ 	.short	(.L_794 - .L_793)


	//   ....[0]....
.L_793:
        /*0194*/ 	.word	0x00000310


	//   ....[1]....
        /*0198*/ 	.word	0x00016aa0


	//   ....[2]....
        /*019c*/ 	.word	0x00016be0


	//   ....[3]....
        /*01a0*/ 	.word	0x00016c40


	//   ....[4]....
        /*01a4*/ 	.word	0x00017860


	//   ....[5]....
        /*01a8*/ 	.word	0x00017970


	//   ....[6]....
        /*01ac*/ 	.word	0x000179d0


	//----- nvinfo : EIATTR_CTAIDZ_USED
	.align		4
.L_794:
        /*01b0*/ 	.byte	0x01, 0x04
	.zero		2


	//----- nvinfo : EIATTR_MAX_THREADS
	.align		4
        /*01b4*/ 	.byte	0x04, 0x05
        /*01b6*/ 	.short	(.L_796 - .L_795)
.L_795:
        /*01b8*/ 	.word	0x00000100
        /*01bc*/ 	.word	0x00000001
        /*01c0*/ 	.word	0x00000001


	//----- nvinfo : EIATTR_CRS_STACK_SIZE
	.align		4
.L_796:
        /*01c4*/ 	.byte	0x04, 0x1e
        /*01c6*/ 	.short	(.L_798 - .L_797)
.L_797:
        /*01c8*/ 	.word	0x00000000
.L_798:


//--------------------- .nv.info._ZN7cutlass13device_kernelIN5flash19enable_sm80_to_sm89INS1_16FlashAttnFwdSm80INS1_25CollectiveMainloopFwdSm80ILi8ELi1ELb0EN4cute5tupleIJNS5_1CILi128EEENS7_ILi64EEENS7_ILi256EEEEEELi256ENS_10bfloat16_tEfNS_4arch4Sm80ELb0ELb1ELb0ELb0ELb0ELb0ELb1ELb0EEENS1_21CollectiveEpilogueFwdINS6_IJS8_SA_S9_EEENS6_IJNS7_ILi1EEESI_SI_EEESC_SE_Li256ELb0ELb1ELb0ELb0EEENS1_19SingleTileSchedulerILb0ELb0ELb1ELi128EEEEEEEEEvNT_6ParamsE --------------------------
	.section	.nv.info._ZN7cutlass13device_kernelIN5flash19enable_sm80_to_sm89INS1_16FlashAttnFwdSm80INS1_25CollectiveMainloopFwdSm80ILi8ELi1ELb0EN4cute5tupleIJNS5_1CILi128EEENS7_ILi64EEENS7_ILi256EEEEEELi256ENS_10bfloat16_tEfNS_4arch4Sm80ELb0ELb1ELb0ELb0ELb0ELb0ELb1ELb0EEENS1_21CollectiveEpilogueFwdINS6_IJS8_SA_S9_EEENS6_IJNS7_ILi1EEESI_SI_EEESC_SE_Li256ELb0ELb1ELb0ELb0EEENS1_19SingleTileSchedulerILb0ELb0ELb1ELi128EEEEEEEEEvNT_6ParamsE,"",@"SHT_CUDA_INFO"
	.sectionflags	@""
	.align	4


	//----- nvinfo : EIATTR_CUDA_API_VERSION
	.align		4
        /*0000*/ 	.byte	0x04, 0x37
        /*0002*/ 	.short	(.L_800 - .L_799)
.L_799:
        /*0004*/ 	.word	0x00000082


	//----- nvinfo : EIATTR_SW2861232_WAR
	.align		4
.L_800:
        /*0008*/ 	.byte	0x01, 0x35
	.zero		2


	//----- nvinfo : EIATTR_PARAM_CBANK
	.align		4
        /*000c*/ 	.byte	0x04, 0x0a
        /*000e*/ 	.short	(.L_802 - .L_801)
	.align		4
.L_801:
        /*0010*/ 	.word	index@(.nv.constant0._ZN7cutlass13device_kernelIN5flash19enable_sm80_to_sm89INS1_16FlashAttnFwdSm80INS1_25CollectiveMainloopFwdSm80ILi8ELi1ELb0EN4cute5tupleIJNS5_1CILi128EEENS7_ILi64EEENS7_ILi256EEEEEELi256ENS_10bfloat16_tEfNS_4arch4Sm80ELb0ELb1ELb0ELb0ELb0ELb0ELb1ELb0EEENS1_21CollectiveEpilogueFwdINS6_IJS8_SA_S9_EEENS6_IJNS7_ILi1EEESI_SI_EEESC_SE_Li256ELb0ELb1ELb0ELb0EEENS1_19SingleTileSchedulerILb0ELb0ELb1ELi128EEEEEEEEEvNT_6ParamsE)
        /*0014*/ 	.short	0x0160
        /*0016*/ 	.short	0x0418


	//----- nvinfo : EIATTR_CBANK_PARAM_SIZE
	.align		4
.L_802:
        /*0018*/ 	.byte	0x03, 0x19
        /*001a*/ 	.short	0x0418


	//----- nvinfo : EIATTR_KPARAM_INFO
	.align		4
        /*001c*/ 	.byte	0x04, 0x17
        /*001e*/ 	.short	(.L_804 - .L_803)
.L_803:
        /*0020*/ 	.word	0x00000000
        /*0024*/ 	.short	0x0000
        /*0026*/ 	.short	0x0000
        /*0028*/ 	.byte	0x00, 0xf0, 0x61, 0x10


	//----- nvinfo : EIATTR_MAXREG_COUNT
	.align		4
.L_804:
        /*002c*/ 	.byte	0x03, 0x1b
        /*002e*/ 	.short	0x00ff


	//----- nvinfo : EIATTR_NUM_BARRIERS
	.align		4
        /*0030*/ 	.byte	0x02, 0x4c
        /*0032*/ 	.byte	0x02
	.zero		1


	//----- nvinfo : EIATTR_ANNOTATIONS
	.align		4
        /*0034*/ 	.byte	0x04, 0x55
        /*0036*/ 	.short	(.L_806 - .L_805)


	//   ....[0]....
.L_805:
        /* <DEDUP_REMOVED lines=28> */


	//----- nvinfo : EIATTR_MERCURY_ISA_VERSION
	.align		4
.L_806:
        /*01e0*/ 	.byte	0x03, 0x5f
        /*01e2*/ 	.short	0x0000


	//----- nvinfo : EIATTR_COOP_GROUP_MASK_REGIDS
	.align		4
        /*01e4*/ 	.byte	0x04, 0x29
        /*01e6*/ 	.short	(.L_808 - .L_807)


	//   ....[0]....
.L_807:
        /*01e8*/ 	.word	0xffffffff


	//   ....[1]....
        /*01ec*/ 	.word	0xffffffff


	//   ....[2]....
        /*01f0*/ 	.word	0xffffffff


	//   ....[3]....
        /*01f4*/ 	.word	0xffffffff


	//   ....[4]....
        /*01f8*/ 	.word	0xffffffff


	//   ....[5]....
        /*01fc*/ 	.word	0xffffffff


	//   ....[6]....
        /*0200*/ 	.word	0xffffffff


	//   ....[7]....
        /*0204*/ 	.word	0xffffffff


	//   ....[8]....
        /*0208*/ 	.word	0xffffffff


	//   ....[9]....
        /*020c*/ 	.word	0xffffffff


	//   ....[10]....
        /*0210*/ 	.word	0xffffffff


	//   ....[11]....
        /*0214*/ 	.word	0xffffffff


	//   ....[12]....
        /*0218*/ 	.word	0xffffffff


	//   ....[13]....
        /*021c*/ 	.word	0xffffffff


	//   ....[14]....
        /*0220*/ 	.word	0xffffffff


	//   ....[15]....
        /*0224*/ 	.word	0xffffffff


	//   ....[16]....
        /*0228*/ 	.word	0xffffffff


	//   ....[17]....
        /*022c*/ 	.word	0xffffffff


	//   ....[18]....
        /*0230*/ 	.word	0xffffffff


	//   ....[19]....
        /*0234*/ 	.word	0xffffffff


	//   ....[20]....
        /*0238*/ 	.word	0xffffffff


	//   ....[21]....
        /*023c*/ 	.word	0xffffffff


	//   ....[22]....
        /*0240*/ 	.word	0xffffffff


	//   ....[23]....
        /*0244*/ 	.word	0xffffffff


	//   ....[24]....
        /*0248*/ 	.word	0xffffffff


	//   ....[25]....
        /*024c*/ 	.word	0xffffffff


	//   ....[26]....
        /*0250*/ 	.word	0xffffffff


	//   ....[27]....
        /*0254*/ 	.word	0xffffffff


	//   ....[28]....
        /*0258*/ 	.word	0xffffffff


	//   ....[29]....
        /*025c*/ 	.word	0xffffffff


	//   ....[30]....
        /*0260*/ 	.word	0xffffffff


	//   ....[31]....
        /*0264*/ 	.word	0xffffffff


	//   ....[32]....
        /*0268*/ 	.word	0xffffffff


	//   ....[33]....
        /*026c*/ 	.word	0xffffffff


	//   ....[34]....
        /*0270*/ 	.word	0xffffffff


	//   ....[35]....
        /*0274*/ 	.word	0xffffffff


	//   ....[36]....
        /*0278*/ 	.word	0xffffffff


	//   ....[37]....
        /*027c*/ 	.word	0xffffffff


	//   ....[38]....
        /*0280*/ 	.word	0xffffffff


	//   ....[39]....
        /*0284*/ 	.word	0xffffffff


	//   ....[40]....
        /*0288*/ 	.word	0xffffffff


	//   ....[41]....
        /*028c*/ 	.word	0xffffffff


	//   ....[42]....
        /*0290*/ 	.word	0xffffffff


	//   ....[43]....
        /*0294*/ 	.word	0xffffffff


	//   ....[44]....
        /*0298*/ 	.word	0xffffffff


	//   ....[45]....
        /*029c*/ 	.word	0xffffffff


	//   ....[46]....
        /*02a0*/ 	.word	0xffffffff


	//   ....[47]....
        /*02a4*/ 	.word	0xffffffff


	//   ....[48]....
        /*02a8*/ 	.word	0xffffffff


	//   ....[49]....
        /*02ac*/ 	.word	0xffffffff


	//   ....[50]....
        /*02b0*/ 	.word	0xffffffff


	//   ....[51]....
        /*02b4*/ 	.word	0xffffffff


	//   ....[52]....
        /*02b8*/ 	.word	0xffffffff


	//   ....[53]....
        /*02bc*/ 	.word	0xffffffff


	//----- nvinfo : EIATTR_COOP_GROUP_INSTR_OFFSETS
	.align		4
.L_808:
        /*02c0*/ 	.byte	0x04, 0x28
        /*02c2*/ 	.short	(.L_810 - .L_809)


	//   ....[0]....
.L_809:
        /*02c4*/ 	.word	0x00000c00


	//   ....[1]....
        /*02c8*/ 	.word	0x00000c30


	//   ....[2]....
        /*02cc*/ 	.word	0x00000c60


	//   ....[3]....
        /*02d0*/ 	.word	0x00000ca0


	//   ....[4]....
        /*02d4*/ 	.word	0x00000cc0


	//   ....[5]....
        /*02d8*/ 	.word	0x00000cf0


	//   ....[6]....
        /*02dc*/ 	.word	0x00000f10


	//   ....[7]....
        /*02e0*/ 	.word	0x00000f20


	//   ....[8]....
        /*02e4*/ 	.word	0x00002e90


	//   ....[9]....
        /*02e8*/ 	.word	0x00003120


	//   ....[10]....
        /*02ec*/ 	.word	0x00003850


	//   ....[11]....
        /*02f0*/ 	.word	0x00003b20


	//   ....[12]....
        /*02f4*/ 	.word	0x00003b60


	//   ....[13]....
        /*02f8*/ 	.word	0x00003be0


	//   ....[14]....
        /*02fc*/ 	.word	0x00006780


	//   ....[15]....
        /*0300*/ 	.word	0x00007400


	//   ....[16]....
        /*0304*/ 	.word	0x00007ce0


	//   ....[17]....
        /*0308*/ 	.word	0x00007e00


	//   ....[18]....
        /*030c*/ 	.word	0x00007e40


	//   ....[19]....
        /*0310*/ 	.word	0x00007e60


	//   ....[20]....
        /*0314*/ 	.word	0x0000b4e0


	//   ....[21]....
        /*0318*/ 	.word	0x0000b520


	//   ....[22]....
        /*031c*/ 	.word	0x0000b560


	//   ....[23]....
        /*0320*/ 	.word	0x0000b590


	//   ....[24]....
        /*0324*/ 	.word	0x0000dd40


	//   ....[25]....
        /*0328*/ 	.word	0x0000ea80


	//   ....[26]....
        /*032c*/ 	.word	0x0000f380


	//   ....[27]....
        /*0330*/ 	.word	0x0000f490


	//   ....[28]....
        /*0334*/ 	.word	0x0000f4c0


	//   ....[29]....
        /*0338*/ 	.word	0x0000f4e0


	//   ....[30]....
        /*033c*/ 	.word	0x00011110


	//   ....[31]....
        /*0340*/ 	.word	0x00011130


	//   ....[32]....
        /*0344*/ 	.word	0x00011160


	//   ....[33]....
        /*0348*/ 	.word	0x00011170


	//   ....[34]....
        /*034c*/ 	.word	0x00012b10


	//   ....[35]....
        /*0350*/ 	.word	0x00012b20


	//   ....[36]....
        /*0354*/ 	.word	0x00012b40


	//   ....[37]....
        /*0358*/ 	.word	0x00012b50


	//   ....[38]....
        /*035c*/ 	.word	0x00012b60


	//   ....[39]....
        /*0360*/ 	.word	0x00012b70


	//   ....[40]....
        /*0364*/ 	.word	0x00012e50


	//   ....[41]....
        /*0368*/ 	.word	0x00012e80


	//   ....[42]....
        /*036c*/ 	.word	0x00013040


	//   ....[43]....
        /*0370*/ 	.word	0x00013070


	//   ....[44]....
        /*0374*/ 	.word	0x00013230


	//   ....[45]....
        /*0378*/ 	.word	0x00013250


	//   ....[46]....
        /*037c*/ 	.word	0x00013950


	//   ....[47]....
        /*0380*/ 	.word	0x00013970


	//   ....[48]....
        /*0384*/ 	.word	0x00013b20


	//   ....[49]....
        /*0388*/ 	.word	0x00013b50


	//   ....[50]....
        /*038c*/ 	.word	0x00013ce0


	//   ....[51]....
        /*0390*/ 	.word	0x00013d10


	//   ....[52]....
        /*0394*/ 	.word	0x00013ea0


	//   ....[53]....
        /*0398*/ 	.word	0x00013ec0


	//----- nvinfo : EIATTR_EXIT_INSTR_OFFSETS
	.align		4
.L_810:
        /*039c*/ 	.byte	0x04, 0x1c
        /*039e*/ 	.short	(.L_812 - .L_811)


	//   ....[0]....
.L_811:
        /*03a0*/ 	.word	0x00000040


	//   ....[1]....
        /*03a4*/ 	.word	0x00013260


	//   ....[2]....
        /*03a8*/ 	.word	0x000133a0


	//   ....[3]....
        /*03ac*/ 	.word	0x00013400


	//   ....[4]....
        /*03b0*/ 	.word	0x00013ed0


	//   ....[5]....
        /*03b4*/ 	.word	0x00013fe0


	//   ....[6]....
        /*03b8*/ 	.word	0x00014040


	//----- nvinfo : EIATTR_CTAIDZ_USED
	.align		4
.L_812:
        /*03bc*/ 	.byte	0x01, 0x04
	.zero		2


	//----- nvinfo : EIATTR_MAX_THREADS
	.align		4
        /*03c0*/ 	.byte	0x04, 0x05
        /*03c2*/ 	.short	(.L_814 - .L_813)
.L_813:
        /*03c4*/ 	.word	0x00000100
        /*03c8*/ 	.word	0x00000001
        /*03cc*/ 	.word	0x00000001


	//----- nvinfo : EIATTR_CRS_STACK_SIZE
	.align		4
.L_814:
        /*03d0*/ 	.byte	0x04, 0x1e
        /*03d2*/ 	.short	(.L_816 - .L_815)
.L_815:
        /*03d4*/ 	.word	0x00000000
.L_816:


//--------------------- .nv.info._ZN7cutlass13device_kernelIN5flash19enable_sm80_to_sm89INS1_16FlashAttnFwdSm80INS1_25CollectiveMainloopFwdSm80ILi8ELi1ELb0EN4cute5tupleIJNS5_1CILi128EEENS7_ILi64EEENS7_ILi256EEEEEELi256ENS_10bfloat16_tEfNS_4arch4Sm80ELb0ELb1ELb0ELb1ELb0ELb0ELb1ELb0EEENS1_21CollectiveEpilogueFwdINS6_IJS8_SA_S9_EEENS6_IJNS7_ILi1EEESI_SI_EEESC_SE_Li256ELb1ELb1ELb0ELb0EEENS1_19SingleTileSchedulerILb1ELb0ELb1ELi128EEEEEEEEEvNT_6ParamsE --------------------------
	.section	.nv.info._ZN7cutlass13device_kernelIN5flash19enable_sm80_to_sm89INS1_16FlashAttnFwdSm80INS1_25CollectiveMainloopFwdSm80ILi8ELi1ELb0EN4cute5tupleIJNS5_1CILi128EEENS7_ILi64EEENS7_ILi256EEEEEELi256ENS_10bfloat16_tEfNS_4arch4Sm80ELb0ELb1ELb0ELb1ELb0ELb0ELb1ELb0EEENS1_21CollectiveEpilogueFwdINS6_IJS8_SA_S9_EEENS6_IJNS7_ILi1EEESI_SI_EEESC_SE_Li256ELb1ELb1ELb0ELb0EEENS1_19SingleTileSchedulerILb1ELb0ELb1ELi128EEEEEEEEEvNT_6ParamsE,"",@"SHT_CUDA_INFO"
	.sectionflags	@""
	.align	4


	//----- nvinfo : EIATTR_CUDA_API_VERSION
	.align		4
        /*0000*/ 	.byte	0x04, 0x37
        /*0002*/ 	.short	(.L_818 - .L_817)
.L_817:
        /*0004*/ 	.word	0x00000082


	//----- nvinfo : EIATTR_SW2861232_WAR
	.align		4
.L_818:
        /*0008*/ 	.byte	0x01, 0x35
	.zero		2


	//----- nvinfo : EIATTR_PARAM_CBANK
	.align		4
        /*000c*/ 	.byte	0x04, 0x0a
        /*000e*/ 	.short	(.L_820 - .L_819)
	.align		4
.L_819:
        /*0010*/ 	.word	index@(.nv.constant0._ZN7cutlass13device_kernelIN5flash19enable_sm80_to_sm89INS1_16FlashAttnFwdSm80INS1_25CollectiveMainloopFwdSm80ILi8ELi1ELb0EN4cute5tupleIJNS5_1CILi128EEENS7_ILi64EEENS7_ILi256EEEEEELi256ENS_10bfloat16_tEfNS_4arch4Sm80ELb0ELb1ELb0ELb1ELb0ELb0ELb1ELb0EEENS1_21CollectiveEpilogueFwdINS6_IJS8_SA_S9_EEENS6_IJNS7_ILi1EEESI_SI_EEESC_SE_Li256ELb1ELb1ELb0ELb0EEENS1_19SingleTileSchedulerILb1ELb0ELb1ELi128EEEEEEEEEvNT_6ParamsE)
        /*0014*/ 	.short	0x0160
        /*0016*/ 	.short	0x0418


	//----- nvinfo : EIATTR_CBANK_PARAM_SIZE
	.align		4
.L_820:
        /*0018*/ 	.byte	0x03, 0x19
        /*001a*/ 	.short	0x0418


	//----- nvinfo : EIATTR_KPARAM_INFO
	.align		4
        /*001c*/ 	.byte	0x04, 0x17
        /*001e*/ 	.short	(.L_822 - .L_821)
.L_821:
        /*0020*/ 	.word	0x00000000
        /*0024*/ 	.short	0x0000
        /*0026*/ 	.short	0x0000
        /*0028*/ 	.byte	0x00, 0xf0, 0x61, 0x10


	//----- nvinfo : EIATTR_MAXREG_COUNT
	.align		4
.L_822:
        /*002c*/ 	.byte	0x03, 0x1b
        /*002e*/ 	.short	0x00ff


	//----- nvinfo : EIATTR_NUM_BARRIERS
	.align		4
        /*0030*/ 	.byte	0x02, 0x4c
        /*0032*/ 	.byte	0x02
	.zero		1


	//----- nvinfo : EIATTR_ANNOTATIONS
	.align		4
        /*0034*/ 	.byte	0x04, 0x55
        /*0036*/ 	.short	(.L_824 - .L_823)


	//   ....[0]....
.L_823:
        /* <DEDUP_REMOVED lines=9> */


	//----- nvinfo : EIATTR_MERCURY_ISA_VERSION
	.align		4
.L_824:
        /*00b8*/ 	.byte	0x03, 0x5f
        /*00ba*/ 	.short	0x0000


	//----- nvinfo : EIATTR_COOP_GROUP_MASK_REGIDS
	.align		4
        /*00bc*/ 	.byte	0x04, 0x29
        /*00be*/ 	.short	(.L_826 - .L_825)


	//   ....[0]....
.L_825:
        /*00c0*/ 	.word	0xffffffff


	//   ....[1]....
        /*00c4*/ 	.word	0xffffffff


	//   ....[2]....
        /*00c8*/ 	.word	0xffffffff


	//   ....[3]....
        /*00cc*/ 	.word	0xffffffff


	//   ....[4]....
        /*00d0*/ 	.word	0xffffffff


	//   ....[5]....
        /*00d4*/ 	.word	0xffffffff


	//   ....[6]....
        /*00d8*/ 	.word	0xffffffff


	//   ....[7]....
        /*00dc*/ 	.word	0xffffffff


	//   ....[8]....
        /*00e0*/ 	.word	0xffffffff


	//   ....[9]....
        /*00e4*/ 	.word	0xffffffff


	//   ....[10]....
        /*00e8*/ 	.word	0xffffffff


	//   ....[11]....
        /*00ec*/ 	.word	0xffffffff


	//   ....[12]....
        /*00f0*/ 	.word	0xffffffff


	//   ....[13]....
        /*00f4*/ 	.word	0xffffffff


	//   ....[14]....
        /*00f8*/ 	.word	0xffffffff


	//   ....[15]....
        /*00fc*/ 	.word	0xffffffff


	//   ....[16]....
        /*0100*/ 	.word	0xffffffff


	//   ....[17]....
        /*0104*/ 	.word	0xffffffff


	//   ....[18]....
        /*0108*/ 	.word	0xffffffff


	//   ....[19]....
        /*010c*/ 	.word	0xffffffff


	//   ....[20]....
        /*0110*/ 	.word	0xffffffff


	//   ....[21]....
        /*0114*/ 	.word	0xffffffff


	//   ....[22]....
        /*0118*/ 	.word	0xffffffff


	//   ....[23]....
        /*011c*/ 	.word	0xffffffff


	//   ....[24]....
        /*0120*/ 	.word	0xffffffff


	//   ....[25]....
        /*0124*/ 	.word	0xffffffff


	//   ....[26]....
        /*0128*/ 	.word	0xffffffff


	//   ....[27]....
        /*012c*/ 	.word	0xffffffff


	//   ....[28]....
        /*0130*/ 	.word	0xffffffff


	//   ....[29]....
        /*0134*/ 	.word	0xffffffff


	//   ....[30]....
        /*0138*/ 	.word	0xffffffff


	//   ....[31]....
        /*013c*/ 	.word	0xffffffff


	//   ....[32]....
        /*0140*/ 	.word	0xffffffff


	//   ....[33]....
        /*0144*/ 	.word	0xffffffff


	//   ....[34]....
        /*0148*/ 	.word	0xffffffff


	//   ....[35]....
        /*014c*/ 	.word	0xffffffff


	//   ....[36]....
        /*0150*/ 	.word	0xffffffff


	//   ....[37]....
        /*0154*/ 	.word	0xffffffff


	//   ....[38]....
        /*0158*/ 	.word	0xffffffff


	//   ....[39]....
        /*015c*/ 	.word	0xffffffff


	//   ....[40]....
        /*0160*/ 	.word	0xffffffff


	//   ....[41]....
        /*0164*/ 	.word	0xffffffff


	//   ....[42]....
        /*0168*/ 	.word	0xffffffff


	//   ....[43]....
        /*016c*/ 	.word	0xffffffff


	//   ....[44]....
        /*0170*/ 	.word	0xffffffff


	//   ....[45]....
        /*0174*/ 	.word	0xffffffff


	//   ....[46]....
        /*0178*/ 	.word	0xffffffff


	//   ....[47]....
        /*017c*/ 	.word	0xffffffff


	//   ....[48]....
        /*0180*/ 	.word	0xffffffff


	//   ....[49]....
        /*0184*/ 	.word	0xffffffff


	//   ....[50]....
        /*0188*/ 	.word	0xffffffff


	//   ....[51]....
        /*018c*/ 	.word	0xffffffff


	//   ....[52]....
        /*0190*/ 	.word	0xffffffff


	//   ....[53]....
        /*0194*/ 	.word	0xffffffff


	//   ....[54]....
        /*0198*/ 	.word	0xffffffff


	//----- nvinfo : EIATTR_COOP_GROUP_INSTR_OFFSETS
	.align		4
.L_826:
        /*019c*/ 	.byte	0x04, 0x28
        /*019e*/ 	.short	(.L_828 - .L_827)


	//   ....[0]....
.L_827:
        /*01a0*/ 	.word	0x00000090


	//   ....[1]....
        /*01a4*/ 	.word	0x00001410


	//   ....[2]....
        /*01a8*/ 	.word	0x00001450


	//   ....[3]....
        /*01ac*/ 	.word	0x00001930


	//   ....[4]....
        /*01b0*/ 	.word	0x00001960


	//   ....[5]....
        /*01b4*/ 	.word	0x00001b60


	//   ....[6]....
        /*01b8*/ 	.word	0x00001b90


	//   ....[7]....
        /*01bc*/ 	.word	0x00001d80


	//   ....[8]....
        /*01c0*/ 	.word	0x00001dc0


	//   ....[9]....
        /*01c4*/ 	.word	0x00003970


	//   ....[10]....
        /*01c8*/ 	.word	0x00003b70


	//   ....[11]....
        /*01cc*/ 	.word	0x00004640


	//   ....[12]....
        /*01d0*/ 	.word	0x00004720


	//   ....[13]....
        /*01d4*/ 	.word	0x00004730


	//   ....[14]....
        /*01d8*/ 	.word	0x00004760


	//   ....[15]....
        /*01dc*/ 	.word	0x000077d0


	//   ....[16]....
        /*01e0*/ 	.word	0x00007af0


	//   ....[17]....
        /*01e4*/ 	.word	0x00008400


	//   ....[18]....
        /*01e8*/ 	.word	0x00008690


	//   ....[19]....
        /*01ec*/ 	.word	0x000086c0


	//   ....[20]....
        /*01f0*/ 	.word	0x00008730


	//   ....[21]....
        /*01f4*/ 	.word	0x0000c200


	//   ....[22]....
        /*01f8*/ 	.word	0x0000c260


	//   ....[23]....
        /*01fc*/ 	.word	0x0000c2e0


	//   ....[24]....
        /*0200*/ 	.word	0x0000c320


	//   ....[25]....
        /*0204*/ 	.word	0x0000f960


	//   ....[26]....
        /*0208*/ 	.word	0x0000fd10


	//   ....[27]....
        /*020c*/ 	.word	0x000106c0


	//   ....[28]....
        /*0210*/ 	.word	0x00010890


	//   ....[29]....
        /*0214*/ 	.word	0x000108a0


	//   ....[30]....
        /*0218*/ 	.word	0x000108c0


	//   ....[31]....
        /*021c*/ 	.word	0x000124e0


	//   ....[32]....
        /*0220*/ 	.word	0x00012510


	//   ....[33]....
        /*0224*/ 	.word	0x00012550


	//   ....[34]....
        /*0228*/ 	.word	0x00012560


	//   ....[35]....
        /*022c*/ 	.word	0x00013e70


	//   ....[36]....
        /*0230*/ 	.word	0x00013ec0


	//   ....[37]....
        /*0234*/ 	.word	0x00013f30


	//   ....[38]....
        /*0238*/ 	.word	0x00013f70


	//   ....[39]....
        /*023c*/ 	.word	0x00014170


	//   ....[40]....
        /*0240*/ 	.word	0x00014180


	//   ....[41]....
        /*0244*/ 	.word	0x00014380


	//   ....[42]....
        /*0248*/ 	.word	0x000143b0


	//   ....[43]....
        /*024c*/ 	.word	0x00014570


	//   ....[44]....
        /*0250*/ 	.word	0x000145a0


	//   ....[45]....
        /*0254*/ 	.word	0x00014760


	//   ....[46]....
        /*0258*/ 	.word	0x00014780


	//   ....[47]....
        /*025c*/ 	.word	0x00015010


	//   ....[48]....
        /*0260*/ 	.word	0x00015030


	//   ....[49]....
        /*0264*/ 	.word	0x000151c0


	//   ....[50]....
        /*0268*/ 	.word	0x000151f0


	//   ....[51]....
        /*026c*/ 	.word	0x00015380


	//   ....[52]....
        /*0270*/ 	.word	0x000153b0


	//   ....[53]....
        /*0274*/ 	.word	0x00015540


	//   ....[54]....
        /*0278*/ 	.word	0x00015560


	//----- nvinfo : EIATTR_EXIT_INSTR_OFFSETS
	.align		4
.L_828:
        /*027c*/ 	.byte	0x04, 0x1c
        /*027e*/ 	.short	(.L_830 - .L_829)


	//   ....[0]....
.L_829:
        /*0280*/ 	.word	0x00000320


	//   ....[1]....
        /*0284*/ 	.word	0x00014790


	//   ....[2]....
        /*0288*/ 	.word	0x000148d0


	//   ....[3]....
        /*028c*/ 	.word	0x00014930


	//   ....[4]....
        /*0290*/ 	.word	0x00015570


	//   ....[5]....
        /*0294*/ 	.word	0x00015680


	//   ....[6]....
        /*0298*/ 	.word	0x000156e0


	//----- nvinfo : EIATTR_CTAIDZ_USED
	.align		4
.L_830:
        /*029c*/ 	.byte	0x01, 0x04
	.zero		2


	//----- nvinfo : EIATTR_MAX_THREADS
	.align		4
        /*02a0*/ 	.byte	0x04, 0x05
        /*02a2*/ 	.short	(.L_832 - .L_831)
.L_831:
        /*02a4*/ 	.word	0x00000100
        /*02a8*/ 	.word	0x00000001
        /*02ac*/ 	.word	0x00000001


	//----- nvinfo : EIATTR_CRS_STACK_SIZE
	.align		4
.L_832:
        /*02b0*/ 	.byte	0x04, 0x1e
        /*02b2*/ 	.short	(.L_834 - .L_833)
.L_833:
        /*02b4*/ 	.word	0x00000000
.L_834:


//--------------------- .nv.info._ZN7cutlass13device_kernelIN5flash19enable_sm80_to_sm89INS1_16FlashAttnFwdSm80INS1_25CollectiveMainloopFwdSm80ILi8ELi1ELb0EN4cute5tupleIJNS5_1CILi128EEENS7_ILi48EEENS7_ILi256EEEEEELi256ENS_10bfloat16_tEfNS_4arch4Sm80ELb0ELb1ELb0ELb1ELb0ELb1ELb1ELb0EEENS1_21CollectiveEpilogueFwdINS6_IJS8_SA_S9_EEENS6_IJNS7_ILi1EEESI_SI_EEESC_SE_Li256ELb1ELb1ELb0ELb0EEENS1_19SingleTileSchedulerILb1ELb0ELb1ELi128EEEEEEEEEvNT_6ParamsE --------------------------
	.section	.nv.info._ZN7cutlass13device_kernelIN5flash19enable_sm80_to_sm89INS1_16FlashAttnFwdSm80INS1_25CollectiveMainloopFwdSm80ILi8ELi1ELb0EN4cute5tupleIJNS5_1CILi128EEENS7_ILi48EEENS7_ILi256EEEEEELi256ENS_10bfloat16_tEfNS_4arch4Sm80ELb0ELb1ELb0ELb1ELb0ELb1ELb1ELb0EEENS1_21CollectiveEpilogueFwdINS6_IJS8_SA_S9_EEENS6_IJNS7_ILi1EEESI_SI_EEESC_SE_Li256ELb1ELb1ELb0ELb0EEENS1_19SingleTileSchedulerILb1ELb0ELb1ELi128EEEEEEEEEvNT_6ParamsE,"",@"SHT_CUDA_INFO"
	.sectionflags	@""
	.align	4


	//----- nvinfo : EIATTR_CUDA_API_VERSION
	.align		4
        /*0000*/ 	.byte	0x04, 0x37
        /*0002*/ 	.short	(.L_836 - .L_835)
.L_835:
        /*0004*/ 	.word	0x00000082


	//----- nvinfo : EIATTR_SW2861232_WAR
	.align		4
.L_836:
        /*0008*/ 	.byte	0x01, 0x35
	.zero		2


	//----- nvinfo : EIATTR_PARAM_CBANK
	.align		4
        /*000c*/ 	.byte	0x04, 0x0a
        /*000e*/ 	.short	(.L_838 - .L_837)
	.align		4
.L_837:
        /*0010*/ 	.word	index@(.nv.constant0._ZN7cutlass13device_kernelIN5flash19enable_sm80_to_sm89INS1_16FlashAttnFwdSm80INS1_25CollectiveMainloopFwdSm80ILi8ELi1ELb0EN4cute5tupleIJNS5_1CILi128EEENS7_ILi48EEENS7_ILi256EEEEEELi256ENS_10bfloat16_tEfNS_4arch4Sm80ELb0ELb1ELb0ELb1ELb0ELb1ELb1ELb0EEENS1_21CollectiveEpilogueFwdINS6_IJS8_SA_S9_EEENS6_IJNS7_ILi1EEESI_SI_EEESC_SE_Li256ELb1ELb1ELb0ELb0EEENS1_19SingleTileSchedulerILb1ELb0ELb1ELi128EEEEEEEEEvNT_6ParamsE)
        /*0014*/ 	.short	0x0160
        /*0016*/ 	.short	0x0418


	//----- nvinfo : EIATTR_CBANK_PARAM_SIZE
	.align		4
.L_838:
        /*0018*/ 	.byte	0x03, 0x19
        /*001a*/ 	.short	0x0418


	//----- nvinfo : EIATTR_KPARAM_INFO
	.align		4
        /*001c*/ 	.byte	0x04, 0x17
        /*001e*/ 	.short	(.L_840 - .L_839)
.L_839:
        /*0020*/ 	.word	0x00000000
        /*0024*/ 	.short	0x0000
        /*0026*/ 	.short	0x0000
        /*0028*/ 	.byte	0x00, 0xf0, 0x61, 0x10


	//----- nvinfo : EIATTR_MAXREG_COUNT
	.align		4
.L_840:
        /*002c*/ 	.byte	0x03, 0x1b
        /*002e*/ 	.short	0x00ff


	//----- nvinfo : EIATTR_NUM_BARRIERS
	.align		4
        /*0030*/ 	.byte	0x02, 0x4c
        /*0032*/ 	.byte	0x02
	.zero		1


	//----- nvinfo : EIATTR_MERCURY_ISA_VERSION
	.align		4
        /*0034*/ 	.byte	0x03, 0x5f
        /*0036*/ 	.short	0x0000


	//----- nvinfo : EIATTR_COOP_GROUP_MASK_REGIDS
	.align		4
        /*0038*/ 	.byte	0x04, 0x29
        /*003a*/ 	.short	(.L_842 - .L_841)


	//   ....[0]....
.L_841:
        /*003c*/ 	.word	0xffffffff


	//   ....[1]....
        /*0040*/ 	.word	0xffffffff


	//   ....[2]....
        /*0044*/ 	.word	0xffffffff


	//   ....[3]....
        /*0048*/ 	.word	0xffffffff


	//   ....[4]....
        /*004c*/ 	.word	0xffffffff


	//   ....[5]....
        /*0050*/ 	.word	0xffffffff


	//   ....[6]....
        /*0054*/ 	.word	0xffffffff


	//   ....[7]....
        /*0058*/ 	.word	0xffffffff


	//   ....[8]....
        /*005c*/ 	.word	0xffffffff


	//   ....[9]....
        /*0060*/ 	.word	0xffffffff


	//   ....[10]....
        /*0064*/ 	.word	0xffffffff


	//   ....[11]....
        /*0068*/ 	.word	0xffffffff


	//   ....[12]....
        /*006c*/ 	.word	0xffffffff


	//   ....[13]....
        /*0070*/ 	.word	0xffffffff


	//   ....[14]....
        /*0074*/ 	.word	0xffffffff


	//   ....[15]....
        /*0078*/ 	.word	0xffffffff


	//   ....[16]....
        /*007c*/ 	.word	0xffffffff


	//   ....[17]....
        /*0080*/ 	.word	0xffffffff


	//   ....[18]....
        /*0084*/ 	.word	0xffffffff


	//   ....[19]....
        /*0088*/ 	.word	0xffffffff


	//   ....[20]....
        /*008c*/ 	.word	0xffffffff


	//   ....[21]....
        /*0090*/ 	.word	0xffffffff


	//   ....[22]....
        /*0094*/ 	.word	0xffffffff


	//   ....[23]....
        /*0098*/ 	.word	0xffffffff


	//   ....[24]....
        /*009c*/ 	.word	0xffffffff


	//   ....[25]....
        /*00a0*/ 	.word	0xffffffff


	//   ....[26]....
        /*00a4*/ 	.word	0xffffffff


	//   ....[27]....
        /*00a8*/ 	.word	0xffffffff


	//   ....[28]....
        /*00ac*/ 	.word	0xffffffff


	//   ....[29]....
        /*00b0*/ 	.word	0xffffffff


	//   ....[30]....
        /*00b4*/ 	.word	0xffffffff


	//   ....[31]....
        /*00b8*/ 	.word	0xffffffff


	//   ....[32]....
        /*00bc*/ 	.word	0xffffffff


	//   ....[33]....
        /*00c0*/ 	.word	0xffffffff


	//   ....[34]....
        /*00c4*/ 	.word	0xffffffff


	//   ....[35]....
        /*00c8*/ 	.word	0xffffffff


	//   ....[36]....
        /*00cc*/ 	.word	0xffffffff


	//   ....[37]....
        /*00d0*/ 	.word	0xffffffff


	//   ....[38]....
        /*00d4*/ 	.word	0xffffffff


	//   ....[39]....
        /*00d8*/ 	.word	0xffffffff


	//   ....[40]....
        /*00dc*/ 	.word	0xffffffff


	//   ....[41]....
        /*00e0*/ 	.word	0xffffffff


	//   ....[42]....
        /*00e4*/ 	.word	0xffffffff


	//   ....[43]....
        /*00e8*/ 	.word	0xffffffff


	//   ....[44]....
        /*00ec*/ 	.word	0xffffffff


	//   ....[45]....
        /*00f0*/ 	.word	0xffffffff


	//   ....[46]....
        /*00f4*/ 	.word	0xffffffff


	//   ....[47]....
        /*00f8*/ 	.word	0xffffffff


	//   ....[48]....
        /*00fc*/ 	.word	0xffffffff


	//   ....[49]....
        /*0100*/ 	.word	0xffffffff


	//   ....[50]....
        /*0104*/ 	.word	0xffffffff


	//   ....[51]....
        /*0108*/ 	.word	0xffffffff


	//   ....[52]....
        /*010c*/ 	.word	0xffffffff


	//   ....[53]....
        /*0110*/ 	.word	0xffffffff


	//   ....[54]....
        /*0114*/ 	.word	0xffffffff


	//   ....[55]....
        /*0118*/ 	.word	0xffffffff


	//   ....[56]....
        /*011c*/ 	.word	0xffffffff


	//   ....[57]....
        /*0120*/ 	.word	0xffffffff


	//   ....[58]....
        /*0124*/ 	.word	0xffffffff


	//   ....[59]....
        /*0128*/ 	.word	0xffffffff


	//   ....[60]....
        /*012c*/ 	.word	0xffffffff


	//   ....[61]....
        /*0130*/ 	.word	0xffffffff


	//   ....[62]....
        /*0134*/ 	.word	0xffffffff


	//   ....[63]....
        /*0138*/ 	.word	0xffffffff


	//   ....[64]....
        /*013c*/ 	.word	0xffffffff


	//   ....[65]....
        /*0140*/ 	.word	0xffffffff


	//   ....[66]....
        /*0144*/ 	.word	0xffffffff


	//   ....[67]....
        /*0148*/ 	.word	0xffffffff


	//   ....[68]....
        /*014c*/ 	.word	0xffffffff


	//   ....[69]....
        /*0150*/ 	.word	0xffffffff


	//   ....[70]....
        /*0154*/ 	.word	0xffffffff


	//   ....[71]....
        /*0158*/ 	.word	0xffffffff


	//   ....[72]....
        /*015c*/ 	.word	0xffffffff


	//   ....[73]....
        /*0160*/ 	.word	0xffffffff


	//   ....[74]....
        /*0164*/ 	.word	0xffffffff


	//   ....[75]....
        /*0168*/ 	.word	0xffffffff


	//   ....[76]....
        /*016c*/ 	.word	0xffffffff


	//   ....[77]....
        /*0170*/ 	.word	0xffffffff


	//   ....[78]....
        /*0174*/ 	.word	0xffffffff


	//   ....[79]....
        /*0178*/ 	.word	0xffffffff


	//   ....[80]....
        /*017c*/ 	.word	0xffffffff


	//   ....[81]....
        /*0180*/ 	.word	0xffffffff


	//   ....[82]....
        /*0184*/ 	.word	0xffffffff


	//   ....[83]....
        /*0188*/ 	.word	0xffffffff


	//   ....[84]....
        /*018c*/ 	.word	0xffffffff


	//   ....[85]....
        /*0190*/ 	.word	0xffffffff


	//   ....[86]....
        /*0194*/ 	.word	0xffffffff


	//   ....[87]....
        /*0198*/ 	.word	0xffffffff


	//   ....[88]....
        /*019c*/ 	.word	0xffffffff


	//   ....[89]....
        /*01a0*/ 	.word	0xffffffff


	//   ....[90]....
        /*01a4*/ 	.word	0xffffffff


	//   ....[91]....
        /*01a8*/ 	.word	0xffffffff


	//   ....[92]....
        /*01ac*/ 	.word	0xffffffff


	//   ....[93]....
        /*01b0*/ 	.word	0xffffffff


	//   ....[94]....
        /*01b4*/ 	.word	0xffffffff


	//   ....[95]....
        /*01b8*/ 	.word	0xffffffff


	//   ....[96]....
        /*01bc*/ 	.word	0xffffffff


	//   ....[97]....
        /*01c0*/ 	.word	0xffffffff


	//   ....[98]....
        /*01c4*/ 	.word	0xffffffff


	//   ....[99]....
        /*01c8*/ 	.word	0xffffffff


	//   ....[100]....
        /*01cc*/ 	.word	0xffffffff


	//   ....[101]....
        /*01d0*/ 	.word	0xffffffff


	//   ....[102]....
        /*01d4*/ 	.word	0xffffffff


	//   ....[103]....
        /*01d8*/ 	.word	0xffffffff


	//   ....[104]....
        /*01dc*/ 	.word	0xffffffff


	//   ....[105]....
        /*01e0*/ 	.word	0xffffffff


	//   ....[106]....
        /*01e4*/ 	.word	0xffffffff


	//   ....[107]....
        /*01e8*/ 	.word	0xffffffff


	//   ....[108]....
        /*01ec*/ 	.word	0xffffffff


	//   ....[109]....
        /*01f0*/ 	.word	0xffffffff


	//   ....[110]....
        /*01f4*/ 	.word	0xffffffff


	//   ....[111]....
        /*01f8*/ 	.word	0xffffffff


	//   ....[112]....
        /*01fc*/ 	.word	0xffffffff


	//   ....[113]....
        /*0200*/ 	.word	0xffffffff


	//   ....[114]....
        /*0204*/ 	.word	0xffffffff


	//   ....[115]....
        /*0208*/ 	.word	0xffffffff


	//   ....[116]....
        /*020c*/ 	.word	0xffffffff


	//   ....[117]....
        /*0210*/ 	.word	0xffffffff


	//   ....[118]....
        /*0214*/ 	.word	0xffffffff


	//   ....[119]....
        /*0218*/ 	.word	0xffffffff


	//   ....[120]....
        /*021c*/ 	.word	0xffffffff


	//   ....[121]....
        /*0220*/ 	.word	0xffffffff


	//   ....[122]....
        /*0224*/ 	.word	0xffffffff


	//   ....[123]....
        /*0228*/ 	.word	0xffffffff


	//   ....[124]....
        /*022c*/ 	.word	0xffffffff


	//   ....[125]....
        /*0230*/ 	.word	0xffffffff


	//   ....[126]....
        /*0234*/ 	.word	0xffffffff


	//   ....[127]....
        /*0238*/ 	.word	0xffffffff


	//   ....[128]....
        /*023c*/ 	.word	0xffffffff


	//   ....[129]....
        /*0240*/ 	.word	0xffffffff


	//   ....[130]....
        /*0244*/ 	.word	0xffffffff


	//   ....[131]....
        /*0248*/ 	.word	0xffffffff


	//   ....[132]....
        /*024c*/ 	.word	0xffffffff


	//   ....[133]....
        /*0250*/ 	.word	0xffffffff


	//   ....[134]....
        /*0254*/ 	.word	0xffffffff


	//   ....[135]....
        /*0258*/ 	.word	0xffffffff


	//   ....[136]....
        /*025c*/ 	.word	0xffffffff


	//   ....[137]....
        /*0260*/ 	.word	0xffffffff


	//   ....[138]....
        /*0264*/ 	.word	0xffffffff


	//----- nvinfo : EIATTR_COOP_GROUP_INSTR_OFFSETS
	.align		4
.L_842:
        /*0268*/ 	.byte	0x04, 0x28
        /*026a*/ 	.short	(.L_844 - .L_843)


	//   ....[0]....
.L_843:
        /*026c*/ 	.word	0x00000090


	//   ....[1]....
        /*0270*/ 	.word	0x00008a60


	//   ....[2]....
        /*0274*/ 	.word	0x00008a80


	//   ....[3]....
        /*0278*/ 	.word	0x00008ca0


	//   ....[4]....
        /*027c*/ 	.word	0x00008cb0


	//   ....[5]....
        /*0280*/ 	.word	0x00008ea0


	//   ....[6]....
        /*0284*/ 	.word	0x00008ec0


	//   ....[7]....
        /*0288*/ 	.word	0x000090b0


	//   ....[8]....
        /*028c*/ 	.word	0x000090c0


	//   ....[9]....
        /*0290*/ 	.word	0x0000ac40


	//   ....[10]....
        /*0294*/ 	.word	0x0000af40


	//   ....[11]....
        /*0298*/ 	.word	0x0000b790


	//   ....[12]....
        /*029c*/ 	.word	0x0000b840


	//   ....[13]....
        /*02a0*/ 	.word	0x0000b850


	//   ....[14]....
        /*02a4*/ 	.word	0x0000b8b0


	//   ....[15]....
        /*02a8*/ 	.word	0x0000d810


	//   ....[16]....
        /*02ac*/ 	.word	0x0000daf0


	//   ....[17]....
        /*02b0*/ 	.word	0x0000e1d0


	//   ....[18]....
        /*02b4*/ 	.word	0x0000e340


	//   ....[19]....
        /*02b8*/ 	.word	0x0000e350


	//   ....[20]....
        /*02bc*/ 	.word	0x0000e3c0


	//   ....[21]....
        /*02c0*/ 	.word	0x00010ea0


	//   ....[22]....
        /*02c4*/ 	.word	0x00010ec0


	//   ....[23]....
        /*02c8*/ 	.word	0x00010ef0


	//   ....[24]....
        /*02cc*/ 	.word	0x00010f00


	//   ....[25]....
        /*02d0*/ 	.word	0x00013a20


	//   ....[26]....
        /*02d4*/ 	.word	0x00013be0


	//   ....[27]....
        /*02d8*/ 	.word	0x000143e0


	//   ....[28]....
        /*02dc*/ 	.word	0x00014490


	//   ....[29]....
        /*02e0*/ 	.word	0x00014650


	//   ....[30]....
        /*02e4*/ 	.word	0x000146e0


	//   ....[31]....
        /*02e8*/ 	.word	0x00015d50


	//   ....[32]....
        /*02ec*/ 	.word	0x00015d80


	//   ....[33]....
        /*02f0*/ 	.word	0x00015d90


	//   ....[34]....
        /*02f4*/ 	.word	0x00015dc0


	//   ....[35]....
        /*02f8*/ 	.word	0x000176f0


	//   ....[36]....
        /*02fc*/ 	.word	0x00017730


	//   ....[37]....
        /*0300*/ 	.word	0x00017770


	//   ....[38]....
        /*0304*/ 	.word	0x00017790


	//   ....[39]....
        /*0308*/ 	.word	0x000179f0


	//   ....[40]....
        /*030c*/ 	.word	0x00017a00


	//   ....[41]....
        /*0310*/ 	.word	0x00017c00


	//   ....[42]....
        /*0314*/ 	.word	0x00017c30


	//   ....[43]....
        /*0318*/ 	.word	0x00017df0


	//   ....[44]....
        /*031c*/ 	.word	0x00017e20


	//   ....[45]....
        /*0320*/ 	.word	0x00017fe0


	//   ....[46]....
        /*0324*/ 	.word	0x00018000


	//   ....[47]....
        /*0328*/ 	.word	0x00018850


	//   ....[48]....
        /*032c*/ 	.word	0x00018870


	//   ....[49]....
        /*0330*/ 	.word	0x00018a40


	//   ....[50]....
        /*0334*/ 	.word	0x00018a50


	//   ....[51]....
        /*0338*/ 	.word	0x00018c20


	//   ....[52]....
        /*033c*/ 	.word	0x00018c40


	//   ....[53]....
        /*0340*/ 	.word	0x00018e10


	//   ....[54]....
        /*0344*/ 	.word	0x00018e20


	//   ....[55]....
        /*0348*/ 	.word	0x00019030


	//   ....[56]....
        /*034c*/ 	.word	0x000190b0


	//   ....[57]....
        /*0350*/ 	.word	0x00019120


	//   ....[58]....
        /*0354*/ 	.word	0x00019190


	//   ....[59]....
        /*0358*/ 	.word	0x00019200


	//   ....[60]....
        /*035c*/ 	.word	0x00019280


	//   ....[61]....
        /*0360*/ 	.word	0x000192f0


	//   ....[62]....
        /*0364*/ 	.word	0x00019360


	//   ....[63]....
        /*0368*/ 	.word	0x000193a0


	//   ....[64]....
        /*036c*/ 	.word	0x000193e0


	//   ....[65]....
        /*0370*/ 	.word	0x00019430


	//   ....[66]....
        /*0374*/ 	.word	0x00019480


	//   ....[67]....
        /*0378*/ 	.word	0x000194f0


	//   ....[68]....
        /*037c*/ 	.word	0x00019570


	//   ....[69]....
        /*0380*/ 	.word	0x000195f0


	//   ....[70]....
        /*0384*/ 	.word	0x00019660


	//   ....[71]....
        /*0388*/ 	.word	0x000196e0


	//   ....[72]....
        /*038c*/ 	.word	0x00019760


	//   ....[73]....
        /*0390*/ 	.word	0x000197e0


	//   ....[74]....
        /*0394*/ 	.word	0x00019850


	//   ....[75]....
        /*0398*/ 	.word	0x00019c30


	//   ....[76]....
        /*039c*/ 	.word	0x00019c50


	//   ....[77]....
        /*03a0*/ 	.word	0x00019c60


	//   ....[78]....
        /*03a4*/ 	.word	0x00019c70


	//   ....[79]....
        /*03a8*/ 	.word	0x0001a250


	//   ....[80]....
        /*03ac*/ 	.word	0x0001a260


	//   ....[81]....
        /*03b0*/ 	.word	0x0001a270


	//   ....[82]....
        /*03b4*/ 	.word	0x0001a280


	//   ....[83]....
        /*03b8*/ 	.word	0x0001a800


	//   ....[84]....
        /*03bc*/ 	.word	0x0001a820


	//   ....[85]....
        /*03c0*/ 	.word	0x0001a840


	//   ....[86]....
        /*03c4*/ 	.word	0x0001a850


	//   ....[87]....
        /*03c8*/ 	.word	0x0001ade0


	//   ....[88]....
        /*03cc*/ 	.word	0x0001ae40


	//   ....[89]....
        /*03d0*/ 	.word	0x0001ae60


	//   ....[90]....
        /*03d4*/ 	.word	0x0001ae70


	//   ....[91]....
        /*03d8*/ 	.word	0x0001eaa0


	//   ....[92]....
        /*03dc*/ 	.word	0x0001eac0


	//   ....[93]....
        /*03e0*/ 	.word	0x0001ead0


	//   ....[94]....
        /*03e4*/ 	.word	0x0001eae0


	//   ....[95]....
        /*03e8*/ 	.word	0x0001efa0


	//   ....[96]....
        /*03ec*/ 	.word	0x0001efb0


	//   ....[97]....
        /*03f0*/ 	.word	0x0001efc0


	//   ....[98]....
        /*03f4*/ 	.word	0x0001efd0


	//   ....[99]....
        /*03f8*/ 	.word	0x0001f420


	//   ....[100]....
        /*03fc*/ 	.word	0x0001f440


	//   ....[101]....
        /*0400*/ 	.word	0x0001f450


	//   ....[102]....
        /*0404*/ 	.word	0x0001f460


	//   ....[103]....
        /*0408*/ 	.word	0x0001f8d0


	//   ....[104]....
        /*040c*/ 	.word	0x0001f930


	//   ....[105]....
        /*0410*/ 	.word	0x0001f950


	//   ....[106]....
        /*0414*/ 	.word	0x0001f960


	//   ....[107]....
        /*0418*/ 	.word	0x00023b70


	//   ....[108]....
        /*041c*/ 	.word	0x00023bf0


	//   ....[109]....
        /*0420*/ 	.word	0x00023c60


	//   ....[110]....
        /*0424*/ 	.word	0x00023cd0


	//   ....[111]....
        /*0428*/ 	.word	0x00023d40


	//   ....[112]....
        /*042c*/ 	.word	0x00023db0


	//   ....[113]....
        /*0430*/ 	.word	0x00023e30


	//   ....[114]....
        /*0434*/ 	.word	0x00023ea0


	//   ....[115]....
        /*0438*/ 	.word	0x00023f10


	//   ....[116]....
        /*043c*/ 	.word	0x00023f90


	//   ....[117]....
        /*0440*/ 	.word	0x00024010


	//   ....[118]....
        /*0444*/ 	.word	0x00024080


	//   ....[119]....
        /*0448*/ 	.word	0x000240f0


	//   ....[120]....
        /*044c*/ 	.word	0x00024170


	//   ....[121]....
        /*0450*/ 	.word	0x000241f0


	//   ....[122]....
        /*0454*/ 	.word	0x00024260


	//   ....[123]....
        /*0458*/ 	.word	0x000242d0


	//   ....[124]....
        /*045c*/ 	.word	0x00024350


	//   ....[125]....
        /*0460*/ 	.word	0x000243c0


	//   ....[126]....
        /*0464*/ 	.word	0x00024430


	//   ....[127]....
        /*0468*/ 	.word	0x000244a0


	//   ....[128]....
        /*046c*/ 	.word	0x00024510


	//   ....[129]....
        /*0470*/ 	.word	0x00024590


	//   ....[130]....
        /*0474*/ 	.word	0x00024600


	//   ....[131]....
        /*0478*/ 	.word	0x00024670


	//   ....[132]....
        /*047c*/ 	.word	0x000246f0


	//   ....[133]....
        /*0480*/ 	.word	0x00024760


	//   ....[134]....
        /*0484*/ 	.word	0x000247d0


	//   ....[135]....
        /*0488*/ 	.word	0x00024840


	//   ....[136]....
        /*048c*/ 	.word	0x000248c0


	//   ....[137]....
        /*0490*/ 	.word	0x00024940


	//   ....[138]....
        /*0494*/ 	.word	0x000249b0


	//----- nvinfo : EIATTR_EXIT_INSTR_OFFSETS
	.align		4
.L_844:
        /*0498*/ 	.byte	0x04, 0x1c
        /*049a*/ 	.short	(.L_846 - .L_845)


	//   ....[0]....
.L_845:
        /*049c*/ 	.word	0x00000320


	//   ....[1]....
        /*04a0*/ 	.word	0x00018010


	//   ....[2]....
        /*04a4*/ 	.word	0x00018150


	//   ....[3]....
        /*04a8*/ 	.word	0x000181b0


	//   ....[4]....
        /*04ac*/ 	.word	0x00018e60


	//   ....[5]....
        /*04b0*/ 	.word	0x00018f70


	//   ....[6]....
        /*04b4*/ 	.word	0x00018fd0


	//----- nvinfo : EIATTR_CTAIDZ_USED
	.align		4
.L_846:
        /*04b8*/ 	.byte	0x01, 0x04
	.zero		2


	//----- nvinfo : EIATTR_MAX_THREADS
	.align		4
        /*04bc*/ 	.byte	0x04, 0x05
        /*04be*/ 	.short	(.L_848 - .L_847)
.L_847:
        /*04c0*/ 	.word	0x00000100
        /*04c4*/ 	.word	0x00000001
        /*04c8*/ 	.word	0x00000001


	//----- nvinfo : EIATTR_CRS_STACK_SIZE
	.align		4
.L_848:
        /*04cc*/ 	.byte	0x04, 0x1e
        /*04ce*/ 	.short	(.L_850 - .L_849)
.L_849:
        /*04d0*/ 	.word	0x00000000
.L_850:


//--------------------- .nv.info._ZN7cutlass13device_kernelIN5flash19enable_sm80_to_sm89INS1_16FlashAttnFwdSm80INS1_25CollectiveMainloopFwdSm80ILi8ELi1ELb0EN4cute5tupleIJNS5_1CILi128EEENS7_ILi96EEENS7_ILi256EEEEEELi256ENS_10bfloat16_tEfNS_4arch4Sm80ELb1ELb0ELb0ELb0ELb0ELb0ELb1ELb0EEENS1_21CollectiveEpilogueFwdINS6_IJS8_SA_S9_EEENS6_IJNS7_ILi1EEESI_SI_EEESC_SE_Li256ELb0ELb1ELb0ELb0EEENS1_30DynamicPersistentTileSchedulerILi256ELi256ELb0ELb1ELb0EEEEEEEEEvNT_6ParamsE --------------------------
	.section	.nv.info._ZN7cutlass13device_kernelIN5flash19enable_sm80_to_sm89INS1_16FlashAttnFwdSm80INS1_25CollectiveMainloopFwdSm80ILi8ELi1ELb0EN4cute5tupleIJNS5_1CILi128EEENS7_ILi96EEENS7_ILi256EEEEEELi256ENS_10bfloat16_tEfNS_4arch4Sm80ELb1ELb0ELb0ELb0ELb0ELb0ELb1ELb0EEENS1_21CollectiveEpilogueFwdINS6_IJS8_SA_S9_EEENS6_IJNS7_ILi1EEESI_SI_EEESC_SE_Li256ELb0ELb1ELb0ELb0EEENS1_30DynamicPersistentTileSchedulerILi256ELi256ELb0ELb1ELb0EEEEEEEEEvNT_6ParamsE,"",@"SHT_CUDA_INFO"
	.sectionflags	@""
	.align	4


	//----- nvinfo : EIATTR_CUDA_API_VERSION
	.align		4
        /*0000*/ 	.byte	0x04, 0x37
        /*0002*/ 	.short	(.L_852 - .L_851)
.L_851:
        /*0004*/ 	.word	0x00000082


	//----- nvinfo : EIATTR_SW2861232_WAR
	.align		4
.L_852:
        /*0008*/ 	.byte	0x01, 0x35
	.zero		2


	//----- nvinfo : EIATTR_PARAM_CBANK
	.align		4
        /*000c*/ 	.byte	0x04, 0x0a
        /*000e*/ 	.short	(.L_854 - .L_853)
	.align		4
.L_853:
        /*0010*/ 	.word	index@(.nv.constant0._ZN7cutlass13device_kernelIN5flash19enable_sm80_to_sm89INS1_16FlashAttnFwdSm80INS1_25CollectiveMainloopFwdSm80ILi8ELi1ELb0EN4cute5tupleIJNS5_1CILi128EEENS7_ILi96EEENS7_ILi256EEEEEELi256ENS_10bfloat16_tEfNS_4arch4Sm80ELb1ELb0ELb0ELb0ELb0ELb0ELb1ELb0EEENS1_21CollectiveEpilogueFwdINS6_IJS8_SA_S9_EEENS6_IJNS7_ILi1EEESI_SI_EEESC_SE_Li256ELb0ELb1ELb0ELb0EEENS1_30DynamicPersistentTileSchedulerILi256ELi256ELb0ELb1ELb0EEEEEEEEEvNT_6ParamsE)
        /*0014*/ 	.short	0x0160
        /*0016*/ 	.short	0x0428


	//----- nvinfo : EIATTR_CBANK_PARAM_SIZE
	.align		4
.L_854:
        /*0018*/ 	.byte	0x03, 0x19
        /*001a*/ 	.short	0x0428


	//----- nvinfo : EIATTR_KPARAM_INFO
	.align		4
        /*001c*/ 	.byte	0x04, 0x17
        /*001e*/ 	.short	(.L_856 - .L_855)
.L_855:
        /*0020*/ 	.word	0x00000000
        /*0024*/ 	.short	0x0000
        /*0026*/ 	.short	0x0000
        /*0028*/ 	.byte	0x00, 0xf0, 0xa1, 0x10


	//----- nvinfo : EIATTR_MAXREG_COUNT
	.align		4
.L_856:
        /*002c*/ 	.byte	0x03, 0x1b
        /*002e*/ 	.short	0x00ff


	//----- nvinfo : EIATTR_NUM_BARRIERS
	.align		4
        /*0030*/ 	.byte	0x02, 0x4c
        /*0032*/ 	.byte	0x06
	.zero		1


	//----- nvinfo : EIATTR_ANNOTATIONS
	.align		4
        /*0034*/ 	.byte	0x04, 0x55
        /*0036*/ 	.short	(.L_858 - .L_857)


	//   ....[0]....
.L_857:
        /* <DEDUP_REMOVED lines=90> */


	//----- nvinfo : EIATTR_MERCURY_ISA_VERSION
	.align		4
.L_858:
        /*05c0*/ 	.byte	0x03, 0x5f
        /*05c2*/ 	.short	0x0000


	//----- nvinfo : EIATTR_INT_WARP_WIDE_INSTR_OFFSETS
	.align		4
        /*05c4*/ 	.byte	0x04, 0x31
        /*05c6*/ 	.short	(.L_860 - .L_859)


	//   ....[0]....
.L_859:
        /*05c8*/ 	.word	0x00011510


	//   ....[1]....
        /*05cc*/ 	.word	0x00011590


	//----- nvinfo : EIATTR_COOP_GROUP_MASK_REGIDS
	.align		4
.L_860:
        /*05d0*/ 	.byte	0x04, 0x29
        /*05d2*/ 	.short	(.L_862 - .L_861)


	//   ....[0]....
.L_861:
        /*05d4*/ 	.word	0xffffffff


	//   ....[1]....
        /*05d8*/ 	.word	0xffffffff


	//   ....[2]....
        /*05dc*/ 	.word	0xffffffff


	//   ....[3]....
        /*05e0*/ 	.word	0xffffffff


	//   ....[4]....
        /*05e4*/ 	.word	0xffffffff


	//   ....[5]....
        /*05e8*/ 	.word	0xffffffff


	//   ....[6]....
        /*05ec*/ 	.word	0xffffffff


	//   ....[7]....
        /*05f0*/ 	.word	0xffffffff


	//   ....[8]....
        /*05f4*/ 	.word	0xffffffff


	//   ....[9]....
        /*05f8*/ 	.word	0xffffffff


	//   ....[10]....
        /*05fc*/ 	.word	0xffffffff


	//   ....[11]....
        /*0600*/ 	.word	0xffffffff


	//   ....[12]....
        /*0604*/ 	.word	0xffffffff


	//   ....[13]....
        /*0608*/ 	.word	0xffffffff


	//   ....[14]....
        /*060c*/ 	.word	0xffffffff


	//   ....[15]....
        /*0610*/ 	.word	0xffffffff


	//   ....[16]....
        /*0614*/ 	.word	0xffffffff


	//   ....[17]....
        /*0618*/ 	.word	0xffffffff


	//   ....[18]....
        /*061c*/ 	.word	0xffffffff


	//   ....[19]....
        /*0620*/ 	.word	0xffffffff


	//   ....[20]....
        /*0624*/ 	.word	0xffffffff


	//   ....[21]....
        /*0628*/ 	.word	0xffffffff


	//   ....[22]....
        /*062c*/ 	.word	0xffffffff


	//   ....[23]....
        /*0630*/ 	.word	0xffffffff


	//   ....[24]....
        /*0634*/ 	.word	0xffffffff


	//   ....[25]....
        /*0638*/ 	.word	0xffffffff


	//   ....[26]....
        /*063c*/ 	.word	0xffffffff


	//   ....[27]....
        /*0640*/ 	.word	0xffffffff


	//   ....[28]....
        /*0644*/ 	.word	0xffffffff


	//   ....[29]....
        /*0648*/ 	.word	0xffffffff


	//   ....[30]....
        /*064c*/ 	.word	0xffffffff


	//   ....[31]....
        /*0650*/ 	.word	0xffffffff


	//   ....[32]....
        /*0654*/ 	.word	0xffffffff


	//   ....[33]....
        /*0658*/ 	.word	0xffffffff


	//   ....[34]....
        /*065c*/ 	.word	0xffffffff


	//   ....[35]....
        /*0660*/ 	.word	0xffffffff


	//   ....[36]....
        /*0664*/ 	.word	0xffffffff


	//   ....[37]....
        /*0668*/ 	.word	0xffffffff


	//   ....[38]....
        /*066c*/ 	.word	0xffffffff


	//   ....[39]....
        /*0670*/ 	.word	0xffffffff


	//   ....[40]....
        /*0674*/ 	.word	0xffffffff


	//   ....[41]....
        /*0678*/ 	.word	0xffffffff


	//   ....[42]....
        /*067c*/ 	.word	0xffffffff


	//   ....[43]....
        /*0680*/ 	.word	0xffffffff


	//   ....[44]....
        /*0684*/ 	.word	0xffffffff


	//   ....[45]....
        /*0688*/ 	.word	0xffffffff


	//   ....[46]....
        /*068c*/ 	.word	0xffffffff


	//   ....[47]....
        /*0690*/ 	.word	0xffffffff


	//   ....[48]....
        /*0694*/ 	.word	0xffffffff


	//   ....[49]....
        /*0698*/ 	.word	0xffffffff


	//   ....[50]....
        /*069c*/ 	.word	0xffffffff


	//   ....[51]....
        /*06a0*/ 	.word	0xffffffff


	//   ....[52]....
        /*06a4*/ 	.word	0xffffffff


	//   ....[53]....
        /*06a8*/ 	.word	0xffffffff


	//   ....[54]....
        /*06ac*/ 	.word	0xffffffff


	//   ....[55]....
        /*06b0*/ 	.word	0xffffffff


	//   ....[56]....
        /*06b4*/ 	.word	0xffffffff


	//   ....[57]....
        /*06b8*/ 	.word	0xffffffff


	//   ....[58]....
        /*06bc*/ 	.word	0xffffffff


	//   ....[59]....
        /*06c0*/ 	.word	0xffffffff


	//   ....[60]....
        /*06c4*/ 	.word	0xffffffff


	//   ....[61]....
        /*06c8*/ 	.word	0xffffffff


	//   ....[62]....
        /*06cc*/ 	.word	0xffffffff


	//   ....[63]....
        /*06d0*/ 	.word	0xffffffff


	//   ....[64]....
        /*06d4*/ 	.word	0xffffffff


	//   ....[65]....
        /*06d8*/ 	.word	0xffffffff


	//   ....[66]....
        /*06dc*/ 	.word	0xffffffff


	//   ....[67]....
        /*06e0*/ 	.word	0xffffffff


	//   ....[68]....
        /*06e4*/ 	.word	0xffffffff


	//   ....[69]....
        /*06e8*/ 	.word	0xffffffff


	//   ....[70]....
        /*06ec*/ 	.word	0xffffffff


	//   ....[71]....
        /*06f0*/ 	.word	0xffffffff


	//   ....[72]....
        /*06f4*/ 	.word	0xffffffff


	//----- nvinfo : EIATTR_COOP_GROUP_INSTR_OFFSETS
	.align		4
.L_862:
        /*06f8*/ 	.byte	0x04, 0x28
        /*06fa*/ 	.short	(.L_864 - .L_863)


	//   ....[0]....
.L_863:
        /*06fc*/ 	.word	0x00000050


	//   ....[1]....
        /*0700*/ 	.word	0x00000060


	//   ....[2]....
        /*0704*/ 	.word	0x00001aa0


	//   ....[3]....
        /*0708*/ 	.word	0x00001ac0


	//   ....[4]....
        /*070c*/ 	.word	0x00001cb0


	//   ....[5]....
        /*0710*/ 	.word	0x00001cc0


	//   ....[6]....
        /*0714*/ 	.word	0x00001ea0


	//   ....[7]....
        /*0718*/ 	.word	0x00001ec0


	//   ....[8]....
        /*071c*/ 	.word	0x000020a0


	//   ....[9]....
        /*0720*/ 	.word	0x000020b0


	//   ....[10]....
        /*0724*/ 	.word	0x000040e0


	//   ....[11]....
        /*0728*/ 	.word	0x00004100


	//   ....[12]....
        /*072c*/ 	.word	0x000049b0


	//   ....[13]....
        /*0730*/ 	.word	0x00004b00


	//   ....[14]....
        /*0734*/ 	.word	0x00004b10


	//   ....[15]....
        /*0738*/ 	.word	0x00004b60


	//   ....[16]....
        /*073c*/ 	.word	0x00008230


	//   ....[17]....
        /*0740*/ 	.word	0x00008240


	//   ....[18]....
        /*0744*/ 	.word	0x00009bc0


	//   ....[19]....
        /*0748*/ 	.word	0x00009bd0


	//   ....[20]....
        /*074c*/ 	.word	0x00009c00


	//   ....[21]....
        /*0750*/ 	.word	0x00009c20


	//   ....[22]....
        /*0754*/ 	.word	0x0000e170


	//   ....[23]....
        /*0758*/ 	.word	0x0000e1c0


	//   ....[24]....
        /*075c*/ 	.word	0x0000e1e0


	//   ....[25]....
        /*0760*/ 	.word	0x0000e200


	//   ....[26]....
        /*0764*/ 	.word	0x00010ac0


	//   ....[27]....
        /*0768*/ 	.word	0x00010b10


	//   ....[28]....
        /*076c*/ 	.word	0x00010b30


	//   ....[29]....
        /*0770*/ 	.word	0x00010b50


	//   ....[30]....
        /*0774*/ 	.word	0x00011f60


	//   ....[31]....
        /*0778*/ 	.word	0x000122f0


	//   ....[32]....
        /*077c*/ 	.word	0x00012320


	//   ....[33]....
        /*0780*/ 	.word	0x00012340


	//   ....[34]....
        /*0784*/ 	.word	0x00012370


	//   ....[35]....
        /*0788*/ 	.word	0x000125f0


	//   ....[36]....
        /*078c*/ 	.word	0x00012610


	//   ....[37]....
        /*0790*/ 	.word	0x00012790


	//   ....[38]....
        /*0794*/ 	.word	0x000127c0


	//   ....[39]....
        /*0798*/ 	.word	0x00012900


	//   ....[40]....
        /*079c*/ 	.word	0x00012930


	//   ....[41]....
        /*07a0*/ 	.word	0x00012a60


	//   ....[42]....
        /*07a4*/ 	.word	0x00012a70


	//   ....[43]....
        /*07a8*/ 	.word	0x00013080


	//   ....[44]....
        /*07ac*/ 	.word	0x000130a0


	//   ....[45]....
        /*07b0*/ 	.word	0x00013290


	//   ....[46]....
        /*07b4*/ 	.word	0x000132a0


	//   ....[47]....
        /*07b8*/ 	.word	0x00013480


	//   ....[48]....
        /*07bc*/ 	.word	0x000134a0


	//   ....[49]....
        /*07c0*/ 	.word	0x00013680


	//   ....[50]....
        /*07c4*/ 	.word	0x00013690


	//   ....[51]....
        /*07c8*/ 	.word	0x000138d0


	//   ....[52]....
        /*07cc*/ 	.word	0x000139e0


	//   ....[53]....
        /*07d0*/ 	.word	0x00013a50


	//   ....[54]....
        /*07d4*/ 	.word	0x00013ab0


	//   ....[55]....
        /*07d8*/ 	.word	0x00013b10


	//   ....[56]....
        /*07dc*/ 	.word	0x00013b70


	//   ....[57]....
        /*07e0*/ 	.word	0x00013be0


	//   ....[58]....
        /*07e4*/ 	.word	0x00013c40


	//   ....[59]....
        /*07e8*/ 	.word	0x00013ca0


	//   ....[60]....
        /*07ec*/ 	.word	0x00013cf0


	//   ....[61]....
        /*07f0*/ 	.word	0x00013d50


	//   ....[62]....
        /*07f4*/ 	.word	0x00013da0


	//   ....[63]....
        /*07f8*/ 	.word	0x00013df0


	//   ....[64]....
        /*07fc*/ 	.word	0x00013e60


	//   ....[65]....
        /*0800*/ 	.word	0x00013ed0


	//   ....[66]....
        /*0804*/ 	.word	0x00013f30


	//   ....[67]....
        /*0808*/ 	.word	0x00013f90


	//   ....[68]....
        /*080c*/ 	.word	0x00013ff0


	//   ....[69]....
        /*0810*/ 	.word	0x00014060


	//   ....[70]....
        /*0814*/ 	.word	0x000140c0


	//   ....[71]....
        /*0818*/ 	.word	0x00014120


	//   ....[72]....
        /*081c*/ 	.word	0x00014180


	//----- nvinfo : EIATTR_EXIT_INSTR_OFFSETS
	.align		4
.L_864:
        /*0820*/ 	.byte	0x04, 0x1c
        /*0822*/ 	.short	(.L_866 - .L_865)


	//   ....[0]....
.L_865:
        /*0824*/ 	.word	0x000000b0


	//   ....[1]....
        /*0828*/ 	.word	0x00013990


	//----- nvinfo : EIATTR_MAX_THREADS
	.align		4
.L_866:
        /*082c*/ 	.byte	0x04, 0x05
        /*082e*/ 	.short	(.L_868 - .L_867)
.L_867:
        /*0830*/ 	.word	0x00000100
        /*0834*/ 	.word	0x00000001
        /*0838*/ 	.word	0x00000001


	//----- nvinfo : EIATTR_CRS_STACK_SIZE
	.align		4
.L_868:
        /*083c*/ 	.byte	0x04, 0x1e
        /*083e*/ 	.short	(.L_870 - .L_869)
.L_869:
        /*0840*/ 	.word	0x00000000
.L_870:


//--------------------- .nv.info._ZN7cutlass13device_kernelIN5flash19enable_sm80_to_sm89INS1_16FlashAttnFwdSm80INS1_25CollectiveMainloopFwdSm80ILi8ELi1ELb0EN4cute5tupleIJNS5_1CILi128EEENS7_ILi96EEENS7_ILi256EEEEEELi256ENS_10bfloat16_tEfNS_4arch4Sm80ELb1ELb0ELb0ELb1ELb0ELb0ELb1ELb0EEENS1_21CollectiveEpilogueFwdINS6_IJS8_SA_S9_EEENS6_IJNS7_ILi1EEESI_SI_EEESC_SE_Li256ELb1ELb1ELb0ELb0EEENS1_19SingleTileSchedulerILb1ELb0ELb1ELi128EEEEEEEEEvNT_6ParamsE --------------------------
	.section	.nv.info._ZN7cutlass13device_kernelIN5flash19enable_sm80_to_sm89INS1_16FlashAttnFwdSm80INS1_25CollectiveMainloopFwdSm80ILi8ELi1ELb0EN4cute5tupleIJNS5_1CILi128EEENS7_ILi96EEENS7_ILi256EEEEEELi256ENS_10bfloat16_tEfNS_4arch4Sm80ELb1ELb0ELb0ELb1ELb0ELb0ELb1ELb0EEENS1_21CollectiveEpilogueFwdINS6_IJS8_SA_S9_EEENS6_IJNS7_ILi1EEESI_SI_EEESC_SE_Li256ELb1ELb1ELb0ELb0EEENS1_19SingleTileSchedulerILb1ELb0ELb1ELi128EEEEEEEEEvNT_6ParamsE,"",@"SHT_CUDA_INFO"
	.sectionflags	@""
	.align	4


	//----- nvinfo : EIATTR_CUDA_API_VERSION
	.align		4
        /*0000*/ 	.byte	0x04, 0x37
        /*0002*/ 	.short	(.L_872 - .L_871)
.L_871:
        /*0004*/ 	.word	0x00000082


	//----- nvinfo : EIATTR_SW2861232_WAR
	.align		4
.L_872:
        /*0008*/ 	.byte	0x01, 0x35
	.zero		2


	//----- nvinfo : EIATTR_PARAM_CBANK
	.align		4
        /*000c*/ 	.byte	0x04, 0x0a
        /*000e*/ 	.short	(.L_874 - .L_873)
	.align		4
.L_873:
        /*0010*/ 	.word	index@(.nv.constant0._ZN7cutlass13device_kernelIN5flash19enable_sm80_to_sm89INS1_16FlashAttnFwdSm80INS1_25CollectiveMainloopFwdSm80ILi8ELi1ELb0EN4cute5tupleIJNS5_1CILi128EEENS7_ILi96EEENS7_ILi256EEEEEELi256ENS_10bfloat16_tEfNS_4arch4Sm80ELb1ELb0ELb0ELb1ELb0ELb0ELb1ELb0EEENS1_21CollectiveEpilogueFwdINS6_IJS8_SA_S9_EEENS6_IJNS7_ILi1EEESI_SI_EEESC_SE_Li256ELb1ELb1ELb0ELb0EEENS1_19SingleTileSchedulerILb1ELb0ELb1ELi128EEEEEEEEEvNT_6ParamsE)
        /*0014*/ 	.short	0x0160
        /*0016*/ 	.short	0x0418


	//----- nvinfo : EIATTR_CBANK_PARAM_SIZE
	.align		4
.L_874:
        /*0018*/ 	.byte	0x03, 0x19
        /*001a*/ 	.short	0x0418


	//----- nvinfo : EIATTR_KPARAM_INFO
	.align		4
        /*001c*/ 	.byte	0x04, 0x17
        /*001e*/ 	.short	(.L_876 - .L_875)
.L_875:
        /*0020*/ 	.word	0x00000000
        /*0024*/ 	.short	0x0000
        /*0026*/ 	.short	0x0000
        /*0028*/ 	.byte	0x00, 0xf0, 0x61, 0x10


	//----- nvinfo : EIATTR_MAXREG_COUNT
	.align		4
.L_876:
        /*002c*/ 	.byte	0x03, 0x1b
        /*002e*/ 	.short	0x00ff


	//----- nvinfo : EIATTR_NUM_BARRIERS
	.align		4
        /*0030*/ 	.byte	0x02, 0x4c
        /*0032*/ 	.byte	0x02
	.zero		1


	//----- nvinfo : EIATTR_ANNOTATIONS
	.align		4
        /*0034*/ 	.byte	0x04, 0x55
        /*0036*/ 	.short	(.L_878 - .L_877)


	//   ....[0]....
.L_877:
        /* <DEDUP_REMOVED lines=27> */


	//----- nvinfo : EIATTR_MERCURY_ISA_VERSION
	.align		4
.L_878:
        /*01d8*/ 	.byte	0x03, 0x5f
        /*01da*/ 	.short	0x0000


	//----- nvinfo : EIATTR_COOP_GROUP_MASK_REGIDS
	.align		4
        /*01dc*/ 	.byte	0x04, 0x29
        /*01de*/ 	.short	(.L_880 - .L_879)


	//   ....[0]....
.L_879:
        /*01e0*/ 	.word	0xffffffff


	//   ....[1]....
        /*01e4*/ 	.word	0xffffffff


	//   ....[2]....
        /*01e8*/ 	.word	0xffffffff


	//   ....[3]....
        /*01ec*/ 	.word	0xffffffff


	//   ....[4]....
        /*01f0*/ 	.word	0xffffffff


	//   ....[5]....
        /*01f4*/ 	.word	0xffffffff


	//   ....[6]....
        /*01f8*/ 	.word	0xffffffff


	//   ....[7]....
        /*01fc*/ 	.word	0xffffffff


	//   ....[8]....
        /*0200*/ 	.word	0xffffffff


	//   ....[9]....
        /*0204*/ 	.word	0xffffffff


	//   ....[10]....
        /*0208*/ 	.word	0xffffffff


	//   ....[11]....
        /*020c*/ 	.word	0xffffffff


	//   ....[12]....
        /*0210*/ 	.word	0xffffffff


	//   ....[13]....
        /*0214*/ 	.word	0xffffffff


	//   ....[14]....
        /*0218*/ 	.word	0xffffffff


	//   ....[15]....
        /*021c*/ 	.word	0xffffffff


	//   ....[16]....
        /*0220*/ 	.word	0xffffffff


	//   ....[17]....
        /*0224*/ 	.word	0xffffffff


	//   ....[18]....
        /*0228*/ 	.word	0xffffffff


	//   ....[19]....
        /*022c*/ 	.word	0xffffffff


	//   ....[20]....
        /*0230*/ 	.word	0xffffffff


	//   ....[21]....
        /*0234*/ 	.word	0xffffffff


	//   ....[22]....
        /*0238*/ 	.word	0xffffffff


	//   ....[23]....
        /*023c*/ 	.word	0xffffffff


	//   ....[24]....
        /*0240*/ 	.word	0xffffffff


	//   ....[25]....
        /*0244*/ 	.word	0xffffffff


	//   ....[26]....
        /*0248*/ 	.word	0xffffffff


	//   ....[27]....
        /*024c*/ 	.word	0xffffffff


	//   ....[28]....
        /*0250*/ 	.word	0xffffffff


	//   ....[29]....
        /*0254*/ 	.word	0xffffffff


	//   ....[30]....
        /*0258*/ 	.word	0xffffffff


	//   ....[31]....
        /*025c*/ 	.word	0xffffffff


	//   ....[32]....
        /*0260*/ 	.word	0xffffffff


	//   ....[33]....
        /*0264*/ 	.word	0xffffffff


	//   ....[34]....
        /*0268*/ 	.word	0xffffffff


	//   ....[35]....
        /*026c*/ 	.word	0xffffffff


	//   ....[36]....
        /*0270*/ 	.word	0xffffffff


	//   ....[37]....
        /*0274*/ 	.word	0xffffffff


	//   ....[38]....
        /*0278*/ 	.word	0xffffffff


	//   ....[39]....
        /*027c*/ 	.word	0xffffffff


	//   ....[40]....
        /*0280*/ 	.word	0xffffffff


	//   ....[41]....
        /*0284*/ 	.word	0xffffffff


	//   ....[42]....
        /*0288*/ 	.word	0xffffffff


	//   ....[43]....
        /*028c*/ 	.word	0xffffffff


	//   ....[44]....
        /*0290*/ 	.word	0xffffffff


	//   ....[45]....
        /*0294*/ 	.word	0xffffffff


	//   ....[46]....
        /*0298*/ 	.word	0xffffffff


	//   ....[47]....
        /*029c*/ 	.word	0xffffffff


	//   ....[48]....
        /*02a0*/ 	.word	0xffffffff


	//----- nvinfo : EIATTR_COOP_GROUP_INSTR_OFFSETS
	.align		4
.L_880:
        /*02a4*/ 	.byte	0x04, 0x28
        /*02a6*/ 	.short	(.L_882 - .L_881)


	//   ....[0]....
.L_881:
        /*02a8*/ 	.word	0x00000090


	//   ....[1]....
        /*02ac*/ 	.word	0x00001270


	//   ....[2]....
        /*02b0*/ 	.word	0x000012e0


	//   ....[3]....
        /*02b4*/ 	.word	0x000015e0


	//   ....[4]....
        /*02b8*/ 	.word	0x00001660


	//   ....[5]....
        /*02bc*/ 	.word	0x00001930


	//   ....[6]....
        /*02c0*/ 	.word	0x00001960


	//   ....[7]....
        /*02c4*/ 	.word	0x00001b50


	//   ....[8]....
        /*02c8*/ 	.word	0x00001b90


	//   ....[9]....
        /*02cc*/ 	.word	0x000040a0


	//   ....[10]....
        /*02d0*/ 	.word	0x000040b0


	//   ....[11]....
        /*02d4*/ 	.word	0x000049f0


	//   ....[12]....
        /*02d8*/ 	.word	0x00004b10


	//   ....[13]....
        /*02dc*/ 	.word	0x00004b20


	//   ....[14]....
        /*02e0*/ 	.word	0x00004b70


	//   ....[15]....
        /*02e4*/ 	.word	0x00009720


	//   ....[16]....
        /*02e8*/ 	.word	0x00009730


	//   ....[17]....
        /*02ec*/ 	.word	0x0000a2d0


	//   ....[18]....
        /*02f0*/ 	.word	0x0000a340


	//   ....[19]....
        /*02f4*/ 	.word	0x0000a3b0


	//   ....[20]....
        /*02f8*/ 	.word	0x0000a450


	//   ....[21]....
        /*02fc*/ 	.word	0x0000ed50


	//   ....[22]....
        /*0300*/ 	.word	0x0000eda0


	//   ....[23]....
        /*0304*/ 	.word	0x0000edc0


	//   ....[24]....
        /*0308*/ 	.word	0x0000edf0


	//   ....[25]....
        /*030c*/ 	.word	0x00011680


	//   ....[26]....
        /*0310*/ 	.word	0x00011690


	//   ....[27]....
        /*0314*/ 	.word	0x000116c0


	//   ....[28]....
        /*0318*/ 	.word	0x000116e0


	//   ....[29]....
        /*031c*/ 	.word	0x00013070


	//   ....[30]....
        /*0320*/ 	.word	0x000130a0


	//   ....[31]....
        /*0324*/ 	.word	0x000130c0


	//   ....[32]....
        /*0328*/ 	.word	0x000130d0


	//   ....[33]....
        /*032c*/ 	.word	0x000132f0


	//   ....[34]....
        /*0330*/ 	.word	0x00013300


	//   ....[35]....
        /*0334*/ 	.word	0x00013500


	//   ....[36]....
        /*0338*/ 	.word	0x00013530


	//   ....[37]....
        /*033c*/ 	.word	0x000136f0


	//   ....[38]....
        /*0340*/ 	.word	0x00013720


	//   ....[39]....
        /*0344*/ 	.word	0x000138e0


	//   ....[40]....
        /*0348*/ 	.word	0x00013900


	//   ....[41]....
        /*034c*/ 	.word	0x00014170


	//   ....[42]....
        /*0350*/ 	.word	0x00014190


	//   ....[43]....
        /*0354*/ 	.word	0x00014350


	//   ....[44]....
        /*0358*/ 	.word	0x00014380


	//   ....[45]....
        /*035c*/ 	.word	0x00014510


	//   ....[46]....
        /*0360*/ 	.word	0x00014540


	//   ....[47]....
        /*0364*/ 	.word	0x000146d0


	//   ....[48]....
        /*0368*/ 	.word	0x000146f0


	//----- nvinfo : EIATTR_EXIT_INSTR_OFFSETS
	.align		4
.L_882:
        /*036c*/ 	.byte	0x04, 0x1c
        /*036e*/ 	.short	(.L_884 - .L_883)


	//   ....[0]....
.L_883:
        /*0370*/ 	.word	0x00000350


	//   ....[1]....
        /*0374*/ 	.word	0x00013910


	//   ....[2]....
        /*0378*/ 	.word	0x00013a50


	//   ....[3]....
        /*037c*/ 	.word	0x00013ab0


	//   ....[4]....
        /*0380*/ 	.word	0x00014700


	//   ....[5]....
        /*0384*/ 	.word	0x00014810


	//   ....[6]....
        /*0388*/ 	.word	0x00014870


	//----- nvinfo : EIATTR_CTAIDZ_USED
	.align		4
.L_884:
        /*038c*/ 	.byte	0x01, 0x04
	.zero		2


	//----- nvinfo : EIATTR_MAX_THREADS
	.align		4
        /*0390*/ 	.byte	0x04, 0x05
        /*0392*/ 	.short	(.L_886 - .L_885)
.L_885:
        /*0394*/ 	.word	0x00000100
        /*0398*/ 	.word	0x00000001
        /*039c*/ 	.word	0x00000001


	//----- nvinfo : EIATTR_CRS_STACK_SIZE
	.align		4
.L_886:
        /*03a0*/ 	.byte	0x04, 0x1e
        /*03a2*/ 	.short	(.L_888 - .L_887)
.L_887:
        /*03a4*/ 	.word	0x00000000
.L_888:


//--------------------- .nv.info._ZN7cutlass13device_kernelIN5flash19enable_sm80_to_sm89INS1_16FlashAttnFwdSm80INS1_25CollectiveMainloopFwdSm80ILi8ELi1ELb0EN4cute5tupleIJNS5_1CILi128EEENS7_ILi48EEENS7_ILi256EEEEEELi256ENS_10bfloat16_tEfNS_4arch4Sm80ELb1ELb0ELb0ELb1ELb0ELb1ELb1ELb0EEENS1_21CollectiveEpilogueFwdINS6_IJS8_SA_S9_EEENS6_IJNS7_ILi1EEESI_SI_EEESC_SE_Li256ELb1ELb1ELb0ELb0EEENS1_19SingleTileSchedulerILb1ELb0ELb1ELi128EEEEEEEEEvNT_6ParamsE --------------------------
	.section	.nv.info._ZN7cutlass13device_kernelIN5flash19enable_sm80_to_sm89INS1_16FlashAttnFwdSm80INS1_25CollectiveMainloopFwdSm80ILi8ELi1ELb0EN4cute5tupleIJNS5_1CILi128EEENS7_ILi48EEENS7_ILi256EEEEEELi256ENS_10bfloat16_tEfNS_4arch4Sm80ELb1ELb0ELb0ELb1ELb0ELb1ELb1ELb0EEENS1_21CollectiveEpilogueFwdINS6_IJS8_SA_S9_EEENS6_IJNS7_ILi1EEESI_SI_EEESC_SE_Li256ELb1ELb1ELb0ELb0EEENS1_19SingleTileSchedulerILb1ELb0ELb1ELi128EEEEEEEEEvNT_6ParamsE,"",@"SHT_CUDA_INFO"
	.sectionflags	@""
	.align	4


	//----- nvinfo : EIATTR_CUDA_API_VERSION
	.align		4
        /*0000*/ 	.byte	0x04, 0x37
        /*0002*/ 	.short	(.L_890 - .L_889)
.L_889:
        /*0004*/ 	.word	0x00000082


	//----- nvinfo : EIATTR_SW2861232_WAR
	.align		4
.L_890:
        /*0008*/ 	.byte	0x01, 0x35
	.zero		2


	//----- nvinfo : EIATTR_PARAM_CBANK
	.align		4
        /*000c*/ 	.byte	0x04, 0x0a
        /*000e*/ 	.short	(.L_892 - .L_891)
	.align		4
.L_891:
        /*0010*/ 	.word	index@(.nv.constant0._ZN7cutlass13device_kernelIN5flash19enable_sm80_to_sm89INS1_16FlashAttnFwdSm80INS1_25CollectiveMainloopFwdSm80ILi8ELi1ELb0EN4cute5tupleIJNS5_1CILi128EEENS7_ILi48EEENS7_ILi256EEEEEELi256ENS_10bfloat16_tEfNS_4arch4Sm80ELb1ELb0ELb0ELb1ELb0ELb1ELb1ELb0EEENS1_21CollectiveEpilogueFwdINS6_IJS8_SA_S9_EEENS6_IJNS7_ILi1EEESI_SI_EEESC_SE_Li256ELb1ELb1ELb0ELb0EEENS1_19SingleTileSchedulerILb1ELb0ELb1ELi128EEEEEEEEEvNT_6ParamsE)
        /*0014*/ 	.short	0x0160
        /*0016*/ 	.short	0x0418


	//----- nvinfo : EIATTR_CBANK_PARAM_SIZE
	.align		4
.L_892:
        /*0018*/ 	.byte	0x03, 0x19
        /*001a*/ 	.short	0x0418


	//----- nvinfo : EIATTR_KPARAM_INFO
	.align		4
        /*001c*/ 	.byte	0x04, 0x17
        /*001e*/ 	.short	(.L_894 - .L_893)
.L_893:
        /*0020*/ 	.word	0x00000000
        /*0024*/ 	.short	0x0000
        /*0026*/ 	.short	0x0000
        /*0028*/ 	.byte	0x00, 0xf0, 0x61, 0x10


	//----- nvinfo : EIATTR_MAXREG_COUNT
	.align		4
.L_894:
        /*002c*/ 	.byte	0x03, 0x1b
        /*002e*/ 	.short	0x00ff


	//----- nvinfo : EIATTR_NUM_BARRIERS
	.align		4
        /*0030*/ 	.byte	0x02, 0x4c
        /*0032*/ 	.byte	0x02
	.zero		1


	//----- nvinfo : EIATTR_MERCURY_ISA_VERSION
	.align		4
        /*0034*/ 	.byte	0x03, 0x5f
        /*0036*/ 	.short	0x0000


	//----- nvinfo : EIATTR_INT_WARP_WIDE_INSTR_OFFSETS
	.align		4
        /*0038*/ 	.byte	0x04, 0x31
        /*003a*/ 	.short	(.L_896 - .L_895)


	//   ....[0]....
.L_895:
        /*003c*/ 	.word	0x00016770


	//   ....[1]....
        /*0040*/ 	.word	0x00018a50


	//----- nvinfo : EIATTR_COOP_GROUP_MASK_REGIDS
	.align		4
.L_896:
        /*0044*/ 	.byte	0x04, 0x29
        /*0046*/ 	.short	(.L_898 - .L_897)


	//   ....[0]....
.L_897:
        /*0048*/ 	.word	0xffffffff


	//   ....[1]....
        /*004c*/ 	.word	0xffffffff


	//   ....[2]....
        /*0050*/ 	.word	0xffffffff


	//   ....[3]....
        /*0054*/ 	.word	0xffffffff


	//   ....[4]....
        /*0058*/ 	.word	0xffffffff


	//   ....[5]....
        /*005c*/ 	.word	0xffffffff


	//   ....[6]....
        /*0060*/ 	.word	0xffffffff


	//   ....[7]....
        /*0064*/ 	.word	0xffffffff


	//   ....[8]....
        /*0068*/ 	.word	0xffffffff


	//   ....[9]....
        /*006c*/ 	.word	0xffffffff


	//   ....[10]....
        /*0070*/ 	.word	0xffffffff


	//   ....[11]....
        /*0074*/ 	.word	0xffffffff


	//   ....[12]....
        /*0078*/ 	.word	0xffffffff


	//   ....[13]....
        /*007c*/ 	.word	0xffffffff


	//   ....[14]....
        /*0080*/ 	.word	0xffffffff


	//   ....[15]....
        /*0084*/ 	.word	0xffffffff


	//   ....[16]....
        /*0088*/ 	.word	0xffffffff


	//   ....[17]....
        /*008c*/ 	.word	0xffffffff


	//   ....[18]....
        /*0090*/ 	.word	0xffffffff


	//   ....[19]....
        /*0094*/ 	.word	0xffffffff


	//   ....[20]....
        /*0098*/ 	.word	0xffffffff


	//   ....[21]....
        /*009c*/ 	.word	0xffffffff


	//   ....[22]....
        /*00a0*/ 	.word	0xffffffff


	//   ....[23]....
        /*00a4*/ 	.word	0xffffffff


	//   ....[24]....
        /*00a8*/ 	.word	0xffffffff


	//   ....[25]....
        /*00ac*/ 	.word	0xffffffff


	//   ....[26]....
        /*00b0*/ 	.word	0xffffffff


	//   ....[27]....
        /*00b4*/ 	.word	0xffffffff


	//   ....[28]....
        /*00b8*/ 	.word	0xffffffff


	//   ....[29]....
        /*00bc*/ 	.word	0xffffffff


	//   ....[30]....
        /*00c0*/ 	.word	0xffffffff


	//   ....[31]....
        /*00c4*/ 	.word	0xffffffff


	//   ....[32]....
        /*00c8*/ 	.word	0xffffffff


	//   ....[33]....
        /*00cc*/ 	.word	0xffffffff


	//   ....[34]....
        /*00d0*/ 	.word	0xffffffff


	//   ....[35]....
        /*00d4*/ 	.word	0xffffffff


	//   ....[36]....
        /*00d8*/ 	.word	0xffffffff


	//   ....[37]....
        /*00dc*/ 	.word	0xffffffff


	//   ....[38]....
        /*00e0*/ 	.word	0xffffffff


	//   ....[39]....
        /*00e4*/ 	.word	0xffffffff


	//   ....[40]....
        /*00e8*/ 	.word	0xffffffff


	//   ....[41]....
        /*00ec*/ 	.word	0xffffffff


	//   ....[42]....
        /*00f0*/ 	.word	0xffffffff


	//   ....[43]....
        /*00f4*/ 	.word	0xffffffff


	//   ....[44]....
        /*00f8*/ 	.word	0xffffffff


	//   ....[45]....
        /*00fc*/ 	.word	0xffffffff


	//   ....[46]....
        /*0100*/ 	.word	0xffffffff


	//   ....[47]....
        /*0104*/ 	.word	0xffffffff


	//   ....[48]....
        /*0108*/ 	.word	0xffffffff


	//   ....[49]....
        /*010c*/ 	.word	0xffffffff


	//   ....[50]....
        /*0110*/ 	.word	0xffffffff


	//   ....[51]....
        /*0114*/ 	.word	0xffffffff


	//   ....[52]....
        /*0118*/ 	.word	0xffffffff


	//   ....[53]....
        /*011c*/ 	.word	0xffffffff


	//   ....[54]....
        /*0120*/ 	.word	0xffffffff


	//   ....[55]....
        /*0124*/ 	.word	0xffffffff


	//   ....[56]....
        /*0128*/ 	.word	0xffffffff


	//   ....[57]....
        /*012c*/ 	.word	0xffffffff


	//   ....[58]....
        /*0130*/ 	.word	0xffffffff


	//   ....[59]....
        /*0134*/ 	.word	0xffffffff


	//   ....[60]....
        /*0138*/ 	.word	0xffffffff


	//   ....[61]....
        /*013c*/ 	.word	0xffffffff


	//   ....[62]....
        /*0140*/ 	.word	0xffffffff


	//   ....[63]....
        /*0144*/ 	.word	0xffffffff


	//   ....[64]....
        /*0148*/ 	.word	0xffffffff


	//   ....[65]....
        /*014c*/ 	.word	0xffffffff


	//   ....[66]....
        /*0150*/ 	.word	0xffffffff


	//   ....[67]....
        /*0154*/ 	.word	0xffffffff


	//   ....[68]....
        /*0158*/ 	.word	0xffffffff


	//   ....[69]....
        /*015c*/ 	.word	0xffffffff


	//   ....[70]....
        /*0160*/ 	.word	0xffffffff


	//   ....[71]....
        /*0164*/ 	.word	0xffffffff


	//   ....[72]....
        /*0168*/ 	.word	0xffffffff


	//   ....[73]....
        /*016c*/ 	.word	0xffffffff


	//   ....[74]....
        /*0170*/ 	.word	0xffffffff


	//   ....[75]....
        /*0174*/ 	.word	0xffffffff


	//   ....[76]....
        /*0178*/ 	.word	0xffffffff


	//   ....[77]....
        /*017c*/ 	.word	0xffffffff


	//   ....[78]....
        /*0180*/ 	.word	0xffffffff


	//   ....[79]....
        /*0184*/ 	.word	0xffffffff


	//   ....[80]....
        /*0188*/ 	.word	0xffffffff


	//----- nvinfo : EIATTR_COOP_GROUP_INSTR_OFFSETS
	.align		4
.L_898:
        /*018c*/ 	.byte	0x04, 0x28
        /*018e*/ 	.short	(.L_900 - .L_899)


	//   ....[0]....
.L_899:
        /*0190*/ 	.word	0x00000070


	//   ....[1]....
        /*0194*/ 	.word	0x000082d0


	//   ....[2]....
        /*0198*/ 	.word	0x00008310


	//   ....[3]....
        /*019c*/ 	.word	0x00008790


	//   ....[4]....
        /*01a0*/ 	.word	0x00008860


	//   ....[5]....
        /*01a4*/ 	.word	0x00008ac0


	//   ....[6]....
        /*01a8*/ 	.word	0x00008af0


	//   ....[7]....
        /*01ac*/ 	.word	0x00008cf0


	//   ....[8]....
        /*01b0*/ 	.word	0x00008d30


	//   ....[9]....
        /*01b4*/ 	.word	0x000094a0


	//   ....[10]....
        /*01b8*/ 	.word	0x00009500


	//   ....[11]....
        /*01bc*/ 	.word	0x00009520


	//   ....[12]....
        /*01c0*/ 	.word	0x00009540


	//   ....[13]....
        /*01c4*/ 	.word	0x00009810


	//   ....[14]....
        /*01c8*/ 	.word	0x000099d0


	//   ....[15]....
        /*01cc*/ 	.word	0x00009a10


	//   ....[16]....
        /*01d0*/ 	.word	0x00009a50


	//   ....[17]....
        /*01d4*/ 	.word	0x00009d80


	//   ....[18]....
        /*01d8*/ 	.word	0x00009f40


	//   ....[19]....
        /*01dc*/ 	.word	0x00009f80


	//   ....[20]....
        /*01e0*/ 	.word	0x00009fc0


	//   ....[21]....
        /*01e4*/ 	.word	0x0000a310


	//   ....[22]....
        /*01e8*/ 	.word	0x0000a4d0


	//   ....[23]....
        /*01ec*/ 	.word	0x0000a510


	//   ....[24]....
        /*01f0*/ 	.word	0x0000a550


	//   ....[25]....
        /*01f4*/ 	.word	0x0000df60


	//   ....[26]....
        /*01f8*/ 	.word	0x0000dfc0


	//   ....[27]....
        /*01fc*/ 	.word	0x0000e010


	//   ....[28]....
        /*0200*/ 	.word	0x0000e020


	//   ....[29]....
        /*0204*/ 	.word	0x0000e200


	//   ....[30]....
        /*0208*/ 	.word	0x0000e3c0


	//   ....[31]....
        /*020c*/ 	.word	0x0000e400


	//   ....[32]....
        /*0210*/ 	.word	0x0000e440


	//   ....[33]....
        /*0214*/ 	.word	0x0000e680


	//   ....[34]....
        /*0218*/ 	.word	0x0000e840


	//   ....[35]....
        /*021c*/ 	.word	0x0000e880


	//   ....[36]....
        /*0220*/ 	.word	0x0000e8c0


	//   ....[37]....
        /*0224*/ 	.word	0x0000eb20


	//   ....[38]....
        /*0228*/ 	.word	0x0000ece0


	//   ....[39]....
        /*022c*/ 	.word	0x0000ed20


	//   ....[40]....
        /*0230*/ 	.word	0x0000ed60


	//   ....[41]....
        /*0234*/ 	.word	0x000141d0


	//   ....[42]....
        /*0238*/ 	.word	0x00014200


	//   ....[43]....
        /*023c*/ 	.word	0x00014810


	//   ....[44]....
        /*0240*/ 	.word	0x00014830


	//   ....[45]....
        /*0244*/ 	.word	0x00014850


	//   ....[46]....
        /*0248*/ 	.word	0x00014870


	//   ....[47]....
        /*024c*/ 	.word	0x00016a10


	//   ....[48]....
        /*0250*/ 	.word	0x00016a20


	//   ....[49]....
        /*0254*/ 	.word	0x00016ee0


	//   ....[50]....
        /*0258*/ 	.word	0x00016f00


	//   ....[51]....
        /*025c*/ 	.word	0x00016f20


	//   ....[52]....
        /*0260*/ 	.word	0x00016f40


	//   ....[53]....
        /*0264*/ 	.word	0x00019c10


	//   ....[54]....
        /*0268*/ 	.word	0x00019c30


	//   ....[55]....
        /*026c*/ 	.word	0x00019c70


	//   ....[56]....
        /*0270*/ 	.word	0x00019c80


	//   ....[57]....
        /*0274*/ 	.word	0x0001b330


	//   ....[58]....
        /*0278*/ 	.word	0x0001b360


	//   ....[59]....
        /*027c*/ 	.word	0x0001b3b0


	//   ....[60]....
        /*0280*/ 	.word	0x0001b3c0


	//   ....[61]....
        /*0284*/ 	.word	0x0001ce70


	//   ....[62]....
        /*0288*/ 	.word	0x0001cec0


	//   ....[63]....
        /*028c*/ 	.word	0x0001cef0


	//   ....[64]....
        /*0290*/ 	.word	0x0001cf20


	//   ....[65]....
        /*0294*/ 	.word	0x0001d160


	//   ....[66]....
        /*0298*/ 	.word	0x0001d170


	//   ....[67]....
        /*029c*/ 	.word	0x0001d370


	//   ....[68]....
        /*02a0*/ 	.word	0x0001d3a0


	//   ....[69]....
        /*02a4*/ 	.word	0x0001d560


	//   ....[70]....
        /*02a8*/ 	.word	0x0001d590


	//   ....[71]....
        /*02ac*/ 	.word	0x0001d750


	//   ....[72]....
        /*02b0*/ 	.word	0x0001d770


	//   ....[73]....
        /*02b4*/ 	.word	0x0001e180


	//   ....[74]....
        /*02b8*/ 	.word	0x0001e1a0


	//   ....[75]....
        /*02bc*/ 	.word	0x0001e330


	//   ....[76]....
        /*02c0*/ 	.word	0x0001e360


	//   ....[77]....
        /*02c4*/ 	.word	0x0001e4f0


	//   ....[78]....
        /*02c8*/ 	.word	0x0001e520


	//   ....[79]....
        /*02cc*/ 	.word	0x0001e6b0


	//   ....[80]....
        /*02d0*/ 	.word	0x0001e6d0


	//----- nvinfo : EIATTR_EXIT_INSTR_OFFSETS
	.align		4
.L_900:
        /*02d4*/ 	.byte	0x04, 0x1c
        /*02d6*/ 	.short	(.L_902 - .L_901)


	//   ....[0]....
.L_901:
        /*02d8*/ 	.word	0x000003a0


	//   ....[1]....
        /*02dc*/ 	.word	0x0001d780


	//   ....[2]....
        /*02e0*/ 	.word	0x0001d8c0


	//   ....[3]....
        /*02e4*/ 	.word	0x0001d920


	//   ....[4]....
        /*02e8*/ 	.word	0x0001e6e0


	//   ....[5]....
        /*02ec*/ 	.word	0x0001e7f0


	//   ....[6]....
        /*02f0*/ 	.word	0x0001e850


	//----- nvinfo : EIATTR_CTAIDZ_USED
	.align		4
.L_902:
        /*02f4*/ 	.byte	0x01, 0x04
	.zero		2


	//----- nvinfo : EIATTR_MAX_THREADS
	.align		4
        /*02f8*/ 	.byte	0x04, 0x05
        /*02fa*/ 	.short	(.L_904 - .L_903)
.L_903:
        /*02fc*/ 	.word	0x00000100
        /*0300*/ 	.word	0x00000001
        /*0304*/ 	.word	0x00000001


	//----- nvinfo : EIATTR_CRS_STACK_SIZE
	.align		4
.L_904:
        /*0308*/ 	.byte	0x04, 0x1e
        /*030a*/ 	.short	(.L_906 - .L_905)
.L_905:
        /*030c*/ 	.word	0x00000000
.L_906:


//--------------------- .nv.callgraph             --------------------------
	.section	.nv.callgraph,"",@"SHT_CUDA_CALLGRAPH"
	.align	4
	.sectionentsize	8
	.align		4
        /*0000*/ 	.word	0x00000000
	.align		4
        /*0004*/ 	.word	0xffffffff
	.align		4
        /*0008*/ 	.word	0x00000000
	.align		4
        /*000c*/ 	.word	0xfffffffe
	.align		4
        /*0010*/ 	.word	0x00000000
	.align		4
        /*0014*/ 	.word	0xfffffffd
	.align		4
        /*0018*/ 	.word	0x00000000
	.align		4
        /*001c*/ 	.word	0xfffffffc


//--------------------- .nv.rel.action            --------------------------
	.section	.nv.rel.action,"",@"SHT_CUDA_RELOCINFO"
	.align	8
	.sectionentsize	8
        /*0000*/ 	.byte	0x73, 0x00, 0x00, 0x00, 0x00, 0x00, 0x00, 0x00, 0x00, 0x00, 0x00, 0x11, 0x25, 0x00, 0x05, 0x36


//--------------------- .nv.constant4             --------------------------
	.section	.nv.constant4,"a",@progbits
	.align	8
	.align		8
.nv.constant4:
        /*0000*/ 	.dword	_ZN77_INTERNAL_6e8fd411_41_flash_fwd_hdim256_bf16_softcapall_sm80_cu_9949e2e8_41184cuda3std3__45__cpo5beginE
	.align		8
        /*0008*/ 	.dword	_ZN77_INTERNAL_6e8fd411_41_flash_fwd_hdim256_bf16_softcapall_sm80_cu_9949e2e8_41184cuda3std3__45__cpo3endE
	.align		8
        /*0010*/ 	.dword	_ZN77_INTERNAL_6e8fd411_41_flash_fwd_hdim256_bf16_softcapall_sm80_cu_9949e2e8_41184cuda3std3__45__cpo6cbeginE
	.align		8
        /*0018*/ 	.dword	_ZN77_INTERNAL_6e8fd411_41_flash_fwd_hdim256_bf16_softcapall_sm80_cu_9949e2e8_41184cuda3std3__45__cpo4cendE
	.align		8
        /*0020*/ 	.dword	_ZN77_INTERNAL_6e8fd411_41_flash_fwd_hdim256_bf16_softcapall_sm80_cu_9949e2e8_41184cuda3std3__479_GLOBAL__N__6e8fd411_41_flash_fwd_hdim256_bf16_softcapall_sm80_cu_9949e2e8_41186ignoreE
	.align		8
        /*0028*/ 	.dword	_ZN77_INTERNAL_6e8fd411_41_flash_fwd_hdim256_bf16_softcapall_sm80_cu_9949e2e8_41184cuda3std3__419piecewise_constructE
	.align		8
        /*0030*/ 	.dword	_ZN77_INTERNAL_6e8fd411_41_flash_fwd_hdim256_bf16_softcapall_sm80_cu_9949e2e8_41184cuda3std3__48in_placeE
	.align		8
        /*0038*/ 	.dword	_ZN77_INTERNAL_6e8fd411_41_flash_fwd_hdim256_bf16_softcapall_sm80_cu_9949e2e8_41184cuda3std6ranges3__45__cpo4swapE
	.align		8
        /*0040*/ 	.dword	_ZN77_INTERNAL_6e8fd411_41_flash_fwd_hdim256_bf16_softcapall_sm80_cu_9949e2e8_41184cuda3std6ranges3__45__cpo9iter_moveE
	.align		8
        /*0048*/ 	.dword	_ZN77_INTERNAL_6e8fd411_41_flash_fwd_hdim256_bf16_softcapall_sm80_cu_9949e2e8_41184cute7productE
	.align		8
        /*0050*/ 	.dword	_ZN77_INTERNAL_6e8fd411_41_flash_fwd_hdim256_bf16_softcapall_sm80_cu_9949e2e8_41184cute1_E


//--------------------- .nv.constant0._ZN7cutlass13device_kernelIN5flash19enable_sm80_to_sm89INS1_16FlashAttnFwdSm80INS1_25CollectiveMainloopFwdSm80ILi8ELi1ELb1EN4cute5tupleIJNS5_1CILi128EEENS7_ILi64EEENS7_ILi256EEEEEELi256ENS_10bfloat16_tEfNS_4arch4Sm80ELb0ELb0ELb1ELb0ELb0ELb0ELb1ELb0EEENS1_21CollectiveEpilogueFwdINS6_IJS8_SA_S9_EEENS6_IJNS7_ILi1EEESI_SI_EEESC_SE_Li256ELb0ELb1ELb0ELb0EEENS1_19SingleTileSchedulerILb0ELb0ELb1ELi128EEEEEEEEEvNT_6ParamsE --------------------------
	.section	.nv.constant0._ZN7cutlass13device_kernelIN5flash19enable_sm80_to_sm89INS1_16FlashAttnFwdSm80INS1_25CollectiveMainloopFwdSm80ILi8ELi1ELb1EN4cute5tupleIJNS5_1CILi128EEENS7_ILi64EEENS7_ILi256EEEEEELi256ENS_10bfloat16_tEfNS_4arch4Sm80ELb0ELb0ELb1ELb0ELb0ELb0ELb1ELb0EEENS1_21CollectiveEpilogueFwdINS6_IJS8_SA_S9_EEENS6_IJNS7_ILi1EEESI_SI_EEESC_SE_Li256ELb0ELb1ELb0ELb0EEENS1_19SingleTileSchedulerILb0ELb0ELb1ELi128EEEEEEEEEvNT_6ParamsE,"a",@progbits
	.sectionflags	@""
	.align	4
.nv.constant0._ZN7cutlass13device_kernelIN5flash19enable_sm80_to_sm89INS1_16FlashAttnFwdSm80INS1_25CollectiveMainloopFwdSm80ILi8ELi1ELb1EN4cute5tupleIJNS5_1CILi128EEENS7_ILi64EEENS7_ILi256EEEEEELi256ENS_10bfloat16_tEfNS_4arch4Sm80ELb0ELb0ELb1ELb0ELb0ELb0ELb1ELb0EEENS1_21CollectiveEpilogueFwdINS6_IJS8_SA_S9_EEENS6_IJNS7_ILi1EEESI_SI_EEESC_SE_Li256ELb0ELb1ELb0ELb0EEENS1_19SingleTileSchedulerILb0ELb0ELb1ELi128EEEEEEEEEvNT_6ParamsE:
	.zero		1400


//--------------------- .nv.constant0._ZN7cutlass13device_kernelIN5flash19enable_sm80_to_sm89INS1_16FlashAttnFwdSm80INS1_25CollectiveMainloopFwdSm80ILi8ELi1ELb1EN4cute5tupleIJNS5_1CILi128EEENS7_ILi64EEENS7_ILi256EEEEEELi256ENS_10bfloat16_tEfNS_4arch4Sm80ELb0ELb0ELb1ELb1ELb0ELb0ELb1ELb0EEENS1_21CollectiveEpilogueFwdINS6_IJS8_SA_S9_EEENS6_IJNS7_ILi1EEESI_SI_EEESC_SE_Li256ELb1ELb1ELb0ELb0EEENS1_19SingleTileSchedulerILb1ELb0ELb1ELi128EEEEEEEEEvNT_6ParamsE --------------------------
	.section	.nv.constant0._ZN7cutlass13device_kernelIN5flash19enable_sm80_to_sm89INS1_16FlashAttnFwdSm80INS1_25CollectiveMainloopFwdSm80ILi8ELi1ELb1EN4cute5tupleIJNS5_1CILi128EEENS7_ILi64EEENS7_ILi256EEEEEELi256ENS_10bfloat16_tEfNS_4arch4Sm80ELb0ELb0ELb1ELb1ELb0ELb0ELb1ELb0EEENS1_21CollectiveEpilogueFwdINS6_IJS8_SA_S9_EEENS6_IJNS7_ILi1EEESI_SI_EEESC_SE_Li256ELb1ELb1ELb0ELb0EEENS1_19SingleTileSchedulerILb1ELb0ELb1ELi128EEEEEEEEEvNT_6ParamsE,"a",@progbits
	.sectionflags	@""
	.align	4
.nv.constant0._ZN7cutlass13device_kernelIN5flash19enable_sm80_to_sm89INS1_16FlashAttnFwdSm80INS1_25CollectiveMainloopFwdSm80ILi8ELi1ELb1EN4cute5tupleIJNS5_1CILi128EEENS7_ILi64EEENS7_ILi256EEEEEELi256ENS_10bfloat16_tEfNS_4arch4Sm80ELb0ELb0ELb1ELb1ELb0ELb0ELb1ELb0EEENS1_21CollectiveEpilogueFwdINS6_IJS8_SA_S9_EEENS6_IJNS7_ILi1EEESI_SI_EEESC_SE_Li256ELb1ELb1ELb0ELb0EEENS1_19SingleTileSchedulerILb1ELb0ELb1ELi128EEEEEEEEEvNT_6ParamsE:
	.zero		1400


//--------------------- .nv.constant0._ZN7cutlass13device_kernelIN5flash19enable_sm80_to_sm89INS1_16FlashAttnFwdSm80INS1_25CollectiveMainloopFwdSm80ILi8ELi1ELb0EN4cute5tupleIJNS5_1CILi128EEENS7_ILi32EEENS7_ILi256EEEEEELi256ENS_10bfloat16_tEfNS_4arch4Sm80ELb0ELb0ELb1ELb1ELb0ELb1ELb1ELb0EEENS1_21CollectiveEpilogueFwdINS6_IJS8_SA_S9_EEENS6_IJNS7_ILi1EEESI_SI_EEESC_SE_Li256ELb1ELb1ELb0ELb0EEENS1_19SingleTileSchedulerILb1ELb0ELb1ELi128EEEEEEEEEvNT_6ParamsE --------------------------
	.section	.nv.constant0._ZN7cutlass13device_kernelIN5flash19enable_sm80_to_sm89INS1_16FlashAttnFwdSm80INS1_25CollectiveMainloopFwdSm80ILi8ELi1ELb0EN4cute5tupleIJNS5_1CILi128EEENS7_ILi32EEENS7_ILi256EEEEEELi256ENS_10bfloat16_tEfNS_4arch4Sm80ELb0ELb0ELb1ELb1ELb0ELb1ELb1ELb0EEENS1_21CollectiveEpilogueFwdINS6_IJS8_SA_S9_EEENS6_IJNS7_ILi1EEESI_SI_EEESC_SE_Li256ELb1ELb1ELb0ELb0EEENS1_19SingleTileSchedulerILb1ELb0ELb1ELi128EEEEEEEEEvNT_6ParamsE,"a",@progbits
	.sectionflags	@""
	.align	4
.nv.constant0._ZN7cutlass13device_kernelIN5flash19enable_sm80_to_sm89INS1_16FlashAttnFwdSm80INS1_25CollectiveMainloopFwdSm80ILi8ELi1ELb0EN4cute5tupleIJNS5_1CILi128EEENS7_ILi32EEENS7_ILi256EEEEEELi256ENS_10bfloat16_tEfNS_4arch4Sm80ELb0ELb0ELb1ELb1ELb0ELb1ELb1ELb0EEENS1_21CollectiveEpilogueFwdINS6_IJS8_SA_S9_EEENS6_IJNS7_ILi1EEESI_SI_EEESC_SE_Li256ELb1ELb1ELb0ELb0EEENS1_19SingleTileSchedulerILb1ELb0ELb1ELi128EEEEEEEEEvNT_6ParamsE:
	.zero		1400


//--------------------- .nv.constant0._ZN7cutlass13device_kernelIN5flash19enable_sm80_to_sm89INS1_16FlashAttnFwdSm80INS1_25CollectiveMainloopFwdSm80ILi8ELi1ELb1EN4cute5tupleIJNS5_1CILi128EEENS7_ILi48EEENS7_ILi256EEEEEELi256ENS_10bfloat16_tEfNS_4arch4Sm80ELb0ELb1ELb1ELb0ELb0ELb0ELb1ELb0EEENS1_21CollectiveEpilogueFwdINS6_IJS8_SA_S9_EEENS6_IJNS7_ILi1EEESI_SI_EEESC_SE_Li256ELb0ELb1ELb0ELb0EEENS1_19SingleTileSchedulerILb0ELb0ELb1ELi128EEEEEEEEEvNT_6ParamsE --------------------------
	.section	.nv.constant0._ZN7cutlass13device_kernelIN5flash19enable_sm80_to_sm89INS1_16FlashAttnFwdSm80INS1_25CollectiveMainloopFwdSm80ILi8ELi1ELb1EN4cute5tupleIJNS5_1CILi128EEENS7_ILi48EEENS7_ILi256EEEEEELi256ENS_10bfloat16_tEfNS_4arch4Sm80ELb0ELb1ELb1ELb0ELb0ELb0ELb1ELb0EEENS1_21CollectiveEpilogueFwdINS6_IJS8_SA_S9_EEENS6_IJNS7_ILi1EEESI_SI_EEESC_SE_Li256ELb0ELb1ELb0ELb0EEENS1_19SingleTileSchedulerILb0ELb0ELb1ELi128EEEEEEEEEvNT_6ParamsE,"a",@progbits
	.sectionflags	@""
	.align	4
.nv.constant0._ZN7cutlass13device_kernelIN5flash19enable_sm80_to_sm89INS1_16FlashAttnFwdSm80INS1_25CollectiveMainloopFwdSm80ILi8ELi1ELb1EN4cute5tupleIJNS5_1CILi128EEENS7_ILi48EEENS7_ILi256EEEEEELi256ENS_10bfloat16_tEfNS_4arch4Sm80ELb0ELb1ELb1ELb0ELb0ELb0ELb1ELb0EEENS1_21CollectiveEpilogueFwdINS6_IJS8_SA_S9_EEENS6_IJNS7_ILi1EEESI_SI_EEESC_SE_Li256ELb0ELb1ELb0ELb0EEENS1_19SingleTileSchedulerILb0ELb0ELb1ELi128EEEEEEEEEvNT_6ParamsE:
	.zero		1400


//--------------------- .nv.constant0._ZN7cutlass13device_kernelIN5flash19enable_sm80_to_sm89INS1_16FlashAttnFwdSm80INS1_25CollectiveMainloopFwdSm80ILi8ELi1ELb1EN4cute5tupleIJNS5_1CILi128EEENS7_ILi48EEENS7_ILi256EEEEEELi256ENS_10bfloat16_tEfNS_4arch4Sm80ELb0ELb1ELb1ELb1ELb0ELb0ELb1ELb0EEENS1_21CollectiveEpilogueFwdINS6_IJS8_SA_S9_EEENS6_IJNS7_ILi1EEESI_SI_EEESC_SE_Li256ELb1ELb1ELb0ELb0EEENS1_19SingleTileSchedulerILb1ELb0ELb1ELi128EEEEEEEEEvNT_6ParamsE --------------------------
	.section	.nv.constant0._ZN7cutlass13device_kernelIN5flash19enable_sm80_to_sm89INS1_16FlashAttnFwdSm80INS1_25CollectiveMainloopFwdSm80ILi8ELi1ELb1EN4cute5tupleIJNS5_1CILi128EEENS7_ILi48EEENS7_ILi256EEEEEELi256ENS_10bfloat16_tEfNS_4arch4Sm80ELb0ELb1ELb1ELb1ELb0ELb0ELb1ELb0EEENS1_21CollectiveEpilogueFwdINS6_IJS8_SA_S9_EEENS6_IJNS7_ILi1EEESI_SI_EEESC_SE_Li256ELb1ELb1ELb0ELb0EEENS1_19SingleTileSchedulerILb1ELb0ELb1ELi128EEEEEEEEEvNT_6ParamsE,"a",@progbits
	.sectionflags	@""
	.align	4
.nv.constant0._ZN7cutlass13device_kernelIN5flash19enable_sm80_to_sm89INS1_16FlashAttnFwdSm80INS1_25CollectiveMainloopFwdSm80ILi8ELi1ELb1EN4cute5tupleIJNS5_1CILi128EEENS7_ILi48EEENS7_ILi256EEEEEELi256ENS_10bfloat16_tEfNS_4arch4Sm80ELb0ELb1ELb1ELb1ELb0ELb0ELb1ELb0EEENS1_21CollectiveEpilogueFwdINS6_IJS8_SA_S9_EEENS6_IJNS7_ILi1EEESI_SI_EEESC_SE_Li256ELb1ELb1ELb0ELb0EEENS1_19SingleTileSchedulerILb1ELb0ELb1ELi128EEEEEEEEEvNT_6ParamsE:
	.zero		1400


//--------------------- .nv.constant0._ZN7cutlass13device_kernelIN5flash19enable_sm80_to_sm89INS1_16FlashAttnFwdSm80INS1_25CollectiveMainloopFwdSm80ILi8ELi1ELb0EN4cute5tupleIJNS5_1CILi128EEENS7_ILi32EEENS7_ILi256EEEEEELi256ENS_10bfloat16_tEfNS_4arch4Sm80ELb0ELb1ELb1ELb1ELb0ELb1ELb1ELb0EEENS1_21CollectiveEpilogueFwdINS6_IJS8_SA_S9_EEENS6_IJNS7_ILi1EEESI_SI_EEESC_SE_Li256ELb1ELb1ELb0ELb0EEENS1_19SingleTileSchedulerILb1ELb0ELb1ELi128EEEEEEEEEvNT_6ParamsE --------------------------
	.section	.nv.constant0._ZN7cutlass13device_kernelIN5flash19enable_sm80_to_sm89INS1_16FlashAttnFwdSm80INS1_25CollectiveMainloopFwdSm80ILi8ELi1ELb0EN4cute5tupleIJNS5_1CILi128EEENS7_ILi32EEENS7_ILi256EEEEEELi256ENS_10bfloat16_tEfNS_4arch4Sm80ELb0ELb1ELb1ELb1ELb0ELb1ELb1ELb0EEENS1_21CollectiveEpilogueFwdINS6_IJS8_SA_S9_EEENS6_IJNS7_ILi1EEESI_SI_EEESC_SE_Li256ELb1ELb1ELb0ELb0EEENS1_19SingleTileSchedulerILb1ELb0ELb1ELi128EEEEEEEEEvNT_6ParamsE,"a",@progbits
	.sectionflags	@""
	.align	4
.nv.constant0._ZN7cutlass13device_kernelIN5flash19enable_sm80_to_sm89INS1_16FlashAttnFwdSm80INS1_25CollectiveMainloopFwdSm80ILi8ELi1ELb0EN4cute5tupleIJNS5_1CILi128EEENS7_ILi32EEENS7_ILi256EEEEEELi256ENS_10bfloat16_tEfNS_4arch4Sm80ELb0ELb1ELb1ELb1ELb0ELb1ELb1ELb0EEENS1_21CollectiveEpilogueFwdINS6_IJS8_SA_S9_EEENS6_IJNS7_ILi1EEESI_SI_EEESC_SE_Li256ELb1ELb1ELb0ELb0EEENS1_19SingleTileSchedulerILb1ELb0ELb1ELi128EEEEEEEEEvNT_6ParamsE:
	.zero		1400


//--------------------- .nv.constant0._ZN7cutlass13device_kernelIN5flash19enable_sm80_to_sm89INS1_16FlashAttnFwdSm80INS1_25CollectiveMainloopFwdSm80ILi8ELi1ELb1EN4cute5tupleIJNS5_1CILi128EEENS7_ILi64EEENS7_ILi256EEEEEELi256ENS_10bfloat16_tEfNS_4arch4Sm80ELb1ELb0ELb1ELb0ELb0ELb0ELb1ELb0EEENS1_21CollectiveEpilogueFwdINS6_IJS8_SA_S9_EEENS6_IJNS7_ILi1EEESI_SI_EEESC_SE_Li256ELb0ELb1ELb0ELb0EEENS1_30DynamicPersistentTileSchedulerILi256ELi256ELb0ELb1ELb0EEEEEEEEEvNT_6ParamsE --------------------------
	.section	.nv.constant0._ZN7cutlass13device_kernelIN5flash19enable_sm80_to_sm89INS1_16FlashAttnFwdSm80INS1_25CollectiveMainloopFwdSm80ILi8ELi1ELb1EN4cute5tupleIJNS5_1CILi128EEENS7_ILi64EEENS7_ILi256EEEEEELi256ENS_10bfloat16_tEfNS_4arch4Sm80ELb1ELb0ELb1ELb0ELb0ELb0ELb1ELb0EEENS1_21CollectiveEpilogueFwdINS6_IJS8_SA_S9_EEENS6_IJNS7_ILi1EEESI_SI_EEESC_SE_Li256ELb0ELb1ELb0ELb0EEENS1_30DynamicPersistentTileSchedulerILi256ELi256ELb0ELb1ELb0EEEEEEEEEvNT_6ParamsE,"a",@progbits
	.sectionflags	@""
	.align	4
.nv.constant0._ZN7cutlass13device_kernelIN5flash19enable_sm80_to_sm89INS1_16FlashAttnFwdSm80INS1_25CollectiveMainloopFwdSm80ILi8ELi1ELb1EN4cute5tupleIJNS5_1CILi128EEENS7_ILi64EEENS7_ILi256EEEEEELi256ENS_10bfloat16_tEfNS_4arch4Sm80ELb1ELb0ELb1ELb0ELb0ELb0ELb1ELb0EEENS1_21CollectiveEpilogueFwdINS6_IJS8_SA_S9_EEENS6_IJNS7_ILi1EEESI_SI_EEESC_SE_Li256ELb0ELb1ELb0ELb0EEENS1_30DynamicPersistentTileSchedulerILi256ELi256ELb0ELb1ELb0EEEEEEEEEvNT_6ParamsE:
	.zero		1416


//--------------------- .nv.constant0._ZN7cutlass13device_kernelIN5flash19enable_sm80_to_sm89INS1_16FlashAttnFwdSm80INS1_25CollectiveMainloopFwdSm80ILi8ELi1ELb1EN4cute5tupleIJNS5_1CILi128EEENS7_ILi64EEENS7_ILi256EEEEEELi256ENS_10bfloat16_tEfNS_4arch4Sm80ELb1ELb0ELb1ELb1ELb0ELb0ELb1ELb0EEENS1_21CollectiveEpilogueFwdINS6_IJS8_SA_S9_EEENS6_IJNS7_ILi1EEESI_SI_EEESC_SE_Li256ELb1ELb1ELb0ELb0EEENS1_19SingleTileSchedulerILb1ELb0ELb1ELi128EEEEEEEEEvNT_6ParamsE --------------------------
	.section	.nv.constant0._ZN7cutlass13device_kernelIN5flash19enable_sm80_to_sm89INS1_16FlashAttnFwdSm80INS1_25CollectiveMainloopFwdSm80ILi8ELi1ELb1EN4cute5tupleIJNS5_1CILi128EEENS7_ILi64EEENS7_ILi256EEEEEELi256ENS_10bfloat16_tEfNS_4arch4Sm80ELb1ELb0ELb1ELb1ELb0ELb0ELb1ELb0EEENS1_21CollectiveEpilogueFwdINS6_IJS8_SA_S9_EEENS6_IJNS7_ILi1EEESI_SI_EEESC_SE_Li256ELb1ELb1ELb0ELb0EEENS1_19SingleTileSchedulerILb1ELb0ELb1ELi128EEEEEEEEEvNT_6ParamsE,"a",@progbits
	.sectionflags	@""
	.align	4
.nv.constant0._ZN7cutlass13device_kernelIN5flash19enable_sm80_to_sm89INS1_16FlashAttnFwdSm80INS1_25CollectiveMainloopFwdSm80ILi8ELi1ELb1EN4cute5tupleIJNS5_1CILi128EEENS7_ILi64EEENS7_ILi256EEEEEELi256ENS_10bfloat16_tEfNS_4arch4Sm80ELb1ELb0ELb1ELb1ELb0ELb0ELb1ELb0EEENS1_21CollectiveEpilogueFwdINS6_IJS8_SA_S9_EEENS6_IJNS7_ILi1EEESI_SI_EEESC_SE_Li256ELb1ELb1ELb0ELb0EEENS1_19SingleTileSchedulerILb1ELb0ELb1ELi128EEEEEEEEEvNT_6ParamsE:
	.zero		1400


//--------------------- .nv.constant0._ZN7cutlass13device_kernelIN5flash19enable_sm80_to_sm89INS1_16FlashAttnFwdSm80INS1_25CollectiveMainloopFwdSm80ILi8ELi1ELb0EN4cute5tupleIJNS5_1CILi128EEENS7_ILi32EEENS7_ILi256EEEEEELi256ENS_10bfloat16_tEfNS_4arch4Sm80ELb1ELb0ELb1ELb1ELb0ELb1ELb1ELb0EEENS1_21CollectiveEpilogueFwdINS6_IJS8_SA_S9_EEENS6_IJNS7_ILi1EEESI_SI_EEESC_SE_Li256ELb1ELb1ELb0ELb0EEENS1_19SingleTileSchedulerILb1ELb0ELb1ELi128EEEEEEEEEvNT_6ParamsE --------------------------
	.section	.nv.constant0._ZN7cutlass13device_kernelIN5flash19enable_sm80_to_sm89INS1_16FlashAttnFwdSm80INS1_25CollectiveMainloopFwdSm80ILi8ELi1ELb0EN4cute5tupleIJNS5_1CILi128EEENS7_ILi32EEENS7_ILi256EEEEEELi256ENS_10bfloat16_tEfNS_4arch4Sm80ELb1ELb0ELb1ELb1ELb0ELb1ELb1ELb0EEENS1_21CollectiveEpilogueFwdINS6_IJS8_SA_S9_EEENS6_IJNS7_ILi1EEESI_SI_EEESC_SE_Li256ELb1ELb1ELb0ELb0EEENS1_19SingleTileSchedulerILb1ELb0ELb1ELi128EEEEEEEEEvNT_6ParamsE,"a",@progbits
	.sectionflags	@""
	.align	4
.nv.constant0._ZN7cutlass13device_kernelIN5flash19enable_sm80_to_sm89INS1_16FlashAttnFwdSm80INS1_25CollectiveMainloopFwdSm80ILi8ELi1ELb0EN4cute5tupleIJNS5_1CILi128EEENS7_ILi32EEENS7_ILi256EEEEEELi256ENS_10bfloat16_tEfNS_4arch4Sm80ELb1ELb0ELb1ELb1ELb0ELb1ELb1ELb0EEENS1_21CollectiveEpilogueFwdINS6_IJS8_SA_S9_EEENS6_IJNS7_ILi1EEESI_SI_EEESC_SE_Li256ELb1ELb1ELb0ELb0EEENS1_19SingleTileSchedulerILb1ELb0ELb1ELi128EEEEEEEEEvNT_6ParamsE:
	.zero		1400


//--------------------- .nv.constant0._ZN7cutlass13device_kernelIN5flash19enable_sm80_to_sm89INS1_16FlashAttnFwdSm80INS1_25CollectiveMainloopFwdSm80ILi8ELi1ELb0EN4cute5tupleIJNS5_1CILi128EEENS7_ILi96EEENS7_ILi256EEEEEELi256ENS_10bfloat16_tEfNS_4arch4Sm80ELb0ELb0ELb1ELb0ELb0ELb0ELb1ELb0EEENS1_21CollectiveEpilogueFwdINS6_IJS8_SA_S9_EEENS6_IJNS7_ILi1EEESI_SI_EEESC_SE_Li256ELb0ELb1ELb0ELb0EEENS1_19SingleTileSchedulerILb0ELb0ELb1ELi128EEEEEEEEEvNT_6ParamsE --------------------------
	.section	.nv.constant0._ZN7cutlass13device_kernelIN5flash19enable_sm80_to_sm89INS1_16FlashAttnFwdSm80INS1_25CollectiveMainloopFwdSm80ILi8ELi1ELb0EN4cute5tupleIJNS5_1CILi128EEENS7_ILi96EEENS7_ILi256EEEEEELi256ENS_10bfloat16_tEfNS_4arch4Sm80ELb0ELb0ELb1ELb0ELb0ELb0ELb1ELb0EEENS1_21CollectiveEpilogueFwdINS6_IJS8_SA_S9_EEENS6_IJNS7_ILi1EEESI_SI_EEESC_SE_Li256ELb0ELb1ELb0ELb0EEENS1_19SingleTileSchedulerILb0ELb0ELb1ELi128EEEEEEEEEvNT_6ParamsE,"a",@progbits
	.sectionflags	@""
	.align	4
.nv.constant0._ZN7cutlass13device_kernelIN5flash19enable_sm80_to_sm89INS1_16FlashAttnFwdSm80INS1_25CollectiveMainloopFwdSm80ILi8ELi1ELb0EN4cute5tupleIJNS5_1CILi128EEENS7_ILi96EEENS7_ILi256EEEEEELi256ENS_10bfloat16_tEfNS_4arch4Sm80ELb0ELb0ELb1ELb0ELb0ELb0ELb1ELb0EEENS1_21CollectiveEpilogueFwdINS6_IJS8_SA_S9_EEENS6_IJNS7_ILi1EEESI_SI_EEESC_SE_Li256ELb0ELb1ELb0ELb0EEENS1_19SingleTileSchedulerILb0ELb0ELb1ELi128EEEEEEEEEvNT_6ParamsE:
	.zero		1400


//--------------------- .nv.constant0._ZN7cutlass13device_kernelIN5flash19enable_sm80_to_sm89INS1_16FlashAttnFwdSm80INS1_25CollectiveMainloopFwdSm80ILi8ELi1ELb0EN4cute5tupleIJNS5_1CILi128EEENS7_ILi96EEENS7_ILi256EEEEEELi256ENS_10bfloat16_tEfNS_4arch4Sm80ELb0ELb0ELb1ELb1ELb0ELb0ELb1ELb0EEENS1_21CollectiveEpilogueFwdINS6_IJS8_SA_S9_EEENS6_IJNS7_ILi1EEESI_SI_EEESC_SE_Li256ELb1ELb1ELb0ELb0EEENS1_19SingleTileSchedulerILb1ELb0ELb1ELi128EEEEEEEEEvNT_6ParamsE --------------------------
	.section	.nv.constant0._ZN7cutlass13device_kernelIN5flash19enable_sm80_to_sm89INS1_16FlashAttnFwdSm80INS1_25CollectiveMainloopFwdSm80ILi8ELi1ELb0EN4cute5tupleIJNS5_1CILi128EEENS7_ILi96EEENS7_ILi256EEEEEELi256ENS_10bfloat16_tEfNS_4arch4Sm80ELb0ELb0ELb1ELb1ELb0ELb0ELb1ELb0EEENS1_21CollectiveEpilogueFwdINS6_IJS8_SA_S9_EEENS6_IJNS7_ILi1EEESI_SI_EEESC_SE_Li256ELb1ELb1ELb0ELb0EEENS1_19SingleTileSchedulerILb1ELb0ELb1ELi128EEEEEEEEEvNT_6ParamsE,"a",@progbits
	.sectionflags	@""
	.align	4
.nv.constant0._ZN7cutlass13device_kernelIN5flash19enable_sm80_to_sm89INS1_16FlashAttnFwdSm80INS1_25CollectiveMainloopFwdSm80ILi8ELi1ELb0EN4cute5tupleIJNS5_1CILi128EEENS7_ILi96EEENS7_ILi256EEEEEELi256ENS_10bfloat16_tEfNS_4arch4Sm80ELb0ELb0ELb1ELb1ELb0ELb0ELb1ELb0EEENS1_21CollectiveEpilogueFwdINS6_IJS8_SA_S9_EEENS6_IJNS7_ILi1EEESI_SI_EEESC_SE_Li256ELb1ELb1ELb0ELb0EEENS1_19SingleTileSchedulerILb1ELb0ELb1ELi128EEEEEEEEEvNT_6ParamsE:
	.zero		1400


//--------------------- .nv.constant0._ZN7cutlass13device_kernelIN5flash19enable_sm80_to_sm89INS1_16FlashAttnFwdSm80INS1_25CollectiveMainloopFwdSm80ILi8ELi1ELb0EN4cute5tupleIJNS5_1CILi128EEENS7_ILi48EEENS7_ILi256EEEEEELi256ENS_10bfloat16_tEfNS_4arch4Sm80ELb0ELb0ELb1ELb1ELb0ELb1ELb1ELb0EEENS1_21CollectiveEpilogueFwdINS6_IJS8_SA_S9_EEENS6_IJNS7_ILi1EEESI_SI_EEESC_SE_Li256ELb1ELb1ELb0ELb0EEENS1_19SingleTileSchedulerILb1ELb0ELb1ELi128EEEEEEEEEvNT_6ParamsE --------------------------
	.section	.nv.constant0._ZN7cutlass13device_kernelIN5flash19enable_sm80_to_sm89INS1_16FlashAttnFwdSm80INS1_25CollectiveMainloopFwdSm80ILi8ELi1ELb0EN4cute5tupleIJNS5_1CILi128EEENS7_ILi48EEENS7_ILi256EEEEEELi256ENS_10bfloat16_tEfNS_4arch4Sm80ELb0ELb0ELb1ELb1ELb0ELb1ELb1ELb0EEENS1_21CollectiveEpilogueFwdINS6_IJS8_SA_S9_EEENS6_IJNS7_ILi1EEESI_SI_EEESC_SE_Li256ELb1ELb1ELb0ELb0EEENS1_19SingleTileSchedulerILb1ELb0ELb1ELi128EEEEEEEEEvNT_6ParamsE,"a",@progbits
	.sectionflags	@""
	.align	4
.nv.constant0._ZN7cutlass13device_kernelIN5flash19enable_sm80_to_sm89INS1_16FlashAttnFwdSm80INS1_25CollectiveMainloopFwdSm80ILi8ELi1ELb0EN4cute5tupleIJNS5_1CILi128EEENS7_ILi48EEENS7_ILi256EEEEEELi256ENS_10bfloat16_tEfNS_4arch4Sm80ELb0ELb0ELb1ELb1ELb0ELb1ELb1ELb0EEENS1_21CollectiveEpilogueFwdINS6_IJS8_SA_S9_EEENS6_IJNS7_ILi1EEESI_SI_EEESC_SE_Li256ELb1ELb1ELb0ELb0EEENS1_19SingleTileSchedulerILb1ELb0ELb1ELi128EEEEEEEEEvNT_6ParamsE:
	.zero		1400


//--------------------- .nv.constant0._ZN7cutlass13device_kernelIN5flash19enable_sm80_to_sm89INS1_16FlashAttnFwdSm80INS1_25CollectiveMainloopFwdSm80ILi8ELi1ELb0EN4cute5tupleIJNS5_1CILi128EEENS7_ILi64EEENS7_ILi256EEEEEELi256ENS_10bfloat16_tEfNS_4arch4Sm80ELb0ELb1ELb1ELb0ELb0ELb0ELb1ELb0EEENS1_21CollectiveEpilogueFwdINS6_IJS8_SA_S9_EEENS6_IJNS7_ILi1EEESI_SI_EEESC_SE_Li256ELb0ELb1ELb0ELb0EEENS1_19SingleTileSchedulerILb0ELb0ELb1ELi128EEEEEEEEEvNT_6ParamsE --------------------------
	.section	.nv.constant0._ZN7cutlass13device_kernelIN5flash19enable_sm80_to_sm89INS1_16FlashAttnFwdSm80INS1_25CollectiveMainloopFwdSm80ILi8ELi1ELb0EN4cute5tupleIJNS5_1CILi128EEENS7_ILi64EEENS7_ILi256EEEEEELi256ENS_10bfloat16_tEfNS_4arch4Sm80ELb0ELb1ELb1ELb0ELb0ELb0ELb1ELb0EEENS1_21CollectiveEpilogueFwdINS6_IJS8_SA_S9_EEENS6_IJNS7_ILi1EEESI_SI_EEESC_SE_Li256ELb0ELb1ELb0ELb0EEENS1_19SingleTileSchedulerILb0ELb0ELb1ELi128EEEEEEEEEvNT_6ParamsE,"a",@progbits
	.sectionflags	@""
	.align	4
.nv.constant0._ZN7cutlass13device_kernelIN5flash19enable_sm80_to_sm89INS1_16FlashAttnFwdSm80INS1_25CollectiveMainloopFwdSm80ILi8ELi1ELb0EN4cute5tupleIJNS5_1CILi128EEENS7_ILi64EEENS7_ILi256EEEEEELi256ENS_10bfloat16_tEfNS_4arch4Sm80ELb0ELb1ELb1ELb0ELb0ELb0ELb1ELb0EEENS1_21CollectiveEpilogueFwdINS6_IJS8_SA_S9_EEENS6_IJNS7_ILi1EEESI_SI_EEESC_SE_Li256ELb0ELb1ELb0ELb0EEENS1_19SingleTileSchedulerILb0ELb0ELb1ELi128EEEEEEEEEvNT_6ParamsE:
	.zero		1400


//--------------------- .nv.constant0._ZN7cutlass13device_kernelIN5flash19enable_sm80_to_sm89INS1_16FlashAttnFwdSm80INS1_25CollectiveMainloopFwdSm80ILi8ELi1ELb0EN4cute5tupleIJNS5_1CILi128EEENS7_ILi64EEENS7_ILi256EEEEEELi256ENS_10bfloat16_tEfNS_4arch4Sm80ELb0ELb1ELb1ELb1ELb0ELb0ELb1ELb0EEENS1_21CollectiveEpilogueFwdINS6_IJS8_SA_S9_EEENS6_IJNS7_ILi1EEESI_SI_EEESC_SE_Li256ELb1ELb1ELb0ELb0EEENS1_19SingleTileSchedulerILb1ELb0ELb1ELi128EEEEEEEEEvNT_6ParamsE --------------------------
	.section	.nv.constant0._ZN7cutlass13device_kernelIN5flash19enable_sm80_to_sm89INS1_16FlashAttnFwdSm80INS1_25CollectiveMainloopFwdSm80ILi8ELi1ELb0EN4cute5tupleIJNS5_1CILi128EEENS7_ILi64EEENS7_ILi256EEEEEELi256ENS_10bfloat16_tEfNS_4arch4Sm80ELb0ELb1ELb1ELb1ELb0ELb0ELb1ELb0EEENS1_21CollectiveEpilogueFwdINS6_IJS8_SA_S9_EEENS6_IJNS7_ILi1EEESI_SI_EEESC_SE_Li256ELb1ELb1ELb0ELb0EEENS1_19SingleTileSchedulerILb1ELb0ELb1ELi128EEEEEEEEEvNT_6ParamsE,"a",@progbits
	.sectionflags	@""
	.align	4
.nv.constant0._ZN7cutlass13device_kernelIN5flash19enable_sm80_to_sm89INS1_16FlashAttnFwdSm80INS1_25CollectiveMainloopFwdSm80ILi8ELi1ELb0EN4cute5tupleIJNS5_1CILi128EEENS7_ILi64EEENS7_ILi256EEEEEELi256ENS_10bfloat16_tEfNS_4arch4Sm80ELb0ELb1ELb1ELb1ELb0ELb0ELb1ELb0EEENS1_21CollectiveEpilogueFwdINS6_IJS8_SA_S9_EEENS6_IJNS7_ILi1EEESI_SI_EEESC_SE_Li256ELb1ELb1ELb0ELb0EEENS1_19SingleTileSchedulerILb1ELb0ELb1ELi128EEEEEEEEEvNT_6ParamsE:
	.zero		1400


//--------------------- .nv.constant0._ZN7cutlass13device_kernelIN5flash19enable_sm80_to_sm89INS1_16FlashAttnFwdSm80INS1_25CollectiveMainloopFwdSm80ILi8ELi1ELb0EN4cute5tupleIJNS5_1CILi128EEENS7_ILi48EEENS7_ILi256EEEEEELi256ENS_10bfloat16_tEfNS_4arch4Sm80ELb0ELb1ELb1ELb1ELb0ELb1ELb1ELb0EEENS1_21CollectiveEpilogueFwdINS6_IJS8_SA_S9_EEENS6_IJNS7_ILi1EEESI_SI_EEESC_SE_Li256ELb1ELb1ELb0ELb0EEENS1_19SingleTileSchedulerILb1ELb0ELb1ELi128EEEEEEEEEvNT_6ParamsE --------------------------
	.section	.nv.constant0._ZN7cutlass13device_kernelIN5flash19enable_sm80_to_sm89INS1_16FlashAttnFwdSm80INS1_25CollectiveMainloopFwdSm80ILi8ELi1ELb0EN4cute5tupleIJNS5_1CILi128EEENS7_ILi48EEENS7_ILi256EEEEEELi256ENS_10bfloat16_tEfNS_4arch4Sm80ELb0ELb1ELb1ELb1ELb0ELb1ELb1ELb0EEENS1_21CollectiveEpilogueFwdINS6_IJS8_SA_S9_EEENS6_IJNS7_ILi1EEESI_SI_EEESC_SE_Li256ELb1ELb1ELb0ELb0EEENS1_19SingleTileSchedulerILb1ELb0ELb1ELi128EEEEEEEEEvNT_6ParamsE,"a",@progbits
	.sectionflags	@""
	.align	4
.nv.constant0._ZN7cutlass13device_kernelIN5flash19enable_sm80_to_sm89INS1_16FlashAttnFwdSm80INS1_25CollectiveMainloopFwdSm80ILi8ELi1ELb0EN4cute5tupleIJNS5_1CILi128EEENS7_ILi48EEENS7_ILi256EEEEEELi256ENS_10bfloat16_tEfNS_4arch4Sm80ELb0ELb1ELb1ELb1ELb0ELb1ELb1ELb0EEENS1_21CollectiveEpilogueFwdINS6_IJS8_SA_S9_EEENS6_IJNS7_ILi1EEESI_SI_EEESC_SE_Li256ELb1ELb1ELb0ELb0EEENS1_19SingleTileSchedulerILb1ELb0ELb1ELi128EEEEEEEEEvNT_6ParamsE:
	.zero		1400


//--------------------- .nv.constant0._ZN7cutlass13device_kernelIN5flash19enable_sm80_to_sm89INS1_16FlashAttnFwdSm80INS1_25CollectiveMainloopFwdSm80ILi8ELi1ELb0EN4cute5tupleIJNS5_1CILi128EEENS7_ILi96EEENS7_ILi256EEEEEELi256ENS_10bfloat16_tEfNS_4arch4Sm80ELb1ELb0ELb1ELb0ELb0ELb0ELb1ELb0EEENS1_21CollectiveEpilogueFwdINS6_IJS8_SA_S9_EEENS6_IJNS7_ILi1EEESI_SI_EEESC_SE_Li256ELb0ELb1ELb0ELb0EEENS1_30DynamicPersistentTileSchedulerILi256ELi256ELb0ELb1ELb0EEEEEEEEEvNT_6ParamsE --------------------------
	.section	.nv.constant0._ZN7cutlass13device_kernelIN5flash19enable_sm80_to_sm89INS1_16FlashAttnFwdSm80INS1_25CollectiveMainloopFwdSm80ILi8ELi1ELb0EN4cute5tupleIJNS5_1CILi128EEENS7_ILi96EEENS7_ILi256EEEEEELi256ENS_10bfloat16_tEfNS_4arch4Sm80ELb1ELb0ELb1ELb0ELb0ELb0ELb1ELb0EEENS1_21CollectiveEpilogueFwdINS6_IJS8_SA_S9_EEENS6_IJNS7_ILi1EEESI_SI_EEESC_SE_Li256ELb0ELb1ELb0ELb0EEENS1_30DynamicPersistentTileSchedulerILi256ELi256ELb0ELb1ELb0EEEEEEEEEvNT_6ParamsE,"a",@progbits
	.sectionflags	@""
	.align	4
.nv.constant0._ZN7cutlass13device_kernelIN5flash19enable_sm80_to_sm89INS1_16FlashAttnFwdSm80INS1_25CollectiveMainloopFwdSm80ILi8ELi1ELb0EN4cute5tupleIJNS5_1CILi128EEENS7_ILi96EEENS7_ILi256EEEEEELi256ENS_10bfloat16_tEfNS_4arch4Sm80ELb1ELb0ELb1ELb0ELb0ELb0ELb1ELb0EEENS1_21CollectiveEpilogueFwdINS6_IJS8_SA_S9_EEENS6_IJNS7_ILi1EEESI_SI_EEESC_SE_Li256ELb0ELb1ELb0ELb0EEENS1_30DynamicPersistentTileSchedulerILi256ELi256ELb0ELb1ELb0EEEEEEEEEvNT_6ParamsE:
	.zero		1416


//--------------------- .nv.constant0._ZN7cutlass13device_kernelIN5flash19enable_sm80_to_sm89INS1_16FlashAttnFwdSm80INS1_25CollectiveMainloopFwdSm80ILi8ELi1ELb0EN4cute5tupleIJNS5_1CILi128EEENS7_ILi96EEENS7_ILi256EEEEEELi256ENS_10bfloat16_tEfNS_4arch4Sm80ELb1ELb0ELb1ELb1ELb0ELb0ELb1ELb0EEENS1_21CollectiveEpilogueFwdINS6_IJS8_SA_S9_EEENS6_IJNS7_ILi1EEESI_SI_EEESC_SE_Li256ELb1ELb1ELb0ELb0EEENS1_19SingleTileSchedulerILb1ELb0ELb1ELi128EEEEEEEEEvNT_6ParamsE --------------------------
	.section	.nv.constant0._ZN7cutlass13device_kernelIN5flash19enable_sm80_to_sm89INS1_16FlashAttnFwdSm80INS1_25CollectiveMainloopFwdSm80ILi8ELi1ELb0EN4cute5tupleIJNS5_1CILi128EEENS7_ILi96EEENS7_ILi256EEEEEELi256ENS_10bfloat16_tEfNS_4arch4Sm80ELb1ELb0ELb1ELb1ELb0ELb0ELb1ELb0EEENS1_21CollectiveEpilogueFwdINS6_IJS8_SA_S9_EEENS6_IJNS7_ILi1EEESI_SI_EEESC_SE_Li256ELb1ELb1ELb0ELb0EEENS1_19SingleTileSchedulerILb1ELb0ELb1ELi128EEEEEEEEEvNT_6ParamsE,"a",@progbits
	.sectionflags	@""
	.align	4
.nv.constant0._ZN7cutlass13device_kernelIN5flash19enable_sm80_to_sm89INS1_16FlashAttnFwdSm80INS1_25CollectiveMainloopFwdSm80ILi8ELi1ELb0EN4cute5tupleIJNS5_1CILi128EEENS7_ILi96EEENS7_ILi256EEEEEELi256ENS_10bfloat16_tEfNS_4arch4Sm80ELb1ELb0ELb1ELb1ELb0ELb0ELb1ELb0EEENS1_21CollectiveEpilogueFwdINS6_IJS8_SA_S9_EEENS6_IJNS7_ILi1EEESI_SI_EEESC_SE_Li256ELb1ELb1ELb0ELb0EEENS1_19SingleTileSchedulerILb1ELb0ELb1ELi128EEEEEEEEEvNT_6ParamsE:
	.zero		1400


//--------------------- .nv.constant0._ZN7cutlass13device_kernelIN5flash19enable_sm80_to_sm89INS1_16FlashAttnFwdSm80INS1_25CollectiveMainloopFwdSm80ILi8ELi1ELb0EN4cute5tupleIJNS5_1CILi128EEENS7_ILi48EEENS7_ILi256EEEEEELi256ENS_10bfloat16_tEfNS_4arch4Sm80ELb1ELb0ELb1ELb1ELb0ELb1ELb1ELb0EEENS1_21CollectiveEpilogueFwdINS6_IJS8_SA_S9_EEENS6_IJNS7_ILi1EEESI_SI_EEESC_SE_Li256ELb1ELb1ELb0ELb0EEENS1_19SingleTileSchedulerILb1ELb0ELb1ELi128EEEEEEEEEvNT_6ParamsE --------------------------
	.section	.nv.constant0._ZN7cutlass13device_kernelIN5flash19enable_sm80_to_sm89INS1_16FlashAttnFwdSm80INS1_25CollectiveMainloopFwdSm80ILi8ELi1ELb0EN4cute5tupleIJNS5_1CILi128EEENS7_ILi48EEENS7_ILi256EEEEEELi256ENS_10bfloat16_tEfNS_4arch4Sm80ELb1ELb0ELb1ELb1ELb0ELb1ELb1ELb0EEENS1_21CollectiveEpilogueFwdINS6_IJS8_SA_S9_EEENS6_IJNS7_ILi1EEESI_SI_EEESC_SE_Li256ELb1ELb1ELb0ELb0EEENS1_19SingleTileSchedulerILb1ELb0ELb1ELi128EEEEEEEEEvNT_6ParamsE,"a",@progbits
	.sectionflags	@""
	.align	4
.nv.constant0._ZN7cutlass13device_kernelIN5flash19enable_sm80_to_sm89INS1_16FlashAttnFwdSm80INS1_25CollectiveMainloopFwdSm80ILi8ELi1ELb0EN4cute5tupleIJNS5_1CILi128EEENS7_ILi48EEENS7_ILi256EEEEEELi256ENS_10bfloat16_tEfNS_4arch4Sm80ELb1ELb0ELb1ELb1ELb0ELb1ELb1ELb0EEENS1_21CollectiveEpilogueFwdINS6_IJS8_SA_S9_EEENS6_IJNS7_ILi1EEESI_SI_EEESC_SE_Li256ELb1ELb1ELb0ELb0EEENS1_19SingleTileSchedulerILb1ELb0ELb1ELi128EEEEEEEEEvNT_6ParamsE:
	.zero		1400


//--------------------- .nv.constant0._ZN7cutlass13device_kernelIN5flash19enable_sm80_to_sm89INS1_16FlashAttnFwdSm80INS1_25CollectiveMainloopFwdSm80ILi8ELi1ELb1EN4cute5tupleIJNS5_1CILi128EEENS7_ILi64EEENS7_ILi256EEEEEELi256ENS_10bfloat16_tEfNS_4arch4Sm80ELb0ELb0ELb0ELb0ELb0ELb0ELb1ELb0EEENS1_21CollectiveEpilogueFwdINS6_IJS8_SA_S9_EEENS6_IJNS7_ILi1EEESI_SI_EEESC_SE_Li256ELb0ELb1ELb0ELb0EEENS1_19SingleTileSchedulerILb0ELb0ELb1ELi128EEEEEEEEEvNT_6ParamsE --------------------------
	.section	.nv.constant0._ZN7cutlass13device_kernelIN5flash19enable_sm80_to_sm89INS1_16FlashAttnFwdSm80INS1_25CollectiveMainloopFwdSm80ILi8ELi1ELb1EN4cute5tupleIJNS5_1CILi128EEENS7_ILi64EEENS7_ILi256EEEEEELi256ENS_10bfloat16_tEfNS_4arch4Sm80ELb0ELb0ELb0ELb0ELb0ELb0ELb1ELb0EEENS1_21CollectiveEpilogueFwdINS6_IJS8_SA_S9_EEENS6_IJNS7_ILi1EEESI_SI_EEESC_SE_Li256ELb0ELb1ELb0ELb0EEENS1_19SingleTileSchedulerILb0ELb0ELb1ELi128EEEEEEEEEvNT_6ParamsE,"a",@progbits
	.sectionflags	@""
	.align	4
.nv.constant0._ZN7cutlass13device_kernelIN5flash19enable_sm80_to_sm89INS1_16FlashAttnFwdSm80INS1_25CollectiveMainloopFwdSm80ILi8ELi1ELb1EN4cute5tupleIJNS5_1CILi128EEENS7_ILi64EEENS7_ILi256EEEEEELi256ENS_10bfloat16_tEfNS_4arch4Sm80ELb0ELb0ELb0ELb0ELb0ELb0ELb1ELb0EEENS1_21CollectiveEpilogueFwdINS6_IJS8_SA_S9_EEENS6_IJNS7_ILi1EEESI_SI_EEESC_SE_Li256ELb0ELb1ELb0ELb0EEENS1_19SingleTileSchedulerILb0ELb0ELb1ELi128EEEEEEEEEvNT_6ParamsE:
	.zero		1400


//--------------------- .nv.constant0._ZN7cutlass13device_kernelIN5flash19enable_sm80_to_sm89INS1_16FlashAttnFwdSm80INS1_25CollectiveMainloopFwdSm80ILi8ELi1ELb1EN4cute5tupleIJNS5_1CILi128EEENS7_ILi64EEENS7_ILi256EEEEEELi256ENS_10bfloat16_tEfNS_4arch4Sm80ELb0ELb0ELb0ELb1ELb0ELb0ELb1ELb0EEENS1_21CollectiveEpilogueFwdINS6_IJS8_SA_S9_EEENS6_IJNS7_ILi1EEESI_SI_EEESC_SE_Li256ELb1ELb1ELb0ELb0EEENS1_19SingleTileSchedulerILb1ELb0ELb1ELi128EEEEEEEEEvNT_6ParamsE --------------------------
	.section	.nv.constant0._ZN7cutlass13device_kernelIN5flash19enable_sm80_to_sm89INS1_16FlashAttnFwdSm80INS1_25CollectiveMainloopFwdSm80ILi8ELi1ELb1EN4cute5tupleIJNS5_1CILi128EEENS7_ILi64EEENS7_ILi256EEEEEELi256ENS_10bfloat16_tEfNS_4arch4Sm80ELb0ELb0ELb0ELb1ELb0ELb0ELb1ELb0EEENS1_21CollectiveEpilogueFwdINS6_IJS8_SA_S9_EEENS6_IJNS7_ILi1EEESI_SI_EEESC_SE_Li256ELb1ELb1ELb0ELb0EEENS1_19SingleTileSchedulerILb1ELb0ELb1ELi128EEEEEEEEEvNT_6ParamsE,"a",@progbits
	.sectionflags	@""
	.align	4
.nv.constant0._ZN7cutlass13device_kernelIN5flash19enable_sm80_to_sm89INS1_16FlashAttnFwdSm80INS1_25CollectiveMainloopFwdSm80ILi8ELi1ELb1EN4cute5tupleIJNS5_1CILi128EEENS7_ILi64EEENS7_ILi256EEEEEELi256ENS_10bfloat16_tEfNS_4arch4Sm80ELb0ELb0ELb0ELb1ELb0ELb0ELb1ELb0EEENS1_21CollectiveEpilogueFwdINS6_IJS8_SA_S9_EEENS6_IJNS7_ILi1EEESI_SI_EEESC_SE_Li256ELb1ELb1ELb0ELb0EEENS1_19SingleTileSchedulerILb1ELb0ELb1ELi128EEEEEEEEEvNT_6ParamsE:
	.zero		1400


//--------------------- .nv.constant0._ZN7cutlass13device_kernelIN5flash19enable_sm80_to_sm89INS1_16FlashAttnFwdSm80INS1_25CollectiveMainloopFwdSm80ILi8ELi1ELb0EN4cute5tupleIJNS5_1CILi128EEENS7_ILi32EEENS7_ILi256EEEEEELi256ENS_10bfloat16_tEfNS_4arch4Sm80ELb0ELb0ELb0ELb1ELb0ELb1ELb1ELb0EEENS1_21CollectiveEpilogueFwdINS6_IJS8_SA_S9_EEENS6_IJNS7_ILi1EEESI_SI_EEESC_SE_Li256ELb1ELb1ELb0ELb0EEENS1_19SingleTileSchedulerILb1ELb0ELb1ELi128EEEEEEEEEvNT_6ParamsE --------------------------
	.section	.nv.constant0._ZN7cutlass13device_kernelIN5flash19enable_sm80_to_sm89INS1_16FlashAttnFwdSm80INS1_25CollectiveMainloopFwdSm80ILi8ELi1ELb0EN4cute5tupleIJNS5_1CILi128EEENS7_ILi32EEENS7_ILi256EEEEEELi256ENS_10bfloat16_tEfNS_4arch4Sm80ELb0ELb0ELb0ELb1ELb0ELb1ELb1ELb0EEENS1_21CollectiveEpilogueFwdINS6_IJS8_SA_S9_EEENS6_IJNS7_ILi1EEESI_SI_EEESC_SE_Li256ELb1ELb1ELb0ELb0EEENS1_19SingleTileSchedulerILb1ELb0ELb1ELi128EEEEEEEEEvNT_6ParamsE,"a",@progbits
	.sectionflags	@""
	.align	4
.nv.constant0._ZN7cutlass13device_kernelIN5flash19enable_sm80_to_sm89INS1_16FlashAttnFwdSm80INS1_25CollectiveMainloopFwdSm80ILi8ELi1ELb0EN4cute5tupleIJNS5_1CILi128EEENS7_ILi32EEENS7_ILi256EEEEEELi256ENS_10bfloat16_tEfNS_4arch4Sm80ELb0ELb0ELb0ELb1ELb0ELb1ELb1ELb0EEENS1_21CollectiveEpilogueFwdINS6_IJS8_SA_S9_EEENS6_IJNS7_ILi1EEESI_SI_EEESC_SE_Li256ELb1ELb1ELb0ELb0EEENS1_19SingleTileSchedulerILb1ELb0ELb1ELi128EEEEEEEEEvNT_6ParamsE:
	.zero		1400


//--------------------- .nv.constant0._ZN7cutlass13device_kernelIN5flash19enable_sm80_to_sm89INS1_16FlashAttnFwdSm80INS1_25CollectiveMainloopFwdSm80ILi8ELi1ELb1EN4cute5tupleIJNS5_1CILi128EEENS7_ILi48EEENS7_ILi256EEEEEELi256ENS_10bfloat16_tEfNS_4arch4Sm80ELb0ELb1ELb0ELb0ELb0ELb0ELb1ELb0EEENS1_21CollectiveEpilogueFwdINS6_IJS8_SA_S9_EEENS6_IJNS7_ILi1EEESI_SI_EEESC_SE_Li256ELb0ELb1ELb0ELb0EEENS1_19SingleTileSchedulerILb0ELb0ELb1ELi128EEEEEEEEEvNT_6ParamsE --------------------------
	.section	.nv.constant0._ZN7cutlass13device_kernelIN5flash19enable_sm80_to_sm89INS1_16FlashAttnFwdSm80INS1_25CollectiveMainloopFwdSm80ILi8ELi1ELb1EN4cute5tupleIJNS5_1CILi128EEENS7_ILi48EEENS7_ILi256EEEEEELi256ENS_10bfloat16_tEfNS_4arch4Sm80ELb0ELb1ELb0ELb0ELb0ELb0ELb1ELb0EEENS1_21CollectiveEpilogueFwdINS6_IJS8_SA_S9_EEENS6_IJNS7_ILi1EEESI_SI_EEESC_SE_Li256ELb0ELb1ELb0ELb0EEENS1_19SingleTileSchedulerILb0ELb0ELb1ELi128EEEEEEEEEvNT_6ParamsE,"a",@progbits
	.sectionflags	@""
	.align	4
.nv.constant0._ZN7cutlass13device_kernelIN5flash19enable_sm80_to_sm89INS1_16FlashAttnFwdSm80INS1_25CollectiveMainloopFwdSm80ILi8ELi1ELb1EN4cute5tupleIJNS5_1CILi128EEENS7_ILi48EEENS7_ILi256EEEEEELi256ENS_10bfloat16_tEfNS_4arch4Sm80ELb0ELb1ELb0ELb0ELb0ELb0ELb1ELb0EEENS1_21CollectiveEpilogueFwdINS6_IJS8_SA_S9_EEENS6_IJNS7_ILi1EEESI_SI_EEESC_SE_Li256ELb0ELb1ELb0ELb0EEENS1_19SingleTileSchedulerILb0ELb0ELb1ELi128EEEEEEEEEvNT_6ParamsE:
	.zero		1400


//--------------------- .nv.constant0._ZN7cutlass13device_kernelIN5flash19enable_sm80_to_sm89INS1_16FlashAttnFwdSm80INS1_25CollectiveMainloopFwdSm80ILi8ELi1ELb1EN4cute5tupleIJNS5_1CILi128EEENS7_ILi48EEENS7_ILi256EEEEEELi256ENS_10bfloat16_tEfNS_4arch4Sm80ELb0ELb1ELb0ELb1ELb0ELb0ELb1ELb0EEENS1_21CollectiveEpilogueFwdINS6_IJS8_SA_S9_EEENS6_IJNS7_ILi1EEESI_SI_EEESC_SE_Li256ELb1ELb1ELb0ELb0EEENS1_19SingleTileSchedulerILb1ELb0ELb1ELi128EEEEEEEEEvNT_6ParamsE --------------------------
	.section	.nv.constant0._ZN7cutlass13device_kernelIN5flash19enable_sm80_to_sm89INS1_16FlashAttnFwdSm80INS1_25CollectiveMainloopFwdSm80ILi8ELi1ELb1EN4cute5tupleIJNS5_1CILi128EEENS7_ILi48EEENS7_ILi256EEEEEELi256ENS_10bfloat16_tEfNS_4arch4Sm80ELb0ELb1ELb0ELb1ELb0ELb0ELb1ELb0EEENS1_21CollectiveEpilogueFwdINS6_IJS8_SA_S9_EEENS6_IJNS7_ILi1EEESI_SI_EEESC_SE_Li256ELb1ELb1ELb0ELb0EEENS1_19SingleTileSchedulerILb1ELb0ELb1ELi128EEEEEEEEEvNT_6ParamsE,"a",@progbits
	.sectionflags	@""
	.align	4
.nv.constant0._ZN7cutlass13device_kernelIN5flash19enable_sm80_to_sm89INS1_16FlashAttnFwdSm80INS1_25CollectiveMainloopFwdSm80ILi8ELi1ELb1EN4cute5tupleIJNS5_1CILi128EEENS7_ILi48EEENS7_ILi256EEEEEELi256ENS_10bfloat16_tEfNS_4arch4Sm80ELb0ELb1ELb0ELb1ELb0ELb0ELb1ELb0EEENS1_21CollectiveEpilogueFwdINS6_IJS8_SA_S9_EEENS6_IJNS7_ILi1EEESI_SI_EEESC_SE_Li256ELb1ELb1ELb0ELb0EEENS1_19SingleTileSchedulerILb1ELb0ELb1ELi128EEEEEEEEEvNT_6ParamsE:
	.zero		1400


//--------------------- .nv.constant0._ZN7cutlass13device_kernelIN5flash19enable_sm80_to_sm89INS1_16FlashAttnFwdSm80INS1_25CollectiveMainloopFwdSm80ILi8ELi1ELb0EN4cute5tupleIJNS5_1CILi128EEENS7_ILi32EEENS7_ILi256EEEEEELi256ENS_10bfloat16_tEfNS_4arch4Sm80ELb0ELb1ELb0ELb1ELb0ELb1ELb1ELb0EEENS1_21CollectiveEpilogueFwdINS6_IJS8_SA_S9_EEENS6_IJNS7_ILi1EEESI_SI_EEESC_SE_Li256ELb1ELb1ELb0ELb0EEENS1_19SingleTileSchedulerILb1ELb0ELb1ELi128EEEEEEEEEvNT_6ParamsE --------------------------
	.section	.nv.constant0._ZN7cutlass13device_kernelIN5flash19enable_sm80_to_sm89INS1_16FlashAttnFwdSm80INS1_25CollectiveMainloopFwdSm80ILi8ELi1ELb0EN4cute5tupleIJNS5_1CILi128EEENS7_ILi32EEENS7_ILi256EEEEEELi256ENS_10bfloat16_tEfNS_4arch4Sm80ELb0ELb1ELb0ELb1ELb0ELb1ELb1ELb0EEENS1_21CollectiveEpilogueFwdINS6_IJS8_SA_S9_EEENS6_IJNS7_ILi1EEESI_SI_EEESC_SE_Li256ELb1ELb1ELb0ELb0EEENS1_19SingleTileSchedulerILb1ELb0ELb1ELi128EEEEEEEEEvNT_6ParamsE,"a",@progbits
	.sectionflags	@""
	.align	4
.nv.constant0._ZN7cutlass13device_kernelIN5flash19enable_sm80_to_sm89INS1_16FlashAttnFwdSm80INS1_25CollectiveMainloopFwdSm80ILi8ELi1ELb0EN4cute5tupleIJNS5_1CILi128EEENS7_ILi32EEENS7_ILi256EEEEEELi256ENS_10bfloat16_tEfNS_4arch4Sm80ELb0ELb1ELb0ELb1ELb0ELb1ELb1ELb0EEENS1_21CollectiveEpilogueFwdINS6_IJS8_SA_S9_EEENS6_IJNS7_ILi1EEESI_SI_EEESC_SE_Li256ELb1ELb1ELb0ELb0EEENS1_19SingleTileSchedulerILb1ELb0ELb1ELi128EEEEEEEEEvNT_6ParamsE:
	.zero		1400


//--------------------- .nv.constant0._ZN7cutlass13device_kernelIN5flash19enable_sm80_to_sm89INS1_16FlashAttnFwdSm80INS1_25CollectiveMainloopFwdSm80ILi8ELi1ELb1EN4cute5tupleIJNS5_1CILi128EEENS7_ILi64EEENS7_ILi256EEEEEELi256ENS_10bfloat16_tEfNS_4arch4Sm80ELb1ELb0ELb0ELb0ELb0ELb0ELb1ELb0EEENS1_21CollectiveEpilogueFwdINS6_IJS8_SA_S9_EEENS6_IJNS7_ILi1EEESI_SI_EEESC_SE_Li256ELb0ELb1ELb0ELb0EEENS1_30DynamicPersistentTileSchedulerILi256ELi256ELb0ELb1ELb0EEEEEEEEEvNT_6ParamsE --------------------------
	.section	.nv.constant0._ZN7cutlass13device_kernelIN5flash19enable_sm80_to_sm89INS1_16FlashAttnFwdSm80INS1_25CollectiveMainloopFwdSm80ILi8ELi1ELb1EN4cute5tupleIJNS5_1CILi128EEENS7_ILi64EEENS7_ILi256EEEEEELi256ENS_10bfloat16_tEfNS_4arch4Sm80ELb1ELb0ELb0ELb0ELb0ELb0ELb1ELb0EEENS1_21CollectiveEpilogueFwdINS6_IJS8_SA_S9_EEENS6_IJNS7_ILi1EEESI_SI_EEESC_SE_Li256ELb0ELb1ELb0ELb0EEENS1_30DynamicPersistentTileSchedulerILi256ELi256ELb0ELb1ELb0EEEEEEEEEvNT_6ParamsE,"a",@progbits
	.sectionflags	@""
	.align	4
.nv.constant0._ZN7cutlass13device_kernelIN5flash19enable_sm80_to_sm89INS1_16FlashAttnFwdSm80INS1_25CollectiveMainloopFwdSm80ILi8ELi1ELb1EN4cute5tupleIJNS5_1CILi128EEENS7_ILi64EEENS7_ILi256EEEEEELi256ENS_10bfloat16_tEfNS_4arch4Sm80ELb1ELb0ELb0ELb0ELb0ELb0ELb1ELb0EEENS1_21CollectiveEpilogueFwdINS6_IJS8_SA_S9_EEENS6_IJNS7_ILi1EEESI_SI_EEESC_SE_Li256ELb0ELb1ELb0ELb0EEENS1_30DynamicPersistentTileSchedulerILi256ELi256ELb0ELb1ELb0EEEEEEEEEvNT_6ParamsE:
	.zero		1416


//--------------------- .nv.constant0._ZN7cutlass13device_kernelIN5flash19enable_sm80_to_sm89INS1_16FlashAttnFwdSm80INS1_25CollectiveMainloopFwdSm80ILi8ELi1ELb1EN4cute5tupleIJNS5_1CILi128EEENS7_ILi64EEENS7_ILi256EEEEEELi256ENS_10bfloat16_tEfNS_4arch4Sm80ELb1ELb0ELb0ELb1ELb0ELb0ELb1ELb0EEENS1_21CollectiveEpilogueFwdINS6_IJS8_SA_S9_EEENS6_IJNS7_ILi1EEESI_SI_EEESC_SE_Li256ELb1ELb1ELb0ELb0EEENS1_19SingleTileSchedulerILb1ELb0ELb1ELi128EEEEEEEEEvNT_6ParamsE --------------------------
	.section	.nv.constant0._ZN7cutlass13device_kernelIN5flash19enable_sm80_to_sm89INS1_16FlashAttnFwdSm80INS1_25CollectiveMainloopFwdSm80ILi8ELi1ELb1EN4cute5tupleIJNS5_1CILi128EEENS7_ILi64EEENS7_ILi256EEEEEELi256ENS_10bfloat16_tEfNS_4arch4Sm80ELb1ELb0ELb0ELb1ELb0ELb0ELb1ELb0EEENS1_21CollectiveEpilogueFwdINS6_IJS8_SA_S9_EEENS6_IJNS7_ILi1EEESI_SI_EEESC_SE_Li256ELb1ELb1ELb0ELb0EEENS1_19SingleTileSchedulerILb1ELb0ELb1ELi128EEEEEEEEEvNT_6ParamsE,"a",@progbits
	.sectionflags	@""
	.align	4
.nv.constant0._ZN7cutlass13device_kernelIN5flash19enable_sm80_to_sm89INS1_16FlashAttnFwdSm80INS1_25CollectiveMainloopFwdSm80ILi8ELi1ELb1EN4cute5tupleIJNS5_1CILi128EEENS7_ILi64EEENS7_ILi256EEEEEELi256ENS_10bfloat16_tEfNS_4arch4Sm80ELb1ELb0ELb0ELb1ELb0ELb0ELb1ELb0EEENS1_21CollectiveEpilogueFwdINS6_IJS8_SA_S9_EEENS6_IJNS7_ILi1EEESI_SI_EEESC_SE_Li256ELb1ELb1ELb0ELb0EEENS1_19SingleTileSchedulerILb1ELb0ELb1ELi128EEEEEEEEEvNT_6ParamsE:
	.zero		1400


//--------------------- .nv.constant0._ZN7cutlass13device_kernelIN5flash19enable_sm80_to_sm89INS1_16FlashAttnFwdSm80INS1_25CollectiveMainloopFwdSm80ILi8ELi1ELb0EN4cute5tupleIJNS5_1CILi128EEENS7_ILi32EEENS7_ILi256EEEEEELi256ENS_10bfloat16_tEfNS_4arch4Sm80ELb1ELb0ELb0ELb1ELb0ELb1ELb1ELb0EEENS1_21CollectiveEpilogueFwdINS6_IJS8_SA_S9_EEENS6_IJNS7_ILi1EEESI_SI_EEESC_SE_Li256ELb1ELb1ELb0ELb0EEENS1_19SingleTileSchedulerILb1ELb0ELb1ELi128EEEEEEEEEvNT_6ParamsE --------------------------
	.section	.nv.constant0._ZN7cutlass13device_kernelIN5flash19enable_sm80_to_sm89INS1_16FlashAttnFwdSm80INS1_25CollectiveMainloopFwdSm80ILi8ELi1ELb0EN4cute5tupleIJNS5_1CILi128EEENS7_ILi32EEENS7_ILi256EEEEEELi256ENS_10bfloat16_tEfNS_4arch4Sm80ELb1ELb0ELb0ELb1ELb0ELb1ELb1ELb0EEENS1_21CollectiveEpilogueFwdINS6_IJS8_SA_S9_EEENS6_IJNS7_ILi1EEESI_SI_EEESC_SE_Li256ELb1ELb1ELb0ELb0EEENS1_19SingleTileSchedulerILb1ELb0ELb1ELi128EEEEEEEEEvNT_6ParamsE,"a",@progbits
	.sectionflags	@""
	.align	4
.nv.constant0._ZN7cutlass13device_kernelIN5flash19enable_sm80_to_sm89INS1_16FlashAttnFwdSm80INS1_25CollectiveMainloopFwdSm80ILi8ELi1ELb0EN4cute5tupleIJNS5_1CILi128EEENS7_ILi32EEENS7_ILi256EEEEEELi256ENS_10bfloat16_tEfNS_4arch4Sm80ELb1ELb0ELb0ELb1ELb0ELb1ELb1ELb0EEENS1_21CollectiveEpilogueFwdINS6_IJS8_SA_S9_EEENS6_IJNS7_ILi1EEESI_SI_EEESC_SE_Li256ELb1ELb1ELb0ELb0EEENS1_19SingleTileSchedulerILb1ELb0ELb1ELi128EEEEEEEEEvNT_6ParamsE:
	.zero		1400


//--------------------- .nv.constant0._ZN7cutlass13device_kernelIN5flash19enable_sm80_to_sm89INS1_16FlashAttnFwdSm80INS1_25CollectiveMainloopFwdSm80ILi8ELi1ELb0EN4cute5tupleIJNS5_1CILi128EEENS7_ILi96EEENS7_ILi256EEEEEELi256ENS_10bfloat16_tEfNS_4arch4Sm80ELb0ELb0ELb0ELb0ELb0ELb0ELb1ELb0EEENS1_21CollectiveEpilogueFwdINS6_IJS8_SA_S9_EEENS6_IJNS7_ILi1EEESI_SI_EEESC_SE_Li256ELb0ELb1ELb0ELb0EEENS1_19SingleTileSchedulerILb0ELb0ELb1ELi128EEEEEEEEEvNT_6ParamsE --------------------------
	.section	.nv.constant0._ZN7cutlass13device_kernelIN5flash19enable_sm80_to_sm89INS1_16FlashAttnFwdSm80INS1_25CollectiveMainloopFwdSm80ILi8ELi1ELb0EN4cute5tupleIJNS5_1CILi128EEENS7_ILi96EEENS7_ILi256EEEEEELi256ENS_10bfloat16_tEfNS_4arch4Sm80ELb0ELb0ELb0ELb0ELb0ELb0ELb1ELb0EEENS1_21CollectiveEpilogueFwdINS6_IJS8_SA_S9_EEENS6_IJNS7_ILi1EEESI_SI_EEESC_SE_Li256ELb0ELb1ELb0ELb0EEENS1_19SingleTileSchedulerILb0ELb0ELb1ELi128EEEEEEEEEvNT_6ParamsE,"a",@progbits
	.sectionflags	@""
	.align	4
.nv.constant0._ZN7cutlass13device_kernelIN5flash19enable_sm80_to_sm89INS1_16FlashAttnFwdSm80INS1_25CollectiveMainloopFwdSm80ILi8ELi1ELb0EN4cute5tupleIJNS5_1CILi128EEENS7_ILi96EEENS7_ILi256EEEEEELi256ENS_10bfloat16_tEfNS_4arch4Sm80ELb0ELb0ELb0ELb0ELb0ELb0ELb1ELb0EEENS1_21CollectiveEpilogueFwdINS6_IJS8_SA_S9_EEENS6_IJNS7_ILi1EEESI_SI_EEESC_SE_Li256ELb0ELb1ELb0ELb0EEENS1_19SingleTileSchedulerILb0ELb0ELb1ELi128EEEEEEEEEvNT_6ParamsE:
	.zero		1400


//--------------------- .nv.constant0._ZN7cutlass13device_kernelIN5flash19enable_sm80_to_sm89INS1_16FlashAttnFwdSm80INS1_25CollectiveMainloopFwdSm80ILi8ELi1ELb0EN4cute5tupleIJNS5_1CILi128EEENS7_ILi96EEENS7_ILi256EEEEEELi256ENS_10bfloat16_tEfNS_4arch4Sm80ELb0ELb0ELb0ELb1ELb0ELb0ELb1ELb0EEENS1_21CollectiveEpilogueFwdINS6_IJS8_SA_S9_EEENS6_IJNS7_ILi1EEESI_SI_EEESC_SE_Li256ELb1ELb1ELb0ELb0EEENS1_19SingleTileSchedulerILb1ELb0ELb1ELi128EEEEEEEEEvNT_6ParamsE --------------------------
	.section	.nv.constant0._ZN7cutlass13device_kernelIN5flash19enable_sm80_to_sm89INS1_16FlashAttnFwdSm80INS1_25CollectiveMainloopFwdSm80ILi8ELi1ELb0EN4cute5tupleIJNS5_1CILi128EEENS7_ILi96EEENS7_ILi256EEEEEELi256ENS_10bfloat16_tEfNS_4arch4Sm80ELb0ELb0ELb0ELb1ELb0ELb0ELb1ELb0EEENS1_21CollectiveEpilogueFwdINS6_IJS8_SA_S9_EEENS6_IJNS7_ILi1EEESI_SI_EEESC_SE_Li256ELb1ELb1ELb0ELb0EEENS1_19SingleTileSchedulerILb1ELb0ELb1ELi128EEEEEEEEEvNT_6ParamsE,"a",@progbits
	.sectionflags	@""
	.align	4
.nv.constant0._ZN7cutlass13device_kernelIN5flash19enable_sm80_to_sm89INS1_16FlashAttnFwdSm80INS1_25CollectiveMainloopFwdSm80ILi8ELi1ELb0EN4cute5tupleIJNS5_1CILi128EEENS7_ILi96EEENS7_ILi256EEEEEELi256ENS_10bfloat16_tEfNS_4arch4Sm80ELb0ELb0ELb0ELb1ELb0ELb0ELb1ELb0EEENS1_21CollectiveEpilogueFwdINS6_IJS8_SA_S9_EEENS6_IJNS7_ILi1EEESI_SI_EEESC_SE_Li256ELb1ELb1ELb0ELb0EEENS1_19SingleTileSchedulerILb1ELb0ELb1ELi128EEEEEEEEEvNT_6ParamsE:
	.zero		1400


//--------------------- .nv.constant0._ZN7cutlass13device_kernelIN5flash19enable_sm80_to_sm89INS1_16FlashAttnFwdSm80INS1_25CollectiveMainloopFwdSm80ILi8ELi1ELb0EN4cute5tupleIJNS5_1CILi128EEENS7_ILi48EEENS7_ILi256EEEEEELi256ENS_10bfloat16_tEfNS_4arch4Sm80ELb0ELb0ELb0ELb1ELb0ELb1ELb1ELb0EEENS1_21CollectiveEpilogueFwdINS6_IJS8_SA_S9_EEENS6_IJNS7_ILi1EEESI_SI_EEESC_SE_Li256ELb1ELb1ELb0ELb0EEENS1_19SingleTileSchedulerILb1ELb0ELb1ELi128EEEEEEEEEvNT_6ParamsE --------------------------
	.section	.nv.constant0._ZN7cutlass13device_kernelIN5flash19enable_sm80_to_sm89INS1_16FlashAttnFwdSm80INS1_25CollectiveMainloopFwdSm80ILi8ELi1ELb0EN4cute5tupleIJNS5_1CILi128EEENS7_ILi48EEENS7_ILi256EEEEEELi256ENS_10bfloat16_tEfNS_4arch4Sm80ELb0ELb0ELb0ELb1ELb0ELb1ELb1ELb0EEENS1_21CollectiveEpilogueFwdINS6_IJS8_SA_S9_EEENS6_IJNS7_ILi1EEESI_SI_EEESC_SE_Li256ELb1ELb1ELb0ELb0EEENS1_19SingleTileSchedulerILb1ELb0ELb1ELi128EEEEEEEEEvNT_6ParamsE,"a",@progbits
	.sectionflags	@""
	.align	4
.nv.constant0._ZN7cutlass13device_kernelIN5flash19enable_sm80_to_sm89INS1_16FlashAttnFwdSm80INS1_25CollectiveMainloopFwdSm80ILi8ELi1ELb0EN4cute5tupleIJNS5_1CILi128EEENS7_ILi48EEENS7_ILi256EEEEEELi256ENS_10bfloat16_tEfNS_4arch4Sm80ELb0ELb0ELb0ELb1ELb0ELb1ELb1ELb0EEENS1_21CollectiveEpilogueFwdINS6_IJS8_SA_S9_EEENS6_IJNS7_ILi1EEESI_SI_EEESC_SE_Li256ELb1ELb1ELb0ELb0EEENS1_19SingleTileSchedulerILb1ELb0ELb1ELi128EEEEEEEEEvNT_6ParamsE:
	.zero		1400


//--------------------- .nv.constant0._ZN7cutlass13device_kernelIN5flash19enable_sm80_to_sm89INS1_16FlashAttnFwdSm80INS1_25CollectiveMainloopFwdSm80ILi8ELi1ELb0EN4cute5tupleIJNS5_1CILi128EEENS7_ILi64EEENS7_ILi256EEEEEELi256ENS_10bfloat16_tEfNS_4arch4Sm80ELb0ELb1ELb0ELb0ELb0ELb0ELb1ELb0EEENS1_21CollectiveEpilogueFwdINS6_IJS8_SA_S9_EEENS6_IJNS7_ILi1EEESI_SI_EEESC_SE_Li256ELb0ELb1ELb0ELb0EEENS1_19SingleTileSchedulerILb0ELb0ELb1ELi128EEEEEEEEEvNT_6ParamsE --------------------------
	.section	.nv.constant0._ZN7cutlass13device_kernelIN5flash19enable_sm80_to_sm89INS1_16FlashAttnFwdSm80INS1_25CollectiveMainloopFwdSm80ILi8ELi1ELb0EN4cute5tupleIJNS5_1CILi128EEENS7_ILi64EEENS7_ILi256EEEEEELi256ENS_10bfloat16_tEfNS_4arch4Sm80ELb0ELb1ELb0ELb0ELb0ELb0ELb1ELb0EEENS1_21CollectiveEpilogueFwdINS6_IJS8_SA_S9_EEENS6_IJNS7_ILi1EEESI_SI_EEESC_SE_Li256ELb0ELb1ELb0ELb0EEENS1_19SingleTileSchedulerILb0ELb0ELb1ELi128EEEEEEEEEvNT_6ParamsE,"a",@progbits
	.sectionflags	@""
	.align	4
.nv.constant0._ZN7cutlass13device_kernelIN5flash19enable_sm80_to_sm89INS1_16FlashAttnFwdSm80INS1_25CollectiveMainloopFwdSm80ILi8ELi1ELb0EN4cute5tupleIJNS5_1CILi128EEENS7_ILi64EEENS7_ILi256EEEEEELi256ENS_10bfloat16_tEfNS_4arch4Sm80ELb0ELb1ELb0ELb0ELb0ELb0ELb1ELb0EEENS1_21CollectiveEpilogueFwdINS6_IJS8_SA_S9_EEENS6_IJNS7_ILi1EEESI_SI_EEESC_SE_Li256ELb0ELb1ELb0ELb0EEENS1_19SingleTileSchedulerILb0ELb0ELb1ELi128EEEEEEEEEvNT_6ParamsE:
	.zero		1400


//--------------------- .nv.constant0._ZN7cutlass13device_kernelIN5flash19enable_sm80_to_sm89INS1_16FlashAttnFwdSm80INS1_25CollectiveMainloopFwdSm80ILi8ELi1ELb0EN4cute5tupleIJNS5_1CILi128EEENS7_ILi64EEENS7_ILi256EEEEEELi256ENS_10bfloat16_tEfNS_4arch4Sm80ELb0ELb1ELb0ELb1ELb0ELb0ELb1ELb0EEENS1_21CollectiveEpilogueFwdINS6_IJS8_SA_S9_EEENS6_IJNS7_ILi1EEESI_SI_EEESC_SE_Li256ELb1ELb1ELb0ELb0EEENS1_19SingleTileSchedulerILb1ELb0ELb1ELi128EEEEEEEEEvNT_6ParamsE --------------------------
	.section	.nv.constant0._ZN7cutlass13device_kernelIN5flash19enable_sm80_to_sm89INS1_16FlashAttnFwdSm80INS1_25CollectiveMainloopFwdSm80ILi8ELi1ELb0EN4cute5tupleIJNS5_1CILi128EEENS7_ILi64EEENS7_ILi256EEEEEELi256ENS_10bfloat16_tEfNS_4arch4Sm80ELb0ELb1ELb0ELb1ELb0ELb0ELb1ELb0EEENS1_21CollectiveEpilogueFwdINS6_IJS8_SA_S9_EEENS6_IJNS7_ILi1EEESI_SI_EEESC_SE_Li256ELb1ELb1ELb0ELb0EEENS1_19SingleTileSchedulerILb1ELb0ELb1ELi128EEEEEEEEEvNT_6ParamsE,"a",@progbits
	.sectionflags	@""
	.align	4
.nv.constant0._ZN7cutlass13device_kernelIN5flash19enable_sm80_to_sm89INS1_16FlashAttnFwdSm80INS1_25CollectiveMainloopFwdSm80ILi8ELi1ELb0EN4cute5tupleIJNS5_1CILi128EEENS7_ILi64EEENS7_ILi256EEEEEELi256ENS_10bfloat16_tEfNS_4arch4Sm80ELb0ELb1ELb0ELb1ELb0ELb0ELb1ELb0EEENS1_21CollectiveEpilogueFwdINS6_IJS8_SA_S9_EEENS6_IJNS7_ILi1EEESI_SI_EEESC_SE_Li256ELb1ELb1ELb0ELb0EEENS1_19SingleTileSchedulerILb1ELb0ELb1ELi128EEEEEEEEEvNT_6ParamsE:
	.zero		1400


//--------------------- .nv.constant0._ZN7cutlass13device_kernelIN5flash19enable_sm80_to_sm89INS1_16FlashAttnFwdSm80INS1_25CollectiveMainloopFwdSm80ILi8ELi1ELb0EN4cute5tupleIJNS5_1CILi128EEENS7_ILi48EEENS7_ILi256EEEEEELi256ENS_10bfloat16_tEfNS_4arch4Sm80ELb0ELb1ELb0ELb1ELb0ELb1ELb1ELb0EEENS1_21CollectiveEpilogueFwdINS6_IJS8_SA_S9_EEENS6_IJNS7_ILi1EEESI_SI_EEESC_SE_Li256ELb1ELb1ELb0ELb0EEENS1_19SingleTileSchedulerILb1ELb0ELb1ELi128EEEEEEEEEvNT_6ParamsE --------------------------
	.section	.nv.constant0._ZN7cutlass13device_kernelIN5flash19enable_sm80_to_sm89INS1_16FlashAttnFwdSm80INS1_25CollectiveMainloopFwdSm80ILi8ELi1ELb0EN4cute5tupleIJNS5_1CILi128EEENS7_ILi48EEENS7_ILi256EEEEEELi256ENS_10bfloat16_tEfNS_4arch4Sm80ELb0ELb1ELb0ELb1ELb0ELb1ELb1ELb0EEENS1_21CollectiveEpilogueFwdINS6_IJS8_SA_S9_EEENS6_IJNS7_ILi1EEESI_SI_EEESC_SE_Li256ELb1ELb1ELb0ELb0EEENS1_19SingleTileSchedulerILb1ELb0ELb1ELi128EEEEEEEEEvNT_6ParamsE,"a",@progbits
	.sectionflags	@""
	.align	4
.nv.constant0._ZN7cutlass13device_kernelIN5flash19enable_sm80_to_sm89INS1_16FlashAttnFwdSm80INS1_25CollectiveMainloopFwdSm80ILi8ELi1ELb0EN4cute5tupleIJNS5_1CILi128EEENS7_ILi48EEENS7_ILi256EEEEEELi256ENS_10bfloat16_tEfNS_4arch4Sm80ELb0ELb1ELb0ELb1ELb0ELb1ELb1ELb0EEENS1_21CollectiveEpilogueFwdINS6_IJS8_SA_S9_EEENS6_IJNS7_ILi1EEESI_SI_EEESC_SE_Li256ELb1ELb1ELb0ELb0EEENS1_19SingleTileSchedulerILb1ELb0ELb1ELi128EEEEEEEEEvNT_6ParamsE:
	.zero		1400


//--------------------- .nv.constant0._ZN7cutlass13device_kernelIN5flash19enable_sm80_to_sm89INS1_16FlashAttnFwdSm80INS1_25CollectiveMainloopFwdSm80ILi8ELi1ELb0EN4cute5tupleIJNS5_1CILi128EEENS7_ILi96EEENS7_ILi256EEEEEELi256ENS_10bfloat16_tEfNS_4arch4Sm80ELb1ELb0ELb0ELb0ELb0ELb0ELb1ELb0EEENS1_21CollectiveEpilogueFwdINS6_IJS8_SA_S9_EEENS6_IJNS7_ILi1EEESI_SI_EEESC_SE_Li256ELb0ELb1ELb0ELb0EEENS1_30DynamicPersistentTileSchedulerILi256ELi256ELb0ELb1ELb0EEEEEEEEEvNT_6ParamsE --------------------------
	.section	.nv.constant0._ZN7cutlass13device_kernelIN5flash19enable_sm80_to_sm89INS1_16FlashAttnFwdSm80INS1_25CollectiveMainloopFwdSm80ILi8ELi1ELb0EN4cute5tupleIJNS5_1CILi128EEENS7_ILi96EEENS7_ILi256EEEEEELi256ENS_10bfloat16_tEfNS_4arch4Sm80ELb1ELb0ELb0ELb0ELb0ELb0ELb1ELb0EEENS1_21CollectiveEpilogueFwdINS6_IJS8_SA_S9_EEENS6_IJNS7_ILi1EEESI_SI_EEESC_SE_Li256ELb0ELb1ELb0ELb0EEENS1_30DynamicPersistentTileSchedulerILi256ELi256ELb0ELb1ELb0EEEEEEEEEvNT_6ParamsE,"a",@progbits
	.sectionflags	@""
	.align	4
.nv.constant0._ZN7cutlass13device_kernelIN5flash19enable_sm80_to_sm89INS1_16FlashAttnFwdSm80INS1_25CollectiveMainloopFwdSm80ILi8ELi1ELb0EN4cute5tupleIJNS5_1CILi128EEENS7_ILi96EEENS7_ILi256EEEEEELi256ENS_10bfloat16_tEfNS_4arch4Sm80ELb1ELb0ELb0ELb0ELb0ELb0ELb1ELb0EEENS1_21CollectiveEpilogueFwdINS6_IJS8_SA_S9_EEENS6_IJNS7_ILi1EEESI_SI_EEESC_SE_Li256ELb0ELb1ELb0ELb0EEENS1_30DynamicPersistentTileSchedulerILi256ELi256ELb0ELb1ELb0EEEEEEEEEvNT_6ParamsE:
	.zero		1416


//--------------------- .nv.constant0._ZN7cutlass13device_kernelIN5flash19enable_sm80_to_sm89INS1_16FlashAttnFwdSm80INS1_25CollectiveMainloopFwdSm80ILi8ELi1ELb0EN4cute5tupleIJNS5_1CILi128EEENS7_ILi96EEENS7_ILi256EEEEEELi256ENS_10bfloat16_tEfNS_4arch4Sm80ELb1ELb0ELb0ELb1ELb0ELb0ELb1ELb0EEENS1_21CollectiveEpilogueFwdINS6_IJS8_SA_S9_EEENS6_IJNS7_ILi1EEESI_SI_EEESC_SE_Li256ELb1ELb1ELb0ELb0EEENS1_19SingleTileSchedulerILb1ELb0ELb1ELi128EEEEEEEEEvNT_6ParamsE --------------------------
	.section	.nv.constant0._ZN7cutlass13device_kernelIN5flash19enable_sm80_to_sm89INS1_16FlashAttnFwdSm80INS1_25CollectiveMainloopFwdSm80ILi8ELi1ELb0EN4cute5tupleIJNS5_1CILi128EEENS7_ILi96EEENS7_ILi256EEEEEELi256ENS_10bfloat16_tEfNS_4arch4Sm80ELb1ELb0ELb0ELb1ELb0ELb0ELb1ELb0EEENS1_21CollectiveEpilogueFwdINS6_IJS8_SA_S9_EEENS6_IJNS7_ILi1EEESI_SI_EEESC_SE_Li256ELb1ELb1ELb0ELb0EEENS1_19SingleTileSchedulerILb1ELb0ELb1ELi128EEEEEEEEEvNT_6ParamsE,"a",@progbits
	.sectionflags	@""
	.align	4
.nv.constant0._ZN7cutlass13device_kernelIN5flash19enable_sm80_to_sm89INS1_16FlashAttnFwdSm80INS1_25CollectiveMainloopFwdSm80ILi8ELi1ELb0EN4cute5tupleIJNS5_1CILi128EEENS7_ILi96EEENS7_ILi256EEEEEELi256ENS_10bfloat16_tEfNS_4arch4Sm80ELb1ELb0ELb0ELb1ELb0ELb0ELb1ELb0EEENS1_21CollectiveEpilogueFwdINS6_IJS8_SA_S9_EEENS6_IJNS7_ILi1EEESI_SI_EEESC_SE_Li256ELb1ELb1ELb0ELb0EEENS1_19SingleTileSchedulerILb1ELb0ELb1ELi128EEEEEEEEEvNT_6ParamsE:
	.zero		1400


//--------------------- .nv.constant0._ZN7cutlass13device_kernelIN5flash19enable_sm80_to_sm89INS1_16FlashAttnFwdSm80INS1_25CollectiveMainloopFwdSm80ILi8ELi1ELb0EN4cute5tupleIJNS5_1CILi128EEENS7_ILi48EEENS7_ILi256EEEEEELi256ENS_10bfloat16_tEfNS_4arch4Sm80ELb1ELb0ELb0ELb1ELb0ELb1ELb1ELb0EEENS1_21CollectiveEpilogueFwdINS6_IJS8_SA_S9_EEENS6_IJNS7_ILi1EEESI_SI_EEESC_SE_Li256ELb1ELb1ELb0ELb0EEENS1_19SingleTileSchedulerILb1ELb0ELb1ELi128EEEEEEEEEvNT_6ParamsE --------------------------
	.section	.nv.constant0._ZN7cutlass13device_kernelIN5flash19enable_sm80_to_sm89INS1_16FlashAttnFwdSm80INS1_25CollectiveMainloopFwdSm80ILi8ELi1ELb0EN4cute5tupleIJNS5_1CILi128EEENS7_ILi48EEENS7_ILi256EEEEEELi256ENS_10bfloat16_tEfNS_4arch4Sm80ELb1ELb0ELb0ELb1ELb0ELb1ELb1ELb0EEENS1_21CollectiveEpilogueFwdINS6_IJS8_SA_S9_EEENS6_IJNS7_ILi1EEESI_SI_EEESC_SE_Li256ELb1ELb1ELb0ELb0EEENS1_19SingleTileSchedulerILb1ELb0ELb1ELi128EEEEEEEEEvNT_6ParamsE,"a",@progbits
	.sectionflags	@""
	.align	4
.nv.constant0._ZN7cutlass13device_kernelIN5flash19enable_sm80_to_sm89INS1_16FlashAttnFwdSm80INS1_25CollectiveMainloopFwdSm80ILi8ELi1ELb0EN4cute5tupleIJNS5_1CILi128EEENS7_ILi48EEENS7_ILi256EEEEEELi256ENS_10bfloat16_tEfNS_4arch4Sm80ELb1ELb0ELb0ELb1ELb0ELb1ELb1ELb0EEENS1_21CollectiveEpilogueFwdINS6_IJS8_SA_S9_EEENS6_IJNS7_ILi1EEESI_SI_EEESC_SE_Li256ELb1ELb1ELb0ELb0EEENS1_19SingleTileSchedulerILb1ELb0ELb1ELi128EEEEEEEEEvNT_6ParamsE:
	.zero		1400


//--------------------- .text._ZN7cutlass13device_kernelIN5flash19enable_sm80_to_sm89INS1_16FlashAttnFwdSm80INS1_25CollectiveMainloopFwdSm80ILi8ELi1ELb1EN4cute5tupleIJNS5_1CILi128EEENS7_ILi64EEENS7_ILi256EEEEEELi256ENS_10bfloat16_tEfNS_4arch4Sm80ELb0ELb0ELb1ELb0ELb0ELb0ELb1ELb0EEENS1_21CollectiveEpilogueFwdINS6_IJS8_SA_S9_EEENS6_IJNS7_ILi1EEESI_SI_EEESC_SE_Li256ELb0ELb1ELb0ELb0EEENS1_19SingleTileSchedulerILb0ELb0ELb1ELi128EEEEEEEEEvNT_6ParamsE --------------------------
	.section	.text._ZN7cutlass13device_kernelIN5flash19enable_sm80_to_sm89INS1_16FlashAttnFwdSm80INS1_25CollectiveMainloopFwdSm80ILi8ELi1ELb1EN4cute5tupleIJNS5_1CILi128EEENS7_ILi64EEENS7_ILi256EEEEEELi256ENS_10bfloat16_tEfNS_4arch4Sm80ELb0ELb0ELb1ELb0ELb0ELb0ELb1ELb0EEENS1_21CollectiveEpilogueFwdINS6_IJS8_SA_S9_EEENS6_IJNS7_ILi1EEESI_SI_EEESC_SE_Li256ELb0ELb1ELb0ELb0EEENS1_19SingleTileSchedulerILb0ELb0ELb1ELi128EEEEEEEEEvNT_6ParamsE,"ax",@progbits
	.sectioninfo	@"SHI_REGISTERS=255"
	.align	128
.text._ZN7cutlass13device_kernelIN5flash19enable_sm80_to_sm89INS1_16FlashAttnFwdSm80INS1_25CollectiveMainloopFwdSm80ILi8ELi1ELb1EN4cute5tupleIJNS5_1CILi128EEENS7_ILi64EEENS7_ILi256EEEEEELi256ENS_10bfloat16_tEfNS_4arch4Sm80ELb0ELb0ELb1ELb0ELb0ELb0ELb1ELb0EEENS1_21CollectiveEpilogueFwdINS6_IJS8_SA_S9_EEENS6_IJNS7_ILi1EEESI_SI_EEESC_SE_Li256ELb0ELb1ELb0ELb0EEENS1_19SingleTileSchedulerILb0ELb0ELb1ELi128EEEEEEEEEvNT_6ParamsE:
        .type           _ZN7cutlass13device_kernelIN5flash19enable_sm80_to_sm89INS1_16FlashAttnFwdSm80INS1_25CollectiveMainloopFwdSm80ILi8ELi1ELb1EN4cute5tupleIJNS5_1CILi128EEENS7_ILi64EEENS7_ILi256EEEEEELi256ENS_10bfloat16_tEfNS_4arch4Sm80ELb0ELb0ELb1ELb0ELb0ELb0ELb1ELb0EEENS1_21CollectiveEpilogueFwdINS6_IJS8_SA_S9_EEENS6_IJNS7_ILi1EEESI_SI_EEESC_SE_Li256ELb0ELb1ELb0ELb0EEENS1_19SingleTileSchedulerILb0ELb0ELb1ELi128EEEEEEEEEvNT_6ParamsE,@function
        .size           _ZN7cutlass13device_kernelIN5flash19enable_sm80_to_sm89INS1_16FlashAttnFwdSm80INS1_25CollectiveMainloopFwdSm80ILi8ELi1ELb1EN4cute5tupleIJNS5_1CILi128EEENS7_ILi64EEENS7_ILi256EEEEEELi256ENS_10bfloat16_tEfNS_4arch4Sm80ELb0ELb0ELb1ELb0ELb0ELb0ELb1ELb0EEENS1_21CollectiveEpilogueFwdINS6_IJS8_SA_S9_EEENS6_IJNS7_ILi1EEESI_SI_EEESC_SE_Li256ELb0ELb1ELb0ELb0EEENS1_19SingleTileSchedulerILb0ELb0ELb1ELi128EEEEEEEEEvNT_6ParamsE,(.L_x_3056 - _ZN7cutlass13device_kernelIN5flash19enable_sm80_to_sm89INS1_16FlashAttnFwdSm80INS1_25CollectiveMainloopFwdSm80ILi8ELi1ELb1EN4cute5tupleIJNS5_1CILi128EEENS7_ILi64EEENS7_ILi256EEEEEELi256ENS_10bfloat16_tEfNS_4arch4Sm80ELb0ELb0ELb1ELb0ELb0ELb0ELb1ELb0EEENS1_21CollectiveEpilogueFwdINS6_IJS8_SA_S9_EEENS6_IJNS7_ILi1EEESI_SI_EEESC_SE_Li256ELb0ELb1ELb0ELb0EEENS1_19SingleTileSchedulerILb0ELb0ELb1ELi128EEEEEEEEEvNT_6ParamsE)
        .other          _ZN7cutlass13device_kernelIN5flash19enable_sm80_to_sm89INS1_16FlashAttnFwdSm80INS1_25CollectiveMainloopFwdSm80ILi8ELi1ELb1EN4cute5tupleIJNS5_1CILi128EEENS7_ILi64EEENS7_ILi256EEEEEELi256ENS_10bfloat16_tEfNS_4arch4Sm80ELb0ELb0ELb1ELb0ELb0ELb0ELb1ELb0EEENS1_21CollectiveEpilogueFwdINS6_IJS8_SA_S9_EEENS6_IJNS7_ILi1EEESI_SI_EEESC_SE_Li256ELb0ELb1ELb0ELb0EEENS1_19SingleTileSchedulerILb0ELb0ELb1ELi128EEEEEEEEEvNT_6ParamsE,@"STO_CUDA_ENTRY STV_DEFAULT"
_ZN7cutlass13device_kernelIN5flash19enable_sm80_to_sm89INS1_16FlashAttnFwdSm80INS1_25CollectiveMainloopFwdSm80ILi8ELi1ELb1EN4cute5tupleIJNS5_1CILi128EEENS7_ILi64EEENS7_ILi256EEEEEELi256ENS_10bfloat16_tEfNS_4arch4Sm80ELb0ELb0ELb1ELb0ELb0ELb0ELb1ELb0EEENS1_21CollectiveEpilogueFwdINS6_IJS8_SA_S9_EEENS6_IJNS7_ILi1EEESI_SI_EEESC_SE_Li256ELb0ELb1ELb0ELb0EEENS1_19SingleTileSchedulerILb0ELb0ELb1ELi128EEEEEEEEEvNT_6ParamsE:
[----:B------:R-:W-:-:S03]  /*0000*/  MOV R1, c[0x0][0x28] ;  /* 0x00000a0000017a02 */ /* 0x000fc60000000f00 */
[----:B------:R-:W1:Y:S01]  /*0010*/  S2R R10, SR_CTAID.Z ;  /* 0x00000000000a7919 */ /* 0x000e620000002700 */
[----:B------:R-:W-:Y:S02]  /*0020*/  IADD3 R1, R1, -0x130, RZ ;  /* 0xfffffed001017810 */ /* 0x000fe40007ffe0ff */
[----:B-1----:R-:W-:-:S13]  /*0030*/  ISETP.GE.AND P0, PT, R10, RZ, PT ;  /* 0x000000ff0a00720c */ /* 0x002fda0003f06270 */
[----:B------:R-:W-:Y:S05]  /*0040*/  @!P0 EXIT ;  /* 0x000000000000894d */ /* 0x000fea0003800000 */
[----:B------:R-:W-:Y:S01]  /*0050*/  ISETP.NE.U32.AND P0, PT, RZ, c[0x0][0x340], PT ;  /* 0x0000d000ff007a0c */ /* 0x000fe20003f05070 */
[----:B------:R-:W-:-:S03]  /*0060*/  ULDC.64 UR8, c[0x0][0x118] ;  /* 0x0000460000087ab9 */ /* 0x000fc60000000a00 */
[----:B------:R-:W-:-:S13]  /*0070*/  ISETP.NE.AND.EX P0, PT, RZ, c[0x0][0x344], PT, P0 ;  /* 0x0000d100ff007a0c */ /* 0x000fda0003f05300 */
[----:B------:R-:W-:-:S04]  /*0080*/  @P0 IMAD.MOV.U32 R2, RZ, RZ, 0x4 ;  /* 0x00000004ff020424 */ /* 0x000fc800078e00ff */
[----:B------:R-:W-:-:S05]  /*0090*/  @P0 IMAD.WIDE R2, R10, R2, c[0x0][0x340] ;  /* 0x0000d0000a020625 */ /* 0x000fca00078e0202 */
[----:B------:R1:W2:Y:S01]  /*00a0*/  @P0 LDG.E R7, [R2.64] ;  /* 0x0000000802070981 */ /* 0x0002a2000c1e1900 */
[----:B------:R-:W-:Y:S01]  /*00b0*/  IMAD.MOV.U32 R13, RZ, RZ, c[0x0][0x2c4] ;  /* 0x0000b100ff0d7624 */ /* 0x000fe200078e00ff */
[----:B------:R-:W-:Y:S01]  /*00c0*/  SHF.R.S32.HI R11, RZ, 0x1f, R10 ;  /* 0x0000001fff0b7819 */ /* 0x000fe2000001140a */
[----:B------:R-:W-:Y:S01]  /*00d0*/  IMAD.MOV.U32 R87, RZ, RZ, c[0x0][0x1d0] ;  /* 0x00007400ff577624 */ /* 0x000fe200078e00ff */
[----:B------:R-:W3:Y:S01]  /*00e0*/  S2R R85, SR_TID.X ;  /* 0x0000000000557919 */ /* 0x000ee20000002100 */
[----:B------:R-:W-:-:S03]  /*00f0*/  IMAD.MOV.U32 R86, RZ, RZ, 0x6 ;  /* 0x00000006ff567424 */ /* 0x000fc600078e00ff */
[----:B------:R-:W-:Y:S01]  /*0100*/  BAR.SYNC.DEFER_BLOCKING 0x0 ;  /* 0x0000000000007b1d */ /* 0x000fe20000010000 */
[----:B------:R-:W-:Y:S01]  /*0110*/  ISETP.NE.AND P1, PT, R13, 0x1, PT ;  /* 0x000000010d00780c */ /* 0x000fe20003f25270 */
[----:B------:R-:W-:-:S04]  /*0120*/  IMAD R5, R11, c[0x0][0x1c0], RZ ;  /* 0x000070000b057a24 */ /* 0x000fc800078e02ff */
[----:B------:R-:W4:Y:S04]  /*0130*/  S2R R40, SR_CTAID.Y ;  /* 0x0000000000287919 */ /* 0x000f280000002600 */
[----:B------:R-:W5:Y:S01]  /*0140*/  S2R R12, SR_CTAID.X ;  /* 0x00000000000c7919 */ /* 0x000f620000002500 */
[----:B---3--:R-:W-:-:S04]  /*0150*/  SHF.R.S32.HI R24, RZ, 0x1f, R85 ;  /* 0x0000001fff187819 */ /* 0x008fc80000011455 */
[----:B-1----:R-:W-:-:S04]  /*0160*/  LEA.HI R2, R24, R85, RZ, 0x3 ;  /* 0x0000005518027211 */ /* 0x002fc800078f18ff */
[----:B------:R-:W-:Y:S02]  /*0170*/  LOP3.LUT R0, R2, 0xfffffff8, RZ, 0xc0, !PT ;  /* 0xfffffff802007812 */ /* 0x000fe400078ec0ff */
[----:B------:R-:W-:Y:S01]  /*0180*/  SHF.R.S32.HI R18, RZ, 0x3, R2 ;  /* 0x00000003ff127819 */ /* 0x000fe20000011402 */
[----:B----4-:R-:W-:Y:S01]  /*0190*/  IMAD.WIDE.U32 R8, R40, c[0x0][0x1b8], RZ ;  /* 0x00006e0028087a25 */ /* 0x010fe200078e00ff */
[----:B------:R-:W-:Y:S02]  /*01a0*/  SHF.R.S32.HI R41, RZ, 0x1f, R40 ;  /* 0x0000001fff297819 */ /* 0x000fe40000011428 */
[----:B------:R-:W-:Y:S01]  /*01b0*/  SHF.R.S32.HI R22, RZ, 0x1f, R18 ;  /* 0x0000001fff167819 */ /* 0x000fe20000011412 */
[----:B------:R-:W-:Y:S02]  /*01c0*/  IMAD.IADD R19, R85, 0x1, -R0 ;  /* 0x0000000155137824 */ /* 0x000fe400078e0a00 */
[----:B------:R-:W-:Y:S02]  /*01d0*/  IMAD R2, R41, c[0x0][0x1b8], RZ ;  /* 0x00006e0029027a24 */ /* 0x000fe400078e02ff */
[----:B------:R-:W-:-:S02]  /*01e0*/  IMAD R0, R19, 0x20, R18 ;  /* 0x0000002013007824 */ /* 0x000fc400078e0212 */
[----:B------:R-:W-:Y:S02]  /*01f0*/  IMAD R2, R40, c[0x0][0x1bc], R2 ;  /* 0x00006f0028027a24 */ /* 0x000fe400078e0202 */
[----:B-----5:R-:W-:Y:S02]  /*0200*/  IMAD R14, R12, 0x80, R0 ;  /* 0x000000800c0e7824 */ /* 0x020fe400078e0200 */
[----:B------:R-:W-:Y:S02]  /*0210*/  IMAD.IADD R3, R9, 0x1, R2 ;  /* 0x0000000109037824 */ /* 0x000fe400078e0202 */
[----:B------:R-:W-:Y:S01]  /*0220*/  @P1 IMAD.HI.U32 R4, R14, c[0x0][0x2c8], RZ ;  /* 0x0000b2000e041a27 */ /* 0x000fe200078e00ff */
[----:B------:R1:W-:Y:S03]  /*0230*/  STL [R1+0xc4], R14 ;  /* 0x0000c40e01007387 */ /* 0x0003e60000100800 */
[----:B------:R-:W-:Y:S01]  /*0240*/  IMAD.MOV.U32 R0, RZ, RZ, R14 ;  /* 0x000000ffff007224 */ /* 0x000fe200078e000e */
[----:B------:R-:W-:Y:S01]  /*0250*/  @P1 SHF.R.U32.HI R0, RZ, c[0x0][0x2cc], R4 ;  /* 0x0000b300ff001a19 */ /* 0x000fe20000011604 */
[----:B------:R-:W-:Y:S01]  /*0260*/  IMAD.MOV.U32 R2, RZ, RZ, R8 ;  /* 0x000000ffff027224 */ /* 0x000fe200078e0008 */
[----:B------:R-:W-:Y:S01]  /*0270*/  IADD3 R8, R87, 0x3f, RZ ;  /* 0x0000003f57087810 */ /* 0x000fe20007ffe0ff */
[C---:B------:R-:W-:Y:S01]  /*0280*/  IMAD R4, R10.reuse, c[0x0][0x1c4], R5 ;  /* 0x000071000a047a24 */ /* 0x040fe200078e0205 */
[----:B------:R-:W-:Y:S01]  /*0290*/  SHF.R.S32.HI R5, RZ, 0x1f, R0 ;  /* 0x0000001fff057819 */ /* 0x000fe20000011400 */
[----:B------:R-:W-:-:S04]  /*02a0*/  IMAD.WIDE.U32 R2, R10, c[0x0][0x1c0], R2 ;  /* 0x000070000a027a25 */ /* 0x000fc800078e0002 */
[----:B------:R-:W-:Y:S02]  /*02b0*/  IMAD.IADD R3, R3, 0x1, R4 ;  /* 0x0000000103037824 */ /* 0x000fe400078e0204 */
[----:B------:R-:W-:Y:S02]  /*02c0*/  IMAD R4, R5, c[0x0][0x1b0], RZ ;  /* 0x00006c0005047a24 */ /* 0x000fe400078e02ff */
[----:B------:R-:W-:Y:S02]  /*02d0*/  IMAD.MOV R6, RZ, RZ, -R0 ;  /* 0x000000ffff067224 */ /* 0x000fe400078e0a00 */
[----:B------:R-:W-:-:S04]  /*02e0*/  IMAD.WIDE.U32 R2, R0, c[0x0][0x1b0], R2 ;  /* 0x00006c0000027a25 */ /* 0x000fc800078e0002 */
[----:B------:R-:W-:Y:S02]  /*02f0*/  IMAD R4, R0, c[0x0][0x1b4], R4 ;  /* 0x00006d0000047a24 */ /* 0x000fe400078e0204 */
[----:B------:R-:W-:Y:S02]  /*0300*/  IMAD R0, R6, c[0x0][0x2c4], R14 ;  /* 0x0000b10006007a24 */ /* 0x000fe400078e020e */
[----:B------:R-:W-:Y:S02]  /*0310*/  IMAD.IADD R3, R3, 0x1, R4 ;  /* 0x0000000103037824 */ /* 0x000fe400078e0204 */
[----:B------:R-:W-:Y:S01]  /*0320*/  IMAD.SHL.U32 R4, R18, 0x40, RZ ;  /* 0x0000004012047824 */ /* 0x000fe200078e00ff */
[----:B------:R-:W-:Y:S01]  /*0330*/  SHF.R.S32.HI R5, RZ, 0x1f, R0 ;  /* 0x0000001fff057819 */ /* 0x000fe20000011400 */
[----:B------:R-:W-:-:S03]  /*0340*/  IMAD.WIDE.U32 R2, R0, c[0x0][0x1a8], R2 ;  /* 0x00006a0000027a25 */ /* 0x000fc600078e0002 */
[----:B------:R-:W-:Y:S01]  /*0350*/  LOP3.LUT R4, R4, 0x1c0, RZ, 0xc0, !PT ;  /* 0x000001c004047812 */ /* 0x000fe200078ec0ff */
[----:B------:R-:W-:Y:S01]  /*0360*/  IMAD R5, R5, c[0x0][0x1a8], RZ ;  /* 0x00006a0005057a24 */ /* 0x000fe200078e02ff */
[----:B------:R-:W-:Y:S01]  /*0370*/  LEA R17, P1, R2, c[0x0][0x160], 0x1 ;  /* 0x0000580002117a11 */ /* 0x000fe200078208ff */
[----:B------:R-:W-:Y:S02]  /*0380*/  IMAD.SHL.U32 R42, R19, 0x8, RZ ;  /* 0x00000008132a7824 */ /* 0x000fe400078e00ff */
[----:B------:R-:W-:Y:S01]  /*0390*/  IMAD R6, R0, c[0x0][0x1ac], R5 ;  /* 0x00006b0000067a24 */ /* 0x000fe200078e0205 */
[----:B------:R-:W-:Y:S01]  /*03a0*/  SHF.R.S32.HI R0, RZ, 0x1f, R8 ;  /* 0x0000001fff007819 */ /* 0x000fe20000011408 */
[----:B------:R-:W-:Y:S01]  /*03b0*/  IMAD R23, R12, 0x80, R18 ;  /* 0x000000800c177824 */ /* 0x000fe200078e0212 */
[----:B------:R-:W-:Y:S01]  /*03c0*/  LOP3.LUT R5, R4, 0x38, R42, 0xf8, !PT ;  /* 0x0000003804057812 */ /* 0x000fe200078ef82a */
[----:B------:R-:W-:Y:S01]  /*03d0*/  IMAD R9, R22, c[0x0][0x1e0], RZ ;  /* 0x0000780016097a24 */ /* 0x000fe200078e02ff */
[----:B------:R-:W-:Y:S01]  /*03e0*/  LEA.HI R133, R0, R8, RZ, 0x6 ;  /* 0x0000000800857211 */ /* 0x000fe200078f30ff */
[----:B------:R-:W-:Y:S01]  /*03f0*/  IMAD.IADD R0, R3, 0x1, R6 ;  /* 0x0000000103007824 */ /* 0x000fe200078e0206 */
[----:B------:R-:W-:Y:S01]  /*0400*/  LEA.HI R3, R24, R85, RZ, 0x6 ;  /* 0x0000005518037211 */ /* 0x000fe200078f30ff */
[----:B------:R-:W-:Y:S01]  /*0410*/  IMAD R9, R18, c[0x0][0x1e4], R9 ;  /* 0x0000790012097a24 */ /* 0x000fe200078e0209 */
[----:B------:R-:W-:Y:S01]  /*0420*/  SHF.R.U32.HI R4, RZ, 0x3, R4 ;  /* 0x00000003ff047819 */ /* 0x000fe20000011604 */
[----:B------:R-:W-:Y:S01]  /*0430*/  STL [R1+0xc0], R23 ;  /* 0x0000c01701007387 */ /* 0x000fe20000100800 */
[----:B------:R-:W-:Y:S01]  /*0440*/  LEA.HI.X R16, R2, c[0x0][0x164], R0, 0x1, P1 ;  /* 0x0000590002107a11 */ /* 0x000fe200008f0c00 */
[----:B------:R-:W-:Y:S01]  /*0450*/  IMAD R0, R13, c[0x0][0x168], RZ ;  /* 0x00005a000d007a24 */ /* 0x000fe200078e02ff */
[----:B------:R-:W-:Y:S01]  /*0460*/  LOP3.LUT R4, R5, R4, RZ, 0x3c, !PT ;  /* 0x0000000405047212 */ /* 0x000fe200078e3cff */
[----:B------:R-:W-:Y:S01]  /*0470*/  IMAD.SHL.U32 R3, R3, 0x8, RZ ;  /* 0x0000000803037824 */ /* 0x000fe200078e00ff */
[----:B------:R-:W-:Y:S01]  /*0480*/  SHFL.IDX PT, R2, R17, RZ, 0x181f ;  /* 0x00181fff11027589 */ /* 0x000fe200000e0000 */
[----:B------:R-:W-:-:S02]  /*0490*/  IADD3 R5, R23, 0x20, RZ ;  /* 0x0000002017057810 */ /* 0x000fc40007ffe0ff */
[-C--:B------:R-:W-:Y:S02]  /*04a0*/  ISETP.GE.AND P4, PT, R23, R0.reuse, PT ;  /* 0x000000001700720c */ /* 0x080fe40003f86270 */
[----:B------:R-:W-:Y:S02]  /*04b0*/  LOP3.LUT R135, R4, 0xfffffe00, R3, 0xf8, !PT ;  /* 0xfffffe0004877812 */ /* 0x000fe400078ef803 */
[C---:B------:R-:W-:Y:S01]  /*04c0*/  IADD3 R27, R42.reuse, 0x40, RZ ;  /* 0x000000402a1b7810 */ /* 0x040fe20007ffe0ff */
[----:B------:R-:W3:Y:S01]  /*04d0*/  SHFL.IDX PT, R3, R16, RZ, 0x181f ;  /* 0x00181fff10037589 */ /* 0x000ee200000e0000 */
[C---:B------:R-:W-:Y:S02]  /*04e0*/  IADD3 R26, R42.reuse, 0x80, RZ ;  /* 0x000000802a1a7810 */ /* 0x040fe40007ffe0ff */
[----:B------:R-:W-:Y:S01]  /*04f0*/  ISETP.GE.AND P1, PT, R5, R0, PT ;  /* 0x000000000500720c */ /* 0x000fe20003f26270 */
[----:B------:R-:W-:Y:S01]  /*0500*/  STL [R1+0xbc], R135 ;  /* 0x0000bc8701007387 */ /* 0x000fe20000100800 */
[----:B------:R-:W-:-:S02]  /*0510*/  IADD3 R25, R42, 0xc0, RZ ;  /* 0x000000c02a197810 */ /* 0x000fc40007ffe0ff */
[----:B------:R-:W-:Y:S02]  /*0520*/  ISETP.GE.AND P3, PT, R42, c[0x0][0x198], PT ;  /* 0x000066002a007a0c */ /* 0x000fe40003f66270 */
[----:B------:R-:W-:Y:S02]  /*0530*/  @!P4 SHF.R.S32.HI R5, RZ, 0x1f, R27 ;  /* 0x0000001fff05c819 */ /* 0x000fe4000001141b */
[----:B------:R-:W-:Y:S02]  /*0540*/  @!P4 SHF.R.S32.HI R4, RZ, 0x1f, R26 ;  /* 0x0000001fff04c819 */ /* 0x000fe4000001141a */
[----:B------:R-:W-:Y:S02]  /*0550*/  @!P4 LEA.HI R5, R5, R27, RZ, 0x3 ;  /* 0x0000001b0505c211 */ /* 0x000fe400078f18ff */
[----:B------:R-:W-:Y:S02]  /*0560*/  @!P4 LEA.HI R8, R4, R26, RZ, 0x3 ;  /* 0x0000001a0408c211 */ /* 0x000fe400078f18ff */
[----:B------:R-:W4:Y:S01]  /*0570*/  SHFL.IDX PT, R4, R17, 0x1, 0x181f ;  /* 0x00381f0011047f89 */ /* 0x000f2200000e0000 */
[----:B-1----:R-:W-:-:S02]  /*0580*/  @!P4 LOP3.LUT R14, R5, 0xfffffff8, RZ, 0xc0, !PT ;  /* 0xfffffff8050ec812 */ /* 0x002fc400078ec0ff */
[----:B------:R-:W-:Y:S01]  /*0590*/  ISETP.GE.AND P6, PT, R26, c[0x0][0x198], PT ;  /* 0x000066001a007a0c */ /* 0x000fe20003fc6270 */
[----:B------:R-:W1:Y:S01]  /*05a0*/  SHFL.IDX PT, R5, R16, 0x1, 0x181f ;  /* 0x00381f0010057f89 */ /* 0x000e6200000e0000 */
[----:B------:R-:W-:Y:S02]  /*05b0*/  ISETP.GE.AND P5, PT, R25, c[0x0][0x198], PT ;  /* 0x0000660019007a0c */ /* 0x000fe40003fa6270 */
[----:B------:R-:W-:Y:S01]  /*05c0*/  SHF.R.S32.HI R43, RZ, 0x1f, R42 ;  /* 0x0000001fff2b7819 */ /* 0x000fe2000001142a */
[--C-:B---3--:R-:W-:Y:S01]  /*05d0*/  @!P4 IMAD.WIDE R14, R14, 0x2, R2.reuse ;  /* 0x000000020e0ec825 */ /* 0x108fe200078e0202 */
[----:B------:R-:W-:Y:S02]  /*05e0*/  @!P4 LEA R6, P2, R42, R2, 0x1 ;  /* 0x000000022a06c211 */ /* 0x000fe400078408ff */
[----:B------:R-:W-:Y:S01]  /*05f0*/  @!P4 LOP3.LUT R12, R8, 0xfffffff8, RZ, 0xc0, !PT ;  /* 0xfffffff8080cc812 */ /* 0x000fe200078ec0ff */
[----:B------:R-:W-:Y:S01]  /*0600*/  @!P4 IMAD.SHL.U32 R8, R135, 0x2, RZ ;  /* 0x000000028708c824 */ /* 0x000fe200078e00ff */
[----:B------:R-:W-:Y:S01]  /*0610*/  LEA.HI.SX32 R84, R133, 0xffffffff, 0x1a ;  /* 0xffffffff85547811 */ /* 0x000fe200078fd2ff */
[----:B------:R-:W-:Y:S02]  /*0620*/  STL.64 [R1+0xa8], R42 ;  /* 0x0000a82a01007387 */ /* 0x000fe40000100a00 */
[----:B------:R-:W-:-:S02]  /*0630*/  @!P4 IMAD.WIDE R12, R12, 0x2, R2 ;  /* 0x000000020c0cc825 */ /* 0x000fc400078e0202 */
[----:B------:R-:W-:Y:S04]  /*0640*/  STL [R1+0xb4], R27 ;  /* 0x0000b41b01007387 */ /* 0x000fe80000100800 */
[----:B------:R-:W-:Y:S04]  /*0650*/  STL [R1+0xb8], R26 ;  /* 0x0000b81a01007387 */ /* 0x000fe80000100800 */
[----:B------:R-:W-:Y:S01]  /*0660*/  STL [R1+0xb0], R25 ;  /* 0x0000b01901007387 */ /* 0x000fe20000100800 */
[--C-:B--2---:R-:W-:Y:S01]  /*0670*/  @P0 SHF.R.S32.HI R21, RZ, 0x1f, R7.reuse ;  /* 0x0000001fff150819 */ /* 0x104fe20000011407 */
[----:B------:R-:W-:Y:S01]  /*0680*/  @P0 IMAD.MOV.U32 R20, RZ, RZ, R7 ;  /* 0x000000ffff140224 */ /* 0x000fe200078e0007 */
[----:B------:R-:W-:Y:S01]  /*0690*/  @!P4 SHF.R.S32.HI R7, RZ, 0x1f, R25 ;  /* 0x0000001fff07c819 */ /* 0x000fe20000011419 */
[----:B------:R-:W-:-:S02]  /*06a0*/  @!P0 IMAD.MOV.U32 R20, RZ, RZ, R10 ;  /* 0x000000ffff148224 */ /* 0x000fc400078e000a */
[----:B------:R-:W-:Y:S01]  /*06b0*/  @!P0 IMAD.MOV.U32 R21, RZ, RZ, R11 ;  /* 0x000000ffff158224 */ /* 0x000fe200078e000b */
[----:B------:R-:W-:Y:S02]  /*06c0*/  ISETP.GE.AND P0, PT, R27, c[0x0][0x198], PT ;  /* 0x000066001b007a0c */ /* 0x000fe40003f06270 */
[----:B------:R-:W-:-:S04]  /*06d0*/  @!P4 LEA.HI R7, R7, R25, RZ, 0x3 ;  /* 0x000000190707c211 */ /* 0x000fc800078f18ff */
[----:B------:R-:W-:Y:S02]  /*06e0*/  @!P4 LOP3.LUT R10, R7, 0xfffffff8, RZ, 0xc0, !PT ;  /* 0xfffffff8070ac812 */ /* 0x000fe400078ec0ff */
[----:B------:R-:W-:-:S03]  /*06f0*/  @!P4 LEA.HI.X R7, R42, R3, R43, 0x1, P2 ;  /* 0x000000032a07c211 */ /* 0x000fc600010f0c2b */
[----:B------:R-:W-:Y:S02]  /*0700*/  @!P4 IMAD.WIDE R10, R10, 0x2, R2 ;  /* 0x000000020a0ac825 */ /* 0x000fe400078e0202 */
[----:B------:R2:W-:Y:S02]  /*0710*/  @!P4 LDGSTS.E.BYPASS.LTC128B.128 [R8+0x100], [R6.64], !P3 ;  /* 0x001000000608cfae */ /* 0x0005e4000d901d48 */
[----:B------:R-:W-:Y:S02]  /*0720*/  IMAD.WIDE.U32 R2, R18, c[0x0][0x1e0], R42 ;  /* 0x0000780012027a25 */ /* 0x000fe400078e002a */
[----:B------:R3:W-:Y:S04]  /*0730*/  @!P4 LDGSTS.E.BYPASS.LTC128B.128 [R8+0x4100], [R14.64], !P0 ;  /* 0x041000000e08cfae */ /* 0x0007e8000c101d48 */
[----:B------:R4:W-:Y:S04]  /*0740*/  @!P4 LDGSTS.E.BYPASS.LTC128B.128 [R8+0x8100], [R12.64], !P6 ;  /* 0x081000000c08cfae */ /* 0x0009e8000f101d48 */
[----:B------:R5:W-:Y:S01]  /*0750*/  @!P4 LDGSTS.E.BYPASS.LTC128B.128 [R8+0xc100], [R10.64], !P5 ;  /* 0x0c1000000a08cfae */ /* 0x000be2000e901d48 */
[----:B--2---:R-:W-:-:S02]  /*0760*/  IADD3 R7, R23, 0x40, RZ ;  /* 0x0000004017077810 */ /* 0x004fc40007ffe0ff */
[----:B------:R-:W-:Y:S01]  /*0770*/  IADD3 R6, R23, 0x60, RZ ;  /* 0x0000006017067810 */ /* 0x000fe20007ffe0ff */
[----:B---3--:R-:W-:Y:S01]  /*0780*/  IMAD.IADD R15, R3, 0x1, R9 ;  /* 0x00000001030f7824 */ /* 0x008fe200078e0209 */
[----:B------:R-:W-:Y:S01]  /*0790*/  @!P1 SHF.R.S32.HI R3, RZ, 0x1f, R27 ;  /* 0x0000001fff039819 */ /* 0x000fe2000001141b */
[----:B------:R-:W-:Y:S01]  /*07a0*/  IMAD.MOV.U32 R14, RZ, RZ, R2 ;  /* 0x000000ffff0e7224 */ /* 0x000fe200078e0002 */
[----:B------:R-:W-:Y:S01]  /*07b0*/  ISETP.GE.AND P2, PT, R7, R0, PT ;  /* 0x000000000700720c */ /* 0x000fe20003f46270 */
[----:B------:R-:W-:Y:S01]  /*07c0*/  SHFL.IDX PT, R2, R17, 0x2, 0x181f ;  /* 0x00581f0011027f89 */ /* 0x000fe200000e0000 */
[C---:B----4-:R-:W-:Y:S02]  /*07d0*/  @!P1 LEA R12, P4, R42.reuse, R4, 0x1 ;  /* 0x000000042a0c9211 */ /* 0x050fe400078808ff */
[----:B------:R-:W-:Y:S02]  /*07e0*/  @!P1 LEA.HI R3, R3, R27, RZ, 0x3 ;  /* 0x0000001b03039211 */ /* 0x000fe400078f18ff */
[----:B-1----:R-:W-:-:S02]  /*07f0*/  @!P1 LEA.HI.X R13, R42, R5, R43, 0x1, P4 ;  /* 0x000000052a0d9211 */ /* 0x002fc400020f0c2b */
[----:B------:R-:W-:Y:S02]  /*0800*/  ISETP.GE.AND P4, PT, R6, R0, PT ;  /* 0x000000000600720c */ /* 0x000fe40003f86270 */
[----:B------:R-:W-:Y:S02]  /*0810*/  @!P1 SHF.R.S32.HI R0, RZ, 0x1f, R26 ;  /* 0x0000001fff009819 */ /* 0x000fe4000001141a */
[----:B------:R-:W-:Y:S02]  /*0820*/  @!P1 SHF.R.S32.HI R7, RZ, 0x1f, R25 ;  /* 0x0000001fff079819 */ /* 0x000fe40000011419 */
[----:B-----5:R-:W-:Y:S02]  /*0830*/  @!P1 LOP3.LUT R8, R3, 0xfffffff8, RZ, 0xc0, !PT ;  /* 0xfffffff803089812 */ /* 0x020fe400078ec0ff */
[----:B------:R-:W-:Y:S01]  /*0840*/  @!P1 LEA.HI R6, R0, R26, RZ, 0x3 ;  /* 0x0000001a00069211 */ /* 0x000fe200078f18ff */
[----:B------:R-:W1:Y:S01]  /*0850*/  SHFL.IDX PT, R3, R16, 0x2, 0x181f ;  /* 0x00581f0010037f89 */ /* 0x000e6200000e0000 */
[----:B------:R-:W-:Y:S01]  /*0860*/  @!P1 LEA.HI R0, R7, R25, RZ, 0x3 ;  /* 0x0000001907009211 */ /* 0x000fe200078f18ff */
[----:B------:R-:W-:Y:S01]  /*0870*/  @!P1 IMAD.WIDE R8, R8, 0x2, R4 ;  /* 0x0000000208089825 */ /* 0x000fe200078e0204 */
[----:B------:R-:W-:-:S02]  /*0880*/  @!P1 LOP3.LUT R6, R6, 0xfffffff8, RZ, 0xc0, !PT ;  /* 0xfffffff806069812 */ /* 0x000fc400078ec0ff */
[----:B------:R-:W-:Y:S01]  /*0890*/  @!P1 LOP3.LUT R10, R0, 0xfffffff8, RZ, 0xc0, !PT ;  /* 0xfffffff8000a9812 */ /* 0x000fe200078ec0ff */
[----:B------:R-:W-:Y:S01]  /*08a0*/  @!P1 IMAD.SHL.U32 R0, R135, 0x2, RZ ;  /* 0x0000000287009824 */ /* 0x000fe200078e00ff */
[----:B------:R-:W-:Y:S01]  /*08b0*/  SHF.R.S32.HI R23, RZ, 0x1f, R84 ;  /* 0x0000001fff177819 */ /* 0x000fe20000011454 */
[----:B------:R-:W-:-:S03]  /*08c0*/  @!P1 IMAD.WIDE R6, R6, 0x2, R4 ;  /* 0x0000000206069825 */ /* 0x000fc600078e0204 */
[----:B------:R2:W-:Y:S01]  /*08d0*/  @!P1 LDGSTS.E.BYPASS.LTC128B.128 [R0+0x1100], [R12.64], !P3 ;  /* 0x011000000c009fae */ /* 0x0005e2000d901d48 */
[----:B------:R-:W-:Y:S01]  /*08e0*/  @!P1 IMAD.WIDE R4, R10, 0x2, R4 ;  /* 0x000000020a049825 */ /* 0x000fe200078e0204 */
[----:B------:R-:W-:Y:S02]  /*08f0*/  @!P2 SHF.R.S32.HI R10, RZ, 0x1f, R27 ;  /* 0x0000001fff0aa819 */ /* 0x000fe4000001141b */
[----:B------:R3:W-:Y:S02]  /*0900*/  @!P1 LDGSTS.E.BYPASS.LTC128B.128 [R0+0x5100], [R8.64], !P0 ;  /* 0x0510000008009fae */ /* 0x0007e4000c101d48 */
[----:B------:R-:W-:Y:S02]  /*0910*/  @!P2 LEA.HI R10, R10, R27, RZ, 0x3 ;  /* 0x0000001b0a0aa211 */ /* 0x000fe400078f18ff */
[----:B------:R4:W-:Y:S02]  /*0920*/  @!P1 LDGSTS.E.BYPASS.LTC128B.128 [R0+0x9100], [R6.64], !P6 ;  /* 0x0910000006009fae */ /* 0x0009e4000f101d48 */
[----:B------:R-:W-:-:S02]  /*0930*/  @!P2 LOP3.LUT R10, R10, 0xfffffff8, RZ, 0xc0, !PT ;  /* 0xfffffff80a0aa812 */ /* 0x000fc400078ec0ff */
[----:B------:R5:W-:Y:S03]  /*0940*/  @!P1 LDGSTS.E.BYPASS.LTC128B.128 [R0+0xd100], [R4.64], !P5 ;  /* 0x0d10000004009fae */ /* 0x000be6000e901d48 */
[----:B-1----:R-:W-:-:S04]  /*0950*/  @!P2 IMAD.WIDE R10, R10, 0x2, R2 ;  /* 0x000000020a0aa825 */ /* 0x002fc800078e0202 */
[----:B--2---:R-:W-:Y:S01]  /*0960*/  IMAD.SHL.U32 R12, R18, 0x8, RZ ;  /* 0x00000008120c7824 */ /* 0x004fe200078e00ff */
[----:B----4-:R-:W-:Y:S02]  /*0970*/  @!P2 SHF.R.S32.HI R6, RZ, 0x1f, R26 ;  /* 0x0000001fff06a819 */ /* 0x010fe4000001141a */
[----:B------:R-:W-:Y:S02]  /*0980*/  @!P2 SHF.R.S32.HI R7, RZ, 0x1f, R25 ;  /* 0x0000001fff07a819 */ /* 0x000fe40000011419 */
[----:B-----5:R-:W-:Y:S02]  /*0990*/  @!P2 LEA.HI R5, R6, R26, RZ, 0x3 ;  /* 0x0000001a0605a211 */ /* 0x020fe400078f18ff */
[----:B---3--:R-:W-:Y:S02]  /*09a0*/  @!P2 LEA.HI R0, R7, R25, RZ, 0x3 ;  /* 0x000000190700a211 */ /* 0x008fe400078f18ff */
[----:B------:R-:W-:Y:S02]  /*09b0*/  @!P2 LEA R4, P1, R42, R2, 0x1 ;  /* 0x000000022a04a211 */ /* 0x000fe400078208ff */
[----:B------:R-:W-:-:S02]  /*09c0*/  @!P2 LOP3.LUT R8, R5, 0xfffffff8, RZ, 0xc0, !PT ;  /* 0xfffffff80508a812 */ /* 0x000fc400078ec0ff */
[----:B------:R-:W-:Y:S01]  /*09d0*/  @!P2 LOP3.LUT R6, R0, 0xfffffff8, RZ, 0xc0, !PT ;  /* 0xfffffff80006a812 */ /* 0x000fe200078ec0ff */
[----:B------:R-:W-:Y:S01]  /*09e0*/  @!P2 IMAD.SHL.U32 R0, R135, 0x2, RZ ;  /* 0x000000028700a824 */ /* 0x000fe200078e00ff */
[----:B------:R-:W-:Y:S01]  /*09f0*/  @!P2 LEA.HI.X R5, R42, R3, R43, 0x1, P1 ;  /* 0x000000032a05a211 */ /* 0x000fe200008f0c2b */
[----:B------:R-:W-:-:S04]  /*0a00*/  @!P2 IMAD.WIDE R8, R8, 0x2, R2 ;  /* 0x000000020808a825 */ /* 0x000fc800078e0202 */
[----:B------:R1:W-:Y:S01]  /*0a10*/  @!P2 LDGSTS.E.BYPASS.LTC128B.128 [R0+0x2100], [R4.64], !P3 ;  /* 0x021000000400afae */ /* 0x0003e2000d901d48 */
[----:B------:R-:W-:-:S03]  /*0a20*/  @!P2 IMAD.WIDE R6, R6, 0x2, R2 ;  /* 0x000000020606a825 */ /* 0x000fc600078e0202 */
[----:B------:R2:W-:Y:S04]  /*0a30*/  @!P2 LDGSTS.E.BYPASS.LTC128B.128 [R0+0x6100], [R10.64], !P0 ;  /* 0x061000000a00afae */ /* 0x0005e8000c101d48 */
[----:B------:R3:W-:Y:S04]  /*0a40*/  @!P2 LDGSTS.E.BYPASS.LTC128B.128 [R0+0xa100], [R8.64], !P6 ;  /* 0x0a1000000800afae */ /* 0x0007e8000f101d48 */
[----:B------:R-:W4:Y:S04]  /*0a50*/  SHFL.IDX PT, R2, R17, 0x3, 0x181f ;  /* 0x00781f0011027f89 */ /* 0x000f2800000e0000 */
[----:B------:R5:W4:Y:S04]  /*0a60*/  SHFL.IDX PT, R3, R16, 0x3, 0x181f ;  /* 0x00781f0010037f89 */ /* 0x000b2800000e0000 */
[----:B------:R4:W-:Y:S01]  /*0a70*/  @!P2 LDGSTS.E.BYPASS.LTC128B.128 [R0+0xe100], [R6.64], !P5 ;  /* 0x0e1000000600afae */ /* 0x0009e2000e901d48 */
[----:B-1----:R-:W-:Y:S01]  /*0a80*/  LEA.HI R4, R24, R85, RZ, 0x4 ;  /* 0x0000005518047211 */ /* 0x002fe200078f20ff */
[----:B------:R-:W-:-:S03]  /*0a90*/  IMAD R5, R41, c[0x0][0x1e8], RZ ;  /* 0x00007a0029057a24 */ /* 0x000fc600078e02ff */
[----:B--2---:R-:W-:Y:S02]  /*0aa0*/  SHF.R.S32.HI R10, RZ, 0x4, R4 ;  /* 0x00000004ff0a7819 */ /* 0x004fe40000011404 */
[----:B---3--:R-:W-:Y:S02]  /*0ab0*/  LOP3.LUT R8, R4, 0xfffffff0, RZ, 0xc0, !PT ;  /* 0xfffffff004087812 */ /* 0x008fe400078ec0ff */
[----:B------:R-:W-:-:S03]  /*0ac0*/  IADD3 R9, -R18, c[0x0][0x1d0], RZ ;  /* 0x0000740012097a10 */ /* 0x000fc60007ffe1ff */
[----:B------:R-:W-:Y:S02]  /*0ad0*/  IMAD.IADD R8, R85, 0x1, -R8 ;  /* 0x0000000155087824 */ /* 0x000fe400078e0a08 */
[----:B------:R-:W-:Y:S01]  /*0ae0*/  IMAD R9, R84, -0x40, R9 ;  /* 0xffffffc054097824 */ /* 0x000fe200078e0209 */
[----:B----4-:R-:W-:Y:S01]  /*0af0*/  LEA.HI R0, R4, R10, RZ, 0x1 ;  /* 0x0000000a04007211 */ /* 0x010fe200078f08ff */
[----:B------:R-:W-:Y:S01]  /*0b00*/  IMAD R7, R40, c[0x0][0x1ec], R5 ;  /* 0x00007b0028077a24 */ /* 0x000fe200078e0205 */
[----:B------:R-:W-:Y:S01]  /*0b10*/  SHF.R.S32.HI R5, RZ, 0x1f, R8 ;  /* 0x0000001fff057819 */ /* 0x000fe20000011408 */
[----:B------:R-:W-:Y:S01]  /*0b20*/  IMAD.SHL.U32 R4, R19, 0x40, RZ ;  /* 0x0000004013047824 */ /* 0x000fe200078e00ff */
[----:B------:R-:W-:Y:S02]  /*0b30*/  LOP3.LUT R13, R0, 0xfffffffe, RZ, 0xc0, !PT ;  /* 0xfffffffe000d7812 */ /* 0x000fe400078ec0ff */
[----:B-----5:R-:W-:Y:S02]  /*0b40*/  LEA.HI R16, R5, R8, RZ, 0x3 ;  /* 0x0000000805107211 */ /* 0x020fe400078f18ff */
[----:B------:R-:W-:Y:S01]  /*0b50*/  LOP3.LUT R0, R4, 0x1c0, RZ, 0xc0, !PT ;  /* 0x000001c004007812 */ /* 0x000fe200078ec0ff */
[----:B------:R-:W-:Y:S01]  /*0b60*/  IMAD.WIDE.U32 R4, R40, c[0x0][0x1e8], R14 ;  /* 0x00007a0028047a25 */ /* 0x000fe200078e000e */
[----:B------:R-:W-:-:S02]  /*0b70*/  LOP3.LUT R11, R16, 0xfffffff8, RZ, 0xc0, !PT ;  /* 0xfffffff8100b7812 */ /* 0x000fc400078ec0ff */
[----:B------:R-:W-:Y:S01]  /*0b80*/  LOP3.LUT R12, R0, 0x8, R12, 0xf8, !PT ;  /* 0x00000008000c7812 */ /* 0x000fe200078ef80c */
[----:B------:R-:W-:Y:S01]  /*0b90*/  IMAD.IADD R5, R5, 0x1, R7 ;  /* 0x0000000105057824 */ /* 0x000fe200078e0207 */
[----:B------:R-:W-:Y:S01]  /*0ba0*/  SHF.R.U32.HI R0, RZ, 0x3, R0 ;  /* 0x00000003ff007819 */ /* 0x000fe20000011600 */
[----:B------:R-:W-:Y:S01]  /*0bb0*/  IMAD.IADD R14, R8, 0x1, -R11 ;  /* 0x00000001080e7824 */ /* 0x000fe200078e0a0b */
[----:B------:R-:W-:Y:S01]  /*0bc0*/  @!P4 LEA R6, P1, R42, R2, 0x1 ;  /* 0x000000022a06c211 */ /* 0x000fe200078208ff */
[----:B------:R-:W-:Y:S01]  /*0bd0*/  IMAD.MOV.U32 R8, RZ, RZ, c[0x0][0x1e0] ;  /* 0x00007800ff087624 */ /* 0x000fe200078e00ff */
[----:B------:R-:W-:Y:S01]  /*0be0*/  LOP3.LUT R17, R12, R0, RZ, 0x3c, !PT ;  /* 0x000000000c117212 */ /* 0x000fe200078e3cff */
[----:B------:R-:W-:Y:S01]  /*0bf0*/  IMAD.MOV.U32 R0, RZ, RZ, 0x5 ;  /* 0x00000005ff007424 */ /* 0x000fe200078e00ff */
[----:B------:R-:W-:Y:S01]  /*0c00*/  @!P4 LEA.HI.X R7, R42, R3, R43, 0x1, P1 ;  /* 0x000000032a07c211 */ /* 0x000fe200008f0c2b */
[----:B------:R-:W-:Y:S01]  /*0c10*/  @!P4 IMAD.SHL.U32 R12, R135, 0x2, RZ ;  /* 0x00000002870cc824 */ /* 0x000fe200078e00ff */
[----:B------:R-:W-:Y:S01]  /*0c20*/  SHF.L.U64.HI R86, R8, R86, c[0x0][0x1e4] ;  /* 0x0000790008567619 */ /* 0x000fe20000010256 */
[----:B------:R-:W-:Y:S01]  /*0c30*/  IMAD.WIDE.U32 R28, R20, c[0x0][0x1f0], R4 ;  /* 0x00007c00141c7a25 */ /* 0x000fe200078e0004 */
[----:B------:R-:W-:-:S02]  /*0c40*/  SHF.L.U64.HI R90, R8, R0, c[0x0][0x1e4] ;  /* 0x00007900085a7619 */ /* 0x000fc40000010200 */
[----:B------:R1:W-:Y:S01]  /*0c50*/  @!P4 LDGSTS.E.BYPASS.LTC128B.128 [R12+0x3100], [R6.64], !P3 ;  /* 0x03100000060ccfae */ /* 0x0003e2000d901d48 */
[----:B------:R-:W-:Y:S01]  /*0c60*/  IMAD R0, R21, c[0x0][0x1f0], RZ ;  /* 0x00007c0015007a24 */ /* 0x000fe200078e02ff */
[----:B------:R-:W-:Y:S01]  /*0c70*/  @!P4 SHF.R.S32.HI R4, RZ, 0x1f, R26 ;  /* 0x0000001fff04c819 */ /* 0x000fe2000001141a */
[----:B------:R-:W-:Y:S01]  /*0c80*/  IMAD.SHL.U32 R88, R8, 0x40, RZ ;  /* 0x0000004008587824 */ /* 0x000fe200078e00ff */
[C---:B------:R-:W-:Y:S01]  /*0c90*/  ISETP.GE.AND P2, PT, R9.reuse, 0x1, PT ;  /* 0x000000010900780c */ /* 0x040fe20003f46270 */
[----:B------:R-:W-:Y:S01]  /*0ca0*/  IMAD R5, R86, R84, RZ ;  /* 0x0000005456057224 */ /* 0x000fe200078e02ff */
[----:B------:R-:W-:Y:S01]  /*0cb0*/  ISETP.GE.AND P1, PT, R9, 0x21, PT ;  /* 0x000000210900780c */ /* 0x000fe20003f26270 */
[----:B------:R-:W-:Y:S01]  /*0cc0*/  IMAD.IADD R15, R10, 0x1, -R13 ;  /* 0x000000010a0f7824 */ /* 0x000fe200078e0a0d */
[----:B------:R-:W-:Y:S01]  /*0cd0*/  STL.64 [R1+0xa0], R28 ;  /* 0x0000a01c01007387 */ /* 0x000fe20000100a00 */
[----:B------:R-:W-:Y:S02]  /*0ce0*/  IMAD.MOV.U32 R92, RZ, RZ, R28 ;  /* 0x000000ffff5c7224 */ /* 0x000fe400078e001c */
[----:B------:R-:W-:-:S02]  /*0cf0*/  IMAD.SHL.U32 R89, R8, 0x20, RZ ;  /* 0x0000002008597824 */ /* 0x000fc400078e00ff */
[----:B------:R-:W-:Y:S01]  /*0d00*/  IMAD R13, R23, R88, R5 ;  /* 0x00000058170d7224 */ /* 0x000fe200078e0205 */
[----:B-1----:R-:W-:Y:S01]  /*0d10*/  @!P4 SHF.R.S32.HI R6, RZ, 0x1f, R27 ;  /* 0x0000001fff06c819 */ /* 0x002fe2000001141b */
[----:B------:R-:W-:Y:S01]  /*0d20*/  IMAD R7, R20, c[0x0][0x1f4], R0 ;  /* 0x00007d0014077a24 */ /* 0x000fe200078e0200 */
[----:B------:R-:W-:Y:S02]  /*0d30*/  @!P4 SHF.R.S32.HI R0, RZ, 0x1f, R25 ;  /* 0x0000001fff00c819 */ /* 0x000fe40000011419 */
[----:B------:R-:W-:Y:S01]  /*0d40*/  @!P4 LEA.HI R6, R6, R27, RZ, 0x3 ;  /* 0x0000001b0606c211 */ /* 0x000fe200078f18ff */
[----:B------:R-:W-:Y:S01]  /*0d50*/  IMAD.IADD R93, R29, 0x1, R7 ;  /* 0x000000011d5d7824 */ /* 0x000fe200078e0207 */
[----:B------:R-:W-:Y:S02]  /*0d60*/  @!P4 LEA.HI R7, R4, R26, RZ, 0x3 ;  /* 0x0000001a0407c211 */ /* 0x000fe400078f18ff */
[----:B------:R-:W-:Y:S01]  /*0d70*/  @!P4 LEA.HI R0, R0, R25, RZ, 0x3 ;  /* 0x000000190000c211 */ /* 0x000fe200078f18ff */
[----:B------:R-:W-:Y:S01]  /*0d80*/  IMAD.WIDE.U32 R4, R84, R88, R92 ;  /* 0x0000005854047225 */ /* 0x000fe200078e005c */
[----:B------:R-:W-:Y:S01]  /*0d90*/  @!P4 LOP3.LUT R6, R6, 0xfffffff8, RZ, 0xc0, !PT ;  /* 0xfffffff80606c812 */ /* 0x000fe200078ec0ff */
[----:B------:R-:W-:Y:S01]  /*0da0*/  STL.64 [R1+0x90], R92 ;  /* 0x0000905c01007387 */ /* 0x000fe20000100a00 */
[----:B------:R-:W-:Y:S01]  /*0db0*/  @!P4 LOP3.LUT R7, R7, 0xfffffff8, RZ, 0xc0, !PT ;  /* 0xfffffff80707c812 */ /* 0x000fe200078ec0ff */
[----:B------:R-:W-:Y:S01]  /*0dc0*/  IMAD.IADD R13, R5, 0x1, R13 ;  /* 0x00000001050d7824 */ /* 0x000fe200078e020d */
[----:B------:R-:W-:Y:S01]  /*0dd0*/  @!P4 LOP3.LUT R0, R0, 0xfffffff8, RZ, 0xc0, !PT ;  /* 0xfffffff80000c812 */ /* 0x000fe200078ec0ff */
[----:B------:R-:W-:Y:S01]  /*0de0*/  @!P4 IMAD.WIDE R10, R6, 0x2, R2 ;  /* 0x00000002060ac825 */ /* 0x000fe200078e0202 */
[----:B------:R-:W-:-:S03]  /*0df0*/  @P2 LEA R6, P3, R4, c[0x0][0x1c8], 0x1 ;  /* 0x0000720004062a11 */ /* 0x000fc600078608ff */
[----:B------:R-:W-:Y:S01]  /*0e00*/  @!P4 IMAD.WIDE R8, R7, 0x2, R2 ;  /* 0x000000020708c825 */ /* 0x000fe200078e0202 */
[----:B------:R1:W-:Y:S01]  /*0e10*/  @!P4 LDGSTS.E.BYPASS.LTC128B.128 [R12+0x7100], [R10.64], !P0 ;  /* 0x071000000a0ccfae */ /* 0x0003e2000c101d48 */
[----:B------:R-:W-:Y:S02]  /*0e20*/  @P2 LEA.HI.X R7, R4, c[0x0][0x1cc], R13, 0x1, P3 ;  /* 0x0000730004072a11 */ /* 0x000fe400018f0c0d */
[----:B------:R-:W-:Y:S01]  /*0e30*/  @!P4 IMAD.WIDE R2, R0, 0x2, R2 ;  /* 0x000000020002c825 */ /* 0x000fe200078e0202 */
[----:B------:R2:W-:Y:S01]  /*0e40*/  @!P4 LDGSTS.E.BYPASS.LTC128B.128 [R12+0xb100], [R8.64], !P6 ;  /* 0x0b100000080ccfae */ /* 0x0005e2000f101d48 */
[----:B------:R-:W-:Y:S02]  /*0e50*/  ISETP.GE.AND P6, PT, R42, c[0x0][0x1d4], PT ;  /* 0x000075002a007a0c */ /* 0x000fe40003fc6270 */
[----:B------:R-:W-:Y:S01]  /*0e60*/  IMAD.SHL.U32 R0, R14, 0x40, RZ ;  /* 0x000000400e007824 */ /* 0x000fe200078e00ff */
[----:B------:R3:W-:Y:S01]  /*0e70*/  @!P4 LDGSTS.E.BYPASS.LTC128B.128 [R12+0xf100], [R2.64], !P5 ;  /* 0x0f100000020ccfae */ /* 0x0007e2000e901d48 */
[----:B------:R-:W-:-:S02]  /*0e80*/  ISETP.GE.AND P5, PT, R27, c[0x0][0x1d4], PT ;  /* 0x000075001b007a0c */ /* 0x000fc40003fa6270 */
[----:B------:R-:W-:Y:S01]  /*0e90*/  ISETP.GE.AND P4, PT, R26, c[0x0][0x1d4], PT ;  /* 0x000075001a007a0c */ /* 0x000fe20003f86270 */
[----:B------:R-:W0:Y:S01]  /*0ea0*/  LDGDEPBAR ;  /* 0x00000000000079af */ /* 0x000e220000000000 */
[----:B------:R-:W-:Y:S02]  /*0eb0*/  LOP3.LUT R0, R0, 0x1c0, RZ, 0xc0, !PT ;  /* 0x000001c000007812 */ /* 0x000fe400078ec0ff */
[----:B------:R-:W-:Y:S02]  /*0ec0*/  ISETP.GE.AND P3, PT, R25, c[0x0][0x1d4], PT ;  /* 0x0000750019007a0c */ /* 0x000fe40003f66270 */
[----:B-1----:R-:W-:Y:S02]  /*0ed0*/  @P1 IADD3 R10, P0, R89, R4, RZ ;  /* 0x00000004590a1210 */ /* 0x002fe40007f1e0ff */
[----:B--2---:R-:W-:-:S03]  /*0ee0*/  LEA.HI R9, R24, R85, RZ, 0x5 ;  /* 0x0000005518097211 */ /* 0x004fc600078f28ff */
[----:B------:R-:W-:Y:S02]  /*0ef0*/  @P1 IMAD.X R4, R90, 0x1, R13, P0 ;  /* 0x000000015a041824 */ /* 0x000fe400000e060d */
[C---:B---3--:R-:W-:Y:S01]  /*0f00*/  IMAD.SHL.U32 R2, R15.reuse, 0x8, RZ ;  /* 0x000000080f027824 */ /* 0x048fe200078e00ff */
[----:B------:R-:W-:Y:S02]  /*0f10*/  SHF.R.U32.HI R3, RZ, 0x3, R0 ;  /* 0x00000003ff037819 */ /* 0x000fe40000011600 */
[----:B------:R-:W-:Y:S02]  /*0f20*/  SHF.R.S32.HI R232, RZ, 0x5, R9 ;  /* 0x00000005ffe87819 */ /* 0x000fe40000011409 */
[----:B------:R-:W-:Y:S01]  /*0f30*/  LOP3.LUT R5, R0, 0x8, R2, 0xf8, !PT ;  /* 0x0000000800057812 */ /* 0x000fe200078ef802 */
[----:B------:R-:W-:Y:S01]  /*0f40*/  IMAD R0, R15, 0x200, R17 ;  /* 0x000002000f007824 */ /* 0x000fe200078e0211 */
[C---:B------:R-:W-:Y:S02]  /*0f50*/  @P1 LEA R2, P0, R10.reuse, c[0x0][0x1c8], 0x1 ;  /* 0x000072000a021a11 */ /* 0x040fe400078008ff */
[----:B------:R-:W-:Y:S01]  /*0f60*/  LOP3.LUT R8, R5, R3, RZ, 0x3c, !PT ;  /* 0x0000000305087212 */ /* 0x000fe200078e3cff */
[C---:B------:R-:W-:Y:S01]  /*0f70*/  @P2 IMAD.SHL.U32 R5, R135.reuse, 0x2, RZ ;  /* 0x0000000287052824 */ /* 0x040fe200078e00ff */
[----:B------:R-:W-:Y:S01]  /*0f80*/  @P1 LEA.HI.X R3, R10, c[0x0][0x1cc], R4, 0x1, P0 ;  /* 0x000073000a031a11 */ /* 0x000fe200000f0c04 */
[----:B------:R-:W-:Y:S01]  /*0f90*/  @P1 IMAD.SHL.U32 R4, R135, 0x2, RZ ;  /* 0x0000000287041824 */ /* 0x000fe200078e00ff */
[----:B------:R-:W-:Y:S01]  /*0fa0*/  LOP3.LUT P0, RZ, R19, 0x2, RZ, 0xc0, !PT ;  /* 0x0000000213ff7812 */ /* 0x000fe2000780c0ff */
[----:B------:R-:W-:Y:S01]  /*0fb0*/  IMAD.SHL.U32 R248, R0, 0x2, RZ ;  /* 0x0000000200f87824 */ /* 0x000fe200078e00ff */
[----:B------:R1:W-:Y:S01]  /*0fc0*/  @P2 LDGSTS.E.BYPASS.LTC128B.128 [R5+0x10100], [R6.64], !P6 ;  /* 0x1010000006052fae */ /* 0x0003e2000f101d48 */
[----:B------:R-:W-:-:S03]  /*0fd0*/  IMAD.MOV.U32 R0, RZ, RZ, 0x20 ;  /* 0x00000020ff007424 */ /* 0x000fc600078e00ff */
[----:B------:R1:W-:Y:S01]  /*0fe0*/  @P2 LDGSTS.E.BYPASS.LTC128B.128 [R5+0x12100], [R6.64+0x80], !P5 ;  /* 0x1210008006052fae */ /* 0x0003e2000e901d48 */
[----:B------:R-:W-:-:S03]  /*0ff0*/  IADD3 R91, R248, 0x10120, RZ ;  /* 0x00010120f85b7810 */ /* 0x000fc60007ffe0ff */
[----:B------:R1:W-:Y:S04]  /*1000*/  @P2 LDGSTS.E.BYPASS.LTC128B.128 [R5+0x14100], [R6.64+0x100], !P4 ;  /* 0x1410010006052fae */ /* 0x0003e8000e101d48 */
[----:B------:R1:W-:Y:S01]  /*1010*/  @P2 LDGSTS.E.BYPASS.LTC128B.128 [R5+0x16100], [R6.64+0x180], !P3 ;  /* 0x1610018006052fae */ /* 0x0003e2000d901d48 */
[----:B------:R-:W-:-:S03]  /*1020*/  LOP3.LUT P2, RZ, R14, 0x4, RZ, 0xc0, !PT ;  /* 0x000000040eff7812 */ /* 0x000fc6000784c0ff */
[----:B------:R2:W-:Y:S01]  /*1030*/  @P1 LDGSTS.E.BYPASS.LTC128B.128 [R4+0x11100], [R2.64], !P6 ;  /* 0x1110000002041fae */ /* 0x0005e2000f101d48 */
[----:B------:R-:W-:-:S03]  /*1040*/  SEL R0, R0, 0xffffffe0, !P2 ;  /* 0xffffffe000007807 */ /* 0x000fc60005000000 */
[----:B------:R2:W-:Y:S04]  /*1050*/  @P1 LDGSTS.E.BYPASS.LTC128B.128 [R4+0x13100], [R2.64+0x80], !P5 ;  /* 0x1310008002041fae */ /* 0x0005e8000e901d48 */
[----:B------:R2:W-:Y:S04]  /*1060*/  @P1 LDGSTS.E.BYPASS.LTC128B.128 [R4+0x15100], [R2.64+0x100], !P4 ;  /* 0x1510010002041fae */ /* 0x0005e8000e101d48 */
[----:B------:R2:W-:Y:S01]  /*1070*/  @P1 LDGSTS.E.BYPASS.LTC128B.128 [R4+0x17100], [R2.64+0x180], !P3 ;  /* 0x1710018002041fae */ /* 0x0005e2000d901d48 */
[----:B------:R-:W-:-:S03]  /*1080*/  LOP3.LUT P1, RZ, R14, 0x2, RZ, 0xc0, !PT ;  /* 0x000000020eff7812 */ /* 0x000fc6000782c0ff */
[----:B------:R-:W0:Y:S01]  /*1090*/  LDGDEPBAR ;  /* 0x00000000000079af */ /* 0x000e220000000000 */
[----:B-1----:R-:W-:Y:S02]  /*10a0*/  IMAD.SHL.U32 R5, R16, 0x40, RZ ;  /* 0x0000004010057824 */ /* 0x002fe400078e00ff */
[----:B------:R-:W-:-:S03]  /*10b0*/  IMAD R7, R21, c[0x0][0x218], RZ ;  /* 0x0000860015077a24 */ /* 0x000fc600078e02ff */
[----:B------:R-:W-:Y:S01]  /*10c0*/  LOP3.LUT R5, R8, 0xfffffe00, R5, 0xf8, !PT ;  /* 0xfffffe0008057812 */ /* 0x000fe200078ef805 */
[----:B------:R-:W-:-:S04]  /*10d0*/  IMAD R7, R20, c[0x0][0x21c], R7 ;  /* 0x0000870014077a24 */ /* 0x000fc800078e0207 */
[----:B------:R-:W-:-:S04]  /*10e0*/  IMAD R232, R232, 0x400, R5 ;  /* 0x00000400e8e87824 */ /* 0x000fc800078e0205 */
[----:B------:R-:W-:Y:S02]  /*10f0*/  IMAD.SHL.U32 R232, R232, 0x2, RZ ;  /* 0x00000002e8e87824 */ /* 0x000fe400078e00ff */
[----:B--2---:R-:W-:Y:S01]  /*1100*/  IMAD.MOV.U32 R4, RZ, RZ, 0x10 ;  /* 0x00000010ff047424 */ /* 0x004fe200078e00ff */
[----:B------:R-:W-:-:S04]  /*1110*/  DEPBAR.LE SB0, 0x1 ;  /* 0x000080400000791a */ /* 0x000fc80000000000 */
[----:B------:R-:W-:Y:S01]  /*1120*/  BAR.SYNC.DEFER_BLOCKING 0x0 ;  /* 0x0000000000007b1d */ /* 0x000fe20000010000 */
[----:B------:R-:W-:Y:S01]  /*1130*/  SEL R4, R4, 0xfffffff0, !P1 ;  /* 0xfffffff004047807 */ /* 0x000fe20004800000 */
[----:B------:R-:W-:Y:S01]  /*1140*/  IMAD R240, R0, 0x2, R232 ;  /* 0x0000000200f07824 */ /* 0x000fe200078e02e8 */
[----:B------:R-:W-:-:S03]  /*1150*/  IADD3 R2, R248, 0x10100, RZ ;  /* 0x00010100f8027810 */ /* 0x000fc60007ffe0ff */
[----:B------:R-:W-:Y:S01]  /*1160*/  IMAD R236, R4, 0x2, R232 ;  /* 0x0000000204ec7824 */ /* 0x000fe200078e02e8 */
[----:B------:R-:W-:Y:S01]  /*1170*/  @P0 IADD3 R91, R2, -0x20, RZ ;  /* 0xffffffe0025b0810 */ /* 0x000fe20007ffe0ff */
[----:B------:R-:W-:Y:S01]  /*1180*/  IMAD R2, R22, c[0x0][0x208], RZ ;  /* 0x0000820016027a24 */ /* 0x000fe200078e02ff */
[----:B------:R-:W-:Y:S01]  /*1190*/  ISETP.GE.AND P0, PT, R87, 0x1, PT ;  /* 0x000000015700780c */ /* 0x000fe20003f06270 */
[----:B------:R-:W-:Y:S02]  /*11a0*/  IMAD R244, R0, 0x2, R236 ;  /* 0x0000000200f47824 */ /* 0x000fe400078e02ec */
[C---:B------:R-:W-:Y:S01]  /*11b0*/  IMAD R6, R18.reuse, c[0x0][0x20c], R2 ;  /* 0x0000830012067a24 */ /* 0x040fe200078e0202 */
[----:B------:R-:W-:Y:S01]  /*11c0*/  STL [R1+0x8], R91 ;  /* 0x0000085b01007387 */ /* 0x000fe20000100800 */
[----:B------:R-:W-:-:S04]  /*11d0*/  IMAD.WIDE.U32 R2, R18, c[0x0][0x208], R42 ;  /* 0x0000820012027a25 */ /* 0x000fc800078e002a */
[----:B------:R-:W-:Y:S02]  /*11e0*/  IMAD.IADD R3, R3, 0x1, R6 ;  /* 0x0000000103037824 */ /* 0x000fe400078e0206 */
[----:B------:R-:W-:Y:S02]  /*11f0*/  IMAD R6, R41, c[0x0][0x210], RZ ;  /* 0x0000840029067a24 */ /* 0x000fe400078e02ff */
[C---:B------:R-:W-:Y:S01]  /*1200*/  IMAD.WIDE.U32 R2, R40.reuse, c[0x0][0x210], R2 ;  /* 0x0000840028027a25 */ /* 0x040fe200078e0002 */
[----:B------:R-:W1:Y:S03]  /*1210*/  LDSM.16.M88.4 R172, [R232+0x100] ;  /* 0x00010000e8ac783b */ /* 0x000e660000000200 */
[----:B------:R-:W-:Y:S01]  /*1220*/  IMAD R6, R40, c[0x0][0x214], R6 ;  /* 0x0000850028067a24 */ /* 0x000fe200078e0206 */
[----:B------:R-:W2:Y:S03]  /*1230*/  LDSM.16.M88.4 R200, [R232+0x4100] ;  /* 0x00410000e8c8783b */ /* 0x000ea60000000200 */
[----:B------:R-:W-:Y:S01]  /*1240*/  IMAD.IADD R3, R3, 0x1, R6 ;  /* 0x0000000103037824 */ /* 0x000fe200078e0206 */
[----:B------:R-:W-:Y:S01]  /*1250*/  LOP3.LUT R6, R9, 0xffffffe0, RZ, 0xc0, !PT ;  /* 0xffffffe009067812 */ /* 0x000fe200078ec0ff */
[----:B------:R-:W3:Y:S02]  /*1260*/  LDSM.16.M88.4 R216, [R232+0x8100] ;  /* 0x00810000e8d8783b */ /* 0x000ee40000000200 */
[----:B------:R-:W-:Y:S01]  /*1270*/  IMAD.WIDE.U32 R14, R20, c[0x0][0x218], R2 ;  /* 0x00008600140e7a25 */ /* 0x000fe200078e0002 */
[C---:B------:R-:W-:Y:S01]  /*1280*/  IADD3 R2, R91.reuse, 0x800, RZ ;  /* 0x000008005b027810 */ /* 0x040fe20007ffe0ff */
[----:B------:R-:W4:Y:S01]  /*1290*/  LDSM.16.M88.4 R176, [R236+0x100] ;  /* 0x00010000ecb0783b */ /* 0x000f220000000200 */
[----:B------:R-:W-:Y:S01]  /*12a0*/  IADD3 R3, R91, 0x1000, RZ ;  /* 0x000010005b037810 */ /* 0x000fe20007ffe0ff */
[----:B------:R-:W-:-:S02]  /*12b0*/  IMAD.IADD R134, R15, 0x1, R7 ;  /* 0x000000010f867824 */ /* 0x000fc400078e0207 */
[----:B------:R-:W1:Y:S01]  /*12c0*/  LDSM.16.M88.4 R204, [R236+0x4100] ;  /* 0x00410000eccc783b */ /* 0x000e620000000200 */
[----:B------:R-:W-:-:S03]  /*12d0*/  IMAD.IADD R85, R85, 0x1, -R6 ;  /* 0x0000000155557824 */ /* 0x000fc600078e0a06 */
[----:B------:R-:W1:Y:S04]  /*12e0*/  LDSM.16.M88.4 R220, [R236+0x8100] ;  /* 0x00810000ecdc783b */ /* 0x000e680000000200 */
        /* <DEDUP_REMOVED lines=10> */
[----:B------:R-:W-:Y:S06]  /*1390*/  BAR.SYNC.DEFER_BLOCKING 0x0 ;  /* 0x0000000000007b1d */ /* 0x000fec0000010000 */
[----:B------:R-:W-:Y:S04]  /*13a0*/  STL.64 [R1+0x98], R14 ;  /* 0x0000980e01007387 */ /* 0x000fe80000100a00 */
[----:B------:R5:W-:Y:S04]  /*13b0*/  STL [R1+0x44], R2 ;  /* 0x0000440201007387 */ /* 0x000be80000100800 */
[----:B------:R1:W-:Y:S04]  /*13c0*/  STL [R1+0x40], R3 ;  /* 0x0000400301007387 */ /* 0x0003e80000100800 */
[----:B------:R1:W-:Y:S01]  /*13d0*/  STL [R1+0x88], R134 ;  /* 0x0000888601007387 */ /* 0x0003e20000100800 */
[----:B------:R-:W-:-:S04]  /*13e0*/  DEPBAR.LE SB0, 0x0 ;  /* 0x000080000000791a */ /* 0x000fc80000000000 */
[----:B------:R-:W-:Y:S01]  /*13f0*/  BAR.SYNC.DEFER_BLOCKING 0x0 ;  /* 0x0000000000007b1d */ /* 0x000fe20000010000 */
[----:B-----5:R-:W-:-:S05]  /*1400*/  IADD3 R2, R91, 0x1800, RZ ;  /* 0x000018005b027810 */ /* 0x020fca0007ffe0ff */
[----:B------:R1:W-:Y:S04]  /*1410*/  STL [R1+0x3c], R2 ;  /* 0x00003c0201007387 */ /* 0x0003e80000100800 */
[----:B------:R1:W1:Y:S04]  /*1420*/  LDSM.16.M88.4 R24, [R248+0x10100] ;  /* 0x01010000f818783b */ /* 0x0002680000000200 */
[----:B------:R1:W1:Y:S04]  /*1430*/  LDSM.16.M88.4 R28, [R248+0x10900] ;  /* 0x01090000f81c783b */ /* 0x0002680000000200 */
[----:B------:R1:W1:Y:S04]  /*1440*/  LDSM.16.M88.4 R36, [R248+0x11100] ;  /* 0x01110000f824783b */ /* 0x0002680000000200 */
[----:B------:R1:W1:Y:S04]  /*1450*/  LDSM.16.M88.4 R56, [R248+0x11900] ;  /* 0x01190000f838783b */ /* 0x0002680000000200 */
[----:B------:R1:W1:Y:S04]  /*1460*/  LDSM.16.M88.4 R32, [R91] ;  /* 0x000000005b20783b */ /* 0x0002680000000200 */
[----:B------:R1:W1:Y:S04]  /*1470*/  LDSM.16.M88.4 R60, [R91+0x800] ;  /* 0x000800005b3c783b */ /* 0x0002680000000200 */
[----:B------:R1:W1:Y:S04]  /*1480*/  LDSM.16.M88.4 R68, [R91+0x1000] ;  /* 0x001000005b44783b */ /* 0x0002680000000200 */
[----:B------:R1:W1:Y:S01]  /*1490*/  LDSM.16.M88.4 R76, [R91+0x1800] ;  /* 0x001800005b4c783b */ /* 0x0002620000000200 */
[----:B------:R-:W-:Y:S05]  /*14a0*/  @!P0 BRA `(.L_x_0) ;  /* 0x000002d000008947 */ /* 0x000fea0003800000 */
[----:B-1234-:R-:W-:Y:S01]  /*14b0*/  IMAD R2, R23, c[0x0][0x208], RZ ;  /* 0x0000820017027a24 */ /* 0x01efe200078e02ff */
[----:B------:R-:W-:Y:S01]  /*14c0*/  SEL R3, RZ, 0x1, P6 ;  /* 0x00000001ff037807 */ /* 0x000fe20003000000 */
[----:B------:R-:W-:Y:S01]  /*14d0*/  IMAD.WIDE.U32 R12, R84, c[0x0][0x208], RZ ;  /* 0x00008200540c7a25 */ /* 0x000fe200078e00ff */
[----:B------:R-:W-:-:S02]  /*14e0*/  SEL R8, RZ, 0x2, P5 ;  /* 0x00000002ff087807 */ /* 0x000fc40002800000 */
[----:B------:R-:W-:Y:S01]  /*14f0*/  SEL R6, RZ, 0x4, P4 ;  /* 0x00000004ff067807 */ /* 0x000fe20002000000 */
[----:B------:R-:W-:Y:S01]  /*1500*/  IMAD R2, R84, c[0x0][0x20c], R2 ;  /* 0x0000830054027a24 */ /* 0x000fe200078e0202 */
[----:B------:R-:W-:Y:S01]  /*1510*/  LEA R7, P0, R12, R14, 0x6 ;  /* 0x0000000e0c077211 */ /* 0x000fe200078030ff */
[----:B------:R-:W-:Y:S01]  /*1520*/  IMAD R10, R84, -0x40, R87 ;  /* 0xffffffc0540a7824 */ /* 0x000fe200078e0257 */
[----:B------:R-:W-:Y:S01]  /*1530*/  IADD3 R9, R6, R8, R3 ;  /* 0x0000000806097210 */ /* 0x000fe20007ffe003 */
[----:B------:R-:W-:Y:S01]  /*1540*/  IMAD.IADD R2, R13, 0x1, R2 ;  /* 0x000000010d027824 */ /* 0x000fe200078e0202 */
[----:B------:R-:W-:Y:S02]  /*1550*/  SEL R3, RZ, 0x8, P3 ;  /* 0x00000008ff037807 */ /* 0x000fe40001800000 */
[----:B------:R-:W-:Y:S02]  /*1560*/  P2R R11, PR, RZ, 0x20 ;  /* 0x00000020ff0b7803 */ /* 0x000fe40000000000 */
[----:B------:R-:W-:Y:S01]  /*1570*/  LEA.HI.X R8, R12, R134, R2, 0x6, P0 ;  /* 0x000000860c087211 */ /* 0x000fe200000f3402 */
[----:B------:R-:W-:Y:S01]  /*1580*/  IMAD.IADD R3, R9, 0x1, R3 ;  /* 0x0000000109037824 */ /* 0x000fe200078e0203 */
[----:B------:R-:W-:Y:S01]  /*1590*/  LEA R6, P0, R7, c[0x0][0x1f8], 0x1 ;  /* 0x00007e0007067a11 */ /* 0x000fe200078008ff */
[----:B------:R-:W-:-:S02]  /*15a0*/  IMAD.MOV.U32 R9, RZ, RZ, c[0x0][0x208] ;  /* 0x00008200ff097624 */ /* 0x000fc400078e00ff */
[----:B------:R-:W-:Y:S01]  /*15b0*/  IMAD.IADD R2, R10, 0x1, -R18 ;  /* 0x000000010a027824 */ /* 0x000fe200078e0a12 */
[----:B------:R-:W-:Y:S01]  /*15c0*/  LEA.HI.X R7, R7, c[0x0][0x1fc], R8, 0x1, P0 ;  /* 0x00007f0007077a11 */ /* 0x000fe200000f0c08 */
[----:B------:R-:W-:Y:S01]  /*15d0*/  IMAD.MOV.U32 R10, RZ, RZ, c[0x0][0x20c] ;  /* 0x00008300ff0a7624 */ /* 0x000fe200078e00ff */
[----:B------:R-:W-:Y:S02]  /*15e0*/  LEA R8, P0, R9, R6, 0x6 ;  /* 0x0000000609087211 */ /* 0x000fe400078030ff */
[C---:B------:R-:W-:Y:S02]  /*15f0*/  ISETP.LT.OR P1, PT, R2.reuse, 0x1, P6 ;  /* 0x000000010200780c */ /* 0x040fe40003721670 */
[----:B------:R-:W-:Y:S02]  /*1600*/  LOP3.LUT P2, RZ, R3, 0x2, RZ, 0xc0, !PT ;  /* 0x0000000203ff7812 */ /* 0x000fe4000784c0ff */
[----:B------:R-:W-:Y:S01]  /*1610*/  LEA.HI.X R9, R9, R7, R10, 0x6, P0 ;  /* 0x0000000709097211 */ /* 0x000fe200000f340a */
[----:B------:R-:W-:Y:S01]  /*1620*/  IMAD.SHL.U32 R10, R135, 0x2, RZ ;  /* 0x00000002870a7824 */ /* 0x000fe200078e00ff */
[----:B------:R-:W-:-:S02]  /*1630*/  ISETP.LT.OR P0, PT, R2, 0x1, !P2 ;  /* 0x000000010200780c */ /* 0x000fc40005701670 */
[----:B------:R-:W-:-:S05]  /*1640*/  ISETP.LT.OR P2, PT, R2, 0x21, !P2 ;  /* 0x000000210200780c */ /* 0x000fca0005741670 */
[----:B------:R-:W-:Y:S01]  /*1650*/  @!PT LDS RZ, [RZ] ;  /* 0x00000000fffff984 */ /* 0x000fe20000000800 */
[----:B------:R-:W-:Y:S01]  /*1660*/  @!PT LDS RZ, [RZ] ;  /* 0x00000000fffff984 */ /* 0x000fe20000000800 */
[----:B------:R-:W-:Y:S01]  /*1670*/  @!PT LDS RZ, [RZ] ;  /* 0x00000000fffff984 */ /* 0x000fe20000000800 */
[----:B------:R1:W-:Y:S01]  /*1680*/  LDGSTS.E.BYPASS.LTC128B.128 [R10+0x100], [R6.64], !P1 ;  /* 0x00100000060a7fae */ /* 0x0003e2000c901d48 */
[----:B------:R-:W-:-:S05]  /*1690*/  LOP3.LUT P1, RZ, R3, 0x4, RZ, 0xc0, !PT ;  /* 0x0000000403ff7812 */ /* 0x000fca000782c0ff */
[----:B------:R1:W-:Y:S01]  /*16a0*/  LDGSTS.E.BYPASS.LTC128B.128 [R10+0x2100], [R6.64+0x80], !P0 ;  /* 0x02100080060a7fae */ /* 0x0003e2000c101d48 */
[C---:B------:R-:W-:Y:S02]  /*16b0*/  ISETP.LT.OR P0, PT, R2.reuse, 0x1, !P1 ;  /* 0x000000010200780c */ /* 0x040fe40004f01670 */
[----:B------:R-:W-:-:S11]  /*16c0*/  ISETP.LT.OR P1, PT, R2, 0x21, !P1 ;  /* 0x000000210200780c */ /* 0x000fd60004f21670 */
[----:B------:R1:W-:Y:S01]  /*16d0*/  LDGSTS.E.BYPASS.LTC128B.128 [R10+0x4100], [R6.64+0x100], !P0 ;  /* 0x04100100060a7fae */ /* 0x0003e2000c101d48 */
[----:B------:R-:W-:-:S04]  /*16e0*/  LOP3.LUT P0, RZ, R3, 0x8, RZ, 0xc0, !PT ;  /* 0x0000000803ff7812 */ /* 0x000fc8000780c0ff */
[C---:B------:R-:W-:Y:S02]  /*16f0*/  ISETP.LT.OR P5, PT, R2.reuse, 0x1, !P0 ;  /* 0x000000010200780c */ /* 0x040fe400047a1670 */
[----:B------:R-:W-:-:S11]  /*1700*/  ISETP.LT.OR P0, PT, R2, 0x21, !P0 ;  /* 0x000000210200780c */ /* 0x000fd60004701670 */
[----:B------:R1:W-:Y:S01]  /*1710*/  LDGSTS.E.BYPASS.LTC128B.128 [R10+0x6100], [R6.64+0x180], !P5 ;  /* 0x06100180060a7fae */ /* 0x0003e2000e901d48 */
[----:B------:R-:W-:-:S13]  /*1720*/  ISETP.LT.OR P5, PT, R2, 0x21, P6 ;  /* 0x000000210200780c */ /* 0x000fda00037a1670 */
[----:B------:R1:W-:Y:S01]  /*1730*/  LDGSTS.E.BYPASS.LTC128B.128 [R10+0x1100], [R8.64], !P5 ;  /* 0x01100000080a7fae */ /* 0x0003e2000e901d48 */
[----:B------:R-:W-:-:S03]  /*1740*/  ISETP.NE.AND P5, PT, R11, RZ, PT ;  /* 0x000000ff0b00720c */ /* 0x000fc60003fa5270 */
[----:B------:R1:W-:Y:S04]  /*1750*/  LDGSTS.E.BYPASS.LTC128B.128 [R10+0x3100], [R8.64+0x80], !P2 ;  /* 0x03100080080a7fae */ /* 0x0003e8000d101d48 */
[----:B------:R1:W-:Y:S04]  /*1760*/  LDGSTS.E.BYPASS.LTC128B.128 [R10+0x5100], [R8.64+0x100], !P1 ;  /* 0x05100100080a7fae */ /* 0x0003e8000c901d48 */
[----:B------:R1:W-:Y:S02]  /*1770*/  LDGSTS.E.BYPASS.LTC128B.128 [R10+0x7100], [R8.64+0x180], !P0 ;  /* 0x07100180080a7fae */ /* 0x0003e4000c101d48 */
.L_x_0:
[----:B-1234-:R-:W-:Y:S01]  /*1780*/  HMMA.16816.F32.BF16 R12, R172, R24, RZ ;  /* 0x00000018ac0c723c */ /* 0x01efe200000418ff */
[----:B------:R-:W-:Y:S01]  /*1790*/  LOP3.LUT P0, RZ, R19, 0x4, RZ, 0xc0, !PT ;  /* 0x0000000413ff7812 */ /* 0x000fe2000780c0ff */
[----:B------:R-:W0:Y:S01]  /*17a0*/  LDGDEPBAR ;  /* 0x00000000000079af */ /* 0x000e220000000000 */
[----:B------:R-:W-:-:S02]  /*17b0*/  MOV R2, 0x40 ;  /* 0x0000004000027802 */ /* 0x000fc40000000f00 */
[----:B------:R-:W-:Y:S02]  /*17c0*/  IADD3 R6, R91, 0x2000, RZ ;  /* 0x000020005b067810 */ /* 0x000fe40007ffe0ff */
[----:B------:R-:W-:Y:S01]  /*17d0*/  SEL R2, R2, 0xffffffc0, !P0 ;  /* 0xffffffc002027807 */ /* 0x000fe20004000000 */
[C---:B------:R-:W-:Y:S01]  /*17e0*/  HMMA.16816.F32.BF16 R8, R172.reuse, R26, RZ ;  /* 0x0000001aac08723c */ /* 0x040fe200000418ff */
[----:B------:R-:W-:Y:S02]  /*17f0*/  ISETP.GE.AND P2, PT, R87, 0x41, PT ;  /* 0x000000415700780c */ /* 0x000fe40003f46270 */
[-C--:B------:R-:W-:Y:S02]  /*1800*/  IADD3 R3, R248, R2.reuse, RZ ;  /* 0x00000002f8037210 */ /* 0x080fe40007ffe0ff */
[C---:B------:R-:W-:Y:S02]  /*1810*/  IADD3 R251, R91.reuse, R2, RZ ;  /* 0x000000025bfb7210 */ /* 0x040fe40007ffe0ff */
[C---:B------:R-:W-:Y:S01]  /*1820*/  IADD3 R2, R91.reuse, 0x3000, RZ ;  /* 0x000030005b027810 */ /* 0x040fe20007ffe0ff */
[----:B------:R-:W-:Y:S01]  /*1830*/  HMMA.16816.F32.BF16 R20, R172, R28, RZ ;  /* 0x0000001cac14723c */ /* 0x000fe200000418ff */
[----:B------:R-:W1:Y:S04]  /*1840*/  LDSM.16.M88.4 R24, [R3+0x10100] ;  /* 0x010100000318783b */ /* 0x000e680000000200 */
[----:B------:R-:W2:Y:S03]  /*1850*/  LDSM.16.M88.4 R44, [R3+0x10900] ;  /* 0x01090000032c783b */ /* 0x000ea60000000200 */
[----:B------:R-:W-:Y:S01]  /*1860*/  HMMA.16816.F32.BF16 R48, R176, R32, R12 ;  /* 0x00000020b030723c */ /* 0x000fe2000004180c */
[----:B------:R-:W3:Y:S04]  /*1870*/  LDSM.16.M88.4 R52, [R3+0x11100] ;  /* 0x011100000334783b */ /* 0x000ee80000000200 */
[----:B------:R-:W4:Y:S03]  /*1880*/  LDSM.16.M88.4 R64, [R3+0x11900] ;  /* 0x011900000340783b */ /* 0x000f260000000200 */
[----:B------:R-:W-:Y:S01]  /*1890*/  HMMA.16816.F32.BF16 R12, R172, R30, RZ ;  /* 0x0000001eac0c723c */ /* 0x000fe200000418ff */
[----:B------:R-:W-:Y:S04]  /*18a0*/  LDSM.16.M88.4 R72, [R251+0x1000] ;  /* 0x00100000fb48783b */ /* 0x000fe80000000200 */
[----:B------:R-:W-:Y:S03]  /*18b0*/  LDSM.16.M88.4 R80, [R251+0x1800] ;  /* 0x00180000fb50783b */ /* 0x000fe60000000200 */
[----:B------:R-:W-:Y:S01]  /*18c0*/  HMMA.16816.F32.BF16 R40, R176, R34, R8 ;  /* 0x00000022b028723c */ /* 0x000fe20000041808 */
[----:B------:R-:W-:Y:S04]  /*18d0*/  STL [R1+0x4], R3 ;  /* 0x0000040301007387 */ /* 0x000fe80000100800 */
[----:B------:R5:W-:Y:S03]  /*18e0*/  STL [R1+0x38], R6 ;  /* 0x0000380601007387 */ /* 0x000be60000100800 */
[C---:B------:R-:W-:Y:S08]  /*18f0*/  HMMA.16816.F32.BF16 R8, R172.reuse, R36, RZ ;  /* 0x00000024ac08723c */ /* 0x040ff000000418ff */
[C---:B------:R-:W-:Y:S08]  /*1900*/  HMMA.16816.F32.BF16 R16, R172.reuse, R38, RZ ;  /* 0x00000026ac10723c */ /* 0x040ff000000418ff */
[----:B------:R-:W-:Y:S01]  /*1910*/  HMMA.16816.F32.BF16 R28, R172, R56, RZ ;  /* 0x00000038ac1c723c */ /* 0x000fe200000418ff */
[----:B-----5:R-:W-:-:S07]  /*1920*/  IADD3 R6, R91, 0x3800, RZ ;  /* 0x000038005b067810 */ /* 0x020fce0007ffe0ff */
[----:B------:R-:W-:Y:S01]  /*1930*/  HMMA.16816.F32.BF16 R32, R172, R58, RZ ;  /* 0x0000003aac20723c */ /* 0x000fe200000418ff */
[----:B------:R-:W5:Y:S07]  /*1940*/  LDSM.16.M88.4 R56, [R251] ;  /* 0x00000000fb38783b */ /* 0x000f6e0000000200 */
[C---:B------:R-:W-:Y:S08]  /*1950*/  HMMA.16816.F32.BF16 R20, R176.reuse, R60, R20 ;  /* 0x0000003cb014723c */ /* 0x040ff00000041814 */
[C---:B------:R-:W-:Y:S01]  /*1960*/  HMMA.16816.F32.BF16 R12, R176.reuse, R62, R12 ;  /* 0x0000003eb00c723c */ /* 0x040fe2000004180c */
[----:B------:R-:W2:Y:S07]  /*1970*/  LDSM.16.M88.4 R60, [R251+0x800] ;  /* 0x00080000fb3c783b */ /* 0x000eae0000000200 */
[C---:B------:R-:W-:Y:S08]  /*1980*/  HMMA.16816.F32.BF16 R8, R176.reuse, R68, R8 ;  /* 0x00000044b008723c */ /* 0x040ff00000041808 */
[C---:B------:R-:W-:Y:S01]  /*1990*/  HMMA.16816.F32.BF16 R16, R176.reuse, R70, R16 ;  /* 0x00000046b010723c */ /* 0x040fe20000041810 */
[----:B------:R-:W-:Y:S07]  /*19a0*/  LDSM.16.M88.4 R68, [R248+0x13100] ;  /* 0x01310000f844783b */ /* 0x000fee0000000200 */
[C---:B------:R-:W-:Y:S08]  /*19b0*/  HMMA.16816.F32.BF16 R28, R176.reuse, R76, R28 ;  /* 0x0000004cb01c723c */ /* 0x040ff0000004181c */
[----:B------:R-:W-:Y:S01]  /*19c0*/  HMMA.16816.F32.BF16 R32, R176, R78, R32 ;  /* 0x0000004eb020723c */ /* 0x000fe20000041820 */
[----:B------:R-:W-:Y:S07]  /*19d0*/  LDSM.16.M88.4 R76, [R248+0x13900] ;  /* 0x01390000f84c783b */ /* 0x000fee0000000200 */
[C---:B-1----:R-:W-:Y:S01]  /*19e0*/  HMMA.16816.F32.BF16 R36, R192.reuse, R24, R48 ;  /* 0x00000018c024723c */ /* 0x042fe20000041830 */
[----:B------:R-:W-:Y:S07]  /*19f0*/  LDSM.16.M88.4 R48, [R91+0x2000] ;  /* 0x002000005b30783b */ /* 0x000fee0000000200 */
[C---:B------:R-:W-:Y:S08]  /*1a00*/  HMMA.16816.F32.BF16 R40, R192.reuse, R26, R40 ;  /* 0x0000001ac028723c */ /* 0x040ff00000041828 */
[C---:B--2---:R-:W-:Y:S08]  /*1a10*/  HMMA.16816.F32.BF16 R24, R192.reuse, R44, R20 ;  /* 0x0000002cc018723c */ /* 0x044ff00000041814 */
[C---:B------:R-:W-:Y:S01]  /*1a20*/  HMMA.16816.F32.BF16 R20, R192.reuse, R46, R12 ;  /* 0x0000002ec014723c */ /* 0x040fe2000004180c */
[----:B------:R-:W1:Y:S04]  /*1a30*/  LDSM.16.M88.4 R12, [R248+0x12100] ;  /* 0x01210000f80c783b */ /* 0x000e680000000200 */
[----:B------:R-:W2:Y:S03]  /*1a40*/  LDSM.16.M88.4 R44, [R248+0x12900] ;  /* 0x01290000f82c783b */ /* 0x000ea60000000200 */
[C---:B---3--:R-:W-:Y:S08]  /*1a50*/  HMMA.16816.F32.BF16 R8, R192.reuse, R52, R8 ;  /* 0x00000034c008723c */ /* 0x048ff00000041808 */
[C---:B------:R-:W-:Y:S01]  /*1a60*/  HMMA.16816.F32.BF16 R16, R192.reuse, R54, R16 ;  /* 0x00000036c010723c */ /* 0x040fe20000041810 */
[----:B------:R-:W3:Y:S07]  /*1a70*/  LDSM.16.M88.4 R52, [R91+0x2800] ;  /* 0x002800005b34783b */ /* 0x000eee0000000200 */
[C---:B----4-:R-:W-:Y:S08]  /*1a80*/  HMMA.16816.F32.BF16 R28, R192.reuse, R64, R28 ;  /* 0x00000040c01c723c */ /* 0x050ff0000004181c */
[----:B------:R-:W-:Y:S01]  /*1a90*/  HMMA.16816.F32.BF16 R32, R192, R66, R32 ;  /* 0x00000042c020723c */ /* 0x000fe20000041820 */
[----:B------:R-:W-:Y:S07]  /*1aa0*/  LDSM.16.M88.4 R64, [R3+0x13100] ;  /* 0x013100000340783b */ /* 0x000fee0000000200 */
[C---:B-----5:R-:W-:Y:S08]  /*1ab0*/  HMMA.16816.F32.BF16 R36, R196.reuse, R56, R36 ;  /* 0x00000038c424723c */ /* 0x060ff00000041824 */
[C---:B------:R-:W-:Y:S01]  /*1ac0*/  HMMA.16816.F32.BF16 R40, R196.reuse, R58, R40 ;  /* 0x0000003ac428723c */ /* 0x040fe20000041828 */
[----:B------:R-:W-:Y:S07]  /*1ad0*/  LDSM.16.M88.4 R56, [R3+0x12900] ;  /* 0x012900000338783b */ /* 0x000fee0000000200 */
[C---:B------:R-:W-:Y:S08]  /*1ae0*/  HMMA.16816.F32.BF16 R24, R196.reuse, R60, R24 ;  /* 0x0000003cc418723c */ /* 0x040ff00000041818 */
[C---:B------:R-:W-:Y:S01]  /*1af0*/  HMMA.16816.F32.BF16 R20, R196.reuse, R62, R20 ;  /* 0x0000003ec414723c */ /* 0x040fe20000041814 */
[----:B------:R-:W4:Y:S07]  /*1b00*/  LDSM.16.M88.4 R60, [R91+0x3000] ;  /* 0x003000005b3c783b */ /* 0x000f2e0000000200 */
[C---:B------:R-:W-:Y:S08]  /*1b10*/  HMMA.16816.F32.BF16 R8, R196.reuse, R72, R8 ;  /* 0x00000048c408723c */ /* 0x040ff00000041808 */
[C---:B------:R-:W-:Y:S01]  /*1b20*/  HMMA.16816.F32.BF16 R16, R196.reuse, R74, R16 ;  /* 0x0000004ac410723c */ /* 0x040fe20000041810 */
[----:B------:R-:W-:Y:S07]  /*1b30*/  LDSM.16.M88.4 R72, [R3+0x13900] ;  /* 0x013900000348783b */ /* 0x000fee0000000200 */
[C---:B------:R-:W-:Y:S08]  /*1b40*/  HMMA.16816.F32.BF16 R28, R196.reuse, R80, R28 ;  /* 0x00000050c41c723c */ /* 0x040ff0000004181c */
[----:B------:R-:W-:Y:S01]  /*1b50*/  HMMA.16816.F32.BF16 R32, R196, R82, R32 ;  /* 0x00000052c420723c */ /* 0x000fe20000041820 */
[----:B------:R-:W5:Y:S07]  /*1b60*/  LDSM.16.M88.4 R80, [R91+0x3800] ;  /* 0x003800005b50783b */ /* 0x000f6e0000000200 */
[C---:B-1----:R-:W-:Y:S08]  /*1b70*/  HMMA.16816.F32.BF16 R36, R200.reuse, R12, R36 ;  /* 0x0000000cc824723c */ /* 0x042ff00000041824 */
[C---:B------:R-:W-:Y:S08]  /*1b80*/  HMMA.16816.F32.BF16 R40, R200.reuse, R14, R40 ;  /* 0x0000000ec828723c */ /* 0x040ff00000041828 */
[C---:B--2---:R-:W-:Y:S08]  /*1b90*/  HMMA.16816.F32.BF16 R24, R200.reuse, R44, R24 ;  /* 0x0000002cc818723c */ /* 0x044ff00000041818 */
[C---:B------:R-:W-:Y:S01]  /*1ba0*/  HMMA.16816.F32.BF16 R20, R200.reuse, R46, R20 ;  /* 0x0000002ec814723c */ /* 0x040fe20000041814 */
[----:B------:R-:W1:Y:S07]  /*1bb0*/  LDSM.16.M88.4 R44, [R3+0x12100] ;  /* 0x01210000032c783b */ /* 0x000e6e0000000200 */
[C---:B------:R-:W-:Y:S08]  /*1bc0*/  HMMA.16816.F32.BF16 R12, R200.reuse, R68, R8 ;  /* 0x00000044c80c723c */ /* 0x040ff00000041808 */
[C---:B------:R-:W-:Y:S01]  /*1bd0*/  HMMA.16816.F32.BF16 R8, R200.reuse, R70, R16 ;  /* 0x00000046c808723c */ /* 0x040fe20000041810 */
[----:B------:R-:W-:Y:S07]  /*1be0*/  LDSM.16.M88.4 R68, [R251+0x3000] ;  /* 0x00300000fb44783b */ /* 0x000fee0000000200 */
[C---:B------:R-:W-:Y:S08]  /*1bf0*/  HMMA.16816.F32.BF16 R28, R200.reuse, R76, R28 ;  /* 0x0000004cc81c723c */ /* 0x040ff0000004181c */
[----:B------:R-:W-:Y:S01]  /*1c00*/  HMMA.16816.F32.BF16 R32, R200, R78, R32 ;  /* 0x0000004ec820723c */ /* 0x000fe20000041820 */
[----:B------:R-:W-:Y:S07]  /*1c10*/  LDSM.16.M88.4 R76, [R248+0x15900] ;  /* 0x01590000f84c783b */ /* 0x000fee0000000200 */
[C---:B------:R-:W-:Y:S08]  /*1c20*/  HMMA.16816.F32.BF16 R36, R204.reuse, R48, R36 ;  /* 0x00000030cc24723c */ /* 0x040ff00000041824 */
[C---:B------:R-:W-:Y:S01]  /*1c30*/  HMMA.16816.F32.BF16 R40, R204.reuse, R50, R40 ;  /* 0x00000032cc28723c */ /* 0x040fe20000041828 */
[----:B------:R-:W-:Y:S07]  /*1c40*/  LDSM.16.M88.4 R48, [R248+0x14100] ;  /* 0x01410000f830783b */ /* 0x000fee0000000200 */
[C---:B---3--:R-:W-:Y:S08]  /*1c50*/  HMMA.16816.F32.BF16 R24, R204.reuse, R52, R24 ;  /* 0x00000034cc18723c */ /* 0x048ff00000041818 */
[C---:B------:R-:W-:Y:S01]  /*1c60*/  HMMA.16816.F32.BF16 R20, R204.reuse, R54, R20 ;  /* 0x00000036cc14723c */ /* 0x040fe20000041814 */
[----:B------:R-:W2:Y:S07]  /*1c70*/  LDSM.16.M88.4 R52, [R251+0x2000] ;  /* 0x00200000fb34783b */ /* 0x000eae0000000200 */
[C---:B----4-:R-:W-:Y:S08]  /*1c80*/  HMMA.16816.F32.BF16 R16, R204.reuse, R60, R12 ;  /* 0x0000003ccc10723c */ /* 0x050ff0000004180c */
[C---:B------:R-:W-:Y:S01]  /*1c90*/  HMMA.16816.F32.BF16 R12, R204.reuse, R62, R8 ;  /* 0x0000003ecc0c723c */ /* 0x040fe20000041808 */
[----:B------:R-:W3:Y:S07]  /*1ca0*/  LDSM.16.M88.4 R60, [R251+0x2800] ;  /* 0x00280000fb3c783b */ /* 0x000eee0000000200 */
[C---:B-----5:R-:W-:Y:S08]  /*1cb0*/  HMMA.16816.F32.BF16 R8, R204.reuse, R80, R28 ;  /* 0x00000050cc08723c */ /* 0x060ff0000004181c */
[----:B------:R-:W-:Y:S01]  /*1cc0*/  HMMA.16816.F32.BF16 R32, R204, R82, R32 ;  /* 0x00000052cc20723c */ /* 0x000fe20000041820 */
[----:B------:R-:W4:Y:S07]  /*1cd0*/  LDSM.16.M88.4 R80, [R251+0x3800] ;  /* 0x00380000fb50783b */ /* 0x000f2e0000000200 */
[C---:B-1----:R-:W-:Y:S08]  /*1ce0*/  HMMA.16816.F32.BF16 R36, R208.reuse, R44, R36 ;  /* 0x0000002cd024723c */ /* 0x042ff00000041824 */
[C---:B------:R-:W-:Y:S01]  /*1cf0*/  HMMA.16816.F32.BF16 R40, R208.reuse, R46, R40 ;  /* 0x0000002ed028723c */ /* 0x040fe20000041828 */
[----:B------:R-:W-:Y:S07]  /*1d00*/  LDSM.16.M88.4 R44, [R91+0x4000] ;  /* 0x004000005b2c783b */ /* 0x000fee0000000200 */
[C---:B------:R-:W-:Y:S08]  /*1d10*/  HMMA.16816.F32.BF16 R28, R208.reuse, R56, R24 ;  /* 0x00000038d01c723c */ /* 0x040ff00000041818 */
[C---:B------:R-:W-:Y:S01]  /*1d20*/  HMMA.16816.F32.BF16 R24, R208.reuse, R58, R20 ;  /* 0x0000003ad018723c */ /* 0x040fe20000041814 */
[----:B------:R-:W1:Y:S07]  /*1d30*/  LDSM.16.M88.4 R56, [R248+0x14900] ;  /* 0x01490000f838783b */ /* 0x000e6e0000000200 */
[C---:B------:R-:W-:Y:S08]  /*1d40*/  HMMA.16816.F32.BF16 R20, R208.reuse, R64, R16 ;  /* 0x00000040d014723c */ /* 0x040ff00000041810 */
[C---:B------:R-:W-:Y:S01]  /*1d50*/  HMMA.16816.F32.BF16 R16, R208.reuse, R66, R12 ;  /* 0x00000042d010723c */ /* 0x040fe2000004180c */
[----:B------:R-:W5:Y:S07]  /*1d60*/  LDSM.16.M88.4 R64, [R248+0x15100] ;  /* 0x01510000f840783b */ /* 0x000f6e0000000200 */
[C---:B------:R-:W-:Y:S08]  /*1d70*/  HMMA.16816.F32.BF16 R12, R208.reuse, R72, R8 ;  /* 0x00000048d00c723c */ /* 0x040ff00000041808 */
[----:B------:R-:W-:Y:S01]  /*1d80*/  HMMA.16816.F32.BF16 R8, R208, R74, R32 ;  /* 0x0000004ad008723c */ /* 0x000fe20000041820 */
[----:B------:R-:W-:Y:S07]  /*1d90*/  LDSM.16.M88.4 R72, [R91+0x5800] ;  /* 0x005800005b48783b */ /* 0x000fee0000000200 */
[C---:B--2---:R-:W-:Y:S08]  /*1da0*/  HMMA.16816.F32.BF16 R36, R212.reuse, R52, R36 ;  /* 0x00000034d424723c */ /* 0x044ff00000041824 */
[C---:B------:R-:W-:Y:S01]  /*1db0*/  HMMA.16816.F32.BF16 R40, R212.reuse, R54, R40 ;  /* 0x00000036d428723c */ /* 0x040fe20000041828 */
[----:B------:R-:W-:Y:S07]  /*1dc0*/  LDSM.16.M88.4 R52, [R91+0x4800] ;  /* 0x004800005b34783b */ /* 0x000fee0000000200 */
[C---:B---3--:R-:W-:Y:S08]  /*1dd0*/  HMMA.16816.F32.BF16 R32, R212.reuse, R60, R28 ;  /* 0x0000003cd420723c */ /* 0x048ff0000004181c */
[C---:B------:R-:W-:Y:S01]  /*1de0*/  HMMA.16816.F32.BF16 R28, R212.reuse, R62, R24 ;  /* 0x0000003ed41c723c */ /* 0x040fe20000041818 */
[----:B------:R-:W2:Y:S07]  /*1df0*/  LDSM.16.M88.4 R60, [R91+0x5000] ;  /* 0x005000005b3c783b */ /* 0x000eae0000000200 */
[C---:B------:R-:W-:Y:S08]  /*1e00*/  HMMA.16816.F32.BF16 R24, R212.reuse, R68, R20 ;  /* 0x00000044d418723c */ /* 0x040ff00000041814 */
[C---:B------:R-:W-:Y:S01]  /*1e10*/  HMMA.16816.F32.BF16 R20, R212.reuse, R70, R16 ;  /* 0x00000046d414723c */ /* 0x040fe20000041810 */
[----:B------:R-:W-:Y:S07]  /*1e20*/  LDSM.16.M88.4 R68, [R3+0x14900] ;  /* 0x014900000344783b */ /* 0x000fee0000000200 */
[C---:B----4-:R-:W-:Y:S08]  /*1e30*/  HMMA.16816.F32.BF16 R16, R212.reuse, R80, R12 ;  /* 0x00000050d410723c */ /* 0x050ff0000004180c */
[----:B------:R-:W-:Y:S08]  /*1e40*/  HMMA.16816.F32.BF16 R12, R212, R82, R8 ;  /* 0x00000052d40c723c */ /* 0x000ff00000041808 */
[C---:B------:R-:W-:Y:S08]  /*1e50*/  HMMA.16816.F32.BF16 R8, R216.reuse, R48, R36 ;  /* 0x00000030d808723c */ /* 0x040ff00000041824 */
[C---:B------:R-:W-:Y:S01]  /*1e60*/  HMMA.16816.F32.BF16 R40, R216.reuse, R50, R40 ;  /* 0x00000032d828723c */ /* 0x040fe20000041828 */
[----:B------:R-:W3:Y:S07]  /*1e70*/  LDSM.16.M88.4 R48, [R3+0x14100] ;  /* 0x014100000330783b */ /* 0x000eee0000000200 */
[C---:B-1----:R-:W-:Y:S08]  /*1e80*/  HMMA.16816.F32.BF16 R36, R216.reuse, R56, R32 ;  /* 0x00000038d824723c */ /* 0x042ff00000041820 */
[C---:B------:R-:W-:Y:S01]  /*1e90*/  HMMA.16816.F32.BF16 R32, R216.reuse, R58, R28 ;  /* 0x0000003ad820723c */ /* 0x040fe2000004181c */
[----:B------:R-:W-:Y:S07]  /*1ea0*/  LDSM.16.M88.4 R56, [R3+0x15900] ;  /* 0x015900000338783b */ /* 0x000fee0000000200 */
[C---:B-----5:R-:W-:Y:S08]  /*1eb0*/  HMMA.16816.F32.BF16 R28, R216.reuse, R64, R24 ;  /* 0x00000040d81c723c */ /* 0x060ff00000041818 */
[C---:B------:R-:W-:Y:S08]  /*1ec0*/  HMMA.16816.F32.BF16 R24, R216.reuse, R66, R20 ;  /* 0x00000042d818723c */ /* 0x040ff00000041814 */
[C---:B------:R-:W-:Y:S08]  /*1ed0*/  HMMA.16816.F32.BF16 R20, R216.reuse, R76, R16 ;  /* 0x0000004cd814723c */ /* 0x040ff00000041810 */
[----:B------:R-:W-:Y:S08]  /*1ee0*/  HMMA.16816.F32.BF16 R16, R216, R78, R12 ;  /* 0x0000004ed810723c */ /* 0x000ff0000004180c */
[C---:B------:R-:W-:Y:S08]  /*1ef0*/  HMMA.16816.F32.BF16 R12, R220.reuse, R44, R8 ;  /* 0x0000002cdc0c723c */ /* 0x040ff00000041808 */
[C---:B--2---:R-:W-:Y:S08]  /*1f00*/  HMMA.16816.F32.BF16 R28, R220.reuse, R60, R28 ;  /* 0x0000003cdc1c723c */ /* 0x044ff0000004181c */
[C---:B------:R-:W-:Y:S08]  /*1f10*/  HMMA.16816.F32.BF16 R24, R220.reuse, R62, R24 ;  /* 0x0000003edc18723c */ /* 0x040ff00000041818 */
[C---:B------:R-:W-:Y:S08]  /*1f20*/  HMMA.16816.F32.BF16 R60, R220.reuse, R74, R16 ;  /* 0x0000004adc3c723c */ /* 0x040ff00000041810 */
[----:B------:R-:W-:Y:S08]  /*1f30*/  HMMA.16816.F32.BF16 R32, R220, R54, R32 ;  /* 0x00000036dc20723c */ /* 0x000ff00000041820 */
[----:B---3--:R-:W-:Y:S01]  /*1f40*/  HMMA.16816.F32.BF16 R16, R224, R48, R12 ;  /* 0x00000030e010723c */ /* 0x008fe2000004180c */
[----:B------:R-:W1:Y:S07]  /*1f50*/  LDSM.16.M88.4 R12, [R251+0x4000] ;  /* 0x00400000fb0c783b */ /* 0x000e6e0000000200 */
[C---:B------:R-:W-:Y:S08]  /*1f60*/  HMMA.16816.F32.BF16 R8, R220.reuse, R46, R40 ;  /* 0x0000002edc08723c */ /* 0x040ff00000041828 */
[C---:B------:R-:W-:Y:S01]  /*1f70*/  HMMA.16816.F32.BF16 R64, R220.reuse, R72, R20 ;  /* 0x00000048dc40723c */ /* 0x040fe20000041814 */
[----:B------:R-:W2:Y:S04]  /*1f80*/  LDSM.16.M88.4 R20, [R3+0x15100] ;  /* 0x015100000314783b */ /* 0x000ea80000000200 */
[----:B------:R-:W-:Y:S03]  /*1f90*/  LDSM.16.M88.4 R72, [R251+0x5800] ;  /* 0x00580000fb48783b */ /* 0x000fe60000000200 */
[----:B------:R-:W-:Y:S01]  /*1fa0*/  HMMA.16816.F32.BF16 R36, R220, R52, R36 ;  /* 0x00000034dc24723c */ /* 0x000fe20000041824 */
[----:B------:R-:W-:Y:S07]  /*1fb0*/  LDSM.16.M88.4 R52, [R251+0x4800] ;  /* 0x00480000fb34783b */ /* 0x000fee0000000200 */
[C---:B------:R-:W-:Y:S01]  /*1fc0*/  HMMA.16816.F32.BF16 R44, R224.reuse, R70, R32 ;  /* 0x00000046e02c723c */ /* 0x040fe20000041820 */
[----:B------:R-:W3:Y:S07]  /*1fd0*/  LDSM.16.M88.4 R32, [R248+0x16100] ;  /* 0x01610000f820783b */ /* 0x000eee0000000200 */
[----:B------:R-:W-:Y:S08]  /*1fe0*/  HMMA.16816.F32.BF16 R8, R224, R50, R8 ;  /* 0x00000032e008723c */ /* 0x000ff00000041808 */
[----:B-1----:R-:W-:Y:S08]  /*1ff0*/  HMMA.16816.F32.BF16 R16, R228, R12, R16 ;  /* 0x0000000ce410723c */ /* 0x002ff00000041810 */
[C---:B------:R-:W-:Y:S01]  /*2000*/  HMMA.16816.F32.BF16 R48, R224.reuse, R68, R36 ;  /* 0x00000044e030723c */ /* 0x040fe20000041824 */
[----:B------:R-:W-:Y:S07]  /*2010*/  LDSM.16.M88.4 R68, [R251+0x5000] ;  /* 0x00500000fb44783b */ /* 0x000fee0000000200 */
[C---:B--2---:R-:W-:Y:S08]  /*2020*/  HMMA.16816.F32.BF16 R40, R224.reuse, R20, R28 ;  /* 0x00000014e028723c */ /* 0x044ff0000004181c */
[C---:B------:R-:W-:Y:S01]  /*2030*/  HMMA.16816.F32.BF16 R28, R224.reuse, R22, R24 ;  /* 0x00000016e01c723c */ /* 0x040fe20000041818 */
[----:B------:R-:W1:Y:S07]  /*2040*/  LDSM.16.M88.4 R20, [R91+0x6000] ;  /* 0x006000005b14783b */ /* 0x000e6e0000000200 */
[----:B------:R-:W-:Y:S01]  /*2050*/  HMMA.16816.F32.BF16 R36, R224, R56, R64 ;  /* 0x00000038e024723c */ /* 0x000fe20000041840 */
[----:B------:R-:W-:Y:S07]  /*2060*/  LDSM.16.M88.4 R64, [R248+0x17900] ;  /* 0x01790000f840783b */ /* 0x000fee0000000200 */
[----:B------:R-:W-:Y:S08]  /*2070*/  HMMA.16816.F32.BF16 R8, R228, R14, R8 ;  /* 0x0000000ee408723c */ /* 0x000ff00000041808 */
[----:B---3--:R-:W-:Y:S08]  /*2080*/  HMMA.16816.F32.BF16 R12, R232, R32, R16 ;  /* 0x00000020e80c723c */ /* 0x008ff00000041810 */
[C---:B------:R-:W-:Y:S01]  /*2090*/  HMMA.16816.F32.BF16 R24, R228.reuse, R52, R48 ;  /* 0x00000034e418723c */ /* 0x040fe20000041830 */
[----:B------:R-:W-:Y:S07]  /*20a0*/  LDSM.16.M88.4 R48, [R91+0x6800] ;  /* 0x006800005b30783b */ /* 0x000fee0000000200 */
[C---:B------:R-:W-:Y:S01]  /*20b0*/  HMMA.16816.F32.BF16 R76, R228.reuse, R72, R36 ;  /* 0x00000048e44c723c */ /* 0x040fe20000041824 */
[----:B------:R-:W2:Y:S07]  /*20c0*/  LDSM.16.M88.4 R36, [R3+0x16100] ;  /* 0x016100000324783b */ /* 0x000eae0000000200 */
[----:B------:R-:W-:Y:S01]  /*20d0*/  HMMA.16816.F32.BF16 R52, R228, R54, R44 ;  /* 0x00000036e434723c */ /* 0x000fe2000004182c */
[----:B------:R-:W3:Y:S07]  /*20e0*/  LDSM.16.M88.4 R44, [R248+0x16900] ;  /* 0x01690000f82c783b */ /* 0x000eee0000000200 */
[----:B------:R-:W-:Y:S08]  /*20f0*/  HMMA.16816.F32.BF16 R8, R232, R34, R8 ;  /* 0x00000022e808723c */ /* 0x000ff00000041808 */
[----:B-1----:R-:W-:Y:S08]  /*2100*/  HMMA.16816.F32.BF16 R12, R236, R20, R12 ;  /* 0x00000014ec0c723c */ /* 0x002ff0000004180c */
[----:B------:R-:W-:Y:S08]  /*2110*/  HMMA.16816.F32.BF16 R80, R224, R58, R60 ;  /* 0x0000003ae050723c */ /* 0x000ff0000004183c */
[C---:B------:R-:W-:Y:S01]  /*2120*/  HMMA.16816.F32.BF16 R60, R228.reuse, R68, R40 ;  /* 0x00000044e43c723c */ /* 0x040fe20000041828 */
[----:B------:R-:W1:Y:S07]  /*2130*/  LDSM.16.M88.4 R40, [R251+0x6000] ;  /* 0x00600000fb28783b */ /* 0x000e6e0000000200 */
[----:B------:R-:W-:Y:S01]  /*2140*/  HMMA.16816.F32.BF16 R56, R228, R70, R28 ;  /* 0x00000046e438723c */ /* 0x000fe2000004181c */
[----:B------:R-:W4:Y:S07]  /*2150*/  LDSM.16.M88.4 R28, [R248+0x17100] ;  /* 0x01710000f81c783b */ /* 0x000f2e0000000200 */
[----:B------:R-:W-:Y:S08]  /*2160*/  HMMA.16816.F32.BF16 R8, R236, R22, R8 ;  /* 0x00000016ec08723c */ /* 0x000ff00000041808 */
[----:B--2---:R-:W-:Y:S08]  /*2170*/  HMMA.16816.F32.BF16 R12, R240, R36, R12 ;  /* 0x00000024f00c723c */ /* 0x004ff0000004180c */
[C---:B---3--:R-:W-:Y:S08]  /*2180*/  HMMA.16816.F32.BF16 R16, R232.reuse, R44, R24 ;  /* 0x0000002ce810723c */ /* 0x048ff00000041818 */
[----:B------:R-:W-:Y:S01]  /*2190*/  HMMA.16816.F32.BF16 R24, R232, R46, R52 ;  /* 0x0000002ee818723c */ /* 0x000fe20000041834 */
[----:B------:R-:W2:Y:S04]  /*21a0*/  LDSM.16.M88.4 R52, [R91+0x7000] ;  /* 0x007000005b34783b */ /* 0x000ea80000000200 */
[----:B------:R-:W3:Y:S03]  /*21b0*/  LDSM.16.M88.4 R44, [R3+0x16900] ;  /* 0x01690000032c783b */ /* 0x000ee60000000200 */
[----:B------:R-:W-:Y:S08]  /*21c0*/  HMMA.16816.F32.BF16 R8, R240, R38, R8 ;  /* 0x00000026f008723c */ /* 0x000ff00000041808 */
[----:B-1----:R-:W-:Y:S08]  /*21d0*/  HMMA.16816.F32.BF16 R32, R244, R40, R12 ;  /* 0x00000028f420723c */ /* 0x002ff0000004180c */
[----:B------:R-:W-:Y:S08]  /*21e0*/  HMMA.16816.F32.BF16 R20, R236, R48, R16 ;  /* 0x00000030ec14723c */ /* 0x000ff00000041810 */
[----:B----4-:R-:W-:Y:S08]  /*21f0*/  HMMA.16816.F32.BF16 R12, R232, R28, R60 ;  /* 0x0000001ce80c723c */ /* 0x010ff0000004183c */
[----:B------:R-:W-:Y:S01]  /*2200*/  HMMA.16816.F32.BF16 R16, R236, R50, R24 ;  /* 0x00000032ec10723c */ /* 0x000fe20000041818 */
[----:B------:R-:W-:Y:S01]  /*2210*/  LDSM.16.M88.4 R48, [R91+0x7800] ;  /* 0x007800005b30783b */ /* 0x000fe20000000200 */
[----:B------:R-:W-:-:S02]  /*2220*/  FMUL.FTZ R32, R32, c[0x0][0x320] ;  /* 0x0000c80020207a20 */ /* 0x000fc40000410000 */
[----:B------:R-:W-:Y:S02]  /*2230*/  FMUL.FTZ R33, R33, c[0x0][0x320] ;  /* 0x0000c80021217a20 */ /* 0x000fe40000410000 */
[----:B------:R-:W-:Y:S01]  /*2240*/  FMUL.FTZ R34, R34, c[0x0][0x320] ;  /* 0x0000c80022227a20 */ /* 0x000fe20000410000 */
[----:B------:R-:W1:Y:S01]  /*2250*/  MUFU.TANH R73, R32 ;  /* 0x0000002000497308 */ /* 0x000e620000002400 */
[----:B------:R-:W-:Y:S01]  /*2260*/  HMMA.16816.F32.BF16 R36, R232, R30, R56 ;  /* 0x0000001ee824723c */ /* 0x000fe20000041838 */
[----:B------:R-:W-:Y:S01]  /*2270*/  LDSM.16.M88.4 R56, [R251+0x6800] ;  /* 0x00680000fb38783b */ /* 0x000fe20000000200 */
[----:B------:R-:W-:-:S05]  /*2280*/  FMUL.FTZ R35, R35, c[0x0][0x320] ;  /* 0x0000c80023237a20 */ /* 0x000fca0000410000 */
[----:B------:R-:W4:Y:S01]  /*2290*/  MUFU.TANH R72, R33 ;  /* 0x0000002100487308 */ /* 0x000f220000002400 */
[----:B------:R-:W-:Y:S01]  /*22a0*/  HMMA.16816.F32.BF16 R28, R244, R42, R8 ;  /* 0x0000002af41c723c */ /* 0x000fe20000041808 */
[----:B------:R-:W5:Y:S07]  /*22b0*/  LDSM.16.M88.4 R40, [R3+0x17100] ;  /* 0x017100000328783b */ /* 0x000f6e0000000200 */
[----:B--2---:R-:W-:Y:S08]  /*22c0*/  HMMA.16816.F32.BF16 R12, R236, R52, R12 ;  /* 0x00000034ec0c723c */ /* 0x004ff0000004180c */
[----:B---3--:R-:W-:Y:S08]  /*22d0*/  HMMA.16816.F32.BF16 R8, R240, R46, R16 ;  /* 0x0000002ef008723c */ /* 0x008ff00000041810 */
[----:B------:R-:W-:Y:S01]  /*22e0*/  HMMA.16816.F32.BF16 R68, R228, R74, R80 ;  /* 0x0000004ae444723c */ /* 0x000fe20000041850 */
[----:B------:R-:W-:-:S02]  /*22f0*/  FMUL.FTZ R28, R28, c[0x0][0x320] ;  /* 0x0000c8001c1c7a20 */ /* 0x000fc40000410000 */
[----:B------:R-:W-:Y:S02]  /*2300*/  FMUL.FTZ R29, R29, c[0x0][0x320] ;  /* 0x0000c8001d1d7a20 */ /* 0x000fe40000410000 */
[----:B------:R-:W-:Y:S02]  /*2310*/  FMUL.FTZ R30, R30, c[0x0][0x320] ;  /* 0x0000c8001e1e7a20 */ /* 0x000fe40000410000 */
[----:B------:R-:W-:Y:S01]  /*2320*/  FMUL.FTZ R31, R31, c[0x0][0x320] ;  /* 0x0000c8001f1f7a20 */ /* 0x000fe20000410000 */
[----:B------:R-:W-:Y:S01]  /*2330*/  HMMA.16816.F32.BF16 R20, R240, R44, R20 ;  /* 0x0000002cf014723c */ /* 0x000fe20000041814 */
[----:B------:R-:W-:Y:S07]  /*2340*/  LDSM.16.M88.4 R44, [R251+0x7000] ;  /* 0x00700000fb2c783b */ /* 0x000fee0000000200 */
[----:B------:R-:W-:Y:S01]  /*2350*/  HMMA.16816.F32.BF16 R60, R232, R64, R76 ;  /* 0x00000040e83c723c */ /* 0x000fe2000004184c */
[----:B------:R-:W2:Y:S07]  /*2360*/  MUFU.TANH R65, R34 ;  /* 0x0000002200417308 */ /* 0x000eae0000002400 */
[----:B-----5:R-:W-:Y:S01]  /*2370*/  HMMA.16816.F32.BF16 R16, R240, R40, R12 ;  /* 0x00000028f010723c */ /* 0x020fe2000004180c */
[----:B------:R3:W1:Y:S07]  /*2380*/  MUFU.TANH R64, R35 ;  /* 0x0000002300407308 */ /* 0x00066e0000002400 */
[----:B------:R-:W-:Y:S08]  /*2390*/  HMMA.16816.F32.BF16 R12, R244, R58, R8 ;  /* 0x0000003af40c723c */ /* 0x000ff00000041808 */
[----:B------:R-:W-:Y:S08]  /*23a0*/  HMMA.16816.F32.BF16 R8, R232, R66, R68 ;  /* 0x00000042e808723c */ /* 0x000ff00000041844 */
[----:B---3--:R-:W-:Y:S01]  /*23b0*/  HMMA.16816.F32.BF16 R32, R236, R54, R36 ;  /* 0x00000036ec20723c */ /* 0x008fe20000041824 */
[----:B------:R3:W5:Y:S01]  /*23c0*/  LDSM.16.M88.4 R36, [R3+0x17900] ;  /* 0x017900000324783b */ /* 0x0007620000000200 */
[----:B------:R-:W1:Y:S06]  /*23d0*/  MUFU.TANH R55, R30 ;  /* 0x0000001e00377308 */ /* 0x000e6c0000002400 */
[----:B------:R-:W-:Y:S01]  /*23e0*/  HMMA.16816.F32.BF16 R24, R244, R56, R20 ;  /* 0x00000038f418723c */ /* 0x000fe20000041814 */
[----:B------:R-:W-:Y:S01]  /*23f0*/  FMUL.FTZ R12, R12, c[0x0][0x320] ;  /* 0x0000c8000c0c7a20 */ /* 0x000fe20000410000 */
[----:B------:R-:W1:Y:S01]  /*2400*/  MUFU.TANH R57, R28 ;  /* 0x0000001c00397308 */ /* 0x000e620000002400 */
[----:B------:R-:W-:-:S02]  /*2410*/  FMUL.FTZ R13, R13, c[0x0][0x320] ;  /* 0x0000c8000d0d7a20 */ /* 0x000fc40000410000 */
[----:B------:R-:W-:Y:S02]  /*2420*/  FMUL.FTZ R14, R14, c[0x0][0x320] ;  /* 0x0000c8000e0e7a20 */ /* 0x000fe40000410000 */
[----:B------:R-:W-:Y:S01]  /*2430*/  FMUL.FTZ R15, R15, c[0x0][0x320] ;  /* 0x0000c8000f0f7a20 */ /* 0x000fe20000410000 */
[C---:B------:R-:W-:Y:S02]  /*2440*/  HMMA.16816.F32.BF16 R20, R236.reuse, R48, R60 ;  /* 0x00000030ec14723c */ /* 0x040fe4000004183c */
[----:B------:R-:W1:Y:S06]  /*2450*/  MUFU.TANH R56, R29 ;  /* 0x0000001d00387308 */ /* 0x000e6c0000002400 */
[----:B------:R-:W-:Y:S01]  /*2460*/  HMMA.16816.F32.BF16 R8, R236, R50, R8 ;  /* 0x00000032ec08723c */ /* 0x000fe20000041808 */
[----:B---3--:R-:W-:Y:S01]  /*2470*/  IADD3 R3, R91, 0x2800, RZ ;  /* 0x000028005b037810 */ /* 0x008fe20007ffe0ff */
[----:B------:R3:W1:Y:S04]  /*2480*/  MUFU.TANH R54, R31 ;  /* 0x0000001f00367308 */ /* 0x0006680000002400 */
[----:B------:R1:W-:Y:S02]  /*2490*/  STL [R1+0x34], R3 ;  /* 0x0000340301007387 */ /* 0x0003e40000100800 */
[----:B------:R-:W-:-:S02]  /*24a0*/  FMUL.FTZ R24, R24, c[0x0][0x320] ;  /* 0x0000c80018187a20 */ /* 0x000fc40000410000 */
[----:B------:R-:W-:Y:S01]  /*24b0*/  FMUL.FTZ R25, R25, c[0x0][0x320] ;  /* 0x0000c80019197a20 */ /* 0x000fe20000410000 */
[----:B------:R2:W-:Y:S01]  /*24c0*/  STL [R1+0x30], R2 ;  /* 0x0000300201007387 */ /* 0x0005e20000100800 */
[----:B------:R-:W-:Y:S01]  /*24d0*/  FMUL.FTZ R26, R26, c[0x0][0x320] ;  /* 0x0000c8001a1a7a20 */ /* 0x000fe20000410000 */
[----:B------:R-:W1:Y:S01]  /*24e0*/  MUFU.TANH R53, R24 ;  /* 0x0000001800357308 */ /* 0x000e620000002400 */
[----:B------:R-:W-:Y:S01]  /*24f0*/  FMUL.FTZ R27, R27, c[0x0][0x320] ;  /* 0x0000c8001b1b7a20 */ /* 0x000fe20000410000 */
[----:B------:R4:W-:Y:S01]  /*2500*/  STL [R1+0x2c], R6 ;  /* 0x00002c0601007387 */ /* 0x0009e20000100800 */
[----:B---3--:R-:W-:Y:S03]  /*2510*/  HMMA.16816.F32.BF16 R28, R240, R42, R32 ;  /* 0x0000002af01c723c */ /* 0x008fe60000041820 */
[----:B------:R-:W3:Y:S01]  /*2520*/  LDSM.16.M88.4 R32, [R251+0x7800] ;  /* 0x00780000fb20783b */ /* 0x000ee20000000200 */
[----:B------:R-:W-:-:S04]  /*2530*/  DEPBAR.LE SB0, 0x0 ;  /* 0x000080000000791a */ /* 0x000fc80000000000 */
[----:B------:R-:W3:Y:S01]  /*2540*/  MUFU.TANH R52, R25 ;  /* 0x0000001900347308 */ /* 0x000ee20000002400 */
[----:B-----5:R-:W-:Y:S01]  /*2550*/  HMMA.16816.F32.BF16 R8, R240, R38, R8 ;  /* 0x00000026f008723c */ /* 0x020fe20000041808 */
[----:B-1----:R-:W-:-:S06]  /*2560*/  IADD3 R3, R91, 0x4000, RZ ;  /* 0x000040005b037810 */ /* 0x002fcc0007ffe0ff */
[----:B------:R-:W1:Y:S01]  /*2570*/  MUFU.TANH R49, R26 ;  /* 0x0000001a00317308 */ /* 0x000e620000002400 */
[C---:B--2---:R-:W-:Y:S01]  /*2580*/  IADD3 R2, R91.reuse, 0x4800, RZ ;  /* 0x000048005b027810 */ /* 0x044fe20007ffe0ff */
[----:B------:R2:W-:Y:S06]  /*2590*/  STL [R1+0x28], R3 ;  /* 0x0000280301007387 */ /* 0x0005ec0000100800 */
[----:B------:R5:W1:Y:S01]  /*25a0*/  MUFU.TANH R48, R27 ;  /* 0x0000001b00307308 */ /* 0x000a620000002400 */
[C---:B----4-:R-:W-:Y:S01]  /*25b0*/  IADD3 R6, R91.reuse, 0x5000, RZ ;  /* 0x000050005b067810 */ /* 0x050fe20007ffe0ff */
[----:B------:R4:W-:Y:S04]  /*25c0*/  STL [R1+0x24], R2 ;  /* 0x0000240201007387 */ /* 0x0009e80000100800 */
[----:B------:R1:W-:Y:S02]  /*25d0*/  STL [R1+0x20], R6 ;  /* 0x0000200601007387 */ /* 0x0003e40000100800 */
[----:B------:R-:W1:Y:S01]  /*25e0*/  MUFU.TANH R43, R14 ;  /* 0x0000000e002b7308 */ /* 0x000e620000002400 */
[----:B-----5:R-:W-:Y:S07]  /*25f0*/  HMMA.16816.F32.BF16 R24, R244, R44, R16 ;  /* 0x0000002cf418723c */ /* 0x020fee0000041810 */
[----:B------:R-:W3:Y:S01]  /*2600*/  MUFU.TANH R44, R12 ;  /* 0x0000000c002c7308 */ /* 0x000ee20000002400 */
[C---:B--2---:R-:W-:Y:S01]  /*2610*/  IADD3 R3, R91.reuse, 0x5800, RZ ;  /* 0x000058005b037810 */ /* 0x044fe20007ffe0ff */
[----:B------:R-:W-:Y:S06]  /*2620*/  HMMA.16816.F32.BF16 R16, R240, R36, R20 ;  /* 0x00000024f010723c */ /* 0x000fec0000041814 */
[----:B------:R-:W2:Y:S01]  /*2630*/  MUFU.TANH R45, R13 ;  /* 0x0000000d002d7308 */ /* 0x000ea20000002400 */
[C---:B----4-:R-:W-:Y:S01]  /*2640*/  IADD3 R2, R91.reuse, 0x6000, RZ ;  /* 0x000060005b027810 */ /* 0x050fe20007ffe0ff */
[----:B------:R4:W-:Y:S01]  /*2650*/  STL [R1+0x1c], R3 ;  /* 0x00001c0301007387 */ /* 0x0009e20000100800 */
[----:B-1----:R-:W-:Y:S01]  /*2660*/  IADD3 R6, R91, 0x6800, RZ ;  /* 0x000068005b067810 */ /* 0x002fe20007ffe0ff */
[C---:B------:R-:W-:Y:S04]  /*2670*/  HMMA.16816.F32.BF16 R20, R244.reuse, R46, R28 ;  /* 0x0000002ef414723c */ /* 0x040fe8000004181c */
[----:B------:R1:W1:Y:S01]  /*2680*/  MUFU.TANH R42, R15 ;  /* 0x0000000f002a7308 */ /* 0x0002620000002400 */
[----:B------:R5:W-:Y:S04]  /*2690*/  STL [R1+0x18], R2 ;  /* 0x0000180201007387 */ /* 0x000be80000100800 */
[----:B------:R2:W-:Y:S01]  /*26a0*/  STL [R1+0x14], R6 ;  /* 0x0000140601007387 */ /* 0x0005e20000100800 */
[----:B---3--:R-:W-:Y:S01]  /*26b0*/  HMMA.16816.F32.BF16 R8, R244, R34, R8 ;  /* 0x00000022f408723c */ /* 0x008fe20000041808 */
[----:B------:R-:W-:-:S02]  /*26c0*/  FMUL.FTZ R24, R24, c[0x0][0x320] ;  /* 0x0000c80018187a20 */ /* 0x000fc40000410000 */
[----:B------:R-:W-:Y:S02]  /*26d0*/  FMUL.FTZ R25, R25, c[0x0][0x320] ;  /* 0x0000c80019197a20 */ /* 0x000fe40000410000 */
[----:B------:R-:W-:Y:S01]  /*26e0*/  FMUL.FTZ R26, R26, c[0x0][0x320] ;  /* 0x0000c8001a1a7a20 */ /* 0x000fe20000410000 */
[----:B------:R3:W2:Y:S01]  /*26f0*/  MUFU.TANH R41, R24 ;  /* 0x0000001800297308 */ /* 0x0006a20000002400 */
[----:B------:R-:W-:Y:S01]  /*2700*/  FMUL.FTZ R27, R27, c[0x0][0x320] ;  /* 0x0000c8001b1b7a20 */ /* 0x000fe20000410000 */
[----:B-1----:R-:W-:Y:S01]  /*2710*/  HMMA.16816.F32.BF16 R12, R244, R32, R16 ;  /* 0x00000020f40c723c */ /* 0x002fe20000041810 */
[----:B----4-:R-:W-:-:S05]  /*2720*/  IADD3 R3, R91, 0x7000, RZ ;  /* 0x000070005b037810 */ /* 0x010fca0007ffe0ff */
[----:B------:R3:W1:Y:S01]  /*2730*/  MUFU.TANH R40, R25 ;  /* 0x0000001900287308 */ /* 0x0006620000002400 */
[----:B------:R-:W-:Y:S02]  /*2740*/  FMUL.FTZ R23, R23, c[0x0][0x320] ;  /* 0x0000c80017177a20 */ /* 0x000fe40000410000 */
[----:B------:R-:W-:Y:S01]  /*2750*/  FMUL.FTZ R20, R20, c[0x0][0x320] ;  /* 0x0000c80014147a20 */ /* 0x000fe20000410000 */
[----:B-----5:R-:W-:Y:S01]  /*2760*/  IADD3 R2, R91, 0x7800, RZ ;  /* 0x000078005b027810 */ /* 0x020fe20007ffe0ff */
[----:B------:R-:W-:Y:S02]  /*2770*/  FMUL.FTZ R21, R21, c[0x0][0x320] ;  /* 0x0000c80015157a20 */ /* 0x000fe40000410000 */
[----:B------:R-:W-:Y:S01]  /*2780*/  FMUL.FTZ R22, R22, c[0x0][0x320] ;  /* 0x0000c80016167a20 */ /* 0x000fe20000410000 */
[----:B------:R3:W4:Y:S01]  /*2790*/  MUFU.TANH R37, R26 ;  /* 0x0000001a00257308 */ /* 0x0007220000002400 */
[----:B------:R3:W-:Y:S01]  /*27a0*/  STL [R1+0xc], R2 ;  /* 0x00000c0201007387 */ /* 0x0007e20000100800 */
[----:B------:R-:W-:-:S02]  /*27b0*/  FMUL.FTZ R8, R8, c[0x0][0x320] ;  /* 0x0000c80008087a20 */ /* 0x000fc40000410000 */
[----:B------:R-:W-:Y:S01]  /*27c0*/  FMUL.FTZ R9, R9, c[0x0][0x320] ;  /* 0x0000c80009097a20 */ /* 0x000fe20000410000 */
[----:B------:R3:W-:Y:S01]  /*27d0*/  STL [R1+0x10], R3 ;  /* 0x0000100301007387 */ /* 0x0007e20000100800 */
[----:B------:R-:W-:Y:S02]  /*27e0*/  FMUL.FTZ R10, R10, c[0x0][0x320] ;  /* 0x0000c8000a0a7a20 */ /* 0x000fe40000410000 */
[----:B------:R-:W-:Y:S01]  /*27f0*/  FMUL.FTZ R11, R11, c[0x0][0x320] ;  /* 0x0000c8000b0b7a20 */ /* 0x000fe20000410000 */
[----:B------:R3:W1:Y:S01]  /*2800*/  MUFU.TANH R36, R27 ;  /* 0x0000001b00247308 */ /* 0x0006620000002400 */
[----:B------:R-:W-:Y:S02]  /*2810*/  FMUL.FTZ R12, R12, c[0x0][0x320] ;  /* 0x0000c8000c0c7a20 */ /* 0x000fe40000410000 */
[----:B------:R-:W-:Y:S02]  /*2820*/  FMUL.FTZ R13, R13, c[0x0][0x320] ;  /* 0x0000c8000d0d7a20 */ /* 0x000fe40000410000 */
[----:B------:R-:W-:-:S02]  /*2830*/  FMUL.FTZ R14, R14, c[0x0][0x320] ;  /* 0x0000c8000e0e7a20 */ /* 0x000fc40000410000 */
[----:B------:R-:W-:Y:S01]  /*2840*/  FMUL.FTZ R15, R15, c[0x0][0x320] ;  /* 0x0000c8000f0f7a20 */ /* 0x000fe20000410000 */
[----:B------:R3:W1:Y:S08]  /*2850*/  MUFU.TANH R31, R23 ;  /* 0x00000017001f7308 */ /* 0x0006700000002400 */
        /* <DEDUP_REMOVED lines=10> */
[----:B------:R3:W1:Y:S01]  /*2900*/  MUFU.TANH R28, R11 ;  /* 0x0000000b001c7308 */ /* 0x0006620000002400 */
[----:B------:R-:W-:Y:S06]  /*2910*/  BAR.SYNC.DEFER_BLOCKING 0x0 ;  /* 0x0000000000007b1d */ /* 0x000fec0000010000 */
[----:B------:R-:W-:Y:S05]  /*2920*/  @!P2 BRA `(.L_x_1) ;  /* 0x000001600000a947 */ /* 0x000fea0003800000 */
[----:B--234-:R-:W-:-:S04]  /*2930*/  LEA.HI.SX32 R8, R133, 0xfffffffe, 0x1a ;  /* 0xfffffffe85087811 */ /* 0x01cfc800078fd2ff */
[----:B------:R-:W-:Y:S01]  /*2940*/  SHF.R.S32.HI R3, RZ, 0x1f, R8 ;  /* 0x0000001fff037819 */ /* 0x000fe20000011408 */
[----:B------:R-:W-:Y:S02]  /*2950*/  IMAD R2, R86, R8, RZ ;  /* 0x0000000856027224 */ /* 0x000fe400078e02ff */
[----:B------:R-:W-:-:S04]  /*2960*/  IMAD.WIDE.U32 R8, R8, R88, R92 ;  /* 0x0000005808087225 */ /* 0x000fc800078e005c */
[----:B------:R-:W-:Y:S01]  /*2970*/  IMAD R3, R3, R88, R2 ;  /* 0x0000005803037224 */ /* 0x000fe200078e0202 */
[----:B------:R-:W-:-:S03]  /*2980*/  LEA R2, P1, R8, c[0x0][0x1c8], 0x1 ;  /* 0x0000720008027a11 */ /* 0x000fc600078208ff */
[----:B------:R-:W-:Y:S01]  /*2990*/  IMAD.IADD R3, R9, 0x1, R3 ;  /* 0x0000000109037824 */ /* 0x000fe200078e0203 */
[----:B------:R-:W-:-:S04]  /*29a0*/  LEA R6, P0, R89, R2, 0x1 ;  /* 0x0000000259067211 */ /* 0x000fc800078008ff */
[----:B------:R-:W-:Y:S01]  /*29b0*/  LEA.HI.X R3, R8, c[0x0][0x1cc], R3, 0x1, P1 ;  /* 0x0000730008037a11 */ /* 0x000fe200008f0c03 */
[----:B------:R-:W-:-:S03]  /*29c0*/  IMAD.SHL.U32 R8, R135, 0x2, RZ ;  /* 0x0000000287087824 */ /* 0x000fc600078e00ff */
[----:B------:R-:W-:Y:S02]  /*29d0*/  LEA.HI.X R7, R89, R3, R90, 0x1, P0 ;  /* 0x0000000359077211 */ /* 0x000fe400000f0c5a */
[----:B------:R-:W-:Y:S01]  /*29e0*/  @!PT LDS RZ, [RZ] ;  /* 0x00000000fffff984 */ /* 0x000fe20000000800 */
[----:B------:R-:W-:Y:S01]  /*29f0*/  @!PT LDS RZ, [RZ] ;  /* 0x00000000fffff984 */ /* 0x000fe20000000800 */
[----:B------:R-:W-:Y:S01]  /*2a00*/  @!PT LDS RZ, [RZ] ;  /* 0x00000000fffff984 */ /* 0x000fe20000000800 */
[----:B------:R2:W-:Y:S04]  /*2a10*/  LDGSTS.E.BYPASS.LTC128B.128 [R8+0x10100], [R2.64], !P6 ;  /* 0x1010000002087fae */ /* 0x0005e8000f101d48 */
[----:B------:R2:W-:Y:S04]  /*2a20*/  LDGSTS.E.BYPASS.LTC128B.128 [R8+0x12100], [R2.64+0x80], !P5 ;  /* 0x1210008002087fae */ /* 0x0005e8000e901d48 */
[----:B------:R2:W-:Y:S04]  /*2a30*/  LDGSTS.E.BYPASS.LTC128B.128 [R8+0x14100], [R2.64+0x100], !P4 ;  /* 0x1410010002087fae */ /* 0x0005e8000e101d48 */
[----:B------:R2:W-:Y:S04]  /*2a40*/  LDGSTS.E.BYPASS.LTC128B.128 [R8+0x16100], [R2.64+0x180], !P3 ;  /* 0x1610018002087fae */ /* 0x0005e8000d901d48 */
[----:B------:R2:W-:Y:S04]  /*2a50*/  LDGSTS.E.BYPASS.LTC128B.128 [R8+0x11100], [R6.64], !P6 ;  /* 0x1110000006087fae */ /* 0x0005e8000f101d48 */
[----:B------:R2:W-:Y:S04]  /*2a60*/  LDGSTS.E.BYPASS.LTC128B.128 [R8+0x13100], [R6.64+0x80], !P5 ;  /* 0x1310008006087fae */ /* 0x0005e8000e901d48 */
[----:B------:R2:W-:Y:S04]  /*2a70*/  LDGSTS.E.BYPASS.LTC128B.128 [R8+0x15100], [R6.64+0x100], !P4 ;  /* 0x1510010006087fae */ /* 0x0005e8000e101d48 */
[----:B------:R2:W-:Y:S02]  /*2a80*/  LDGSTS.E.BYPASS.LTC128B.128 [R8+0x17100], [R6.64+0x180], !P3 ;  /* 0x1710018006087fae */ /* 0x0005e4000d901d48 */
.L_x_1:
[----:B--234-:R-:W-:Y:S01]  /*2a90*/  SHF.R.S32.HI R2, RZ, 0x1f, R85 ;  /* 0x0000001fff027819 */ /* 0x01cfe20000011455 */
[----:B------:R-:W-:Y:S01]  /*2aa0*/  IMAD.SHL.U32 R249, R5, 0x2, RZ ;  /* 0x0000000205f97824 */ /* 0x000fe200078e00ff */
[----:B------:R-:W0:Y:S02]  /*2ab0*/  LDGDEPBAR ;  /* 0x00000000000079af */ /* 0x000e240000000000 */
[----:B------:R-:W-:Y:S01]  /*2ac0*/  LEA.HI R3, R2, R85, RZ, 0x2 ;  /* 0x0000005502037211 */ /* 0x000fe200078f10ff */
[----:B------:R-:W-:Y:S01]  /*2ad0*/  IMAD R250, R4, 0x2, R249 ;  /* 0x0000000204fa7824 */ /* 0x000fe200078e02f9 */
[----:B------:R-:W-:-:S02]  /*2ae0*/  LEA R108, R0, R249, 0x1 ;  /* 0x000000f9006c7211 */ /* 0x000fc400078e08ff */
[----:B------:R-:W-:Y:S01]  /*2af0*/  LOP3.LUT R2, R3, 0x7ffffffc, RZ, 0xc0, !PT ;  /* 0x7ffffffc03027812 */ /* 0x000fe200078ec0ff */
[----:B------:R2:W-:Y:S01]  /*2b00*/  STL [R1+0xc8], R3 ;  /* 0x0000c80301007387 */ /* 0x0005e20000100800 */
[----:B------:R-:W-:-:S03]  /*2b10*/  IMAD R252, R0, 0x2, R250 ;  /* 0x0000000200fc7824 */ /* 0x000fc600078e02fa */
[----:B------:R-:W-:Y:S01]  /*2b20*/  IMAD.IADD R2, R85, 0x1, -R2 ;  /* 0x0000000155027824 */ /* 0x000fe200078e0a02 */
[----:B------:R-:W-:Y:S04]  /*2b30*/  STL [R1], R108 ;  /* 0x0000006c01007387 */ /* 0x000fe80000100800 */
[----:B------:R-:W-:Y:S01]  /*2b40*/  LDSM.16.MT88.4 R68, [R252+0x900] ;  /* 0x00090000fc44783b */ /* 0x000fe20000004200 */
[----:B--2---:R-:W-:-:S04]  /*2b50*/  IMAD R3, R84, -0x40, R87 ;  /* 0xffffffc054037824 */ /* 0x004fc800078e0257 */
[----:B------:R-:W-:-:S05]  /*2b60*/  IMAD R2, R2, -0x2, R3 ;  /* 0xfffffffe02027824 */ /* 0x000fca00078e0203 */
[C---:B------:R-:W-:Y:S02]  /*2b70*/  ISETP.GT.AND P1, PT, R2.reuse, RZ, PT ;  /* 0x000000ff0200720c */ /* 0x040fe40003f24270 */
[C---:B------:R-:W-:Y:S02]  /*2b80*/  ISETP.GT.AND P0, PT, R2.reuse, 0x1, PT ;  /* 0x000000010200780c */ /* 0x040fe40003f04270 */
[----:B------:R-:W-:Y:S02]  /*2b90*/  FSEL R12, R65, -INF , P1 ;  /* 0xff800000410c7808 */ /* 0x000fe40000800000 */
[----:B------:R-:W-:Y:S02]  /*2ba0*/  FSEL R7, R73, -INF , P1 ;  /* 0xff80000049077808 */ /* 0x000fe40000800000 */
[----:B------:R-:W-:Y:S02]  /*2bb0*/  ISETP.GT.AND P1, PT, R2, 0x8, PT ;  /* 0x000000080200780c */ /* 0x000fe40003f24270 */
[----:B------:R-:W-:-:S02]  /*2bc0*/  FSEL R3, R72, -INF , P0 ;  /* 0xff80000048037808 */ /* 0x000fc40000000000 */
[----:B------:R-:W-:Y:S01]  /*2bd0*/  FSEL R11, R64, -INF , P0 ;  /* 0xff800000400b7808 */ /* 0x000fe20000000000 */
[----:B------:R-:W-:Y:S01]  /*2be0*/  LDSM.16.MT88.4 R72, [R250+0x2100] ;  /* 0x00210000fa48783b */ /* 0x000fe20000004200 */
[C---:B------:R-:W-:Y:S02]  /*2bf0*/  ISETP.GT.AND P0, PT, R2.reuse, 0x9, PT ;  /* 0x000000090200780c */ /* 0x040fe40003f04270 */
[----:B------:R-:W-:Y:S01]  /*2c00*/  FSEL R9, R57, -INF , P1 ;  /* 0xff80000039097808 */ /* 0x000fe20000800000 */
[----:B------:R-:W-:Y:S01]  /*2c10*/  LDSM.16.MT88.4 R64, [R249+0x2100] ;  /* 0x00210000f940783b */ /* 0x000fe20000004200 */
[----:B------:R-:W-:Y:S02]  /*2c20*/  FMNMX.FTZ R132, R7, R3, !PT ;  /* 0x0000000307847209 */ /* 0x000fe40007810000 */
[----:B------:R-:W-:Y:S02]  /*2c30*/  FSEL R10, R55, -INF , P1 ;  /* 0xff800000370a7808 */ /* 0x000fe40000800000 */
[----:B------:R-:W-:-:S02]  /*2c40*/  ISETP.GT.AND P1, PT, R2, 0x10, PT ;  /* 0x000000100200780c */ /* 0x000fc40003f24270 */
[----:B------:R-:W-:Y:S02]  /*2c50*/  FSEL R8, R56, -INF , P0 ;  /* 0xff80000038087808 */ /* 0x000fe40000000000 */
[----:B------:R-:W-:Y:S01]  /*2c60*/  FMNMX.FTZ R132, R9, R132, !PT ;  /* 0x0000008409847209 */ /* 0x000fe20007810000 */
[----:B------:R-:W-:Y:S01]  /*2c70*/  LDSM.16.MT88.4 R56, [R252+0x100] ;  /* 0x00010000fc38783b */ /* 0x000fe20000004200 */
[----:B------:R-:W-:Y:S02]  /*2c80*/  FSEL R14, R54, -INF , P0 ;  /* 0xff800000360e7808 */ /* 0x000fe40000000000 */
[----:B------:R-:W-:Y:S02]  /*2c90*/  ISETP.GT.AND P0, PT, R2, 0x11, PT ;  /* 0x000000110200780c */ /* 0x000fe40003f04270 */
[----:B------:R-:W-:Y:S02]  /*2ca0*/  FSEL R13, R53, -INF , P1 ;  /* 0xff800000350d7808 */ /* 0x000fe40000800000 */
[----:B------:R-:W-:-:S02]  /*2cb0*/  FMNMX.FTZ R132, R8, R132, !PT ;  /* 0x0000008408847209 */ /* 0x000fc40007810000 */
[----:B------:R-:W-:Y:S02]  /*2cc0*/  FSEL R19, R49, -INF , P1 ;  /* 0xff80000031137808 */ /* 0x000fe40000800000 */
[----:B------:R-:W-:Y:S02]  /*2cd0*/  ISETP.GT.AND P1, PT, R2, 0x18, PT ;  /* 0x000000180200780c */ /* 0x000fe40003f24270 */
[----:B------:R-:W-:Y:S02]  /*2ce0*/  FSEL R15, R52, -INF , P0 ;  /* 0xff800000340f7808 */ /* 0x000fe40000000000 */
[----:B------:R-:W-:Y:S02]  /*2cf0*/  FMNMX.FTZ R132, R13, R132, !PT ;  /* 0x000000840d847209 */ /* 0x000fe40007810000 */
[----:B------:R-:W-:Y:S02]  /*2d00*/  FSEL R22, R48, -INF , P0 ;  /* 0xff80000030167808 */ /* 0x000fe40000000000 */
[----:B------:R-:W-:Y:S01]  /*2d10*/  ISETP.GT.AND P0, PT, R2, 0x19, PT ;  /* 0x000000190200780c */ /* 0x000fe20003f04270 */
[----:B------:R-:W-:Y:S01]  /*2d20*/  LDSM.16.MT88.4 R48, [R108+0x100] ;  /* 0x000100006c30783b */ /* 0x000fe20000004200 */
[----:B------:R-:W-:-:S02]  /*2d30*/  FSEL R17, R44, -INF , P1 ;  /* 0xff8000002c117808 */ /* 0x000fc40000800000 */
[----:B------:R-:W-:Y:S02]  /*2d40*/  FMNMX.FTZ R132, R15, R132, !PT ;  /* 0x000000840f847209 */ /* 0x000fe40007810000 */
[----:B------:R-:W-:Y:S02]  /*2d50*/  FSEL R21, R43, -INF , P1 ;  /* 0xff8000002b157808 */ /* 0x000fe40000800000 */
[----:B------:R-:W-:Y:S02]  /*2d60*/  ISETP.GT.AND P1, PT, R2, 0x20, PT ;  /* 0x000000200200780c */ /* 0x000fe40003f24270 */
[----:B------:R-:W-:Y:S02]  /*2d70*/  FSEL R18, R45, -INF , P0 ;  /* 0xff8000002d127808 */ /* 0x000fe40000000000 */
[----:B------:R-:W-:Y:S02]  /*2d80*/  FMNMX.FTZ R132, R17, R132, !PT ;  /* 0x0000008411847209 */ /* 0x000fe40007810000 */
[----:B------:R-:W-:-:S02]  /*2d90*/  FSEL R20, R42, -INF , P0 ;  /* 0xff8000002a147808 */ /* 0x000fc40000000000 */
[----:B------:R-:W-:Y:S02]  /*2da0*/  ISETP.GT.AND P0, PT, R2, 0x21, PT ;  /* 0x000000210200780c */ /* 0x000fe40003f04270 */
[----:B------:R-:W-:Y:S02]  /*2db0*/  FSEL R99, R41, -INF , P1 ;  /* 0xff80000029637808 */ /* 0x000fe40000800000 */
[----:B------:R-:W-:Y:S02]  /*2dc0*/  FMNMX.FTZ R132, R18, R132, !PT ;  /* 0x0000008412847209 */ /* 0x000fe40007810000 */
[----:B------:R-:W-:Y:S02]  /*2dd0*/  FMNMX.FTZ R6, R12, R11, !PT ;  /* 0x0000000b0c067209 */ /* 0x000fe40007810000 */
[----:B------:R-:W-:Y:S02]  /*2de0*/  FSEL R105, R37, -INF , P1 ;  /* 0xff80000025697808 */ /* 0x000fe40000800000 */
[----:B------:R-:W-:-:S02]  /*2df0*/  ISETP.GT.AND P1, PT, R2, 0x28, PT ;  /* 0x000000280200780c */ /* 0x000fc40003f24270 */
[----:B-1----:R-:W-:Y:S02]  /*2e00*/  FSEL R97, R40, -INF , P0 ;  /* 0xff80000028617808 */ /* 0x002fe40000000000 */
[----:B------:R-:W-:Y:S01]  /*2e10*/  FMNMX.FTZ R132, R99, R132, !PT ;  /* 0x0000008463847209 */ /* 0x000fe20007810000 */
[----:B------:R-:W-:Y:S01]  /*2e20*/  LDSM.16.MT88.4 R40, [R249+0x900] ;  /* 0x00090000f928783b */ /* 0x000fe20000004200 */
[----:B------:R-:W-:Y:S02]  /*2e30*/  FMNMX.FTZ R6, R10, R6, !PT ;  /* 0x000000060a067209 */ /* 0x000fe40007810000 */
[----:B------:R-:W-:Y:S02]  /*2e40*/  FSEL R104, R36, -INF , P0 ;  /* 0xff80000024687808 */ /* 0x000fe40000000000 */
[----:B------:R-:W-:Y:S01]  /*2e50*/  ISETP.GT.AND P0, PT, R2, 0x29, PT ;  /* 0x000000290200780c */ /* 0x000fe20003f04270 */
[----:B------:R-:W-:Y:S01]  /*2e60*/  LDSM.16.MT88.4 R36, [R250+0x900] ;  /* 0x00090000fa24783b */ /* 0x000fe20000004200 */
[----:B------:R-:W-:-:S02]  /*2e70*/  FSEL R95, R33, -INF , P1 ;  /* 0xff800000215f7808 */ /* 0x000fc40000800000 */
[----:B------:R-:W-:Y:S02]  /*2e80*/  FMNMX.FTZ R132, R97, R132, !PT ;  /* 0x0000008461847209 */ /* 0x000fe40007810000 */
[----:B------:R-:W-:Y:S02]  /*2e90*/  FMNMX.FTZ R6, R14, R6, !PT ;  /* 0x000000060e067209 */ /* 0x000fe40007810000 */
[----:B------:R-:W-:Y:S02]  /*2ea0*/  FSEL R103, R30, -INF , P1 ;  /* 0xff8000001e677808 */ /* 0x000fe40000800000 */
[----:B------:R-:W-:Y:S02]  /*2eb0*/  ISETP.GT.AND P1, PT, R2, 0x30, PT ;  /* 0x000000300200780c */ /* 0x000fe40003f24270 */
[----:B------:R-:W-:Y:S02]  /*2ec0*/  FSEL R94, R32, -INF , P0 ;  /* 0xff800000205e7808 */ /* 0x000fe40000000000 */
[----:B------:R-:W-:Y:S01]  /*2ed0*/  FMNMX.FTZ R132, R95, R132, !PT ;  /* 0x000000845f847209 */ /* 0x000fe20007810000 */
[----:B------:R-:W-:Y:S01]  /*2ee0*/  LDSM.16.MT88.4 R32, [R108+0x900] ;  /* 0x000900006c20783b */ /* 0x000fe20000004200 */
[----:B------:R-:W-:-:S02]  /*2ef0*/  FMNMX.FTZ R6, R19, R6, !PT ;  /* 0x0000000613067209 */ /* 0x000fc40007810000 */
[----:B------:R-:W-:Y:S02]  /*2f00*/  FSEL R102, R31, -INF , P0 ;  /* 0xff8000001f667808 */ /* 0x000fe40000000000 */
[----:B------:R-:W-:Y:S02]  /*2f10*/  ISETP.GT.AND P0, PT, R2, 0x31, PT ;  /* 0x000000310200780c */ /* 0x000fe40003f04270 */
[----:B------:R-:W-:Y:S02]  /*2f20*/  FSEL R93, R27, -INF , P1 ;  /* 0xff8000001b5d7808 */ /* 0x000fe40000800000 */
[----:B------:R-:W-:Y:S02]  /*2f30*/  FMNMX.FTZ R132, R94, R132, !PT ;  /* 0x000000845e847209 */ /* 0x000fe40007810000 */
        /* <DEDUP_REMOVED lines=8> */
[----:B------:R-:W-:Y:S02]  /*2fc0*/  FSEL R91, R24, -INF , P1 ;  /* 0xff800000185b7808 */ /* 0x000fe40000800000 */
[----:B------:R-:W-:Y:S01]  /*2fd0*/  FMNMX.FTZ R132, R92, R132, !PT ;  /* 0x000000845c847209 */ /* 0x000fe20007810000 */
[----:B------:R-:W-:Y:S01]  /*2fe0*/  LDSM.16.MT88.4 R24, [R249+0x100] ;  /* 0x00010000f918783b */ /* 0x000fe20000004200 */
[----:B------:R-:W-:Y:S02]  /*2ff0*/  FMNMX.FTZ R2, R20, R6, !PT ;  /* 0x0000000614027209 */ /* 0x000fe40007810000 */
[----:B------:R-:W-:Y:S02]  /*3000*/  FSEL R90, R23, -INF , P0 ;  /* 0xff800000175a7808 */ /* 0x000fe40000000000 */
[----:B------:R-:W-:Y:S02]  /*3010*/  FMNMX.FTZ R132, R91, R132, !PT ;  /* 0x000000845b847209 */ /* 0x000fe40007810000 */
[----:B------:R-:W-:-:S02]  /*3020*/  FMNMX.FTZ R2, R105, R2, !PT ;  /* 0x0000000269027209 */ /* 0x000fc40007810000 */
[----:B------:R-:W-:Y:S02]  /*3030*/  FMNMX.FTZ R132, R90, R132, !PT ;  /* 0x000000845a847209 */ /* 0x000fe40007810000 */
[----:B------:R-:W-:Y:S02]  /*3040*/  FMNMX.FTZ R2, R104, R2, !PT ;  /* 0x0000000268027209 */ /* 0x000fe40007810000 */
[----:B------:R-:W-:Y:S01]  /*3050*/  FSEL R98, R29, -INF , P1 ;  /* 0xff8000001d627808 */ /* 0x000fe20000800000 */
[----:B------:R-:W1:Y:S01]  /*3060*/  SHFL.BFLY PT, R6, R132, 0x2, 0x1f ;  /* 0x0c401f0084067f89 */ /* 0x000e6200000e0000 */
[----:B------:R-:W-:Y:S02]  /*3070*/  FMNMX.FTZ R2, R103, R2, !PT ;  /* 0x0000000267027209 */ /* 0x000fe40007810000 */
[----:B------:R-:W-:Y:S02]  /*3080*/  FSEL R96, R28, -INF , P0 ;  /* 0xff8000001c607808 */ /* 0x000fe40000000000 */
[----:B------:R-:W-:-:S04]  /*3090*/  FMNMX.FTZ R2, R102, R2, !PT ;  /* 0x0000000266027209 */ /* 0x000fc80007810000 */
[----:B------:R-:W-:-:S04]  /*30a0*/  FMNMX.FTZ R2, R101, R2, !PT ;  /* 0x0000000265027209 */ /* 0x000fc80007810000 */
[----:B------:R-:W-:-:S04]  /*30b0*/  FMNMX.FTZ R2, R100, R2, !PT ;  /* 0x0000000264027209 */ /* 0x000fc80007810000 */
[----:B------:R-:W-:-:S04]  /*30c0*/  FMNMX.FTZ R2, R98, R2, !PT ;  /* 0x0000000262027209 */ /* 0x000fc80007810000 */
[----:B------:R-:W-:Y:S02]  /*30d0*/  FMNMX.FTZ R2, R96, R2, !PT ;  /* 0x0000000260027209 */ /* 0x000fe40007810000 */
[----:B-1----:R-:W-:-:S03]  /*30e0*/  FMNMX.FTZ R132, R132, R6, !PT ;  /* 0x0000000684847209 */ /* 0x002fc60007810000 */
[----:B------:R-:W1:Y:S04]  /*30f0*/  SHFL.BFLY PT, R6, R2, 0x2, 0x1f ;  /* 0x0c401f0002067f89 */ /* 0x000e6800000e0000 */
[----:B------:R-:W2:Y:S01]  /*3100*/  SHFL.BFLY PT, R16, R132, 0x1, 0x1f ;  /* 0x0c201f0084107f89 */ /* 0x000ea200000e0000 */
[----:B-1----:R-:W-:Y:S02]  /*3110*/  FMNMX.FTZ R2, R2, R6, !PT ;  /* 0x0000000602027209 */ /* 0x002fe40007810000 */
[----:B--2---:R-:W-:-:S03]  /*3120*/  FMNMX.FTZ R132, R132, R16, !PT ;  /* 0x0000001084847209 */ /* 0x004fc60007810000 */
[----:B------:R-:W1:Y:S01]  /*3130*/  SHFL.BFLY PT, R16, R2, 0x1, 0x1f ;  /* 0x0c201f0002107f89 */ /* 0x000e6200000e0000 */
[C---:B------:R-:W-:Y:S01]  /*3140*/  FSETP.NEU.FTZ.AND P0, PT, R132.reuse, -INF , PT ;  /* 0xff8000008400780b */ /* 0x040fe20003f1d000 */
[----:B------:R-:W-:-:S05]  /*3150*/  FMUL.FTZ R6, R132, c[0x0][0x2d0] ;  /* 0x0000b40084067a20 */ /* 0x000fca0000410000 */
[----:B------:R-:W-:-:S05]  /*3160*/  FSEL R6, R6, RZ, P0 ;  /* 0x000000ff06067208 */ /* 0x000fca0000000000 */
[--C-:B------:R-:W-:Y:S02]  /*3170*/  FFMA.FTZ R3, R3, c[0x0][0x2d0], -R6.reuse ;  /* 0x0000b40003037a23 */ /* 0x100fe40000010806 */
[--C-:B------:R-:W-:Y:S02]  /*3180*/  FFMA.FTZ R7, R7, c[0x0][0x2d0], -R6.reuse ;  /* 0x0000b40007077a23 */ /* 0x100fe40000010806 */
[----:B------:R1:W-:Y:S01]  /*3190*/  MUFU.EX2 R77, R3 ;  /* 0x00000003004d7308 */ /* 0x0003e20000000800 */
[--C-:B------:R-:W-:Y:S02]  /*31a0*/  FFMA.FTZ R9, R9, c[0x0][0x2d0], -R6.reuse ;  /* 0x0000b40009097a23 */ /* 0x100fe40000010806 */
[--C-:B------:R-:W-:Y:S02]  /*31b0*/  FFMA.FTZ R8, R8, c[0x0][0x2d0], -R6.reuse ;  /* 0x0000b40008087a23 */ /* 0x100fe40000010806 */
[----:B------:R-:W-:-:S03]  /*31c0*/  FFMA.FTZ R0, R18, c[0x0][0x2d0], -R6 ;  /* 0x0000b40012007a23 */ /* 0x000fc60000010806 */
[----:B------:R-:W-:Y:S01]  /*31d0*/  MUFU.EX2 R78, R7 ;  /* 0x00000007004e7308 */ /* 0x000fe20000000800 */
[----:B-1----:R-:W-:-:S07]  /*31e0*/  FMNMX.FTZ R3, R2, R16, !PT ;  /* 0x0000001002037209 */ /* 0x002fce0007810000 */
[----:B------:R-:W-:Y:S01]  /*31f0*/  MUFU.EX2 R79, R9 ;  /* 0x00000009004f7308 */ /* 0x000fe20000000800 */
[C---:B------:R-:W-:Y:S01]  /*3200*/  FSETP.NEU.FTZ.AND P0, PT, R3.reuse, -INF , PT ;  /* 0xff8000000300780b */ /* 0x040fe20003f1d000 */
[----:B------:R-:W-:-:S06]  /*3210*/  FMUL.FTZ R2, R3, c[0x0][0x2d0] ;  /* 0x0000b40003027a20 */ /* 0x000fcc0000410000 */
[----:B------:R-:W1:Y:S01]  /*3220*/  MUFU.EX2 R84, R8 ;  /* 0x0000000800547308 */ /* 0x000e620000000800 */
[----:B------:R-:W-:-:S05]  /*3230*/  FSEL R2, R2, RZ, P0 ;  /* 0x000000ff02027208 */ /* 0x000fca0000000000 */
[--C-:B------:R-:W-:Y:S02]  /*3240*/  FFMA.FTZ R5, R11, c[0x0][0x2d0], -R2.reuse ;  /* 0x0000b4000b057a23 */ /* 0x100fe40000010802 */
[--C-:B------:R-:W-:Y:S01]  /*3250*/  FFMA.FTZ R12, R12, c[0x0][0x2d0], -R2.reuse ;  /* 0x0000b4000c0c7a23 */ /* 0x100fe20000010802 */
[----:B------:R2:W-:Y:S01]  /*3260*/  MUFU.EX2 R88, R0 ;  /* 0x0000000000587308 */ /* 0x0005e20000000800 */
[----:B------:R-:W-:Y:S01]  /*3270*/  FFMA.FTZ R4, R14, c[0x0][0x2d0], -R2 ;  /* 0x0000b4000e047a23 */ /* 0x000fe20000010802 */
[----:B-1----:R-:W-:-:S06]  /*3280*/  F2FP.BF16.PACK_AB R14, R84, R79 ;  /* 0x0000004f540e723e */ /* 0x002fcc00000010ff */
[----:B------:R1:W-:Y:S08]  /*3290*/  MUFU.EX2 R7, R5 ;  /* 0x0000000500077308 */ /* 0x0003f00000000800 */
[----:B------:R3:W4:Y:S01]  /*32a0*/  MUFU.EX2 R76, R12 ;  /* 0x0000000c004c7308 */ /* 0x0007220000000800 */
[--C-:B--2---:R-:W-:Y:S02]  /*32b0*/  FFMA.FTZ R0, R19, c[0x0][0x2d0], -R2.reuse ;  /* 0x0000b40013007a23 */ /* 0x104fe40000010802 */
[----:B-1----:R-:W-:-:S05]  /*32c0*/  FFMA.FTZ R5, R10, c[0x0][0x2d0], -R2 ;  /* 0x0000b4000a057a23 */ /* 0x002fca0000010802 */
[----:B------:R1:W-:Y:S01]  /*32d0*/  MUFU.EX2 R82, R4 ;  /* 0x0000000400527308 */ /* 0x0003e20000000800 */
[----:B------:R-:W2:Y:S01]  /*32e0*/  LDSM.16.MT88.4 R8, [R250+0x100] ;  /* 0x00010000fa08783b */ /* 0x000ea20000004200 */
[----:B---3--:R-:W-:-:S06]  /*32f0*/  F2FP.BF16.PACK_AB R12, R77, R78 ;  /* 0x0000004e4d0c723e */ /* 0x008fcc00000010ff */
[----:B------:R-:W3:Y:S08]  /*3300*/  MUFU.EX2 R5, R5 ;  /* 0x0000000500057308 */ /* 0x000ef00000000800 */
[----:B------:R5:W-:Y:S01]  /*3310*/  MUFU.EX2 R81, R0 ;  /* 0x0000000000517308 */ /* 0x000be20000000800 */
[----:B-1----:R-:W-:Y:S01]  /*3320*/  FFMA.FTZ R4, R13, c[0x0][0x2d0], -R6 ;  /* 0x0000b4000d047a23 */ /* 0x002fe20000010806 */
[----:B----4-:R-:W-:-:S06]  /*3330*/  F2FP.BF16.PACK_AB R13, R7, R76 ;  /* 0x0000004c070d723e */ /* 0x010fcc00000010ff */
[----:B------:R1:W-:Y:S01]  /*3340*/  MUFU.EX2 R80, R4 ;  /* 0x0000000400507308 */ /* 0x0003e20000000800 */
[----:B-----5:R-:W-:-:S07]  /*3350*/  FFMA.FTZ R0, R22, c[0x0][0x2d0], -R2 ;  /* 0x0000b40016007a23 */ /* 0x020fce0000010802 */
[----:B------:R4:W5:Y:S01]  /*3360*/  MUFU.EX2 R86, R0 ;  /* 0x0000000000567308 */ /* 0x0009620000000800 */
[----:B-1----:R-:W-:Y:S01]  /*3370*/  FFMA.FTZ R4, R15, c[0x0][0x2d0], -R6 ;  /* 0x0000b4000f047a23 */ /* 0x002fe20000010806 */
[----:B---3--:R-:W-:-:S06]  /*3380*/  F2FP.BF16.PACK_AB R15, R82, R5 ;  /* 0x00000005520f723e */ /* 0x008fcc00000010ff */
[----:B------:R1:W3:Y:S01]  /*3390*/  MUFU.EX2 R83, R4 ;  /* 0x0000000400537308 */ /* 0x0002e20000000800 */
[----:B--2---:R-:W-:Y:S01]  /*33a0*/  HMMA.16816.F32.BF16 R44, R12, R8, RZ ;  /* 0x000000080c2c723c */ /* 0x004fe200000418ff */
[----:B----4-:R-:W-:-:S06]  /*33b0*/  FFMA.FTZ R0, R21, c[0x0][0x2d0], -R2 ;  /* 0x0000b40015007a23 */ /* 0x010fcc0000010802 */
[----:B-----5:R-:W-:Y:S01]  /*33c0*/  F2FP.BF16.PACK_AB R9, R86, R81 ;  /* 0x000000515609723e */ /* 0x020fe200000010ff */
[----:B------:R2:W-:Y:S01]  /*33d0*/  MUFU.EX2 R87, R0 ;  /* 0x0000000000577308 */ /* 0x0005e20000000800 */
[----:B------:R-:W-:Y:S01]  /*33e0*/  HMMA.16816.F32.BF16 R60, R12, R24, RZ ;  /* 0x000000180c3c723c */ /* 0x000fe200000418ff */
[----:B-1----:R-:W-:Y:S01]  /*33f0*/  FFMA.FTZ R4, R17, c[0x0][0x2d0], -R6 ;  /* 0x0000b40011047a23 */ /* 0x002fe20000010806 */
[----:B---3--:R-:W-:-:S05]  /*3400*/  F2FP.BF16.PACK_AB R8, R83, R80 ;  /* 0x000000505308723e */ /* 0x008fca00000010ff */
[----:B------:R-:W1:Y:S01]  /*3410*/  MUFU.EX2 R85, R4 ;  /* 0x0000000400557308 */ /* 0x000e620000000800 */
[----:B------:R-:W-:Y:S01]  /*3420*/  HMMA.16816.F32.BF16 R52, R12, R26, RZ ;  /* 0x0000001a0c34723c */ /* 0x000fe200000418ff */
[----:B--2---:R-:W-:-:S07]  /*3430*/  FFMA.FTZ R0, R20, c[0x0][0x2d0], -R2 ;  /* 0x0000b40014007a23 */ /* 0x004fce0000010802 */
[C---:B------:R-:W-:Y:S01]  /*3440*/  HMMA.16816.F32.BF16 R24, R12.reuse, R48, RZ ;  /* 0x000000300c18723c */ /* 0x040fe200000418ff */
[----:B------:R-:W2:Y:S07]  /*3450*/  MUFU.EX2 R89, R0 ;  /* 0x0000000000597308 */ /* 0x000eae0000000800 */
[C---:B------:R-:W-:Y:S07]  /*3460*/  HMMA.16816.F32.BF16 R28, R12.reuse, R10, RZ ;  /* 0x0000000a0c1c723c */ /* 0x040fee00000418ff */
[----:B-1----:R-:W-:Y:S01]  /*3470*/  F2FP.BF16.PACK_AB R10, R88, R85 ;  /* 0x00000055580a723e */ /* 0x002fe200000010ff */
[----:B------:R-:W-:Y:S01]  /*3480*/  HMMA.16816.F32.BF16 R20, R12, R50, RZ ;  /* 0x000000320c14723c */ /* 0x000fe200000418ff */
[----:B------:R-:W-:Y:S01]  /*3490*/  LDSM.16.MT88.4 R48, [R252+0x2100] ;  /* 0x00210000fc30783b */ /* 0x000fe20000004200 */
[----:B--2---:R-:W-:-:S06]  /*34a0*/  F2FP.BF16.PACK_AB R11, R89, R87 ;  /* 0x00000057590b723e */ /* 0x004fcc00000010ff */
[----:B------:R-:W-:Y:S08]  /*34b0*/  HMMA.16816.F32.BF16 R16, R12, R56, RZ ;  /* 0x000000380c10723c */ /* 0x000ff000000418ff */
[C---:B------:R-:W-:Y:S01]  /*34c0*/  HMMA.16816.F32.BF16 R112, R8.reuse, R36, R44 ;  /* 0x000000240870723c */ /* 0x040fe2000004182c */
[----:B------:R-:W1:Y:S07]  /*34d0*/  LDSM.16.MT88.4 R44, [R249+0x2900] ;  /* 0x00290000f92c783b */ /* 0x000e6e0000004200 */
[C---:B------:R-:W-:Y:S08]  /*34e0*/  HMMA.16816.F32.BF16 R24, R8.reuse, R32, R24 ;  /* 0x000000200818723c */ /* 0x040ff00000041818 */
[C---:B------:R-:W-:Y:S01]  /*34f0*/  HMMA.16816.F32.BF16 R156, R8.reuse, R38, R28 ;  /* 0x00000026089c723c */ /* 0x040fe2000004181c */
[----:B------:R-:W2:Y:S07]  /*3500*/  LDSM.16.MT88.4 R36, [R250+0x2900] ;  /* 0x00290000fa24783b */ /* 0x000eae0000004200 */
[----:B------:R-:W-:Y:S01]  /*3510*/  HMMA.16816.F32.BF16 R164, R8, R34, R20 ;  /* 0x0000002208a4723c */ /* 0x000fe20000041814 */
[----:B------:R-:W-:Y:S01]  /*3520*/  IMAD.MOV.U32 R4, RZ, RZ, R115 ;  /* 0x000000ffff047224 */ /* 0x000fe200078e0073 */
[----:B------:R-:W-:Y:S01]  /*3530*/  MOV R137, R113 ;  /* 0x0000007100897202 */ /* 0x000fe20000000f00 */
[----:B------:R-:W-:-:S02]  /*3540*/  IMAD.MOV.U32 R138, RZ, RZ, R114 ;  /* 0x000000ffff8a7224 */ /* 0x000fc400078e0072 */
[----:B------:R-:W-:-:S03]  /*3550*/  IMAD.MOV.U32 R136, RZ, RZ, R112 ;  /* 0x000000ffff887224 */ /* 0x000fc600078e0070 */
[----:B------:R-:W-:Y:S01]  /*3560*/  HMMA.16816.F32.BF16 R32, R12, R58, RZ ;  /* 0x0000003a0c20723c */ /* 0x000fe200000418ff */
[----:B------:R-:W-:Y:S01]  /*3570*/  IMAD.MOV.U32 R110, RZ, RZ, R25 ;  /* 0x000000ffff6e7224 */ /* 0x000fe200078e0019 */
[----:B------:R-:W-:Y:S01]  /*3580*/  MOV R106, R26 ;  /* 0x0000001a006a7202 */ /* 0x000fe20000000f00 */
[----:B------:R-:W-:Y:S01]  /*3590*/  IMAD.MOV.U32 R109, RZ, RZ, R24 ;  /* 0x000000ffff6d7224 */ /* 0x000fe200078e0018 */
[----:B------:R-:W-:Y:S01]  /*35a0*/  LDSM.16.MT88.4 R56, [R108+0x2900] ;  /* 0x002900006c38783b */ /* 0x000fe20000004200 */
[----:B------:R-:W-:-:S03]  /*35b0*/  IMAD.MOV.U32 R107, RZ, RZ, R27 ;  /* 0x000000ffff6b7224 */ /* 0x000fc600078e001b */
[----:B------:R-:W-:Y:S08]  /*35c0*/  HMMA.16816.F32.BF16 R28, R12, R64, RZ ;  /* 0x000000400c1c723c */ /* 0x000ff000000418ff */
[C---:B------:R-:W-:Y:S08]  /*35d0*/  HMMA.16816.F32.BF16 R16, R8.reuse, R68, R16 ;  /* 0x000000440810723c */ /* 0x040ff00000041810 */
[C---:B------:R-:W-:Y:S01]  /*35e0*/  HMMA.16816.F32.BF16 R140, R8.reuse, R40, R60 ;  /* 0x00000028088c723c */ /* 0x040fe2000004183c */
[----:B------:R-:W-:Y:S07]  /*35f0*/  LDSM.16.MT88.4 R60, [R249+0x4100] ;  /* 0x00410000f93c783b */ /* 0x000fee0000004200 */
[----:B------:R-:W-:Y:S01]  /*3600*/  HMMA.16816.F32.BF16 R148, R8, R42, R52 ;  /* 0x0000002a0894723c */ /* 0x000fe20000041834 */
[----:B------:R-:W3:Y:S07]  /*3610*/  LDSM.16.MT88.4 R40, [R108+0x2100] ;  /* 0x002100006c28783b */ /* 0x000eee0000004200 */
[----:B------:R-:W-:Y:S01]  /*3620*/  HMMA.16816.F32.BF16 R20, R12, R72, RZ ;  /* 0x000000480c14723c */ /* 0x000fe200000418ff */
[----:B------:R-:W-:Y:S01]  /*3630*/  IMAD.MOV.U32 R111, RZ, RZ, R17 ;  /* 0x000000ffff6f7224 */ /* 0x000fe200078e0011 */
[----:B------:R-:W-:Y:S01]  /*3640*/  MOV R69, R18 ;  /* 0x0000001200457202 */ /* 0x000fe20000000f00 */
[----:B------:R-:W-:-:S02]  /*3650*/  IMAD.MOV.U32 R68, RZ, RZ, R19 ;  /* 0x000000ffff447224 */ /* 0x000fc400078e0013 */
[----:B------:R-:W-:-:S03]  /*3660*/  IMAD.MOV.U32 R139, RZ, RZ, R16 ;  /* 0x000000ffff8b7224 */ /* 0x000fc600078e0010 */
[----:B------:R-:W-:Y:S01]  /*3670*/  HMMA.16816.F32.BF16 R24, R12, R66, RZ ;  /* 0x000000420c18723c */ /* 0x000fe200000418ff */
[----:B------:R-:W-:Y:S07]  /*3680*/  LDSM.16.MT88.4 R64, [R249+0x4900] ;  /* 0x00490000f940783b */ /* 0x000fee0000004200 */
[C---:B------:R-:W-:Y:S08]  /*3690*/  HMMA.16816.F32.BF16 R52, R8.reuse, R70, R32 ;  /* 0x000000460834723c */ /* 0x040ff00000041820 */
[----:B-1----:R-:W-:Y:S08]  /*36a0*/  HMMA.16816.F32.BF16 R28, R8, R44, R28 ;  /* 0x0000002c081c723c */ /* 0x002ff0000004181c */
[----:B------:R-:W-:Y:S08]  /*36b0*/  HMMA.16816.F32.BF16 R16, R12, R74, RZ ;  /* 0x0000004a0c10723c */ /* 0x000ff000000418ff */
[----:B--2---:R-:W-:Y:S01]  /*36c0*/  HMMA.16816.F32.BF16 R20, R8, R36, R20 ;  /* 0x000000240814723c */ /* 0x004fe20000041814 */
[----:B------:R-:W-:Y:S01]  /*36d0*/  MOV R0, R52 ;  /* 0x0000003400007202 */ /* 0x000fe20000000f00 */
[----:B------:R-:W-:Y:S01]  /*36e0*/  IMAD.MOV.U32 R131, RZ, RZ, R53 ;  /* 0x000000ffff837224 */ /* 0x000fe200078e0035 */
[----:B------:R-:W-:Y:S01]  /*36f0*/  MOV R129, R55 ;  /* 0x0000003700817202 */ /* 0x000fe20000000f00 */
[----:B------:R-:W-:-:S02]  /*3700*/  IMAD.MOV.U32 R130, RZ, RZ, R54 ;  /* 0x000000ffff827224 */ /* 0x000fc400078e0036 */
[----:B------:R-:W1:Y:S02]  /*3710*/  LDSM.16.MT88.4 R52, [R252+0x2900] ;  /* 0x00290000fc34783b */ /* 0x000e640000004200 */
[----:B------:R-:W-:Y:S01]  /*3720*/  HMMA.16816.F32.BF16 R24, R8, R46, R24 ;  /* 0x0000002e0818723c */ /* 0x000fe20000041818 */
[----:B------:R-:W-:Y:S01]  /*3730*/  IMAD.MOV.U32 R115, RZ, RZ, R29 ;  /* 0x000000ffff737224 */ /* 0x000fe200078e001d */
[----:B------:R-:W-:Y:S01]  /*3740*/  MOV R113, R31 ;  /* 0x0000001f00717202 */ /* 0x000fe20000000f00 */
[----:B------:R-:W-:Y:S02]  /*3750*/  IMAD.MOV.U32 R114, RZ, RZ, R30 ;  /* 0x000000ffff727224 */ /* 0x000fe400078e001e */
[----:B------:R-:W-:-:S03]  /*3760*/  IMAD.MOV.U32 R112, RZ, RZ, R28 ;  /* 0x000000ffff707224 */ /* 0x000fc600078e001c */
[C---:B---3--:R-:W-:Y:S08]  /*3770*/  HMMA.16816.F32.BF16 R32, R12.reuse, R40, RZ ;  /* 0x000000280c20723c */ /* 0x048ff000000418ff */
[----:B------:R-:W-:Y:S01]  /*3780*/  HMMA.16816.F32.BF16 R28, R12, R42, RZ ;  /* 0x0000002a0c1c723c */ /* 0x000fe200000418ff */
[----:B------:R-:W2:Y:S01]  /*3790*/  LDSM.16.MT88.4 R40, [R250+0x4100] ;  /* 0x00410000fa28783b */ /* 0x000ea20000004200 */
[----:B------:R-:W-:Y:S01]  /*37a0*/  MOV R44, R22 ;  /* 0x00000016002c7202 */ /* 0x000fe20000000f00 */
[----:B------:R-:W-:Y:S01]  /*37b0*/  IMAD.MOV.U32 R37, RZ, RZ, R23 ;  /* 0x000000ffff257224 */ /* 0x000fe200078e0017 */
[----:B------:R-:W-:Y:S01]  /*37c0*/  MOV R128, R20 ;  /* 0x0000001400807202 */ /* 0x000fe20000000f00 */
[----:B------:R-:W-:-:S03]  /*37d0*/  IMAD.MOV.U32 R36, RZ, RZ, R21 ;  /* 0x000000ffff247224 */ /* 0x000fc600078e0015 */
[----:B------:R-:W-:Y:S01]  /*37e0*/  HMMA.16816.F32.BF16 R16, R8, R38, R16 ;  /* 0x000000260810723c */ /* 0x000fe20000041810 */
[----:B------:R-:W-:Y:S01]  /*37f0*/  IMAD.MOV.U32 R187, RZ, RZ, R26 ;  /* 0x000000ffffbb7224 */ /* 0x000fe200078e001a */
[----:B------:R-:W-:Y:S01]  /*3800*/  MOV R186, R27 ;  /* 0x0000001b00ba7202 */ /* 0x000fe20000000f00 */
[----:B------:R-:W-:Y:S02]  /*3810*/  IMAD.MOV.U32 R185, RZ, RZ, R24 ;  /* 0x000000ffffb97224 */ /* 0x000fe400078e0018 */
[----:B------:R-:W-:-:S03]  /*3820*/  IMAD.MOV.U32 R184, RZ, RZ, R25 ;  /* 0x000000ffffb87224 */ /* 0x000fc600078e0019 */
[C---:B------:R-:W-:Y:S07]  /*3830*/  HMMA.16816.F32.BF16 R24, R12.reuse, R48, RZ ;  /* 0x000000300c18723c */ /* 0x040fee00000418ff */
[----:B------:R-:W-:Y:S01]  /*3840*/  IMAD.MOV.U32 R48, RZ, RZ, R44 ;  /* 0x000000ffff307224 */ /* 0x000fe200078e002c */
[----:B------:R-:W-:Y:S01]  /*3850*/  HMMA.16816.F32.BF16 R20, R12, R50, RZ ;  /* 0x000000320c14723c */ /* 0x000fe200000418ff */
[----:B------:R-:W3:Y:S01]  /*3860*/  LDSM.16.MT88.4 R44, [R108+0x4100] ;  /* 0x004100006c2c783b */ /* 0x000ee20000004200 */
[----:B------:R-:W-:-:S05]  /*3870*/  MOV R49, R37 ;  /* 0x0000002500317202 */ /* 0x000fca0000000f00 */
[----:B------:R-:W-:Y:S01]  /*3880*/  IMAD.MOV.U32 R51, RZ, RZ, R36 ;  /* 0x000000ffff337224 */ /* 0x000fe200078e0024 */
[----:B------:R-:W-:Y:S01]  /*3890*/  HMMA.16816.F32.BF16 R188, R8, R56, R32 ;  /* 0x0000003808bc723c */ /* 0x000fe20000041820 */
[----:B------:R-:W4:Y:S01]  /*38a0*/  LDSM.16.MT88.4 R32, [R250+0x4900] ;  /* 0x00490000fa20783b */ /* 0x000f220000004200 */
[----:B------:R-:W-:Y:S01]  /*38b0*/  IMAD.MOV.U32 R119, RZ, RZ, R17 ;  /* 0x000000ffff777224 */ /* 0x000fe200078e0011 */
[----:B------:R-:W-:Y:S01]  /*38c0*/  MOV R117, R19 ;  /* 0x0000001300757202 */ /* 0x000fe20000000f00 */
[----:B------:R-:W-:Y:S01]  /*38d0*/  IMAD.MOV.U32 R118, RZ, RZ, R18 ;  /* 0x000000ffff767224 */ /* 0x000fe200078e0012 */
[----:B------:R-:W5:Y:S01]  /*38e0*/  LDSM.16.MT88.4 R36, [R108+0x4900] ;  /* 0x004900006c24783b */ /* 0x000f620000004200 */
[----:B------:R-:W-:Y:S01]  /*38f0*/  IMAD.MOV.U32 R116, RZ, RZ, R16 ;  /* 0x000000ffff747224 */ /* 0x000fe200078e0010 */
[----:B------:R-:W-:Y:S01]  /*3900*/  MOV R57, R109 ;  /* 0x0000006d00397202 */ /* 0x000fe20000000f00 */
[----:B------:R-:W-:Y:S01]  /*3910*/  HMMA.16816.F32.BF16 R16, R12, R60, RZ ;  /* 0x0000003c0c10723c */ /* 0x000fe200000418ff */
[----:B------:R-:W-:-:S02]  /*3920*/  IMAD.MOV.U32 R50, RZ, RZ, R111 ;  /* 0x000000ffff327224 */ /* 0x000fc400078e006f */
[----:B------:R-:W-:-:S04]  /*3930*/  IMAD.MOV.U32 R56, RZ, RZ, R110 ;  /* 0x000000ffff387224 */ /* 0x000fc800078e006e */
[----:B------:R-:W-:Y:S01]  /*3940*/  MOV R61, R69 ;  /* 0x00000045003d7202 */ /* 0x000fe20000000f00 */
[----:B-1----:R-:W-:Y:S01]  /*3950*/  HMMA.16816.F32.BF16 R72, R8, R52, R24 ;  /* 0x000000340848723c */ /* 0x002fe20000041818 */
[----:B------:R-:W-:-:S06]  /*3960*/  IMAD.MOV.U32 R60, RZ, RZ, R68 ;  /* 0x000000ffff3c7224 */ /* 0x000fcc00078e0044 */
[----:B------:R-:W-:Y:S01]  /*3970*/  IMAD.MOV.U32 R53, RZ, RZ, R115 ;  /* 0x000000ffff357224 */ /* 0x000fe200078e0073 */
[----:B------:R-:W-:Y:S01]  /*3980*/  HMMA.16816.F32.BF16 R168, R8, R54, R20 ;  /* 0x0000003608a8723c */ /* 0x000fe20000041814 */
[----:B------:R-:W-:-:S06]  /*3990*/  IMAD.MOV.U32 R52, RZ, RZ, R139 ;  /* 0x000000ffff347224 */ /* 0x000fcc00078e008b */
[----:B------:R-:W-:Y:S01]  /*39a0*/  IMAD.MOV.U32 R54, RZ, RZ, R61 ;  /* 0x000000ffff367224 */ /* 0x000fe200078e003d */
[----:B--2---:R-:W-:Y:S01]  /*39b0*/  HMMA.16816.F32.BF16 R24, R12, R40, RZ ;  /* 0x000000280c18723c */ /* 0x004fe200000418ff */
[----:B------:R-:W-:Y:S01]  /*39c0*/  IMAD.MOV.U32 R55, RZ, RZ, R50 ;  /* 0x000000ffff377224 */ /* 0x000fe200078e0032 */
[----:B------:R-:W-:Y:S01]  /*39d0*/  MOV R61, R184 ;  /* 0x000000b8003d7202 */ /* 0x000fe20000000f00 */
[----:B------:R-:W-:-:S05]  /*39e0*/  IMAD.MOV.U32 R50, RZ, RZ, R185 ;  /* 0x000000ffff327224 */ /* 0x000fca00078e00b9 */
[----:B------:R-:W-:Y:S01]  /*39f0*/  HMMA.16816.F32.BF16 R20, R12, R42, RZ ;  /* 0x0000002a0c14723c */ /* 0x000fe200000418ff */
[----:B------:R-:W1:Y:S07]  /*3a00*/  LDSM.16.MT88.4 R40, [R252+0x4100] ;  /* 0x00410000fc28783b */ /* 0x000e6e0000004200 */
[----:B------:R-:W-:Y:S07]  /*3a10*/  HMMA.16816.F32.BF16 R180, R8, R64, R16 ;  /* 0x0000004008b4723c */ /* 0x000fee0000041810 */
[----:B------:R-:W-:Y:S01]  /*3a20*/  MOV R65, R60 ;  /* 0x0000003c00417202 */ /* 0x000fe20000000f00 */
[----:B---3--:R-:W-:Y:S01]  /*3a30*/  HMMA.16816.F32.BF16 R16, R12, R44, RZ ;  /* 0x0000002c0c10723c */ /* 0x008fe200000418ff */
[----:B------:R-:W-:-:S06]  /*3a40*/  IMAD.MOV.U32 R60, RZ, RZ, R186 ;  /* 0x000000ffff3c7224 */ /* 0x000fcc00078e00ba */
[----:B------:R-:W-:Y:S01]  /*3a50*/  IMAD.MOV.U32 R45, RZ, RZ, R53 ;  /* 0x000000ffff2d7224 */ /* 0x000fe200078e0035 */
[----:B----4-:R-:W-:Y:S01]  /*3a60*/  HMMA.16816.F32.BF16 R160, R8, R32, R24 ;  /* 0x0000002008a0723c */ /* 0x010fe20000041818 */
[----:B------:R-:W2:Y:S01]  /*3a70*/  LDSM.16.MT88.4 R24, [R252+0x4900] ;  /* 0x00490000fc18783b */ /* 0x000ea20000004200 */
[----:B------:R-:W-:-:S05]  /*3a80*/  MOV R53, R51 ;  /* 0x0000003300357202 */ /* 0x000fca0000000f00 */
[--C-:B------:R-:W-:Y:S01]  /*3a90*/  FFMA.FTZ R32, R105, c[0x0][0x2d0], -R2.reuse ;  /* 0x0000b40069207a23 */ /* 0x100fe20000010802 */
[----:B------:R-:W-:Y:S01]  /*3aa0*/  HMMA.16816.F32.BF16 R68, R8, R58, R28 ;  /* 0x0000003a0844723c */ /* 0x000fe2000004181c */
[----:B------:R-:W-:-:S06]  /*3ab0*/  FFMA.FTZ R33, R104, c[0x0][0x2d0], -R2 ;  /* 0x0000b40068217a23 */ /* 0x000fcc0000010802 */
[----:B------:R-:W-:Y:S01]  /*3ac0*/  IMAD.MOV.U32 R59, RZ, RZ, R0 ;  /* 0x000000ffff3b7224 */ /* 0x000fe200078e0000 */
[----:B------:R-:W-:Y:S01]  /*3ad0*/  HMMA.16816.F32.BF16 R28, R12, R62, RZ ;  /* 0x0000003e0c1c723c */ /* 0x000fe200000418ff */
[----:B------:R-:W-:Y:S01]  /*3ae0*/  FADD.FTZ R0, R78, R77 ;  /* 0x0000004d4e007221 */ /* 0x000fe20000010000 */
[----:B------:R-:W-:Y:S01]  /*3af0*/  MOV R58, R114 ;  /* 0x00000072003a7202 */ /* 0x000fe20000000f00 */
[----:B------:R-:W-:Y:S01]  /*3b00*/  IMAD.MOV.U32 R78, RZ, RZ, R56 ;  /* 0x000000ffff4e7224 */ /* 0x000fe200078e0038 */
[----:B------:R-:W-:Y:S01]  /*3b10*/  MOV R77, R59 ;  /* 0x0000003b004d7202 */ /* 0x000fe20000000f00 */
[----:B------:R-:W-:Y:S02]  /*3b20*/  IMAD.MOV.U32 R59, RZ, RZ, R113 ;  /* 0x000000ffff3b7224 */ /* 0x000fe400078e0071 */
[----:B------:R-:W-:Y:S01]  /*3b30*/  IMAD.MOV.U32 R56, RZ, RZ, R112 ;  /* 0x000000ffff387224 */ /* 0x000fe200078e0070 */
[----:B-----5:R-:W-:Y:S01]  /*3b40*/  HMMA.16816.F32.BF16 R152, R8, R36, R16 ;  /* 0x000000240898723c */ /* 0x020fe20000041810 */
[----:B------:R-:W-:-:S02]  /*3b50*/  FADD.FTZ R0, R79, R0 ;  /* 0x000000004f007221 */ /* 0x000fc40000010000 */
[----:B------:R-:W-:Y:S02]  /*3b60*/  IMAD.MOV.U32 R79, RZ, RZ, R137 ;  /* 0x000000ffff4f7224 */ /* 0x000fe400078e0089 */
[----:B------:R-:W-:Y:S01]  /*3b70*/  FADD.FTZ R0, R84, R0 ;  /* 0x0000000054007221 */ /* 0x000fe20000010000 */
[----:B------:R-:W-:Y:S01]  /*3b80*/  MOV R84, R136 ;  /* 0x0000008800547202 */ /* 0x000fe20000000f00 */
[----:B------:R-:W-:Y:S01]  /*3b90*/  FFMA.FTZ R37, R90, c[0x0][0x2d0], -R6 ;  /* 0x0000b4005a257a23 */ /* 0x000fe20000010806 */
[----:B-1----:R-:W-:Y:S01]  /*3ba0*/  HMMA.16816.F32.BF16 R16, R12, R40, RZ ;  /* 0x000000280c10723c */ /* 0x002fe200000418ff */
[----:B------:R-:W-:Y:S02]  /*3bb0*/  FADD.FTZ R0, R80, R0 ;  /* 0x0000000050007221 */ /* 0x000fe40000010000 */
[----:B------:R-:W-:Y:S02]  /*3bc0*/  IMAD.MOV.U32 R44, RZ, RZ, R56 ;  /* 0x000000ffff2c7224 */ /* 0x000fe400078e0038 */
[----:B------:R-:W-:-:S02]  /*3bd0*/  FADD.FTZ R0, R83, R0 ;  /* 0x0000000053007221 */ /* 0x000fc40000010000 */
[----:B------:R-:W-:Y:S01]  /*3be0*/  IMAD.MOV.U32 R41, RZ, RZ, R108 ;  /* 0x000000ffff297224 */ /* 0x000fe200078e006c */
[C---:B------:R-:W-:Y:S01]  /*3bf0*/  HMMA.16816.F32.BF16 R124, R8.reuse, R34, R20 ;  /* 0x00000022087c723c */ /* 0x040fe20000041814 */
[----:B------:R-:W-:Y:S02]  /*3c00*/  IMAD.MOV.U32 R56, RZ, RZ, R116 ;  /* 0x000000ffff387224 */ /* 0x000fe400078e0074 */
[--C-:B------:R-:W-:Y:S02]  /*3c10*/  FFMA.FTZ R36, R101, c[0x0][0x2d0], -R2.reuse ;  /* 0x0000b40065247a23 */ /* 0x100fe40000010802 */
[--C-:B------:R-:W-:Y:S02]  /*3c20*/  FFMA.FTZ R40, R98, c[0x0][0x2d0], -R2.reuse ;  /* 0x0000b40062287a23 */ /* 0x100fe40000010802 */
[--C-:B------:R-:W-:Y:S01]  /*3c30*/  FFMA.FTZ R34, R103, c[0x0][0x2d0], -R2.reuse ;  /* 0x0000b40067227a23 */ /* 0x100fe20000010802 */
[----:B------:R-:W-:Y:S01]  /*3c40*/  HMMA.16816.F32.BF16 R144, R8, R66, R28 ;  /* 0x000000420890723c */ /* 0x000fe2000004181c */
[----:B------:R-:W1:Y:S01]  /*3c50*/  LDSM.16.MT88.4 R28, [R249+0x6100] ;  /* 0x00610000f91c783b */ /* 0x000e620000004200 */
[----:B------:R-:W-:-:S02]  /*3c60*/  FFMA.FTZ R35, R102, c[0x0][0x2d0], -R2 ;  /* 0x0000b40066237a23 */ /* 0x000fc40000010802 */
[----:B------:R-:W-:Y:S02]  /*3c70*/  IMAD.MOV.U32 R63, RZ, RZ, R60 ;  /* 0x000000ffff3f7224 */ /* 0x000fe400078e003c */
[----:B------:R-:W-:Y:S02]  /*3c80*/  IMAD.MOV.U32 R60, RZ, RZ, R50 ;  /* 0x000000ffff3c7224 */ /* 0x000fe400078e0032 */
[----:B------:R-:W-:Y:S01]  /*3c90*/  HMMA.16816.F32.BF16 R20, R12, R46, RZ ;  /* 0x0000002e0c14723c */ /* 0x000fe200000418ff */
[----:B------:R-:W-:Y:S02]  /*3ca0*/  IMAD.MOV.U32 R105, RZ, RZ, R78 ;  /* 0x000000ffff697224 */ /* 0x000fe400078e004e */
[----:B------:R-:W-:Y:S02]  /*3cb0*/  IMAD.MOV.U32 R78, RZ, RZ, R130 ;  /* 0x000000ffff4e7224 */ /* 0x000fe400078e0082 */
[----:B------:R-:W-:Y:S01]  /*3cc0*/  IMAD.MOV.U32 R101, RZ, RZ, R79 ;  /* 0x000000ffff657224 */ /* 0x000fe200078e004f */
[----:B------:R-:W-:Y:S01]  /*3cd0*/  MOV R79, R129 ;  /* 0x00000081004f7202 */ /* 0x000fe20000000f00 */
[----:B------:R-:W-:Y:S01]  /*3ce0*/  IMAD.MOV.U32 R47, RZ, RZ, R59 ;  /* 0x000000ffff2f7224 */ /* 0x000fe200078e003b */
[----:B--2---:R-:W-:Y:S01]  /*3cf0*/  HMMA.16816.F32.BF16 R120, R8, R24, R16 ;  /* 0x000000180878723c */ /* 0x004fe20000041810 */
[----:B------:R-:W-:Y:S01]  /*3d00*/  MOV R46, R58 ;  /* 0x0000003a002e7202 */ /* 0x000fe20000000f00 */
[----:B------:R-:W-:Y:S01]  /*3d10*/  IMAD.MOV.U32 R58, RZ, RZ, R118 ;  /* 0x000000ffff3a7224 */ /* 0x000fe200078e0076 */
[----:B------:R-:W-:-:S04]  /*3d20*/  MOV R59, R117 ;  /* 0x00000075003b7202 */ /* 0x000fc80000000f00 */
[----:B------:R-:W-:Y:S01]  /*3d30*/  FFMA.FTZ R24, R99, c[0x0][0x2d0], -R6 ;  /* 0x0000b40063187a23 */ /* 0x000fe20000010806 */
[----:B------:R-:W-:Y:S01]  /*3d40*/  HMMA.16816.F32.BF16 R16, R12, R42, RZ ;  /* 0x0000002a0c10723c */ /* 0x000fe200000418ff */
[----:B------:R-:W-:Y:S02]  /*3d50*/  FADD.FTZ R25, R85, R0 ;  /* 0x0000000055197221 */ /* 0x000fe40000010000 */
[----:B------:R-:W-:-:S04]  /*3d60*/  IMAD.MOV.U32 R99, RZ, RZ, R65 ;  /* 0x000000ffff637224 */ /* 0x000fc800078e0041 */
[----:B------:R-:W-:Y:S01]  /*3d70*/  IMAD.MOV.U32 R43, RZ, RZ, R57 ;  /* 0x000000ffff2b7224 */ /* 0x000fe200078e0039 */
[----:B------:R-:W-:Y:S01]  /*3d80*/  HMMA.16816.F32.BF16 R108, R8, R38, R20 ;  /* 0x00000026086c723c */ /* 0x000fe20000041814 */
[----:B------:R-:W2:Y:S01]  /*3d90*/  LDSM.16.MT88.4 R20, [R249+0x6900] ;  /* 0x00690000f914783b */ /* 0x000ea20000004200 */
[----:B------:R-:W-:Y:S01]  /*3da0*/  MOV R57, R187 ;  /* 0x000000bb00397202 */ /* 0x000fe20000000f00 */
[----:B------:R-:W-:Y:S01]  /*3db0*/  IMAD.MOV.U32 R104, RZ, RZ, R43 ;  /* 0x000000ffff687224 */ /* 0x000fe200078e002b */
[----:B------:R-:W-:Y:S01]  /*3dc0*/  MOV R42, R4 ;  /* 0x00000004002a7202 */ /* 0x000fe20000000f00 */
[----:B------:R-:W-:Y:S01]  /*3dd0*/  FADD.FTZ R4, R76, R7 ;  /* 0x000000074c047221 */ /* 0x000fe20000010000 */
[----:B------:R-:W-:Y:S01]  /*3de0*/  MOV R62, R57 ;  /* 0x00000039003e7202 */ /* 0x000fe20000000f00 */
[----:B------:R-:W-:Y:S01]  /*3df0*/  IMAD.MOV.U32 R76, RZ, RZ, R138 ;  /* 0x000000ffff4c7224 */ /* 0x000fe200078e008a */
[----:B------:R-:W-:Y:S01]  /*3e00*/  MOV R103, R42 ;  /* 0x0000002a00677202 */ /* 0x000fe20000000f00 */
[----:B------:R-:W-:-:S02]  /*3e10*/  FADD.FTZ R4, R5, R4 ;  /* 0x0000000405047221 */ /* 0x000fc40000010000 */
[----:B------:R-:W-:Y:S02]  /*3e20*/  FFMA.FTZ R38, R91, c[0x0][0x2d0], -R6 ;  /* 0x0000b4005b267a23 */ /* 0x000fe40000010806 */
[----:B------:R-:W-:Y:S02]  /*3e30*/  FADD.FTZ R4, R82, R4 ;  /* 0x0000000452047221 */ /* 0x000fe40000010000 */
[----:B------:R-:W-:Y:S01]  /*3e40*/  IMAD.MOV.U32 R57, RZ, RZ, R119 ;  /* 0x000000ffff397224 */ /* 0x000fe200078e0077 */
[----:B------:R-:W-:Y:S01]  /*3e50*/  HMMA.16816.F32.BF16 R112, R8, R26, R16 ;  /* 0x0000001a0870723c */ /* 0x000fe20000041810 */
[----:B------:R-:W-:Y:S02]  /*3e60*/  FFMA.FTZ R39, R96, c[0x0][0x2d0], -R2 ;  /* 0x0000b40060277a23 */ /* 0x000fe40000010802 */
[----:B------:R-:W-:Y:S01]  /*3e70*/  IMAD.MOV.U32 R102, RZ, RZ, R76 ;  /* 0x000000ffff667224 */ /* 0x000fe200078e004c */
[----:B------:R-:W-:Y:S01]  /*3e80*/  MOV R76, R77 ;  /* 0x0000004d004c7202 */ /* 0x000fe20000000f00 */
[----:B------:R-:W-:-:S02]  /*3e90*/  IMAD.MOV.U32 R77, RZ, RZ, R131 ;  /* 0x000000ffff4d7224 */ /* 0x000fc400078e0083 */
[----:B------:R-:W-:Y:S01]  /*3ea0*/  FFMA.FTZ R27, R97, c[0x0][0x2d0], -R6 ;  /* 0x0000b400611b7a23 */ /* 0x000fe20000010806 */
[----:B-1----:R-:W-:Y:S01]  /*3eb0*/  HMMA.16816.F32.BF16 R16, R12, R28, RZ ;  /* 0x0000001c0c10723c */ /* 0x002fe200000418ff */
[----:B------:R-:W-:Y:S02]  /*3ec0*/  FADD.FTZ R26, R81, R4 ;  /* 0x00000004511a7221 */ /* 0x000fe40000010000 */
[----:B------:R-:W-:Y:S01]  /*3ed0*/  MUFU.EX2 R0, R27 ;  /* 0x0000001b00007308 */ /* 0x000fe20000000800 */
[----:B------:R-:W-:Y:S02]  /*3ee0*/  IMAD.MOV.U32 R97, RZ, RZ, R54 ;  /* 0x000000ffff617224 */ /* 0x000fe400078e0036 */
[----:B------:R-:W-:Y:S02]  /*3ef0*/  IMAD.MOV.U32 R54, RZ, RZ, R48 ;  /* 0x000000ffff367224 */ /* 0x000fe400078e0030 */
[--C-:B------:R-:W-:Y:S01]  /*3f00*/  FFMA.FTZ R28, R95, c[0x0][0x2d0], -R6.reuse ;  /* 0x0000b4005f1c7a23 */ /* 0x100fe20000010806 */
[----:B------:R-:W-:Y:S01]  /*3f10*/  MOV R95, R55 ;  /* 0x00000037005f7202 */ /* 0x000fe20000000f00 */
[----:B------:R-:W-:-:S02]  /*3f20*/  FFMA.FTZ R29, R94, c[0x0][0x2d0], -R6 ;  /* 0x0000b4005e1d7a23 */ /* 0x000fc40000010806 */
[----:B------:R-:W-:Y:S01]  /*3f30*/  IMAD.MOV.U32 R94, RZ, RZ, R52 ;  /* 0x000000ffff5e7224 */ /* 0x000fe200078e0034 */
[----:B------:R-:W-:Y:S01]  /*3f40*/  MOV R52, R128 ;  /* 0x0000008000347202 */ /* 0x000fe20000000f00 */
[----:B------:R-:W-:-:S10]  /*3f50*/  IMAD.MOV.U32 R55, RZ, RZ, R49 ;  /* 0x000000ffff377224 */ /* 0x000fd400078e0031 */
[----:B--2---:R-:W-:Y:S08]  /*3f60*/  HMMA.16816.F32.BF16 R184, R8, R20, R16 ;  /* 0x0000001408b8723c */ /* 0x004ff00000041810 */
[----:B------:R-:W-:Y:S07]  /*3f70*/  HMMA.16816.F32.BF16 R16, R12, R30, RZ ;  /* 0x0000001e0c10723c */ /* 0x000fee00000418ff */
[--C-:B------:R-:W-:Y:S01]  /*3f80*/  FFMA.FTZ R30, R93, c[0x0][0x2d0], -R6.reuse ;  /* 0x0000b4005d1e7a23 */ /* 0x100fe20000010806 */
[----:B------:R-:W-:Y:S01]  /*3f90*/  MOV R93, R95 ;  /* 0x0000005f005d7202 */ /* 0x000fe20000000f00 */
[----:B------:R-:W-:-:S02]  /*3fa0*/  FFMA.FTZ R31, R92, c[0x0][0x2d0], -R6 ;  /* 0x0000b4005c1f7a23 */ /* 0x000fc40000010806 */
[----:B------:R-:W-:Y:S02]  /*3fb0*/  IMAD.MOV.U32 R92, RZ, RZ, R94 ;  /* 0x000000ffff5c7224 */ /* 0x000fe400078e005e */
[----:B------:R-:W-:Y:S02]  /*3fc0*/  IMAD.MOV.U32 R94, RZ, RZ, R97 ;  /* 0x000000ffff5e7224 */ /* 0x000fe400078e0061 */
[----:B------:R-:W-:-:S09]  /*3fd0*/  IMAD.MOV.U32 R95, RZ, RZ, R99 ;  /* 0x000000ffff5f7224 */ /* 0x000fd200078e0063 */
[----:B------:R-:W-:Y:S01]  /*3fe0*/  HMMA.16816.F32.BF16 R136, R8, R22, R16 ;  /* 0x000000160888723c */ /* 0x000fe20000041810 */
[----:B------:R-:W1:Y:S04]  /*3ff0*/  LDSM.16.MT88.4 R16, [R250+0x6100] ;  /* 0x00610000fa10783b */ /* 0x000e680000004200 */
[----:B------:R-:W2:Y:S03]  /*4000*/  LDSM.16.MT88.4 R20, [R250+0x6900] ;  /* 0x00690000fa14783b */ /* 0x000ea60000004200 */
[C---:B-1----:R-:W-:Y:S08]  /*4010*/  HMMA.16816.F32.BF16 R4, R12.reuse, R16, RZ ;  /* 0x000000100c04723c */ /* 0x042ff000000418ff */
[----:B------:R-:W-:Y:S11]  /*4020*/  HMMA.16816.F32.BF16 R16, R12, R18, RZ ;  /* 0x000000120c10723c */ /* 0x000ff600000418ff */
[----:B------:R-:W-:Y:S05]  /*4030*/  @!UPT UIADD3 URZ, URZ, URZ, URZ ;  /* 0x0000003f3f3ff290 */ /* 0x000fea000fffe03f */
[C---:B--2---:R-:W-:Y:S01]  /*4040*/  HMMA.16816.F32.BF16 R116, R8.reuse, R20, R4 ;  /* 0x000000140874723c */ /* 0x044fe20000041804 */
[----:B------:R-:W1:Y:S07]  /*4050*/  MUFU.EX2 R4, R24 ;  /* 0x0000001800047308 */ /* 0x000e6e0000000800 */
[----:B------:R-:W-:Y:S01]  /*4060*/  HMMA.16816.F32.BF16 R80, R8, R22, R16 ;  /* 0x000000160850723c */ /* 0x000fe20000041810 */
[----:B------:R-:W2:Y:S01]  /*4070*/  LDSM.16.MT88.4 R20, [R41+0x6100] ;  /* 0x006100002914783b */ /* 0x000ea20000004200 */
[----:B------:R-:W3:Y:S05]  /*4080*/  MUFU.EX2 R5, R28 ;  /* 0x0000001c00057308 */ /* 0x000eea0000000800 */
[----:B------:R-:W-:-:S02]  /*4090*/  FADD.FTZ R16, R88, R25 ;  /* 0x0000001958107221 */ /* 0x000fc40000010000 */
[----:B------:R-:W-:Y:S01]  /*40a0*/  FADD.FTZ R17, R86, R26 ;  /* 0x0000001a56117221 */ /* 0x000fe20000010000 */
[----:B------:R-:W4:Y:S01]  /*40b0*/  MUFU.EX2 R6, R29 ;  /* 0x0000001d00067308 */ /* 0x000f220000000800 */
[----:B-1----:R-:W-:Y:S01]  /*40c0*/  FADD.FTZ R16, R4, R16 ;  /* 0x0000001004107221 */ /* 0x002fe20000010000 */
[----:B------:R-:W1:Y:S01]  /*40d0*/  LDSM.16.MT88.4 R24, [R41+0x6900] ;  /* 0x006900002918783b */ /* 0x000e620000004200 */
[----:B------:R-:W-:Y:S01]  /*40e0*/  FADD.FTZ R17, R87, R17 ;  /* 0x0000001157117221 */ /* 0x000fe20000010000 */
[C---:B------:R-:W-:Y:S01]  /*40f0*/  F2FP.BF16.PACK_AB R4, R0.reuse, R4 ;  /* 0x000000040004723e */ /* 0x040fe200000010ff */
[----:B------:R-:W-:-:S03]  /*4100*/  FADD.FTZ R16, R0, R16 ;  /* 0x0000001000107221 */ /* 0x000fc60000010000 */
[----:B------:R5:W5:Y:S01]  /*4110*/  MUFU.EX2 R7, R30 ;  /* 0x0000001e00077308 */ /* 0x000b620000000800 */
[----:B---3--:R-:W-:-:S04]  /*4120*/  FADD.FTZ R16, R5, R16 ;  /* 0x0000001005107221 */ /* 0x008fc80000010000 */
[C---:B----4-:R-:W-:Y:S01]  /*4130*/  FADD.FTZ R16, R6.reuse, R16 ;  /* 0x0000001006107221 */ /* 0x050fe20000010000 */
[----:B------:R-:W-:Y:S01]  /*4140*/  F2FP.BF16.PACK_AB R6, R6, R5 ;  /* 0x000000050606723e */ /* 0x000fe200000010ff */
[----:B------:R-:W-:Y:S01]  /*4150*/  FADD.FTZ R29, R89, R17 ;  /* 0x00000011591d7221 */ /* 0x000fe20000010000 */
[----:B------:R-:W-:Y:S01]  /*4160*/  MUFU.EX2 R5, R33 ;  /* 0x0000002100057308 */ /* 0x000fe20000000800 */
[----:B-----5:R-:W-:Y:S01]  /*4170*/  FFMA.FTZ R30, R100, c[0x0][0x2d0], -R2 ;  /* 0x0000b400641e7a23 */ /* 0x020fe20000010802 */
[----:B------:R-:W-:Y:S01]  /*4180*/  MOV R100, R84 ;  /* 0x0000005400647202 */ /* 0x000fe20000000f00 */
[----:B------:R-:W-:-:S05]  /*4190*/  FADD.FTZ R0, R7, R16 ;  /* 0x0000001007007221 */ /* 0x000fca0000010000 */
[----:B------:R-:W3:Y:S01]  /*41a0*/  MUFU.EX2 R2, R31 ;  /* 0x0000001f00027308 */ /* 0x000ee20000000800 */
[C---:B--2---:R-:W-:Y:S08]  /*41b0*/  HMMA.16816.F32.BF16 R16, R12.reuse, R20, RZ ;  /* 0x000000140c10723c */ /* 0x044ff000000418ff */
[----:B------:R-:W-:Y:S01]  /*41c0*/  HMMA.16816.F32.BF16 R20, R12, R22, RZ ;  /* 0x000000160c14723c */ /* 0x000fe200000418ff */
[C---:B---3--:R-:W-:Y:S01]  /*41d0*/  F2FP.BF16.PACK_AB R128, R2.reuse, R7 ;  /* 0x000000070280723e */ /* 0x048fe200000010ff */
[----:B------:R-:W-:Y:S01]  /*41e0*/  FADD.FTZ R28, R2, R0 ;  /* 0x00000000021c7221 */ /* 0x000fe20000010000 */
[----:B------:R-:W2:Y:S08]  /*41f0*/  MUFU.EX2 R7, R32 ;  /* 0x0000002000077308 */ /* 0x000eb00000000800 */
[----:B------:R-:W3:Y:S05]  /*4200*/  MUFU.EX2 R2, R38 ;  /* 0x0000002600027308 */ /* 0x000eea0000000800 */
[C---:B-1----:R-:W-:Y:S03]  /*4210*/  HMMA.16816.F32.BF16 R64, R8.reuse, R24, R16 ;  /* 0x000000180840723c */ /* 0x042fe60000041810 */
[----:B------:R-:W1:Y:S05]  /*4220*/  MUFU.EX2 R17, R34 ;  /* 0x0000002200117308 */ /* 0x000e6a0000000800 */
[----:B------:R-:W-:Y:S03]  /*4230*/  HMMA.16816.F32.BF16 R48, R8, R26, R20 ;  /* 0x0000001a0830723c */ /* 0x000fe60000041814 */
[----:B------:R-:W4:Y:S04]  /*4240*/  MUFU.EX2 R0, R37 ;  /* 0x0000002500007308 */ /* 0x000f280000000800 */
[----:B--2---:R-:W-:-:S04]  /*4250*/  FADD.FTZ R20, R7, R29 ;  /* 0x0000001d07147221 */ /* 0x004fc80000010000 */
[C---:B------:R-:W-:Y:S01]  /*4260*/  FADD.FTZ R21, R5.reuse, R20 ;  /* 0x0000001405157221 */ /* 0x040fe20000010000 */
[----:B------:R-:W-:Y:S01]  /*4270*/  F2FP.BF16.PACK_AB R5, R5, R7 ;  /* 0x000000070505723e */ /* 0x000fe200000010ff */
[----:B---3--:R-:W-:Y:S01]  /*4280*/  FADD.FTZ R20, R2, R28 ;  /* 0x0000001c02147221 */ /* 0x008fe20000010000 */
[----:B------:R-:W2:Y:S01]  /*4290*/  MUFU.EX2 R16, R35 ;  /* 0x0000002300107308 */ /* 0x000ea20000000800 */
[----:B-1----:R-:W-:-:S07]  /*42a0*/  FADD.FTZ R21, R17, R21 ;  /* 0x0000001511157221 */ /* 0x002fce0000010000 */
[----:B------:R-:W1:Y:S01]  /*42b0*/  MUFU.EX2 R19, R36 ;  /* 0x0000002400137308 */ /* 0x000e620000000800 */
[C---:B----4-:R-:W-:Y:S01]  /*42c0*/  FADD.FTZ R20, R0.reuse, R20 ;  /* 0x0000001400147221 */ /* 0x050fe20000010000 */
[----:B------:R-:W-:-:S04]  /*42d0*/  F2FP.BF16.PACK_AB R130, R0, R2 ;  /* 0x000000020082723e */ /* 0x000fc800000010ff */
[----:B------:R-:W-:Y:S02]  /*42e0*/  STL [R1+0x50], R20 ;  /* 0x0000501401007387 */ /* 0x000fe40000100800 */
[----:B------:R-:W3:Y:S01]  /*42f0*/  MUFU.EX2 R18, R30 ;  /* 0x0000001e00127308 */ /* 0x000ee20000000800 */
[C---:B--2---:R-:W-:Y:S01]  /*4300*/  FADD.FTZ R0, R16.reuse, R21 ;  /* 0x0000001510007221 */ /* 0x044fe20000010000 */
[----:B------:R-:W-:Y:S01]  /*4310*/  F2FP.BF16.PACK_AB R7, R16, R17 ;  /* 0x000000111007723e */ /* 0x000fe200000010ff */
[----:B------:R-:W2:Y:S02]  /*4320*/  LDSM.16.MT88.4 R20, [R252+0x6100] ;  /* 0x00610000fc14783b */ /* 0x000ea40000004200 */
[----:B-1----:R-:W-:-:S03]  /*4330*/  FADD.FTZ R0, R19, R0 ;  /* 0x0000000013007221 */ /* 0x002fc60000010000 */
[----:B------:R-:W1:Y:S01]  /*4340*/  MUFU.EX2 R2, R40 ;  /* 0x0000002800027308 */ /* 0x000e620000000800 */
[C---:B---3--:R-:W-:Y:S01]  /*4350*/  FADD.FTZ R16, R18.reuse, R0 ;  /* 0x0000000012107221 */ /* 0x048fe20000010000 */
[----:B------:R-:W-:-:S06]  /*4360*/  F2FP.BF16.PACK_AB R129, R18, R19 ;  /* 0x000000131281723e */ /* 0x000fcc00000010ff */
[----:B------:R-:W3:Y:S01]  /*4370*/  MUFU.EX2 R0, R39 ;  /* 0x0000002700007308 */ /* 0x000ee20000000800 */
[----:B-1----:R-:W-:-:S04]  /*4380*/  FADD.FTZ R16, R2, R16 ;  /* 0x0000001002107221 */ /* 0x002fc80000010000 */
[C---:B---3--:R-:W-:Y:S01]  /*4390*/  FADD.FTZ R16, R0.reuse, R16 ;  /* 0x0000001000107221 */ /* 0x048fe20000010000 */
[----:B------:R-:W-:Y:S01]  /*43a0*/  F2FP.BF16.PACK_AB R131, R0, R2 ;  /* 0x000000020083723e */ /* 0x000fe200000010ff */
[----:B------:R-:W-:Y:S02]  /*43b0*/  IMAD.MOV.U32 R0, RZ, RZ, R41 ;  /* 0x000000ffff007224 */ /* 0x000fe400078e0029 */
[----:B------:R-:W-:Y:S04]  /*43c0*/  LDSM.16.MT88.4 R40, [R249+0x3900] ;  /* 0x00390000f928783b */ /* 0x000fe80000004200 */
[----:B------:R-:W-:Y:S01]  /*43d0*/  STL [R1+0x54], R16 ;  /* 0x0000541001007387 */ /* 0x000fe20000100800 */
[C---:B--2---:R-:W-:Y:S03]  /*43e0*/  HMMA.16816.F32.BF16 R24, R12.reuse, R20, RZ ;  /* 0x000000140c18723c */ /* 0x044fe600000418ff */
[----:B------:R-:W1:Y:S05]  /*43f0*/  LDSM.16.MT88.4 R16, [R252+0x6900] ;  /* 0x00690000fc10783b */ /* 0x000e6a0000004200 */
[----:B------:R-:W-:Y:S11]  /*4400*/  HMMA.16816.F32.BF16 R12, R12, R22, RZ ;  /* 0x000000160c0c723c */ /* 0x000ff600000418ff */
[----:B------:R-:W-:Y:S05]  /*4410*/  @!UPT UIADD3 URZ, URZ, URZ, URZ ;  /* 0x0000003f3f3ff290 */ /* 0x000fea000fffe03f */
[C---:B-1----:R-:W-:Y:S08]  /*4420*/  HMMA.16816.F32.BF16 R24, R8.reuse, R16, R24 ;  /* 0x000000100818723c */ /* 0x042ff00000041818 */
[----:B------:R-:W-:Y:S01]  /*4430*/  HMMA.16816.F32.BF16 R12, R8, R18, R12 ;  /* 0x00000012080c723c */ /* 0x000fe2000004180c */
[----:B------:R-:W1:Y:S07]  /*4440*/  LDSM.16.MT88.4 R8, [R249+0x1100] ;  /* 0x00110000f908783b */ /* 0x000e6e0000004200 */
[C---:B-1----:R-:W-:Y:S08]  /*4450*/  HMMA.16816.F32.BF16 R140, R4.reuse, R8, R140 ;  /* 0x00000008048c723c */ /* 0x042ff0000004188c */
[C---:B------:R-:W-:Y:S01]  /*4460*/  HMMA.16816.F32.BF16 R16, R4.reuse, R10, R148 ;  /* 0x0000000a0410723c */ /* 0x040fe20000041894 */
        /* <DEDUP_REMOVED lines=11> */
[----:B------:R-:W-:Y:S01]  /*4520*/  HMMA.16816.F32.BF16 R44, R4, R10, R60 ;  /* 0x0000000a042c723c */ /* 0x000fe2000004183c */
[----:B------:R-:W1:Y:S11]  /*4530*/  LDSM.16.MT88.4 R8, [R250+0x3100] ;  /* 0x00310000fa08783b */ /* 0x000e760000004200 */
[----:B------:R-:W-:Y:S04]  /*4540*/  @!UPT UIADD3 URZ, URZ, URZ, URZ ;  /* 0x0000003f3f3ff290 */ /* 0x000fe8000fffe03f */
[C---:B------:R-:W-:Y:S08]  /*4550*/  HMMA.16816.F32.BF16 R36, R128.reuse, R40, R36 ;  /* 0x000000288024723c */ /* 0x040ff00000041824 */
[----:B------:R-:W-:Y:S08]  /*4560*/  HMMA.16816.F32.BF16 R40, R128, R42, R44 ;  /* 0x0000002a8028723c */ /* 0x000ff0000004182c */
        /* <DEDUP_REMOVED lines=8> */
[----:B------:R-:W1:Y:S04]  /*45f0*/  LDSM.16.MT88.4 R8, [R249+0x5100] ;  /* 0x00510000f908783b */ /* 0x000e680000004200 */
[----:B------:R-:W2:Y:S03]  /*4600*/  LDSM.16.MT88.4 R168, [R252+0x1900] ;  /* 0x00190000fca8783b */ /* 0x000ea60000004200 */
[C---:B-1----:R-:W-:Y:S08]  /*4610*/  HMMA.16816.F32.BF16 R84, R4.reuse, R8, R180 ;  /* 0x000000080454723c */ /* 0x042ff000000418b4 */
[----:B------:R-:W-:Y:S01]  /*4620*/  HMMA.16816.F32.BF16 R88, R4, R10, R144 ;  /* 0x0000000a0458723c */ /* 0x000fe20000041890 */
[----:B------:R-:W1:Y:S04]  /*4630*/  LDSM.16.MT88.4 R8, [R250+0x5100] ;  /* 0x00510000fa08783b */ /* 0x000e680000004200 */
[----:B------:R-:W3:Y:S03]  /*4640*/  LDSM.16.MT88.4 R144, [R249+0x1900] ;  /* 0x00190000f990783b */ /* 0x000ee60000004200 */
[C---:B--2---:R-:W-:Y:S08]  /*4650*/  HMMA.16816.F32.BF16 R164, R128.reuse, R168, R164 ;  /* 0x000000a880a4723c */ /* 0x044ff000000418a4 */
[----:B------:R-:W-:Y:S08]  /*4660*/  HMMA.16816.F32.BF16 R168, R128, R170, R32 ;  /* 0x000000aa80a8723c */ /* 0x000ff00000041820 */
[C---:B-1----:R-:W-:Y:S01]  /*4670*/  HMMA.16816.F32.BF16 R92, R4.reuse, R8, R160 ;  /* 0x00000008045c723c */ /* 0x042fe200000418a0 */
[----:B------:R-:W1:Y:S07]  /*4680*/  LDSM.16.MT88.4 R160, [R0+0x1900] ;  /* 0x0019000000a0783b */ /* 0x000e6e0000004200 */
[----:B------:R-:W-:Y:S01]  /*4690*/  HMMA.16816.F32.BF16 R96, R4, R10, R124 ;  /* 0x0000000a0460723c */ /* 0x000fe2000004187c */
[----:B------:R-:W2:Y:S07]  /*46a0*/  LDSM.16.MT88.4 R8, [R0+0x5100] ;  /* 0x005100000008783b */ /* 0x000eae0000004200 */
[C---:B---3--:R-:W-:Y:S08]  /*46b0*/  HMMA.16816.F32.BF16 R140, R128.reuse, R144, R140 ;  /* 0x00000090808c723c */ /* 0x048ff0000004188c */
[C---:B------:R-:W-:Y:S08]  /*46c0*/  HMMA.16816.F32.BF16 R144, R128.reuse, R146, R16 ;  /* 0x000000928090723c */ /* 0x040ff00000041810 */
[----:B-1----:R-:W-:Y:S08]  /*46d0*/  HMMA.16816.F32.BF16 R156, R128, R160, R156 ;  /* 0x000000a0809c723c */ /* 0x002ff0000004189c */
[C---:B--2---:R-:W-:Y:S01]  /*46e0*/  HMMA.16816.F32.BF16 R100, R4.reuse, R8, R152 ;  /* 0x000000080464723c */ /* 0x044fe20000041898 */
[----:B------:R-:W1:Y:S07]  /*46f0*/  LDSM.16.MT88.4 R152, [R250+0x1900] ;  /* 0x00190000fa98783b */ /* 0x000e6e0000004200 */
[----:B------:R-:W-:Y:S01]  /*4700*/  HMMA.16816.F32.BF16 R104, R4, R10, R108 ;  /* 0x0000000a0468723c */ /* 0x000fe2000004186c */
[----:B------:R-:W2:Y:S07]  /*4710*/  LDSM.16.MT88.4 R8, [R252+0x5100] ;  /* 0x00510000fc08783b */ /* 0x000eae0000004200 */
[C---:B------:R-:W-:Y:S08]  /*4720*/  HMMA.16816.F32.BF16 R160, R128.reuse, R162, R28 ;  /* 0x000000a280a0723c */ /* 0x040ff0000004181c */
[----:B-1----:R-:W-:Y:S08]  /*4730*/  HMMA.16816.F32.BF16 R148, R128, R152, R148 ;  /* 0x000000988094723c */ /* 0x002ff00000041894 */
[C---:B--2---:R-:W-:Y:S08]  /*4740*/  HMMA.16816.F32.BF16 R108, R4.reuse, R8, R120 ;  /* 0x00000008046c723c */ /* 0x044ff00000041878 */
[----:B------:R-:W-:Y:S01]  /*4750*/  HMMA.16816.F32.BF16 R112, R4, R10, R112 ;  /* 0x0000000a0470723c */ /* 0x000fe20000041870 */
[----:B------:R-:W1:Y:S07]  /*4760*/  LDSM.16.MT88.4 R8, [R249+0x7100] ;  /* 0x00710000f908783b */ /* 0x000e6e0000004200 */
[----:B------:R-:W-:Y:S08]  /*4770*/  HMMA.16816.F32.BF16 R152, R128, R154, R20 ;  /* 0x0000009a8098723c */ /* 0x000ff00000041814 */
[C---:B-1----:R-:W-:Y:S08]  /*4780*/  HMMA.16816.F32.BF16 R184, R4.reuse, R8, R184 ;  /* 0x0000000804b8723c */ /* 0x042ff000000418b8 */
[C---:B------:R-:W-:Y:S01]  /*4790*/  HMMA.16816.F32.BF16 R136, R4.reuse, R10, R136 ;  /* 0x0000000a0488723c */ /* 0x040fe20000041888 */
[----:B------:R-:W1:Y:S07]  /*47a0*/  LDSM.16.MT88.4 R8, [R250+0x7100] ;  /* 0x00710000fa08783b */ /* 0x000e6e0000004200 */
[C---:B-1----:R-:W-:Y:S08]  /*47b0*/  HMMA.16816.F32.BF16 R120, R4.reuse, R8, R116 ;  /* 0x000000080478723c */ /* 0x042ff00000041874 */
[C---:B------:R-:W-:Y:S01]  /*47c0*/  HMMA.16816.F32.BF16 R116, R4.reuse, R10, R80 ;  /* 0x0000000a0474723c */ /* 0x040fe20000041850 */
[----:B------:R-:W1:Y:S04]  /*47d0*/  LDSM.16.MT88.4 R8, [R0+0x7100] ;  /* 0x007100000008783b */ /* 0x000e680000004200 */
[----:B------:R-:W-:Y:S03]  /*47e0*/  LDSM.16.MT88.4 R80, [R250+0x5900] ;  /* 0x00590000fa50783b */ /* 0x000fe60000004200 */
[C---:B-1----:R-:W-:Y:S01]  /*47f0*/  HMMA.16816.F32.BF16 R124, R4.reuse, R10, R48 ;  /* 0x0000000a047c723c */ /* 0x042fe20000041830 */
[----:B------:R-:W1:Y:S07]  /*4800*/  LDSM.16.MT88.4 R48, [R250+0x3900] ;  /* 0x00390000fa30783b */ /* 0x000e6e0000004200 */
[----:B------:R-:W-:Y:S01]  /*4810*/  HMMA.16816.F32.BF16 R180, R4, R8, R64 ;  /* 0x0000000804b4723c */ /* 0x000fe20000041840 */
[----:B------:R-:W-:Y:S04]  /*4820*/  LDSM.16.MT88.4 R64, [R252+0x3900] ;  /* 0x00390000fc40783b */ /* 0x000fe80000004200 */
[----:B------:R-:W2:Y:S03]  /*4830*/  LDSM.16.MT88.4 R8, [R252+0x7100] ;  /* 0x00710000fc08783b */ /* 0x000ea60000004200 */
[C---:B-1----:R-:W-:Y:S08]  /*4840*/  HMMA.16816.F32.BF16 R44, R128.reuse, R48, R52 ;  /* 0x00000030802c723c */ /* 0x042ff00000041834 */
[----:B------:R-:W-:Y:S01]  /*4850*/  HMMA.16816.F32.BF16 R48, R128, R50, R56 ;  /* 0x000000328030723c */ /* 0x000fe20000041838 */
[----:B------:R-:W1:Y:S07]  /*4860*/  LDSM.16.MT88.4 R56, [R0+0x3900] ;  /* 0x003900000038783b */ /* 0x000e6e0000004200 */
[C---:B--2---:R-:W-:Y:S08]  /*4870*/  HMMA.16816.F32.BF16 R24, R4.reuse, R8, R24 ;  /* 0x000000080418723c */ /* 0x044ff00000041818 */
[----:B------:R-:W-:Y:S01]  /*4880*/  HMMA.16816.F32.BF16 R12, R4, R10, R12 ;  /* 0x0000000a040c723c */ /* 0x000fe2000004180c */
[----:B------:R-:W-:Y:S07]  /*4890*/  LDSM.16.MT88.4 R4, [R252+0x7900] ;  /* 0x00790000fc04783b */ /* 0x000fee0000004200 */
[C---:B-1----:R-:W-:Y:S08]  /*48a0*/  HMMA.16816.F32.BF16 R52, R128.reuse, R56, R60 ;  /* 0x000000388034723c */ /* 0x042ff0000004183c */
[C---:B------:R-:W-:Y:S01]  /*48b0*/  HMMA.16816.F32.BF16 R60, R128.reuse, R64, R72 ;  /* 0x00000040803c723c */ /* 0x040fe20000041848 */
[----:B------:R-:W1:Y:S07]  /*48c0*/  LDSM.16.MT88.4 R72, [R249+0x5900] ;  /* 0x00590000f948783b */ /* 0x000e6e0000004200 */
[C---:B------:R-:W-:Y:S08]  /*48d0*/  HMMA.16816.F32.BF16 R64, R128.reuse, R66, R76 ;  /* 0x000000428040723c */ /* 0x040ff0000004184c */
[C---:B------:R-:W-:Y:S08]  /*48e0*/  HMMA.16816.F32.BF16 R76, R128.reuse, R80, R92 ;  /* 0x00000050804c723c */ /* 0x040ff0000004185c */
[C---:B------:R-:W-:Y:S01]  /*48f0*/  HMMA.16816.F32.BF16 R80, R128.reuse, R82, R96 ;  /* 0x000000528050723c */ /* 0x040fe20000041860 */
[----:B------:R-:W2:Y:S07]  /*4900*/  LDSM.16.MT88.4 R96, [R252+0x5900] ;  /* 0x00590000fc60783b */ /* 0x000eae0000004200 */
[C---:B------:R-:W-:Y:S08]  /*4910*/  HMMA.16816.F32.BF16 R56, R128.reuse, R58, R68 ;  /* 0x0000003a8038723c */ /* 0x040ff00000041844 */
[C---:B-1----:R-:W-:Y:S08]  /*4920*/  HMMA.16816.F32.BF16 R68, R128.reuse, R72, R84 ;  /* 0x000000488044723c */ /* 0x042ff00000041854 */
[C---:B------:R-:W-:Y:S01]  /*4930*/  HMMA.16816.F32.BF16 R72, R128.reuse, R74, R88 ;  /* 0x0000004a8048723c */ /* 0x040fe20000041858 */
[----:B------:R-:W1:Y:S07]  /*4940*/  LDSM.16.MT88.4 R88, [R0+0x5900] ;  /* 0x005900000058783b */ /* 0x000e6e0000004200 */
[C---:B--2---:R-:W-:Y:S08]  /*4950*/  HMMA.16816.F32.BF16 R92, R128.reuse, R96, R108 ;  /* 0x00000060805c723c */ /* 0x044ff0000004186c */
[C---:B------:R-:W-:Y:S01]  /*4960*/  HMMA.16816.F32.BF16 R96, R128.reuse, R98, R112 ;  /* 0x000000628060723c */ /* 0x040fe20000041870 */
[----:B------:R-:W2:Y:S07]  /*4970*/  LDSM.16.MT88.4 R112, [R250+0x7900] ;  /* 0x00790000fa70783b */ /* 0x000eae0000004200 */
[C---:B-1----:R-:W-:Y:S08]  /*4980*/  HMMA.16816.F32.BF16 R84, R128.reuse, R88, R100 ;  /* 0x000000588054723c */ /* 0x042ff00000041864 */
[C---:B------:R-:W-:Y:S01]  /*4990*/  HMMA.16816.F32.BF16 R88, R128.reuse, R90, R104 ;  /* 0x0000005a8058723c */ /* 0x040fe20000041868 */
[----:B------:R-:W1:Y:S07]  /*49a0*/  LDSM.16.MT88.4 R104, [R249+0x7900] ;  /* 0x00790000f968783b */ /* 0x000e6e0000004200 */
[C---:B--2---:R-:W-:Y:S01]  /*49b0*/  HMMA.16816.F32.BF16 R108, R128.reuse, R112, R120 ;  /* 0x00000070806c723c */ /* 0x044fe20000041878 */
[----:B------:R-:W2:Y:S07]  /*49c0*/  LDSM.16.MT88.4 R120, [R0+0x7900] ;  /* 0x007900000078783b */ /* 0x000eae0000004200 */
[C---:B------:R-:W-:Y:S08]  /*49d0*/  HMMA.16816.F32.BF16 R112, R128.reuse, R114, R116 ;  /* 0x000000728070723c */ /* 0x040ff00000041874 */
[C---:B-1----:R-:W-:Y:S08]  /*49e0*/  HMMA.16816.F32.BF16 R100, R128.reuse, R104, R184 ;  /* 0x000000688064723c */ /* 0x042ff000000418b8 */
[C---:B------:R-:W-:Y:S08]  /*49f0*/  HMMA.16816.F32.BF16 R104, R128.reuse, R106, R136 ;  /* 0x0000006a8068723c */ /* 0x040ff00000041888 */
[C---:B--2---:R-:W-:Y:S08]  /*4a00*/  HMMA.16816.F32.BF16 R116, R128.reuse, R120, R180 ;  /* 0x000000788074723c */ /* 0x044ff000000418b4 */
[C---:B------:R-:W-:Y:S08]  /*4a10*/  HMMA.16816.F32.BF16 R120, R128.reuse, R122, R124 ;  /* 0x0000007a8078723c */ /* 0x040ff0000004187c */
[C---:B------:R-:W-:Y:S08]  /*4a20*/  HMMA.16816.F32.BF16 R124, R128.reuse, R4, R24 ;  /* 0x00000004807c723c */ /* 0x040ff00000041818 */
[----:B------:R-:W-:Y:S01]  /*4a30*/  HMMA.16816.F32.BF16 R128, R128, R6, R12 ;  /* 0x000000068080723c */ /* 0x000fe2000004180c */
[----:B------:R-:W-:Y:S07]  /*4a40*/  @!P2 BRA `(.L_x_2) ;  /* 0x00003ea00000a947 */ /* 0x000fee0003800000 */
[----:B------:R-:W2:Y:S04]  /*4a50*/  LDL.64 R8, [R1+0x98] ;  /* 0x0000980001087983 */ /* 0x000ea80000100a00 */
[----:B------:R-:W3:Y:S04]  /*4a60*/  LDL.64 R188, [R1+0xa0] ;  /* 0x0000a00001bc7983 */ /* 0x000ee80000100a00 */
[----:B------:R-:W4:Y:S01]  /*4a70*/  LDL.64 R190, [R1+0x90] ;  /* 0x0000900001be7983 */ /* 0x000f220000100a00 */
[----:B------:R-:W-:-:S02]  /*4a80*/  LEA.HI.SX32 R0, R133, 0xfffffffe, 0x1a ;  /* 0xfffffffe85007811 */ /* 0x000fc400078fd2ff */
[----:B------:R-:W-:-:S03]  /*4a90*/  MOV R133, R132 ;  /* 0x0000008400857202 */ /* 0x000fc60000000f00 */
[----:B------:R1:W-:Y:S01]  /*4aa0*/  STL [R1+0x4c], R0 ;  /* 0x00004c0001007387 */ /* 0x0003e20000100800 */
[C---:B--2---:R-:W-:Y:S02]  /*4ab0*/  IADD3 R4, P2, R8.reuse, 0x40, RZ ;  /* 0x0000004008047810 */ /* 0x044fe40007f5e0ff */
[C---:B------:R-:W-:Y:S02]  /*4ac0*/  IADD3 R2, P1, R8.reuse, 0x80, RZ ;  /* 0x0000008008027810 */ /* 0x040fe40007f3e0ff */
[----:B-1----:R-:W-:Y:S01]  /*4ad0*/  IADD3 R0, P0, R8, 0xc0, RZ ;  /* 0x000000c008007810 */ /* 0x002fe20007f1e0ff */
[----:B------:R1:W-:Y:S04]  /*4ae0*/  STL [R1+0x84], R4 ;  /* 0x0000840401007387 */ /* 0x0003e80000100800 */
[----:B------:R3:W-:Y:S04]  /*4af0*/  STL [R1+0x7c], R2 ;  /* 0x00007c0201007387 */ /* 0x0007e80000100800 */
[----:B------:R2:W-:Y:S01]  /*4b00*/  STL [R1+0x74], R0 ;  /* 0x0000740001007387 */ /* 0x0005e20000100800 */
[----:B-1----:R-:W-:Y:S01]  /*4b10*/  IMAD.X R4, RZ, RZ, R134, P2 ;  /* 0x000000ffff047224 */ /* 0x002fe200010e0686 */
[----:B---3--:R-:W-:-:S04]  /*4b20*/  IADD3 R2, P2, R188, 0x40, RZ ;  /* 0x00000040bc027810 */ /* 0x008fc80007f5e0ff */
[----:B------:R1:W-:Y:S01]  /*4b30*/  STL [R1+0x80], R4 ;  /* 0x0000800401007387 */ /* 0x0003e20000100800 */
[----:B--2---:R-:W-:-:S03]  /*4b40*/  IMAD.X R0, RZ, RZ, R134, P1 ;  /* 0x000000ffff007224 */ /* 0x004fc600008e0686 */
[----:B------:R2:W-:Y:S04]  /*4b50*/  STL [R1+0x6c], R2 ;  /* 0x00006c0201007387 */ /* 0x0005e80000100800 */
[----:B------:R3:W-:Y:S01]  /*4b60*/  STL [R1+0x78], R0 ;  /* 0x0000780001007387 */ /* 0x0007e20000100800 */
[----:B-1----:R-:W-:Y:S01]  /*4b70*/  IADD3 R4, P1, R188, 0x80, RZ ;  /* 0x00000080bc047810 */ /* 0x002fe20007f3e0ff */
[----:B--2---:R-:W-:-:S04]  /*4b80*/  IMAD.X R2, RZ, RZ, R134, P0 ;  /* 0x000000ffff027224 */ /* 0x004fc800000e0686 */
[----:B------:R-:W-:Y:S01]  /*4b90*/  STL [R1+0x64], R4 ;  /* 0x0000640401007387 */ /* 0x000fe20000100800 */
[----:B------:R-:W-:Y:S01]  /*4ba0*/  IMAD.MOV.U32 R134, RZ, RZ, R3 ;  /* 0x000000ffff867224 */ /* 0x000fe200078e0003 */
[----:B---3--:R-:W-:Y:S02]  /*4bb0*/  IADD3 R0, P0, R188, 0xc0, RZ ;  /* 0x000000c0bc007810 */ /* 0x008fe40007f1e0ff */
[----:B------:R1:W-:Y:S01]  /*4bc0*/  STL [R1+0x70], R2 ;  /* 0x0000700201007387 */ /* 0x0003e20000100800 */
[----:B----4-:R-:W-:-:S03]  /*4bd0*/  IMAD.X R3, RZ, RZ, R191, P2 ;  /* 0x000000ffff037224 */ /* 0x010fc600010e06bf */
[----:B------:R2:W-:Y:S04]  /*4be0*/  STL [R1+0x5c], R0 ;  /* 0x00005c0001007387 */ /* 0x0005e80000100800 */
[----:B------:R3:W-:Y:S01]  /*4bf0*/  STL [R1+0x68], R3 ;  /* 0x0000680301007387 */ /* 0x0007e20000100800 */
[----:B-1----:R-:W-:Y:S01]  /*4c00*/  IMAD.X R2, RZ, RZ, R191, P1 ;  /* 0x000000ffff027224 */ /* 0x002fe200008e06bf */
[----:B--2---:R-:W-:-:S05]  /*4c10*/  IADD3.X R0, RZ, R191, RZ, P0, !PT ;  /* 0x000000bfff007210 */ /* 0x004fca00007fe4ff */
[----:B------:R3:W-:Y:S04]  /*4c20*/  STL [R1+0x58], R0 ;  /* 0x0000580001007387 */ /* 0x0007e80000100800 */
[----:B------:R3:W-:Y:S02]  /*4c30*/  STL [R1+0x60], R2 ;  /* 0x0000600201007387 */ /* 0x0007e40000100800 */
[----:B---3--:R-:W-:-:S05]  /*4c40*/  SHF.L.U32 R0, R135, 0x1, RZ ;  /* 0x0000000187007819 */ /* 0x008fca00000006ff */
[----:B------:R1:W-:Y:S02]  /*4c50*/  STL [R1+0x48], R0 ;  /* 0x0000480001007387 */ /* 0x0003e40000100800 */
.L_x_3:
[----:B--2---:R-:W2:Y:S01]  /*4c60*/  LDL.64 R12, [R1+0x98] ;  /* 0x00009800010c7983 */ /* 0x004ea20000100a00 */
[----:B------:R-:W-:Y:S01]  /*4c70*/  MOV R7, c[0x0][0x208] ;  /* 0x0000820000077a02 */ /* 0x000fe20000000f00 */
[----:B------:R-:W-:Y:S04]  /*4c80*/  DEPBAR.LE SB0, 0x0 ;  /* 0x000080000000791a */ /* 0x000fe80000000000 */
[----:B------:R-:W3:Y:S01]  /*4c90*/  LDL R132, [R1+0x84] ;  /* 0x0000840001847983 */ /* 0x000ee20000100800 */
[----:B------:R-:W-:Y:S04]  /*4ca0*/  MOV R14, c[0x0][0x20c] ;  /* 0x00008300000e7a02 */ /* 0x000fe80000000f00 */
[----:B------:R-:W4:Y:S05]  /*4cb0*/  LDL R28, [R1+0x88] ;  /* 0x00008800011c7983 */ /* 0x000f2a0000100800 */
[----:B------:R-:W2:Y:S05]  /*4cc0*/  LDL R35, [R1+0x7c] ;  /* 0x00007c0001237983 */ /* 0x000eaa0000100800 */
[----:B------:R-:W2:Y:S05]  /*4cd0*/  LDL R29, [R1+0x80] ;  /* 0x00008000011d7983 */ /* 0x000eaa0000100800 */
[----:B------:R-:W2:Y:S05]  /*4ce0*/  LDL R33, [R1+0x74] ;  /* 0x0000740001217983 */ /* 0x000eaa0000100800 */
[----:B------:R-:W2:Y:S05]  /*4cf0*/  LDL R32, [R1+0x78] ;  /* 0x0000780001207983 */ /* 0x000eaa0000100800 */
[----:B------:R-:W2:Y:S05]  /*4d00*/  LDL R34, [R1+0x70] ;  /* 0x0000700001227983 */ /* 0x000eaa0000100800 */
[----:B------:R1:W-:Y:S05]  /*4d10*/  STL [R1+0x12c], R130 ;  /* 0x00012c8201007387 */ /* 0x0003ea0000100800 */
[----:B------:R-:W-:Y:S06]  /*4d20*/  BAR.SYNC.DEFER_BLOCKING 0x0 ;  /* 0x0000000000007b1d */ /* 0x000fec0000010000 */
[----:B------:R-:W2:Y:S05]  /*4d30*/  LDSM.16.M88.4 R8, [R248+0x10100] ;  /* 0x01010000f808783b */ /* 0x000eaa0000000200 */
[----:B-1----:R-:W2:Y:S05]  /*4d40*/  LDL.LU R130, [R1+0x4c] ;  /* 0x00004c0001827983 */ /* 0x002eaa0000300800 */
[----:B------:R1:W-:Y:S05]  /*4d50*/  STL [R1+0x128], R131 ;  /* 0x0001288301007387 */ /* 0x0003ea0000100800 */
[----:B------:R-:W3:Y:S05]  /*4d60*/  LDL R136, [R1+0x8] ;  /* 0x0000080001887983 */ /* 0x000eea0000100800 */
[----:B------:R-:W4:Y:S05]  /*4d70*/  LDL R180, [R1+0x44] ;  /* 0x0000440001b47983 */ /* 0x000f2a0000100800 */
[----:B------:R-:W4:Y:S05]  /*4d80*/  LDL R135, [R1+0x40] ;  /* 0x0000400001877983 */ /* 0x000f2a0000100800 */
[----:B------:R-:W2:Y:S05]  /*4d90*/  LDSM.16.M88.4 R16, [R248+0x10900] ;  /* 0x01090000f810783b */ /* 0x000eaa0000000200 */
[----:B-1----:R-:W4:Y:S05]  /*4da0*/  LDL R131, [R1+0x48] ;  /* 0x0000480001837983 */ /* 0x002f2a0000100800 */
[----:B------:R-:W1:Y:S01]  /*4db0*/  LDSM.16.M88.4 R24, [R248+0x11100] ;  /* 0x01110000f818783b */ /* 0x000e620000000200 */
[----:B--2---:R-:W-:Y:S01]  /*4dc0*/  SHF.R.S32.HI R0, RZ, 0x1f, R130 ;  /* 0x0000001fff007819 */ /* 0x004fe20000011482 */
[----:B------:R-:W-:Y:S04]  /*4dd0*/  IMAD.WIDE.U32 R4, R130, c[0x0][0x208], RZ ;  /* 0x0000820082047a25 */ /* 0x000fe800078e00ff */
[----:B------:R-:W-:Y:S01]  /*4de0*/  IMAD R0, R0, c[0x0][0x208], RZ ;  /* 0x0000820000007a24 */ /* 0x000fe200078e02ff */
[----:B------:R-:W-:Y:S03]  /*4df0*/  SHF.L.U32 R2, R4, 0x6, RZ ;  /* 0x0000000604027819 */ /* 0x000fe600000006ff */
[----:B------:R-:W-:Y:S01]  /*4e00*/  IMAD R0, R130, c[0x0][0x20c], R0 ;  /* 0x0000830082007a24 */ /* 0x000fe200078e0200 */
[----:B------:R-:W-:Y:S01]  /*4e10*/  IADD3 R3, P0, R2, R12, RZ ;  /* 0x0000000c02037210 */ /* 0x000fe20007f1e0ff */
[----:B---3--:R-:W-:Y:S03]  /*4e20*/  LDSM.16.M88.4 R136, [R136] ;  /* 0x000000008888783b */ /* 0x008fe60000000200 */
[----:B------:R-:W-:Y:S02]  /*4e30*/  IADD3 R0, R5, R0, RZ ;  /* 0x0000000005007210 */ /* 0x000fe40007ffe0ff */
[C---:B------:R-:W-:Y:S01]  /*4e40*/  LEA R22, P2, R3.reuse, c[0x0][0x1f8], 0x1 ;  /* 0x00007e0003167a11 */ /* 0x040fe200078408ff */
[----:B----4-:R-:W-:Y:S01]  /*4e50*/  LDSM.16.M88.4 R180, [R180] ;  /* 0x00000000b4b4783b */ /* 0x010fe20000000200 */
[----:B------:R-:W-:Y:S02]  /*4e60*/  SHF.L.U64.HI R0, R4, 0x6, R0 ;  /* 0x0000000604007819 */ /* 0x000fe40000010200 */
[----:B------:R-:W-:Y:S02]  /*4e70*/  IADD3 R4, P1, R2, R132, RZ ;  /* 0x0000008402047210 */ /* 0x000fe40007f3e0ff */
[----:B------:R-:W-:Y:S01]  /*4e80*/  IADD3.X R5, R0, R28, RZ, P0, !PT ;  /* 0x0000001c00057210 */ /* 0x000fe200007fe4ff */
[----:B------:R2:W-:Y:S01]  /*4e90*/  LDSM.16.M88.4 R184, [R135] ;  /* 0x0000000087b8783b */ /* 0x0005e20000000200 */
[----:B------:R-:W-:Y:S02]  /*4ea0*/  LEA R20, P0, R4, c[0x0][0x1f8], 0x1 ;  /* 0x00007e0004147a11 */ /* 0x000fe400078008ff */
[----:B------:R-:W-:Y:S02]  /*4eb0*/  IADD3.X R6, R0, R29, RZ, P1, !PT ;  /* 0x0000001d00067210 */ /* 0x000fe40000ffe4ff */
[----:B------:R-:W-:Y:S02]  /*4ec0*/  LEA.HI.X R23, R3, c[0x0][0x1fc], R5, 0x1, P2 ;  /* 0x00007f0003177a11 */ /* 0x000fe400010f0c05 */
[----:B------:R-:W-:Y:S02]  /*4ed0*/  IADD3 R5, P2, R2, R35, RZ ;  /* 0x0000002302057210 */ /* 0x000fe40007f5e0ff */
[----:B------:R-:W-:Y:S02]  /*4ee0*/  LEA.HI.X R21, R4, c[0x0][0x1fc], R6, 0x1, P0 ;  /* 0x00007f0004157a11 */ /* 0x000fe400000f0c06 */
[C---:B------:R-:W-:Y:S02]  /*4ef0*/  LEA R3, P0, R7.reuse, R2, 0x5 ;  /* 0x0000000207037211 */ /* 0x040fe400078028ff */
[----:B------:R-:W-:Y:S02]  /*4f00*/  IADD3 R4, P1, R2, R33, RZ ;  /* 0x0000002102047210 */ /* 0x000fe40007f3e0ff */
[----:B------:R-:W-:Y:S02]  /*4f10*/  LEA.HI.X R2, R7, R0, R14, 0x5, P0 ;  /* 0x0000000007027211 */ /* 0x000fe400000f2c0e */
[----:B------:R-:W-:Y:S02]  /*4f20*/  IADD3 R6, P0, R3, R12, RZ ;  /* 0x0000000c03067210 */ /* 0x000fe40007f1e0ff */
[C---:B------:R-:W-:Y:S02]  /*4f30*/  IADD3.X R7, R0.reuse, R32, RZ, P2, !PT ;  /* 0x0000002000077210 */ /* 0x040fe400017fe4ff */
[----:B------:R-:W-:Y:S02]  /*4f40*/  IADD3.X R0, R0, R34, RZ, P1, !PT ;  /* 0x0000002200007210 */ /* 0x000fe40000ffe4ff */
[C---:B------:R-:W-:Y:S01]  /*4f50*/  LEA R12, P2, R5.reuse, c[0x0][0x1f8], 0x1 ;  /* 0x00007e00050c7a11 */ /* 0x040fe200078408ff */
[----:B--2---:R-:W2:Y:S01]  /*4f60*/  LDL R135, [R1+0x30] ;  /* 0x0000300001877983 */ /* 0x004ea20000100800 */
[C---:B------:R-:W-:Y:S02]  /*4f70*/  LEA R14, P1, R4.reuse, c[0x0][0x1f8], 0x1 ;  /* 0x00007e00040e7a11 */ /* 0x040fe400078208ff */
[----:B------:R-:W-:Y:S02]  /*4f80*/  LEA.HI.X R13, R5, c[0x0][0x1fc], R7, 0x1, P2 ;  /* 0x00007f00050d7a11 */ /* 0x000fe400010f0c07 */
[----:B------:R-:W-:Y:S02]  /*4f90*/  LEA.HI.X R15, R4, c[0x0][0x1fc], R0, 0x1, P1 ;  /* 0x00007f00040f7a11 */ /* 0x000fe400008f0c00 */
[C---:B------:R-:W-:Y:S02]  /*4fa0*/  IADD3 R0, P2, R3.reuse, R132, RZ ;  /* 0x0000008403007210 */ /* 0x040fe40007f5e0ff */
[----:B------:R-:W3:Y:S01]  /*4fb0*/  LDL R132, [R1+0x3c] ;  /* 0x00003c0001847983 */ /* 0x000ee20000100800 */
[----:B------:R-:W-:Y:S02]  /*4fc0*/  IADD3.X R28, R2, R28, RZ, P0, !PT ;  /* 0x0000001c021c7210 */ /* 0x000fe400007fe4ff */
[C---:B------:R-:W-:Y:S02]  /*4fd0*/  LEA R30, P0, R6.reuse, c[0x0][0x1f8], 0x1 ;  /* 0x00007e00061e7a11 */ /* 0x040fe400078008ff */
[C---:B------:R-:W-:Y:S02]  /*4fe0*/  IADD3 R4, P1, R3.reuse, R35, RZ ;  /* 0x0000002303047210 */ /* 0x040fe40007f3e0ff */
[----:B------:R-:W-:Y:S02]  /*4ff0*/  LEA.HI.X R31, R6, c[0x0][0x1fc], R28, 0x1, P0 ;  /* 0x00007f00061f7a11 */ /* 0x000fe400000f0c1c */
[----:B------:R-:W-:Y:S02]  /*5000*/  IADD3.X R6, R2, R29, RZ, P2, !PT ;  /* 0x0000001d02067210 */ /* 0x000fe400017fe4ff */
[----:B------:R-:W-:Y:S02]  /*5010*/  LEA R28, P2, R0, c[0x0][0x1f8], 0x1 ;  /* 0x00007e00001c7a11 */ /* 0x000fe400078408ff */
[----:B------:R-:W-:Y:S02]  /*5020*/  IADD3.X R7, R2, R32, RZ, P1, !PT ;  /* 0x0000002002077210 */ /* 0x000fe40000ffe4ff */
[----:B------:R-:W-:Y:S02]  /*5030*/  LEA.HI.X R29, R0, c[0x0][0x1fc], R6, 0x1, P2 ;  /* 0x00007f00001d7a11 */ /* 0x000fe400010f0c06 */
[----:B------:R-:W4:Y:S01]  /*5040*/  LDL R0, [R1+0x4] ;  /* 0x0000040001007983 */ /* 0x000f220000100800 */
[C---:B------:R-:W-:Y:S02]  /*5050*/  LEA R32, P1, R4.reuse, c[0x0][0x1f8], 0x1 ;  /* 0x00007e0004207a11 */ /* 0x040fe400078208ff */
[----:B------:R-:W-:Y:S02]  /*5060*/  IADD3 R3, P0, R3, R33, RZ ;  /* 0x0000002103037210 */ /* 0x000fe40007f1e0ff */
[----:B------:R-:W-:Y:S02]  /*5070*/  LEA.HI.X R33, R4, c[0x0][0x1fc], R7, 0x1, P1 ;  /* 0x00007f0004217a11 */ /* 0x000fe400008f0c07 */
[----:B------:R-:W-:Y:S02]  /*5080*/  IADD3.X R5, R2, R34, RZ, P0, !PT ;  /* 0x0000002202057210 */ /* 0x000fe400007fe4ff */
[----:B------:R-:W-:Y:S02]  /*5090*/  MOV R6, R32 ;  /* 0x0000002000067202 */ /* 0x000fe40000000f00 */
[----:B------:R-:W-:Y:S02]  /*50a0*/  MOV R7, R33 ;  /* 0x0000002100077202 */ /* 0x000fe40000000f00 */
[----:B------:R-:W1:Y:S01]  /*50b0*/  LDSM.16.M88.4 R32, [R248+0x11900] ;  /* 0x01190000f820783b */ /* 0x000e620000000200 */
[C---:B------:R-:W-:Y:S04]  /*50c0*/  LEA R2, P0, R3.reuse, c[0x0][0x1f8], 0x1 ;  /* 0x00007e0003027a11 */ /* 0x040fe800078008ff */
[----:B------:R-:W-:Y:S02]  /*50d0*/  LEA.HI.X R3, R3, c[0x0][0x1fc], R5, 0x1, P0 ;  /* 0x00007f0003037a11 */ /* 0x000fe400000f0c05 */
[C---:B------:R-:W-:Y:S02]  /*50e0*/  ISETP.GT.AND P0, PT, R130.reuse, RZ, PT ;  /* 0x000000ff8200720c */ /* 0x040fe40003f04270 */
[----:B------:R-:W-:Y:S01]  /*50f0*/  IADD3 R130, R130, -0x1, RZ ;  /* 0xffffffff82827810 */ /* 0x000fe20007ffe0ff */
[----:B---3--:R3:W1:Y:S05]  /*5100*/  LDSM.16.M88.4 R188, [R132] ;  /* 0x0000000084bc783b */ /* 0x00866a0000000200 */
[----:B------:R-:W-:Y:S01]  /*5110*/  @!PT LDS RZ, [RZ] ;  /* 0x00000000fffff984 */ /* 0x000fe20000000800 */
[----:B------:R-:W-:Y:S01]  /*5120*/  @!PT LDS RZ, [RZ] ;  /* 0x00000000fffff984 */ /* 0x000fe20000000800 */
[----:B------:R-:W-:Y:S01]  /*5130*/  @!PT LDS RZ, [RZ] ;  /* 0x00000000fffff984 */ /* 0x000fe20000000800 */
[----:B------:R2:W-:Y:S05]  /*5140*/  LDGSTS.E.BYPASS.LTC128B.128 [R131+0x100], [R22.64], !P6 ;  /* 0x0010000016837fae */ /* 0x0005ea000f101d48 */
[----:B------:R1:W-:Y:S05]  /*5150*/  LDGSTS.E.BYPASS.LTC128B.128 [R131+0x2100], [R20.64], !P5 ;  /* 0x0210000014837fae */ /* 0x0003ea000e901d48 */
[----:B------:R1:W-:Y:S05]  /*5160*/  LDGSTS.E.BYPASS.LTC128B.128 [R131+0x4100], [R12.64], !P4 ;  /* 0x041000000c837fae */ /* 0x0003ea000e101d48 */
[----:B------:R1:W-:Y:S05]  /*5170*/  LDGSTS.E.BYPASS.LTC128B.128 [R131+0x6100], [R14.64], !P3 ;  /* 0x061000000e837fae */ /* 0x0003ea000d901d48 */
[----:B------:R1:W-:Y:S05]  /*5180*/  LDGSTS.E.BYPASS.LTC128B.128 [R131+0x1100], [R30.64], !P6 ;  /* 0x011000001e837fae */ /* 0x0003ea000f101d48 */
[----:B------:R4:W-:Y:S01]  /*5190*/  LDGSTS.E.BYPASS.LTC128B.128 [R131+0x3100], [R28.64], !P5 ;  /* 0x031000001c837fae */ /* 0x0009e2000e901d48 */
[----:B--2---:R-:W-:Y:S02]  /*51a0*/  MOV R22, R6 ;  /* 0x0000000600167202 */ /* 0x004fe40000000f00 */
[----:B------:R-:W-:Y:S02]  /*51b0*/  MOV R23, R7 ;  /* 0x0000000700177202 */ /* 0x000fe40000000f00 */
[----:B---3--:R-:W2:Y:S01]  /*51c0*/  LDL R132, [R1+0x2c] ;  /* 0x00002c0001847983 */ /* 0x008ea20000100800 */
[C---:B-----5:R-:W-:Y:S04]  /*51d0*/  HMMA.16816.F32.BF16 R4, R172.reuse, R8, RZ ;  /* 0x00000008ac04723c */ /* 0x060fe800000418ff */
[----:B------:R3:W-:Y:S04]  /*51e0*/  LDGSTS.E.BYPASS.LTC128B.128 [R131+0x5100], [R22.64], !P4 ;  /* 0x0510000016837fae */ /* 0x0007e8000e101d48 */
[C---:B------:R-:W-:Y:S01]  /*51f0*/  HMMA.16816.F32.BF16 R8, R172.reuse, R10, RZ ;  /* 0x0000000aac08723c */ /* 0x040fe200000418ff */
[----:B------:R4:W-:Y:S05]  /*5200*/  LDGSTS.E.BYPASS.LTC128B.128 [R131+0x7100], [R2.64], !P3 ;  /* 0x0710000002837fae */ /* 0x0009ea000d901d48 */
[----:B------:R-:W0:Y:S02]  /*5210*/  LDGDEPBAR ;  /* 0x00000000000079af */ /* 0x000e240000000000 */
[C---:B-1----:R-:W-:Y:S08]  /*5220*/  HMMA.16816.F32.BF16 R12, R172.reuse, R16, RZ ;  /* 0x00000010ac0c723c */ /* 0x042ff000000418ff */
[C---:B------:R-:W-:Y:S08]  /*5230*/  HMMA.16816.F32.BF16 R16, R172.reuse, R18, RZ ;  /* 0x00000012ac10723c */ /* 0x040ff000000418ff */
[C---:B---3--:R-:W-:Y:S01]  /*5240*/  HMMA.16816.F32.BF16 R20, R172.reuse, R24, RZ ;  /* 0x00000018ac14723c */ /* 0x048fe200000418ff */
[----:B----4-:R-:W3:Y:S07]  /*5250*/  LDL R2, [R1+0x38] ;  /* 0x0000380001027983 */ /* 0x010eee0000100800 */
[C---:B------:R-:W-:Y:S01]  /*5260*/  HMMA.16816.F32.BF16 R24, R172.reuse, R26, RZ ;  /* 0x0000001aac18723c */ /* 0x040fe200000418ff */
[----:B------:R-:W4:Y:S05]  /*5270*/  LDL R3, [R1+0x34] ;  /* 0x0000340001037983 */ /* 0x000f2a0000100800 */
[----:B------:R-:W-:Y:S02]  /*5280*/  STL [R1+0xd8], R172 ;  /* 0x0000d8ac01007387 */ /* 0x000fe40000100800 */
[C---:B------:R-:W-:Y:S03]  /*5290*/  HMMA.16816.F32.BF16 R28, R172.reuse, R32, RZ ;  /* 0x00000020ac1c723c */ /* 0x040fe600000418ff */
[----:B------:R-:W-:Y:S05]  /*52a0*/  STL [R1+0xd4], R173 ;  /* 0x0000d4ad01007387 */ /* 0x000fea0000100800 */
[----:B------:R-:W-:Y:S01]  /*52b0*/  HMMA.16816.F32.BF16 R32, R172, R34, RZ ;  /* 0x00000022ac20723c */ /* 0x000fe200000418ff */
[----:B------:R-:W-:Y:S05]  /*52c0*/  STL [R1+0xd0], R174 ;  /* 0x0000d0ae01007387 */ /* 0x000fea0000100800 */
[----:B------:R-:W-:Y:S02]  /*52d0*/  STL [R1+0xcc], R175 ;  /* 0x0000ccaf01007387 */ /* 0x000fe40000100800 */
[C---:B------:R-:W-:Y:S03]  /*52e0*/  HMMA.16816.F32.BF16 R4, R176.reuse, R136, R4 ;  /* 0x00000088b004723c */ /* 0x040fe60000041804 */
[----:B------:R-:W-:Y:S05]  /*52f0*/  STL [R1+0xe8], R176 ;  /* 0x0000e8b001007387 */ /* 0x000fea0000100800 */
[C---:B------:R-:W-:Y:S01]  /*5300*/  HMMA.16816.F32.BF16 R8, R176.reuse, R138, R8 ;  /* 0x0000008ab008723c */ /* 0x040fe20000041808 */
[----:B------:R-:W1:Y:S05]  /*5310*/  LDSM.16.M88.4 R136, [R0+0x10100] ;  /* 0x010100000088783b */ /* 0x000e6a0000000200 */
        /* <DEDUP_REMOVED lines=9> */
[----:B------:R-:W-:Y:S05]  /*53b0*/  LDSM.16.M88.4 R184, [R0+0x11900] ;  /* 0x0119000000b8783b */ /* 0x000fea0000000200 */
[----:B------:R-:W-:Y:S02]  /*53c0*/  STL [R1+0xf4], R193 ;  /* 0x0000f4c101007387 */ /* 0x000fe40000100800 */
[C---:B------:R-:W-:Y:S03]  /*53d0*/  HMMA.16816.F32.BF16 R28, R176.reuse, R188, R28 ;  /* 0x000000bcb01c723c */ /* 0x040fe6000004181c */
[----:B------:R-:W-:Y:S05]  /*53e0*/  STL [R1+0xf0], R194 ;  /* 0x0000f0c201007387 */ /* 0x000fea0000100800 */
[----:B------:R-:W-:Y:S01]  /*53f0*/  HMMA.16816.F32.BF16 R32, R176, R190, R32 ;  /* 0x000000beb020723c */ /* 0x000fe20000041820 */
[----:B------:R-:W-:Y:S05]  /*5400*/  STL [R1+0xec], R195 ;  /* 0x0000ecc301007387 */ /* 0x000fea0000100800 */
[----:B------:R-:W-:Y:S02]  /*5410*/  STL [R1+0x108], R196 ;  /* 0x000108c401007387 */ /* 0x000fe40000100800 */
[C---:B-1----:R-:W-:Y:S03]  /*5420*/  HMMA.16816.F32.BF16 R4, R192.reuse, R136, R4 ;  /* 0x00000088c004723c */ /* 0x042fe60000041804 */
[----:B------:R-:W-:Y:S05]  /*5430*/  STL [R1+0x104], R197 ;  /* 0x000104c501007387 */ /* 0x000fea0000100800 */
[C---:B------:R-:W-:Y:S01]  /*5440*/  HMMA.16816.F32.BF16 R8, R192.reuse, R138, R8 ;  /* 0x0000008ac008723c */ /* 0x040fe20000041808 */
[----:B------:R-:W1:Y:S05]  /*5450*/  LDSM.16.M88.4 R136, [R0+0x11100] ;  /* 0x011100000088783b */ /* 0x000e6a0000000200 */
[----:B------:R-:W-:Y:S02]  /*5460*/  STL [R1+0x100], R198 ;  /* 0x000100c601007387 */ /* 0x000fe40000100800 */
[C---:B------:R-:W-:Y:S03]  /*5470*/  HMMA.16816.F32.BF16 R12, R192.reuse, R180, R12 ;  /* 0x000000b4c00c723c */ /* 0x040fe6000004180c */
[----:B------:R-:W-:Y:S05]  /*5480*/  STL [R1+0xfc], R199 ;  /* 0x0000fcc701007387 */ /* 0x000fea0000100800 */
[C---:B------:R-:W-:Y:S01]  /*5490*/  HMMA.16816.F32.BF16 R16, R192.reuse, R182, R16 ;  /* 0x000000b6c010723c */ /* 0x040fe20000041810 */
[----:B------:R-:W1:Y:S05]  /*54a0*/  LDSM.16.M88.4 R180, [R251] ;  /* 0x00000000fbb4783b */ /* 0x000e6a0000000200 */
[----:B------:R-:W-:Y:S05]  /*54b0*/  STL [R1+0x118], R200 ;  /* 0x000118c801007387 */ /* 0x000fea0000100800 */
[----:B------:R-:W-:Y:S05]  /*54c0*/  STL [R1+0x114], R201 ;  /* 0x000114c901007387 */ /* 0x000fea0000100800 */
[----:B------:R-:W-:Y:S05]  /*54d0*/  STL [R1+0x110], R202 ;  /* 0x000110ca01007387 */ /* 0x000fea0000100800 */
[----:B------:R-:W-:Y:S01]  /*54e0*/  STL [R1+0x10c], R203 ;  /* 0x00010ccb01007387 */ /* 0x000fe20000100800 */
[C---:B-1----:R-:W-:Y:S08]  /*54f0*/  HMMA.16816.F32.BF16 R20, R192.reuse, R136, R20 ;  /* 0x00000088c014723c */ /* 0x042ff00000041814 */
[C---:B------:R-:W-:Y:S01]  /*5500*/  HMMA.16816.F32.BF16 R24, R192.reuse, R138, R24 ;  /* 0x0000008ac018723c */ /* 0x040fe20000041818 */
[----:B------:R-:W1:Y:S07]  /*5510*/  LDSM.16.M88.4 R136, [R251+0x800] ;  /* 0x00080000fb88783b */ /* 0x000e6e0000000200 */
[C---:B------:R-:W-:Y:S08]  /*5520*/  HMMA.16816.F32.BF16 R28, R192.reuse, R184, R28 ;  /* 0x000000b8c01c723c */ /* 0x040ff0000004181c */
[----:B------:R-:W-:Y:S01]  /*5530*/  HMMA.16816.F32.BF16 R32, R192, R186, R32 ;  /* 0x000000bac020723c */ /* 0x000fe20000041820 */
[----:B------:R-:W1:Y:S07]  /*5540*/  LDSM.16.M88.4 R184, [R251+0x1000] ;  /* 0x00100000fbb8783b */ /* 0x000e6e0000000200 */
[C---:B------:R-:W-:Y:S08]  /*5550*/  HMMA.16816.F32.BF16 R4, R196.reuse, R180, R4 ;  /* 0x000000b4c404723c */ /* 0x040ff00000041804 */
[C---:B------:R-:W-:Y:S01]  /*5560*/  HMMA.16816.F32.BF16 R8, R196.reuse, R182, R8 ;  /* 0x000000b6c408723c */ /* 0x040fe20000041808 */
[----:B------:R-:W1:Y:S07]  /*5570*/  LDSM.16.M88.4 R180, [R251+0x1800] ;  /* 0x00180000fbb4783b */ /* 0x000e6e0000000200 */
[C---:B-1----:R-:W-:Y:S08]  /*5580*/  HMMA.16816.F32.BF16 R12, R196.reuse, R136, R12 ;  /* 0x00000088c40c723c */ /* 0x042ff0000004180c */
[C---:B------:R-:W-:Y:S01]  /*5590*/  HMMA.16816.F32.BF16 R16, R196.reuse, R138, R16 ;  /* 0x0000008ac410723c */ /* 0x040fe20000041810 */
[----:B------:R-:W1:Y:S07]  /*55a0*/  LDSM.16.M88.4 R136, [R248+0x12100] ;  /* 0x01210000f888783b */ /* 0x000e6e0000000200 */
[C---:B------:R-:W-:Y:S08]  /*55b0*/  HMMA.16816.F32.BF16 R20, R196.reuse, R184, R20 ;  /* 0x000000b8c414723c */ /* 0x040ff00000041814 */
[C---:B------:R-:W-:Y:S01]  /*55c0*/  HMMA.16816.F32.BF16 R24, R196.reuse, R186, R24 ;  /* 0x000000bac418723c */ /* 0x040fe20000041818 */
[----:B------:R-:W2:Y:S07]  /*55d0*/  LDSM.16.M88.4 R184, [R248+0x12900] ;  /* 0x01290000f8b8783b */ /* 0x000eae0000000200 */
[C---:B------:R-:W-:Y:S08]  /*55e0*/  HMMA.16816.F32.BF16 R28, R196.reuse, R180, R28 ;  /* 0x000000b4c41c723c */ /* 0x040ff0000004181c */
[----:B------:R-:W-:Y:S01]  /*55f0*/  HMMA.16816.F32.BF16 R32, R196, R182, R32 ;  /* 0x000000b6c420723c */ /* 0x000fe20000041820 */
[----:B------:R-:W2:Y:S07]  /*5600*/  LDSM.16.M88.4 R180, [R248+0x13100] ;  /* 0x01310000f8b4783b */ /* 0x000eae0000000200 */
[C---:B-1----:R-:W-:Y:S08]  /*5610*/  HMMA.16816.F32.BF16 R4, R200.reuse, R136, R4 ;  /* 0x00000088c804723c */ /* 0x042ff00000041804 */
[C---:B------:R-:W-:Y:S01]  /*5620*/  HMMA.16816.F32.BF16 R8, R200.reuse, R138, R8 ;  /* 0x0000008ac808723c */ /* 0x040fe20000041808 */
[----:B------:R-:W1:Y:S07]  /*5630*/  LDSM.16.M88.4 R136, [R248+0x13900] ;  /* 0x01390000f888783b */ /* 0x000e6e0000000200 */
[C---:B--2---:R-:W-:Y:S08]  /*5640*/  HMMA.16816.F32.BF16 R12, R200.reuse, R184, R12 ;  /* 0x000000b8c80c723c */ /* 0x044ff0000004180c */
[C---:B------:R-:W-:Y:S08]  /*5650*/  HMMA.16816.F32.BF16 R16, R200.reuse, R186, R16 ;  /* 0x000000bac810723c */ /* 0x040ff00000041810 */
[C---:B------:R-:W-:Y:S08]  /*5660*/  HMMA.16816.F32.BF16 R20, R200.reuse, R180, R20 ;  /* 0x000000b4c814723c */ /* 0x040ff00000041814 */
[C---:B------:R-:W-:Y:S08]  /*5670*/  HMMA.16816.F32.BF16 R24, R200.reuse, R182, R24 ;  /* 0x000000b6c818723c */ /* 0x040ff00000041818 */
[C---:B-1----:R-:W-:Y:S08]  /*5680*/  HMMA.16816.F32.BF16 R28, R200.reuse, R136, R28 ;  /* 0x00000088c81c723c */ /* 0x042ff0000004181c */
[----:B------:R-:W-:Y:S01]  /*5690*/  HMMA.16816.F32.BF16 R32, R200, R138, R32 ;  /* 0x0000008ac820723c */ /* 0x000fe20000041820 */
[----:B------:R1:W-:Y:S05]  /*56a0*/  LDSM.16.M88.4 R136, [R135] ;  /* 0x000000008788783b */ /* 0x0003ea0000000200 */
[----:B---3--:R2:W2:Y:S05]  /*56b0*/  LDSM.16.M88.4 R184, [R2] ;  /* 0x0000000002b8783b */ /* 0x0084aa0000000200 */
[----:B----4-:R4:W2:Y:S05]  /*56c0*/  LDSM.16.M88.4 R180, [R3] ;  /* 0x0000000003b4783b */ /* 0x0108aa0000000200 */
[----:B-1----:R-:W3:Y:S05]  /*56d0*/  LDL R135, [R1+0x28] ;  /* 0x0000280001877983 */ /* 0x002eea0000100800 */
[----:B--2---:R-:W3:Y:S05]  /*56e0*/  LDL R2, [R1+0x1c] ;  /* 0x00001c0001027983 */ /* 0x004eea0000100800 */
[----:B----4-:R-:W4:Y:S01]  /*56f0*/  LDL R3, [R1+0x20] ;  /* 0x0000200001037983 */ /* 0x010f220000100800 */
[C---:B------:R-:W-:Y:S08]  /*5700*/  HMMA.16816.F32.BF16 R4, R204.reuse, R184, R4 ;  /* 0x000000b8cc04723c */ /* 0x040ff00000041804 */
[C---:B------:R-:W-:Y:S01]  /*5710*/  HMMA.16816.F32.BF16 R8, R204.reuse, R186, R8 ;  /* 0x000000bacc08723c */ /* 0x040fe20000041808 */
[----:B------:R1:W1:Y:S07]  /*5720*/  LDSM.16.M88.4 R184, [R132] ;  /* 0x0000000084b8783b */ /* 0x00026e0000000200 */
[C---:B------:R-:W-:Y:S08]  /*5730*/  HMMA.16816.F32.BF16 R12, R204.reuse, R180, R12 ;  /* 0x000000b4cc0c723c */ /* 0x040ff0000004180c */
[C---:B------:R-:W-:Y:S01]  /*5740*/  HMMA.16816.F32.BF16 R16, R204.reuse, R182, R16 ;  /* 0x000000b6cc10723c */ /* 0x040fe20000041810 */
[----:B------:R-:W1:Y:S07]  /*5750*/  LDSM.16.M88.4 R180, [R0+0x12100] ;  /* 0x0121000000b4783b */ /* 0x000e6e0000000200 */
[C---:B------:R-:W-:Y:S01]  /*5760*/  HMMA.16816.F32.BF16 R20, R204.reuse, R136, R20 ;  /* 0x00000088cc14723c */ /* 0x040fe20000041814 */
[----:B-1----:R-:W3:Y:S05]  /*5770*/  LDL R132, [R1+0x24] ;  /* 0x0000240001847983 */ /* 0x002eea0000100800 */
[----:B------:R-:W-:Y:S02]  /*5780*/  STL [R1+0x124], R205 ;  /* 0x000124cd01007387 */ /* 0x000fe40000100800 */
[C---:B------:R-:W-:Y:S03]  /*5790*/  HMMA.16816.F32.BF16 R24, R204.reuse, R138, R24 ;  /* 0x0000008acc18723c */ /* 0x040fe60000041818 */
[----:B------:R-:W1:Y:S05]  /*57a0*/  LDSM.16.M88.4 R136, [R0+0x12900] ;  /* 0x012900000088783b */ /* 0x000e6a0000000200 */
[----:B------:R-:W-:Y:S01]  /*57b0*/  STL [R1+0x120], R206 ;  /* 0x000120ce01007387 */ /* 0x000fe20000100800 */
[C---:B------:R-:W-:Y:S04]  /*57c0*/  HMMA.16816.F32.BF16 R28, R204.reuse, R184, R28 ;  /* 0x000000b8cc1c723c */ /* 0x040fe8000004181c */
[----:B------:R-:W-:Y:S04]  /*57d0*/  STL [R1+0x11c], R207 ;  /* 0x00011ccf01007387 */ /* 0x000fe80000100800 */
[----:B------:R-:W-:Y:S01]  /*57e0*/  HMMA.16816.F32.BF16 R32, R204, R186, R32 ;  /* 0x000000bacc20723c */ /* 0x000fe20000041820 */
[----:B------:R-:W1:Y:S05]  /*57f0*/  LDSM.16.M88.4 R184, [R0+0x13100] ;  /* 0x0131000000b8783b */ /* 0x000e6a0000000200 */
[----:B------:R-:W3:Y:S02]  /*5800*/  LDL R172, [R1+0x6c] ;  /* 0x00006c0001ac7983 */ /* 0x000ee40000100800 */
[C---:B------:R-:W-:Y:S03]  /*5810*/  HMMA.16816.F32.BF16 R4, R208.reuse, R180, R4 ;  /* 0x000000b4d004723c */ /* 0x040fe60000041804 */
[----:B------:R-:W3:Y:S05]  /*5820*/  LDL R179, [R1+0x60] ;  /* 0x0000600001b37983 */ /* 0x000eea0000100800 */
[C---:B------:R-:W-:Y:S01]  /*5830*/  HMMA.16816.F32.BF16 R8, R208.reuse, R182, R8 ;  /* 0x000000b6d008723c */ /* 0x040fe20000041808 */
[----:B------:R-:W1:Y:S05]  /*5840*/  LDSM.16.M88.4 R180, [R0+0x13900] ;  /* 0x0139000000b4783b */ /* 0x000e6a0000000200 */
[----:B------:R-:W3:Y:S02]  /*5850*/  LDL R174, [R1+0x68] ;  /* 0x0000680001ae7983 */ /* 0x000ee40000100800 */
[C---:B-1----:R-:W-:Y:S03]  /*5860*/  HMMA.16816.F32.BF16 R12, R208.reuse, R136, R12 ;  /* 0x00000088d00c723c */ /* 0x042fe6000004180c */
[----:B------:R-:W3:Y:S05]  /*5870*/  LDL R175, [R1+0x5c] ;  /* 0x00005c0001af7983 */ /* 0x000eea0000100800 */
[----:B------:R-:W3:Y:S01]  /*5880*/  LDL R173, [R1+0x58] ;  /* 0x0000580001ad7983 */ /* 0x000ee20000100800 */
[C---:B------:R-:W-:Y:S04]  /*5890*/  HMMA.16816.F32.BF16 R16, R208.reuse, R138, R16 ;  /* 0x0000008ad010723c */ /* 0x040fe80000041810 */
[----:B------:R-:W1:Y:S04]  /*58a0*/  LDSM.16.M88.4 R136, [R251+0x2000] ;  /* 0x00200000fb88783b */ /* 0x000e680000000200 */
[C---:B------:R-:W-:Y:S08]  /*58b0*/  HMMA.16816.F32.BF16 R20, R208.reuse, R184, R20 ;  /* 0x000000b8d014723c */ /* 0x040ff00000041814 */
[C---:B------:R-:W-:Y:S01]  /*58c0*/  HMMA.16816.F32.BF16 R24, R208.reuse, R186, R24 ;  /* 0x000000bad018723c */ /* 0x040fe20000041818 */
[----:B------:R-:W1:Y:S07]  /*58d0*/  LDSM.16.M88.4 R184, [R251+0x2800] ;  /* 0x00280000fbb8783b */ /* 0x000e6e0000000200 */
[C---:B------:R-:W-:Y:S08]  /*58e0*/  HMMA.16816.F32.BF16 R28, R208.reuse, R180, R28 ;  /* 0x000000b4d01c723c */ /* 0x040ff0000004181c */
[----:B------:R-:W-:Y:S01]  /*58f0*/  HMMA.16816.F32.BF16 R32, R208, R182, R32 ;  /* 0x000000b6d020723c */ /* 0x000fe20000041820 */
[----:B------:R-:W1:Y:S07]  /*5900*/  LDSM.16.M88.4 R180, [R251+0x3000] ;  /* 0x00300000fbb4783b */ /* 0x000e6e0000000200 */
[C---:B-1----:R-:W-:Y:S08]  /*5910*/  HMMA.16816.F32.BF16 R4, R212.reuse, R136, R4 ;  /* 0x00000088d404723c */ /* 0x042ff00000041804 */
[C---:B------:R-:W-:Y:S01]  /*5920*/  HMMA.16816.F32.BF16 R8, R212.reuse, R138, R8 ;  /* 0x0000008ad408723c */ /* 0x040fe20000041808 */
[----:B------:R-:W1:Y:S07]  /*5930*/  LDSM.16.M88.4 R136, [R251+0x3800] ;  /* 0x00380000fb88783b */ /* 0x000e6e0000000200 */
[C---:B------:R-:W-:Y:S08]  /*5940*/  HMMA.16816.F32.BF16 R12, R212.reuse, R184, R12 ;  /* 0x000000b8d40c723c */ /* 0x040ff0000004180c */
[C---:B------:R-:W-:Y:S01]  /*5950*/  HMMA.16816.F32.BF16 R16, R212.reuse, R186, R16 ;  /* 0x000000bad410723c */ /* 0x040fe20000041810 */
[----:B------:R-:W1:Y:S07]  /*5960*/  LDSM.16.M88.4 R184, [R248+0x14100] ;  /* 0x01410000f8b8783b */ /* 0x000e6e0000000200 */
[C---:B------:R-:W-:Y:S08]  /*5970*/  HMMA.16816.F32.BF16 R20, R212.reuse, R180, R20 ;  /* 0x000000b4d414723c */ /* 0x040ff00000041814 */
[C---:B------:R-:W-:Y:S01]  /*5980*/  HMMA.16816.F32.BF16 R24, R212.reuse, R182, R24 ;  /* 0x000000b6d418723c */ /* 0x040fe20000041818 */
[----:B------:R-:W1:Y:S07]  /*5990*/  LDSM.16.M88.4 R180, [R248+0x14900] ;  /* 0x01490000f8b4783b */ /* 0x000e6e0000000200 */
[C---:B-1----:R-:W-:Y:S08]  /*59a0*/  HMMA.16816.F32.BF16 R28, R212.reuse, R136, R28 ;  /* 0x00000088d41c723c */ /* 0x042ff0000004181c */
[----:B------:R-:W-:Y:S01]  /*59b0*/  HMMA.16816.F32.BF16 R32, R212, R138, R32 ;  /* 0x0000008ad420723c */ /* 0x000fe20000041820 */
[----:B------:R-:W1:Y:S07]  /*59c0*/  LDSM.16.M88.4 R136, [R248+0x15100] ;  /* 0x01510000f888783b */ /* 0x000e6e0000000200 */
[C---:B------:R-:W-:Y:S08]  /*59d0*/  HMMA.16816.F32.BF16 R4, R216.reuse, R184, R4 ;  /* 0x000000b8d804723c */ /* 0x040ff00000041804 */
[C---:B------:R-:W-:Y:S01]  /*59e0*/  HMMA.16816.F32.BF16 R8, R216.reuse, R186, R8 ;  /* 0x000000bad808723c */ /* 0x040fe20000041808 */
[----:B------:R-:W1:Y:S07]  /*59f0*/  LDSM.16.M88.4 R184, [R248+0x15900] ;  /* 0x01590000f8b8783b */ /* 0x000e6e0000000200 */
[C---:B------:R-:W-:Y:S08]  /*5a00*/  HMMA.16816.F32.BF16 R12, R216.reuse, R180, R12 ;  /* 0x000000b4d80c723c */ /* 0x040ff0000004180c */
[C---:B------:R-:W-:Y:S08]  /*5a10*/  HMMA.16816.F32.BF16 R16, R216.reuse, R182, R16 ;  /* 0x000000b6d810723c */ /* 0x040ff00000041810 */
[C---:B-1----:R-:W-:Y:S08]  /*5a20*/  HMMA.16816.F32.BF16 R20, R216.reuse, R136, R20 ;  /* 0x00000088d814723c */ /* 0x042ff00000041814 */
[C---:B------:R-:W-:Y:S08]  /*5a30*/  HMMA.16816.F32.BF16 R24, R216.reuse, R138, R24 ;  /* 0x0000008ad818723c */ /* 0x040ff00000041818 */
[C---:B------:R-:W-:Y:S08]  /*5a40*/  HMMA.16816.F32.BF16 R28, R216.reuse, R184, R28 ;  /* 0x000000b8d81c723c */ /* 0x040ff0000004181c */
[----:B------:R-:W-:Y:S01]  /*5a50*/  HMMA.16816.F32.BF16 R32, R216, R186, R32 ;  /* 0x000000bad820723c */ /* 0x000fe20000041820 */
[----:B---3--:R1:W3:Y:S05]  /*5a60*/  LDSM.16.M88.4 R180, [R135] ;  /* 0x0000000087b4783b */ /* 0x0082ea0000000200 */
[----:B----4-:R4:W-:Y:S05]  /*5a70*/  LDSM.16.M88.4 R184, [R3] ;  /* 0x0000000003b8783b */ /* 0x0109ea0000000200 */
[----:B-1----:R-:W2:Y:S05]  /*5a80*/  LDL R135, [R1+0x18] ;  /* 0x0000180001877983 */ /* 0x002eaa0000100800 */
[----:B----4-:R-:W4:Y:S01]  /*5a90*/  LDL R3, [R1+0x10] ;  /* 0x0000100001037983 */ /* 0x010f220000100800 */
[C---:B---3--:R-:W-:Y:S08]  /*5aa0*/  HMMA.16816.F32.BF16 R4, R220.reuse, R180, R4 ;  /* 0x000000b4dc04723c */ /* 0x048ff00000041804 */
[C---:B------:R-:W-:Y:S01]  /*5ab0*/  HMMA.16816.F32.BF16 R8, R220.reuse, R182, R8 ;  /* 0x000000b6dc08723c */ /* 0x040fe20000041808 */
[----:B------:R1:W-:Y:S05]  /*5ac0*/  LDSM.16.M88.4 R180, [R2] ;  /* 0x0000000002b4783b */ /* 0x0003ea0000000200 */
[----:B------:R3:W3:Y:S05]  /*5ad0*/  LDSM.16.M88.4 R136, [R132] ;  /* 0x000000008488783b */ /* 0x0006ea0000000200 */
[----:B-1----:R-:W4:Y:S05]  /*5ae0*/  LDL R2, [R1+0xc] ;  /* 0x00000c0001027983 */ /* 0x002f2a0000100800 */
[----:B---3--:R-:W3:Y:S01]  /*5af0*/  LDL R132, [R1+0x14] ;  /* 0x0000140001847983 */ /* 0x008ee20000100800 */
[C---:B------:R-:W-:Y:S08]  /*5b00*/  HMMA.16816.F32.BF16 R12, R220.reuse, R136, R12 ;  /* 0x00000088dc0c723c */ /* 0x040ff0000004180c */
[C---:B------:R-:W-:Y:S01]  /*5b10*/  HMMA.16816.F32.BF16 R16, R220.reuse, R138, R16 ;  /* 0x0000008adc10723c */ /* 0x040fe20000041810 */
[----:B------:R-:W1:Y:S07]  /*5b20*/  LDSM.16.M88.4 R136, [R0+0x14100] ;  /* 0x014100000088783b */ /* 0x000e6e0000000200 */
        /* <DEDUP_REMOVED lines=32> */
[----:B------:R-:W2:Y:S07]  /*5d30*/  LDSM.16.M88.4 R180, [R248+0x17900] ;  /* 0x01790000f8b4783b */ /* 0x000eae0000000200 */
[C---:B-1----:R-:W-:Y:S08]  /*5d40*/  HMMA.16816.F32.BF16 R12, R232.reuse, R136, R12 ;  /* 0x00000088e80c723c */ /* 0x042ff0000004180c */
[C---:B------:R-:W-:Y:S08]  /*5d50*/  HMMA.16816.F32.BF16 R16, R232.reuse, R138, R16 ;  /* 0x0000008ae810723c */ /* 0x040ff00000041810 */
[C---:B------:R-:W-:Y:S08]  /*5d60*/  HMMA.16816.F32.BF16 R20, R232.reuse, R184, R20 ;  /* 0x000000b8e814723c */ /* 0x040ff00000041814 */
[C---:B------:R-:W-:Y:S08]  /*5d70*/  HMMA.16816.F32.BF16 R24, R232.reuse, R186, R24 ;  /* 0x000000bae818723c */ /* 0x040ff00000041818 */
[C---:B--2---:R-:W-:Y:S01]  /*5d80*/  HMMA.16816.F32.BF16 R28, R232.reuse, R180, R28 ;  /* 0x000000b4e81c723c */ /* 0x044fe2000004181c */
[----:B------:R-:W1:Y:S07]  /*5d90*/  LDSM.16.M88.4 R136, [R135] ;  /* 0x000000008788783b */ /* 0x000e6e0000000200 */
[----:B------:R-:W-:Y:S01]  /*5da0*/  HMMA.16816.F32.BF16 R32, R232, R182, R32 ;  /* 0x000000b6e820723c */ /* 0x000fe20000041820 */
[----:B----4-:R-:W-:Y:S07]  /*5db0*/  LDSM.16.M88.4 R180, [R3] ;  /* 0x0000000003b4783b */ /* 0x010fee0000000200 */
[C---:B-1----:R-:W-:Y:S08]  /*5dc0*/  HMMA.16816.F32.BF16 R4, R236.reuse, R136, R4 ;  /* 0x00000088ec04723c */ /* 0x042ff00000041804 */
[C---:B------:R-:W-:Y:S01]  /*5dd0*/  HMMA.16816.F32.BF16 R8, R236.reuse, R138, R8 ;  /* 0x0000008aec08723c */ /* 0x040fe20000041808 */
[----:B------:R-:W-:Y:S05]  /*5de0*/  LDSM.16.M88.4 R136, [R2] ;  /* 0x000000000288783b */ /* 0x000fea0000000200 */
[----:B---3--:R-:W1:Y:S02]  /*5df0*/  LDSM.16.M88.4 R184, [R132] ;  /* 0x0000000084b8783b */ /* 0x008e640000000200 */
        /* <DEDUP_REMOVED lines=8> */
[----:B------:R-:W3:Y:S07]  /*5e80*/  LDSM.16.M88.4 R136, [R0+0x17100] ;  /* 0x017100000088783b */ /* 0x000eee0000000200 */
[C---:B-1----:R-:W-:Y:S08]  /*5e90*/  HMMA.16816.F32.BF16 R4, R240.reuse, R184, R4 ;  /* 0x000000b8f004723c */ /* 0x042ff00000041804 */
[C---:B------:R-:W-:Y:S01]  /*5ea0*/  HMMA.16816.F32.BF16 R8, R240.reuse, R186, R8 ;  /* 0x000000baf008723c */ /* 0x040fe20000041808 */
[----:B------:R-:W1:Y:S07]  /*5eb0*/  LDSM.16.M88.4 R184, [R0+0x17900] ;  /* 0x0179000000b8783b */ /* 0x000e6e0000000200 */
[C---:B--2---:R-:W-:Y:S08]  /*5ec0*/  HMMA.16816.F32.BF16 R12, R240.reuse, R180, R12 ;  /* 0x000000b4f00c723c */ /* 0x044ff0000004180c */
[C---:B------:R-:W-:Y:S01]  /*5ed0*/  HMMA.16816.F32.BF16 R16, R240.reuse, R182, R16 ;  /* 0x000000b6f010723c */ /* 0x040fe20000041810 */
[----:B------:R-:W2:Y:S07]  /*5ee0*/  LDSM.16.M88.4 R180, [R251+0x6000] ;  /* 0x00600000fbb4783b */ /* 0x000eae0000000200 */
[C---:B---3--:R-:W-:Y:S08]  /*5ef0*/  HMMA.16816.F32.BF16 R20, R240.reuse, R136, R20 ;  /* 0x00000088f014723c */ /* 0x048ff00000041814 */
[C---:B------:R-:W-:Y:S01]  /*5f00*/  HMMA.16816.F32.BF16 R24, R240.reuse, R138, R24 ;  /* 0x0000008af018723c */ /* 0x040fe20000041818 */
[----:B------:R-:W3:Y:S07]  /*5f10*/  LDSM.16.M88.4 R136, [R251+0x6800] ;  /* 0x00680000fb88783b */ /* 0x000eee0000000200 */
[C---:B-1----:R-:W-:Y:S08]  /*5f20*/  HMMA.16816.F32.BF16 R28, R240.reuse, R184, R28 ;  /* 0x000000b8f01c723c */ /* 0x042ff0000004181c */
[----:B------:R-:W-:Y:S08]  /*5f30*/  HMMA.16816.F32.BF16 R32, R240, R186, R32 ;  /* 0x000000baf020723c */ /* 0x000ff00000041820 */
[C---:B--2---:R-:W-:Y:S08]  /*5f40*/  HMMA.16816.F32.BF16 R4, R244.reuse, R180, R4 ;  /* 0x000000b4f404723c */ /* 0x044ff00000041804 */
[C---:B------:R-:W-:Y:S08]  /*5f50*/  HMMA.16816.F32.BF16 R8, R244.reuse, R182, R8 ;  /* 0x000000b6f408723c */ /* 0x040ff00000041808 */
[C---:B---3--:R-:W-:Y:S08]  /*5f60*/  HMMA.16816.F32.BF16 R12, R244.reuse, R136, R12 ;  /* 0x00000088f40c723c */ /* 0x048ff0000004180c */
[C---:B------:R-:W-:Y:S04]  /*5f70*/  HMMA.16816.F32.BF16 R16, R244.reuse, R138, R16 ;  /* 0x0000008af410723c */ /* 0x040fe80000041810 */
[----:B------:R-:W-:Y:S02]  /*5f80*/  FMUL.FTZ R4, R4, c[0x0][0x320] ;  /* 0x0000c80004047a20 */ /* 0x000fe40000410000 */
[----:B------:R-:W-:Y:S02]  /*5f90*/  FMUL.FTZ R5, R5, c[0x0][0x320] ;  /* 0x0000c80005057a20 */ /* 0x000fe40000410000 */
[----:B------:R-:W-:Y:S01]  /*5fa0*/  FMUL.FTZ R6, R6, c[0x0][0x320] ;  /* 0x0000c80006067a20 */ /* 0x000fe20000410000 */
[----:B------:R-:W1:Y:S03]  /*5fb0*/  MUFU.TANH R183, R4 ;  /* 0x0000000400b77308 */ /* 0x000e660000002400 */
[----:B------:R-:W-:Y:S02]  /*5fc0*/  FMUL.FTZ R7, R7, c[0x0][0x320] ;  /* 0x0000c80007077a20 */ /* 0x000fe40000410000 */
[----:B------:R-:W-:Y:S02]  /*5fd0*/  FMUL.FTZ R8, R8, c[0x0][0x320] ;  /* 0x0000c80008087a20 */ /* 0x000fe40000410000 */
[----:B------:R-:W-:Y:S02]  /*5fe0*/  FMUL.FTZ R9, R9, c[0x0][0x320] ;  /* 0x0000c80009097a20 */ /* 0x000fe40000410000 */
[----:B------:R-:W-:Y:S01]  /*5ff0*/  FMUL.FTZ R10, R10, c[0x0][0x320] ;  /* 0x0000c8000a0a7a20 */ /* 0x000fe20000410000 */
[----:B------:R-:W2:Y:S01]  /*6000*/  MUFU.TANH R182, R5 ;  /* 0x0000000500b67308 */ /* 0x000ea20000002400 */
[----:B------:R-:W-:Y:S02]  /*6010*/  FMUL.FTZ R11, R11, c[0x0][0x320] ;  /* 0x0000c8000b0b7a20 */ /* 0x000fe40000410000 */
[----:B------:R-:W-:Y:S02]  /*6020*/  FMUL.FTZ R12, R12, c[0x0][0x320] ;  /* 0x0000c8000c0c7a20 */ /* 0x000fe40000410000 */
[----:B------:R-:W-:Y:S02]  /*6030*/  FMUL.FTZ R18, R18, c[0x0][0x320] ;  /* 0x0000c80012127a20 */ /* 0x000fe40000410000 */
[----:B------:R-:W-:Y:S02]  /*6040*/  FMUL.FTZ R19, R19, c[0x0][0x320] ;  /* 0x0000c80013137a20 */ /* 0x000fe40000410000 */
[----:B------:R-:W-:Y:S01]  /*6050*/  FMUL.FTZ R17, R17, c[0x0][0x320] ;  /* 0x0000c80011117a20 */ /* 0x000fe20000410000 */
[----:B------:R-:W3:Y:S01]  /*6060*/  MUFU.TANH R186, R6 ;  /* 0x0000000600ba7308 */ /* 0x000ee20000002400 */
[----:B------:R-:W-:Y:S02]  /*6070*/  FMUL.FTZ R13, R13, c[0x0][0x320] ;  /* 0x0000c8000d0d7a20 */ /* 0x000fe40000410000 */
[----:B------:R-:W-:Y:S01]  /*6080*/  FMUL.FTZ R16, R16, c[0x0][0x320] ;  /* 0x0000c80010107a20 */ /* 0x000fe20000410000 */
[----:B-1----:R-:W-:Y:S01]  /*6090*/  FMNMX.FTZ R0, R183, R133, !PT ;  /* 0x00000085b7007209 */ /* 0x002fe20007810000 */
[----:B------:R-:W-:Y:S02]  /*60a0*/  FMUL.FTZ R14, R14, c[0x0][0x320] ;  /* 0x0000c8000e0e7a20 */ /* 0x000fe40000410000 */
[----:B------:R-:W-:Y:S03]  /*60b0*/  FMUL.FTZ R15, R15, c[0x0][0x320] ;  /* 0x0000c8000f0f7a20 */ /* 0x000fe60000410000 */
[----:B------:R1:W4:Y:S01]  /*60c0*/  MUFU.TANH R187, R7 ;  /* 0x0000000700bb7308 */ /* 0x0003220000002400 */
[----:B--2---:R-:W-:Y:S09]  /*60d0*/  FMNMX.FTZ R0, R182, R0, !PT ;  /* 0x00000000b6007209 */ /* 0x004ff20007810000 */
[----:B------:R-:W-:Y:S01]  /*60e0*/  MUFU.TANH R206, R18 ;  /* 0x0000001200ce7308 */ /* 0x000fe20000002400 */
[----:B---3--:R-:W-:Y:S09]  /*60f0*/  FMNMX.FTZ R2, R186, R134, !PT ;  /* 0x00000086ba027209 */ /* 0x008ff20007810000 */
[----:B------:R2:W-:Y:S01]  /*6100*/  MUFU.TANH R207, R19 ;  /* 0x0000001300cf7308 */ /* 0x0005e20000002400 */
[----:B-1----:R-:W1:Y:S01]  /*6110*/  LDSM.16.M88.4 R4, [R251+0x7000] ;  /* 0x00700000fb04783b */ /* 0x002e620000000200 */
[----:B----4-:R-:W-:Y:S08]  /*6120*/  FMNMX.FTZ R2, R187, R2, !PT ;  /* 0x00000002bb027209 */ /* 0x010ff00007810000 */
[----:B------:R-:W-:Y:S10]  /*6130*/  MUFU.TANH R205, R15 ;  /* 0x0000000f00cd7308 */ /* 0x000ff40000002400 */
[----:B------:R3:W-:Y:S01]  /*6140*/  MUFU.TANH R139, R17 ;  /* 0x00000011008b7308 */ /* 0x0007e20000002400 */
[----:B--2---:R-:W2:Y:S09]  /*6150*/  LDL.64 R18, [R1+0x90] ;  /* 0x0000900001127983 */ /* 0x004eb20000100a00 */
[----:B------:R-:W4:Y:S10]  /*6160*/  MUFU.TANH R181, R8 ;  /* 0x0000000800b57308 */ /* 0x000f340000002400 */
[----:B------:R-:W4:Y:S01]  /*6170*/  MUFU.TANH R180, R9 ;  /* 0x0000000900b47308 */ /* 0x000f220000002400 */
[C---:B-1----:R-:W-:Y:S01]  /*6180*/  HMMA.16816.F32.BF16 R20, R244.reuse, R4, R20 ;  /* 0x00000004f414723c */ /* 0x042fe20000041814 */
[----:B---3--:R-:W3:Y:S08]  /*6190*/  LDL R17, [R1+0x64] ;  /* 0x0000640001117983 */ /* 0x008ef00000100800 */
[----:B------:R-:W1:Y:S03]  /*61a0*/  MUFU.TANH R184, R10 ;  /* 0x0000000a00b87308 */ /* 0x000e660000002400 */
[----:B------:R-:W-:Y:S01]  /*61b0*/  @P0 IMAD.WIDE.U32 R4, R130, c[0x0][0x1e0], RZ ;  /* 0x0000780082040a25 */ /* 0x000fe200078e00ff */
[C---:B------:R-:W-:Y:S03]  /*61c0*/  HMMA.16816.F32.BF16 R24, R244.reuse, R6, R24 ;  /* 0x00000006f418723c */ /* 0x040fe60000041818 */
[----:B----4-:R-:W-:Y:S03]  /*61d0*/  FMNMX.FTZ R0, R181, R0, !PT ;  /* 0x00000000b5007209 */ /* 0x010fe60007810000 */
[----:B------:R4:W4:Y:S01]  /*61e0*/  MUFU.TANH R185, R11 ;  /* 0x0000000b00b97308 */ /* 0x0009220000002400 */
[----:B------:R-:W-:Y:S05]  /*61f0*/  FMNMX.FTZ R0, R180, R0, !PT ;  /* 0x00000000b4007209 */ /* 0x000fea0007810000 */
[----:B------:R-:W-:Y:S02]  /*6200*/  FMUL.FTZ R22, R22, c[0x0][0x320] ;  /* 0x0000c80016167a20 */ /* 0x000fe40000410000 */
[----:B------:R-:W-:Y:S02]  /*6210*/  FMUL.FTZ R23, R23, c[0x0][0x320] ;  /* 0x0000c80017177a20 */ /* 0x000fe40000410000 */
[----:B------:R-:W4:Y:S01]  /*6220*/  MUFU.TANH R190, R12 ;  /* 0x0000000c00be7308 */ /* 0x000f220000002400 */
[----:B------:R-:W-:Y:S02]  /*6230*/  FMUL.FTZ R20, R20, c[0x0][0x320] ;  /* 0x0000c80014147a20 */ /* 0x000fe40000410000 */
[----:B------:R-:W-:Y:S01]  /*6240*/  FMUL.FTZ R21, R21, c[0x0][0x320] ;  /* 0x0000c80015157a20 */ /* 0x000fe20000410000 */
[----:B-1----:R-:W-:Y:S04]  /*6250*/  FMNMX.FTZ R2, R184, R2, !PT ;  /* 0x00000002b8027209 */ /* 0x002fe80007810000 */
[----:B------:R-:W-:Y:S02]  /*6260*/  FMUL.FTZ R24, R24, c[0x0][0x320] ;  /* 0x0000c80018187a20 */ /* 0x000fe40000410000 */
[----:B------:R-:W-:Y:S02]  /*6270*/  FMUL.FTZ R25, R25, c[0x0][0x320] ;  /* 0x0000c80019197a20 */ /* 0x000fe40000410000 */
[----:B------:R-:W-:Y:S01]  /*6280*/  FMUL.FTZ R26, R26, c[0x0][0x320] ;  /* 0x0000c8001a1a7a20 */ /* 0x000fe20000410000 */
[----:B------:R-:W-:Y:S01]  /*6290*/  MUFU.TANH R196, R22 ;  /* 0x0000001600c47308 */ /* 0x000fe20000002400 */
[----:B------:R-:W-:Y:S01]  /*62a0*/  FMUL.FTZ R27, R27, c[0x0][0x320] ;  /* 0x0000c8001b1b7a20 */ /* 0x000fe20000410000 */
[----:B----4-:R-:W1:Y:S01]  /*62b0*/  LDSM.16.M88.4 R8, [R251+0x7800] ;  /* 0x00780000fb08783b */ /* 0x010e620000000200 */
[----:B------:R-:W-:Y:S04]  /*62c0*/  DEPBAR.LE SB0, 0x0 ;  /* 0x000080000000791a */ /* 0x000fe80000000000 */
[----:B------:R-:W-:Y:S03]  /*62d0*/  FMNMX.FTZ R2, R185, R2, !PT ;  /* 0x00000002b9027209 */ /* 0x000fe60007810000 */
[----:B------:R4:W-:Y:S01]  /*62e0*/  MUFU.TANH R197, R23 ;  /* 0x0000001700c57308 */ /* 0x0009e20000002400 */
[----:B------:R-:W-:Y:S01]  /*62f0*/  BAR.SYNC.DEFER_BLOCKING 0x0 ;  /* 0x0000000000007b1d */ /* 0x000fe20000010000 */
[----:B------:R-:W-:Y:S01]  /*6300*/  FMNMX.FTZ R0, R190, R0, !PT ;  /* 0x00000000be007209 */ /* 0x000fe20007810000 */
[C---:B-1----:R-:W-:Y:S04]  /*6310*/  HMMA.16816.F32.BF16 R28, R244.reuse, R8, R28 ;  /* 0x00000008f41c723c */ /* 0x042fe8000004181c */
[----:B----4-:R-:W4:Y:S03]  /*6320*/  LDL.64 R22, [R1+0xa0] ;  /* 0x0000a00001167983 */ /* 0x010f260000100a00 */
[----:B------:R-:W1:Y:S02]  /*6330*/  MUFU.TANH R189, R13 ;  /* 0x0000000d00bd7308 */ /* 0x000e640000002400 */
[----:B------:R-:W-:Y:S01]  /*6340*/  STL [R1+0x4c], R130 ;  /* 0x00004c8201007387 */ /* 0x000fe20000100800 */
[----:B------:R-:W-:Y:S07]  /*6350*/  HMMA.16816.F32.BF16 R32, R244, R10, R32 ;  /* 0x0000000af420723c */ /* 0x000fee0000041820 */
[----:B------:R-:W1:Y:S10]  /*6360*/  MUFU.TANH R188, R16 ;  /* 0x0000001000bc7308 */ /* 0x000e740000002400 */
[----:B------:R-:W1:Y:S01]  /*6370*/  MUFU.TANH R200, R20 ;  /* 0x0000001400c87308 */ /* 0x000e620000002400 */
[----:B------:R-:W-:Y:S01]  /*6380*/  FMUL.FTZ R28, R28, c[0x0][0x320] ;  /* 0x0000c8001c1c7a20 */ /* 0x000fe20000410000 */
[----:B-1----:R-:W-:Y:S01]  /*6390*/  FMNMX.FTZ R0, R189, R0, !PT ;  /* 0x00000000bd007209 */ /* 0x002fe20007810000 */
[----:B------:R-:W-:Y:S02]  /*63a0*/  FMUL.FTZ R29, R29, c[0x0][0x320] ;  /* 0x0000c8001d1d7a20 */ /* 0x000fe40000410000 */
[----:B------:R-:W-:Y:S02]  /*63b0*/  FMUL.FTZ R30, R30, c[0x0][0x320] ;  /* 0x0000c8001e1e7a20 */ /* 0x000fe40000410000 */
[----:B------:R-:W-:Y:S03]  /*63c0*/  FMUL.FTZ R31, R31, c[0x0][0x320] ;  /* 0x0000c8001f1f7a20 */ /* 0x000fe60000410000 */
[----:B------:R-:W1:Y:S01]  /*63d0*/  MUFU.TANH R201, R21 ;  /* 0x0000001500c97308 */ /* 0x000e620000002400 */
[----:B------:R-:W-:Y:S02]  /*63e0*/  FMUL.FTZ R32, R32, c[0x0][0x320] ;  /* 0x0000c80020207a20 */ /* 0x000fe40000410000 */
[----:B------:R-:W-:Y:S01]  /*63f0*/  FMUL.FTZ R33, R33, c[0x0][0x320] ;  /* 0x0000c80021217a20 */ /* 0x000fe20000410000 */
[----:B------:R-:W-:Y:S01]  /*6400*/  FMNMX.FTZ R0, R188, R0, !PT ;  /* 0x00000000bc007209 */ /* 0x000fe20007810000 */
[----:B------:R-:W-:Y:S03]  /*6410*/  FMUL.FTZ R34, R34, c[0x0][0x320] ;  /* 0x0000c80022227a20 */ /* 0x000fe60000410000 */
[----:B------:R-:W-:Y:S02]  /*6420*/  FMNMX.FTZ R0, R139, R0, !PT ;  /* 0x000000008b007209 */ /* 0x000fe40007810000 */
[----:B------:R-:W1:Y:S02]  /*6430*/  MUFU.TANH R202, R24 ;  /* 0x0000001800ca7308 */ /* 0x000e640000002400 */
[----:B------:R-:W-:Y:S02]  /*6440*/  FMNMX.FTZ R0, R200, R0, !PT ;  /* 0x00000000c8007209 */ /* 0x000fe40007810000 */
[----:B------:R-:W-:Y:S06]  /*6450*/  MOV R20, c[0x0][0x1e0] ;  /* 0x0000780000147a02 */ /* 0x000fec0000000f00 */
[----:B------:R-:W1:Y:S01]  /*6460*/  MUFU.TANH R191, R14 ;  /* 0x0000000e00bf7308 */ /* 0x000e620000002400 */
[----:B------:R-:W-:Y:S02]  /*6470*/  SHF.L.U32 R20, R20, 0x5, RZ ;  /* 0x0000000514147819 */ /* 0x000fe400000006ff */
[----:B-1----:R-:W-:Y:S02]  /*6480*/  FMNMX.FTZ R0, R201, R0, !PT ;  /* 0x00000000c9007209 */ /* 0x002fe40007810000 */
[----:B------:R-:W-:Y:S05]  /*6490*/  MOV R21, 0x5 ;  /* 0x0000000500157802 */ /* 0x000fea0000000f00 */
[----:B------:R-:W1:Y:S01]  /*64a0*/  MUFU.TANH R203, R25 ;  /* 0x0000001900cb7308 */ /* 0x000e620000002400 */
[----:B------:R-:W-:Y:S01]  /*64b0*/  FMNMX.FTZ R3, R202, R0, !PT ;  /* 0x00000000ca037209 */ /* 0x000fe20007810000 */
[----:B------:R-:W-:Y:S08]  /*64c0*/  FMUL.FTZ R0, R35, c[0x0][0x320] ;  /* 0x0000c80023007a20 */ /* 0x000ff00000410000 */
[----:B------:R-:W1:Y:S01]  /*64d0*/  MUFU.TANH R192, R28 ;  /* 0x0000001c00c07308 */ /* 0x000e620000002400 */
[----:B------:R-:W-:Y:S04]  /*64e0*/  FMNMX.FTZ R2, R191, R2, !PT ;  /* 0x00000002bf027209 */ /* 0x000fe80007810000 */
[----:B------:R-:W-:Y:S05]  /*64f0*/  FMNMX.FTZ R2, R205, R2, !PT ;  /* 0x00000002cd027209 */ /* 0x000fea0007810000 */
[----:B------:R1:W-:Y:S01]  /*6500*/  MUFU.TANH R135, R0 ;  /* 0x0000000000877308 */ /* 0x0003e20000002400 */
[----:B------:R-:W-:Y:S02]  /*6510*/  FMNMX.FTZ R2, R206, R2, !PT ;  /* 0x00000002ce027209 */ /* 0x000fe40007810000 */
[----:B-1----:R-:W-:Y:S02]  /*6520*/  FMNMX.FTZ R3, R203, R3, !PT ;  /* 0x00000003cb037209 */ /* 0x002fe40007810000 */
[----:B------:R-:W-:Y:S05]  /*6530*/  FMNMX.FTZ R2, R207, R2, !PT ;  /* 0x00000002cf027209 */ /* 0x000fea0007810000 */
[----:B------:R-:W1:Y:S01]  /*6540*/  MUFU.TANH R198, R26 ;  /* 0x0000001a00c67308 */ /* 0x000e620000002400 */
[----:B------:R-:W-:Y:S02]  /*6550*/  FMNMX.FTZ R2, R196, R2, !PT ;  /* 0x00000002c4027209 */ /* 0x000fe40007810000 */
[----:B------:R-:W-:Y:S07]  /*6560*/  FMNMX.FTZ R3, R192, R3, !PT ;  /* 0x00000003c0037209 */ /* 0x000fee0007810000 */
[----:B------:R-:W1:Y:S01]  /*6570*/  MUFU.TANH R193, R29 ;  /* 0x0000001d00c17308 */ /* 0x000e620000002400 */
[----:B------:R-:W-:Y:S09]  /*6580*/  FMNMX.FTZ R0, R197, R2, !PT ;  /* 0x00000002c5007209 */ /* 0x000ff20007810000 */
[----:B------:R-:W1:Y:S02]  /*6590*/  MUFU.TANH R199, R27 ;  /* 0x0000001b00c77308 */ /* 0x000e640000002400 */
[----:B-1----:R-:W-:Y:S08]  /*65a0*/  FMNMX.FTZ R0, R198, R0, !PT ;  /* 0x00000000c6007209 */ /* 0x002ff00007810000 */
[----:B------:R-:W1:Y:S01]  /*65b0*/  MUFU.TANH R194, R32 ;  /* 0x0000002000c27308 */ /* 0x000e620000002400 */
[----:B------:R-:W-:Y:S09]  /*65c0*/  FMNMX.FTZ R3, R193, R3, !PT ;  /* 0x00000003c1037209 */ /* 0x000ff20007810000 */
[----:B------:R-:W1:Y:S01]  /*65d0*/  MUFU.TANH R176, R30 ;  /* 0x0000001e00b07308 */ /* 0x000e620000002400 */
[----:B------:R-:W-:Y:S09]  /*65e0*/  FMNMX.FTZ R0, R199, R0, !PT ;  /* 0x00000000c7007209 */ /* 0x000ff20007810000 */
[----:B------:R-:W1:Y:S02]  /*65f0*/  MUFU.TANH R195, R33 ;  /* 0x0000002100c37308 */ /* 0x000e640000002400 */
[----:B-1----:R-:W-:Y:S08]  /*6600*/  FMNMX.FTZ R3, R194, R3, !PT ;  /* 0x00000003c2037209 */ /* 0x002ff00007810000 */
[----:B------:R-:W1:Y:S01]  /*6610*/  MUFU.TANH R177, R31 ;  /* 0x0000001f00b17308 */ /* 0x000e620000002400 */
[----:B------:R-:W-:Y:S09]  /*6620*/  FMNMX.FTZ R0, R176, R0, !PT ;  /* 0x00000000b0007209 */ /* 0x000ff20007810000 */
[----:B------:R-:W1:Y:S01]  /*6630*/  MUFU.TANH R136, R34 ;  /* 0x0000002200887308 */ /* 0x000e620000002400 */
[----:B------:R-:W-:Y:S05]  /*6640*/  FMNMX.FTZ R3, R195, R3, !PT ;  /* 0x00000003c3037209 */ /* 0x000fea0007810000 */
[----:B------:R-:W2:Y:S01]  /*6650*/  SHFL.BFLY PT, R132, R3, 0x2, 0x1f ;  /* 0x0c401f0003847f89 */ /* 0x000ea200000e0000 */
[----:B-1----:R-:W-:Y:S04]  /*6660*/  FMNMX.FTZ R0, R177, R0, !PT ;  /* 0x00000000b1007209 */ /* 0x002fe80007810000 */
[----:B------:R-:W-:Y:S04]  /*6670*/  FMNMX.FTZ R0, R136, R0, !PT ;  /* 0x0000000088007209 */ /* 0x000fe80007810000 */
[----:B------:R-:W-:Y:S05]  /*6680*/  FMNMX.FTZ R0, R135, R0, !PT ;  /* 0x0000000087007209 */ /* 0x000fea0007810000 */
[----:B------:R-:W1:Y:S01]  /*6690*/  SHFL.BFLY PT, R2, R0, 0x2, 0x1f ;  /* 0x0c401f0000027f89 */ /* 0x000e6200000e0000 */
[----:B--2---:R-:W-:Y:S02]  /*66a0*/  FMNMX.FTZ R132, R3, R132, !PT ;  /* 0x0000008403847209 */ /* 0x004fe40007810000 */
[----:B------:R-:W-:Y:S03]  /*66b0*/  @P0 SHF.R.S32.HI R3, RZ, 0x1f, R130 ;  /* 0x0000001fff030819 */ /* 0x000fe60000011482 */
[----:B------:R-:W2:Y:S01]  /*66c0*/  SHFL.BFLY PT, R7, R132, 0x1, 0x1f ;  /* 0x0c201f0084077f89 */ /* 0x000ea200000e0000 */
[----:B-1----:R-:W-:Y:S01]  /*66d0*/  FMNMX.FTZ R0, R0, R2, !PT ;  /* 0x0000000200007209 */ /* 0x002fe20007810000 */
[----:B------:R-:W-:Y:S04]  /*66e0*/  @P0 IMAD R2, R3, c[0x0][0x1e0], RZ ;  /* 0x0000780003020a24 */ /* 0x000fe800078e02ff */
[----:B------:R-:W-:Y:S01]  /*66f0*/  @P0 IMAD R2, R130, c[0x0][0x1e4], R2 ;  /* 0x0000790082020a24 */ /* 0x000fe200078e0202 */
[----:B--2---:R-:W-:Y:S01]  /*6700*/  FMNMX.FTZ R132, R132, R7, !PT ;  /* 0x0000000784847209 */ /* 0x004fe20007810000 */
[----:B------:R-:W1:Y:S03]  /*6710*/  SHFL.BFLY PT, R3, R0, 0x1, 0x1f ;  /* 0x0c201f0000037f89 */ /* 0x000e6600000e0000 */
[----:B------:R-:W-:Y:S01]  /*6720*/  @P0 IADD3 R2, R5, R2, RZ ;  /* 0x0000000205020210 */ /* 0x000fe20007ffe0ff */
[----:B------:R-:W-:Y:S01]  /*6730*/  FMUL.FTZ R137, R132, c[0x0][0x2d0] ;  /* 0x0000b40084897a20 */ /* 0x000fe20000410000 */
[C---:B------:R-:W-:Y:S01]  /*6740*/  @P0 SHF.L.U32 R5, R4.reuse, 0x6, RZ ;  /* 0x0000000604050819 */ /* 0x040fe200000006ff */
[----:B------:R-:W2:Y:S01]  /*6750*/  LDL.LU R130, [R1+0x12c] ;  /* 0x00012c0001827983 */ /* 0x000ea20000300800 */
[----:B------:R-:W-:Y:S01]  /*6760*/  @P0 SHF.L.U64.HI R4, R4, 0x6, R2 ;  /* 0x0000000604040819 */ /* 0x000fe20000010202 */
[----:B------:R-:W-:Y:S02]  /*6770*/  FFMA.FTZ R16, R183, c[0x0][0x2d0], -R137 ;  /* 0x0000b400b7107a23 */ /* 0x000fe40000010889 */
[----:B------:R-:W-:Y:S02]  /*6780*/  FADD.FTZ R2, -R132, R133 ;  /* 0x0000008584027221 */ /* 0x000fe40000010100 */
[----:B------:R3:W-:Y:S02]  /*6790*/  MUFU.EX2 R138, R16 ;  /* 0x00000010008a7308 */ /* 0x0007e40000000800 */
[----:B------:R-:W-:Y:S08]  /*67a0*/  FMUL.FTZ R2, R2, c[0x0][0x2d0] ;  /* 0x0000b40002027a20 */ /* 0x000ff00000410000 */
[----:B------:R-:W3:Y:S01]  /*67b0*/  MUFU.EX2 R2, R2 ;  /* 0x0000000200027308 */ /* 0x000ee20000000800 */
[----:B-1----:R-:W-:Y:S05]  /*67c0*/  FMNMX.FTZ R3, R0, R3, !PT ;  /* 0x0000000300037209 */ /* 0x002fea0007810000 */
[C---:B------:R-:W-:Y:S02]  /*67d0*/  FMUL.FTZ R133, R3.reuse, c[0x0][0x2d0] ;  /* 0x0000b40003857a20 */ /* 0x040fe40000410000 */
[----:B------:R-:W-:Y:S02]  /*67e0*/  FADD.FTZ R0, -R3, R134 ;  /* 0x0000008603007221 */ /* 0x000fe40000010100 */
[--C-:B------:R-:W-:Y:S02]  /*67f0*/  FFMA.FTZ R134, R190, c[0x0][0x2d0], -R137.reuse ;  /* 0x0000b400be867a23 */ /* 0x100fe40000010889 */
[----:B------:R-:W-:Y:S02]  /*6800*/  FMUL.FTZ R0, R0, c[0x0][0x2d0] ;  /* 0x0000b40000007a20 */ /* 0x000fe40000410000 */
[----:B---3--:R-:W-:Y:S04]  /*6810*/  FFMA.FTZ R16, R180, c[0x0][0x2d0], -R137 ;  /* 0x0000b400b4107a23 */ /* 0x008fe80000010889 */
[----:B------:R-:W1:Y:S01]  /*6820*/  MUFU.EX2 R0, R0 ;  /* 0x0000000000007308 */ /* 0x000e620000000800 */
[C---:B------:R-:W-:Y:S02]  /*6830*/  FMUL.FTZ R25, R2.reuse, R161 ;  /* 0x000000a102197220 */ /* 0x040fe40000410000 */
        /* <DEDUP_REMOVED lines=8> */
[----:B------:R-:W-:Y:S02]  /*68c0*/  FMUL.FTZ R48, R2, R48 ;  /* 0x0000003002307220 */ /* 0x000fe40000410000 */
[C---:B-1----:R-:W-:Y:S02]  /*68d0*/  FMUL.FTZ R18, R0.reuse, R154 ;  /* 0x0000009a00127220 */ /* 0x042fe40000410000 */
[C---:B------:R-:W-:Y:S02]  /*68e0*/  FMUL.FTZ R26, R0.reuse, R162 ;  /* 0x000000a2001a7220 */ /* 0x040fe40000410000 */
[C---:B------:R-:W-:Y:S02]  /*68f0*/  FMUL.FTZ R27, R0.reuse, R163 ;  /* 0x000000a3001b7220 */ /* 0x040fe40000410000 */
[C---:B------:R-:W-:Y:S02]  /*6900*/  FMUL.FTZ R34, R0.reuse, R170 ;  /* 0x000000aa00227220 */ /* 0x040fe40000410000 */
[C---:B------:R-:W-:Y:S01]  /*6910*/  FMUL.FTZ R35, R0.reuse, R171 ;  /* 0x000000ab00237220 */ /* 0x040fe20000410000 */
[C---:B----4-:R-:W-:Y:S01]  /*6920*/  @P0 IADD3 R6, P2, R5.reuse, R22, RZ ;  /* 0x0000001605060210 */ /* 0x050fe20007f5e0ff */
[C---:B------:R-:W-:Y:S02]  /*6930*/  FMUL.FTZ R38, R0.reuse, R38 ;  /* 0x0000002600267220 */ /* 0x040fe40000410000 */
[----:B------:R-:W-:Y:S01]  /*6940*/  FMUL.FTZ R39, R0, R39 ;  /* 0x0000002700277220 */ /* 0x000fe20000410000 */
[----:B------:R-:W-:Y:S01]  /*6950*/  @P0 LEA R12, P1, R6, c[0x0][0x1c8], 0x1 ;  /* 0x00007200060c0a11 */ /* 0x000fe200078208ff */
[----:B------:R-:W-:Y:S01]  /*6960*/  FMUL.FTZ R42, R0, R42 ;  /* 0x0000002a002a7220 */ /* 0x000fe20000410000 */
[----:B------:R-:W-:Y:S01]  /*6970*/  @P0 IADD3.X R7, R4, R19, RZ, P2, !PT ;  /* 0x0000001304070210 */ /* 0x000fe200017fe4ff */
[C---:B------:R-:W-:Y:S01]  /*6980*/  FMUL.FTZ R43, R0.reuse, R43 ;  /* 0x0000002b002b7220 */ /* 0x040fe20000410000 */
[C---:B------:R-:W-:Y:S01]  /*6990*/  @P0 IADD3 R8, P2, R5.reuse, R172, RZ ;  /* 0x000000ac05080210 */ /* 0x040fe20007f5e0ff */
[----:B------:R-:W-:Y:S01]  /*69a0*/  FMUL.FTZ R46, R0, R46 ;  /* 0x0000002e002e7220 */ /* 0x000fe20000410000 */
[----:B------:R-:W-:Y:S01]  /*69b0*/  @P0 LEA.HI.X R13, R6, c[0x0][0x1cc], R7, 0x1, P1 ;  /* 0x00007300060d0a11 */ /* 0x000fe200008f0c07 */
[----:B------:R-:W-:Y:S01]  /*69c0*/  FMUL.FTZ R47, R0, R47 ;  /* 0x0000002f002f7220 */ /* 0x000fe20000410000 */
[----:B------:R-:W-:Y:S01]  /*69d0*/  @P0 LEA R10, P1, R8, c[0x0][0x1c8], 0x1 ;  /* 0x00007200080a0a11 */ /* 0x000fe200078208ff */
[----:B------:R-:W-:Y:S01]  /*69e0*/  FMUL.FTZ R49, R2, R49 ;  /* 0x0000003102317220 */ /* 0x000fe20000410000 */
[----:B------:R-:W-:Y:S01]  /*69f0*/  @P0 IADD3.X R6, R4, R174, RZ, P2, !PT ;  /* 0x000000ae04060210 */ /* 0x000fe200017fe4ff */
[----:B------:R1:W-:Y:S01]  /*6a00*/  @P0 LDGSTS.E.BYPASS.LTC128B.128 [R131+0x10100], [R12.64], !P6 ;  /* 0x101000000c830fae */ /* 0x0003e2000f101d48 */
[----:B------:R-:W-:Y:S01]  /*6a10*/  @P0 IADD3 R7, P2, R5, R17, RZ ;  /* 0x0000001105070210 */ /* 0x000fe20007f5e0ff */
        /* <DEDUP_REMOVED lines=15> */
[----:B------:R-:W-:Y:S02]  /*6b10*/  FMUL.FTZ R56, R2, R56 ;  /* 0x0000003802387220 */ /* 0x000fe40000410000 */
[----:B------:R-:W-:Y:S01]  /*6b20*/  @P0 LEA.HI.X R9, R6, c[0x0][0x1cc], R7, 0x1, P1 ;  /* 0x0000730006090a11 */ /* 0x000fe200008f0c07 */
[--C-:B------:R-:W-:Y:S01]  /*6b30*/  FFMA.FTZ R6, R182, c[0x0][0x2d0], -R137.reuse ;  /* 0x0000b400b6067a23 */ /* 0x100fe20000010889 */
[----:B------:R-:W-:Y:S01]  /*6b40*/  @P0 IADD3 R5, P1, R20, R5, RZ ;  /* 0x0000000514050210 */ /* 0x000fe20007f3e0ff */
[----:B------:R-:W-:Y:S01]  /*6b50*/  FMUL.FTZ R57, R2, R57 ;  /* 0x0000003902397220 */ /* 0x000fe20000410000 */
[----:B------:R-:W-:Y:S01]  /*6b60*/  MOV R20, c[0x0][0x1e0] ;  /* 0x0000780000147a02 */ /* 0x000fe20000000f00 */
[----:B------:R4:W-:Y:S01]  /*6b70*/  MUFU.EX2 R178, R6 ;  /* 0x0000000600b27308 */ /* 0x0009e20000000800 */
[----:B------:R4:W-:Y:S01]  /*6b80*/  @P0 LDGSTS.E.BYPASS.LTC128B.128 [R131+0x16100], [R8.64], !P3 ;  /* 0x1610000008830fae */ /* 0x0009e2000d901d48 */
[----:B------:R-:W-:Y:S01]  /*6b90*/  @P0 IADD3 R7, P2, R5, R22, RZ ;  /* 0x0000001605070210 */ /* 0x000fe20007f5e0ff */
[----:B------:R-:W-:Y:S01]  /*6ba0*/  FMUL.FTZ R58, R0, R58 ;  /* 0x0000003a003a7220 */ /* 0x000fe20000410000 */
[----:B------:R-:W-:Y:S01]  /*6bb0*/  SHF.L.U64.HI R20, R20, R21, c[0x0][0x1e4] ;  /* 0x0000790014147619 */ /* 0x000fe20000010215 */
[----:B------:R-:W-:Y:S02]  /*6bc0*/  FMUL.FTZ R59, R0, R59 ;  /* 0x0000003b003b7220 */ /* 0x000fe40000410000 */
[----:B------:R-:W-:Y:S01]  /*6bd0*/  FMUL.FTZ R60, R2, R60 ;  /* 0x0000003c023c7220 */ /* 0x000fe20000410000 */
[----:B------:R-:W-:Y:S01]  /*6be0*/  @P0 IADD3.X R4, R20, R4, RZ, P1, !PT ;  /* 0x0000000414040210 */ /* 0x000fe20000ffe4ff */
[----:B------:R-:W-:Y:S01]  /*6bf0*/  FMUL.FTZ R61, R2, R61 ;  /* 0x0000003d023d7220 */ /* 0x000fe20000410000 */
[----:B-1----:R-:W-:Y:S01]  /*6c00*/  @P0 LEA R12, P1, R7, c[0x0][0x1c8], 0x1 ;  /* 0x00007200070c0a11 */ /* 0x002fe200078208ff */
[----:B---3--:R-:W-:Y:S01]  /*6c10*/  FFMA.FTZ R11, R181, c[0x0][0x2d0], -R137 ;  /* 0x0000b400b50b7a23 */ /* 0x008fe20000010889 */
[----:B------:R-:W-:Y:S01]  /*6c20*/  @P0 IADD3.X R10, R4, R19, RZ, P2, !PT ;  /* 0x00000013040a0210 */ /* 0x000fe200017fe4ff */
[C---:B------:R-:W-:Y:S02]  /*6c30*/  FMUL.FTZ R19, R0.reuse, R155 ;  /* 0x0000009b00137220 */ /* 0x040fe40000410000 */
[C---:B------:R-:W-:Y:S01]  /*6c40*/  FMUL.FTZ R62, R0.reuse, R62 ;  /* 0x0000003e003e7220 */ /* 0x040fe20000410000 */
[----:B------:R-:W-:Y:S01]  /*6c50*/  @P0 LEA.HI.X R13, R7, c[0x0][0x1cc], R10, 0x1, P1 ;  /* 0x00007300070d0a11 */ /* 0x000fe200008f0c0a */
[----:B------:R-:W-:Y:S02]  /*6c60*/  FMUL.FTZ R63, R0, R63 ;  /* 0x0000003f003f7220 */ /* 0x000fe40000410000 */
[--C-:B----4-:R-:W-:Y:S02]  /*6c70*/  FFMA.FTZ R14, R187, c[0x0][0x2d0], -R133.reuse ;  /* 0x0000b400bb0e7a23 */ /* 0x110fe40000010885 */
[----:B------:R1:W-:Y:S01]  /*6c80*/  @P0 LDGSTS.E.BYPASS.LTC128B.128 [R131+0x11100], [R12.64], !P6 ;  /* 0x111000000c830fae */ /* 0x0003e2000f101d48 */
[C---:B------:R-:W-:Y:S01]  /*6c90*/  FMUL.FTZ R64, R2.reuse, R64 ;  /* 0x0000004002407220 */ /* 0x040fe20000410000 */
[C---:B------:R-:W-:Y:S01]  /*6ca0*/  @P0 IADD3 R6, P2, R5.reuse, R172, RZ ;  /* 0x000000ac05060210 */ /* 0x040fe20007f5e0ff */
[----:B------:R-:W-:Y:S01]  /*6cb0*/  FMUL.FTZ R65, R2, R65 ;  /* 0x0000004102417220 */ /* 0x000fe20000410000 */
[----:B------:R3:W-:Y:S01]  /*6cc0*/  MUFU.EX2 R172, R11 ;  /* 0x0000000b00ac7308 */ /* 0x0007e20000000800 */
[----:B------:R-:W-:Y:S01]  /*6cd0*/  FMUL.FTZ R66, R0, R66 ;  /* 0x0000004200427220 */ /* 0x000fe20000410000 */
[----:B------:R-:W-:Y:S01]  /*6ce0*/  @P0 LEA R10, P1, R6, c[0x0][0x1c8], 0x1 ;  /* 0x00007200060a0a11 */ /* 0x000fe200078208ff */
[----:B------:R-:W-:Y:S01]  /*6cf0*/  FFMA.FTZ R9, R186, c[0x0][0x2d0], -R133 ;  /* 0x0000b400ba097a23 */ /* 0x000fe20000010885 */
[----:B------:R-:W-:Y:S01]  /*6d00*/  @P0 IADD3.X R7, R4, R174, RZ, P2, !PT ;  /* 0x000000ae04070210 */ /* 0x000fe200017fe4ff */
[----:B------:R-:W-:Y:S02]  /*6d10*/  FMUL.FTZ R67, R0, R67 ;  /* 0x0000004300437220 */ /* 0x000fe40000410000 */
[C---:B------:R-:W-:Y:S02]  /*6d20*/  FMUL.FTZ R68, R2.reuse, R68 ;  /* 0x0000004402447220 */ /* 0x040fe40000410000 */
[----:B------:R-:W-:Y:S01]  /*6d30*/  FMUL.FTZ R69, R2, R69 ;  /* 0x0000004502457220 */ /* 0x000fe20000410000 */
[----:B------:R4:W-:Y:S01]  /*6d40*/  MUFU.EX2 R180, R9 ;  /* 0x0000000900b47308 */ /* 0x0009e20000000800 */
[C---:B------:R-:W-:Y:S02]  /*6d50*/  FMUL.FTZ R70, R0.reuse, R70 ;  /* 0x0000004600467220 */ /* 0x040fe40000410000 */
[----:B------:R-:W-:Y:S02]  /*6d60*/  FMUL.FTZ R71, R0, R71 ;  /* 0x0000004700477220 */ /* 0x000fe40000410000 */
[C---:B------:R-:W-:Y:S02]  /*6d70*/  FMUL.FTZ R72, R2.reuse, R72 ;  /* 0x0000004802487220 */ /* 0x040fe40000410000 */
[----:B------:R-:W-:Y:S02]  /*6d80*/  FMUL.FTZ R73, R2, R73 ;  /* 0x0000004902497220 */ /* 0x000fe40000410000 */
[C---:B------:R-:W-:Y:S01]  /*6d90*/  FMUL.FTZ R74, R0.reuse, R74 ;  /* 0x0000004a004a7220 */ /* 0x040fe20000410000 */
[----:B------:R1:W-:Y:S01]  /*6da0*/  MUFU.EX2 R174, R16 ;  /* 0x0000001000ae7308 */ /* 0x0003e20000000800 */
[----:B------:R-:W-:Y:S02]  /*6db0*/  FMUL.FTZ R75, R0, R75 ;  /* 0x0000004b004b7220 */ /* 0x000fe40000410000 */
[----:B------:R-:W-:Y:S01]  /*6dc0*/  FMUL.FTZ R76, R2, R76 ;  /* 0x0000004c024c7220 */ /* 0x000fe20000410000 */
[----:B---3--:R-:W-:Y:S01]  /*6dd0*/  @P0 LEA.HI.X R11, R6, c[0x0][0x1cc], R7, 0x1, P1 ;  /* 0x00007300060b0a11 */ /* 0x008fe200008f0c07 */
[C---:B------:R-:W-:Y:S01]  /*6de0*/  FMUL.FTZ R77, R2.reuse, R77 ;  /* 0x0000004d024d7220 */ /* 0x040fe20000410000 */
[C---:B------:R-:W-:Y:S01]  /*6df0*/  @P0 IADD3 R6, P2, R5.reuse, R17, RZ ;  /* 0x0000001105060210 */ /* 0x040fe20007f5e0ff */
[----:B------:R-:W-:Y:S02]  /*6e00*/  FMUL.FTZ R17, R2, R153 ;  /* 0x0000009902117220 */ /* 0x000fe40000410000 */
[----:B------:R3:W-:Y:S01]  /*6e10*/  @P0 LDGSTS.E.BYPASS.LTC128B.128 [R131+0x13100], [R10.64], !P5 ;  /* 0x131000000a830fae */ /* 0x0007e2000e901d48 */
[----:B------:R-:W-:Y:S01]  /*6e20*/  @P0 LEA R8, P1, R6, c[0x0][0x1c8], 0x1 ;  /* 0x0000720006080a11 */ /* 0x000fe200078208ff */
[----:B------:R-:W-:Y:S01]  /*6e30*/  FMUL.FTZ R78, R0, R78 ;  /* 0x0000004e004e7220 */ /* 0x000fe20000410000 */
[----:B------:R-:W-:Y:S01]  /*6e40*/  @P0 IADD3.X R7, R4, R179, RZ, P2, !PT ;  /* 0x000000b304070210 */ /* 0x000fe200017fe4ff */
[----:B------:R-:W-:Y:S01]  /*6e50*/  FMUL.FTZ R79, R0, R79 ;  /* 0x0000004f004f7220 */ /* 0x000fe20000410000 */
[----:B------:R-:W-:Y:S01]  /*6e60*/  @P0 IADD3 R5, P2, R5, R175, RZ ;  /* 0x000000af05050210 */ /* 0x000fe20007f5e0ff */
[----:B------:R3:W3:Y:S01]  /*6e70*/  MUFU.EX2 R179, R14 ;  /* 0x0000000e00b37308 */ /* 0x0006e20000000800 */
[----:B----4-:R-:W-:Y:S01]  /*6e80*/  @P0 LEA.HI.X R9, R6, c[0x0][0x1cc], R7, 0x1, P1 ;  /* 0x0000730006090a11 */ /* 0x010fe200008f0c07 */
[C---:B------:R-:W-:Y:S01]  /*6e90*/  FMUL.FTZ R80, R2.reuse, R80 ;  /* 0x0000005002507220 */ /* 0x040fe20000410000 */
[C---:B------:R-:W-:Y:S01]  /*6ea0*/  @P0 LEA R6, P1, R5.reuse, c[0x0][0x1c8], 0x1 ;  /* 0x0000720005060a11 */ /* 0x040fe200078208ff */
[----:B------:R-:W-:Y:S01]  /*6eb0*/  FMUL.FTZ R81, R2, R81 ;  /* 0x0000005102517220 */ /* 0x000fe20000410000 */
[----:B------:R-:W-:Y:S01]  /*6ec0*/  @P0 IADD3.X R4, R4, R173, RZ, P2, !PT ;  /* 0x000000ad04040210 */ /* 0x000fe200017fe4ff */
[----:B------:R4:W-:Y:S01]  /*6ed0*/  @P0 LDGSTS.E.BYPASS.LTC128B.128 [R131+0x15100], [R8.64], !P4 ;  /* 0x1510000008830fae */ /* 0x0009e2000e101d48 */
[----:B------:R-:W-:Y:S02]  /*6ee0*/  FMUL.FTZ R82, R0, R82 ;  /* 0x0000005200527220 */ /* 0x000fe40000410000 */
[----:B------:R-:W-:Y:S01]  /*6ef0*/  @P0 LEA.HI.X R7, R5, c[0x0][0x1cc], R4, 0x1, P1 ;  /* 0x0000730005070a11 */ /* 0x000fe200008f0c04 */
[--C-:B------:R-:W-:Y:S02]  /*6f00*/  FFMA.FTZ R4, R184, c[0x0][0x2d0], -R133.reuse ;  /* 0x0000b400b8047a23 */ /* 0x100fe40000010885 */
[C---:B------:R-:W-:Y:S02]  /*6f10*/  FMUL.FTZ R5, R2.reuse, R141 ;  /* 0x0000008d02057220 */ /* 0x040fe40000410000 */
[----:B------:R4:W-:Y:S01]  /*6f20*/  @P0 LDGSTS.E.BYPASS.LTC128B.128 [R131+0x17100], [R6.64], !P3 ;  /* 0x1710000006830fae */ /* 0x0009e2000d901d48 */
[----:B------:R4:W-:Y:S01]  /*6f30*/  MUFU.EX2 R173, R4 ;  /* 0x0000000400ad7308 */ /* 0x0009e20000000800 */
[----:B-1----:R-:W-:Y:S02]  /*6f40*/  FMUL.FTZ R16, R2, R152 ;  /* 0x0000009802107220 */ /* 0x002fe40000410000 */
[----:B------:R-:W-:Y:S01]  /*6f50*/  FMUL.FTZ R83, R0, R83 ;  /* 0x0000005300537220 */ /* 0x000fe20000410000 */
[----:B------:R-:W-:Y:S01]  /*6f60*/  LDSM.16.MT88.4 R20, [R250+0x100] ;  /* 0x00010000fa14783b */ /* 0x000fe20000004200 */
[----:B------:R-:W-:Y:S02]  /*6f70*/  FMUL.FTZ R84, R2, R84 ;  /* 0x0000005402547220 */ /* 0x000fe40000410000 */
[C---:B---3--:R-:W-:Y:S02]  /*6f80*/  FMUL.FTZ R10, R0.reuse, R146 ;  /* 0x00000092000a7220 */ /* 0x048fe40000410000 */
[----:B------:R-:W1:Y:S01]  /*6f90*/  LDSM.16.MT88.4 R12, [R249+0x100] ;  /* 0x00010000f90c783b */ /* 0x000e620000004200 */
[----:B------:R-:W-:Y:S01]  /*6fa0*/  F2FP.BF16.PACK_AB R141, R179, R180 ;  /* 0x000000b4b38d723e */ /* 0x000fe200000010ff */
[----:B------:R-:W-:Y:S02]  /*6fb0*/  FMUL.FTZ R11, R0, R147 ;  /* 0x00000093000b7220 */ /* 0x000fe40000410000 */
[----:B------:R-:W-:Y:S01]  /*6fc0*/  FMUL.FTZ R85, R2, R85 ;  /* 0x0000005502557220 */ /* 0x000fe20000410000 */
[----:B------:R-:W-:Y:S01]  /*6fd0*/  LDSM.16.MT88.4 R152, [R250+0x1900] ;  /* 0x00190000fa98783b */ /* 0x000fe20000004200 */
[C---:B------:R-:W-:Y:S02]  /*6fe0*/  FMUL.FTZ R86, R0.reuse, R86 ;  /* 0x0000005600567220 */ /* 0x040fe40000410000 */
[----:B------:R-:W-:Y:S02]  /*6ff0*/  FMUL.FTZ R87, R0, R87 ;  /* 0x0000005700577220 */ /* 0x000fe40000410000 */
[C---:B----4-:R-:W-:Y:S01]  /*7000*/  FMUL.FTZ R8, R2.reuse, R144 ;  /* 0x0000009002087220 */ /* 0x050fe20000410000 */
[----:B------:R-:W0:Y:S01]  /*7010*/  LDGDEPBAR ;  /* 0x00000000000079af */ /* 0x000e220000000000 */
[C---:B------:R-:W-:Y:S02]  /*7020*/  FMUL.FTZ R9, R2.reuse, R145 ;  /* 0x0000009102097220 */ /* 0x040fe40000410000 */
[----:B------:R-:W-:Y:S02]  /*7030*/  FMUL.FTZ R88, R2, R88 ;  /* 0x0000005802587220 */ /* 0x000fe40000410000 */
[----:B------:R-:W-:Y:S01]  /*7040*/  FFMA.FTZ R4, R185, c[0x0][0x2d0], -R133 ;  /* 0x0000b400b9047a23 */ /* 0x000fe20000010885 */
[----:B------:R-:W3:Y:S01]  /*7050*/  LDL.LU R131, [R1+0x128] ;  /* 0x0001280001837983 */ /* 0x000ee20000300800 */
[----:B------:R-:W-:Y:S01]  /*7060*/  FMUL.FTZ R6, R0, R142 ;  /* 0x0000008e00067220 */ /* 0x000fe20000410000 */
[----:B------:R-:W-:Y:S01]  /*7070*/  F2FP.BF16.PACK_AB R142, R174, R172 ;  /* 0x000000acae8e723e */ /* 0x000fe200000010ff */
[----:B------:R-:W4:Y:S01]  /*7080*/  MUFU.EX2 R175, R4 ;  /* 0x0000000400af7308 */ /* 0x000f220000000800 */
[----:B------:R-:W-:Y:S01]  /*7090*/  FMUL.FTZ R7, R0, R143 ;  /* 0x0000008f00077220 */ /* 0x000fe20000410000 */
[----:B------:R-:W3:Y:S01]  /*70a0*/  LDL R24, [R1] ;  /* 0x0000000001187983 */ /* 0x000ee20000100800 */
[----:B------:R-:W-:Y:S02]  /*70b0*/  FMUL.FTZ R89, R2, R89 ;  /* 0x0000005902597220 */ /* 0x000fe40000410000 */
[C---:B------:R-:W-:Y:S02]  /*70c0*/  FMUL.FTZ R90, R0.reuse, R90 ;  /* 0x0000005a005a7220 */ /* 0x040fe40000410000 */
[----:B------:R-:W-:Y:S01]  /*70d0*/  LDSM.16.MT88.4 R144, [R252+0x100] ;  /* 0x00010000fc90783b */ /* 0x000fe20000004200 */
[----:B------:R-:W-:Y:S02]  /*70e0*/  FMUL.FTZ R91, R0, R91 ;  /* 0x0000005b005b7220 */ /* 0x000fe40000410000 */
[C---:B------:R-:W-:Y:S02]  /*70f0*/  FMUL.FTZ R92, R2.reuse, R92 ;  /* 0x0000005c025c7220 */ /* 0x040fe40000410000 */
[----:B------:R-:W-:Y:S02]  /*7100*/  FMUL.FTZ R93, R2, R93 ;  /* 0x0000005d025d7220 */ /* 0x000fe40000410000 */
[C---:B------:R-:W-:Y:S02]  /*7110*/  FMUL.FTZ R94, R0.reuse, R94 ;  /* 0x0000005e005e7220 */ /* 0x040fe40000410000 */
[----:B------:R-:W-:Y:S02]  /*7120*/  FMUL.FTZ R95, R0, R95 ;  /* 0x0000005f005f7220 */ /* 0x000fe40000410000 */
[C---:B------:R-:W-:Y:S02]  /*7130*/  FMUL.FTZ R96, R2.reuse, R96 ;  /* 0x0000006002607220 */ /* 0x040fe40000410000 */
[----:B------:R-:W-:Y:S02]  /*7140*/  FMUL.FTZ R97, R2, R97 ;  /* 0x0000006102617220 */ /* 0x000fe40000410000 */
[----:B------:R-:W-:Y:S01]  /*7150*/  FMUL.FTZ R98, R0, R98 ;  /* 0x0000006200627220 */ /* 0x000fe20000410000 */
[----:B----4-:R-:W-:Y:S01]  /*7160*/  F2FP.BF16.PACK_AB R143, R175, R173 ;  /* 0x000000adaf8f723e */ /* 0x010fe200000010ff */
[----:B------:R-:W-:Y:S01]  /*7170*/  FMUL.FTZ R4, R2, R140 ;  /* 0x0000008c02047220 */ /* 0x000fe20000410000 */
[----:B------:R-:W-:Y:S01]  /*7180*/  F2FP.BF16.PACK_AB R140, R178, R138 ;  /* 0x0000008ab28c723e */ /* 0x000fe200000010ff */
[--C-:B------:R-:W-:Y:S02]  /*7190*/  FFMA.FTZ R185, R192, c[0x0][0x2d0], -R137.reuse ;  /* 0x0000b400c0b97a23 */ /* 0x100fe40000010889 */
[--C-:B------:R-:W-:Y:S02]  /*71a0*/  FFMA.FTZ R186, R193, c[0x0][0x2d0], -R137.reuse ;  /* 0x0000b400c1ba7a23 */ /* 0x100fe40000010889 */
[----:B------:R-:W-:Y:S02]  /*71b0*/  FFMA.FTZ R187, R194, c[0x0][0x2d0], -R137 ;  /* 0x0000b400c2bb7a23 */ /* 0x000fe40000010889 */
[C---:B-1----:R-:W-:Y:S01]  /*71c0*/  HMMA.16816.F32.BF16 R4, R140.reuse, R12, R4 ;  /* 0x0000000c8c04723c */ /* 0x042fe20000041804 */
[----:B------:R-:W-:Y:S04]  /*71d0*/  MUFU.EX2 R185, R185 ;  /* 0x000000b900b97308 */ /* 0x000fe80000000800 */
[----:B------:R-:W-:Y:S02]  /*71e0*/  FMUL.FTZ R99, R0, R99 ;  /* 0x0000006300637220 */ /* 0x000fe40000410000 */
[C---:B------:R-:W-:Y:S01]  /*71f0*/  FMUL.FTZ R12, R2.reuse, R148 ;  /* 0x00000094020c7220 */ /* 0x040fe20000410000 */
[C---:B------:R-:W-:Y:S03]  /*7200*/  HMMA.16816.F32.BF16 R8, R140.reuse, R14, R8 ;  /* 0x0000000e8c08723c */ /* 0x040fe60000041808 */
[----:B------:R-:W-:Y:S01]  /*7210*/  MUFU.EX2 R186, R186 ;  /* 0x000000ba00ba7308 */ /* 0x000fe20000000800 */
[C---:B------:R-:W-:Y:S01]  /*7220*/  FMUL.FTZ R13, R2.reuse, R149 ;  /* 0x00000095020d7220 */ /* 0x040fe20000410000 */
[----:B------:R-:W-:Y:S01]  /*7230*/  MOV R149, R180 ;  /* 0x000000b400957202 */ /* 0x000fe20000000f00 */
[----:B------:R-:W-:Y:S02]  /*7240*/  FMUL.FTZ R100, R2, R100 ;  /* 0x0000006402647220 */ /* 0x000fe40000410000 */
[C---:B------:R-:W-:Y:S04]  /*7250*/  FMUL.FTZ R15, R0.reuse, R151 ;  /* 0x00000097000f7220 */ /* 0x040fe80000410000 */
[----:B------:R-:W-:Y:S01]  /*7260*/  FMUL.FTZ R14, R0, R150 ;  /* 0x00000096000e7220 */ /* 0x000fe20000410000 */
[----:B------:R-:W-:Y:S01]  /*7270*/  MOV R150, R149 ;  /* 0x0000009500967202 */ /* 0x000fe20000000f00 */
[--C-:B------:R-:W-:Y:S01]  /*7280*/  FFMA.FTZ R148, R136, c[0x0][0x2d0], -R133.reuse ;  /* 0x0000b40088947a23 */ /* 0x100fe20000010885 */
[----:B------:R-:W-:Y:S01]  /*7290*/  MUFU.EX2 R187, R187 ;  /* 0x000000bb00bb7308 */ /* 0x000fe20000000800 */
[----:B------:R-:W-:Y:S02]  /*72a0*/  FFMA.FTZ R180, R177, c[0x0][0x2d0], -R133 ;  /* 0x0000b400b1b47a23 */ /* 0x000fe40000010885 */
[----:B------:R-:W-:Y:S01]  /*72b0*/  FMUL.FTZ R101, R2, R101 ;  /* 0x0000006502657220 */ /* 0x000fe20000410000 */
[C---:B------:R-:W-:Y:S03]  /*72c0*/  HMMA.16816.F32.BF16 R12, R140.reuse, R20, R12 ;  /* 0x000000148c0c723c */ /* 0x040fe6000004180c */
[C---:B------:R-:W-:Y:S02]  /*72d0*/  FMUL.FTZ R102, R0.reuse, R102 ;  /* 0x0000006600667220 */ /* 0x040fe40000410000 */
[----:B------:R-:W-:Y:S01]  /*72e0*/  FMUL.FTZ R103, R0, R103 ;  /* 0x0000006700677220 */ /* 0x000fe20000410000 */
[----:B------:R-:W-:Y:S01]  /*72f0*/  MUFU.EX2 R180, R180 ;  /* 0x000000b400b47308 */ /* 0x000fe20000000800 */
[C---:B------:R-:W-:Y:S01]  /*7300*/  FMUL.FTZ R21, R2.reuse, R157 ;  /* 0x0000009d02157220 */ /* 0x040fe20000410000 */
[C---:B------:R-:W-:Y:S04]  /*7310*/  HMMA.16816.F32.BF16 R16, R140.reuse, R22, R16 ;  /* 0x000000168c10723c */ /* 0x040fe80000041810 */
[C---:B------:R-:W-:Y:S02]  /*7320*/  FMUL.FTZ R20, R2.reuse, R156 ;  /* 0x0000009c02147220 */ /* 0x040fe40000410000 */
[----:B------:R-:W-:Y:S02]  /*7330*/  FMUL.FTZ R104, R2, R104 ;  /* 0x0000006802687220 */ /* 0x000fe40000410000 */
[C---:B------:R-:W-:Y:S01]  /*7340*/  FMUL.FTZ R22, R0.reuse, R158 ;  /* 0x0000009e00167220 */ /* 0x040fe20000410000 */
[----:B------:R1:W-:Y:S03]  /*7350*/  MUFU.EX2 R156, R134 ;  /* 0x00000086009c7308 */ /* 0x0003e60000000800 */
[----:B------:R-:W-:Y:S02]  /*7360*/  FMUL.FTZ R23, R0, R159 ;  /* 0x0000009f00177220 */ /* 0x000fe40000410000 */
[----:B------:R-:W-:Y:S02]  /*7370*/  FMUL.FTZ R105, R2, R105 ;  /* 0x0000006902697220 */ /* 0x000fe40000410000 */
[C---:B------:R-:W-:Y:S02]  /*7380*/  FMUL.FTZ R106, R0.reuse, R106 ;  /* 0x0000006a006a7220 */ /* 0x040fe40000410000 */
        /* <DEDUP_REMOVED lines=8> */
[--C-:B-1----:R-:W-:Y:S02]  /*7410*/  FFMA.FTZ R134, R189, c[0x0][0x2d0], -R137.reuse ;  /* 0x0000b400bd867a23 */ /* 0x102fe40000010889 */
        /* <DEDUP_REMOVED lines=15> */
[C---:B--2---:R-:W-:Y:S02]  /*7510*/  FMUL.FTZ R130, R0.reuse, R130 ;  /* 0x0000008200827220 */ /* 0x044fe40000410000 */
[----:B---3--:R-:W-:Y:S01]  /*7520*/  FMUL.FTZ R131, R0, R131 ;  /* 0x0000008300837220 */ /* 0x008fe20000410000 */
[----:B------:R1:W2:Y:S01]  /*7530*/  LDSM.16.MT88.4 R28, [R24+0x100] ;  /* 0x00010000181c783b */ /* 0x0002a20000004200 */
[----:B------:R-:W-:Y:S01]  /*7540*/  MOV R157, R24 ;  /* 0x00000018009d7202 */ /* 0x000fe20000000f00 */
[C---:B-1----:R-:W-:Y:S04]  /*7550*/  FMUL.FTZ R24, R2.reuse, R160 ;  /* 0x000000a002187220 */ /* 0x042fe80000410000 */
[----:B------:R-:W-:Y:S01]  /*7560*/  LDSM.16.MT88.4 R160, [R157+0x1900] ;  /* 0x001900009da0783b */ /* 0x000fe20000004200 */
[C---:B--2---:R-:W-:Y:S07]  /*7570*/  HMMA.16816.F32.BF16 R20, R140.reuse, R28, R20 ;  /* 0x0000001c8c14723c */ /* 0x044fee0000041814 */
[C---:B------:R-:W-:Y:S01]  /*7580*/  FMUL.FTZ R28, R2.reuse, R164 ;  /* 0x000000a4021c7220 */ /* 0x040fe20000410000 */
[C---:B------:R-:W-:Y:S04]  /*7590*/  HMMA.16816.F32.BF16 R24, R140.reuse, R30, R24 ;  /* 0x0000001e8c18723c */ /* 0x040fe80000041818 */
[----:B------:R-:W-:Y:S02]  /*75a0*/  FMUL.FTZ R29, R2, R165 ;  /* 0x000000a5021d7220 */ /* 0x000fe40000410000 */
[----:B------:R1:W-:Y:S01]  /*75b0*/  MUFU.EX2 R165, R134 ;  /* 0x0000008600a57308 */ /* 0x0003e20000000800 */
[C---:B------:R-:W-:Y:S02]  /*75c0*/  FMUL.FTZ R30, R0.reuse, R166 ;  /* 0x000000a6001e7220 */ /* 0x040fe40000410000 */
[----:B------:R-:W-:Y:S07]  /*75d0*/  FMUL.FTZ R31, R0, R167 ;  /* 0x000000a7001f7220 */ /* 0x000fee0000410000 */
[C---:B------:R-:W-:Y:S08]  /*75e0*/  HMMA.16816.F32.BF16 R28, R140.reuse, R144, R28 ;  /* 0x000000908c1c723c */ /* 0x040ff0000004181c */
[C---:B------:R-:W-:Y:S01]  /*75f0*/  HMMA.16816.F32.BF16 R32, R140.reuse, R146, R32 ;  /* 0x000000928c20723c */ /* 0x040fe20000041820 */
[----:B------:R-:W2:Y:S03]  /*7600*/  LDSM.16.MT88.4 R144, [R249+0x2100] ;  /* 0x00210000f990783b */ /* 0x000ea60000004200 */
[--C-:B-1----:R-:W-:Y:S02]  /*7610*/  FFMA.FTZ R134, R188, c[0x0][0x2d0], -R137.reuse ;  /* 0x0000b400bc867a23 */ /* 0x102fe40000010889 */
[--C-:B------:R-:W-:Y:S02]  /*7620*/  FFMA.FTZ R188, R195, c[0x0][0x2d0], -R137.reuse ;  /* 0x0000b400c3bc7a23 */ /* 0x100fe40000010889 */
[----:B------:R1:W-:Y:S10]  /*7630*/  MUFU.EX2 R166, R134 ;  /* 0x0000008600a67308 */ /* 0x0003f40000000800 */
[----:B------:R-:W-:Y:S01]  /*7640*/  MUFU.EX2 R188, R188 ;  /* 0x000000bc00bc7308 */ /* 0x000fe20000000800 */
[----:B-1----:R-:W-:Y:S09]  /*7650*/  FFMA.FTZ R134, R139, c[0x0][0x2d0], -R137 ;  /* 0x0000b4008b867a23 */ /* 0x002ff20000010889 */
[----:B------:R1:W-:Y:S01]  /*7660*/  MUFU.EX2 R167, R134 ;  /* 0x0000008600a77308 */ /* 0x0003e20000000800 */
[C---:B--2---:R-:W-:Y:S08]  /*7670*/  HMMA.16816.F32.BF16 R36, R140.reuse, R144, R36 ;  /* 0x000000908c24723c */ /* 0x044ff00000041824 */
[C---:B------:R-:W-:Y:S01]  /*7680*/  HMMA.16816.F32.BF16 R40, R140.reuse, R146, R40 ;  /* 0x000000928c28723c */ /* 0x040fe20000041828 */
[----:B------:R-:W2:Y:S03]  /*7690*/  LDSM.16.MT88.4 R144, [R250+0x2100] ;  /* 0x00210000fa90783b */ /* 0x000ea60000004200 */
[--C-:B-1----:R-:W-:Y:S04]  /*76a0*/  FFMA.FTZ R134, R191, c[0x0][0x2d0], -R133.reuse ;  /* 0x0000b400bf867a23 */ /* 0x102fe80000010885 */
[----:B------:R1:W-:Y:S01]  /*76b0*/  MUFU.EX2 R164, R134 ;  /* 0x0000008600a47308 */ /* 0x0003e20000000800 */
[C---:B--2---:R-:W-:Y:S03]  /*76c0*/  HMMA.16816.F32.BF16 R44, R140.reuse, R144, R44 ;  /* 0x000000908c2c723c */ /* 0x044fe6000004182c */
[--C-:B-1----:R-:W-:Y:S02]  /*76d0*/  FFMA.FTZ R134, R205, c[0x0][0x2d0], -R133.reuse ;  /* 0x0000b400cd867a23 */ /* 0x102fe40000010885 */
[----:B------:R1:W5:Y:S04]  /*76e0*/  LDL.LU R205, [R1+0x124] ;  /* 0x0001240001cd7983 */ /* 0x0003680000300800 */
[----:B------:R2:W-:Y:S01]  /*76f0*/  MUFU.EX2 R191, R134 ;  /* 0x0000008600bf7308 */ /* 0x0005e20000000800 */
[C---:B------:R-:W-:Y:S01]  /*7700*/  HMMA.16816.F32.BF16 R48, R140.reuse, R146, R48 ;  /* 0x000000928c30723c */ /* 0x040fe20000041830 */
[----:B------:R-:W3:Y:S02]  /*7710*/  LDSM.16.MT88.4 R144, [R157+0x2100] ;  /* 0x002100009d90783b */ /* 0x000ee40000004200 */
[--C-:B--2---:R-:W-:Y:S03]  /*7720*/  FFMA.FTZ R134, R206, c[0x0][0x2d0], -R133.reuse ;  /* 0x0000b400ce867a23 */ /* 0x104fe60000010885 */
[----:B------:R1:W5:Y:S03]  /*7730*/  LDL.LU R206, [R1+0x120] ;  /* 0x0001200001ce7983 */ /* 0x0003660000300800 */
[----:B------:R2:W-:Y:S01]  /*7740*/  MUFU.EX2 R189, R134 ;  /* 0x0000008600bd7308 */ /* 0x0005e20000000800 */
[C---:B---3--:R-:W-:Y:S08]  /*7750*/  HMMA.16816.F32.BF16 R52, R140.reuse, R144, R52 ;  /* 0x000000908c34723c */ /* 0x048ff00000041834 */
[C---:B------:R-:W-:Y:S01]  /*7760*/  HMMA.16816.F32.BF16 R56, R140.reuse, R146, R56 ;  /* 0x000000928c38723c */ /* 0x040fe20000041838 */
[----:B------:R-:W3:Y:S03]  /*7770*/  LDSM.16.MT88.4 R144, [R252+0x2100] ;  /* 0x00210000fc90783b */ /* 0x000ee60000004200 */
[----:B--2---:R-:W-:Y:S02]  /*7780*/  FFMA.FTZ R134, R207, c[0x0][0x2d0], -R133 ;  /* 0x0000b400cf867a23 */ /* 0x004fe40000010885 */
[----:B------:R1:W5:Y:S02]  /*7790*/  LDL.LU R207, [R1+0x11c] ;  /* 0x00011c0001cf7983 */ /* 0x0003640000300800 */
[----:B------:R2:W-:Y:S04]  /*77a0*/  MUFU.EX2 R190, R134 ;  /* 0x0000008600be7308 */ /* 0x0005e80000000800 */
[--C-:B--2---:R-:W-:Y:S02]  /*77b0*/  FFMA.FTZ R134, R200, c[0x0][0x2d0], -R137.reuse ;  /* 0x0000b400c8867a23 */ /* 0x104fe40000010889 */
[----:B------:R1:W5:Y:S04]  /*77c0*/  LDL.LU R200, [R1+0x118] ;  /* 0x0001180001c87983 */ /* 0x0003680000300800 */
[----:B------:R2:W-:Y:S01]  /*77d0*/  MUFU.EX2 R158, R134 ;  /* 0x00000086009e7308 */ /* 0x0005e20000000800 */
[C---:B---3--:R-:W-:Y:S08]  /*77e0*/  HMMA.16816.F32.BF16 R60, R140.reuse, R144, R60 ;  /* 0x000000908c3c723c */ /* 0x048ff0000004183c */
[C---:B------:R-:W-:Y:S01]  /*77f0*/  HMMA.16816.F32.BF16 R64, R140.reuse, R146, R64 ;  /* 0x000000928c40723c */ /* 0x040fe20000041840 */
[----:B------:R-:W3:Y:S03]  /*7800*/  LDSM.16.MT88.4 R144, [R249+0x4100] ;  /* 0x00410000f990783b */ /* 0x000ee60000004200 */
[--C-:B--2---:R-:W-:Y:S02]  /*7810*/  FFMA.FTZ R134, R201, c[0x0][0x2d0], -R137.reuse ;  /* 0x0000b400c9867a23 */ /* 0x104fe40000010889 */
[----:B------:R1:W5:Y:S02]  /*7820*/  LDL.LU R201, [R1+0x114] ;  /* 0x0001140001c97983 */ /* 0x0003640000300800 */
[----:B------:R2:W2:Y:S03]  /*7830*/  MUFU.EX2 R159, R134 ;  /* 0x00000086009f7308 */ /* 0x0004a60000000800 */
[----:B------:R-:W4:Y:S01]  /*7840*/  LDL.LU R139, [R1+0x50] ;  /* 0x00005000018b7983 */ /* 0x000f220000300800 */
[--C-:B--2---:R-:W-:Y:S01]  /*7850*/  FFMA.FTZ R134, R202, c[0x0][0x2d0], -R137.reuse ;  /* 0x0000b400ca867a23 */ /* 0x104fe20000010889 */
[C---:B---3--:R-:W-:Y:S03]  /*7860*/  HMMA.16816.F32.BF16 R68, R140.reuse, R144, R68 ;  /* 0x000000908c44723c */ /* 0x048fe60000041844 */
[----:B------:R1:W5:Y:S02]  /*7870*/  LDL.LU R202, [R1+0x110] ;  /* 0x0001100001ca7983 */ /* 0x0003640000300800 */
[----:B------:R2:W-:Y:S01]  /*7880*/  MUFU.EX2 R168, R134 ;  /* 0x0000008600a87308 */ /* 0x0005e20000000800 */
[----:B------:R-:W-:Y:S02]  /*7890*/  F2FP.BF16.PACK_AB R136, R159, R158 ;  /* 0x0000009e9f88723e */ /* 0x000fe400000010ff */
[C---:B------:R-:W-:Y:S01]  /*78a0*/  HMMA.16816.F32.BF16 R72, R140.reuse, R146, R72 ;  /* 0x000000928c48723c */ /* 0x040fe20000041848 */
[----:B------:R-:W3:Y:S03]  /*78b0*/  LDSM.16.MT88.4 R144, [R250+0x4100] ;  /* 0x00410000fa90783b */ /* 0x000ee60000004200 */
[----:B--2---:R-:W-:Y:S02]  /*78c0*/  FFMA.FTZ R134, R203, c[0x0][0x2d0], -R137 ;  /* 0x0000b400cb867a23 */ /* 0x004fe40000010889 */
[----:B------:R1:W5:Y:S02]  /*78d0*/  LDL.LU R203, [R1+0x10c] ;  /* 0x00010c0001cb7983 */ /* 0x0003640000300800 */
[----:B------:R2:W-:Y:S01]  /*78e0*/  MUFU.EX2 R169, R134 ;  /* 0x0000008600a97308 */ /* 0x0005e20000000800 */
[C---:B---3--:R-:W-:Y:S03]  /*78f0*/  HMMA.16816.F32.BF16 R76, R140.reuse, R144, R76 ;  /* 0x000000908c4c723c */ /* 0x048fe6000004184c */
[--C-:B--2---:R-:W-:Y:S05]  /*7900*/  FFMA.FTZ R134, R196, c[0x0][0x2d0], -R133.reuse ;  /* 0x0000b400c4867a23 */ /* 0x104fea0000010885 */
[C---:B------:R-:W-:Y:S01]  /*7910*/  HMMA.16816.F32.BF16 R80, R140.reuse, R146, R80 ;  /* 0x000000928c50723c */ /* 0x040fe20000041850 */
[----:B------:R-:W2:Y:S01]  /*7920*/  LDSM.16.MT88.4 R144, [R157+0x4100] ;  /* 0x004100009d90783b */ /* 0x000ea20000004200 */
[----:B------:R3:W-:Y:S04]  /*7930*/  MUFU.EX2 R183, R134 ;  /* 0x0000008600b77308 */ /* 0x0007e80000000800 */
[----:B------:R1:W5:Y:S01]  /*7940*/  LDL.LU R196, [R1+0x108] ;  /* 0x0001080001c47983 */ /* 0x0003620000300800 */
[--C-:B---3--:R-:W-:Y:S04]  /*7950*/  FFMA.FTZ R134, R197, c[0x0][0x2d0], -R133.reuse ;  /* 0x0000b400c5867a23 */ /* 0x108fe80000010885 */
[----:B------:R1:W5:Y:S01]  /*7960*/  LDL.LU R197, [R1+0x104] ;  /* 0x0001040001c57983 */ /* 0x0003620000300800 */
[----:B------:R3:W1:Y:S01]  /*7970*/  MUFU.EX2 R184, R134 ;  /* 0x0000008600b87308 */ /* 0x0006620000000800 */
[C---:B--2---:R-:W-:Y:S08]  /*7980*/  HMMA.16816.F32.BF16 R84, R140.reuse, R144, R84 ;  /* 0x000000908c54723c */ /* 0x044ff00000041854 */
[C---:B------:R-:W-:Y:S01]  /*7990*/  HMMA.16816.F32.BF16 R88, R140.reuse, R146, R88 ;  /* 0x000000928c58723c */ /* 0x040fe20000041858 */
[----:B------:R-:W2:Y:S03]  /*79a0*/  LDSM.16.MT88.4 R144, [R252+0x4100] ;  /* 0x00410000fc90783b */ /* 0x000ea60000004200 */
[--C-:B---3--:R-:W-:Y:S01]  /*79b0*/  FFMA.FTZ R134, R198, c[0x0][0x2d0], -R133.reuse ;  /* 0x0000b400c6867a23 */ /* 0x108fe20000010885 */
[----:B-1----:R-:W-:Y:S01]  /*79c0*/  F2FP.BF16.PACK_AB R137, R184, R183 ;  /* 0x000000b7b889723e */ /* 0x002fe200000010ff */
[----:B------:R1:W5:Y:S02]  /*79d0*/  LDL.LU R198, [R1+0x100] ;  /* 0x0001000001c67983 */ /* 0x0003640000300800 */
[----:B------:R3:W-:Y:S04]  /*79e0*/  MUFU.EX2 R181, R134 ;  /* 0x0000008600b57308 */ /* 0x0007e80000000800 */
[--C-:B---3--:R-:W-:Y:S02]  /*79f0*/  FFMA.FTZ R134, R199, c[0x0][0x2d0], -R133.reuse ;  /* 0x0000b400c7867a23 */ /* 0x108fe40000010885 */
[----:B------:R1:W5:Y:S04]  /*7a00*/  LDL.LU R199, [R1+0xfc] ;  /* 0x0000fc0001c77983 */ /* 0x0003680000300800 */
[----:B------:R3:W1:Y:S01]  /*7a10*/  MUFU.EX2 R182, R134 ;  /* 0x0000008600b67308 */ /* 0x0006620000000800 */
[----:B------:R1:W5:Y:S01]  /*7a20*/  LDL.LU R192, [R1+0xf8] ;  /* 0x0000f80001c07983 */ /* 0x0003620000300800 */
[C---:B--2---:R-:W-:Y:S04]  /*7a30*/  HMMA.16816.F32.BF16 R92, R140.reuse, R144, R92 ;  /* 0x000000908c5c723c */ /* 0x044fe8000004185c */
[----:B------:R2:W5:Y:S04]  /*7a40*/  LDL.LU R193, [R1+0xf4] ;  /* 0x0000f40001c17983 */ /* 0x0005680000300800 */
[C---:B------:R-:W-:Y:S01]  /*7a50*/  HMMA.16816.F32.BF16 R96, R140.reuse, R146, R96 ;  /* 0x000000928c60723c */ /* 0x040fe20000041860 */
[----:B------:R-:W1:Y:S05]  /*7a60*/  LDSM.16.MT88.4 R144, [R249+0x6100] ;  /* 0x00610000f990783b */ /* 0x000e6a0000004200 */
[----:B------:R2:W5:Y:S05]  /*7a70*/  LDL.LU R194, [R1+0xf0] ;  /* 0x0000f00001c27983 */ /* 0x00056a0000300800 */
[----:B------:R2:W5:Y:S01]  /*7a80*/  LDL.LU R195, [R1+0xec] ;  /* 0x0000ec0001c37983 */ /* 0x0005620000300800 */
[--C-:B---3--:R-:W-:Y:S02]  /*7a90*/  FFMA.FTZ R134, R176, c[0x0][0x2d0], -R133.reuse ;  /* 0x0000b400b0867a23 */ /* 0x108fe40000010885 */
[----:B------:R-:W-:Y:S02]  /*7aa0*/  FFMA.FTZ R133, R135, c[0x0][0x2d0], -R133 ;  /* 0x0000b40087857a23 */ /* 0x000fe40000010885 */
[----:B------:R2:W5:Y:S01]  /*7ab0*/  LDL.LU R176, [R1+0xe8] ;  /* 0x0000e80001b07983 */ /* 0x0005620000300800 */
[----:B------:R-:W3:Y:S04]  /*7ac0*/  MUFU.EX2 R135, R134 ;  /* 0x0000008600877308 */ /* 0x000ee80000000800 */
[----:B------:R2:W5:Y:S05]  /*7ad0*/  LDL.LU R177, [R1+0xe4] ;  /* 0x0000e40001b17983 */ /* 0x00056a0000300800 */
[----:B------:R-:W2:Y:S01]  /*7ae0*/  LDL.LU R149, [R1+0x54] ;  /* 0x0000540001957983 */ /* 0x000ea20000300800 */
[----:B------:R2:W-:Y:S10]  /*7af0*/  MUFU.EX2 R134, R148 ;  /* 0x0000009400867308 */ /* 0x0005f40000000800 */
[----:B------:R-:W2:Y:S01]  /*7b00*/  MUFU.EX2 R133, R133 ;  /* 0x0000008500857308 */ /* 0x000ea20000000800 */
[C---:B-1----:R-:W-:Y:S08]  /*7b10*/  HMMA.16816.F32.BF16 R100, R140.reuse, R144, R100 ;  /* 0x000000908c64723c */ /* 0x042ff00000041864 */
[C---:B------:R-:W-:Y:S01]  /*7b20*/  HMMA.16816.F32.BF16 R104, R140.reuse, R146, R104 ;  /* 0x000000928c68723c */ /* 0x040fe20000041868 */
[----:B------:R-:W1:Y:S07]  /*7b30*/  LDSM.16.MT88.4 R144, [R250+0x6100] ;  /* 0x00610000fa90783b */ /* 0x000e6e0000004200 */
[C---:B-1----:R-:W-:Y:S08]  /*7b40*/  HMMA.16816.F32.BF16 R108, R140.reuse, R144, R108 ;  /* 0x000000908c6c723c */ /* 0x042ff0000004186c */
[C---:B------:R-:W-:Y:S01]  /*7b50*/  HMMA.16816.F32.BF16 R112, R140.reuse, R146, R112 ;  /* 0x000000928c70723c */ /* 0x040fe20000041870 */
[----:B------:R-:W1:Y:S03]  /*7b60*/  LDSM.16.MT88.4 R144, [R157+0x6100] ;  /* 0x006100009d90783b */ /* 0x000e660000004200 */
[----:B----4-:R-:W-:Y:S01]  /*7b70*/  FFMA.FTZ R2, R2, R139, R138 ;  /* 0x0000008b02027223 */ /* 0x010fe2000001008a */
[----:B------:R-:W-:Y:S02]  /*7b80*/  F2FP.BF16.PACK_AB R138, R169, R168 ;  /* 0x000000a8a98a723e */ /* 0x000fe400000010ff */
[----:B------:R-:W-:Y:S01]  /*7b90*/  F2FP.BF16.PACK_AB R139, R182, R181 ;  /* 0x000000b5b68b723e */ /* 0x000fe200000010ff */
[----:B------:R-:W-:Y:S02]  /*7ba0*/  FADD.FTZ R2, R178, R2 ;  /* 0x00000002b2027221 */ /* 0x000fe40000010000 */
[----:B------:R4:W5:Y:S02]  /*7bb0*/  LDL.LU R178, [R1+0xe0] ;  /* 0x0000e00001b27983 */ /* 0x0009640000300800 */
[----:B------:R-:W-:Y:S04]  /*7bc0*/  FADD.FTZ R2, R172, R2 ;  /* 0x00000002ac027221 */ /* 0x000fe80000010000 */
[----:B------:R-:W-:Y:S01]  /*7bd0*/  FADD.FTZ R2, R174, R2 ;  /* 0x00000002ae027221 */ /* 0x000fe20000010000 */
[C---:B-1----:R-:W-:Y:S08]  /*7be0*/  HMMA.16816.F32.BF16 R116, R140.reuse, R144, R116 ;  /* 0x000000908c74723c */ /* 0x042ff00000041874 */
[C---:B------:R-:W-:Y:S01]  /*7bf0*/  HMMA.16816.F32.BF16 R120, R140.reuse, R146, R120 ;  /* 0x000000928c78723c */ /* 0x040fe20000041878 */
[----:B------:R-:W1:Y:S07]  /*7c00*/  LDSM.16.MT88.4 R144, [R252+0x6100] ;  /* 0x00610000fc90783b */ /* 0x000e6e0000004200 */
[C---:B-1----:R-:W-:Y:S08]  /*7c10*/  HMMA.16816.F32.BF16 R124, R140.reuse, R144, R124 ;  /* 0x000000908c7c723c */ /* 0x042ff0000004187c */
[----:B------:R-:W-:Y:S01]  /*7c20*/  HMMA.16816.F32.BF16 R128, R140, R146, R128 ;  /* 0x000000928c80723c */ /* 0x000fe20000041880 */
[----:B------:R-:W1:Y:S06]  /*7c30*/  LDSM.16.MT88.4 R144, [R249+0x900] ;  /* 0x00090000f990783b */ /* 0x000e6c0000004200 */
[----:B------:R-:W-:Y:S02]  /*7c40*/  F2FP.BF16.PACK_AB R140, R165, R156 ;  /* 0x0000009ca58c723e */ /* 0x000fe400000010ff */
[----:B------:R-:W-:Y:S03]  /*7c50*/  F2FP.BF16.PACK_AB R142, R167, R166 ;  /* 0x000000a6a78e723e */ /* 0x000fe600000010ff */
[----:B------:R-:W-:Y:S02]  /*7c60*/  F2FP.BF16.PACK_AB R141, R191, R164 ;  /* 0x000000a4bf8d723e */ /* 0x000fe400000010ff */
[----:B------:R-:W-:Y:S07]  /*7c70*/  F2FP.BF16.PACK_AB R143, R190, R189 ;  /* 0x000000bdbe8f723e */ /* 0x000fee00000010ff */
[C---:B-1----:R-:W-:Y:S08]  /*7c80*/  HMMA.16816.F32.BF16 R4, R140.reuse, R144, R4 ;  /* 0x000000908c04723c */ /* 0x042ff00000041804 */
[C---:B------:R-:W-:Y:S01]  /*7c90*/  HMMA.16816.F32.BF16 R8, R140.reuse, R146, R8 ;  /* 0x000000928c08723c */ /* 0x040fe20000041808 */
[----:B------:R-:W1:Y:S07]  /*7ca0*/  LDSM.16.MT88.4 R144, [R250+0x900] ;  /* 0x00090000fa90783b */ /* 0x000e6e0000004200 */
[C---:B-1----:R-:W-:Y:S08]  /*7cb0*/  HMMA.16816.F32.BF16 R12, R140.reuse, R144, R12 ;  /* 0x000000908c0c723c */ /* 0x042ff0000004180c */
[C---:B------:R-:W-:Y:S01]  /*7cc0*/  HMMA.16816.F32.BF16 R16, R140.reuse, R146, R16 ;  /* 0x000000928c10723c */ /* 0x040fe20000041810 */
[----:B------:R-:W1:Y:S03]  /*7cd0*/  LDSM.16.MT88.4 R144, [R157+0x900] ;  /* 0x000900009d90783b */ /* 0x000e660000004200 */
[----:B--2---:R-:W-:Y:S02]  /*7ce0*/  FFMA.FTZ R0, R0, R149, R150 ;  /* 0x0000009500007223 */ /* 0x004fe40000010096 */
[----:B------:R-:W-:Y:S02]  /*7cf0*/  LDSM.16.MT88.4 R148, [R249+0x1900] ;  /* 0x00190000f994783b */ /* 0x000fe40000004200 */
[----:B------:R-:W-:Y:S03]  /*7d00*/  FADD.FTZ R0, R179, R0 ;  /* 0x00000000b3007221 */ /* 0x000fe60000010000 */
[----:B------:R4:W5:Y:S01]  /*7d10*/  LDL.LU R179, [R1+0xdc] ;  /* 0x0000dc0001b37983 */ /* 0x0009620000300800 */
[----:B------:R-:W-:Y:S01]  /*7d20*/  FADD.FTZ R0, R173, R0 ;  /* 0x00000000ad007221 */ /* 0x000fe20000010000 */
[C---:B-1----:R-:W-:Y:S03]  /*7d30*/  HMMA.16816.F32.BF16 R20, R140.reuse, R144, R20 ;  /* 0x000000908c14723c */ /* 0x042fe60000041814 */
[----:B------:R4:W5:Y:S01]  /*7d40*/  LDL.LU R172, [R1+0xd8] ;  /* 0x0000d80001ac7983 */ /* 0x0009620000300800 */
[----:B------:R-:W-:Y:S04]  /*7d50*/  FADD.FTZ R0, R175, R0 ;  /* 0x00000000af007221 */ /* 0x000fe80000010000 */
[C---:B------:R-:W-:Y:S01]  /*7d60*/  HMMA.16816.F32.BF16 R24, R140.reuse, R146, R24 ;  /* 0x000000928c18723c */ /* 0x040fe20000041818 */
[----:B------:R-:W1:Y:S05]  /*7d70*/  LDSM.16.MT88.4 R144, [R252+0x900] ;  /* 0x00090000fc90783b */ /* 0x000e6a0000004200 */
[----:B------:R4:W5:Y:S05]  /*7d80*/  LDL.LU R173, [R1+0xd4] ;  /* 0x0000d40001ad7983 */ /* 0x00096a0000300800 */
[----:B------:R4:W5:Y:S05]  /*7d90*/  LDL.LU R174, [R1+0xd0] ;  /* 0x0000d00001ae7983 */ /* 0x00096a0000300800 */
[----:B------:R4:W5:Y:S01]  /*7da0*/  LDL.LU R175, [R1+0xcc] ;  /* 0x0000cc0001af7983 */ /* 0x0009620000300800 */
        /* <DEDUP_REMOVED lines=38> */
[----:B------:R-:W1:Y:S05]  /*8010*/  LDSM.16.MT88.4 R140, [R249+0x1100] ;  /* 0x00110000f98c783b */ /* 0x000e6a0000004200 */
[----:B------:R-:W2:Y:S02]  /*8020*/  LDSM.16.MT88.4 R144, [R250+0x1100] ;  /* 0x00110000fa90783b */ /* 0x000ea40000004200 */
        /* <DEDUP_REMOVED lines=43> */
[C---:B------:R-:W-:Y:S08]  /*82e0*/  HMMA.16816.F32.BF16 R120, R136.reuse, R142, R120 ;  /* 0x0000008e8878723c */ /* 0x040ff00000041878 */
[C---:B--2---:R-:W-:Y:S08]  /*82f0*/  HMMA.16816.F32.BF16 R124, R136.reuse, R144, R124 ;  /* 0x00000090887c723c */ /* 0x044ff0000004187c */
[----:B------:R-:W-:Y:S07]  /*8300*/  HMMA.16816.F32.BF16 R128, R136, R146, R128 ;  /* 0x000000928880723c */ /* 0x000fee0000041880 */
[----:B------:R-:W-:Y:S02]  /*8310*/  F2FP.BF16.PACK_AB R136, R186, R185 ;  /* 0x000000b9ba88723e */ /* 0x000fe400000010ff */
[----:B------:R-:W-:Y:S03]  /*8320*/  F2FP.BF16.PACK_AB R138, R188, R187 ;  /* 0x000000bbbc8a723e */ /* 0x000fe600000010ff */
[----:B---3--:R-:W-:Y:S02]  /*8330*/  F2FP.BF16.PACK_AB R137, R180, R135 ;  /* 0x00000087b489723e */ /* 0x008fe400000010ff */
[----:B------:R-:W-:Y:S07]  /*8340*/  F2FP.BF16.PACK_AB R139, R133, R134 ;  /* 0x00000086858b723e */ /* 0x000fee00000010ff */
[C---:B------:R-:W-:Y:S07]  /*8350*/  HMMA.16816.F32.BF16 R140, R136.reuse, R148, R4 ;  /* 0x00000094888c723c */ /* 0x040fee0000041804 */
[----:B------:R-:W-:Y:S01]  /*8360*/  MOV R4, R169 ;  /* 0x000000a900047202 */ /* 0x000fe20000000f00 */
[C---:B------:R-:W-:Y:S01]  /*8370*/  HMMA.16816.F32.BF16 R144, R136.reuse, R150, R8 ;  /* 0x000000968890723c */ /* 0x040fe20000041808 */
[----:B------:R-:W-:Y:S03]  /*8380*/  LDSM.16.MT88.4 R8, [R250+0x3900] ;  /* 0x00390000fa08783b */ /* 0x000fe60000004200 */
[----:B------:R-:W-:Y:S02]  /*8390*/  MOV R5, R168 ;  /* 0x000000a800057202 */ /* 0x000fe40000000f00 */
[----:B------:R-:W1:Y:S01]  /*83a0*/  LDSM.16.MT88.4 R168, [R252+0x1900] ;  /* 0x00190000fca8783b */ /* 0x000e620000004200 */
[----:B------:R-:W-:Y:S01]  /*83b0*/  MOV R6, R159 ;  /* 0x0000009f00067202 */ /* 0x000fe20000000f00 */
[C---:B------:R-:W-:Y:S04]  /*83c0*/  HMMA.16816.F32.BF16 R148, R136.reuse, R152, R12 ;  /* 0x000000988894723c */ /* 0x040fe8000004180c */
[----:B------:R-:W-:Y:S04]  /*83d0*/  MOV R7, R158 ;  /* 0x0000009e00077202 */ /* 0x000fe80000000f00 */
[C---:B------:R-:W-:Y:S07]  /*83e0*/  HMMA.16816.F32.BF16 R152, R136.reuse, R154, R16 ;  /* 0x0000009a8898723c */ /* 0x040fee0000041810 */
[----:B------:R-:W-:Y:S02]  /*83f0*/  MOV R18, R157 ;  /* 0x0000009d00127202 */ /* 0x000fe40000000f00 */
[----:B------:R-:W-:Y:S02]  /*8400*/  MOV R19, R156 ;  /* 0x0000009c00137202 */ /* 0x000fe40000000f00 */
[C---:B------:R-:W-:Y:S01]  /*8410*/  HMMA.16816.F32.BF16 R156, R136.reuse, R160, R20 ;  /* 0x000000a0889c723c */ /* 0x040fe20000041814 */
[----:B------:R-:W-:Y:S06]  /*8420*/  LDSM.16.MT88.4 R12, [R18+0x3900] ;  /* 0x00390000120c783b */ /* 0x000fec0000004200 */
[----:B------:R-:W-:Y:S01]  /*8430*/  MOV R23, R4 ;  /* 0x0000000400177202 */ /* 0x000fe20000000f00 */
[C---:B------:R-:W-:Y:S04]  /*8440*/  HMMA.16816.F32.BF16 R160, R136.reuse, R162, R24 ;  /* 0x000000a288a0723c */ /* 0x040fe80000041818 */
[----:B------:R-:W-:Y:S02]  /*8450*/  MOV R22, R5 ;  /* 0x0000000500167202 */ /* 0x000fe40000000f00 */
[----:B------:R-:W-:Y:S02]  /*8460*/  MOV R21, R6 ;  /* 0x0000000600157202 */ /* 0x000fe40000000f00 */
[----:B------:R-:W-:Y:S02]  /*8470*/  MOV R20, R7 ;  /* 0x0000000700147202 */ /* 0x000fe40000000f00 */
[----:B------:R-:W2:Y:S02]  /*8480*/  LDSM.16.MT88.4 R4, [R249+0x3900] ;  /* 0x00390000f904783b */ /* 0x000ea40000004200 */
[----:B------:R-:W-:Y:S02]  /*8490*/  MOV R27, R167 ;  /* 0x000000a7001b7202 */ /* 0x000fe40000000f00 */
[----:B------:R-:W-:Y:S02]  /*84a0*/  MOV R26, R166 ;  /* 0x000000a6001a7202 */ /* 0x000fe40000000f00 */
[----:B------:R-:W-:Y:S02]  /*84b0*/  MOV R25, R165 ;  /* 0x000000a500197202 */ /* 0x000fe40000000f00 */
[----:B------:R-:W-:Y:S02]  /*84c0*/  MOV R24, R164 ;  /* 0x000000a400187202 */ /* 0x000fe40000000f00 */
[C---:B-1----:R-:W-:Y:S03]  /*84d0*/  HMMA.16816.F32.BF16 R164, R136.reuse, R168, R28 ;  /* 0x000000a888a4723c */ /* 0x042fe6000004181c */
[----:B------:R-:W-:Y:S04]  /*84e0*/  FADD.FTZ R0, R24, R0 ;  /* 0x0000000018007221 */ /* 0x000fe80000010000 */
[----:B------:R-:W-:Y:S01]  /*84f0*/  MOV R30, R18 ;  /* 0x00000012001e7202 */ /* 0x000fe20000000f00 */
[C---:B------:R-:W-:Y:S04]  /*8500*/  HMMA.16816.F32.BF16 R168, R136.reuse, R170, R32 ;  /* 0x000000aa88a8723c */ /* 0x040fe80000041820 */
[----:B------:R-:W-:Y:S01]  /*8510*/  MOV R31, R19 ;  /* 0x00000013001f7202 */ /* 0x000fe20000000f00 */
[----:B------:R-:W-:Y:S01]  /*8520*/  FADD.FTZ R0, R191, R0 ;  /* 0x00000000bf007221 */ /* 0x000fe20000010000 */
[----:B------:R-:W1:Y:S03]  /*8530*/  LDSM.16.MT88.4 R16, [R252+0x3900] ;  /* 0x00390000fc10783b */ /* 0x000e660000004200 */
[----:B------:R-:W-:Y:S03]  /*8540*/  FADD.FTZ R0, R189, R0 ;  /* 0x00000000bd007221 */ /* 0x000fe60000010000 */
[----:B------:R-:W-:Y:S02]  /*8550*/  FADD.FTZ R2, R31, R2 ;  /* 0x000000021f027221 */ /* 0x000fe40000010000 */
[----:B------:R-:W-:Y:S02]  /*8560*/  FADD.FTZ R0, R190, R0 ;  /* 0x00000000be007221 */ /* 0x000fe40000010000 */
[----:B------:R-:W-:Y:S02]  /*8570*/  FADD.FTZ R2, R25, R2 ;  /* 0x0000000219027221 */ /* 0x000fe40000010000 */
[----:B------:R-:W-:Y:S02]  /*8580*/  FADD.FTZ R0, R183, R0 ;  /* 0x00000000b7007221 */ /* 0x000fe40000010000 */
[----:B------:R-:W-:Y:S01]  /*8590*/  FADD.FTZ R2, R26, R2 ;  /* 0x000000021a027221 */ /* 0x000fe20000010000 */
[C---:B--2---:R-:W-:Y:S03]  /*85a0*/  HMMA.16816.F32.BF16 R36, R136.reuse, R4, R36 ;  /* 0x000000048824723c */ /* 0x044fe60000041824 */
[----:B------:R-:W-:Y:S02]  /*85b0*/  FADD.FTZ R0, R184, R0 ;  /* 0x00000000b8007221 */ /* 0x000fe40000010000 */
[----:B------:R-:W-:Y:S02]  /*85c0*/  FADD.FTZ R2, R27, R2 ;  /* 0x000000021b027221 */ /* 0x000fe40000010000 */
[----:B------:R-:W-:Y:S01]  /*85d0*/  FADD.FTZ R0, R181, R0 ;  /* 0x00000000b5007221 */ /* 0x000fe20000010000 */
[C---:B------:R-:W-:Y:S01]  /*85e0*/  HMMA.16816.F32.BF16 R40, R136.reuse, R6, R40 ;  /* 0x000000068828723c */ /* 0x040fe20000041828 */
[----:B------:R-:W2:Y:S03]  /*85f0*/  LDSM.16.MT88.4 R4, [R249+0x5900] ;  /* 0x00590000f904783b */ /* 0x000ea60000004200 */
[----:B------:R-:W-:Y:S04]  /*8600*/  FADD.FTZ R2, R20, R2 ;  /* 0x0000000214027221 */ /* 0x000fe80000010000 */
[C---:B------:R-:W-:Y:S04]  /*8610*/  HMMA.16816.F32.BF16 R44, R136.reuse, R8, R44 ;  /* 0x00000008882c723c */ /* 0x040fe8000004182c */
[----:B------:R-:W-:Y:S04]  /*8620*/  FADD.FTZ R2, R21, R2 ;  /* 0x0000000215027221 */ /* 0x000fe80000010000 */
[C---:B------:R-:W-:Y:S01]  /*8630*/  HMMA.16816.F32.BF16 R48, R136.reuse, R10, R48 ;  /* 0x0000000a8830723c */ /* 0x040fe20000041830 */
[----:B------:R-:W3:Y:S03]  /*8640*/  LDSM.16.MT88.4 R8, [R250+0x5900] ;  /* 0x00590000fa08783b */ /* 0x000ee60000004200 */
[----:B------:R-:W-:Y:S04]  /*8650*/  FADD.FTZ R2, R22, R2 ;  /* 0x0000000216027221 */ /* 0x000fe80000010000 */
[C---:B------:R-:W-:Y:S04]  /*8660*/  HMMA.16816.F32.BF16 R52, R136.reuse, R12, R52 ;  /* 0x0000000c8834723c */ /* 0x040fe80000041834 */
[----:B------:R-:W-:Y:S04]  /*8670*/  FADD.FTZ R2, R23, R2 ;  /* 0x0000000217027221 */ /* 0x000fe80000010000 */
[C---:B------:R-:W-:Y:S01]  /*8680*/  HMMA.16816.F32.BF16 R56, R136.reuse, R14, R56 ;  /* 0x0000000e8838723c */ /* 0x040fe20000041838 */
[----:B------:R-:W4:Y:S07]  /*8690*/  LDSM.16.MT88.4 R12, [R30+0x5900] ;  /* 0x005900001e0c783b */ /* 0x000f2e0000004200 */
[C---:B-1----:R-:W-:Y:S08]  /*86a0*/  HMMA.16816.F32.BF16 R60, R136.reuse, R16, R60 ;  /* 0x00000010883c723c */ /* 0x042ff0000004183c */
[C---:B------:R-:W-:Y:S01]  /*86b0*/  HMMA.16816.F32.BF16 R64, R136.reuse, R18, R64 ;  /* 0x000000128840723c */ /* 0x040fe20000041840 */
[----:B------:R-:W1:Y:S07]  /*86c0*/  LDSM.16.MT88.4 R16, [R252+0x5900] ;  /* 0x00590000fc10783b */ /* 0x000e6e0000004200 */
[C---:B--2---:R-:W-:Y:S08]  /*86d0*/  HMMA.16816.F32.BF16 R68, R136.reuse, R4, R68 ;  /* 0x000000048844723c */ /* 0x044ff00000041844 */
[C---:B------:R-:W-:Y:S01]  /*86e0*/  HMMA.16816.F32.BF16 R72, R136.reuse, R6, R72 ;  /* 0x000000068848723c */ /* 0x040fe20000041848 */
[----:B------:R-:W2:Y:S07]  /*86f0*/  LDSM.16.MT88.4 R4, [R249+0x7900] ;  /* 0x00790000f904783b */ /* 0x000eae0000004200 */
[C---:B---3--:R-:W-:Y:S08]  /*8700*/  HMMA.16816.F32.BF16 R76, R136.reuse, R8, R76 ;  /* 0x00000008884c723c */ /* 0x048ff0000004184c */
[C---:B------:R-:W-:Y:S01]  /*8710*/  HMMA.16816.F32.BF16 R80, R136.reuse, R10, R80 ;  /* 0x0000000a8850723c */ /* 0x040fe20000041850 */
[----:B------:R-:W3:Y:S07]  /*8720*/  LDSM.16.MT88.4 R8, [R250+0x7900] ;  /* 0x00790000fa08783b */ /* 0x000eee0000004200 */
[C---:B----4-:R-:W-:Y:S08]  /*8730*/  HMMA.16816.F32.BF16 R84, R136.reuse, R12, R84 ;  /* 0x0000000c8854723c */ /* 0x050ff00000041854 */
[C---:B------:R-:W-:Y:S01]  /*8740*/  HMMA.16816.F32.BF16 R88, R136.reuse, R14, R88 ;  /* 0x0000000e8858723c */ /* 0x040fe20000041858 */
[----:B------:R-:W4:Y:S07]  /*8750*/  LDSM.16.MT88.4 R12, [R30+0x7900] ;  /* 0x007900001e0c783b */ /* 0x000f2e0000004200 */
[C---:B-1----:R-:W-:Y:S08]  /*8760*/  HMMA.16816.F32.BF16 R92, R136.reuse, R16, R92 ;  /* 0x00000010885c723c */ /* 0x042ff0000004185c */
[C---:B------:R-:W-:Y:S01]  /*8770*/  HMMA.16816.F32.BF16 R96, R136.reuse, R18, R96 ;  /* 0x000000128860723c */ /* 0x040fe20000041860 */
[----:B------:R-:W1:Y:S07]  /*8780*/  LDSM.16.MT88.4 R16, [R252+0x7900] ;  /* 0x00790000fc10783b */ /* 0x000e6e0000004200 */
[C---:B--2---:R-:W-:Y:S07]  /*8790*/  HMMA.16816.F32.BF16 R100, R136.reuse, R4, R100 ;  /* 0x000000048864723c */ /* 0x044fee0000041864 */
[----:B------:R-:W-:Y:S01]  /*87a0*/  FADD.FTZ R4, R182, R0 ;  /* 0x00000000b6047221 */ /* 0x000fe20000010000 */
[C---:B------:R-:W-:Y:S04]  /*87b0*/  HMMA.16816.F32.BF16 R104, R136.reuse, R6, R104 ;  /* 0x000000068868723c */ /* 0x040fe80000041868 */
[----:B------:R-:W-:Y:S02]  /*87c0*/  FADD.FTZ R0, R185, R2 ;  /* 0x00000002b9007221 */ /* 0x000fe40000010000 */
[----:B------:R-:W-:Y:S02]  /*87d0*/  FADD.FTZ R4, R135, R4 ;  /* 0x0000000487047221 */ /* 0x000fe40000010000 */
[C---:B---3--:R-:W-:Y:S04]  /*87e0*/  HMMA.16816.F32.BF16 R108, R136.reuse, R8, R108 ;  /* 0x00000008886c723c */ /* 0x048fe8000004186c */
[----:B------:R-:W-:Y:S02]  /*87f0*/  FADD.FTZ R0, R186, R0 ;  /* 0x00000000ba007221 */ /* 0x000fe40000010000 */
[----:B------:R-:W-:Y:S02]  /*8800*/  FADD.FTZ R4, R180, R4 ;  /* 0x00000004b4047221 */ /* 0x000fe40000010000 */
[C---:B------:R-:W-:Y:S04]  /*8810*/  HMMA.16816.F32.BF16 R112, R136.reuse, R10, R112 ;  /* 0x0000000a8870723c */ /* 0x040fe80000041870 */
[----:B------:R-:W-:Y:S02]  /*8820*/  FADD.FTZ R2, R187, R0 ;  /* 0x00000000bb027221 */ /* 0x000fe40000010000 */
[----:B------:R-:W-:Y:S01]  /*8830*/  FADD.FTZ R0, R134, R4 ;  /* 0x0000000486007221 */ /* 0x000fe20000010000 */
[----:B------:R-:W-:Y:S01]  /*8840*/  MOV R134, R3 ;  /* 0x0000000300867202 */ /* 0x000fe20000000f00 */
[C---:B----4-:R-:W-:Y:S04]  /*8850*/  HMMA.16816.F32.BF16 R116, R136.reuse, R12, R116 ;  /* 0x0000000c8874723c */ /* 0x050fe80000041874 */
[----:B------:R-:W-:Y:S02]  /*8860*/  FADD.FTZ R2, R188, R2 ;  /* 0x00000002bc027221 */ /* 0x000fe40000010000 */
[----:B------:R-:W-:Y:S01]  /*8870*/  FADD.FTZ R0, R133, R0 ;  /* 0x0000000085007221 */ /* 0x000fe20000010000 */
[----:B------:R-:W-:Y:S01]  /*8880*/  MOV R133, R132 ;  /* 0x0000008400857202 */ /* 0x000fe20000000f00 */
[C---:B------:R-:W-:Y:S01]  /*8890*/  HMMA.16816.F32.BF16 R120, R136.reuse, R14, R120 ;  /* 0x0000000e8878723c */ /* 0x040fe20000041878 */
[----:B------:R2:W-:Y:S05]  /*88a0*/  STL [R1+0x50], R2 ;  /* 0x0000500201007387 */ /* 0x0005ea0000100800 */
[----:B------:R2:W-:Y:S02]  /*88b0*/  STL [R1+0x54], R0 ;  /* 0x0000540001007387 */ /* 0x0005e40000100800 */
[C---:B-1----:R-:W-:Y:S08]  /*88c0*/  HMMA.16816.F32.BF16 R124, R136.reuse, R16, R124 ;  /* 0x00000010887c723c */ /* 0x042ff0000004187c */
[----:B------:R-:W-:Y:S01]  /*88d0*/  HMMA.16816.F32.BF16 R128, R136, R18, R128 ;  /* 0x000000128880723c */ /* 0x000fe20000041880 */
[----:B------:R-:W-:-:S07]  /*88e0*/  @P0 BRA `(.L_x_3) ;  /* 0xffffc37000000947 */ /* 0x000fce000383ffff */
.L_x_2:
[----:B--2---:R-:W2:Y:S04]  /*88f0*/  LDL.LU R0, [R1+0x50] ;  /* 0x0000500001007983 */ /* 0x004ea80000300800 */
[----:B------:R-:W1:Y:S01]  /*8900*/  S2R R8, SR_TID.X ;  /* 0x0000000000087919 */ /* 0x000e620000002100 */
[----:B------:R-:W-:Y:S01]  /*8910*/  MOV R182, c[0x0][0x4e8] ;  /* 0x00013a0000b67a02 */ /* 0x000fe20000000f00 */
[----:B------:R-:W3:Y:S01]  /*8920*/  S2UR UR7, SR_CTAID.Y ;  /* 0x00000000000779c3 */ /* 0x000ee20000002600 */
[----:B------:R-:W-:Y:S01]  /*8930*/  ULDC.64 UR4, c[0x0][0x490] ;  /* 0x0001240000047ab9 */ /* 0x000fe20000000a00 */
[----:B------:R-:W4:Y:S04]  /*8940*/  LDL.LU R2, [R1+0x54] ;  /* 0x0000540001027983 */ /* 0x000f280000300800 */
[----:B------:R-:W4:Y:S01]  /*8950*/  LDL.LU R9, [R1+0xc4] ;  /* 0x0000c40001097983 */ /* 0x000f220000300800 */
[----:B------:R-:W-:-:S03]  /*8960*/  ISETP.NE.AND P0, PT, R182, 0x1, PT ;  /* 0x00000001b600780c */ /* 0x000fc60003f05270 */
[----:B------:R-:W4:Y:S01]  /*8970*/  LDL.LU R183, [R1+0xc8] ;  /* 0x0000c80001b77983 */ /* 0x000f220000300800 */
[----:B-1----:R-:W-:-:S04]  /*8980*/  SHF.R.S32.HI R5, RZ, 0x1f, R8 ;  /* 0x0000001fff057819 */ /* 0x002fc80000011408 */
[CC--:B------:R-:W-:Y:S02]  /*8990*/  LEA.HI R181, R5.reuse, R8.reuse, RZ, 0x5 ;  /* 0x0000000805b57211 */ /* 0x0c0fe400078f28ff */
[-C--:B------:R-:W-:Y:S02]  /*89a0*/  LEA.HI R5, R5, R8.reuse, RZ, 0x2 ;  /* 0x0000000805057211 */ /* 0x080fe400078f10ff */
[----:B------:R-:W-:Y:S01]  /*89b0*/  LOP3.LUT R4, R181, 0xffffffe0, RZ, 0xc0, !PT ;  /* 0xffffffe0b5047812 */ /* 0x000fe200078ec0ff */
[----:B---3--:R-:W-:Y:S01]  /*89c0*/  USHF.R.S32.HI UR6, URZ, 0x1f, UR7 ;  /* 0x0000001f3f067899 */ /* 0x008fe20008011407 */
[----:B------:R-:W-:Y:S01]  /*89d0*/  LOP3.LUT R14, R5, 0xfffffffc, RZ, 0xc0, !PT ;  /* 0xfffffffc050e7812 */ /* 0x000fe200078ec0ff */
[----:B------:R-:W-:Y:S06]  /*89e0*/  BAR.SYNC.DEFER_BLOCKING 0x1, 0x100 ;  /* 0x0044000000007b1d */ /* 0x000fec0000010000 */
[----:B--2---:R-:W1:Y:S04]  /*89f0*/  SHFL.BFLY PT, R11, R0, 0x2, 0x1f ;  /* 0x0c401f00000b7f89 */ /* 0x004e6800000e0000 */
[----:B----4-:R-:W2:Y:S01]  /*8a00*/  SHFL.BFLY PT, R6, R2, 0x2, 0x1f ;  /* 0x0c401f0002067f89 */ /* 0x010ea200000e0000 */
[----:B------:R-:W-:Y:S01]  /*8a10*/  MOV R133, R9 ;  /* 0x0000000900857202 */ /* 0x000fe20000000f00 */
[----:B------:R-:W-:Y:S01]  /*8a20*/  UIMAD UR10, UR6, UR4, URZ ;  /* 0x00000004060a72a4 */ /* 0x000fe2000f8e023f */
[----:B------:R-:W-:Y:S01]  /*8a30*/  IADD3 R14, -R14, R8, RZ ;  /* 0x000000080e0e7210 */ /* 0x000fe20007ffe1ff */
[----:B-1----:R-:W-:-:S05]  /*8a40*/  FADD.FTZ R11, R11, R0 ;  /* 0x000000000b0b7221 */ /* 0x002fca0000010000 */
[----:B------:R-:W1:Y:S01]  /*8a50*/  SHFL.BFLY PT, R0, R11, 0x1, 0x1f ;  /* 0x0c201f000b007f89 */ /* 0x000e6200000e0000 */
[----:B--2---:R-:W-:-:S05]  /*8a60*/  FADD.FTZ R6, R6, R2 ;  /* 0x0000000206067221 */ /* 0x004fca0000010000 */
[----:B------:R-:W2:Y:S01]  /*8a70*/  SHFL.BFLY PT, R2, R6, 0x1, 0x1f ;  /* 0x0c201f0006027f89 */ /* 0x000ea200000e0000 */
[----:B-1----:R-:W-:Y:S01]  /*8a80*/  FADD.FTZ R11, R11, R0 ;  /* 0x000000000b0b7221 */ /* 0x002fe20000010000 */
[----:B------:R-:W-:-:S04]  /*8a90*/  MOV R0, RZ ;  /* 0x000000ff00007202 */ /* 0x000fc80000000f00 */
[----:B------:R-:W-:Y:S01]  /*8aa0*/  FSETP.NE.FTZ.AND P2, PT, R11, RZ, PT ;  /* 0x000000ff0b00720b */ /* 0x000fe20003f55000 */
[----:B--2---:R-:W-:Y:S02]  /*8ab0*/  FADD.FTZ R6, R6, R2 ;  /* 0x0000000206067221 */ /* 0x004fe40000010000 */
[----:B------:R-:W-:-:S03]  /*8ac0*/  @P0 IMAD.HI.U32 R2, R9, c[0x0][0x4ec], RZ ;  /* 0x00013b0009020a27 */ /* 0x000fc600078e00ff */
[----:B------:R-:W-:Y:S02]  /*8ad0*/  FSETP.NE.FTZ.AND P1, PT, R6, RZ, PT ;  /* 0x000000ff0600720b */ /* 0x000fe40003f35000 */
[----:B------:R-:W-:Y:S02]  /*8ae0*/  @P0 SHF.R.U32.HI R133, RZ, c[0x0][0x4f0], R2 ;  /* 0x00013c00ff850a19 */ /* 0x000fe40000011602 */
[----:B------:R-:W-:-:S03]  /*8af0*/  IADD3 R2, -R4, R8, RZ ;  /* 0x0000000804027210 */ /* 0x000fc60007ffe1ff */
[----:B------:R-:W-:Y:S01]  /*8b00*/  @P2 MUFU.RCP R0, R11 ;  /* 0x0000000b00002308 */ /* 0x000fe20000001000 */
[----:B------:R-:W-:Y:S02]  /*8b10*/  MOV R4, RZ ;  /* 0x000000ff00047202 */ /* 0x000fe40000000f00 */
[----:B------:R-:W-:Y:S01]  /*8b20*/  LOP3.LUT P4, RZ, R2, 0x3, RZ, 0xc0, !PT ;  /* 0x0000000302ff7812 */ /* 0x000fe2000788c0ff */
[----:B------:R-:W-:Y:S01]  /*8b30*/  UIMAD.WIDE.U32 UR12, UR7, UR4, URZ ;  /* 0x00000004070c72a5 */ /* 0x000fe2000f8e003f */
[----:B------:R-:W-:-:S03]  /*8b40*/  IADD3 R7, -R133, RZ, RZ ;  /* 0x000000ff85077210 */ /* 0x000fc60007ffe1ff */
[----:B------:R-:W1:Y:S01]  /*8b50*/  @P1 MUFU.RCP R4, R6 ;  /* 0x0000000600041308 */ /* 0x000e620000001000 */
[----:B------:R-:W-:Y:S01]  /*8b60*/  SHF.R.S32.HI R2, RZ, 0x2, R5 ;  /* 0x00000002ff027819 */ /* 0x000fe20000011405 */
[----:B------:R-:W-:Y:S01]  /*8b70*/  UIMAD UR10, UR7, UR5, UR10 ;  /* 0x00000005070a72a4 */ /* 0x000fe2000f8e020a */
[----:B------:R-:W-:Y:S02]  /*8b80*/  IMAD R134, R7, c[0x0][0x4e8], R9 ;  /* 0x00013a0007867a24 */ /* 0x000fe400078e0209 */
[----:B------:R-:W-:Y:S01]  /*8b90*/  ULDC.64 UR4, c[0x0][0x3e8] ;  /* 0x0000fa0000047ab9 */ /* 0x000fe20000000a00 */
[C---:B-1----:R-:W-:Y:S02]  /*8ba0*/  FMUL.FTZ R83, R4.reuse, R83 ;  /* 0x0000005304537220 */ /* 0x042fe40000410000 */
[----:B------:R-:W-:-:S05]  /*8bb0*/  FMUL.FTZ R31, R4, R82 ;  /* 0x00000052041f7220 */ /* 0x000fca0000410000 */
[----:B------:R-:W-:Y:S02]  /*8bc0*/  F2FP.BF16.PACK_AB R31, R83, R31 ;  /* 0x0000001f531f723e */ /* 0x000fe400000010ff */
[----:B------:R-:W2:Y:S01]  /*8bd0*/  LDL.LU R83, [R1+0xbc] ;  /* 0x0000bc0001537983 */ /* 0x000ea20000300800 */
[C---:B------:R-:W-:Y:S02]  /*8be0*/  FMUL.FTZ R137, R0.reuse, R64 ;  /* 0x0000004000897220 */ /* 0x040fe40000410000 */
[C---:B------:R-:W-:Y:S02]  /*8bf0*/  FMUL.FTZ R180, R0.reuse, R141 ;  /* 0x0000008d00b47220 */ /* 0x040fe40000410000 */
[C---:B------:R-:W-:Y:S02]  /*8c00*/  FMUL.FTZ R13, R0.reuse, R140 ;  /* 0x0000008c000d7220 */ /* 0x040fe40000410000 */
[C---:B-----5:R-:W-:Y:S02]  /*8c10*/  FMUL.FTZ R179, R0.reuse, R145 ;  /* 0x0000009100b37220 */ /* 0x060fe40000410000 */
[----:B------:R-:W-:-:S02]  /*8c20*/  FMUL.FTZ R17, R0, R144 ;  /* 0x0000009000117220 */ /* 0x000fc40000410000 */
[C---:B------:R-:W-:Y:S02]  /*8c30*/  FMUL.FTZ R178, R0.reuse, R149 ;  /* 0x0000009500b27220 */ /* 0x040fe40000410000 */
[C---:B------:R-:W-:Y:S02]  /*8c40*/  FMUL.FTZ R19, R0.reuse, R148 ;  /* 0x0000009400137220 */ /* 0x040fe40000410000 */
[C---:B------:R-:W-:Y:S02]  /*8c50*/  FMUL.FTZ R177, R0.reuse, R153 ;  /* 0x0000009900b17220 */ /* 0x040fe40000410000 */
[C---:B------:R-:W-:Y:S02]  /*8c60*/  FMUL.FTZ R21, R0.reuse, R152 ;  /* 0x0000009800157220 */ /* 0x040fe40000410000 */
[C---:B------:R-:W-:Y:S02]  /*8c70*/  FMUL.FTZ R176, R0.reuse, R157 ;  /* 0x0000009d00b07220 */ /* 0x040fe40000410000 */
        /* <DEDUP_REMOVED lines=53> */
[----:B------:R-:W-:Y:S01]  /*8fd0*/  FMUL.FTZ R128, R0, R128 ;  /* 0x0000008000807220 */ /* 0x000fe20000410000 */
[----:B------:R-:W-:Y:S01]  /*8fe0*/  SHF.R.S32.HI R0, RZ, 0x1f, R5 ;  /* 0x0000001fff007819 */ /* 0x000fe20000011405 */
[C---:B------:R-:W-:Y:S01]  /*8ff0*/  FMUL.FTZ R15, R4.reuse, R79 ;  /* 0x0000004f040f7220 */ /* 0x040fe20000410000 */
[----:B------:R-:W1:Y:S01]  /*9000*/  @P1 MUFU.LG2 R6, R6 ;  /* 0x0000000600061308 */ /* 0x000e620000000c00 */
[----:B------:R-:W-:Y:S01]  /*9010*/  FMUL.FTZ R33, R4, R78 ;  /* 0x0000004e04217220 */ /* 0x000fe20000410000 */
[----:B------:R-:W-:-:S04]  /*9020*/  LEA.HI R0, R0, R2, RZ, 0x3 ;  /* 0x0000000200007211 */ /* 0x000fc800078f18ff */
[----:B------:R-:W-:Y:S02]  /*9030*/  F2FP.BF16.PACK_AB R33, R15, R33 ;  /* 0x000000210f21723e */ /* 0x000fe400000010ff */
[----:B------:R-:W-:Y:S01]  /*9040*/  LOP3.LUT R0, R0, 0xfffffff8, RZ, 0xc0, !PT ;  /* 0xfffffff800007812 */ /* 0x000fe200078ec0ff */
[----:B------:R-:W3:Y:S01]  /*9050*/  S2R R15, SR_CTAID.Z ;  /* 0x00000000000f7919 */ /* 0x000ee20000002700 */
[----:B------:R-:W-:Y:S02]  /*9060*/  UIMAD.WIDE.U32 UR14, UR7, UR4, URZ ;  /* 0x00000004070e72a5 */ /* 0x000fe4000f8e003f */
[----:B------:R-:W-:Y:S02]  /*9070*/  IADD3 R10, R2, -R0, RZ ;  /* 0x80000000020a7210 */ /* 0x000fe40007ffe0ff */
[----:B------:R-:W-:Y:S02]  /*9080*/  @P2 MOV R2, 0x3f317218 ;  /* 0x3f31721800022802 */ /* 0x000fe40000000f00 */
[----:B------:R-:W-:-:S02]  /*9090*/  @P1 MOV R0, 0x3f317218 ;  /* 0x3f31721800001802 */ /* 0x000fc40000000f00 */
[----:B------:R-:W-:Y:S01]  /*90a0*/  MOV R9, UR15 ;  /* 0x0000000f00097c02 */ /* 0x000fe20008000f00 */
[----:B------:R-:W-:Y:S01]  /*90b0*/  @P2 FMUL.FTZ R9, R2, c[0x0][0x2d0] ;  /* 0x0000b40002092a20 */ /* 0x000fe20000410000 */
[----:B------:R-:W4:Y:S01]  /*90c0*/  @P2 MUFU.LG2 R11, R11 ;  /* 0x0000000b000b2308 */ /* 0x000f220000000c00 */
[----:B-1----:R-:W-:Y:S02]  /*90d0*/  @P1 FMUL.FTZ R2, R6, 0.69314718246459960938 ;  /* 0x3f31721806021820 */ /* 0x002fe40000410000 */
[----:B------:R-:W-:Y:S01]  /*90e0*/  @P1 FMUL.FTZ R0, R0, c[0x0][0x2d0] ;  /* 0x0000b40000001a20 */ /* 0x000fe20000410000 */
[----:B------:R-:W-:Y:S01]  /*90f0*/  UIMAD UR6, UR6, UR4, URZ ;  /* 0x00000004060672a4 */ /* 0x000fe2000f8e023f */
[----:B------:R-:W-:Y:S01]  /*9100*/  MOV R79, 0xff800000 ;  /* 0xff800000004f7802 */ /* 0x000fe20000000f00 */
[----:B------:R-:W-:Y:S02]  /*9110*/  FMUL.FTZ R53, R4, R38 ;  /* 0x0000002604357220 */ /* 0x000fe40000410000 */
[----:B------:R-:W-:Y:S01]  /*9120*/  @P1 FFMA.FTZ R79, R0, R3, R2 ;  /* 0x00000003004f1223 */ /* 0x000fe20000010002 */
[----:B------:R-:W-:Y:S01]  /*9130*/  SHF.R.S32.HI R0, RZ, 0x5, R181 ;  /* 0x00000005ff007819 */ /* 0x000fe200000114b5 */
[----:B------:R-:W-:-:S02]  /*9140*/  FMUL.FTZ R44, R4, R39 ;  /* 0x00000027042c7220 */ /* 0x000fc40000410000 */
[C---:B------:R-:W-:Y:S02]  /*9150*/  FMUL.FTZ R40, R4.reuse, R43 ;  /* 0x0000002b04287220 */ /* 0x040fe40000410000 */
[C---:B------:R-:W-:Y:S02]  /*9160*/  FMUL.FTZ R38, R4.reuse, R47 ;  /* 0x0000002f04267220 */ /* 0x040fe40000410000 */
[C---:B------:R-:W-:Y:S02]  /*9170*/  FMUL.FTZ R32, R4.reuse, R63 ;  /* 0x0000003f04207220 */ /* 0x040fe40000410000 */
[C---:B------:R-:W-:Y:S02]  /*9180*/  FMUL.FTZ R30, R4.reuse, R67 ;  /* 0x00000043041e7220 */ /* 0x040fe40000410000 */
[C---:B------:R-:W-:Y:S02]  /*9190*/  FMUL.FTZ R28, R4.reuse, R71 ;  /* 0x00000047041c7220 */ /* 0x040fe40000410000 */
[C---:B------:R-:W-:Y:S01]  /*91a0*/  FMUL.FTZ R16, R4.reuse, R75 ;  /* 0x0000004b04107220 */ /* 0x040fe20000410000 */
[----:B------:R-:W-:Y:S01]  /*91b0*/  UIMAD UR5, UR7, UR5, UR6 ;  /* 0x00000005070572a4 */ /* 0x000fe2000f8e0206 */
        /* <DEDUP_REMOVED lines=51> */
[----:B------:R-:W-:Y:S01]  /*94f0*/  FMUL.FTZ R130, R4, R130 ;  /* 0x0000008204827220 */ /* 0x000fe20000410000 */
[----:B------:R-:W-:Y:S02]  /*9500*/  MOV R4, UR12 ;  /* 0x0000000c00047c02 */ /* 0x000fe40008000f00 */
[----:B------:R-:W-:Y:S02]  /*9510*/  MOV R8, UR14 ;  /* 0x0000000e00087c02 */ /* 0x000fe40008000f00 */
[----:B------:R-:W-:Y:S01]  /*9520*/  SHF.R.S32.HI R3, RZ, 0x1f, R0 ;  /* 0x0000001fff037819 */ /* 0x000fe20000011400 */
[----:B------:R-:W-:Y:S01]  /*9530*/  UIADD3 UR5, UR15, UR5, URZ ;  /* 0x000000050f057290 */ /* 0x000fe2000fffe03f */
[----:B------:R-:W-:Y:S01]  /*9540*/  MOV R6, R4 ;  /* 0x0000000400067202 */ /* 0x000fe20000000f00 */
[----:B------:R-:W1:Y:S01]  /*9550*/  S2R R82, SR_CTAID.X ;  /* 0x0000000000527919 */ /* 0x000e620000002500 */
[----:B------:R-:W-:-:S02]  /*9560*/  MOV R4, R8 ;  /* 0x0000000800047202 */ /* 0x000fc40000000f00 */
[----:B------:R-:W-:Y:S02]  /*9570*/  LEA.HI R3, R3, R0, RZ, 0x3 ;  /* 0x0000000003037211 */ /* 0x000fe400078f18ff */
[----:B---3--:R-:W-:Y:S02]  /*9580*/  SHF.R.S32.HI R8, RZ, 0x1f, R15 ;  /* 0x0000001fff087819 */ /* 0x008fe4000001140f */
[----:B------:R-:W-:Y:S01]  /*9590*/  LEA.HI R2, R14, R14, RZ, 0x1 ;  /* 0x0000000e0e027211 */ /* 0x000fe200078f08ff */
[----:B----4-:R-:W-:Y:S01]  /*95a0*/  @P2 FMUL.FTZ R11, R11, 0.69314718246459960938 ;  /* 0x3f3172180b0b2820 */ /* 0x010fe20000410000 */
[----:B------:R-:W-:Y:S02]  /*95b0*/  MOV R5, UR13 ;  /* 0x0000000d00057c02 */ /* 0x000fe40008000f00 */
[----:B------:R-:W-:Y:S02]  /*95c0*/  F2FP.BF16.PACK_AB R41, R32, R41 ;  /* 0x000000292029723e */ /* 0x000fe400000010ff */
[----:B------:R-:W-:-:S02]  /*95d0*/  MOV R5, UR5 ;  /* 0x0000000500057c02 */ /* 0x000fc40008000f00 */
[----:B------:R-:W-:Y:S01]  /*95e0*/  F2FP.BF16.PACK_AB R32, R81, R60 ;  /* 0x0000003c5120723e */ /* 0x000fe200000010ff */
[----:B------:R-:W-:Y:S01]  /*95f0*/  IMAD R81, R8, c[0x0][0x3f0], RZ ;  /* 0x0000fc0008517a24 */ /* 0x000fe200078e02ff */
[----:B------:R-:W-:Y:S02]  /*9600*/  LOP3.LUT R3, R3, 0xffffff8, RZ, 0xc0, !PT ;  /* 0x0ffffff803037812 */ /* 0x000fe400078ec0ff */
[----:B------:R-:W-:Y:S01]  /*9610*/  LOP3.LUT R2, R2, 0x1ffffffe, RZ, 0xc0, !PT ;  /* 0x1ffffffe02027812 */ /* 0x000fe200078ec0ff */
[----:B------:R-:W-:Y:S01]  /*9620*/  UIADD3 UR10, UR13, UR10, URZ ;  /* 0x0000000a0d0a7290 */ /* 0x000fe2000fffe03f */
[----:B------:R-:W-:Y:S01]  /*9630*/  MOV R80, 0xff800000 ;  /* 0xff80000000507802 */ /* 0x000fe20000000f00 */
[----:B------:R-:W-:Y:S01]  /*9640*/  @P2 FFMA.FTZ R80, R9, R132, R11 ;  /* 0x0000008409502223 */ /* 0x000fe2000001000b */
[----:B------:R-:W-:Y:S02]  /*9650*/  F2FP.BF16.PACK_AB R35, R16, R35 ;  /* 0x000000231023723e */ /* 0x000fe400000010ff */
[----:B------:R-:W-:-:S02]  /*9660*/  IADD3 R9, R0, -R3, RZ ;  /* 0x8000000300097210 */ /* 0x000fc40007ffe0ff */
[----:B------:R-:W-:Y:S01]  /*9670*/  LEA R16, R0, R14, 0x9 ;  /* 0x0000000e00107211 */ /* 0x000fe200078e48ff */
[C---:B------:R-:W-:Y:S01]  /*9680*/  IMAD R0, R15.reuse, c[0x0][0x3f4], R81 ;  /* 0x0000fd000f007a24 */ /* 0x040fe200078e0251 */
[----:B------:R-:W-:Y:S01]  /*9690*/  IADD3 R11, R14, -R2, RZ ;  /* 0x800000020e0b7210 */ /* 0x000fe20007ffe0ff */
[----:B------:R-:W-:Y:S01]  /*96a0*/  IMAD.WIDE.U32 R2, R15, c[0x0][0x3f0], R4 ;  /* 0x0000fc000f027a25 */ /* 0x000fe200078e0004 */
[----:B------:R-:W-:-:S03]  /*96b0*/  SHF.L.U32 R4, R10, 0x6, RZ ;  /* 0x000000060a047819 */ /* 0x000fc600000006ff */
[----:B------:R-:W-:Y:S01]  /*96c0*/  IMAD R78, R8, c[0x0][0x498], RZ ;  /* 0x00012600084e7a24 */ /* 0x000fe200078e02ff */
[----:B------:R-:W-:Y:S02]  /*96d0*/  SHF.R.S32.HI R8, RZ, 0x2, R183 ;  /* 0x00000002ff087819 */ /* 0x000fe400000114b7 */
[----:B------:R-:W-:Y:S02]  /*96e0*/  MOV R7, UR10 ;  /* 0x0000000a00077c02 */ /* 0x000fe40008000f00 */
[----:B------:R-:W-:Y:S02]  /*96f0*/  LOP3.LUT R5, R10, 0x1, RZ, 0xc0, !PT ;  /* 0x000000010a057812 */ /* 0x000fe400078ec0ff */
[----:B------:R-:W-:Y:S02]  /*9700*/  IADD3 R3, R3, R0, RZ ;  /* 0x0000000003037210 */ /* 0x000fe40007ffe0ff */
[----:B------:R-:W-:Y:S01]  /*9710*/  LEA R0, R9, R8, 0x4 ;  /* 0x0000000809007211 */ /* 0x000fe200078e20ff */
[C---:B------:R-:W-:Y:S01]  /*9720*/  IMAD R78, R15.reuse, c[0x0][0x49c], R78 ;  /* 0x000127000f4e7a24 */ /* 0x040fe200078e024e */
[----:B------:R-:W-:Y:S01]  /*9730*/  LOP3.LUT R4, R4, 0x1c0, RZ, 0xc0, !PT ;  /* 0x000001c004047812 */ /* 0x000fe200078ec0ff */
[----:B------:R-:W-:Y:S01]  /*9740*/  IMAD.WIDE.U32 R14, R15, c[0x0][0x498], R6 ;  /* 0x000126000f0e7a25 */ /* 0x000fe200078e0006 */
[----:B------:R-:W-:-:S02]  /*9750*/  R2P PR, R10, 0x6 ;  /* 0x000000060a007804 */ /* 0x000fc40000000000 */
[----:B------:R-:W-:Y:S02]  /*9760*/  ISETP.NE.U32.AND P3, PT, R5, 0x1, PT ;  /* 0x000000010500780c */ /* 0x000fe40003f65070 */
[----:B------:R-:W-:Y:S02]  /*9770*/  SHF.R.S32.HI R6, RZ, 0x1f, R133 ;  /* 0x0000001fff067819 */ /* 0x000fe40000011485 */
[----:B------:R-:W-:Y:S02]  /*9780*/  LEA R5, R11, R0, 0x3 ;  /* 0x000000000b057211 */ /* 0x000fe400078e18ff */
[----:B------:R-:W-:Y:S01]  /*9790*/  LEA.HI R4, R4, R4, RZ, 0x1d ;  /* 0x0000000404047211 */ /* 0x000fe200078fe8ff */
[----:B------:R-:W-:Y:S01]  /*97a0*/  IMAD R81, R182, c[0x0][0x388], RZ ;  /* 0x0000e200b6517a24 */ /* 0x000fe200078e02ff */
[C---:B-1----:R-:W-:Y:S02]  /*97b0*/  LEA R0, R82.reuse, R0, 0x7 ;  /* 0x0000000052007211 */ /* 0x042fe400078e38ff */
[----:B------:R-:W-:Y:S01]  /*97c0*/  LEA R10, R82, R5, 0x7 ;  /* 0x00000005520a7211 */ /* 0x000fe200078e38ff */
[----:B------:R-:W-:Y:S01]  /*97d0*/  IMAD R5, R6, c[0x0][0x3e0], RZ ;  /* 0x0000f80006057a24 */ /* 0x000fe200078e02ff */
[----:B------:R-:W-:-:S02]  /*97e0*/  LEA R4, R16, R4, 0x1 ;  /* 0x0000000410047211 */ /* 0x000fc400078e08ff */
[C---:B------:R-:W-:Y:S01]  /*97f0*/  ISETP.GE.OR P5, PT, R0.reuse, R81, P4 ;  /* 0x000000510000720c */ /* 0x040fe200027a6670 */
[C---:B------:R-:W-:Y:S01]  /*9800*/  IMAD R6, R133.reuse, c[0x0][0x3e4], R5 ;  /* 0x0000f90085067a24 */ /* 0x040fe200078e0205 */
[----:B------:R-:W-:Y:S02]  /*9810*/  IADD3 R7, R0, 0x8, RZ ;  /* 0x0000000800077810 */ /* 0x000fe40007ffe0ff */
[----:B------:R-:W-:Y:S01]  /*9820*/  SHF.L.U32 R0, R4, 0x1, RZ ;  /* 0x0000000104007819 */ /* 0x000fe200000006ff */
[----:B------:R-:W-:Y:S01]  /*9830*/  IMAD.WIDE.U32 R4, R133, c[0x0][0x3e0], R2 ;  /* 0x0000f80085047a25 */ /* 0x000fe200078e0002 */
[----:B------:R-:W-:-:S03]  /*9840*/  F2FP.BF16.PACK_AB R13, R180, R13 ;  /* 0x0000000db40d723e */ /* 0x000fc600000010ff */
[----:B------:R-:W-:Y:S01]  /*9850*/  @P0 IMAD.HI.U32 R8, R10, c[0x0][0x4ec], RZ ;  /* 0x00013b000a080a27 */ /* 0x000fe200078e00ff */
[----:B------:R-:W-:Y:S02]  /*9860*/  F2FP.BF16.PACK_AB R12, R143, R12 ;  /* 0x0000000c8f0c723e */ /* 0x000fe400000010ff */
[----:B------:R-:W-:Y:S02]  /*9870*/  IADD3 R5, R5, R6, RZ ;  /* 0x0000000605057210 */ /* 0x000fe40007ffe0ff */
[----:B------:R-:W-:Y:S02]  /*9880*/  ISETP.GE.OR P4, PT, R7, R81, P4 ;  /* 0x000000510700720c */ /* 0x000fe40002786670 */
[----:B------:R-:W-:Y:S02]  /*9890*/  MOV R3, R10 ;  /* 0x0000000a00037202 */ /* 0x000fe40000000f00 */
[----:B------:R-:W-:Y:S02]  /*98a0*/  SHF.R.S32.HI R7, RZ, 0x1f, R134 ;  /* 0x0000001fff077819 */ /* 0x000fe40000011486 */
[----:B------:R-:W-:Y:S01]  /*98b0*/  @P0 SHF.R.U32.HI R3, RZ, c[0x0][0x4f0], R8 ;  /* 0x00013c00ff030a19 */ /* 0x000fe20000011608 */
[----:B------:R-:W-:Y:S04]  /*98c0*/  STS [R0+0x80], R13 ;  /* 0x0000800d00007388 */ /* 0x000fe80000000800 */
[----:B------:R1:W-:Y:S01]  /*98d0*/  STS [R0+0x480], R12 ;  /* 0x0004800c00007388 */ /* 0x0003e20000000800 */
[----:B------:R-:W-:Y:S01]  /*98e0*/  IMAD R6, R7, c[0x0][0x3d8], RZ ;  /* 0x0000f60007067a24 */ /* 0x000fe200078e02ff */
[----:B------:R-:W-:-:S02]  /*98f0*/  IADD3 R9, R0, 0x80, RZ ;  /* 0x0000008000097810 */ /* 0x000fc40007ffe0ff */
[----:B------:R-:W-:Y:S01]  /*9900*/  MOV R7, 0x20 ;  /* 0x0000002000077802 */ /* 0x000fe20000000f00 */
[----:B------:R-:W-:Y:S01]  /*9910*/  IMAD R16, R134, c[0x0][0x3dc], R6 ;  /* 0x0000f70086107a24 */ /* 0x000fe200078e0206 */
[----:B------:R-:W-:Y:S02]  /*9920*/  SHF.R.S32.HI R6, RZ, 0x1f, R3 ;  /* 0x0000001fff067819 */ /* 0x000fe40000011403 */
[----:B------:R-:W-:Y:S02]  /*9930*/  IADD3 R8, P0, R3, R14, RZ ;  /* 0x0000000e03087210 */ /* 0x000fe40007f1e0ff */
[----:B------:R-:W-:Y:S02]  /*9940*/  IADD3 R2, R0, 0x70, RZ ;  /* 0x0000007000027810 */ /* 0x000fe40007ffe0ff */
[----:B------:R-:W-:Y:S02]  /*9950*/  @P3 IADD3 R2, R9, 0x10, RZ ;  /* 0x0000001009023810 */ /* 0x000fe40007ffe0ff */
[----:B------:R-:W-:Y:S01]  /*9960*/  IADD3.X R9, R6, R15, R78, P0, !PT ;  /* 0x0000000f06097210 */ /* 0x000fe200007fe44e */
[----:B-1----:R-:W-:Y:S01]  /*9970*/  IMAD.WIDE.U32 R12, R134, c[0x0][0x3d8], R4 ;  /* 0x0000f600860c7a25 */ /* 0x002fe200078e0004 */
[----:B------:R-:W-:Y:S01]  /*9980*/  IADD3 R4, -R3, RZ, RZ ;  /* 0x000000ff03047210 */ /* 0x000fe20007ffe1ff */
[----:B------:R1:W5:Y:S04]  /*9990*/  LDL R78, [R1+0xb4] ;  /* 0x0000b400014e7983 */ /* 0x0003680000100800 */
[----:B------:R-:W-:Y:S01]  /*99a0*/  IMAD R4, R4, c[0x0][0x4e8], R10 ;  /* 0x00013a0004047a24 */ /* 0x000fe200078e020a */
[----:B------:R-:W-:-:S02]  /*99b0*/  SEL R5, R7, 0xffffffe0, !P1 ;  /* 0xffffffe007057807 */ /* 0x000fc40004800000 */
[----:B------:R-:W-:Y:S02]  /*99c0*/  MOV R6, 0x40 ;  /* 0x0000004000067802 */ /* 0x000fe40000000f00 */
[----:B------:R-:W-:Y:S02]  /*99d0*/  SHF.R.S32.HI R7, RZ, 0x1f, R4 ;  /* 0x0000001fff077819 */ /* 0x000fe40000011404 */
[----:B------:R-:W-:Y:S02]  /*99e0*/  SEL R6, R6, 0xffffffc0, !P2 ;  /* 0xffffffc006067807 */ /* 0x000fe40005000000 */
[----:B------:R-:W-:Y:S01]  /*99f0*/  F2FP.BF16.PACK_AB R17, R179, R17 ;  /* 0x00000011b311723e */ /* 0x000fe200000010ff */
[----:B------:R-:W-:Y:S01]  /*9a00*/  IMAD R7, R7, c[0x0][0x488], RZ ;  /* 0x0001220007077a24 */ /* 0x000fe200078e02ff */
[----:B------:R-:W-:Y:S02]  /*9a10*/  F2FP.BF16.PACK_AB R18, R147, R18 ;  /* 0x000000129312723e */ /* 0x000fe400000010ff */
[----:B------:R-:W-:-:S02]  /*9a20*/  F2FP.BF16.PACK_AB R19, R178, R19 ;  /* 0x00000013b213723e */ /* 0x000fc400000010ff */
[----:B------:R-:W-:Y:S02]  /*9a30*/  F2FP.BF16.PACK_AB R22, R151, R22 ;  /* 0x000000169716723e */ /* 0x000fe400000010ff */
[----:B------:R-:W-:Y:S01]  /*9a40*/  IADD3 R3, R0, R5, RZ ;  /* 0x0000000500037210 */ /* 0x000fe20007ffe0ff */
[C---:B------:R-:W-:Y:S01]  /*9a50*/  IMAD R10, R4.reuse, c[0x0][0x48c], R7 ;  /* 0x00012300040a7a24 */ /* 0x040fe200078e0207 */
[----:B------:R-:W-:Y:S02]  /*9a60*/  F2FP.BF16.PACK_AB R21, R177, R21 ;  /* 0x00000015b115723e */ /* 0x000fe400000010ff */
[----:B------:R-:W-:Y:S02]  /*9a70*/  F2FP.BF16.PACK_AB R20, R155, R20 ;  /* 0x000000149b14723e */ /* 0x000fe400000010ff */
[----:B------:R-:W-:Y:S01]  /*9a80*/  IADD3 R14, R5, R2, RZ ;  /* 0x00000002050e7210 */ /* 0x000fe20007ffe0ff */
[----:B------:R-:W-:Y:S01]  /*9a90*/  IMAD.WIDE.U32 R8, R4, c[0x0][0x488], R8 ;  /* 0x0001220004087a25 */ /* 0x000fe200078e0008 */
[----:B------:R-:W-:-:S02]  /*9aa0*/  F2FP.BF16.PACK_AB R23, R176, R23 ;  /* 0x00000017b017723e */ /* 0x000fc400000010ff */
[----:B------:R-:W-:Y:S02]  /*9ab0*/  F2FP.BF16.PACK_AB R24, R159, R24 ;  /* 0x000000189f18723e */ /* 0x000fe400000010ff */
[----:B------:R-:W-:Y:S01]  /*9ac0*/  IADD3 R5, R0, R6, RZ ;  /* 0x0000000600057210 */ /* 0x000fe20007ffe0ff */
[----:B------:R-:W-:Y:S01]  /*9ad0*/  STS [R2], R17 ;  /* 0x0000001102007388 */ /* 0x000fe20000000800 */
[----:B------:R-:W-:Y:S02]  /*9ae0*/  F2FP.BF16.PACK_AB R25, R175, R25 ;  /* 0x00000019af19723e */ /* 0x000fe400000010ff */
[----:B------:R-:W-:Y:S01]  /*9af0*/  F2FP.BF16.PACK_AB R26, R163, R26 ;  /* 0x0000001aa31a723e */ /* 0x000fe200000010ff */
[----:B------:R-:W-:Y:S01]  /*9b00*/  STS [R2+0x400], R18 ;  /* 0x0004001202007388 */ /* 0x000fe20000000800 */
[----:B------:R-:W-:Y:S02]  /*9b10*/  IADD3 R7, R6, R2, RZ ;  /* 0x0000000206077210 */ /* 0x000fe40007ffe0ff */
[----:B------:R-:W-:Y:S01]  /*9b20*/  F2FP.BF16.PACK_AB R58, R174, R164 ;  /* 0x000000a4ae3a723e */ /* 0x000fe200000010ff */
[----:B------:R-:W-:Y:S01]  /*9b30*/  STS [R3+0x80], R19 ;  /* 0x0000801303007388 */ /* 0x000fe20000000800 */
[----:B------:R-:W-:-:S02]  /*9b40*/  F2FP.BF16.PACK_AB R57, R167, R57 ;  /* 0x00000039a739723e */ /* 0x000fc400000010ff */
[----:B------:R-:W-:Y:S01]  /*9b50*/  IADD3 R4, R6, R3, RZ ;  /* 0x0000000306047210 */ /* 0x000fe20007ffe0ff */
[----:B------:R-:W-:Y:S01]  /*9b60*/  STS [R3+0x480], R22 ;  /* 0x0004801603007388 */ /* 0x000fe20000000800 */
[----:B------:R-:W-:Y:S02]  /*9b70*/  F2FP.BF16.PACK_AB R56, R173, R168 ;  /* 0x000000a8ad38723e */ /* 0x000fe400000010ff */
[----:B------:R-:W-:Y:S01]  /*9b80*/  F2FP.BF16.PACK_AB R55, R171, R170 ;  /* 0x000000aaab37723e */ /* 0x000fe200000010ff */
[----:B------:R-:W-:Y:S01]  /*9b90*/  STS [R14], R21 ;  /* 0x000000150e007388 */ /* 0x000fe20000000800 */
[----:B------:R-:W-:Y:S02]  /*9ba0*/  IADD3 R6, R14, R6, RZ ;  /* 0x000000060e067210 */ /* 0x000fe40007ffe0ff */
[----:B------:R-:W-:Y:S01]  /*9bb0*/  F2FP.BF16.PACK_AB R54, R172, R145 ;  /* 0x00000091ac36723e */ /* 0x000fe200000010ff */
[----:B------:R-:W-:Y:S01]  /*9bc0*/  STS [R14+0x400], R20 ;  /* 0x000400140e007388 */ /* 0x000fe20000000800 */
[----:B------:R-:W-:-:S02]  /*9bd0*/  F2FP.BF16.PACK_AB R53, R44, R53 ;  /* 0x000000352c35723e */ /* 0x000fc400000010ff */
[----:B------:R-:W-:Y:S01]  /*9be0*/  F2FP.BF16.PACK_AB R52, R169, R144 ;  /* 0x00000090a934723e */ /* 0x000fe200000010ff */
[----:B------:R-:W-:Y:S01]  /*9bf0*/  STS [R5+0x80], R23 ;  /* 0x0000801705007388 */ /* 0x000fe20000000800 */
[----:B------:R-:W-:Y:S02]  /*9c00*/  F2FP.BF16.PACK_AB R51, R40, R42 ;  /* 0x0000002a2833723e */ /* 0x000fe400000010ff */
[----:B------:R-:W-:Y:S01]  /*9c10*/  F2FP.BF16.PACK_AB R50, R165, R141 ;  /* 0x0000008da532723e */ /* 0x000fe200000010ff */
[----:B------:R-:W-:Y:S01]  /*9c20*/  STS [R5+0x480], R24 ;  /* 0x0004801805007388 */ /* 0x000fe20000000800 */
[----:B------:R-:W-:Y:S02]  /*9c30*/  F2FP.BF16.PACK_AB R49, R38, R49 ;  /* 0x000000312631723e */ /* 0x000fe400000010ff */
[----:B------:R-:W-:Y:S01]  /*9c40*/  F2FP.BF16.PACK_AB R48, R161, R48 ;  /* 0x00000030a130723e */ /* 0x000fe200000010ff */
[----:B------:R-:W-:Y:S01]  /*9c50*/  STS [R7], R25 ;  /* 0x0000001907007388 */ /* 0x000fe20000000800 */
[----:B------:R-:W-:-:S03]  /*9c60*/  F2FP.BF16.PACK_AB R47, R36, R47 ;  /* 0x0000002f242f723e */ /* 0x000fc600000010ff */
[----:B------:R-:W-:Y:S01]  /*9c70*/  STS [R7+0x400], R26 ;  /* 0x0004001a07007388 */ /* 0x000fe20000000800 */
[----:B------:R-:W-:Y:S02]  /*9c80*/  F2FP.BF16.PACK_AB R46, R160, R140 ;  /* 0x0000008ca02e723e */ /* 0x000fe400000010ff */
[----:B------:R-:W-:Y:S01]  /*9c90*/  F2FP.BF16.PACK_AB R45, R34, R45 ;  /* 0x0000002d222d723e */ /* 0x000fe200000010ff */
[----:B------:R-:W-:Y:S01]  /*9ca0*/  STS [R4+0x80], R58 ;  /* 0x0000803a04007388 */ /* 0x000fe20000000800 */
[----:B------:R-:W-:-:S03]  /*9cb0*/  F2FP.BF16.PACK_AB R44, R157, R139 ;  /* 0x0000008b9d2c723e */ /* 0x000fc600000010ff */
[----:B------:R-:W-:Y:S01]  /*9cc0*/  STS [R4+0x480], R57 ;  /* 0x0004803904007388 */ /* 0x000fe20000000800 */
[----:B------:R-:W-:-:S03]  /*9cd0*/  F2FP.BF16.PACK_AB R43, R59, R43 ;  /* 0x0000002b3b2b723e */ /* 0x000fc600000010ff */
[----:B------:R-:W-:Y:S01]  /*9ce0*/  STS [R6], R56 ;  /* 0x0000003806007388 */ /* 0x000fe20000000800 */
[----:B------:R-:W-:-:S03]  /*9cf0*/  F2FP.BF16.PACK_AB R42, R156, R138 ;  /* 0x0000008a9c2a723e */ /* 0x000fc600000010ff */
[----:B------:R-:W-:Y:S01]  /*9d00*/  STS [R6+0x400], R55 ;  /* 0x0004003706007388 */ /* 0x000fe20000000800 */
        /* <DEDUP_REMOVED lines=13> */
[----:B------:R-:W-:Y:S04]  /*9de0*/  STS [R14+0x4000], R48 ;  /* 0x004000300e007388 */ /* 0x000fe80000000800 */
[----:B------:R-:W-:Y:S01]  /*9df0*/  STS [R14+0x4400], R47 ;  /* 0x0044002f0e007388 */ /* 0x000fe20000000800 */
[----:B------:R-:W-:-:S03]  /*9e00*/  F2FP.BF16.PACK_AB R29, R87, R29 ;  /* 0x0000001d571d723e */ /* 0x000fc600000010ff */
[----:B------:R-:W-:Y:S04]  /*9e10*/  STS [R5+0x4080], R46 ;  /* 0x0040802e05007388 */ /* 0x000fe80000000800 */
[----:B------:R-:W-:Y:S01]  /*9e20*/  STS [R5+0x4480], R45 ;  /* 0x0044802d05007388 */ /* 0x000fe20000000800 */
[----:B------:R-:W-:-:S03]  /*9e30*/  F2FP.BF16.PACK_AB R28, R89, R88 ;  /* 0x00000058591c723e */ /* 0x000fc600000010ff */
[----:B------:R-:W3:Y:S01]  /*9e40*/  LDL R84, [R1+0xc0] ;  /* 0x0000c00001547983 */ /* 0x000ee20000100800 */
[----:B------:R-:W-:-:S03]  /*9e50*/  F2FP.BF16.PACK_AB R27, R91, R27 ;  /* 0x0000001b5b1b723e */ /* 0x000fc600000010ff */
[----:B------:R-:W-:Y:S04]  /*9e60*/  STS [R7+0x4000], R44 ;  /* 0x0040002c07007388 */ /* 0x000fe80000000800 */
        /* <DEDUP_REMOVED lines=36> */
[----:B------:R4:W-:Y:S04]  /*a0b0*/  STS [R4+0x8480], R77 ;  /* 0x0084804d04007388 */ /* 0x0009e80000000800 */
[----:B------:R1:W-:Y:S04]  /*a0c0*/  STS [R6+0x8000], R76 ;  /* 0x0080004c06007388 */ /* 0x0003e80000000800 */
[----:B------:R-:W-:Y:S04]  /*a0d0*/  STS [R6+0x8400], R75 ;  /* 0x0084004b06007388 */ /* 0x000fe80000000800 */
        /* <DEDUP_REMOVED lines=13> */
[----:B------:R2:W-:Y:S04]  /*a1b0*/  STS [R4+0xc480], R61 ;  /* 0x00c4803d04007388 */ /* 0x0005e80000000800 */
[----:B----4-:R4:W5:Y:S04]  /*a1c0*/  LDL R77, [R1+0xb8] ;  /* 0x0000b800014d7983 */ /* 0x0109680000100800 */
[----:B-1----:R4:W5:Y:S01]  /*a1d0*/  LDL R76, [R1+0xb0] ;  /* 0x0000b000014c7983 */ /* 0x0029620000100800 */
[----:B--2---:R-:W-:-:S03]  /*a1e0*/  SHF.L.U32 R4, R83, 0x1, RZ ;  /* 0x0000000153047819 */ /* 0x004fc600000006ff */
[----:B------:R4:W5:Y:S01]  /*a1f0*/  LDL.64 R82, [R1+0xa8] ;  /* 0x0000a80001527983 */ /* 0x0009620000100a00 */
[C---:B------:R-:W-:Y:S02]  /*a200*/  LEA R15, P0, R8.reuse, c[0x0][0x450], 0x2 ;  /* 0x00011400080f7a11 */ /* 0x040fe400078010ff */
[----:B------:R-:W-:Y:S02]  /*a210*/  IADD3 R9, R9, R10, RZ ;  /* 0x0000000a09097210 */ /* 0x000fe40007ffe0ff */
[----:B------:R-:W-:Y:S02]  /*a220*/  F2FP.BF16.PACK_AB R60, R129, R128 ;  /* 0x00000080813c723e */ /* 0x000fe400000010ff */
[----:B------:R-:W-:Y:S02]  /*a230*/  F2FP.BF16.PACK_AB R130, R131, R130 ;  /* 0x000000828382723e */ /* 0x000fe400000010ff */
[----:B------:R-:W-:Y:S01]  /*a240*/  LEA.HI.X R9, R8, c[0x0][0x454], R9, 0x2, P0 ;  /* 0x0001150008097a11 */ /* 0x000fe200000f1409 */
[----:B------:R-:W-:Y:S04]  /*a250*/  STS [R6+0xc000], R60 ;  /* 0x00c0003c06007388 */ /* 0x000fe80000000800 */
[----:B------:R-:W-:Y:S04]  /*a260*/  STS [R6+0xc400], R130 ;  /* 0x00c4008206007388 */ /* 0x000fe80000000800 */
[----:B------:R-:W-:Y:S04]  /*a270*/  SHFL.IDX PT, R10, R15, RZ, 0x1c1f ;  /* 0x001c1fff0f0a7589 */ /* 0x000fe800000e0000 */
[----:B------:R-:W1:Y:S04]  /*a280*/  SHFL.IDX PT, R11, R9, RZ, 0x1c1f ;  /* 0x001c1fff090b7589 */ /* 0x000e6800000e0000 */
[----:B------:R-:W-:Y:S06]  /*a290*/  BAR.SYNC.DEFER_BLOCKING 0x1, 0x100 ;  /* 0x0044000000007b1d */ /* 0x000fec0000010000 */
[----:B------:R-:W-:Y:S04]  /*a2a0*/  SHFL.IDX PT, R8, R15, 0x1, 0x1c1f ;  /* 0x003c1f000f087f89 */ /* 0x000fe800000e0000 */
[----:B------:R-:W2:Y:S04]  /*a2b0*/  SHFL.IDX PT, R9, R9, 0x1, 0x1c1f ;  /* 0x003c1f0009097f89 */ /* 0x000ea800000e0000 */
[----:B-1----:R1:W-:Y:S04]  /*a2c0*/  @!P5 ST.E [R10.64], R80 ;  /* 0x000000500a00d985 */ /* 0x0023e8000c101908 */
[----:B--2---:R4:W-:Y:S04]  /*a2d0*/  @!P4 ST.E [R8.64], R79 ;  /* 0x0000004f0800c985 */ /* 0x0049e8000c101908 */
[----:B------:R4:W2:Y:S04]  /*a2e0*/  LDS.128 R40, [R4+0x1080] ;  /* 0x0010800004287984 */ /* 0x0008a80000000c00 */
[----:B------:R4:W1:Y:S04]  /*a2f0*/  LDS.128 R56, [R4+0x2080] ;  /* 0x0020800004387984 */ /* 0x0008680000000c00 */
[----:B------:R4:W2:Y:S04]  /*a300*/  LDS.128 R68, [R4+0x3080] ;  /* 0x0030800004447984 */ /* 0x0008a80000000c00 */
        /* <DEDUP_REMOVED lines=8> */
[----:B------:R4:W2:Y:S01]  /*a390*/  LDS.128 R72, [R4+0xf080] ;  /* 0x00f0800004487984 */ /* 0x0008a20000000c00 */
[----:B------:R-:W-:-:S02]  /*a3a0*/  IADD3 R0, R13, R16, RZ ;  /* 0x000000100d007210 */ /* 0x000fc40007ffe0ff */
[----:B-1----:R-:W-:-:S04]  /*a3b0*/  LEA R11, P0, R12, c[0x0][0x380], 0x1 ;  /* 0x0000e0000c0b7a11 */ /* 0x002fc800078008ff */
[----:B------:R-:W-:Y:S01]  /*a3c0*/  LEA.HI.X R10, R12, c[0x0][0x384], R0, 0x1, P0 ;  /* 0x0000e1000c0a7a11 */ /* 0x000fe200000f0c00 */
[----:B------:R4:W1:Y:S01]  /*a3d0*/  SHFL.IDX PT, R2, R11, RZ, 0x181f ;  /* 0x00181fff0b027589 */ /* 0x00086200000e0000 */
[----:B------:R-:W-:Y:S01]  /*a3e0*/  BSSY B0, `(.L_x_4) ;  /* 0x000001d000007945 */ /* 0x000fe20003800000 */
[----:B---3--:R-:W-:Y:S02]  /*a3f0*/  ISETP.GE.AND P0, PT, R84, R81, PT ;  /* 0x000000515400720c */ /* 0x008fe40003f06270 */
[----:B------:R4:W3:Y:S11]  /*a400*/  SHFL.IDX PT, R3, R10, RZ, 0x181f ;  /* 0x00181fff0a037589 */ /* 0x0008f600000e0000 */
[----:B------:R-:W-:Y:S05]  /*a410*/  @P0 BRA `(.L_x_5) ;  /* 0x0000019000000947 */ /* 0x000fea0003800000 */
[----:B-1----:R-:W1:Y:S01]  /*a420*/  LDS.128 R24, [R4+0x80] ;  /* 0x0000800004187984 */ /* 0x002e620000000c00 */
[----:B-----5:R-:W-:-:S02]  /*a430*/  ISETP.GE.AND P2, PT, R78, c[0x0][0x3c8], PT ;  /* 0x0000f2004e007a0c */ /* 0x020fc40003f46270 */
[----:B------:R-:W-:Y:S01]  /*a440*/  ISETP.GE.AND P1, PT, R77, c[0x0][0x3c8], PT ;  /* 0x0000f2004d007a0c */ /* 0x000fe20003f26270 */
[----:B------:R-:W4:Y:S01]  /*a450*/  LDS.128 R20, [R4+0x4080] ;  /* 0x0040800004147984 */ /* 0x000f220000000c00 */
[----:B------:R-:W-:Y:S02]  /*a460*/  ISETP.GE.AND P0, PT, R76, c[0x0][0x3c8], PT ;  /* 0x0000f2004c007a0c */ /* 0x000fe40003f06270 */
[----:B------:R-:W-:Y:S01]  /*a470*/  ISETP.GE.AND P3, PT, R82, c[0x0][0x3c8], PT ;  /* 0x0000f20052007a0c */ /* 0x000fe20003f66270 */
[----:B------:R-:W3:Y:S04]  /*a480*/  LDS.128 R16, [R4+0x8080] ;  /* 0x0080800004107984 */ /* 0x000ee80000000c00 */
[----:B------:R2:W3:Y:S04]  /*a490*/  LDS.128 R12, [R4+0xc080] ;  /* 0x00c08000040c7984 */ /* 0x0004e80000000c00 */
[----:B------:R-:W-:-:S02]  /*a4a0*/  @!P1 SHF.R.S32.HI R0, RZ, 0x1f, R77 ;  /* 0x0000001fff009819 */ /* 0x000fc4000001144d */
[----:B------:R-:W-:Y:S02]  /*a4b0*/  @!P0 SHF.R.S32.HI R5, RZ, 0x1f, R76 ;  /* 0x0000001fff058819 */ /* 0x000fe4000001144c */
[----:B---34-:R-:W-:Y:S01]  /*a4c0*/  @!P3 IMAD.WIDE R8, R82, 0x2, R2 ;  /* 0x000000025208b825 */ /* 0x018fe200078e0202 */
[----:B--2---:R-:W-:-:S04]  /*a4d0*/  @!P2 SHF.R.S32.HI R4, RZ, 0x1f, R78 ;  /* 0x0000001fff04a819 */ /* 0x004fc8000001144e */
[----:B------:R-:W-:Y:S01]  /*a4e0*/  @!P2 LEA.HI R6, R4, R78, RZ, 0x3 ;  /* 0x0000004e0406a211 */ /* 0x000fe200078f18ff */
[----:B-1----:R1:W-:Y:S01]  /*a4f0*/  @!P3 ST.E.128 [R8.64], R24 ;  /* 0x000000180800b985 */ /* 0x0023e2000c101d08 */
[----:B------:R-:W-:Y:S02]  /*a500*/  @!P1 LEA.HI R4, R0, R77, RZ, 0x3 ;  /* 0x0000004d00049211 */ /* 0x000fe400078f18ff */
[----:B------:R-:W-:Y:S02]  /*a510*/  @!P0 LEA.HI R0, R5, R76, RZ, 0x3 ;  /* 0x0000004c05008211 */ /* 0x000fe400078f18ff */
[----:B------:R-:W-:Y:S02]  /*a520*/  @!P2 LOP3.LUT R6, R6, 0xfffffff8, RZ, 0xc0, !PT ;  /* 0xfffffff80606a812 */ /* 0x000fe400078ec0ff */
[----:B------:R-:W-:Y:S02]  /*a530*/  @!P1 LOP3.LUT R4, R4, 0xfffffff8, RZ, 0xc0, !PT ;  /* 0xfffffff804049812 */ /* 0x000fe400078ec0ff */
[----:B------:R-:W-:Y:S01]  /*a540*/  @!P0 LOP3.LUT R0, R0, 0xfffffff8, RZ, 0xc0, !PT ;  /* 0xfffffff800008812 */ /* 0x000fe200078ec0ff */
[----:B------:R-:W-:-:S04]  /*a550*/  @!P2 IMAD.WIDE R6, R6, 0x2, R2 ;  /* 0x000000020606a825 */ /* 0x000fc800078e0202 */
[--C-:B------:R-:W-:Y:S01]  /*a560*/  @!P1 IMAD.WIDE R4, R4, 0x2, R2.reuse ;  /* 0x0000000204049825 */ /* 0x100fe200078e0202 */
[----:B------:R1:W-:Y:S03]  /*a570*/  @!P2 ST.E.128 [R6.64], R20 ;  /* 0x000000140600a985 */ /* 0x0003e6000c101d08 */
[----:B------:R-:W-:Y:S01]  /*a580*/  @!P0 IMAD.WIDE R2, R0, 0x2, R2 ;  /* 0x0000000200028825 */ /* 0x000fe200078e0202 */
[----:B------:R1:W-:Y:S04]  /*a590*/  @!P1 ST.E.128 [R4.64], R16 ;  /* 0x0000001004009985 */ /* 0x0003e8000c101d08 */
[----:B------:R1:W-:Y:S02]  /*a5a0*/  @!P0 ST.E.128 [R2.64], R12 ;  /* 0x0000000c02008985 */ /* 0x0003e4000c101d08 */
.L_x_5:
[----:B-1----:R-:W-:Y:S05]  /*a5b0*/  BSYNC B0 ;  /* 0x0000000000007941 */ /* 0x002fea0003800000 */
.L_x_4:
[----:B------:R-:W-:Y:S01]  /*a5c0*/  IADD3 R0, R84, 0x20, RZ ;  /* 0x0000002054007810 */ /* 0x000fe20007ffe0ff */
[----:B---3--:R1:W3:Y:S01]  /*a5d0*/  SHFL.IDX PT, R3, R10, 0x1, 0x181f ;  /* 0x00381f000a037f89 */ /* 0x0082e200000e0000 */
[----:B------:R-:W-:Y:S02]  /*a5e0*/  BSSY B0, `(.L_x_6) ;  /* 0x0000019000007945 */ /* 0x000fe40003800000 */
[----:B------:R-:W-:Y:S01]  /*a5f0*/  ISETP.GE.AND P0, PT, R0, R81, PT ;  /* 0x000000510000720c */ /* 0x000fe20003f06270 */
[----:B------:R1:W4:-:S12]  /*a600*/  SHFL.IDX PT, R2, R11, 0x1, 0x181f ;  /* 0x00381f000b027f89 */ /* 0x00031800000e0000 */
[----:B------:R-:W-:Y:S05]  /*a610*/  @P0 BRA `(.L_x_7) ;  /* 0x0000015000000947 */ /* 0x000fea0003800000 */
[----:B-----5:R-:W-:Y:S02]  /*a620*/  ISETP.GE.AND P2, PT, R78, c[0x0][0x3c8], PT ;  /* 0x0000f2004e007a0c */ /* 0x020fe40003f46270 */
[----:B------:R-:W-:Y:S02]  /*a630*/  ISETP.GE.AND P1, PT, R77, c[0x0][0x3c8], PT ;  /* 0x0000f2004d007a0c */ /* 0x000fe40003f26270 */
[----:B------:R-:W-:Y:S02]  /*a640*/  ISETP.GE.AND P0, PT, R76, c[0x0][0x3c8], PT ;  /* 0x0000f2004c007a0c */ /* 0x000fe40003f06270 */
[----:B------:R-:W-:-:S07]  /*a650*/  ISETP.GE.AND P3, PT, R82, c[0x0][0x3c8], PT ;  /* 0x0000f20052007a0c */ /* 0x000fce0003f66270 */
[----:B----4-:R-:W-:Y:S02]  /*a660*/  @!P2 SHF.R.S32.HI R4, RZ, 0x1f, R78 ;  /* 0x0000001fff04a819 */ /* 0x010fe4000001144e */
[----:B------:R-:W-:Y:S02]  /*a670*/  @!P1 SHF.R.S32.HI R0, RZ, 0x1f, R77 ;  /* 0x0000001fff009819 */ /* 0x000fe4000001144d */
[----:B------:R-:W-:Y:S02]  /*a680*/  @!P0 SHF.R.S32.HI R5, RZ, 0x1f, R76 ;  /* 0x0000001fff058819 */ /* 0x000fe4000001144c */
[----:B------:R-:W-:Y:S01]  /*a690*/  @!P2 LEA.HI R6, R4, R78, RZ, 0x3 ;  /* 0x0000004e0406a211 */ /* 0x000fe200078f18ff */
[----:B---3--:R-:W-:Y:S01]  /*a6a0*/  @!P3 IMAD.WIDE R8, R82, 0x2, R2 ;  /* 0x000000025208b825 */ /* 0x008fe200078e0202 */
[----:B------:R-:W-:Y:S02]  /*a6b0*/  @!P1 LEA.HI R4, R0, R77, RZ, 0x3 ;  /* 0x0000004d00049211 */ /* 0x000fe400078f18ff */
[----:B------:R-:W-:-:S02]  /*a6c0*/  @!P0 LEA.HI R0, R5, R76, RZ, 0x3 ;  /* 0x0000004c05008211 */ /* 0x000fc400078f18ff */
[----:B------:R-:W-:Y:S01]  /*a6d0*/  @!P2 LOP3.LUT R6, R6, 0xfffffff8, RZ, 0xc0, !PT ;  /* 0xfffffff80606a812 */ /* 0x000fe200078ec0ff */
[----:B--2---:R2:W-:Y:S01]  /*a6e0*/  @!P3 ST.E.128 [R8.64], R40 ;  /* 0x000000280800b985 */ /* 0x0045e2000c101d08 */
        /* <DEDUP_REMOVED lines=8> */
.L_x_7:
[----:B------:R-:W-:Y:S05]  /*a770*/  BSYNC B0 ;  /* 0x0000000000007941 */ /* 0x000fea0003800000 */
.L_x_6:
[----:B------:R-:W-:Y:S01]  /*a780*/  IADD3 R0, R84, 0x40, RZ ;  /* 0x0000004054007810 */ /* 0x000fe20007ffe0ff */
[----:B--23--:R2:W3:Y:S01]  /*a790*/  SHFL.IDX PT, R3, R10, 0x2, 0x181f ;  /* 0x00581f000a037f89 */ /* 0x00c4e200000e0000 */
[----:B------:R-:W-:Y:S02]  /*a7a0*/  BSSY B0, `(.L_x_8) ;  /* 0x0000019000007945 */ /* 0x000fe40003800000 */
[----:B------:R-:W-:Y:S01]  /*a7b0*/  ISETP.GE.AND P0, PT, R0, R81, PT ;  /* 0x000000510000720c */ /* 0x000fe20003f06270 */
[----:B----4-:R2:W4:-:S12]  /*a7c0*/  SHFL.IDX PT, R2, R11, 0x2, 0x181f ;  /* 0x00581f000b027f89 */ /* 0x01051800000e0000 */
[----:B------:R-:W-:Y:S05]  /*a7d0*/  @P0 BRA `(.L_x_9) ;  /* 0x0000015000000947 */ /* 0x000fea0003800000 */
[----:B-----5:R-:W-:Y:S02]  /*a7e0*/  ISETP.GE.AND P2, PT, R78, c[0x0][0x3c8], PT ;  /* 0x0000f2004e007a0c */ /* 0x020fe40003f46270 */
[----:B------:R-:W-:Y:S02]  /*a7f0*/  ISETP.GE.AND P1, PT, R77, c[0x0][0x3c8], PT ;  /* 0x0000f2004d007a0c */ /* 0x000fe40003f26270 */
[----:B------:R-:W-:Y:S02]  /*a800*/  ISETP.GE.AND P0, PT, R76, c[0x0][0x3c8], PT ;  /* 0x0000f2004c007a0c */ /* 0x000fe40003f06270 */
[----:B------:R-:W-:-:S07]  /*a810*/  ISETP.GE.AND P3, PT, R82, c[0x0][0x3c8], PT ;  /* 0x0000f20052007a0c */ /* 0x000fce0003f66270 */
[----:B------:R-:W-:Y:S02]  /*a820*/  @!P2 SHF.R.S32.HI R4, RZ, 0x1f, R78 ;  /* 0x0000001fff04a819 */ /* 0x000fe4000001144e */
[----:B------:R-:W-:Y:S02]  /*a830*/  @!P1 SHF.R.S32.HI R0, RZ, 0x1f, R77 ;  /* 0x0000001fff009819 */ /* 0x000fe4000001144d */
[----:B------:R-:W-:Y:S02]  /*a840*/  @!P0 SHF.R.S32.HI R5, RZ, 0x1f, R76 ;  /* 0x0000001fff058819 */ /* 0x000fe4000001144c */
[----:B------:R-:W-:Y:S01]  /*a850*/  @!P2 LEA.HI R6, R4, R78, RZ, 0x3 ;  /* 0x0000004e0406a211 */ /* 0x000fe200078f18ff */
[----:B---34-:R-:W-:Y:S01]  /*a860*/  @!P3 IMAD.WIDE R8, R82, 0x2, R2 ;  /* 0x000000025208b825 */ /* 0x018fe200078e0202 */
[----:B------:R-:W-:Y:S02]  /*a870*/  @!P1 LEA.HI R4, R0, R77, RZ, 0x3 ;  /* 0x0000004d00049211 */ /* 0x000fe400078f18ff */
[----:B------:R-:W-:-:S02]  /*a880*/  @!P0 LEA.HI R0, R5, R76, RZ, 0x3 ;  /* 0x0000004c05008211 */ /* 0x000fc400078f18ff */
[----:B------:R-:W-:Y:S01]  /*a890*/  @!P2 LOP3.LUT R6, R6, 0xfffffff8, RZ, 0xc0, !PT ;  /* 0xfffffff80606a812 */ /* 0x000fe200078ec0ff */
[----:B------:R3:W-:Y:S01]  /*a8a0*/  @!P3 ST.E.128 [R8.64], R56 ;  /* 0x000000380800b985 */ /* 0x0007e2000c101d08 */
        /* <DEDUP_REMOVED lines=8> */
.L_x_9:
[----:B------:R-:W-:Y:S05]  /*a930*/  BSYNC B0 ;  /* 0x0000000000007941 */ /* 0x000fea0003800000 */
.L_x_8:
[----:B------:R-:W-:Y:S01]  /*a940*/  IADD3 R0, R84, 0x60, RZ ;  /* 0x0000006054007810 */ /* 0x000fe20007ffe0ff */
[----:B---3--:R3:W1:Y:S03]  /*a950*/  SHFL.IDX PT, R3, R10, 0x3, 0x181f ;  /* 0x00781f000a037f89 */ /* 0x00866600000e0000 */
[----:B------:R-:W-:Y:S01]  /*a960*/  ISETP.GE.AND P0, PT, R0, R81, PT ;  /* 0x000000510000720c */ /* 0x000fe20003f06270 */
[----:B----4-:R3:W4:-:S12]  /*a970*/  SHFL.IDX PT, R2, R11, 0x3, 0x181f ;  /* 0x00781f000b027f89 */ /* 0x01071800000e0000 */
[----:B------:R-:W-:Y:S05]  /*a980*/  @P0 EXIT ;  /* 0x000000000000094d */ /* 0x000fea0003800000 */
[----:B-----5:R-:W-:Y:S02]  /*a990*/  ISETP.GE.AND P1, PT, R78, c[0x0][0x3c8], PT ;  /* 0x0000f2004e007a0c */ /* 0x020fe40003f26270 */
[----:B------:R-:W-:Y:S02]  /*a9a0*/  ISETP.GE.AND P0, PT, R77, c[0x0][0x3c8], PT ;  /* 0x0000f2004d007a0c */ /* 0x000fe40003f06270 */
[----:B------:R-:W-:-:S09]  /*a9b0*/  ISETP.GE.AND P2, PT, R82, c[0x0][0x3c8], PT ;  /* 0x0000f20052007a0c */ /* 0x000fd20003f46270 */
[----:B------:R-:W-:Y:S02]  /*a9c0*/  @!P1 SHF.R.S32.HI R4, RZ, 0x1f, R78 ;  /* 0x0000001fff049819 */ /* 0x000fe4000001144e */
[----:B------:R-:W-:Y:S02]  /*a9d0*/  @!P0 SHF.R.S32.HI R0, RZ, 0x1f, R77 ;  /* 0x0000001fff008819 */ /* 0x000fe4000001144d */
[----:B------:R-:W-:Y:S01]  /*a9e0*/  @!P1 LEA.HI R4, R4, R78, RZ, 0x3 ;  /* 0x0000004e04049211 */ /* 0x000fe200078f18ff */
[--C-:B-1--4-:R-:W-:Y:S01]  /*a9f0*/  @!P2 IMAD.WIDE R8, R82, 0x2, R2.reuse ;  /* 0x000000025208a825 */ /* 0x112fe200078e0202 */
[----:B------:R-:W-:Y:S02]  /*aa00*/  @!P0 LEA.HI R0, R0, R77, RZ, 0x3 ;  /* 0x0000004d00008211 */ /* 0x000fe400078f18ff */
[----:B------:R-:W-:Y:S02]  /*aa10*/  @!P1 LOP3.LUT R4, R4, 0xfffffff8, RZ, 0xc0, !PT ;  /* 0xfffffff804049812 */ /* 0x000fe400078ec0ff */
[----:B------:R-:W-:Y:S01]  /*aa20*/  @!P0 LOP3.LUT R0, R0, 0xfffffff8, RZ, 0xc0, !PT ;  /* 0xfffffff800008812 */ /* 0x000fe200078ec0ff */
[----:B------:R1:W-:Y:S02]  /*aa30*/  @!P2 ST.E.128 [R8.64], R68 ;  /* 0x000000440800a985 */ /* 0x0003e4000c101d08 */
[----:B------:R-:W-:-:S04]  /*aa40*/  @!P1 IMAD.WIDE R6, R4, 0x2, R2 ;  /* 0x0000000204069825 */ /* 0x000fc800078e0202 */
[----:B------:R-:W-:Y:S01]  /*aa50*/  @!P0 IMAD.WIDE R4, R0, 0x2, R2 ;  /* 0x0000000200048825 */ /* 0x000fe200078e0202 */
[----:B------:R1:W-:Y:S04]  /*aa60*/  @!P1 ST.E.128 [R6.64], R64 ;  /* 0x0000004006009985 */ /* 0x0003e8000c101d08 */
[----:B------:R1:W-:Y:S01]  /*aa70*/  @!P0 ST.E.128 [R4.64], R60 ;  /* 0x0000003c04008985 */ /* 0x0003e2000c101d08 */
[----:B------:R-:W-:-:S13]  /*aa80*/  ISETP.GE.AND P0, PT, R76, c[0x0][0x3c8], PT ;  /* 0x0000f2004c007a0c */ /* 0x000fda0003f06270 */
[----:B------:R-:W-:Y:S05]  /*aa90*/  @P0 EXIT ;  /* 0x000000000000094d */ /* 0x000fea0003800000 */
[----:B------:R-:W-:-:S04]  /*aaa0*/  SHF.R.S32.HI R0, RZ, 0x1f, R76 ;  /* 0x0000001fff007819 */ /* 0x000fc8000001144c */
[----:B------:R-:W-:-:S04]  /*aab0*/  LEA.HI R0, R0, R76, RZ, 0x3 ;  /* 0x0000004c00007211 */ /* 0x000fc800078f18ff */
[----:B------:R-:W-:-:S05]  /*aac0*/  LOP3.LUT R0, R0, 0xfffffff8, RZ, 0xc0, !PT ;  /* 0xfffffff800007812 */ /* 0x000fca00078ec0ff */
[----:B------:R-:W-:-:S05]  /*aad0*/  IMAD.WIDE R2, R0, 0x2, R2 ;  /* 0x0000000200027825 */ /* 0x000fca00078e0202 */
[----:B------:R-:W-:Y:S01]  /*aae0*/  ST.E.128 [R2.64], R72 ;  /* 0x0000004802007985 */ /* 0x000fe2000c101d08 */
[----:B------:R-:W-:Y:S05]  /*aaf0*/  EXIT ;  /* 0x000000000000794d */ /* 0x000fea0003800000 */
.L_x_10:
[----:B------:R-:W-:-:S00]  /*ab00*/  BRA `(.L_x_10) ;  /* 0xfffffff000007947 */ /* 0x000fc0000383ffff */
[----:B------:R-:W-:-:S00]  /*ab10*/  NOP ;  /* 0x0000000000007918 */ /* 0x000fc00000000000 */
        /* <DEDUP_REMOVED lines=14> */
.L_x_3056:


//--------------------- .text._ZN7cutlass13device_kernelIN5flash19enable_sm80_to_sm89INS1_16FlashAttnFwdSm80INS1_25CollectiveMainloopFwdSm80ILi8ELi1ELb1EN4cute5tupleIJNS5_1CILi128EEENS7_ILi64EEENS7_ILi256EEEEEELi256ENS_10bfloat16_tEfNS_4arch4Sm80ELb0ELb0ELb1ELb1ELb0ELb0ELb1ELb0EEENS1_21CollectiveEpilogueFwdINS6_IJS8_SA_S9_EEENS6_IJNS7_ILi1EEESI_SI_EEESC_SE_Li256ELb1ELb1ELb0ELb0EEENS1_19SingleTileSchedulerILb1ELb0ELb1ELi128EEEEEEEEEvNT_6ParamsE --------------------------
	.section	.text._ZN7cutlass13device_kernelIN5flash19enable_sm80_to_sm89INS1_16FlashAttnFwdSm80INS1_25CollectiveMainloopFwdSm80ILi8ELi1ELb1EN4cute5tupleIJNS5_1CILi128EEENS7_ILi64EEENS7_ILi256EEEEEELi256ENS_10bfloat16_tEfNS_4arch4Sm80ELb0ELb0ELb1ELb1ELb0ELb0ELb1ELb0EEENS1_21CollectiveEpilogueFwdINS6_IJS8_SA_S9_EEENS6_IJNS7_ILi1EEESI_SI_EEESC_SE_Li256ELb1ELb1ELb0ELb0EEENS1_19SingleTileSchedulerILb1ELb0ELb1ELi128EEEEEEEEEvNT_6ParamsE,"ax",@progbits
	.sectioninfo	@"SHI_REGISTERS=255"
	.align	128
.text._ZN7cutlass13device_kernelIN5flash19enable_sm80_to_sm89INS1_16FlashAttnFwdSm80INS1_25CollectiveMainloopFwdSm80ILi8ELi1ELb1EN4cute5tupleIJNS5_1CILi128EEENS7_ILi64EEENS7_ILi256EEEEEELi256ENS_10bfloat16_tEfNS_4arch4Sm80ELb0ELb0ELb1ELb1ELb0ELb0ELb1ELb0EEENS1_21CollectiveEpilogueFwdINS6_IJS8_SA_S9_EEENS6_IJNS7_ILi1EEESI_SI_EEESC_SE_Li256ELb1ELb1ELb0ELb0EEENS1_19SingleTileSchedulerILb1ELb0ELb1ELi128EEEEEEEEEvNT_6ParamsE:
        .type           _ZN7cutlass13device_kernelIN5flash19enable_sm80_to_sm89INS1_16FlashAttnFwdSm80INS1_25CollectiveMainloopFwdSm80ILi8ELi1ELb1EN4cute5tupleIJNS5_1CILi128EEENS7_ILi64EEENS7_ILi256EEEEEELi256ENS_10bfloat16_tEfNS_4arch4Sm80ELb0ELb0ELb1ELb1ELb0ELb0ELb1ELb0EEENS1_21CollectiveEpilogueFwdINS6_IJS8_SA_S9_EEENS6_IJNS7_ILi1EEESI_SI_EEESC_SE_Li256ELb1ELb1ELb0ELb0EEENS1_19SingleTileSchedulerILb1ELb0ELb1ELi128EEEEEEEEEvNT_6ParamsE,@function
        .size           _ZN7cutlass13device_kernelIN5flash19enable_sm80_to_sm89INS1_16FlashAttnFwdSm80INS1_25CollectiveMainloopFwdSm80ILi8ELi1ELb1EN4cute5tupleIJNS5_1CILi128EEENS7_ILi64EEENS7_ILi256EEEEEELi256ENS_10bfloat16_tEfNS_4arch4Sm80ELb0ELb0ELb1ELb1ELb0ELb0ELb1ELb0EEENS1_21CollectiveEpilogueFwdINS6_IJS8_SA_S9_EEENS6_IJNS7_ILi1EEESI_SI_EEESC_SE_Li256ELb1ELb1ELb0ELb0EEENS1_19SingleTileSchedulerILb1ELb0ELb1ELi128EEEEEEEEEvNT_6ParamsE,(.L_x_3057 - _ZN7cutlass13device_kernelIN5flash19enable_sm80_to_sm89INS1_16FlashAttnFwdSm80INS1_25CollectiveMainloopFwdSm80ILi8ELi1ELb1EN4cute5tupleIJNS5_1CILi128EEENS7_ILi64EEENS7_ILi256EEEEEELi256ENS_10bfloat16_tEfNS_4arch4Sm80ELb0ELb0ELb1ELb1ELb0ELb0ELb1ELb0EEENS1_21CollectiveEpilogueFwdINS6_IJS8_SA_S9_EEENS6_IJNS7_ILi1EEESI_SI_EEESC_SE_Li256ELb1ELb1ELb0ELb0EEENS1_19SingleTileSchedulerILb1ELb0ELb1ELi128EEEEEEEEEvNT_6ParamsE)
        .other          _ZN7cutlass13device_kernelIN5flash19enable_sm80_to_sm89INS1_16FlashAttnFwdSm80INS1_25CollectiveMainloopFwdSm80ILi8ELi1ELb1EN4cute5tupleIJNS5_1CILi128EEENS7_ILi64EEENS7_ILi256EEEEEELi256ENS_10bfloat16_tEfNS_4arch4Sm80ELb0ELb0ELb1ELb1ELb0ELb0ELb1ELb0EEENS1_21CollectiveEpilogueFwdINS6_IJS8_SA_S9_EEENS6_IJNS7_ILi1EEESI_SI_EEESC_SE_Li256ELb1ELb1ELb0ELb0EEENS1_19SingleTileSchedulerILb1ELb0ELb1ELi128EEEEEEEEEvNT_6ParamsE,@"STO_CUDA_ENTRY STV_DEFAULT"
_ZN7cutlass13device_kernelIN5flash19enable_sm80_to_sm89INS1_16FlashAttnFwdSm80INS1_25CollectiveMainloopFwdSm80ILi8ELi1ELb1EN4cute5tupleIJNS5_1CILi128EEENS7_ILi64EEENS7_ILi256EEEEEELi256ENS_10bfloat16_tEfNS_4arch4Sm80ELb0ELb0ELb1ELb1ELb0ELb0ELb1ELb0EEENS1_21CollectiveEpilogueFwdINS6_IJS8_SA_S9_EEENS6_IJNS7_ILi1EEESI_SI_EEESC_SE_Li256ELb1ELb1ELb0ELb0EEENS1_19SingleTileSchedulerILb1ELb0ELb1ELi128EEEEEEEEEvNT_6ParamsE:
[----:B------:R-:W-:Y:S02]  /*0000*/  MOV R1, c[0x0][0x28] ;  /* 0x00000a0000017a02 */ /* 0x000fe40000000f00 */
[----:B------:R-:W1:Y:S01]  /*0010*/  S2R R107, SR_TID.X ;  /* 0x00000000006b7919 */ /* 0x000e620000002100 */
[----:B------:R-:W-:Y:S01]  /*0020*/  IMAD.MOV.U32 R41, RZ, RZ, 0x4 ;  /* 0x00000004ff297424 */ /* 0x000fe200078e00ff */
[----:B------:R-:W-:Y:S01]  /*0030*/  ULDC.64 UR4, c[0x0][0x118] ;  /* 0x0000460000047ab9 */ /* 0x000fe20000000a00 */
[----:B------:R-:W-:Y:S01]  /*0040*/  IADD3 R1, R1, -0x110, RZ ;  /* 0xfffffef001017810 */ /* 0x000fe20007ffe0ff */
[----:B------:R-:W2:Y:S04]  /*0050*/  S2R R5, SR_CTAID.Z ;  /* 0x0000000000057919 */ /* 0x000ea80000002700 */
[----:B------:R-:W3:Y:S01]  /*0060*/  S2R R44, SR_CTAID.X ;  /* 0x00000000002c7919 */ /* 0x000ee20000002500 */
[----:B-1----:R-:W-:Y:S01]  /*0070*/  SHF.R.U32.HI R0, RZ, 0x5, R107 ;  /* 0x00000005ff007819 */ /* 0x002fe2000001166b */
[----:B--2---:R-:W-:-:S05]  /*0080*/  IMAD.WIDE R2, R5, R41, c[0x0][0x568] ;  /* 0x00015a0005027625 */ /* 0x004fca00078e0229 */
[----:B------:R-:W1:Y:S02]  /*0090*/  SHFL.IDX PT, R0, R0, RZ, 0x1f ;  /* 0x00001fff00007589 */ /* 0x000e6400000e0000 */
[----:B-1----:R-:W-:-:S13]  /*00a0*/  ISETP.NE.AND P0, PT, R0, RZ, PT ;  /* 0x000000ff0000720c */ /* 0x002fda0003f05270 */
[----:B------:R-:W-:Y:S05]  /*00b0*/  @!P0 BRA `(.L_x_11) ;  /* 0x0000014000008947 */ /* 0x000fea0003800000 */
[----:B---3--:R-:W-:-:S04]  /*00c0*/  ISETP.NE.U32.AND P0, PT, RZ, c[0x0][0x568], PT ;  /* 0x00015a00ff007a0c */ /* 0x008fc80003f05070 */
[----:B------:R-:W-:-:S13]  /*00d0*/  ISETP.NE.AND.EX P0, PT, RZ, c[0x0][0x56c], PT, P0 ;  /* 0x00015b00ff007a0c */ /* 0x000fda0003f05300 */
[----:B------:R-:W-:Y:S05]  /*00e0*/  @!P0 BRA `(.L_x_12) ;  /* 0x0000002000008947 */ /* 0x000fea0003800000 */
[----:B------:R1:W5:Y:S01]  /*00f0*/  LDG.E R0, [R2.64] ;  /* 0x0000000402007981 */ /* 0x000362000c1e1900 */
[----:B------:R-:W-:Y:S05]  /*0100*/  BRA `(.L_x_13) ;  /* 0x0000009000007947 */ /* 0x000fea0003800000 */
.L_x_12:
[----:B------:R-:W-:-:S04]  /*0110*/  ISETP.NE.U32.AND P0, PT, RZ, c[0x0][0x560], PT ;  /* 0x00015800ff007a0c */ /* 0x000fc80003f05070 */
[----:B------:R-:W-:-:S13]  /*0120*/  ISETP.NE.AND.EX P0, PT, RZ, c[0x0][0x564], PT, P0 ;  /* 0x00015900ff007a0c */ /* 0x000fda0003f05300 */
[----:B------:R-:W-:Y:S05]  /*0130*/  @!P0 BRA `(.L_x_14) ;  /* 0x0000005000008947 */ /* 0x000fea0003800000 */
[----:B------:R-:W-:-:S05]  /*0140*/  IMAD.WIDE R2, R5, R41, c[0x0][0x560] ;  /* 0x0001580005027625 */ /* 0x000fca00078e0229 */
[----:B------:R-:W2:Y:S04]  /*0150*/  LDG.E R4, [R2.64] ;  /* 0x0000000402047981 */ /* 0x000ea8000c1e1900 */
[----:B------:R-:W2:Y:S02]  /*0160*/  LDG.E R0, [R2.64+0x4] ;  /* 0x0000040402007981 */ /* 0x000ea4000c1e1900 */
[----:B--2---:R-:W-:Y:S01]  /*0170*/  IADD3 R0, -R4, R0, RZ ;  /* 0x0000000004007210 */ /* 0x004fe20007ffe1ff */
[----:B------:R-:W-:Y:S05]  /*0180*/  BRA `(.L_x_13) ;  /* 0x0000001000007947 */ /* 0x000fea0003800000 */
.L_x_14:
[----:B------:R-:W-:-:S05]  /*0190*/  MOV R0, c[0x0][0x54c] ;  /* 0x0001530000007a02 */ /* 0x000fca0000000f00 */
.L_x_13:
[----:B-----5:R-:W-:Y:S01]  /*01a0*/  IMAD R0, R0, c[0x0][0x548], RZ ;  /* 0x0001520000007a24 */ /* 0x020fe200078e02ff */
[----:B-1----:R-:W-:-:S04]  /*01b0*/  SHF.L.U32 R2, R44, 0x7, RZ ;  /* 0x000000072c027819 */ /* 0x002fc800000006ff */
[----:B------:R-:W-:-:S04]  /*01c0*/  ISETP.GE.AND P0, PT, R2, R0, PT ;  /* 0x000000000200720c */ /* 0x000fc80003f06270 */
[----:B------:R-:W-:-:S05]  /*01d0*/  SEL R0, R5, 0xffffffff, !P0 ;  /* 0xffffffff05007807 */ /* 0x000fca0004000000 */
[----:B------:R1:W-:Y:S01]  /*01e0*/  STL [R1+0xa8], R0 ;  /* 0x0000a80001007387 */ /* 0x0003e20000100800 */
[----:B------:R-:W-:Y:S05]  /*01f0*/  BRA `(.L_x_15) ;  /* 0x0000013000007947 */ /* 0x000fea0003800000 */
.L_x_11:
[----:B---3--:R-:W-:-:S04]  /*0200*/  ISETP.NE.U32.AND P0, PT, RZ, c[0x0][0x568], PT ;  /* 0x00015a00ff007a0c */ /* 0x008fc80003f05070 */
[----:B------:R-:W-:-:S13]  /*0210*/  ISETP.NE.AND.EX P0, PT, RZ, c[0x0][0x56c], PT, P0 ;  /* 0x00015b00ff007a0c */ /* 0x000fda0003f05300 */
[----:B------:R-:W-:Y:S05]  /*0220*/  @!P0 BRA `(.L_x_16) ;  /* 0x0000002000008947 */ /* 0x000fea0003800000 */
[----:B------:R1:W5:Y:S01]  /*0230*/  LDG.E R0, [R2.64] ;  /* 0x0000000402007981 */ /* 0x000362000c1e1900 */
[----:B------:R-:W-:Y:S05]  /*0240*/  BRA `(.L_x_17) ;  /* 0x0000009000007947 */ /* 0x000fea0003800000 */
.L_x_16:
        /* <DEDUP_REMOVED lines=8> */
.L_x_18:
[----:B------:R-:W-:-:S05]  /*02d0*/  MOV R0, c[0x0][0x54c] ;  /* 0x0001530000007a02 */ /* 0x000fca0000000f00 */
.L_x_17:
[----:B-----5:R-:W-:Y:S01]  /*02e0*/  IMAD R0, R0, c[0x0][0x548], RZ ;  /* 0x0001520000007a24 */ /* 0x020fe200078e02ff */
[----:B-1----:R-:W-:-:S04]  /*02f0*/  SHF.L.U32 R2, R44, 0x7, RZ ;  /* 0x000000072c027819 */ /* 0x002fc800000006ff */
[----:B------:R-:W-:-:S04]  /*0300*/  ISETP.GE.AND P0, PT, R2, R0, PT ;  /* 0x000000000200720c */ /* 0x000fc80003f06270 */
[----:B------:R-:W-:-:S05]  /*0310*/  SEL R0, R5, 0xffffffff, !P0 ;  /* 0xffffffff05007807 */ /* 0x000fca0004000000 */
[----:B------:R1:W-:Y:S04]  /*0320*/  STL [R1+0xa8], R0 ;  /* 0x0000a80001007387 */ /* 0x0003e80000100800 */
.L_x_15:
[----:B------:R-:W2:Y:S02]  /*0330*/  LDL R45, [R1+0xa8] ;  /* 0x0000a800012d7983 */ /* 0x000ea40000100800 */
[----:B--2---:R-:W-:-:S13]  /*0340*/  ISETP.GE.AND P0, PT, R45, RZ, PT ;  /* 0x000000ff2d00720c */ /* 0x004fda0003f06270 */
[----:B------:R-:W-:Y:S05]  /*0350*/  @!P0 EXIT ;  /* 0x000000000000894d */ /* 0x000fea0003800000 */
[----:B------:R-:W-:Y:S01]  /*0360*/  ISETP.NE.U32.AND P2, PT, RZ, c[0x0][0x370], PT ;  /* 0x0000dc00ff007a0c */ /* 0x000fe20003f45070 */
[----:B------:R-:W-:Y:S01]  /*0370*/  CS2R R10, SRZ ;  /* 0x00000000000a7805 */ /* 0x000fe2000001ff00 */
[----:B------:R-:W-:Y:S01]  /*0380*/  ISETP.NE.U32.AND P1, PT, RZ, c[0x0][0x360], PT ;  /* 0x0000d800ff007a0c */ /* 0x000fe20003f25070 */
[----:B------:R-:W-:Y:S01]  /*0390*/  IMAD.MOV.U32 R15, RZ, RZ, c[0x0][0x168] ;  /* 0x00005a00ff0f7624 */ /* 0x000fe200078e00ff */
[----:B------:R-:W-:Y:S01]  /*03a0*/  ISETP.NE.AND.EX P2, PT, RZ, c[0x0][0x374], PT, P2 ;  /* 0x0000dd00ff007a0c */ /* 0x000fe20003f45320 */
[----:B------:R-:W-:Y:S01]  /*03b0*/  IMAD.MOV.U32 R12, RZ, RZ, RZ ;  /* 0x000000ffff0c7224 */ /* 0x000fe200078e00ff */
[----:B------:R-:W-:Y:S01]  /*03c0*/  ISETP.NE.AND.EX P1, PT, RZ, c[0x0][0x364], PT, P1 ;  /* 0x0000d900ff007a0c */ /* 0x000fe20003f25310 */
[CC--:B------:R-:W-:Y:S01]  /*03d0*/  IMAD.WIDE R4, R45.reuse, R41.reuse, c[0x0][0x348] ;  /* 0x0000d2002d047625 */ /* 0x0c0fe200078e0229 */
[----:B------:R-:W-:Y:S02]  /*03e0*/  ISETP.NE.U32.AND P0, PT, RZ, c[0x0][0x348], PT ;  /* 0x0000d200ff007a0c */ /* 0x000fe40003f05070 */
[----:B------:R-:W-:Y:S01]  /*03f0*/  ISETP.NE.U32.AND P4, PT, RZ, c[0x0][0x350], PT ;  /* 0x0000d400ff007a0c */ /* 0x000fe20003f85070 */
[----:B------:R-:W-:Y:S01]  /*0400*/  IMAD.WIDE R2, R45, R41, c[0x0][0x350] ;  /* 0x0000d4002d027625 */ /* 0x000fe200078e0229 */
[----:B------:R-:W-:-:S02]  /*0410*/  ISETP.NE.AND.EX P0, PT, RZ, c[0x0][0x34c], PT, P0 ;  /* 0x0000d300ff007a0c */ /* 0x000fc40003f05300 */
[----:B------:R-:W-:-:S03]  /*0420*/  ISETP.NE.AND.EX P4, PT, RZ, c[0x0][0x354], PT, P4 ;  /* 0x0000d500ff007a0c */ /* 0x000fc60003f85340 */
[----:B------:R-:W-:-:S04]  /*0430*/  @P2 IMAD.WIDE R8, R45, R41, c[0x0][0x370] ;  /* 0x0000dc002d082625 */ /* 0x000fc800078e0229 */
[----:B------:R-:W-:Y:S01]  /*0440*/  @P1 IMAD.WIDE R6, R45, R41, c[0x0][0x360] ;  /* 0x0000d8002d061625 */ /* 0x000fe200078e0229 */
[----:B------:R2:W5:Y:S04]  /*0450*/  @P2 LDG.E R11, [R8.64] ;  /* 0x00000004080b2981 */ /* 0x000568000c1e1900 */
[----:B------:R2:W5:Y:S04]  /*0460*/  @P1 LDG.E R15, [R6.64] ;  /* 0x00000004060f1981 */ /* 0x000568000c1e1900 */
[----:B------:R2:W5:Y:S04]  /*0470*/  @P0 LDG.E R10, [R4.64] ;  /* 0x00000004040a0981 */ /* 0x000568000c1e1900 */
[----:B------:R2:W5:Y:S01]  /*0480*/  @P4 LDG.E R12, [R2.64] ;  /* 0x00000004020c4981 */ /* 0x000562000c1e1900 */
[----:B-1----:R-:W-:Y:S01]  /*0490*/  IMAD.MOV.U32 R0, RZ, RZ, c[0x0][0x1d0] ;  /* 0x00007400ff007624 */ /* 0x002fe200078e00ff */
[----:B------:R-:W-:Y:S05]  /*04a0*/  @P1 BRA `(.L_x_19) ;  /* 0x0000004000001947 */ /* 0x000fea0003800000 */
[----:B------:R-:W-:Y:S05]  /*04b0*/  @!P0 BRA `(.L_x_19) ;  /* 0x0000003000008947 */ /* 0x000fea0003800000 */
[----:B--2---:R1:W2:Y:S04]  /*04c0*/  LDG.E R6, [R4.64] ;  /* 0x0000000404067981 */ /* 0x0042a8000c1e1900 */
[----:B-1----:R-:W2:Y:S02]  /*04d0*/  LDG.E R4, [R4.64+0x4] ;  /* 0x0000040404047981 */ /* 0x002ea4000c1e1900 */
[----:B--2--5:R-:W-:-:S02]  /*04e0*/  IADD3 R15, -R6, R4, RZ ;  /* 0x00000004060f7210 */ /* 0x024fc40007ffe1ff */
.L_x_19:
[----:B------:R-:W-:-:S04]  /*04f0*/  ISETP.NE.U32.AND P1, PT, RZ, c[0x0][0x368], PT ;  /* 0x0000da00ff007a0c */ /* 0x000fc80003f25070 */
[----:B------:R-:W-:-:S13]  /*0500*/  ISETP.NE.AND.EX P1, PT, RZ, c[0x0][0x36c], PT, P1 ;  /* 0x0000db00ff007a0c */ /* 0x000fda0003f25310 */
[----:B------:R-:W-:Y:S05]  /*0510*/  @!P1 BRA `(.L_x_20) ;  /* 0x0000003000009947 */ /* 0x000fea0003800000 */
[----:B--2---:R-:W-:-:S05]  /*0520*/  IMAD.WIDE R2, R45, R41, c[0x0][0x368] ;  /* 0x0000da002d027625 */ /* 0x004fca00078e0229 */
[----:B------:R1:W5:Y:S01]  /*0530*/  LDG.E R0, [R2.64] ;  /* 0x0000000402007981 */ /* 0x000362000c1e1900 */
[----:B------:R-:W-:Y:S05]  /*0540*/  BRA `(.L_x_21) ;  /* 0x0000004000007947 */ /* 0x000fea0003800000 */
.L_x_20:
[----:B------:R-:W-:Y:S05]  /*0550*/  @!P4 BRA `(.L_x_21) ;  /* 0x000000300000c947 */ /* 0x000fea0003800000 */
[----:B------:R1:W3:Y:S04]  /*0560*/  LDG.E R0, [R2.64] ;  /* 0x0000000402007981 */ /* 0x0002e8000c1e1900 */
[----:B-12---:R-:W3:Y:S02]  /*0570*/  LDG.E R2, [R2.64+0x4] ;  /* 0x0000040402027981 */ /* 0x006ee4000c1e1900 */
[----:B---3--:R-:W-:-:S05]  /*0580*/  IADD3 R0, -R0, R2, RZ ;  /* 0x0000000200007210 */ /* 0x008fca0007ffe1ff */
.L_x_21:
[--C-:B-----5:R-:W-:Y:S01]  /*0590*/  IMAD.IADD R103, R0, 0x1, -R11.reuse ;  /* 0x0000000100677824 */ /* 0x120fe200078e0a0b */
[----:B------:R-:W-:Y:S01]  /*05a0*/  PLOP3.LUT P2, PT, PT, PT, PT, 0x80, 0x0 ;  /* 0x000000000000781c */ /* 0x000fe20003f4f070 */
[----:B------:R-:W-:Y:S01]  /*05b0*/  IMAD.IADD R25, R12, 0x1, R11 ;  /* 0x000000010c197824 */ /* 0x000fe200078e020b */
[----:B------:R-:W-:Y:S01]  /*05c0*/  CS2R R130, SRZ ;  /* 0x0000000000827805 */ /* 0x000fe2000001ff00 */
[----:B------:R-:W-:Y:S01]  /*05d0*/  CS2R R128, SRZ ;  /* 0x0000000000807805 */ /* 0x000fe2000001ff00 */
[C---:B------:R-:W-:Y:S01]  /*05e0*/  IADD3 R0, R103.reuse, 0x3f, RZ ;  /* 0x0000003f67007810 */ /* 0x040fe20007ffe0ff */
[----:B------:R-:W-:Y:S01]  /*05f0*/  CS2R R126, SRZ ;  /* 0x00000000007e7805 */ /* 0x000fe2000001ff00 */
[----:B------:R-:W-:Y:S01]  /*0600*/  ISETP.GE.AND P1, PT, R103, 0x1, PT ;  /* 0x000000016700780c */ /* 0x000fe20003f26270 */
[----:B------:R-:W-:Y:S01]  /*0610*/  CS2R R124, SRZ ;  /* 0x00000000007c7805 */ /* 0x000fe2000001ff00 */
[----:B-12---:R-:W-:Y:S01]  /*0620*/  SHF.R.S32.HI R2, RZ, 0x1f, R0 ;  /* 0x0000001fff027819 */ /* 0x006fe20000011400 */
[----:B------:R-:W-:Y:S01]  /*0630*/  IMAD.MOV.U32 R122, RZ, RZ, RZ ;  /* 0x000000ffff7a7224 */ /* 0x000fe200078e00ff */
[----:B------:R-:W-:Y:S01]  /*0640*/  MOV R11, RZ ;  /* 0x000000ff000b7202 */ /* 0x000fe20000000f00 */
[----:B------:R-:W-:Y:S01]  /*0650*/  CS2R R120, SRZ ;  /* 0x0000000000787805 */ /* 0x000fe2000001ff00 */
[----:B------:R-:W-:Y:S01]  /*0660*/  LEA.HI R111, R2, R0, RZ, 0x6 ;  /* 0x00000000026f7211 */ /* 0x000fe200078f30ff */
[----:B------:R-:W-:Y:S01]  /*0670*/  CS2R R12, SRZ ;  /* 0x00000000000c7805 */ /* 0x000fe2000001ff00 */
[----:B------:R-:W-:Y:S01]  /*0680*/  IMAD.MOV.U32 R118, RZ, RZ, RZ ;  /* 0x000000ffff767224 */ /* 0x000fe200078e00ff */
[----:B------:R-:W-:Y:S01]  /*0690*/  CS2R R116, SRZ ;  /* 0x0000000000747805 */ /* 0x000fe2000001ff00 */
[----:B------:R-:W-:Y:S01]  /*06a0*/  CS2R R16, SRZ ;  /* 0x0000000000107805 */ /* 0x000fe2000001ff00 */
[----:B------:R1:W-:Y:S01]  /*06b0*/  STL [R1+0x50], R111 ;  /* 0x0000506f01007387 */ /* 0x0003e20000100800 */
[----:B------:R-:W-:Y:S01]  /*06c0*/  MOV R114, RZ ;  /* 0x000000ff00727202 */ /* 0x000fe20000000f00 */
[----:B------:R-:W-:Y:S01]  /*06d0*/  CS2R R112, SRZ ;  /* 0x0000000000707805 */ /* 0x000fe2000001ff00 */
[----:B------:R-:W-:Y:S01]  /*06e0*/  CS2R R18, SRZ ;  /* 0x0000000000127805 */ /* 0x000fe2000001ff00 */
[----:B------:R-:W-:Y:S01]  /*06f0*/  IMAD.MOV.U32 R110, RZ, RZ, RZ ;  /* 0x000000ffff6e7224 */ /* 0x000fe200078e00ff */
[----:B------:R-:W-:Y:S01]  /*0700*/  CS2R R108, SRZ ;  /* 0x00000000006c7805 */ /* 0x000fe2000001ff00 */
[----:B------:R-:W-:Y:S01]  /*0710*/  CS2R R20, SRZ ;  /* 0x0000000000147805 */ /* 0x000fe2000001ff00 */
[----:B------:R-:W-:Y:S01]  /*0720*/  MOV R106, RZ ;  /* 0x000000ff006a7202 */ /* 0x000fe20000000f00 */
[----:B------:R-:W-:Y:S01]  /*0730*/  CS2R R104, SRZ ;  /* 0x0000000000687805 */ /* 0x000fe2000001ff00 */
[----:B------:R-:W-:Y:S01]  /*0740*/  CS2R R22, SRZ ;  /* 0x0000000000167805 */ /* 0x000fe2000001ff00 */
[----:B------:R-:W-:Y:S01]  /*0750*/  IMAD.MOV.U32 R102, RZ, RZ, RZ ;  /* 0x000000ffff667224 */ /* 0x000fe200078e00ff */
[----:B------:R-:W-:Y:S01]  /*0760*/  CS2R R100, SRZ ;  /* 0x0000000000647805 */ /* 0x000fe2000001ff00 */
[----:B------:R-:W-:Y:S01]  /*0770*/  CS2R R98, SRZ ;  /* 0x0000000000627805 */ /* 0x000fe2000001ff00 */
[----:B------:R-:W-:Y:S01]  /*0780*/  CS2R R96, SRZ ;  /* 0x0000000000607805 */ /* 0x000fe2000001ff00 */
[----:B------:R-:W-:Y:S01]  /*0790*/  CS2R R94, SRZ ;  /* 0x00000000005e7805 */ /* 0x000fe2000001ff00 */
[----:B------:R-:W-:Y:S01]  /*07a0*/  CS2R R26, SRZ ;  /* 0x00000000001a7805 */ /* 0x000fe2000001ff00 */
[----:B------:R-:W-:Y:S01]  /*07b0*/  MOV R92, RZ ;  /* 0x000000ff005c7202 */ /* 0x000fe20000000f00 */
[----:B------:R-:W-:Y:S01]  /*07c0*/  CS2R R90, SRZ ;  /* 0x00000000005a7805 */ /* 0x000fe2000001ff00 */
[----:B------:R-:W-:Y:S01]  /*07d0*/  CS2R R28, SRZ ;  /* 0x00000000001c7805 */ /* 0x000fe2000001ff00 */
[----:B------:R-:W-:Y:S01]  /*07e0*/  IMAD.MOV.U32 R88, RZ, RZ, RZ ;  /* 0x000000ffff587224 */ /* 0x000fe200078e00ff */
        /* <DEDUP_REMOVED lines=19> */
[----:B------:R-:W-:Y:S01]  /*0920*/  CS2R R54, SRZ ;  /* 0x0000000000367805 */ /* 0x000fe2000001ff00 */
[----:B------:R-:W-:Y:S01]  /*0930*/  IMAD.MOV.U32 R14, RZ, RZ, RZ ;  /* 0x000000ffff0e7224 */ /* 0x000fe200078e00ff */
[----:B------:R-:W-:Y:S01]  /*0940*/  MOV R24, RZ ;  /* 0x000000ff00187202 */ /* 0x000fe20000000f00 */
[----:B------:R-:W-:Y:S01]  /*0950*/  CS2R R50, SRZ ;  /* 0x0000000000327805 */ /* 0x000fe2000001ff00 */
[----:B------:R-:W-:Y:S01]  /*0960*/  CS2R R46, SRZ ;  /* 0x00000000002e7805 */ /* 0x000fe2000001ff00 */
        /* <DEDUP_REMOVED lines=19> */
[----:B------:R-:W-:Y:S01]  /*0aa0*/  MOV R140, RZ ;  /* 0x000000ff008c7202 */ /* 0x000fe20000000f00 */
[----:B------:R-:W-:Y:S01]  /*0ab0*/  CS2R R56, SRZ ;  /* 0x0000000000387805 */ /* 0x000fe2000001ff00 */
[----:B------:R-:W-:Y:S05]  /*0ac0*/  @!P1 BRA `(.L_x_22) ;  /* 0x0000950000009947 */ /* 0x000fea0003800000 */
[----:B-1----:R-:W-:-:S04]  /*0ad0*/  ISETP.NE.U32.AND P3, PT, RZ, c[0x0][0x340], PT ;  /* 0x0000d000ff007a0c */ /* 0x002fc80003f65070 */
[----:B------:R-:W-:-:S13]  /*0ae0*/  ISETP.NE.AND.EX P3, PT, RZ, c[0x0][0x344], PT, P3 ;  /* 0x0000d100ff007a0c */ /* 0x000fda0003f65330 */
[----:B------:R-:W-:-:S05]  /*0af0*/  @P3 IMAD.WIDE R2, R45, R41, c[0x0][0x340] ;  /* 0x0000d0002d023625 */ /* 0x000fca00078e0229 */
[----:B------:R1:W2:Y:S01]  /*0b00*/  @P3 LDG.E R12, [R2.64] ;  /* 0x00000004020c3981 */ /* 0x0002a2000c1e1900 */
[----:B------:R-:W-:Y:S01]  /*0b10*/  SHF.R.S32.HI R26, RZ, 0x1f, R107 ;  /* 0x0000001fff1a7819 */ /* 0x000fe2000001146b */
[----:B------:R-:W-:Y:S01]  /*0b20*/  IMAD.MOV.U32 R4, RZ, RZ, c[0x0][0x2c4] ;  /* 0x0000b100ff047624 */ /* 0x000fe200078e00ff */
[----:B------:R-:W-:Y:S01]  /*0b30*/  SHF.R.S32.HI R0, RZ, 0x1f, R10 ;  /* 0x0000001fff007819 */ /* 0x000fe2000001140a */
[----:B------:R-:W3:Y:S01]  /*0b40*/  S2R R27, SR_CTAID.Y ;  /* 0x00000000001b7919 */ /* 0x000ee20000002600 */
[----:B------:R-:W-:Y:S01]  /*0b50*/  LEA.HI R5, R26, R107, RZ, 0x3 ;  /* 0x0000006b1a057211 */ /* 0x000fe200078f18ff */
[----:B------:R-:W-:Y:S02]  /*0b60*/  IMAD R15, R15, c[0x0][0x2c4], RZ ;  /* 0x0000b1000f0f7a24 */ /* 0x000fe400078e02ff */
[----:B------:R-:W-:Y:S01]  /*0b70*/  BAR.SYNC.DEFER_BLOCKING 0x0 ;  /* 0x0000000000007b1d */ /* 0x000fe20000010000 */
[----:B------:R-:W-:Y:S01]  /*0b80*/  ISETP.NE.AND P1, PT, R4, 0x1, PT ;  /* 0x000000010400780c */ /* 0x000fe20003f25270 */
[----:B------:R-:W-:Y:S01]  /*0b90*/  IMAD R0, R0, c[0x0][0x178], RZ ;  /* 0x00005e0000007a24 */ /* 0x000fe200078e02ff */
[----:B------:R-:W-:-:S02]  /*0ba0*/  LOP3.LUT R4, R5, 0xfffffff8, RZ, 0xc0, !PT ;  /* 0xfffffff805047812 */ /* 0x000fc400078ec0ff */
[----:B------:R-:W-:Y:S01]  /*0bb0*/  SHF.R.S32.HI R20, RZ, 0x3, R5 ;  /* 0x00000003ff147819 */ /* 0x000fe20000011405 */
[----:B------:R-:W-:Y:S01]  /*0bc0*/  IMAD R0, R10, c[0x0][0x17c], R0 ;  /* 0x00005f000a007a24 */ /* 0x000fe200078e0200 */
[----:B------:R-:W-:Y:S01]  /*0bd0*/  LEA.HI R93, R26, R107, RZ, 0x5 ;  /* 0x0000006b1a5d7211 */ /* 0x000fe200078f28ff */
[----:B------:R-:W-:Y:S01]  /*0be0*/  IMAD.IADD R21, R107, 0x1, -R4 ;  /* 0x000000016b157824 */ /* 0x000fe200078e0a04 */
[----:B------:R-:W-:Y:S02]  /*0bf0*/  SEL R4, R45, RZ, !P0 ;  /* 0x000000ff2d047207 */ /* 0x000fe40004000000 */
[----:B------:R-:W-:Y:S01]  /*0c00*/  LEA R14, R44, R20, 0x7 ;  /* 0x000000142c0e7211 */ /* 0x000fe200078e38ff */
[----:B------:R-:W-:Y:S02]  /*0c10*/  IMAD R5, R21, 0x20, R20 ;  /* 0x0000002015057824 */ /* 0x000fe400078e0214 */
[----:B-1----:R-:W-:Y:S01]  /*0c20*/  IMAD.WIDE.U32 R2, R10, c[0x0][0x178], RZ ;  /* 0x00005e000a027a25 */ /* 0x002fe200078e00ff */
[----:B------:R-:W-:-:S02]  /*0c30*/  SHF.R.S32.HI R10, RZ, 0x1f, R45 ;  /* 0x0000001fff0a7819 */ /* 0x000fc4000001142d */
[----:B---3--:R-:W-:Y:S01]  /*0c40*/  SHF.R.S32.HI R28, RZ, 0x1f, R27 ;  /* 0x0000001fff1c7819 */ /* 0x008fe2000001141b */
[----:B------:R-:W-:Y:S01]  /*0c50*/  IMAD.IADD R3, R3, 0x1, R0 ;  /* 0x0000000103037824 */ /* 0x000fe200078e0200 */
[----:B------:R-:W-:Y:S02]  /*0c60*/  LEA R5, R44, R5, 0x7 ;  /* 0x000000052c057211 */ /* 0x000fe400078e38ff */
[----:B------:R-:W-:Y:S01]  /*0c70*/  SEL R6, R10, RZ, !P0 ;  /* 0x000000ff0a067207 */ /* 0x000fe20004000000 */
[----:B------:R-:W-:Y:S02]  /*0c80*/  IMAD R0, R28, c[0x0][0x1b8], RZ ;  /* 0x00006e001c007a24 */ /* 0x000fe400078e02ff */
[----:B------:R-:W-:-:S04]  /*0c90*/  IMAD.WIDE.U32 R2, R27, c[0x0][0x1b8], R2 ;  /* 0x00006e001b027a25 */ /* 0x000fc800078e0002 */
[----:B------:R-:W-:Y:S02]  /*0ca0*/  IMAD R0, R27, c[0x0][0x1bc], R0 ;  /* 0x00006f001b007a24 */ /* 0x000fe400078e0200 */
[----:B------:R-:W-:-:S04]  /*0cb0*/  @P1 IMAD.HI.U32 R7, R5, c[0x0][0x2c8], RZ ;  /* 0x0000b20005071a27 */ /* 0x000fc800078e00ff */
[----:B------:R-:W-:Y:S02]  /*0cc0*/  IMAD.IADD R3, R3, 0x1, R0 ;  /* 0x0000000103037824 */ /* 0x000fe400078e0200 */
[----:B------:R-:W-:Y:S01]  /*0cd0*/  IMAD.MOV.U32 R0, RZ, RZ, R5 ;  /* 0x000000ffff007224 */ /* 0x000fe200078e0005 */
[----:B------:R-:W-:Y:S01]  /*0ce0*/  @P1 SHF.R.U32.HI R0, RZ, c[0x0][0x2cc], R7 ;  /* 0x0000b300ff001a19 */ /* 0x000fe20000011607 */
[----:B------:R-:W-:Y:S02]  /*0cf0*/  IMAD R6, R6, c[0x0][0x1c0], RZ ;  /* 0x0000700006067a24 */ /* 0x000fe400078e02ff */
[----:B------:R-:W-:-:S04]  /*0d00*/  IMAD.WIDE.U32 R2, R4, c[0x0][0x1c0], R2 ;  /* 0x0000700004027a25 */ /* 0x000fc800078e0002 */
[----:B------:R-:W-:Y:S01]  /*0d10*/  IMAD R7, R4, c[0x0][0x1c4], R6 ;  /* 0x0000710004077a24 */ /* 0x000fe200078e0206 */
[--C-:B------:R-:W-:Y:S01]  /*0d20*/  SHF.R.S32.HI R6, RZ, 0x1f, R0.reuse ;  /* 0x0000001fff067819 */ /* 0x100fe20000011400 */
[----:B------:R-:W-:Y:S02]  /*0d30*/  IMAD.MOV R4, RZ, RZ, -R0 ;  /* 0x000000ffff047224 */ /* 0x000fe400078e0a00 */
[----:B------:R-:W-:Y:S02]  /*0d40*/  IMAD.IADD R3, R3, 0x1, R7 ;  /* 0x0000000103037824 */ /* 0x000fe400078e0207 */
[----:B------:R-:W-:Y:S02]  /*0d50*/  IMAD R7, R6, c[0x0][0x1b0], RZ ;  /* 0x00006c0006077a24 */ /* 0x000fe400078e02ff */
[----:B------:R-:W-:Y:S02]  /*0d60*/  IMAD R6, R4, c[0x0][0x2c4], R5 ;  /* 0x0000b10004067a24 */ /* 0x000fe400078e0205 */
[----:B------:R-:W-:-:S02]  /*0d70*/  IMAD R4, R0, c[0x0][0x1b4], R7 ;  /* 0x00006d0000047a24 */ /* 0x000fc400078e0207 */
[----:B------:R-:W-:Y:S01]  /*0d80*/  IMAD.WIDE.U32 R2, R0, c[0x0][0x1b0], R2 ;  /* 0x00006c0000027a25 */ /* 0x000fe200078e0002 */
[----:B------:R-:W-:-:S03]  /*0d90*/  SHF.R.S32.HI R0, RZ, 0x1f, R6 ;  /* 0x0000001fff007819 */ /* 0x000fc60000011406 */
[----:B------:R-:W-:Y:S01]  /*0da0*/  IMAD.SHL.U32 R7, R20, 0x40, RZ ;  /* 0x0000004014077824 */ /* 0x000fe200078e00ff */
[----:B------:R-:W-:Y:S01]  /*0db0*/  IADD3 R5, R3, R4, RZ ;  /* 0x0000000403057210 */ /* 0x000fe20007ffe0ff */
[----:B------:R-:W-:Y:S02]  /*0dc0*/  IMAD R3, R0, c[0x0][0x1a8], RZ ;  /* 0x00006a0000037a24 */ /* 0x000fe400078e02ff */
[----:B------:R-:W-:Y:S01]  /*0dd0*/  IMAD.MOV.U32 R4, RZ, RZ, R2 ;  /* 0x000000ffff047224 */ /* 0x000fe200078e0002 */
[----:B------:R-:W-:Y:S01]  /*0de0*/  LOP3.LUT R0, R7, 0x1c0, RZ, 0xc0, !PT ;  /* 0x000001c007007812 */ /* 0x000fe200078ec0ff */
[----:B------:R-:W-:Y:S02]  /*0df0*/  IMAD.SHL.U32 R2, R21, 0x8, RZ ;  /* 0x0000000815027824 */ /* 0x000fe400078e00ff */
[C---:B------:R-:W-:Y:S01]  /*0e00*/  IMAD R7, R6.reuse, c[0x0][0x1ac], R3 ;  /* 0x00006b0006077a24 */ /* 0x040fe200078e0203 */
[----:B------:R-:W-:Y:S01]  /*0e10*/  SHF.R.U32.HI R3, RZ, 0x3, R0 ;  /* 0x00000003ff037819 */ /* 0x000fe20000011600 */
[----:B------:R-:W-:Y:S01]  /*0e20*/  IMAD.WIDE.U32 R4, R6, c[0x0][0x1a8], R4 ;  /* 0x00006a0006047a25 */ /* 0x000fe200078e0004 */
[----:B------:R-:W-:-:S02]  /*0e30*/  LOP3.LUT R6, R0, 0x38, R2, 0xf8, !PT ;  /* 0x0000003800067812 */ /* 0x000fc400078ef802 */
[----:B------:R-:W-:Y:S01]  /*0e40*/  IADD3 R16, R2, 0x40, RZ ;  /* 0x0000004002107810 */ /* 0x000fe20007ffe0ff */
[----:B------:R-:W-:Y:S01]  /*0e50*/  IMAD.IADD R0, R5, 0x1, R7 ;  /* 0x0000000105007824 */ /* 0x000fe200078e0207 */
[----:B------:R-:W-:Y:S02]  /*0e60*/  LEA R19, P0, R4, c[0x0][0x160], 0x1 ;  /* 0x0000580004137a11 */ /* 0x000fe400078008ff */
[----:B------:R-:W-:Y:S02]  /*0e70*/  LOP3.LUT R3, R6, R3, RZ, 0x3c, !PT ;  /* 0x0000000306037212 */ /* 0x000fe400078e3cff */
[----:B------:R-:W-:Y:S01]  /*0e80*/  LEA.HI.X R18, R4, c[0x0][0x164], R0, 0x1, P0 ;  /* 0x0000590004127a11 */ /* 0x000fe200000f0c00 */
[----:B------:R-:W1:Y:S01]  /*0e90*/  SHFL.IDX PT, R8, R19, RZ, 0x181f ;  /* 0x00181fff13087589 */ /* 0x000e6200000e0000 */
[----:B------:R-:W-:Y:S02]  /*0ea0*/  ISETP.GE.AND P0, PT, R14, R15, PT ;  /* 0x0000000f0e00720c */ /* 0x000fe40003f06270 */
[----:B------:R-:W-:Y:S01]  /*0eb0*/  LEA.HI R0, R26, R107, RZ, 0x6 ;  /* 0x0000006b1a007211 */ /* 0x000fe200078f30ff */
[----:B------:R-:W3:Y:S01]  /*0ec0*/  SHFL.IDX PT, R9, R18, RZ, 0x181f ;  /* 0x00181fff12097589 */ /* 0x000ee200000e0000 */
[----:B------:R-:W-:-:S02]  /*0ed0*/  IADD3 R6, R14, 0x20, RZ ;  /* 0x000000200e067810 */ /* 0x000fc40007ffe0ff */
[----:B------:R-:W-:Y:S01]  /*0ee0*/  IADD3 R4, R14, 0x40, RZ ;  /* 0x000000400e047810 */ /* 0x000fe20007ffe0ff */
[----:B------:R-:W-:Y:S01]  /*0ef0*/  IMAD.SHL.U32 R0, R0, 0x8, RZ ;  /* 0x0000000800007824 */ /* 0x000fe200078e00ff */
[-C--:B------:R-:W-:Y:S02]  /*0f00*/  ISETP.GE.AND P1, PT, R6, R15.reuse, PT ;  /* 0x0000000f0600720c */ /* 0x080fe40003f26270 */
[C---:B------:R-:W-:Y:S02]  /*0f10*/  IADD3 R17, R2.reuse, 0x80, RZ ;  /* 0x0000008002117810 */ /* 0x040fe40007ffe0ff */
[----:B------:R-:W-:Y:S02]  /*0f20*/  IADD3 R24, R2, 0xc0, RZ ;  /* 0x000000c002187810 */ /* 0x000fe40007ffe0ff */
[----:B------:R-:W-:Y:S02]  /*0f30*/  @!P0 SHF.R.S32.HI R6, RZ, 0x1f, R16 ;  /* 0x0000001fff068819 */ /* 0x000fe40000011410 */
[----:B------:R-:W-:-:S02]  /*0f40*/  ISETP.GE.AND P2, PT, R4, R15, PT ;  /* 0x0000000f0400720c */ /* 0x000fc40003f46270 */
[----:B------:R-:W-:Y:S02]  /*0f50*/  LOP3.LUT R11, R3, 0xfffffe00, R0, 0xf8, !PT ;  /* 0xfffffe00030b7812 */ /* 0x000fe400078ef800 */
[----:B------:R-:W-:Y:S02]  /*0f60*/  @!P0 SHF.R.S32.HI R0, RZ, 0x1f, R17 ;  /* 0x0000001fff008819 */ /* 0x000fe40000011411 */
[----:B------:R-:W-:Y:S01]  /*0f70*/  @!P0 SHF.R.S32.HI R7, RZ, 0x1f, R24 ;  /* 0x0000001fff078819 */ /* 0x000fe20000011418 */
[----:B------:R-:W-:Y:S01]  /*0f80*/  IMAD.SHL.U32 R98, R11, 0x2, RZ ;  /* 0x000000020b627824 */ /* 0x000fe200078e00ff */
[----:B------:R-:W-:Y:S02]  /*0f90*/  ISETP.GE.AND P6, PT, R2, c[0x0][0x198], PT ;  /* 0x0000660002007a0c */ /* 0x000fe40003fc6270 */
[----:B------:R-:W-:Y:S02]  /*0fa0*/  SHF.R.S32.HI R3, RZ, 0x1f, R2 ;  /* 0x0000001fff037819 */ /* 0x000fe40000011402 */
[----:B------:R-:W-:Y:S01]  /*0fb0*/  ISETP.GE.AND P5, PT, R16, c[0x0][0x198], PT ;  /* 0x0000660010007a0c */ /* 0x000fe20003fa6270 */
[----:B------:R-:W-:Y:S01]  /*0fc0*/  STL [R1+0x48], R98 ;  /* 0x0000486201007387 */ /* 0x000fe20000100800 */
[--C-:B--2---:R-:W-:Y:S01]  /*0fd0*/  @P3 IMAD.MOV.U32 R4, RZ, RZ, R12.reuse ;  /* 0x000000ffff043224 */ /* 0x104fe200078e000c */
[----:B------:R-:W-:Y:S01]  /*0fe0*/  @P3 SHF.R.S32.HI R5, RZ, 0x1f, R12 ;  /* 0x0000001fff053819 */ /* 0x000fe2000001140c */
[----:B------:R-:W-:Y:S01]  /*0ff0*/  @!P3 IMAD.MOV.U32 R4, RZ, RZ, R45 ;  /* 0x000000ffff04b224 */ /* 0x000fe200078e002d */
[----:B------:R-:W-:-:S02]  /*1000*/  @!P0 LEA.HI R12, R6, R16, RZ, 0x3 ;  /* 0x00000010060c8211 */ /* 0x000fc400078f18ff */
[----:B------:R-:W-:Y:S01]  /*1010*/  SHFL.IDX PT, R6, R19, 0x1, 0x181f ;  /* 0x00381f0013067f89 */ /* 0x000fe200000e0000 */
[----:B------:R-:W-:Y:S02]  /*1020*/  @!P3 MOV R5, R10 ;  /* 0x0000000a0005b202 */ /* 0x000fe40000000f00 */
[----:B------:R-:W-:Y:S02]  /*1030*/  SEL R22, R4, RZ, !P4 ;  /* 0x000000ff04167207 */ /* 0x000fe40006000000 */
[----:B------:R-:W-:Y:S02]  /*1040*/  @!P0 LEA.HI R10, R0, R17, RZ, 0x3 ;  /* 0x00000011000a8211 */ /* 0x000fe400078f18ff */
[----:B-1----:R-:W-:Y:S02]  /*1050*/  @!P0 LEA R4, P3, R2, R8, 0x1 ;  /* 0x0000000802048211 */ /* 0x002fe400078608ff */
[----:B------:R-:W-:Y:S02]  /*1060*/  @!P0 LEA.HI R0, R7, R24, RZ, 0x3 ;  /* 0x0000001807008211 */ /* 0x000fe400078f18ff */
[----:B------:R-:W1:Y:S01]  /*1070*/  SHFL.IDX PT, R7, R18, 0x1, 0x181f ;  /* 0x00381f0012077f89 */ /* 0x000e6200000e0000 */
[----:B------:R-:W-:-:S02]  /*1080*/  SEL R23, R5, RZ, !P4 ;  /* 0x000000ff05177207 */ /* 0x000fc40006000000 */
[----:B------:R-:W-:Y:S02]  /*1090*/  ISETP.GE.AND P4, PT, R17, c[0x0][0x198], PT ;  /* 0x0000660011007a0c */ /* 0x000fe40003f86270 */
[----:B---3--:R-:W-:Y:S02]  /*10a0*/  @!P0 LEA.HI.X R5, R2, R9, R3, 0x1, P3 ;  /* 0x0000000902058211 */ /* 0x008fe400018f0c03 */
[----:B------:R-:W-:Y:S02]  /*10b0*/  @!P0 LOP3.LUT R12, R12, 0xfffffff8, RZ, 0xc0, !PT ;  /* 0xfffffff80c0c8812 */ /* 0x000fe400078ec0ff */
[----:B------:R-:W-:Y:S01]  /*10c0*/  ISETP.GE.AND P3, PT, R24, c[0x0][0x198], PT ;  /* 0x0000660018007a0c */ /* 0x000fe20003f66270 */
[----:B------:R2:W-:Y:S01]  /*10d0*/  @!P0 LDGSTS.E.BYPASS.LTC128B.128 [R98+0x100], [R4.64], !P6 ;  /* 0x0010000004628fae */ /* 0x0005e2000f101d44 */
[----:B------:R-:W-:Y:S01]  /*10e0*/  @!P0 LOP3.LUT R10, R10, 0xfffffff8, RZ, 0xc0, !PT ;  /* 0xfffffff80a0a8812 */ /* 0x000fe200078ec0ff */
[----:B------:R-:W-:Y:S01]  /*10f0*/  @!P0 IMAD.WIDE R12, R12, 0x2, R8 ;  /* 0x000000020c0c8825 */ /* 0x000fe200078e0208 */
[----:B------:R-:W-:-:S03]  /*1100*/  @!P0 LOP3.LUT R0, R0, 0xfffffff8, RZ, 0xc0, !PT ;  /* 0xfffffff800008812 */ /* 0x000fc600078ec0ff */
[--C-:B------:R-:W-:Y:S01]  /*1110*/  @!P0 IMAD.WIDE R10, R10, 0x2, R8.reuse ;  /* 0x000000020a0a8825 */ /* 0x100fe200078e0208 */
[----:B------:R3:W-:Y:S03]  /*1120*/  @!P0 LDGSTS.E.BYPASS.LTC128B.128 [R98+0x4100], [R12.64], !P5 ;  /* 0x041000000c628fae */ /* 0x0007e6000e901d44 */
[----:B------:R-:W-:Y:S01]  /*1130*/  @!P0 IMAD.WIDE R8, R0, 0x2, R8 ;  /* 0x0000000200088825 */ /* 0x000fe200078e0208 */
[----:B------:R-:W-:Y:S01]  /*1140*/  @!P1 SHF.R.S32.HI R0, RZ, 0x1f, R17 ;  /* 0x0000001fff009819 */ /* 0x000fe20000011411 */
[----:B------:R4:W-:Y:S03]  /*1150*/  @!P0 LDGSTS.E.BYPASS.LTC128B.128 [R98+0x8100], [R10.64], !P4 ;  /* 0x081000000a628fae */ /* 0x0009e6000e101d44 */
[----:B------:R-:W-:Y:S01]  /*1160*/  @!P1 LEA.HI R0, R0, R17, RZ, 0x3 ;  /* 0x0000001100009211 */ /* 0x000fe200078f18ff */
[----:B------:R5:W-:Y:S01]  /*1170*/  @!P0 LDGSTS.E.BYPASS.LTC128B.128 [R98+0xc100], [R8.64], !P3 ;  /* 0x0c10000008628fae */ /* 0x000be2000d901d44 */
[----:B--2---:R-:W-:-:S02]  /*1180*/  @!P1 SHF.R.S32.HI R4, RZ, 0x1f, R16 ;  /* 0x0000001fff049819 */ /* 0x004fc40000011410 */
[----:B------:R-:W-:Y:S02]  /*1190*/  @!P1 SHF.R.S32.HI R5, RZ, 0x1f, R24 ;  /* 0x0000001fff059819 */ /* 0x000fe40000011418 */
[----:B------:R-:W-:Y:S02]  /*11a0*/  @!P1 LEA.HI R4, R4, R16, RZ, 0x3 ;  /* 0x0000001004049211 */ /* 0x000fe400078f18ff */
[----:B------:R-:W-:Y:S02]  /*11b0*/  @!P1 LEA.HI R5, R5, R24, RZ, 0x3 ;  /* 0x0000001805059211 */ /* 0x000fe400078f18ff */
[----:B---3--:R-:W-:Y:S02]  /*11c0*/  @!P1 LOP3.LUT R12, R0, 0xfffffff8, RZ, 0xc0, !PT ;  /* 0xfffffff8000c9812 */ /* 0x008fe400078ec0ff */
[----:B------:R-:W-:Y:S02]  /*11d0*/  @!P2 SHF.R.S32.HI R0, RZ, 0x1f, R17 ;  /* 0x0000001fff00a819 */ /* 0x000fe40000011411 */
[----:B----4-:R-:W-:Y:S01]  /*11e0*/  IADD3 R11, R14, 0x60, RZ ;  /* 0x000000600e0b7810 */ /* 0x010fe20007ffe0ff */
[----:B-1----:R-:W-:Y:S01]  /*11f0*/  @!P1 IMAD.WIDE R12, R12, 0x2, R6 ;  /* 0x000000020c0c9825 */ /* 0x002fe200078e0206 */
[----:B------:R-:W-:-:S02]  /*1200*/  @!P1 LOP3.LUT R14, R4, 0xfffffff8, RZ, 0xc0, !PT ;  /* 0xfffffff8040e9812 */ /* 0x000fc400078ec0ff */
[----:B------:R-:W1:Y:S01]  /*1210*/  SHFL.IDX PT, R4, R19, 0x2, 0x181f ;  /* 0x00581f0013047f89 */ /* 0x000e6200000e0000 */
[C---:B-----5:R-:W-:Y:S02]  /*1220*/  @!P1 LEA R8, P0, R2.reuse, R6, 0x1 ;  /* 0x0000000602089211 */ /* 0x060fe400078008ff */
[----:B------:R-:W-:Y:S02]  /*1230*/  @!P1 LOP3.LUT R10, R5, 0xfffffff8, RZ, 0xc0, !PT ;  /* 0xfffffff8050a9812 */ /* 0x000fe400078ec0ff */
[----:B------:R-:W2:Y:S01]  /*1240*/  SHFL.IDX PT, R5, R18, 0x2, 0x181f ;  /* 0x00581f0012057f89 */ /* 0x000ea200000e0000 */
[----:B------:R-:W-:Y:S02]  /*1250*/  @!P1 LEA.HI.X R9, R2, R7, R3, 0x1, P0 ;  /* 0x0000000702099211 */ /* 0x000fe400000f0c03 */
[----:B------:R-:W-:Y:S01]  /*1260*/  ISETP.GE.AND P0, PT, R11, R15, PT ;  /* 0x0000000f0b00720c */ /* 0x000fe20003f06270 */
[--C-:B------:R-:W-:Y:S02]  /*1270*/  @!P1 IMAD.WIDE R14, R14, 0x2, R6.reuse ;  /* 0x000000020e0e9825 */ /* 0x100fe400078e0206 */
[----:B------:R3:W-:Y:S02]  /*1280*/  @!P1 LDGSTS.E.BYPASS.LTC128B.128 [R98+0x1100], [R8.64], !P6 ;  /* 0x0110000008629fae */ /* 0x0007e4000f101d44 */
[----:B------:R-:W-:-:S02]  /*1290*/  @!P1 IMAD.WIDE R10, R10, 0x2, R6 ;  /* 0x000000020a0a9825 */ /* 0x000fc400078e0206 */
[----:B------:R4:W5:Y:S04]  /*12a0*/  SHFL.IDX PT, R6, R19, 0x3, 0x181f ;  /* 0x00781f0013067f89 */ /* 0x00096800000e0000 */
[----:B------:R1:W1:Y:S04]  /*12b0*/  SHFL.IDX PT, R7, R18, 0x3, 0x181f ;  /* 0x00781f0012077f89 */ /* 0x00026800000e0000 */
[----:B------:R2:W-:Y:S04]  /*12c0*/  @!P1 LDGSTS.E.BYPASS.LTC128B.128 [R98+0x5100], [R14.64], !P5 ;  /* 0x051000000e629fae */ /* 0x0005e8000e901d44 */
[----:B------:R5:W-:Y:S04]  /*12d0*/  @!P1 LDGSTS.E.BYPASS.LTC128B.128 [R98+0x9100], [R12.64], !P4 ;  /* 0x091000000c629fae */ /* 0x000be8000e101d44 */
[----:B------:R5:W-:Y:S01]  /*12e0*/  @!P1 LDGSTS.E.BYPASS.LTC128B.128 [R98+0xd100], [R10.64], !P3 ;  /* 0x0d1000000a629fae */ /* 0x000be2000d901d44 */
[----:B---3--:R-:W-:-:S02]  /*12f0*/  @!P2 SHF.R.S32.HI R8, RZ, 0x1f, R16 ;  /* 0x0000001fff08a819 */ /* 0x008fc40000011410 */
[----:B------:R-:W-:Y:S02]  /*1300*/  @!P2 LEA.HI R9, R0, R17, RZ, 0x3 ;  /* 0x000000110009a211 */ /* 0x000fe400078f18ff */
[----:B----4-:R-:W-:-:S04]  /*1310*/  LEA.HI R19, R26, R107, RZ, 0x4 ;  /* 0x0000006b1a137211 */ /* 0x010fc800078f20ff */
[----:B-1----:R-:W-:Y:S02]  /*1320*/  SHF.R.S32.HI R18, RZ, 0x4, R19 ;  /* 0x00000004ff127819 */ /* 0x002fe40000011413 */
[----:B--2---:R-:W-:Y:S02]  /*1330*/  @!P2 LEA.HI R14, R8, R16, RZ, 0x3 ;  /* 0x00000010080ea211 */ /* 0x004fe400078f18ff */
[----:B------:R-:W-:Y:S02]  /*1340*/  @!P2 LEA R8, P1, R2, R4, 0x1 ;  /* 0x000000040208a211 */ /* 0x000fe400078208ff */
[----:B-----5:R-:W-:Y:S02]  /*1350*/  @!P2 SHF.R.S32.HI R12, RZ, 0x1f, R24 ;  /* 0x0000001fff0ca819 */ /* 0x020fe40000011418 */
[----:B------:R-:W-:Y:S02]  /*1360*/  @!P2 LOP3.LUT R14, R14, 0xfffffff8, RZ, 0xc0, !PT ;  /* 0xfffffff80e0ea812 */ /* 0x000fe400078ec0ff */
[----:B------:R-:W-:-:S02]  /*1370*/  @!P2 LEA.HI R0, R12, R24, RZ, 0x3 ;  /* 0x000000180c00a211 */ /* 0x000fc400078f18ff */
[----:B------:R-:W-:Y:S01]  /*1380*/  @!P2 LOP3.LUT R12, R9, 0xfffffff8, RZ, 0xc0, !PT ;  /* 0xfffffff8090ca812 */ /* 0x000fe200078ec0ff */
[----:B------:R-:W-:Y:S01]  /*1390*/  @!P2 IMAD.WIDE R14, R14, 0x2, R4 ;  /* 0x000000020e0ea825 */ /* 0x000fe200078e0204 */
[----:B------:R-:W-:Y:S02]  /*13a0*/  @!P2 LOP3.LUT R0, R0, 0xfffffff8, RZ, 0xc0, !PT ;  /* 0xfffffff80000a812 */ /* 0x000fe400078ec0ff */
[----:B------:R-:W-:Y:S01]  /*13b0*/  @!P2 LEA.HI.X R9, R2, R5, R3, 0x1, P1 ;  /* 0x000000050209a211 */ /* 0x000fe200008f0c03 */
[----:B------:R-:W-:-:S04]  /*13c0*/  @!P2 IMAD.WIDE R12, R12, 0x2, R4 ;  /* 0x000000020c0ca825 */ /* 0x000fc800078e0204 */
[----:B------:R-:W-:Y:S01]  /*13d0*/  @!P2 IMAD.WIDE R10, R0, 0x2, R4 ;  /* 0x00000002000aa825 */ /* 0x000fe200078e0204 */
[C---:B------:R-:W-:Y:S01]  /*13e0*/  @!P0 LEA R4, P1, R2.reuse, R6, 0x1 ;  /* 0x0000000602048211 */ /* 0x040fe200078208ff */
[----:B------:R1:W-:Y:S01]  /*13f0*/  @!P2 LDGSTS.E.BYPASS.LTC128B.128 [R98+0x2100], [R8.64], !P6 ;  /* 0x021000000862afae */ /* 0x0003e2000f101d44 */
[----:B------:R-:W-:Y:S02]  /*1400*/  SHF.R.S32.HI R0, RZ, 0x1f, R25 ;  /* 0x0000001fff007819 */ /* 0x000fe40000011419 */
[C---:B------:R-:W-:Y:S01]  /*1410*/  @!P0 LEA.HI.X R5, R2.reuse, R7, R3, 0x1, P1 ;  /* 0x0000000702058211 */ /* 0x040fe200008f0c03 */
[----:B------:R2:W-:Y:S04]  /*1420*/  @!P2 LDGSTS.E.BYPASS.LTC128B.128 [R98+0x6100], [R14.64], !P5 ;  /* 0x061000000e62afae */ /* 0x0005e8000e901d44 */
[----:B------:R3:W-:Y:S04]  /*1430*/  @!P2 LDGSTS.E.BYPASS.LTC128B.128 [R98+0xa100], [R12.64], !P4 ;  /* 0x0a1000000c62afae */ /* 0x0007e8000e101d44 */
[----:B------:R4:W-:Y:S04]  /*1440*/  @!P2 LDGSTS.E.BYPASS.LTC128B.128 [R98+0xe100], [R10.64], !P3 ;  /* 0x0e1000000a62afae */ /* 0x0009e8000d901d44 */
[----:B------:R5:W-:Y:S01]  /*1450*/  @!P0 LDGSTS.E.BYPASS.LTC128B.128 [R98+0x3100], [R4.64], !P6 ;  /* 0x0310000004628fae */ /* 0x000be2000f101d44 */
[----:B------:R-:W-:-:S02]  /*1460*/  ISETP.GE.AND P6, PT, R2, c[0x0][0x1d4], PT ;  /* 0x0000750002007a0c */ /* 0x000fc40003fc6270 */
[----:B--2---:R-:W-:Y:S02]  /*1470*/  LEA.HI.SX32 R15, R111, 0xffffffff, 0x1a ;  /* 0xffffffff6f0f7811 */ /* 0x004fe400078fd2ff */
[----:B---3--:R-:W-:-:S03]  /*1480*/  LEA.HI R12, R19, R18, RZ, 0x1 ;  /* 0x00000012130c7211 */ /* 0x008fc600078f08ff */
[----:B------:R-:W-:Y:S01]  /*1490*/  IMAD R92, R15, -0x40, R103 ;  /* 0xffffffc00f5c7824 */ /* 0x000fe200078e0267 */
[----:B----4-:R-:W-:Y:S01]  /*14a0*/  IADD3 R10, P1, R25, R20, RZ ;  /* 0x00000014190a7210 */ /* 0x010fe20007f3e0ff */
[----:B------:R-:W-:Y:S01]  /*14b0*/  IMAD.IADD R11, R103, 0x1, -R20 ;  /* 0x00000001670b7824 */ /* 0x000fe200078e0a14 */
[----:B------:R-:W-:Y:S02]  /*14c0*/  LOP3.LUT R12, R12, 0xfffffffe, RZ, 0xc0, !PT ;  /* 0xfffffffe0c0c7812 */ /* 0x000fe400078ec0ff */
[----:B------:R-:W-:Y:S01]  /*14d0*/  LEA.HI.X.SX32 R14, R20, R0, 0x1, P1 ;  /* 0x00000000140e7211 */ /* 0x000fe200008f0eff */
[----:B------:R-:W-:Y:S01]  /*14e0*/  IMAD R11, R15, -0x40, R11 ;  /* 0xffffffc00f0b7824 */ /* 0x000fe200078e020b */
[----:B------:R-:W-:Y:S01]  /*14f0*/  @!P0 SHF.R.S32.HI R0, RZ, 0x1f, R16 ;  /* 0x0000001fff008819 */ /* 0x000fe20000011410 */
[----:B------:R-:W-:Y:S02]  /*1500*/  IMAD.IADD R18, R18, 0x1, -R12 ;  /* 0x0000000112127824 */ /* 0x000fe400078e0a0c */
[----:B-----5:R-:W-:Y:S01]  /*1510*/  IMAD R5, R14, c[0x0][0x1e0], RZ ;  /* 0x000078000e057a24 */ /* 0x020fe200078e02ff */
[----:B------:R-:W-:Y:S01]  /*1520*/  @!P0 LEA.HI R4, R0, R16, RZ, 0x3 ;  /* 0x0000001000048211 */ /* 0x000fe200078f18ff */
[----:B------:R-:W-:Y:S01]  /*1530*/  IMAD.SHL.U32 R12, R20, 0x8, RZ ;  /* 0x00000008140c7824 */ /* 0x000fe200078e00ff */
[----:B------:R-:W-:Y:S01]  /*1540*/  @!P0 SHF.R.S32.HI R0, RZ, 0x1f, R17 ;  /* 0x0000001fff008819 */ /* 0x000fe20000011411 */
[----:B------:R-:W-:Y:S01]  /*1550*/  IMAD R13, R10, c[0x0][0x1e4], R5 ;  /* 0x000079000a0d7a24 */ /* 0x000fe200078e0205 */
[----:B-1----:R-:W-:Y:S01]  /*1560*/  @!P0 LOP3.LUT R8, R4, 0xfffffff8, RZ, 0xc0, !PT ;  /* 0xfffffff804088812 */ /* 0x002fe200078ec0ff */
[----:B------:R-:W-:Y:S01]  /*1570*/  IMAD.WIDE.U32 R4, R10, c[0x0][0x1e0], R2 ;  /* 0x000078000a047a25 */ /* 0x000fe200078e0002 */
[----:B------:R-:W-:-:S02]  /*1580*/  @!P0 LEA.HI R0, R0, R17, RZ, 0x3 ;  /* 0x0000001100008211 */ /* 0x000fc400078f18ff */
[C---:B------:R-:W-:Y:S01]  /*1590*/  ISETP.GE.AND P2, PT, R11.reuse, 0x1, PT ;  /* 0x000000010b00780c */ /* 0x040fe20003f46270 */
[----:B------:R-:W-:Y:S01]  /*15a0*/  @!P0 IMAD.WIDE R8, R8, 0x2, R6 ;  /* 0x0000000208088825 */ /* 0x000fe200078e0206 */
[----:B------:R-:W-:Y:S02]  /*15b0*/  @!P0 LOP3.LUT R0, R0, 0xfffffff8, RZ, 0xc0, !PT ;  /* 0xfffffff800008812 */ /* 0x000fe400078ec0ff */
[----:B------:R-:W-:Y:S01]  /*15c0*/  ISETP.GE.AND P1, PT, R11, 0x21, PT ;  /* 0x000000210b00780c */ /* 0x000fe20003f26270 */
[----:B------:R-:W-:Y:S01]  /*15d0*/  IMAD.SHL.U32 R11, R21, 0x40, RZ ;  /* 0x00000040150b7824 */ /* 0x000fe200078e00ff */
[----:B------:R1:W-:Y:S01]  /*15e0*/  @!P0 LDGSTS.E.BYPASS.LTC128B.128 [R98+0x7100], [R8.64], !P5 ;  /* 0x0710000008628fae */ /* 0x0003e2000e901d44 */
[----:B------:R-:W-:Y:S01]  /*15f0*/  IADD3 R5, R5, R13, RZ ;  /* 0x0000000d05057210 */ /* 0x000fe20007ffe0ff */
[----:B------:R-:W-:Y:S01]  /*1600*/  IMAD R13, R28, c[0x0][0x1e8], RZ ;  /* 0x00007a001c0d7a24 */ /* 0x000fe200078e02ff */
[----:B------:R-:W-:-:S03]  /*1610*/  ISETP.GE.AND P5, PT, R16, c[0x0][0x1d4], PT ;  /* 0x0000750010007a0c */ /* 0x000fc60003fa6270 */
[----:B------:R-:W-:-:S04]  /*1620*/  IMAD.WIDE.U32 R4, R27, c[0x0][0x1e8], R4 ;  /* 0x00007a001b047a25 */ /* 0x000fc800078e0004 */
[----:B-1----:R-:W-:Y:S01]  /*1630*/  @!P0 IMAD.WIDE R8, R0, 0x2, R6 ;  /* 0x0000000200088825 */ /* 0x002fe200078e0206 */
[----:B------:R-:W-:-:S03]  /*1640*/  LOP3.LUT R0, R11, 0x1c0, RZ, 0xc0, !PT ;  /* 0x000001c00b007812 */ /* 0x000fc600078ec0ff */
[----:B------:R-:W-:Y:S01]  /*1650*/  IMAD R11, R27, c[0x0][0x1ec], R13 ;  /* 0x00007b001b0b7a24 */ /* 0x000fe200078e020d */
[----:B------:R1:W-:Y:S01]  /*1660*/  @!P0 LDGSTS.E.BYPASS.LTC128B.128 [R98+0xb100], [R8.64], !P4 ;  /* 0x0b10000008628fae */ /* 0x0003e2000e101d44 */
[----:B------:R-:W-:Y:S02]  /*1670*/  LOP3.LUT R12, R0, 0x8, R12, 0xf8, !PT ;  /* 0x00000008000c7812 */ /* 0x000fe400078ef80c */
[----:B------:R-:W-:Y:S02]  /*1680*/  SHF.R.U32.HI R0, RZ, 0x3, R0 ;  /* 0x00000003ff007819 */ /* 0x000fe40000011600 */
[----:B------:R-:W-:Y:S02]  /*1690*/  ISETP.GE.AND P4, PT, R17, c[0x0][0x1d4], PT ;  /* 0x0000750011007a0c */ /* 0x000fe40003f86270 */
[----:B------:R-:W-:Y:S02]  /*16a0*/  LOP3.LUT R12, R12, R0, RZ, 0x3c, !PT ;  /* 0x000000000c0c7212 */ /* 0x000fe400078e3cff */
[----:B------:R-:W-:-:S04]  /*16b0*/  @!P0 SHF.R.S32.HI R0, RZ, 0x1f, R24 ;  /* 0x0000001fff008819 */ /* 0x000fc80000011418 */
[----:B------:R-:W-:-:S04]  /*16c0*/  @!P0 LEA.HI R0, R0, R24, RZ, 0x3 ;  /* 0x0000001800008211 */ /* 0x000fc800078f18ff */
[----:B------:R-:W-:-:S05]  /*16d0*/  @!P0 LOP3.LUT R0, R0, 0xfffffff8, RZ, 0xc0, !PT ;  /* 0xfffffff800008812 */ /* 0x000fca00078ec0ff */
[----:B------:R-:W-:-:S04]  /*16e0*/  @!P0 IMAD.WIDE R6, R0, 0x2, R6 ;  /* 0x0000000200068825 */ /* 0x000fc800078e0206 */
[----:B-1----:R-:W-:Y:S01]  /*16f0*/  IMAD R8, R14, c[0x0][0x208], RZ ;  /* 0x000082000e087a24 */ /* 0x002fe200078e02ff */
[----:B------:R1:W-:Y:S01]  /*1700*/  @!P0 LDGSTS.E.BYPASS.LTC128B.128 [R98+0xf100], [R6.64], !P3 ;  /* 0x0f10000006628fae */ /* 0x0003e2000d901d44 */
[----:B------:R-:W-:Y:S02]  /*1710*/  LOP3.LUT P0, RZ, R21, 0x2, RZ, 0xc0, !PT ;  /* 0x0000000215ff7812 */ /* 0x000fe4000780c0ff */
[C---:B------:R-:W-:Y:S01]  /*1720*/  IMAD R13, R10.reuse, c[0x0][0x20c], R8 ;  /* 0x000083000a0d7a24 */ /* 0x040fe200078e0208 */
[----:B------:R-:W0:Y:S01]  /*1730*/  LDGDEPBAR ;  /* 0x00000000000079af */ /* 0x000e220000000000 */
[----:B------:R-:W-:-:S04]  /*1740*/  IMAD.WIDE.U32 R8, R10, c[0x0][0x208], R2 ;  /* 0x000082000a087a25 */ /* 0x000fc800078e0002 */
[----:B------:R-:W-:Y:S01]  /*1750*/  IMAD.IADD R3, R5, 0x1, R11 ;  /* 0x0000000105037824 */ /* 0x000fe200078e020b */
[----:B------:R-:W-:Y:S01]  /*1760*/  MOV R11, c[0x0][0x1e0] ;  /* 0x00007800000b7a02 */ /* 0x000fe20000000f00 */
[----:B------:R-:W-:Y:S02]  /*1770*/  IMAD.MOV.U32 R10, RZ, RZ, 0x6 ;  /* 0x00000006ff0a7424 */ /* 0x000fe400078e00ff */
[----:B------:R-:W-:Y:S02]  /*1780*/  IMAD R5, R23, c[0x0][0x1f0], RZ ;  /* 0x00007c0017057a24 */ /* 0x000fe400078e02ff */
[----:B------:R-:W-:Y:S01]  /*1790*/  IMAD.MOV.U32 R2, RZ, RZ, R4 ;  /* 0x000000ffff027224 */ /* 0x000fe200078e0004 */
[----:B------:R-:W-:Y:S01]  /*17a0*/  SHF.L.U64.HI R96, R11, R10, c[0x0][0x1e4] ;  /* 0x000079000b607619 */ /* 0x000fe2000001020a */
[C---:B------:R-:W-:Y:S01]  /*17b0*/  IMAD R4, R22.reuse, c[0x0][0x1f4], R5 ;  /* 0x00007d0016047a24 */ /* 0x040fe200078e0205 */
[----:B------:R-:W-:Y:S01]  /*17c0*/  SHF.R.S32.HI R10, RZ, 0x1f, R15 ;  /* 0x0000001fff0a7819 */ /* 0x000fe2000001140f */
[----:B------:R-:W-:-:S04]  /*17d0*/  IMAD.WIDE.U32 R30, R22, c[0x0][0x1f0], R2 ;  /* 0x00007c00161e7a25 */ /* 0x000fc800078e0002 */
[----:B------:R-:W-:Y:S01]  /*17e0*/  IMAD.SHL.U32 R97, R11, 0x40, RZ ;  /* 0x000000400b617824 */ /* 0x000fe200078e00ff */
[----:B------:R-:W-:Y:S01]  /*17f0*/  IADD3 R109, R31, R4, RZ ;  /* 0x000000041f6d7210 */ /* 0x000fe20007ffe0ff */
[----:B------:R-:W-:Y:S01]  /*1800*/  IMAD R2, R96, R15, RZ ;  /* 0x0000000f60027224 */ /* 0x000fe200078e02ff */
[----:B------:R-:W-:Y:S01]  /*1810*/  MOV R4, R8 ;  /* 0x0000000800047202 */ /* 0x000fe20000000f00 */
[----:B------:R-:W-:Y:S01]  /*1820*/  IMAD.MOV.U32 R108, RZ, RZ, R30 ;  /* 0x000000ffff6c7224 */ /* 0x000fe200078e001e */
[----:B------:R2:W-:Y:S01]  /*1830*/  STL.64 [R1+0xa0], R30 ;  /* 0x0000a01e01007387 */ /* 0x0005e20000100a00 */
[-C--:B------:R-:W-:Y:S02]  /*1840*/  IMAD R0, R10, R97.reuse, R2 ;  /* 0x000000610a007224 */ /* 0x080fe400078e0202 */
[----:B------:R-:W-:Y:S01]  /*1850*/  IMAD.WIDE.U32 R2, R15, R97, R108 ;  /* 0x000000610f027225 */ /* 0x000fe200078e006c */
[----:B------:R-:W-:Y:S03]  /*1860*/  STL.64 [R1+0x90], R108 ;  /* 0x0000906c01007387 */ /* 0x000fe60000100a00 */
[----:B------:R-:W-:Y:S01]  /*1870*/  IMAD.IADD R5, R9, 0x1, R13 ;  /* 0x0000000109057824 */ /* 0x000fe200078e020d */
[----:B-1----:R-:W-:Y:S01]  /*1880*/  @P2 LEA R6, P3, R2, c[0x0][0x1c8], 0x1 ;  /* 0x0000720002062a11 */ /* 0x002fe200078608ff */
[----:B------:R-:W-:-:S02]  /*1890*/  IMAD.IADD R3, R3, 0x1, R0 ;  /* 0x0000000103037824 */ /* 0x000fc400078e0200 */
[----:B------:R-:W-:Y:S02]  /*18a0*/  IMAD.MOV.U32 R9, RZ, RZ, 0x5 ;  /* 0x00000005ff097424 */ /* 0x000fe400078e00ff */
[C---:B------:R-:W-:Y:S01]  /*18b0*/  IMAD.SHL.U32 R99, R11.reuse, 0x20, RZ ;  /* 0x000000200b637824 */ /* 0x040fe200078e00ff */
[----:B------:R-:W-:Y:S01]  /*18c0*/  @P2 LEA.HI.X R7, R2, c[0x0][0x1cc], R3, 0x1, P3 ;  /* 0x0000730002072a11 */ /* 0x000fe200018f0c03 */
[----:B------:R-:W-:Y:S01]  /*18d0*/  IMAD R0, R18, 0x200, R12 ;  /* 0x0000020012007824 */ /* 0x000fe200078e020c */
[----:B------:R-:W-:Y:S01]  /*18e0*/  SHF.L.U64.HI R100, R11, R9, c[0x0][0x1e4] ;  /* 0x000079000b647619 */ /* 0x000fe20000010209 */
[----:B------:R-:W-:Y:S01]  /*18f0*/  IMAD R11, R28, c[0x0][0x210], RZ ;  /* 0x000084001c0b7a24 */ /* 0x000fe200078e02ff */
[----:B------:R-:W-:Y:S01]  /*1900*/  @P1 IADD3 R8, P3, R99, R2, RZ ;  /* 0x0000000263081210 */ /* 0x000fe20007f7e0ff */
[----:B------:R-:W-:Y:S01]  /*1910*/  IMAD.WIDE.U32 R4, R27, c[0x0][0x210], R4 ;  /* 0x000084001b047a25 */ /* 0x000fe200078e0004 */
[----:B------:R-:W-:Y:S01]  /*1920*/  SHF.L.U32 R248, R0, 0x1, RZ ;  /* 0x0000000100f87819 */ /* 0x000fe200000006ff */
[----:B------:R1:W-:Y:S01]  /*1930*/  @P2 LDGSTS.E.BYPASS.LTC128B.128 [R98+0x10100], [R6.64], !P6 ;  /* 0x1010000006622fae */ /* 0x0003e2000f101d44 */
[----:B------:R-:W-:Y:S01]  /*1940*/  LOP3.LUT R9, R19, 0xfffffff0, RZ, 0xc0, !PT ;  /* 0xfffffff013097812 */ /* 0x000fe200078ec0ff */
[----:B------:R-:W-:Y:S01]  /*1950*/  @P1 IMAD.X R3, R100, 0x1, R3, P3 ;  /* 0x0000000164031824 */ /* 0x000fe200018e0603 */
[----:B------:R-:W-:Y:S01]  /*1960*/  @P1 LEA R2, P3, R8, c[0x0][0x1c8], 0x1 ;  /* 0x0000720008021a11 */ /* 0x000fe200078608ff */
[----:B------:R-:W-:Y:S01]  /*1970*/  IMAD R11, R27, c[0x0][0x214], R11 ;  /* 0x000085001b0b7a24 */ /* 0x000fe200078e020b */
[----:B------:R-:W-:Y:S01]  /*1980*/  IADD3 R0, R248, 0x10100, RZ ;  /* 0x00010100f8007810 */ /* 0x000fe20007ffe0ff */
[----:B------:R-:W-:Y:S01]  /*1990*/  IMAD R10, R10, c[0x0][0x208], RZ ;  /* 0x000082000a0a7a24 */ /* 0x000fe200078e02ff */
[----:B------:R-:W-:Y:S01]  /*19a0*/  IADD3 R95, R248, 0x10120, RZ ;  /* 0x00010120f85f7810 */ /* 0x000fe20007ffe0ff */
[----:B------:R-:W-:Y:S01]  /*19b0*/  IMAD.IADD R5, R5, 0x1, R11 ;  /* 0x0000000105057824 */ /* 0x000fe200078e020b */
[----:B------:R-:W-:Y:S01]  /*19c0*/  @P1 LEA.HI.X R3, R8, c[0x0][0x1cc], R3, 0x1, P3 ;  /* 0x0000730008031a11 */ /* 0x000fe200018f0c03 */
[----:B------:R-:W-:Y:S01]  /*19d0*/  IMAD R11, R23, c[0x0][0x218], RZ ;  /* 0x00008600170b7a24 */ /* 0x000fe200078e02ff */
[----:B------:R-:W-:Y:S01]  /*19e0*/  ISETP.GE.AND P3, PT, R24, c[0x0][0x1d4], PT ;  /* 0x0000750018007a0c */ /* 0x000fe20003f66270 */
[----:B------:R1:W-:Y:S01]  /*19f0*/  @P2 LDGSTS.E.BYPASS.LTC128B.128 [R98+0x12100], [R6.64+0x80], !P5 ;  /* 0x1210008006622fae */ /* 0x0003e2000e901d44 */
[----:B------:R-:W-:Y:S01]  /*1a00*/  @P0 IADD3 R95, R0, -0x20, RZ ;  /* 0xffffffe0005f0810 */ /* 0x000fe20007ffe0ff */
[----:B------:R-:W-:Y:S01]  /*1a10*/  IMAD.IADD R0, R107, 0x1, -R9 ;  /* 0x000000016b007824 */ /* 0x000fe200078e0a09 */
[----:B------:R-:W-:Y:S01]  /*1a20*/  SEL R12, RZ, 0x1, P6 ;  /* 0x00000001ff0c7807 */ /* 0x000fe20003000000 */
[C---:B------:R-:W-:Y:S01]  /*1a30*/  IMAD.WIDE.U32 R8, R15.reuse, c[0x0][0x208], RZ ;  /* 0x000082000f087a25 */ /* 0x040fe200078e00ff */
[----:B------:R1:W-:Y:S02]  /*1a40*/  @P2 LDGSTS.E.BYPASS.LTC128B.128 [R98+0x14100], [R6.64+0x100], !P4 ;  /* 0x1410010006622fae */ /* 0x0003e4000e101d44 */
[----:B------:R-:W-:Y:S01]  /*1a50*/  SHF.R.S32.HI R14, RZ, 0x1f, R0 ;  /* 0x0000001fff0e7819 */ /* 0x000fe20000011400 */
[----:B------:R-:W-:Y:S01]  /*1a60*/  IMAD R10, R15, c[0x0][0x20c], R10 ;  /* 0x000083000f0a7a24 */ /* 0x000fe200078e020a */
[----:B------:R-:W-:Y:S01]  /*1a70*/  STL [R1+0x8], R95 ;  /* 0x0000085f01007387 */ /* 0x000fe20000100800 */
[----:B------:R-:W-:Y:S01]  /*1a80*/  IMAD R13, R22, c[0x0][0x21c], R11 ;  /* 0x00008700160d7a24 */ /* 0x000fe200078e020b */
[----:B------:R-:W-:Y:S01]  /*1a90*/  LEA.HI R14, R14, R0, RZ, 0x3 ;  /* 0x000000000e0e7211 */ /* 0x000fe200078f18ff */
[----:B--2---:R-:W-:Y:S01]  /*1aa0*/  IMAD.WIDE.U32 R30, R22, c[0x0][0x218], R4 ;  /* 0x00008600161e7a25 */ /* 0x004fe200078e0004 */
[----:B------:R1:W-:Y:S01]  /*1ab0*/  @P2 LDGSTS.E.BYPASS.LTC128B.128 [R98+0x16100], [R6.64+0x180], !P3 ;  /* 0x1610018006622fae */ /* 0x0003e2000d901d44 */
[----:B------:R-:W-:-:S02]  /*1ac0*/  IADD3 R4, R9, R10, RZ ;  /* 0x0000000a09047210 */ /* 0x000fc40007ffe0ff */
[----:B------:R-:W-:Y:S01]  /*1ad0*/  LOP3.LUT R5, R14, 0xfffffff8, RZ, 0xc0, !PT ;  /* 0xfffffff80e057812 */ /* 0x000fe200078ec0ff */
[----:B------:R2:W-:Y:S01]  /*1ae0*/  @P1 LDGSTS.E.BYPASS.LTC128B.128 [R98+0x11100], [R2.64], !P6 ;  /* 0x1110000002621fae */ /* 0x0005e2000f101d44 */
[----:B------:R-:W-:Y:S01]  /*1af0*/  IMAD.IADD R16, R31, 0x1, R13 ;  /* 0x000000011f107824 */ /* 0x000fe200078e020d */
[----:B------:R-:W-:Y:S02]  /*1b00*/  LEA R9, P0, R8, R30, 0x6 ;  /* 0x0000001e08097211 */ /* 0x000fe400078030ff */
[----:B------:R2:W-:Y:S01]  /*1b10*/  @P1 LDGSTS.E.BYPASS.LTC128B.128 [R98+0x13100], [R2.64+0x80], !P5 ;  /* 0x1310008002621fae */ /* 0x0005e2000e901d44 */
[----:B------:R-:W-:Y:S01]  /*1b20*/  IMAD.IADD R5, R0, 0x1, -R5 ;  /* 0x0000000100057824 */ /* 0x000fe200078e0a05 */
[----:B------:R-:W-:Y:S02]  /*1b30*/  LEA.HI.X R8, R8, R16, R4, 0x6, P0 ;  /* 0x0000001008087211 */ /* 0x000fe400000f3404 */
[----:B------:R2:W-:Y:S01]  /*1b40*/  @P1 LDGSTS.E.BYPASS.LTC128B.128 [R98+0x15100], [R2.64+0x100], !P4 ;  /* 0x1510010002621fae */ /* 0x0005e2000e101d44 */
[----:B------:R-:W-:Y:S01]  /*1b50*/  IMAD.SHL.U32 R4, R5, 0x40, RZ ;  /* 0x0000004005047824 */ /* 0x000fe200078e00ff */
[----:B------:R-:W-:-:S02]  /*1b60*/  SEL R11, RZ, 0x2, P5 ;  /* 0x00000002ff0b7807 */ /* 0x000fc40002800000 */
[----:B------:R2:W-:Y:S01]  /*1b70*/  @P1 LDGSTS.E.BYPASS.LTC128B.128 [R98+0x17100], [R2.64+0x180], !P3 ;  /* 0x1710018002621fae */ /* 0x0005e2000d901d44 */
[----:B------:R-:W-:Y:S02]  /*1b80*/  SEL R10, RZ, 0x4, P4 ;  /* 0x00000004ff0a7807 */ /* 0x000fe40002000000 */
[----:B------:R-:W-:Y:S01]  /*1b90*/  LOP3.LUT R4, R4, 0x1c0, RZ, 0xc0, !PT ;  /* 0x000001c004047812 */ /* 0x000fe200078ec0ff */
[----:B------:R-:W0:Y:S01]  /*1ba0*/  LDGDEPBAR ;  /* 0x00000000000079af */ /* 0x000e220000000000 */
[----:B------:R-:W-:Y:S02]  /*1bb0*/  IADD3 R10, R10, R11, R12 ;  /* 0x0000000b0a0a7210 */ /* 0x000fe40007ffe00c */
[----:B------:R-:W-:Y:S01]  /*1bc0*/  SEL R0, RZ, 0x8, P3 ;  /* 0x00000008ff007807 */ /* 0x000fe20001800000 */
[----:B------:R-:W-:Y:S01]  /*1bd0*/  STL.64 [R1+0x98], R30 ;  /* 0x0000981e01007387 */ /* 0x000fe20000100a00 */
[C---:B------:R-:W-:Y:S02]  /*1be0*/  LOP3.LUT P0, RZ, R5.reuse, 0x4, RZ, 0xc0, !PT ;  /* 0x0000000405ff7812 */ /* 0x040fe4000780c0ff */
[----:B-1----:R-:W-:Y:S01]  /*1bf0*/  SHF.L.U32 R6, R18, 0x3, RZ ;  /* 0x0000000312067819 */ /* 0x002fe200000006ff */
[----:B------:R-:W-:Y:S01]  /*1c00*/  IMAD.IADD R10, R10, 0x1, R0 ;  /* 0x000000010a0a7824 */ /* 0x000fe200078e0200 */
[----:B------:R-:W-:Y:S01]  /*1c10*/  SHF.L.U32 R0, R14, 0x6, RZ ;  /* 0x000000060e007819 */ /* 0x000fe200000006ff */
[----:B------:R-:W-:Y:S01]  /*1c20*/  STL [R1+0x8c], R16 ;  /* 0x00008c1001007387 */ /* 0x000fe20000100800 */
[----:B------:R-:W-:Y:S01]  /*1c30*/  LOP3.LUT P2, RZ, R5, 0x2, RZ, 0xc0, !PT ;  /* 0x0000000205ff7812 */ /* 0x000fe2000784c0ff */
[----:B------:R-:W-:Y:S01]  /*1c40*/  IMAD.MOV.U32 R5, RZ, RZ, c[0x0][0x20c] ;  /* 0x00008300ff057624 */ /* 0x000fe200078e00ff */
[----:B------:R-:W-:-:S02]  /*1c50*/  P2R R11, PR, RZ, 0x20 ;  /* 0x00000020ff0b7803 */ /* 0x000fc40000000000 */
[----:B--2---:R-:W-:Y:S01]  /*1c60*/  LOP3.LUT R2, R4, 0x8, R6, 0xf8, !PT ;  /* 0x0000000804027812 */ /* 0x004fe200078ef806 */
[----:B------:R-:W-:Y:S01]  /*1c70*/  IMAD.MOV.U32 R3, RZ, RZ, c[0x0][0x208] ;  /* 0x00008200ff037624 */ /* 0x000fe200078e00ff */
[----:B------:R-:W-:Y:S01]  /*1c80*/  SHF.R.U32.HI R4, RZ, 0x3, R4 ;  /* 0x00000003ff047819 */ /* 0x000fe20000011604 */
[----:B------:R-:W-:-:S04]  /*1c90*/  DEPBAR.LE SB0, 0x1 ;  /* 0x000080400000791a */ /* 0x000fc80000000000 */
[----:B------:R-:W-:Y:S01]  /*1ca0*/  LOP3.LUT R4, R2, R4, RZ, 0x3c, !PT ;  /* 0x0000000402047212 */ /* 0x000fe200078e3cff */
[----:B------:R-:W-:Y:S01]  /*1cb0*/  IMAD.SHL.U32 R2, R93, 0x20, RZ ;  /* 0x000000205d027824 */ /* 0x000fe200078e00ff */
[----:B------:R-:W-:Y:S01]  /*1cc0*/  BAR.SYNC.DEFER_BLOCKING 0x0 ;  /* 0x0000000000007b1d */ /* 0x000fe20000010000 */
[C---:B------:R-:W-:Y:S02]  /*1cd0*/  LEA R6, P1, R9.reuse, c[0x0][0x1f8], 0x1 ;  /* 0x00007e0009067a11 */ /* 0x040fe400078208ff */
[----:B------:R-:W-:Y:S02]  /*1ce0*/  LOP3.LUT R4, R4, 0xfffffe00, R0, 0xf8, !PT ;  /* 0xfffffe0004047812 */ /* 0x000fe400078ef800 */
[----:B------:R-:W-:Y:S02]  /*1cf0*/  LEA.HI.X R7, R9, c[0x0][0x1fc], R8, 0x1, P1 ;  /* 0x00007f0009077a11 */ /* 0x000fe400008f0c08 */
[C---:B------:R-:W-:Y:S02]  /*1d00*/  LEA R8, P1, R3.reuse, R6, 0x6 ;  /* 0x0000000603087211 */ /* 0x040fe400078230ff */
[----:B------:R-:W-:Y:S01]  /*1d10*/  LOP3.LUT R0, R2, 0x7ffffc00, RZ, 0xc0, !PT ;  /* 0x7ffffc0002007812 */ /* 0x000fe200078ec0ff */
[----:B------:R-:W-:Y:S01]  /*1d20*/  IMAD.MOV.U32 R2, RZ, RZ, 0x40 ;  /* 0x00000040ff027424 */ /* 0x000fe200078e00ff */
[----:B------:R-:W-:Y:S01]  /*1d30*/  LEA.HI.X R9, R3, R7, R5, 0x6, P1 ;  /* 0x0000000703097211 */ /* 0x000fe200008f3405 */
[----:B------:R-:W-:Y:S01]  /*1d40*/  IMAD.MOV.U32 R5, RZ, RZ, 0x10 ;  /* 0x00000010ff057424 */ /* 0x000fe200078e00ff */
[C---:B------:R-:W-:Y:S01]  /*1d50*/  SHF.L.U32 R249, R4.reuse, 0x1, RZ ;  /* 0x0000000104f97819 */ /* 0x040fe200000006ff */
[----:B------:R-:W-:Y:S01]  /*1d60*/  IMAD.IADD R232, R4, 0x1, R0 ;  /* 0x0000000104e87824 */ /* 0x000fe200078e0200 */
[----:B------:R-:W-:Y:S01]  /*1d70*/  MOV R0, 0x20 ;  /* 0x0000002000007802 */ /* 0x000fe20000000f00 */
[----:B------:R-:W-:Y:S01]  /*1d80*/  IMAD.IADD R3, R92, 0x1, -R20 ;  /* 0x000000015c037824 */ /* 0x000fe200078e0a14 */
[----:B------:R-:W-:-:S02]  /*1d90*/  SEL R5, R5, 0xfffffff0, !P2 ;  /* 0xfffffff005057807 */ /* 0x000fc40005000000 */
[C---:B------:R-:W-:Y:S01]  /*1da0*/  LEA R240, R232.reuse, 0x100, 0x1 ;  /* 0x00000100e8f07811 */ /* 0x040fe200078e08ff */
[----:B------:R-:W-:Y:S01]  /*1db0*/  IMAD.SHL.U32 R232, R232, 0x2, RZ ;  /* 0x00000002e8e87824 */ /* 0x000fe200078e00ff */
[----:B------:R-:W-:Y:S01]  /*1dc0*/  SEL R0, R0, 0xffffffe0, !P0 ;  /* 0xffffffe000007807 */ /* 0x000fe20004000000 */
[C-C-:B------:R-:W-:Y:S01]  /*1dd0*/  IMAD R250, R5.reuse, 0x2, R249.reuse ;  /* 0x0000000205fa7824 */ /* 0x140fe200078e02f9 */
[----:B------:R-:W-:Y:S01]  /*1de0*/  LOP3.LUT P2, RZ, R10, 0x2, RZ, 0xc0, !PT ;  /* 0x000000020aff7812 */ /* 0x000fe2000784c0ff */
[----:B------:R-:W-:Y:S01]  /*1df0*/  IMAD R236, R5, 0x2, R240 ;  /* 0x0000000205ec7824 */ /* 0x000fe200078e02f0 */
[C---:B------:R-:W-:Y:S01]  /*1e00*/  LEA R240, R0.reuse, R240, 0x1 ;  /* 0x000000f000f07211 */ /* 0x040fe200078e08ff */
[----:B------:R-:W-:Y:S01]  /*1e10*/  LDSM.16.M88.4 R172, [R232+0x100] ;  /* 0x00010000e8ac783b */ /* 0x000fe20000000200 */
[C---:B------:R-:W-:Y:S01]  /*1e20*/  ISETP.LT.OR P1, PT, R3.reuse, 0x1, P6 ;  /* 0x000000010300780c */ /* 0x040fe20003721670 */
[C---:B------:R-:W-:Y:S01]  /*1e30*/  IMAD R244, R0.reuse, 0x2, R236 ;  /* 0x0000000200f47824 */ /* 0x040fe200078e02ec */
[C---:B------:R-:W-:Y:S01]  /*1e40*/  ISETP.LT.OR P0, PT, R3.reuse, 0x1, !P2 ;  /* 0x000000010300780c */ /* 0x040fe20005701670 */
[----:B------:R-:W-:Y:S01]  /*1e50*/  LDSM.16.M88.4 R200, [R232+0x4100] ;  /* 0x00410000e8c8783b */ /* 0x000fe20000000200 */
[----:B------:R-:W-:Y:S01]  /*1e60*/  ISETP.LT.OR P2, PT, R3, 0x21, !P2 ;  /* 0x000000210300780c */ /* 0x000fe20005741670 */
[----:B------:R-:W-:-:S02]  /*1e70*/  IMAD R136, R0, 0x2, R249 ;  /* 0x0000000200887824 */ /* 0x000fc400078e02f9 */
[----:B------:R-:W-:Y:S01]  /*1e80*/  LDSM.16.M88.4 R216, [R232+0x8100] ;  /* 0x00810000e8d8783b */ /* 0x000fe20000000200 */
[----:B------:R-:W-:-:S03]  /*1e90*/  IMAD R252, R0, 0x2, R250 ;  /* 0x0000000200fc7824 */ /* 0x000fc600078e02fa */
[----:B------:R-:W-:Y:S04]  /*1ea0*/  LDSM.16.M88.4 R176, [R236] ;  /* 0x00000000ecb0783b */ /* 0x000fe80000000200 */
[----:B------:R-:W-:Y:S04]  /*1eb0*/  LDSM.16.M88.4 R204, [R236+0x4000] ;  /* 0x00400000eccc783b */ /* 0x000fe80000000200 */
[----:B------:R-:W-:Y:S04]  /*1ec0*/  LDSM.16.M88.4 R220, [R236+0x8000] ;  /* 0x00800000ecdc783b */ /* 0x000fe80000000200 */
[----:B------:R-:W-:Y:S04]  /*1ed0*/  LDSM.16.M88.4 R192, [R240] ;  /* 0x00000000f0c0783b */ /* 0x000fe80000000200 */
[----:B------:R-:W-:Y:S04]  /*1ee0*/  LDSM.16.M88.4 R208, [R240+0x4000] ;  /* 0x00400000f0d0783b */ /* 0x000fe80000000200 */
[----:B------:R-:W-:Y:S04]  /*1ef0*/  LDSM.16.M88.4 R224, [R240+0x8000] ;  /* 0x00800000f0e0783b */ /* 0x000fe80000000200 */
[----:B------:R-:W-:Y:S04]  /*1f00*/  LDSM.16.M88.4 R196, [R244] ;  /* 0x00000000f4c4783b */ /* 0x000fe80000000200 */
[----:B------:R-:W-:Y:S04]  /*1f10*/  LDSM.16.M88.4 R212, [R244+0x4000] ;  /* 0x00400000f4d4783b */ /* 0x000fe80000000200 */
[----:B------:R-:W-:Y:S04]  /*1f20*/  LDSM.16.M88.4 R228, [R244+0x8000] ;  /* 0x00800000f4e4783b */ /* 0x000fe80000000200 */
[----:B------:R-:W-:Y:S04]  /*1f30*/  LDSM.16.M88.4 R232, [R232+0xc100] ;  /* 0x00c10000e8e8783b */ /* 0x000fe80000000200 */
[----:B------:R-:W-:Y:S04]  /*1f40*/  LDSM.16.M88.4 R236, [R236+0xc000] ;  /* 0x00c00000ecec783b */ /* 0x000fe80000000200 */
[----:B------:R-:W-:Y:S04]  /*1f50*/  LDSM.16.M88.4 R240, [R240+0xc000] ;  /* 0x00c00000f0f0783b */ /* 0x000fe80000000200 */
[----:B------:R-:W-:Y:S04]  /*1f60*/  LDSM.16.M88.4 R244, [R244+0xc000] ;  /* 0x00c00000f4f4783b */ /* 0x000fe80000000200 */
[----:B------:R-:W-:Y:S06]  /*1f70*/  BAR.SYNC.DEFER_BLOCKING 0x0 ;  /* 0x0000000000007b1d */ /* 0x000fec0000010000 */
[----:B------:R-:W-:-:S04]  /*1f80*/  DEPBAR.LE SB0, 0x0 ;  /* 0x000080000000791a */ /* 0x000fc80000000000 */
[----:B------:R-:W-:Y:S06]  /*1f90*/  BAR.SYNC.DEFER_BLOCKING 0x0 ;  /* 0x0000000000007b1d */ /* 0x000fec0000010000 */
[----:B------:R-:W1:Y:S04]  /*1fa0*/  LDSM.16.M88.4 R16, [R248+0x10100] ;  /* 0x01010000f810783b */ /* 0x000e680000000200 */
[----:B------:R-:W2:Y:S04]  /*1fb0*/  LDSM.16.M88.4 R24, [R248+0x10900] ;  /* 0x01090000f818783b */ /* 0x000ea80000000200 */
[----:B------:R-:W-:Y:S04]  /*1fc0*/  LDSM.16.M88.4 R32, [R248+0x11100] ;  /* 0x01110000f820783b */ /* 0x000fe80000000200 */
[----:B------:R-:W3:Y:S04]  /*1fd0*/  LDSM.16.M88.4 R40, [R248+0x11900] ;  /* 0x01190000f828783b */ /* 0x000ee80000000200 */
[----:B------:R-:W4:Y:S04]  /*1fe0*/  LDSM.16.M88.4 R28, [R95] ;  /* 0x000000005f1c783b */ /* 0x000f280000000200 */
[----:B------:R-:W5:Y:S04]  /*1ff0*/  LDSM.16.M88.4 R48, [R95+0x800] ;  /* 0x000800005f30783b */ /* 0x000f680000000200 */
[----:B------:R-:W-:Y:S04]  /*2000*/  LDSM.16.M88.4 R56, [R95+0x1000] ;  /* 0x001000005f38783b */ /* 0x000fe80000000200 */
[----:B------:R-:W4:Y:S04]  /*2010*/  LDSM.16.M88.4 R68, [R95+0x1800] ;  /* 0x001800005f44783b */ /* 0x000f280000000200 */
[----:B------:R-:W-:Y:S01]  /*2020*/  @!PT LDS RZ, [RZ] ;  /* 0x00000000fffff984 */ /* 0x000fe20000000800 */
[----:B------:R-:W-:Y:S01]  /*2030*/  @!PT LDS RZ, [RZ] ;  /* 0x00000000fffff984 */ /* 0x000fe20000000800 */
[----:B------:R-:W-:Y:S01]  /*2040*/  @!PT LDS RZ, [RZ] ;  /* 0x00000000fffff984 */ /* 0x000fe20000000800 */
[----:B------:R3:W-:Y:S01]  /*2050*/  LDGSTS.E.BYPASS.LTC128B.128 [R98+0x100], [R6.64], !P1 ;  /* 0x0010000006627fae */ /* 0x0007e2000c901d44 */
[----:B------:R-:W-:-:S03]  /*2060*/  LOP3.LUT P1, RZ, R10, 0x4, RZ, 0xc0, !PT ;  /* 0x000000040aff7812 */ /* 0x000fc6000782c0ff */
[----:B------:R3:W-:Y:S01]  /*2070*/  LDGSTS.E.BYPASS.LTC128B.128 [R98+0x2100], [R6.64+0x80], !P0 ;  /* 0x0210008006627fae */ /* 0x0007e2000c101d44 */
[C---:B------:R-:W-:Y:S02]  /*2080*/  ISETP.LT.OR P0, PT, R3.reuse, 0x1, !P1 ;  /* 0x000000010300780c */ /* 0x040fe40004f01670 */
[----:B------:R-:W-:Y:S01]  /*2090*/  ISETP.LT.OR P1, PT, R3, 0x21, !P1 ;  /* 0x000000210300780c */ /* 0x000fe20004f21670 */
[C---:B-1----:R-:W-:Y:S08]  /*20a0*/  HMMA.16816.F32.BF16 R12, R172.reuse, R16, RZ ;  /* 0x00000010ac0c723c */ /* 0x042ff000000418ff */
[----:B------:R-:W-:Y:S02]  /*20b0*/  HMMA.16816.F32.BF16 R16, R172, R18, RZ ;  /* 0x00000012ac10723c */ /* 0x000fe400000418ff */
[----:B------:R1:W-:Y:S01]  /*20c0*/  LDGSTS.E.BYPASS.LTC128B.128 [R98+0x4100], [R6.64+0x100], !P0 ;  /* 0x0410010006627fae */ /* 0x0003e2000c101d44 */
[----:B------:R-:W-:-:S04]  /*20d0*/  LOP3.LUT P0, RZ, R21, 0x4, RZ, 0xc0, !PT ;  /* 0x0000000415ff7812 */ /* 0x000fc8000780c0ff */
[----:B------:R-:W-:Y:S01]  /*20e0*/  SEL R2, R2, 0xffffffc0, !P0 ;  /* 0xffffffc002027807 */ /* 0x000fe20004000000 */
[C---:B--2---:R-:W-:Y:S01]  /*20f0*/  HMMA.16816.F32.BF16 R20, R172.reuse, R26, RZ ;  /* 0x0000001aac14723c */ /* 0x044fe200000418ff */
[----:B------:R-:W-:Y:S02]  /*2100*/  LOP3.LUT P0, RZ, R10, 0x8, RZ, 0xc0, !PT ;  /* 0x000000080aff7812 */ /* 0x000fe4000780c0ff */
[----:B------:R-:W-:Y:S01]  /*2110*/  IADD3 R251, R2, R95, RZ ;  /* 0x0000005f02fb7210 */ /* 0x000fe20007ffe0ff */
[----:B------:R-:W-:Y:S01]  /*2120*/  IMAD.IADD R94, R248, 0x1, R2 ;  /* 0x00000001f85e7824 */ /* 0x000fe200078e0202 */
[C---:B------:R-:W-:Y:S02]  /*2130*/  ISETP.LT.OR P5, PT, R3.reuse, 0x1, !P0 ;  /* 0x000000010300780c */ /* 0x040fe400047a1670 */
[C---:B------:R-:W-:Y:S01]  /*2140*/  ISETP.LT.OR P0, PT, R3.reuse, 0x21, !P0 ;  /* 0x000000210300780c */ /* 0x040fe20004701670 */
[----:B---3--:R-:W-:Y:S01]  /*2150*/  HMMA.16816.F32.BF16 R36, R172, R40, RZ ;  /* 0x00000028ac24723c */ /* 0x008fe200000418ff */
[----:B------:R-:W-:Y:S04]  /*2160*/  STL [R1+0x4], R94 ;  /* 0x0000045e01007387 */ /* 0x000fe80000100800 */
[----:B------:R-:W-:Y:S03]  /*2170*/  STL [R1], R136 ;  /* 0x0000008801007387 */ /* 0x000fe60000100800 */
[----:B----4-:R-:W-:Y:S02]  /*2180*/  HMMA.16816.F32.BF16 R44, R176, R28, R12 ;  /* 0x0000001cb02c723c */ /* 0x010fe4000004180c */
[----:B------:R1:W-:Y:S01]  /*2190*/  LDGSTS.E.BYPASS.LTC128B.128 [R98+0x6100], [R6.64+0x180], !P5 ;  /* 0x0610018006627fae */ /* 0x0003e2000e901d44 */
[----:B------:R-:W-:-:S05]  /*21a0*/  ISETP.LT.OR P5, PT, R3, 0x21, P6 ;  /* 0x000000210300780c */ /* 0x000fca00037a1670 */
[----:B------:R-:W-:Y:S08]  /*21b0*/  HMMA.16816.F32.BF16 R40, R172, R42, RZ ;  /* 0x0000002aac28723c */ /* 0x000ff000000418ff */
[----:B------:R2:W-:Y:S01]  /*21c0*/  LDGSTS.E.BYPASS.LTC128B.128 [R98+0x1100], [R8.64], !P5 ;  /* 0x0110000008627fae */ /* 0x0005e2000e901d44 */
[----:B------:R-:W-:Y:S01]  /*21d0*/  ISETP.NE.AND P5, PT, R11, RZ, PT ;  /* 0x000000ff0b00720c */ /* 0x000fe20003fa5270 */
[C---:B------:R-:W-:Y:S02]  /*21e0*/  HMMA.16816.F32.BF16 R12, R176.reuse, R30, R16 ;  /* 0x0000001eb00c723c */ /* 0x040fe40000041810 */
[----:B------:R2:W-:Y:S04]  /*21f0*/  LDGSTS.E.BYPASS.LTC128B.128 [R98+0x3100], [R8.64+0x80], !P2 ;  /* 0x0310008008627fae */ /* 0x0005e8000d101d44 */
[----:B------:R2:W-:Y:S02]  /*2200*/  LDGSTS.E.BYPASS.LTC128B.128 [R98+0x5100], [R8.64+0x100], !P1 ;  /* 0x0510010008627fae */ /* 0x0005e4000c901d44 */
[C---:B-----5:R-:W-:Y:S02]  /*2210*/  HMMA.16816.F32.BF16 R20, R176.reuse, R50, R20 ;  /* 0x00000032b014723c */ /* 0x060fe40000041814 */
[----:B------:R2:W-:Y:S04]  /*2220*/  LDGSTS.E.BYPASS.LTC128B.128 [R98+0x7100], [R8.64+0x180], !P0 ;  /* 0x0710018008627fae */ /* 0x0005e8000c101d44 */
[----:B------:R-:W3:Y:S02]  /*2230*/  LDSM.16.M88.4 R60, [R94+0x10100] ;  /* 0x010100005e3c783b */ /* 0x000ee40000000200 */
[----:B------:R-:W-:Y:S02]  /*2240*/  HMMA.16816.F32.BF16 R40, R176, R70, R40 ;  /* 0x00000046b028723c */ /* 0x000fe40000041828 */
[----:B------:R-:W4:Y:S04]  /*2250*/  LDSM.16.M88.4 R52, [R94+0x10900] ;  /* 0x010900005e34783b */ /* 0x000f280000000200 */
[----:B------:R-:W5:Y:S04]  /*2260*/  LDSM.16.M88.4 R64, [R94+0x11100] ;  /* 0x011100005e40783b */ /* 0x000f680000000200 */
[----:B------:R-:W1:Y:S04]  /*2270*/  LDSM.16.M88.4 R72, [R94+0x11900] ;  /* 0x011900005e48783b */ /* 0x000e680000000200 */
[----:B------:R-:W1:Y:S04]  /*2280*/  LDSM.16.M88.4 R84, [R251] ;  /* 0x00000000fb54783b */ /* 0x000e680000000200 */
[----:B------:R-:W-:Y:S01]  /*2290*/  LDSM.16.M88.4 R80, [R248+0x12100] ;  /* 0x01210000f850783b */ /* 0x000fe20000000200 */
[C---:B--2---:R-:W-:Y:S03]  /*22a0*/  HMMA.16816.F32.BF16 R8, R172.reuse, R24, RZ ;  /* 0x00000018ac08723c */ /* 0x044fe600000418ff */
[----:B------:R-:W-:Y:S04]  /*22b0*/  LDSM.16.M88.4 R76, [R95+0x2000] ;  /* 0x002000005f4c783b */ /* 0x000fe80000000200 */
[----:B------:R-:W-:Y:S01]  /*22c0*/  LDSM.16.M88.4 R88, [R248+0x14100] ;  /* 0x01410000f858783b */ /* 0x000fe20000000200 */
[C---:B------:R-:W-:Y:S03]  /*22d0*/  HMMA.16816.F32.BF16 R24, R172.reuse, R32, RZ ;  /* 0x00000020ac18723c */ /* 0x040fe600000418ff */
[----:B------:R-:W0:Y:S05]  /*22e0*/  LDGDEPBAR ;  /* 0x00000000000079af */ /* 0x000e2a0000000000 */
[----:B------:R-:W-:Y:S08]  /*22f0*/  HMMA.16816.F32.BF16 R32, R172, R34, RZ ;  /* 0x00000022ac20723c */ /* 0x000ff000000418ff */
[C---:B------:R-:W-:Y:S01]  /*2300*/  HMMA.16816.F32.BF16 R8, R176.reuse, R48, R8 ;  /* 0x00000030b008723c */ /* 0x040fe20000041808 */
[----:B------:R-:W2:Y:S07]  /*2310*/  LDSM.16.M88.4 R48, [R251+0x800] ;  /* 0x00080000fb30783b */ /* 0x000eae0000000200 */
[C---:B------:R-:W-:Y:S08]  /*2320*/  HMMA.16816.F32.BF16 R24, R176.reuse, R56, R24 ;  /* 0x00000038b018723c */ /* 0x040ff00000041818 */
[C---:B------:R-:W-:Y:S01]  /*2330*/  HMMA.16816.F32.BF16 R28, R176.reuse, R58, R32 ;  /* 0x0000003ab01c723c */ /* 0x040fe20000041820 */
[----:B------:R-:W1:Y:S07]  /*2340*/  LDSM.16.M88.4 R56, [R251+0x1000] ;  /* 0x00100000fb38783b */ /* 0x000e6e0000000200 */
[----:B------:R-:W-:Y:S01]  /*2350*/  HMMA.16816.F32.BF16 R32, R176, R68, R36 ;  /* 0x00000044b020723c */ /* 0x000fe20000041824 */
[----:B------:R-:W1:Y:S07]  /*2360*/  LDSM.16.M88.4 R68, [R251+0x1800] ;  /* 0x00180000fb44783b */ /* 0x000e6e0000000200 */
[C---:B---3--:R-:W-:Y:S08]  /*2370*/  HMMA.16816.F32.BF16 R36, R192.reuse, R60, R44 ;  /* 0x0000003cc024723c */ /* 0x048ff0000004182c */
[C---:B------:R-:W-:Y:S01]  /*2380*/  HMMA.16816.F32.BF16 R12, R192.reuse, R62, R12 ;  /* 0x0000003ec00c723c */ /* 0x040fe2000004180c */
[----:B------:R-:W-:Y:S07]  /*2390*/  LDSM.16.M88.4 R60, [R248+0x13100] ;  /* 0x01310000f83c783b */ /* 0x000fee0000000200 */
[C---:B----4-:R-:W-:Y:S08]  /*23a0*/  HMMA.16816.F32.BF16 R8, R192.reuse, R52, R8 ;  /* 0x00000034c008723c */ /* 0x050ff00000041808 */
[C---:B------:R-:W-:Y:S01]  /*23b0*/  HMMA.16816.F32.BF16 R20, R192.reuse, R54, R20 ;  /* 0x00000036c014723c */ /* 0x040fe20000041814 */
[----:B------:R-:W3:Y:S07]  /*23c0*/  LDSM.16.M88.4 R52, [R248+0x12900] ;  /* 0x01290000f834783b */ /* 0x000eee0000000200 */
[C---:B-----5:R-:W-:Y:S08]  /*23d0*/  HMMA.16816.F32.BF16 R24, R192.reuse, R64, R24 ;  /* 0x00000040c018723c */ /* 0x060ff00000041818 */
[C---:B------:R-:W-:Y:S01]  /*23e0*/  HMMA.16816.F32.BF16 R28, R192.reuse, R66, R28 ;  /* 0x00000042c01c723c */ /* 0x040fe2000004181c */
[----:B------:R-:W-:Y:S07]  /*23f0*/  LDSM.16.M88.4 R64, [R95+0x3800] ;  /* 0x003800005f40783b */ /* 0x000fee0000000200 */
[----:B-1----:R-:W-:Y:S08]  /*2400*/  HMMA.16816.F32.BF16 R32, R192, R72, R32 ;  /* 0x00000048c020723c */ /* 0x002ff00000041820 */
[----:B------:R-:W-:Y:S08]  /*2410*/  HMMA.16816.F32.BF16 R36, R196, R84, R36 ;  /* 0x00000054c424723c */ /* 0x000ff00000041824 */
[----:B------:R-:W-:Y:S01]  /*2420*/  HMMA.16816.F32.BF16 R44, R192, R74, R40 ;  /* 0x0000004ac02c723c */ /* 0x000fe20000041828 */
[----:B------:R-:W1:Y:S04]  /*2430*/  LDSM.16.M88.4 R72, [R248+0x13900] ;  /* 0x01390000f848783b */ /* 0x000e680000000200 */
[----:B------:R-:W4:Y:S03]  /*2440*/  LDSM.16.M88.4 R40, [R95+0x2800] ;  /* 0x002800005f28783b */ /* 0x000f260000000200 */
[C---:B------:R-:W-:Y:S01]  /*2450*/  HMMA.16816.F32.BF16 R16, R196.reuse, R86, R12 ;  /* 0x00000056c410723c */ /* 0x040fe2000004180c */
[----:B------:R-:W-:Y:S07]  /*2460*/  LDSM.16.M88.4 R84, [R94+0x12100] ;  /* 0x012100005e54783b */ /* 0x000fee0000000200 */
[C---:B--2---:R-:W-:Y:S08]  /*2470*/  HMMA.16816.F32.BF16 R12, R196.reuse, R48, R8 ;  /* 0x00000030c40c723c */ /* 0x044ff00000041808 */
[C---:B------:R-:W-:Y:S01]  /*2480*/  HMMA.16816.F32.BF16 R8, R196.reuse, R50, R20 ;  /* 0x00000032c408723c */ /* 0x040fe20000041814 */
[----:B------:R-:W-:Y:S07]  /*2490*/  LDSM.16.M88.4 R48, [R94+0x12900] ;  /* 0x012900005e30783b */ /* 0x000fee0000000200 */
[C---:B------:R-:W-:Y:S08]  /*24a0*/  HMMA.16816.F32.BF16 R24, R196.reuse, R56, R24 ;  /* 0x00000038c418723c */ /* 0x040ff00000041818 */
[C---:B------:R-:W-:Y:S01]  /*24b0*/  HMMA.16816.F32.BF16 R28, R196.reuse, R58, R28 ;  /* 0x0000003ac41c723c */ /* 0x040fe2000004181c */
[----:B------:R-:W2:Y:S07]  /*24c0*/  LDSM.16.M88.4 R56, [R95+0x3000] ;  /* 0x003000005f38783b */ /* 0x000eae0000000200 */
[----:B------:R-:W-:Y:S08]  /*24d0*/  HMMA.16816.F32.BF16 R32, R196, R68, R32 ;  /* 0x00000044c420723c */ /* 0x000ff00000041820 */
[----:B------:R-:W-:Y:S08]  /*24e0*/  HMMA.16816.F32.BF16 R36, R200, R80, R36 ;  /* 0x00000050c824723c */ /* 0x000ff00000041824 */
[----:B------:R-:W-:Y:S01]  /*24f0*/  HMMA.16816.F32.BF16 R44, R196, R70, R44 ;  /* 0x00000046c42c723c */ /* 0x000fe2000004182c */
[----:B------:R-:W-:Y:S07]  /*2500*/  LDSM.16.M88.4 R68, [R251+0x3800] ;  /* 0x00380000fb44783b */ /* 0x000fee0000000200 */
[C---:B------:R-:W-:Y:S01]  /*2510*/  HMMA.16816.F32.BF16 R20, R200.reuse, R82, R16 ;  /* 0x00000052c814723c */ /* 0x040fe20000041810 */
[----:B------:R-:W-:Y:S07]  /*2520*/  LDSM.16.M88.4 R80, [R248+0x15900] ;  /* 0x01590000f850783b */ /* 0x000fee0000000200 */
[C---:B---3--:R-:W-:Y:S08]  /*2530*/  HMMA.16816.F32.BF16 R16, R200.reuse, R52, R12 ;  /* 0x00000034c810723c */ /* 0x048ff0000004180c */
[C---:B------:R-:W-:Y:S01]  /*2540*/  HMMA.16816.F32.BF16 R12, R200.reuse, R54, R8 ;  /* 0x00000036c80c723c */ /* 0x040fe20000041808 */
[----:B------:R-:W3:Y:S07]  /*2550*/  LDSM.16.M88.4 R52, [R94+0x13100] ;  /* 0x013100005e34783b */ /* 0x000eee0000000200 */
[C---:B------:R-:W-:Y:S08]  /*2560*/  HMMA.16816.F32.BF16 R8, R200.reuse, R60, R24 ;  /* 0x0000003cc808723c */ /* 0x040ff00000041818 */
[C---:B------:R-:W-:Y:S01]  /*2570*/  HMMA.16816.F32.BF16 R28, R200.reuse, R62, R28 ;  /* 0x0000003ec81c723c */ /* 0x040fe2000004181c */
[----:B------:R-:W5:Y:S07]  /*2580*/  LDSM.16.M88.4 R60, [R94+0x13900] ;  /* 0x013900005e3c783b */ /* 0x000f6e0000000200 */
[----:B-1----:R-:W-:Y:S08]  /*2590*/  HMMA.16816.F32.BF16 R32, R200, R72, R32 ;  /* 0x00000048c820723c */ /* 0x002ff00000041820 */
[----:B------:R-:W-:Y:S08]  /*25a0*/  HMMA.16816.F32.BF16 R36, R204, R76, R36 ;  /* 0x0000004ccc24723c */ /* 0x000ff00000041824 */
[----:B------:R-:W-:Y:S01]  /*25b0*/  HMMA.16816.F32.BF16 R44, R200, R74, R44 ;  /* 0x0000004ac82c723c */ /* 0x000fe2000004182c */
[----:B------:R-:W1:Y:S07]  /*25c0*/  LDSM.16.M88.4 R72, [R251+0x2000] ;  /* 0x00200000fb48783b */ /* 0x000e6e0000000200 */
[C---:B------:R-:W-:Y:S01]  /*25d0*/  HMMA.16816.F32.BF16 R24, R204.reuse, R78, R20 ;  /* 0x0000004ecc18723c */ /* 0x040fe20000041814 */
[----:B------:R-:W-:Y:S07]  /*25e0*/  LDSM.16.M88.4 R76, [R94+0x14100] ;  /* 0x014100005e4c783b */ /* 0x000fee0000000200 */
[C---:B----4-:R-:W-:Y:S08]  /*25f0*/  HMMA.16816.F32.BF16 R20, R204.reuse, R40, R16 ;  /* 0x00000028cc14723c */ /* 0x050ff00000041810 */
[C---:B------:R-:W-:Y:S01]  /*2600*/  HMMA.16816.F32.BF16 R16, R204.reuse, R42, R12 ;  /* 0x0000002acc10723c */ /* 0x040fe2000004180c */
[----:B------:R-:W4:Y:S07]  /*2610*/  LDSM.16.M88.4 R40, [R251+0x2800] ;  /* 0x00280000fb28783b */ /* 0x000f2e0000000200 */
[C---:B--2---:R-:W-:Y:S08]  /*2620*/  HMMA.16816.F32.BF16 R12, R204.reuse, R56, R8 ;  /* 0x00000038cc0c723c */ /* 0x044ff00000041808 */
[C---:B------:R-:W-:Y:S01]  /*2630*/  HMMA.16816.F32.BF16 R8, R204.reuse, R58, R28 ;  /* 0x0000003acc08723c */ /* 0x040fe2000004181c */
[----:B------:R-:W2:Y:S07]  /*2640*/  LDSM.16.M88.4 R56, [R251+0x3000] ;  /* 0x00300000fb38783b */ /* 0x000eae0000000200 */
[----:B------:R-:W-:Y:S08]  /*2650*/  HMMA.16816.F32.BF16 R32, R204, R64, R32 ;  /* 0x00000040cc20723c */ /* 0x000ff00000041820 */
[C---:B------:R-:W-:Y:S08]  /*2660*/  HMMA.16816.F32.BF16 R36, R208.reuse, R84, R36 ;  /* 0x00000054d024723c */ /* 0x040ff00000041824 */
[C---:B------:R-:W-:Y:S01]  /*2670*/  HMMA.16816.F32.BF16 R28, R208.reuse, R86, R24 ;  /* 0x00000056d01c723c */ /* 0x040fe20000041818 */
[----:B------:R-:W1:Y:S07]  /*2680*/  LDSM.16.M88.4 R84, [R95+0x4000] ;  /* 0x004000005f54783b */ /* 0x000e6e0000000200 */
[C---:B------:R-:W-:Y:S08]  /*2690*/  HMMA.16816.F32.BF16 R24, R208.reuse, R48, R20 ;  /* 0x00000030d018723c */ /* 0x040ff00000041814 */
[C---:B------:R-:W-:Y:S01]  /*26a0*/  HMMA.16816.F32.BF16 R20, R208.reuse, R50, R16 ;  /* 0x00000032d014723c */ /* 0x040fe20000041810 */
[----:B------:R-:W-:Y:S07]  /*26b0*/  LDSM.16.M88.4 R48, [R95+0x4800] ;  /* 0x004800005f30783b */ /* 0x000fee0000000200 */
[C---:B---3--:R-:W-:Y:S08]  /*26c0*/  HMMA.16816.F32.BF16 R16, R208.reuse, R52, R12 ;  /* 0x00000034d010723c */ /* 0x048ff0000004180c */
[C---:B------:R-:W-:Y:S01]  /*26d0*/  HMMA.16816.F32.BF16 R12, R208.reuse, R54, R8 ;  /* 0x00000036d00c723c */ /* 0x040fe20000041808 */
[----:B------:R-:W3:Y:S07]  /*26e0*/  LDSM.16.M88.4 R52, [R248+0x14900] ;  /* 0x01490000f834783b */ /* 0x000eee0000000200 */
[----:B-----5:R-:W-:Y:S08]  /*26f0*/  HMMA.16816.F32.BF16 R8, R208, R60, R32 ;  /* 0x0000003cd008723c */ /* 0x020ff00000041820 */
[----:B-1----:R-:W-:Y:S08]  /*2700*/  HMMA.16816.F32.BF16 R36, R212, R72, R36 ;  /* 0x00000048d424723c */ /* 0x002ff00000041824 */
[----:B------:R-:W-:Y:S01]  /*2710*/  HMMA.16816.F32.BF16 R44, R204, R66, R44 ;  /* 0x00000042cc2c723c */ /* 0x000fe2000004182c */
[----:B------:R-:W1:Y:S07]  /*2720*/  LDSM.16.M88.4 R64, [R248+0x15100] ;  /* 0x01510000f840783b */ /* 0x000e6e0000000200 */
[C---:B------:R-:W-:Y:S01]  /*2730*/  HMMA.16816.F32.BF16 R32, R212.reuse, R74, R28 ;  /* 0x0000004ad420723c */ /* 0x040fe2000004181c */
[----:B------:R-:W-:Y:S07]  /*2740*/  LDSM.16.M88.4 R72, [R95+0x5800] ;  /* 0x005800005f48783b */ /* 0x000fee0000000200 */
[C---:B----4-:R-:W-:Y:S08]  /*2750*/  HMMA.16816.F32.BF16 R28, R212.reuse, R40, R24 ;  /* 0x00000028d41c723c */ /* 0x050ff00000041818 */
[C---:B------:R-:W-:Y:S08]  /*2760*/  HMMA.16816.F32.BF16 R24, R212.reuse, R42, R20 ;  /* 0x0000002ad418723c */ /* 0x040ff00000041814 */
[C---:B--2---:R-:W-:Y:S08]  /*2770*/  HMMA.16816.F32.BF16 R20, R212.reuse, R56, R16 ;  /* 0x00000038d414723c */ /* 0x044ff00000041810 */
[C---:B------:R-:W-:Y:S01]  /*2780*/  HMMA.16816.F32.BF16 R16, R212.reuse, R58, R12 ;  /* 0x0000003ad410723c */ /* 0x040fe2000004180c */
[----:B------:R-:W-:Y:S07]  /*2790*/  LDSM.16.M88.4 R56, [R94+0x14900] ;  /* 0x014900005e38783b */ /* 0x000fee0000000200 */
[----:B------:R-:W-:Y:S08]  /*27a0*/  HMMA.16816.F32.BF16 R12, R212, R68, R8 ;  /* 0x00000044d40c723c */ /* 0x000ff00000041808 */
[----:B------:R-:W-:Y:S08]  /*27b0*/  HMMA.16816.F32.BF16 R8, R216, R88, R36 ;  /* 0x00000058d808723c */ /* 0x000ff00000041824 */
[----:B------:R-:W-:Y:S01]  /*27c0*/  HMMA.16816.F32.BF16 R44, R208, R62, R44 ;  /* 0x0000003ed02c723c */ /* 0x000fe2000004182c */
[----:B------:R-:W2:Y:S07]  /*27d0*/  LDSM.16.M88.4 R60, [R95+0x5000] ;  /* 0x005000005f3c783b */ /* 0x000eae0000000200 */
[----:B------:R-:W-:Y:S08]  /*27e0*/  HMMA.16816.F32.BF16 R40, R216, R90, R32 ;  /* 0x0000005ad828723c */ /* 0x000ff00000041820 */
[----:B------:R-:W-:Y:S08]  /*27f0*/  HMMA.16816.F32.BF16 R8, R220, R84, R8 ;  /* 0x00000054dc08723c */ /* 0x000ff00000041808 */
[C---:B---3--:R-:W-:Y:S08]  /*2800*/  HMMA.16816.F32.BF16 R32, R216.reuse, R52, R28 ;  /* 0x00000034d820723c */ /* 0x048ff0000004181c */
[----:B------:R-:W-:Y:S08]  /*2810*/  HMMA.16816.F32.BF16 R36, R216, R54, R24 ;  /* 0x00000036d824723c */ /* 0x000ff00000041818 */
[----:B------:R-:W-:Y:S01]  /*2820*/  HMMA.16816.F32.BF16 R44, R212, R70, R44 ;  /* 0x00000046d42c723c */ /* 0x000fe2000004182c */
[----:B------:R-:W3:Y:S07]  /*2830*/  LDSM.16.M88.4 R68, [R251+0x4000] ;  /* 0x00400000fb44783b */ /* 0x000eee0000000200 */
[C---:B-1----:R-:W-:Y:S08]  /*2840*/  HMMA.16816.F32.BF16 R28, R216.reuse, R64, R20 ;  /* 0x00000040d81c723c */ /* 0x042ff00000041814 */
[C---:B------:R-:W-:Y:S01]  /*2850*/  HMMA.16816.F32.BF16 R24, R216.reuse, R66, R16 ;  /* 0x00000042d818723c */ /* 0x040fe20000041810 */
[----:B------:R-:W-:Y:S07]  /*2860*/  LDSM.16.M88.4 R64, [R94+0x15900] ;  /* 0x015900005e40783b */ /* 0x000fee0000000200 */
[----:B------:R-:W-:Y:S08]  /*2870*/  HMMA.16816.F32.BF16 R20, R216, R80, R12 ;  /* 0x00000050d814723c */ /* 0x000ff0000004180c */
[----:B------:R-:W-:Y:S08]  /*2880*/  HMMA.16816.F32.BF16 R12, R220, R86, R40 ;  /* 0x00000056dc0c723c */ /* 0x000ff00000041828 */
[----:B------:R-:W-:Y:S08]  /*2890*/  HMMA.16816.F32.BF16 R8, R224, R76, R8 ;  /* 0x0000004ce008723c */ /* 0x000ff00000041808 */
[C---:B--2---:R-:W-:Y:S01]  /*28a0*/  HMMA.16816.F32.BF16 R40, R220.reuse, R62, R24 ;  /* 0x0000003edc28723c */ /* 0x044fe20000041818 */
[----:B------:R-:W1:Y:S07]  /*28b0*/  LDSM.16.M88.4 R24, [R248+0x16100] ;  /* 0x01610000f818783b */ /* 0x000e6e0000000200 */
[----:B------:R-:W-:Y:S01]  /*28c0*/  HMMA.16816.F32.BF16 R52, R220, R72, R20 ;  /* 0x00000048dc34723c */ /* 0x000fe20000041814 */
[----:B------:R-:W2:Y:S07]  /*28d0*/  LDSM.16.M88.4 R20, [R94+0x15100] ;  /* 0x015100005e14783b */ /* 0x000eae0000000200 */
[----:B------:R-:W-:Y:S01]  /*28e0*/  HMMA.16816.F32.BF16 R12, R224, R78, R12 ;  /* 0x0000004ee00c723c */ /* 0x000fe2000004180c */
[----:B------:R-:W-:Y:S07]  /*28f0*/  LDSM.16.M88.4 R76, [R251+0x5800] ;  /* 0x00580000fb4c783b */ /* 0x000fee0000000200 */
[----:B------:R-:W-:Y:S01]  /*2900*/  HMMA.16816.F32.BF16 R16, R216, R82, R44 ;  /* 0x00000052d810723c */ /* 0x000fe2000004182c */
[----:B------:R-:W-:Y:S07]  /*2910*/  LDSM.16.M88.4 R44, [R95+0x6000] ;  /* 0x006000005f2c783b */ /* 0x000fee0000000200 */
[C---:B------:R-:W-:Y:S08]  /*2920*/  HMMA.16816.F32.BF16 R32, R220.reuse, R48, R32 ;  /* 0x00000030dc20723c */ /* 0x040ff00000041820 */
[----:B------:R-:W-:Y:S08]  /*2930*/  HMMA.16816.F32.BF16 R36, R220, R50, R36 ;  /* 0x00000032dc24723c */ /* 0x000ff00000041824 */
[----:B---3--:R-:W-:Y:S08]  /*2940*/  HMMA.16816.F32.BF16 R8, R228, R68, R8 ;  /* 0x00000044e408723c */ /* 0x008ff00000041808 */
[----:B------:R-:W-:Y:S01]  /*2950*/  HMMA.16816.F32.BF16 R48, R220, R60, R28 ;  /* 0x0000003cdc30723c */ /* 0x000fe2000004181c */
[----:B------:R-:W3:Y:S04]  /*2960*/  LDSM.16.M88.4 R28, [R251+0x4800] ;  /* 0x00480000fb1c783b */ /* 0x000ee80000000200 */
[----:B------:R-:W-:Y:S03]  /*2970*/  LDSM.16.M88.4 R60, [R251+0x6000] ;  /* 0x00600000fb3c783b */ /* 0x000fe60000000200 */
[----:B------:R-:W-:Y:S08]  /*2980*/  HMMA.16816.F32.BF16 R12, R228, R70, R12 ;  /* 0x00000046e40c723c */ /* 0x000ff0000004180c */
[----:B------:R-:W-:Y:S08]  /*2990*/  HMMA.16816.F32.BF16 R84, R220, R74, R16 ;  /* 0x0000004adc54723c */ /* 0x000ff00000041810 */
[----:B------:R-:W-:Y:S01]  /*29a0*/  HMMA.16816.F32.BF16 R16, R224, R56, R32 ;  /* 0x00000038e010723c */ /* 0x000fe20000041820 */
[----:B------:R-:W-:Y:S07]  /*29b0*/  LDSM.16.M88.4 R32, [R251+0x5000] ;  /* 0x00500000fb20783b */ /* 0x000fee0000000200 */
[----:B-1----:R-:W-:Y:S08]  /*29c0*/  HMMA.16816.F32.BF16 R8, R232, R24, R8 ;  /* 0x00000018e808723c */ /* 0x002ff00000041808 */
[C---:B--2---:R-:W-:Y:S01]  /*29d0*/  HMMA.16816.F32.BF16 R80, R224.reuse, R20, R48 ;  /* 0x00000014e050723c */ /* 0x044fe20000041830 */
[----:B------:R-:W1:Y:S07]  /*29e0*/  LDSM.16.M88.4 R48, [R248+0x16900] ;  /* 0x01690000f830783b */ /* 0x000e6e0000000200 */
[----:B------:R-:W-:Y:S01]  /*29f0*/  HMMA.16816.F32.BF16 R36, R224, R58, R36 ;  /* 0x0000003ae024723c */ /* 0x000fe20000041824 */
[----:B------:R-:W2:Y:S07]  /*2a00*/  LDSM.16.M88.4 R56, [R94+0x16100] ;  /* 0x016100005e38783b */ /* 0x000eae0000000200 */
[----:B------:R-:W-:Y:S08]  /*2a10*/  HMMA.16816.F32.BF16 R12, R232, R26, R12 ;  /* 0x0000001ae80c723c */ /* 0x000ff0000004180c */
[----:B---3--:R-:W-:Y:S08]  /*2a20*/  HMMA.16816.F32.BF16 R16, R228, R28, R16 ;  /* 0x0000001ce410723c */ /* 0x008ff00000041810 */
[----:B------:R-:W-:Y:S08]  /*2a30*/  HMMA.16816.F32.BF16 R8, R236, R44, R8 ;  /* 0x0000002cec08723c */ /* 0x000ff00000041808 */
[----:B------:R-:W-:Y:S01]  /*2a40*/  HMMA.16816.F32.BF16 R68, R224, R64, R52 ;  /* 0x00000040e044723c */ /* 0x000fe20000041834 */
[----:B------:R-:W3:Y:S07]  /*2a50*/  LDSM.16.M88.4 R52, [R95+0x6800] ;  /* 0x006800005f34783b */ /* 0x000eee0000000200 */
[----:B------:R-:W-:Y:S08]  /*2a60*/  HMMA.16816.F32.BF16 R28, R228, R30, R36 ;  /* 0x0000001ee41c723c */ /* 0x000ff00000041824 */
[----:B------:R-:W-:Y:S01]  /*2a70*/  HMMA.16816.F32.BF16 R72, R224, R22, R40 ;  /* 0x00000016e048723c */ /* 0x000fe20000041828 */
[----:B------:R-:W4:Y:S07]  /*2a80*/  LDSM.16.M88.4 R40, [R248+0x17100] ;  /* 0x01710000f828783b */ /* 0x000f2e0000000200 */
[----:B------:R-:W-:Y:S01]  /*2a90*/  HMMA.16816.F32.BF16 R20, R236, R46, R12 ;  /* 0x0000002eec14723c */ /* 0x000fe2000004180c */
[----:B------:R-:W-:Y:S07]  /*2aa0*/  LDSM.16.M88.4 R44, [R95+0x7000] ;  /* 0x007000005f2c783b */ /* 0x000fee0000000200 */
[----:B-1----:R-:W-:Y:S08]  /*2ab0*/  HMMA.16816.F32.BF16 R16, R232, R48, R16 ;  /* 0x00000030e810723c */ /* 0x002ff00000041810 */
[----:B--2---:R-:W-:Y:S08]  /*2ac0*/  HMMA.16816.F32.BF16 R12, R240, R56, R8 ;  /* 0x00000038f00c723c */ /* 0x004ff00000041808 */
[----:B------:R-:W-:Y:S01]  /*2ad0*/  HMMA.16816.F32.BF16 R84, R224, R66, R84 ;  /* 0x00000042e054723c */ /* 0x000fe20000041854 */
[----:B------:R-:W1:Y:S07]  /*2ae0*/  LDSM.16.M88.4 R64, [R94+0x16900] ;  /* 0x016900005e40783b */ /* 0x000e6e0000000200 */
[----:B------:R-:W-:Y:S08]  /*2af0*/  HMMA.16816.F32.BF16 R24, R228, R32, R80 ;  /* 0x00000020e418723c */ /* 0x000ff00000041850 */
[----:B------:R-:W-:Y:S01]  /*2b00*/  HMMA.16816.F32.BF16 R28, R232, R50, R28 ;  /* 0x00000032e81c723c */ /* 0x000fe2000004181c */
[----:B------:R-:W-:Y:S07]  /*2b10*/  LDSM.16.M88.4 R48, [R251+0x7000] ;  /* 0x00700000fb30783b */ /* 0x000fee0000000200 */
[----:B------:R-:W-:Y:S08]  /*2b20*/  HMMA.16816.F32.BF16 R36, R228, R34, R72 ;  /* 0x00000022e424723c */ /* 0x000ff00000041848 */
[----:B------:R-:W-:Y:S01]  /*2b30*/  HMMA.16816.F32.BF16 R8, R240, R58, R20 ;  /* 0x0000003af008723c */ /* 0x000fe20000041814 */
[----:B------:R-:W2:Y:S07]  /*2b40*/  LDSM.16.M88.4 R56, [R251+0x6800] ;  /* 0x00680000fb38783b */ /* 0x000eae0000000200 */
[----:B---3--:R-:W-:Y:S08]  /*2b50*/  HMMA.16816.F32.BF16 R16, R236, R52, R16 ;  /* 0x00000034ec10723c */ /* 0x008ff00000041810 */
[----:B------:R-:W-:Y:S08]  /*2b60*/  HMMA.16816.F32.BF16 R32, R244, R60, R12 ;  /* 0x0000003cf420723c */ /* 0x000ff0000004180c */
[----:B----4-:R-:W-:Y:S08]  /*2b70*/  HMMA.16816.F32.BF16 R12, R232, R40, R24 ;  /* 0x00000028e80c723c */ /* 0x010ff00000041818 */
[----:B------:R-:W-:Y:S01]  /*2b80*/  HMMA.16816.F32.BF16 R28, R236, R54, R28 ;  /* 0x00000036ec1c723c */ /* 0x000fe2000004181c */
[----:B------:R-:W3:Y:S07]  /*2b90*/  LDSM.16.M88.4 R52, [R94+0x17100] ;  /* 0x017100005e34783b */ /* 0x000eee0000000200 */
[----:B------:R-:W-:Y:S01]  /*2ba0*/  HMMA.16816.F32.BF16 R20, R232, R42, R36 ;  /* 0x0000002ae814723c */ /* 0x000fe20000041824 */
[----:B------:R-:W4:Y:S01]  /*2bb0*/  LDSM.16.M88.4 R36, [R248+0x17900] ;  /* 0x01790000f824783b */ /* 0x000f220000000200 */
[----:B------:R-:W-:-:S02]  /*2bc0*/  FMUL.FTZ R32, R32, c[0x0][0x320] ;  /* 0x0000c80020207a20 */ /* 0x000fc40000410000 */
[----:B------:R-:W-:Y:S01]  /*2bd0*/  FMUL.FTZ R33, R33, c[0x0][0x320] ;  /* 0x0000c80021217a20 */ /* 0x000fe20000410000 */
[----:B------:R-:W5:Y:S01]  /*2be0*/  LDSM.16.M88.4 R40, [R95+0x7800] ;  /* 0x007800005f28783b */ /* 0x000f620000000200 */
[----:B------:R-:W-:Y:S02]  /*2bf0*/  FMUL.FTZ R34, R34, c[0x0][0x320] ;  /* 0x0000c80022227a20 */ /* 0x000fe40000410000 */
[----:B------:R-:W-:Y:S01]  /*2c00*/  HMMA.16816.F32.BF16 R8, R244, R62, R8 ;  /* 0x0000003ef408723c */ /* 0x000fe20000041808 */
[----:B------:R-:W-:Y:S01]  /*2c10*/  FMUL.FTZ R35, R35, c[0x0][0x320] ;  /* 0x0000c80023237a20 */ /* 0x000fe20000410000 */
[----:B------:R-:W-:Y:S06]  /*2c20*/  MUFU.TANH R63, R33 ;  /* 0x00000021003f7308 */ /* 0x000fec0000002400 */
[----:B-1----:R-:W-:Y:S02]  /*2c30*/  HMMA.16816.F32.BF16 R24, R240, R64, R16 ;  /* 0x00000040f018723c */ /* 0x002fe40000041810 */
[----:B------:R-:W-:Y:S06]  /*2c40*/  MUFU.TANH R64, R32 ;  /* 0x0000002000407308 */ /* 0x000fec0000002400 */
[----:B------:R-:W-:Y:S02]  /*2c50*/  HMMA.16816.F32.BF16 R68, R228, R76, R68 ;  /* 0x0000004ce444723c */ /* 0x000fe40000041844 */
[----:B------:R-:W1:Y:S06]  /*2c60*/  MUFU.TANH R7, R34 ;  /* 0x0000002200077308 */ /* 0x000e6c0000002400 */
[----:B------:R-:W-:Y:S01]  /*2c70*/  HMMA.16816.F32.BF16 R16, R236, R44, R12 ;  /* 0x0000002cec10723c */ /* 0x000fe2000004180c */
[----:B------:R-:W-:Y:S01]  /*2c80*/  FMUL.FTZ R9, R9, c[0x0][0x320] ;  /* 0x0000c80009097a20 */ /* 0x000fe20000410000 */
[----:B------:R2:W-:Y:S01]  /*2c90*/  MUFU.TANH R6, R35 ;  /* 0x0000002300067308 */ /* 0x0005e20000002400 */
[----:B------:R-:W-:-:S02]  /*2ca0*/  FMUL.FTZ R10, R10, c[0x0][0x320] ;  /* 0x0000c8000a0a7a20 */ /* 0x000fc40000410000 */
[----:B------:R-:W-:Y:S02]  /*2cb0*/  FMUL.FTZ R11, R11, c[0x0][0x320] ;  /* 0x0000c8000b0b7a20 */ /* 0x000fe40000410000 */
[----:B------:R-:W-:Y:S01]  /*2cc0*/  FMUL.FTZ R2, R8, c[0x0][0x320] ;  /* 0x0000c80008027a20 */ /* 0x000fe20000410000 */
[----:B------:R-:W-:Y:S02]  /*2cd0*/  HMMA.16816.F32.BF16 R12, R240, R66, R28 ;  /* 0x00000042f00c723c */ /* 0x000fe4000004181c */
[----:B------:R-:W-:Y:S06]  /*2ce0*/  MUFU.TANH R61, R9 ;  /* 0x00000009003d7308 */ /* 0x000fec0000002400 */
[----:B------:R-:W-:Y:S02]  /*2cf0*/  HMMA.16816.F32.BF16 R28, R228, R78, R84 ;  /* 0x0000004ee41c723c */ /* 0x000fe40000041854 */
[----:B------:R-:W-:Y:S06]  /*2d00*/  MUFU.TANH R60, R10 ;  /* 0x0000000a003c7308 */ /* 0x000fec0000002400 */
[----:B--2---:R-:W-:Y:S02]  /*2d10*/  HMMA.16816.F32.BF16 R32, R244, R56, R24 ;  /* 0x00000038f420723c */ /* 0x004fe40000041818 */
[----:B------:R4:W2:Y:S06]  /*2d20*/  MUFU.TANH R57, R11 ;  /* 0x0000000b00397308 */ /* 0x0008ac0000002400 */
[----:B------:R-:W-:Y:S02]  /*2d30*/  HMMA.16816.F32.BF16 R24, R236, R46, R20 ;  /* 0x0000002eec18723c */ /* 0x000fe40000041814 */
[----:B------:R1:W-:Y:S06]  /*2d40*/  MUFU.TANH R62, R2 ;  /* 0x00000002003e7308 */ /* 0x0003ec0000002400 */
[----:B---3--:R-:W-:Y:S08]  /*2d50*/  HMMA.16816.F32.BF16 R20, R240, R52, R16 ;  /* 0x00000034f014723c */ /* 0x008ff00000041810 */
[----:B----4-:R-:W-:Y:S01]  /*2d60*/  HMMA.16816.F32.BF16 R8, R232, R36, R68 ;  /* 0x00000024e808723c */ /* 0x010fe20000041844 */
[----:B------:R-:W-:Y:S01]  /*2d70*/  FMUL.FTZ R32, R32, c[0x0][0x320] ;  /* 0x0000c80020207a20 */ /* 0x000fe20000410000 */
[----:B-1----:R-:W-:Y:S01]  /*2d80*/  LOP3.LUT R2, R93, 0xffffffe0, RZ, 0xc0, !PT ;  /* 0xffffffe05d027812 */ /* 0x002fe200078ec0ff */
[----:B------:R-:W-:-:S02]  /*2d90*/  FMUL.FTZ R33, R33, c[0x0][0x320] ;  /* 0x0000c80021217a20 */ /* 0x000fc40000410000 */
[----:B------:R-:W1:Y:S01]  /*2da0*/  MUFU.TANH R56, R32 ;  /* 0x0000002000387308 */ /* 0x000e620000002400 */
[----:B------:R-:W-:Y:S02]  /*2db0*/  FMUL.FTZ R34, R34, c[0x0][0x320] ;  /* 0x0000c80022227a20 */ /* 0x000fe40000410000 */
[----:B------:R-:W-:Y:S01]  /*2dc0*/  HMMA.16816.F32.BF16 R16, R244, R58, R12 ;  /* 0x0000003af410723c */ /* 0x000fe2000004180c */
[----:B------:R-:W-:Y:S02]  /*2dd0*/  IMAD.IADD R2, R107, 0x1, -R2 ;  /* 0x000000016b027824 */ /* 0x000fe400078e0a02 */
[----:B------:R-:W-:Y:S02]  /*2de0*/  FMUL.FTZ R35, R35, c[0x0][0x320] ;  /* 0x0000c80023237a20 */ /* 0x000fe40000410000 */
[----:B------:R-:W-:Y:S01]  /*2df0*/  MUFU.TANH R47, R33 ;  /* 0x00000021002f7308 */ /* 0x000fe20000002400 */
[----:B------:R-:W-:Y:S02]  /*2e00*/  SHF.R.S32.HI R3, RZ, 0x1f, R2 ;  /* 0x0000001fff037819 */ /* 0x000fe40000011402 */
[----:B------:R-:W-:Y:S01]  /*2e10*/  HMMA.16816.F32.BF16 R12, R232, R38, R28 ;  /* 0x00000026e80c723c */ /* 0x000fe2000004181c */
[----:B------:R-:W3:Y:S01]  /*2e20*/  LDSM.16.M88.4 R36, [R94+0x17900] ;  /* 0x017900005e24783b */ /* 0x000ee20000000200 */
[----:B------:R-:W-:-:S03]  /*2e30*/  LEA.HI R3, R3, R2, RZ, 0x2 ;  /* 0x0000000203037211 */ /* 0x000fc600078f10ff */
[----:B------:R-:W4:Y:S01]  /*2e40*/  MUFU.TANH R46, R34 ;  /* 0x00000022002e7308 */ /* 0x000f220000002400 */
[----:B------:R-:W-:Y:S02]  /*2e50*/  LOP3.LUT R3, R3, 0x7ffffffc, RZ, 0xc0, !PT ;  /* 0x7ffffffc03037812 */ /* 0x000fe400078ec0ff */
[----:B------:R-:W-:Y:S03]  /*2e60*/  HMMA.16816.F32.BF16 R24, R240, R54, R24 ;  /* 0x00000036f018723c */ /* 0x000fe60000041818 */
[----:B------:R-:W-:Y:S02]  /*2e70*/  IMAD.IADD R2, R2, 0x1, -R3 ;  /* 0x0000000102027824 */ /* 0x000fe400078e0a03 */
[----:B------:R-:W-:Y:S02]  /*2e80*/  MUFU.TANH R45, R35 ;  /* 0x00000023002d7308 */ /* 0x000fe40000002400 */
[----:B------:R-:W-:Y:S01]  /*2e90*/  IMAD R2, R2, -0x2, R92 ;  /* 0xfffffffe02027824 */ /* 0x000fe200078e025c */
[----:B-----5:R-:W-:Y:S01]  /*2ea0*/  HMMA.16816.F32.BF16 R8, R236, R40, R8 ;  /* 0x00000028ec08723c */ /* 0x020fe20000041808 */
[----:B------:R-:W-:-:S02]  /*2eb0*/  FMUL.FTZ R16, R16, c[0x0][0x320] ;  /* 0x0000c80010107a20 */ /* 0x000fc40000410000 */
[----:B------:R-:W-:Y:S01]  /*2ec0*/  FMUL.FTZ R17, R17, c[0x0][0x320] ;  /* 0x0000c80011117a20 */ /* 0x000fe20000410000 */
[----:B------:R-:W-:Y:S01]  /*2ed0*/  ISETP.GT.AND P0, PT, R2, RZ, PT ;  /* 0x000000ff0200720c */ /* 0x000fe20003f04270 */
[----:B------:R-:W-:Y:S01]  /*2ee0*/  FMUL.FTZ R18, R18, c[0x0][0x320] ;  /* 0x0000c80012127a20 */ /* 0x000fe20000410000 */
[----:B------:R-:W5:Y:S01]  /*2ef0*/  MUFU.TANH R44, R16 ;  /* 0x00000010002c7308 */ /* 0x000f620000002400 */
[----:B------:R-:W-:Y:S01]  /*2f00*/  FMUL.FTZ R19, R19, c[0x0][0x320] ;  /* 0x0000c80013137a20 */ /* 0x000fe20000410000 */
[----:B------:R-:W-:Y:S01]  /*2f10*/  HMMA.16816.F32.BF16 R28, R244, R48, R20 ;  /* 0x00000030f41c723c */ /* 0x000fe20000041814 */
[----:B------:R-:W1:Y:S01]  /*2f20*/  LDSM.16.M88.4 R20, [R251+0x7800] ;  /* 0x00780000fb14783b */ /* 0x000e620000000200 */
[----:B------:R-:W-:Y:S01]  /*2f30*/  ISETP.GT.AND P2, PT, R2, 0x1, PT ;  /* 0x000000010200780c */ /* 0x000fe20003f44270 */
[----:B------:R-:W-:-:S04]  /*2f40*/  DEPBAR.LE SB0, 0x0 ;  /* 0x000080000000791a */ /* 0x000fc80000000000 */
[----:B------:R-:W1:Y:S01]  /*2f50*/  MUFU.TANH R40, R17 ;  /* 0x0000001100287308 */ /* 0x000e620000002400 */
[----:B------:R-:W-:Y:S01]  /*2f60*/  HMMA.16816.F32.BF16 R12, R236, R42, R12 ;  /* 0x0000002aec0c723c */ /* 0x000fe2000004180c */
[----:B------:R-:W-:-:S06]  /*2f70*/  ISETP.GT.AND P1, PT, R2, 0x8, PT ;  /* 0x000000080200780c */ /* 0x000fcc0003f24270 */
[----:B------:R-:W1:Y:S01]  /*2f80*/  MUFU.TANH R52, R18 ;  /* 0x0000001200347308 */ /* 0x000e620000002400 */
[----:B------:R-:W-:Y:S07]  /*2f90*/  HMMA.16816.F32.BF16 R24, R244, R50, R24 ;  /* 0x00000032f418723c */ /* 0x000fee0000041818 */
[----:B------:R3:W1:Y:S01]  /*2fa0*/  MUFU.TANH R53, R19 ;  /* 0x0000001300357308 */ /* 0x0006620000002400 */
[----:B------:R-:W-:Y:S02]  /*2fb0*/  FMUL.FTZ R28, R28, c[0x0][0x320] ;  /* 0x0000c8001c1c7a20 */ /* 0x000fe40000410000 */
[----:B------:R-:W-:-:S02]  /*2fc0*/  FMUL.FTZ R29, R29, c[0x0][0x320] ;  /* 0x0000c8001d1d7a20 */ /* 0x000fc40000410000 */
[----:B------:R-:W-:Y:S02]  /*2fd0*/  FMUL.FTZ R31, R31, c[0x0][0x320] ;  /* 0x0000c8001f1f7a20 */ /* 0x000fe40000410000 */
[----:B------:R-:W-:Y:S01]  /*2fe0*/  FMUL.FTZ R30, R30, c[0x0][0x320] ;  /* 0x0000c8001e1e7a20 */ /* 0x000fe20000410000 */
[----:B------:R-:W1:Y:S01]  /*2ff0*/  MUFU.TANH R35, R28 ;  /* 0x0000001c00237308 */ /* 0x000e620000002400 */
[----:B---3--:R-:W-:Y:S08]  /*3000*/  HMMA.16816.F32.BF16 R16, R240, R36, R8 ;  /* 0x00000024f010723c */ /* 0x008ff00000041808 */
[----:B------:R-:W-:Y:S01]  /*3010*/  FMUL.FTZ R24, R24, c[0x0][0x320] ;  /* 0x0000c80018187a20 */ /* 0x000fe20000410000 */
[----:B------:R-:W3:Y:S01]  /*3020*/  MUFU.TANH R34, R29 ;  /* 0x0000001d00227308 */ /* 0x000ee20000002400 */
[----:B------:R-:W-:-:S02]  /*3030*/  FMUL.FTZ R3, R27, c[0x0][0x320] ;  /* 0x0000c8001b037a20 */ /* 0x000fc40000410000 */
[----:B------:R-:W-:Y:S02]  /*3040*/  FMUL.FTZ R25, R25, c[0x0][0x320] ;  /* 0x0000c80019197a20 */ /* 0x000fe40000410000 */
[----:B------:R-:W-:Y:S01]  /*3050*/  FMUL.FTZ R26, R26, c[0x0][0x320] ;  /* 0x0000c8001a1a7a20 */ /* 0x000fe20000410000 */
[----:B------:R-:W-:Y:S02]  /*3060*/  HMMA.16816.F32.BF16 R8, R240, R38, R12 ;  /* 0x00000026f008723c */ /* 0x000fe4000004180c */
[----:B------:R3:W-:Y:S05]  /*3070*/  MUFU.TANH R15, R24 ;  /* 0x00000018000f7308 */ /* 0x0007ea0000002400 */
[----:B------:R-:W-:-:S02]  /*3080*/  FSEL R14, R7, -INF , P0 ;  /* 0xff800000070e7808 */ /* 0x000fc40000000000 */
[----:B------:R-:W-:Y:S01]  /*3090*/  FSEL R7, R64, -INF , P0 ;  /* 0xff80000040077808 */ /* 0x000fe20000000000 */
[----:B------:R4:W-:Y:S01]  /*30a0*/  MUFU.TANH R12, R25 ;  /* 0x00000019000c7308 */ /* 0x0009e20000002400 */
[----:B------:R-:W-:Y:S01]  /*30b0*/  BAR.SYNC.DEFER_BLOCKING 0x0 ;  /* 0x0000000000007b1d */ /* 0x000fe20000010000 */
[----:B------:R-:W-:Y:S01]  /*30c0*/  ISETP.GT.AND P0, PT, R2, 0x9, PT ;  /* 0x000000090200780c */ /* 0x000fe20003f04270 */
[----:B-1----:R-:W-:Y:S03]  /*30d0*/  HMMA.16816.F32.BF16 R16, R244, R20, R16 ;  /* 0x00000014f410723c */ /* 0x002fe60000041810 */
[----:B--2---:R-:W-:Y:S02]  /*30e0*/  FSEL R27, R57, -INF , P0 ;  /* 0xff800000391b7808 */ /* 0x004fe40000000000 */
[----:B------:R1:W-:Y:S01]  /*30f0*/  MUFU.TANH R32, R31 ;  /* 0x0000001f00207308 */ /* 0x0003e20000002400 */
[----:B---3--:R-:W-:-:S02]  /*3100*/  FSEL R24, R6, -INF , P2 ;  /* 0xff80000006187808 */ /* 0x008fc40001000000 */
[----:B------:R-:W-:Y:S02]  /*3110*/  FSEL R6, R63, -INF , P2 ;  /* 0xff8000003f067808 */ /* 0x000fe40001000000 */
[----:B------:R-:W-:Y:S01]  /*3120*/  ISETP.GT.AND P2, PT, R2, 0x10, PT ;  /* 0x000000100200780c */ /* 0x000fe20003f44270 */
[----:B------:R-:W-:Y:S02]  /*3130*/  HMMA.16816.F32.BF16 R20, R244, R22, R8 ;  /* 0x00000016f414723c */ /* 0x000fe40000041808 */
[----:B------:R2:W-:Y:S01]  /*3140*/  MUFU.TANH R10, R3 ;  /* 0x00000003000a7308 */ /* 0x0005e20000002400 */
[----:B----4-:R-:W-:Y:S02]  /*3150*/  FSEL R25, R60, -INF , P1 ;  /* 0xff8000003c197808 */ /* 0x010fe40000800000 */
[----:B------:R-:W-:Y:S02]  /*3160*/  FSEL R13, R56, -INF , P2 ;  /* 0xff800000380d7808 */ /* 0x000fe40001000000 */
[----:B------:R-:W-:-:S02]  /*3170*/  FSEL R8, R62, -INF , P1 ;  /* 0xff8000003e087808 */ /* 0x000fc40000800000 */
[----:B------:R-:W-:Y:S01]  /*3180*/  FSEL R11, R61, -INF , P0 ;  /* 0xff8000003d0b7808 */ /* 0x000fe20000000000 */
[----:B------:R3:W4:Y:S01]  /*3190*/  MUFU.TANH R9, R26 ;  /* 0x0000001a00097308 */ /* 0x0007220000002400 */
[C---:B------:R-:W-:Y:S02]  /*31a0*/  ISETP.GT.AND P1, PT, R2.reuse, 0x11, PT ;  /* 0x000000110200780c */ /* 0x040fe40003f24270 */
[----:B------:R-:W-:Y:S02]  /*31b0*/  ISETP.GT.AND P0, PT, R2, 0x18, PT ;  /* 0x000000180200780c */ /* 0x000fe40003f04270 */
[----:B-1----:R-:W-:Y:S01]  /*31c0*/  FSEL R31, R46, -INF , P2 ;  /* 0xff8000002e1f7808 */ /* 0x002fe20001000000 */
[----:B------:R-:W-:Y:S01]  /*31d0*/  FMUL.FTZ R16, R16, c[0x0][0x320] ;  /* 0x0000c80010107a20 */ /* 0x000fe20000410000 */
[----:B------:R-:W-:Y:S01]  /*31e0*/  ISETP.GT.AND P2, PT, R2, 0x19, PT ;  /* 0x000000190200780c */ /* 0x000fe20003f44270 */
[----:B------:R-:W-:Y:S01]  /*31f0*/  FMUL.FTZ R18, R18, c[0x0][0x320] ;  /* 0x0000c80012127a20 */ /* 0x000fe20000410000 */
[----:B--2---:R-:W-:Y:S01]  /*3200*/  FMNMX.FTZ R3, R7, R6, !PT ;  /* 0x0000000607037209 */ /* 0x004fe20007810000 */
[----:B------:R1:W2:Y:S01]  /*3210*/  MUFU.TANH R33, R30 ;  /* 0x0000001e00217308 */ /* 0x0002a20000002400 */
[----:B-----5:R-:W-:Y:S01]  /*3220*/  FSEL R28, R44, -INF , P0 ;  /* 0xff8000002c1c7808 */ /* 0x020fe20000000000 */
[----:B------:R-:W-:Y:S01]  /*3230*/  FMUL.FTZ R17, R17, c[0x0][0x320] ;  /* 0x0000c80011117a20 */ /* 0x000fe20000410000 */
[----:B------:R-:W-:Y:S01]  /*3240*/  FMNMX.FTZ R3, R8, R3, !PT ;  /* 0x0000000308037209 */ /* 0x000fe20007810000 */
[----:B------:R-:W-:Y:S01]  /*3250*/  FMUL.FTZ R20, R20, c[0x0][0x320] ;  /* 0x0000c80014147a20 */ /* 0x000fe20000410000 */
[----:B------:R-:W-:Y:S01]  /*3260*/  FSEL R29, R40, -INF , P2 ;  /* 0xff800000281d7808 */ /* 0x000fe20001000000 */
[----:B------:R-:W-:Y:S01]  /*3270*/  FMUL.FTZ R19, R19, c[0x0][0x320] ;  /* 0x0000c80013137a20 */ /* 0x000fe20000410000 */
[----:B------:R-:W-:Y:S01]  /*3280*/  FMNMX.FTZ R3, R11, R3, !PT ;  /* 0x000000030b037209 */ /* 0x000fe20007810000 */
[----:B------:R-:W-:Y:S01]  /*3290*/  MUFU.TANH R16, R16 ;  /* 0x0000001000107308 */ /* 0x000fe20000002400 */
[----:B---3--:R-:W-:Y:S01]  /*32a0*/  FSEL R26, R47, -INF , P1 ;  /* 0xff8000002f1a7808 */ /* 0x008fe20000800000 */
[----:B------:R-:W-:Y:S01]  /*32b0*/  FMUL.FTZ R22, R22, c[0x0][0x320] ;  /* 0x0000c80016167a20 */ /* 0x000fe20000410000 */
[----:B------:R-:W-:-:S02]  /*32c0*/  FMNMX.FTZ R3, R13, R3, !PT ;  /* 0x000000030d037209 */ /* 0x000fc40007810000 */
[----:B------:R-:W-:Y:S02]  /*32d0*/  FSEL R52, R52, -INF , P0 ;  /* 0xff80000034347808 */ /* 0x000fe40000000000 */
[----:B------:R-:W-:Y:S01]  /*32e0*/  FMNMX.FTZ R3, R26, R3, !PT ;  /* 0x000000031a037209 */ /* 0x000fe20007810000 */
[----:B------:R-:W3:Y:S01]  /*32f0*/  MUFU.TANH R18, R18 ;  /* 0x0000001200127308 */ /* 0x000ee20000002400 */
[----:B-1----:R-:W-:Y:S02]  /*3300*/  FSEL R30, R45, -INF , P1 ;  /* 0xff8000002d1e7808 */ /* 0x002fe40000800000 */
[----:B------:R-:W-:Y:S02]  /*3310*/  ISETP.GT.AND P1, PT, R2, 0x20, PT ;  /* 0x000000200200780c */ /* 0x000fe40003f24270 */
[----:B------:R-:W-:Y:S02]  /*3320*/  FMNMX.FTZ R132, R28, R3, !PT ;  /* 0x000000031c847209 */ /* 0x000fe40007810000 */
[----:B------:R-:W-:Y:S01]  /*3330*/  ISETP.GT.AND P0, PT, R2, 0x21, PT ;  /* 0x000000210200780c */ /* 0x000fe20003f04270 */
[----:B------:R-:W1:Y:S01]  /*3340*/  MUFU.TANH R17, R17 ;  /* 0x0000001100117308 */ /* 0x000e620000002400 */
[----:B------:R-:W-:-:S02]  /*3350*/  FSEL R53, R53, -INF , P2 ;  /* 0xff80000035357808 */ /* 0x000fc40001000000 */
[----:B------:R-:W-:Y:S02]  /*3360*/  FSEL R94, R35, -INF , P1 ;  /* 0xff800000235e7808 */ /* 0x000fe40000800000 */
[----:B------:R-:W-:Y:S02]  /*3370*/  FMNMX.FTZ R132, R29, R132, !PT ;  /* 0x000000841d847209 */ /* 0x000fe40007810000 */
[----:B------:R-:W-:Y:S01]  /*3380*/  ISETP.GT.AND P2, PT, R2, 0x28, PT ;  /* 0x000000280200780c */ /* 0x000fe20003f44270 */
[----:B------:R-:W5:Y:S01]  /*3390*/  MUFU.TANH R20, R20 ;  /* 0x0000001400147308 */ /* 0x000f620000002400 */
[----:B------:R-:W-:Y:S02]  /*33a0*/  FMNMX.FTZ R3, R14, R24, !PT ;  /* 0x000000180e037209 */ /* 0x000fe40007810000 */
[----:B------:R-:W-:Y:S02]  /*33b0*/  FSEL R93, R34, -INF , P0 ;  /* 0xff800000225d7808 */ /* 0x000fe40000000000 */
[----:B------:R-:W-:-:S02]  /*33c0*/  FMNMX.FTZ R132, R94, R132, !PT ;  /* 0x000000845e847209 */ /* 0x000fc40007810000 */
[----:B----4-:R-:W-:Y:S01]  /*33d0*/  FSEL R107, R9, -INF , P2 ;  /* 0xff800000096b7808 */ /* 0x010fe20001000000 */
[----:B------:R-:W-:Y:S01]  /*33e0*/  FMUL.FTZ R9, R21, c[0x0][0x320] ;  /* 0x0000c80015097a20 */ /* 0x000fe20000410000 */
[----:B------:R-:W-:Y:S01]  /*33f0*/  FMNMX.FTZ R3, R25, R3, !PT ;  /* 0x0000000319037209 */ /* 0x000fe20007810000 */
[----:B------:R-:W-:Y:S01]  /*3400*/  MUFU.TANH R19, R19 ;  /* 0x0000001300137308 */ /* 0x000fe20000002400 */
[----:B--2---:R-:W-:Y:S02]  /*3410*/  FSEL R105, R33, -INF , P1 ;  /* 0xff80000021697808 */ /* 0x004fe40000800000 */
[----:B------:R-:W-:Y:S02]  /*3420*/  FSEL R106, R32, -INF , P0 ;  /* 0xff800000206a7808 */ /* 0x000fe40000000000 */
[C---:B------:R-:W-:Y:S02]  /*3430*/  ISETP.GT.AND P1, PT, R2.reuse, 0x29, PT ;  /* 0x000000290200780c */ /* 0x040fe40003f24270 */
[----:B------:R-:W-:Y:S01]  /*3440*/  ISETP.GT.AND P0, PT, R2, 0x30, PT ;  /* 0x000000300200780c */ /* 0x000fe20003f04270 */
[----:B------:R-:W2:Y:S01]  /*3450*/  MUFU.TANH R9, R9 ;  /* 0x0000000900097308 */ /* 0x000ea20000002400 */
[----:B------:R-:W-:-:S02]  /*3460*/  FSEL R92, R15, -INF , P2 ;  /* 0xff8000000f5c7808 */ /* 0x000fc40001000000 */
[----:B------:R-:W-:Y:S02]  /*3470*/  FMNMX.FTZ R132, R93, R132, !PT ;  /* 0x000000845d847209 */ /* 0x000fe40007810000 */
[----:B------:R-:W-:Y:S02]  /*3480*/  FMNMX.FTZ R3, R27, R3, !PT ;  /* 0x000000031b037209 */ /* 0x000fe40007810000 */
[----:B------:R-:W-:Y:S01]  /*3490*/  FSEL R104, R10, -INF , P1 ;  /* 0xff8000000a687808 */ /* 0x000fe20000800000 */
[----:B------:R-:W4:Y:S01]  /*34a0*/  MUFU.TANH R22, R22 ;  /* 0x0000001600167308 */ /* 0x000f220000002400 */
[----:B------:R-:W-:Y:S02]  /*34b0*/  FSEL R91, R12, -INF , P1 ;  /* 0xff8000000c5b7808 */ /* 0x000fe40000800000 */
[----:B---3--:R-:W-:Y:S02]  /*34c0*/  FSEL R95, R18, -INF , P0 ;  /* 0xff800000125f7808 */ /* 0x008fe40000000000 */
[----:B------:R-:W-:-:S02]  /*34d0*/  FMNMX.FTZ R132, R92, R132, !PT ;  /* 0x000000845c847209 */ /* 0x000fc40007810000 */
[----:B------:R-:W-:Y:S02]  /*34e0*/  FSEL R90, R16, -INF , P0 ;  /* 0xff800000105a7808 */ /* 0x000fe40000000000 */
[C---:B------:R-:W-:Y:S02]  /*34f0*/  ISETP.GT.AND P2, PT, R2.reuse, 0x31, PT ;  /* 0x000000310200780c */ /* 0x040fe40003f44270 */
[C---:B------:R-:W-:Y:S02]  /*3500*/  ISETP.GT.AND P1, PT, R2.reuse, 0x38, PT ;  /* 0x000000380200780c */ /* 0x040fe40003f24270 */
[----:B------:R-:W-:Y:S02]  /*3510*/  ISETP.GT.AND P0, PT, R2, 0x39, PT ;  /* 0x000000390200780c */ /* 0x000fe40003f04270 */
[----:B------:R-:W-:Y:S02]  /*3520*/  FMNMX.FTZ R2, R31, R3, !PT ;  /* 0x000000031f027209 */ /* 0x000fe40007810000 */
[----:B------:R-:W-:-:S02]  /*3530*/  FMNMX.FTZ R132, R91, R132, !PT ;  /* 0x000000845b847209 */ /* 0x000fc40007810000 */
[----:B------:R-:W-:Y:S02]  /*3540*/  FMNMX.FTZ R2, R30, R2, !PT ;  /* 0x000000021e027209 */ /* 0x000fe40007810000 */
[----:B-1----:R-:W-:Y:S02]  /*3550*/  FSEL R89, R17, -INF , P2 ;  /* 0xff80000011597808 */ /* 0x002fe40001000000 */
[----:B------:R-:W-:Y:S02]  /*3560*/  FMNMX.FTZ R132, R90, R132, !PT ;  /* 0x000000845a847209 */ /* 0x000fe40007810000 */
[----:B------:R-:W-:Y:S02]  /*3570*/  FMNMX.FTZ R2, R52, R2, !PT ;  /* 0x0000000234027209 */ /* 0x000fe40007810000 */
[----:B-----5:R-:W-:Y:S02]  /*3580*/  FSEL R88, R20, -INF , P1 ;  /* 0xff80000014587808 */ /* 0x020fe40000800000 */
[----:B------:R-:W-:-:S02]  /*3590*/  FMNMX.FTZ R132, R89, R132, !PT ;  /* 0x0000008459847209 */ /* 0x000fc40007810000 */
[----:B------:R-:W-:Y:S02]  /*35a0*/  FMNMX.FTZ R2, R53, R2, !PT ;  /* 0x0000000235027209 */ /* 0x000fe40007810000 */
[----:B--2---:R-:W-:Y:S01]  /*35b0*/  FSEL R84, R9, -INF , P0 ;  /* 0xff80000009547808 */ /* 0x004fe20000000000 */
[----:B------:R-:W-:Y:S01]  /*35c0*/  FMUL.FTZ R9, R23, c[0x0][0x320] ;  /* 0x0000c80017097a20 */ /* 0x000fe20000410000 */
[----:B------:R-:W-:Y:S02]  /*35d0*/  FMNMX.FTZ R132, R88, R132, !PT ;  /* 0x0000008458847209 */ /* 0x000fe40007810000 */
[----:B------:R-:W-:Y:S02]  /*35e0*/  FMNMX.FTZ R2, R105, R2, !PT ;  /* 0x0000000269027209 */ /* 0x000fe40007810000 */
[----:B------:R-:W-:Y:S01]  /*35f0*/  FMNMX.FTZ R132, R84, R132, !PT ;  /* 0x0000008454847209 */ /* 0x000fe20007810000 */
[----:B------:R-:W1:Y:S01]  /*3600*/  MUFU.TANH R9, R9 ;  /* 0x0000000900097308 */ /* 0x000e620000002400 */
[----:B------:R-:W-:-:S02]  /*3610*/  FMNMX.FTZ R2, R106, R2, !PT ;  /* 0x000000026a027209 */ /* 0x000fc40007810000 */
[----:B------:R-:W-:Y:S01]  /*3620*/  FSEL R87, R19, -INF , P2 ;  /* 0xff80000013577808 */ /* 0x000fe20001000000 */
[----:B------:R-:W2:Y:S01]  /*3630*/  SHFL.BFLY PT, R3, R132, 0x2, 0x1f ;  /* 0x0c401f0084037f89 */ /* 0x000ea200000e0000 */
[----:B------:R-:W-:Y:S02]  /*3640*/  FMNMX.FTZ R2, R107, R2, !PT ;  /* 0x000000026b027209 */ /* 0x000fe40007810000 */
[----:B----4-:R-:W-:Y:S02]  /*3650*/  FSEL R86, R22, -INF , P1 ;  /* 0xff80000016567808 */ /* 0x010fe40000800000 */
[----:B------:R-:W-:-:S04]  /*3660*/  FMNMX.FTZ R2, R104, R2, !PT ;  /* 0x0000000268027209 */ /* 0x000fc80007810000 */
[----:B------:R-:W-:Y:S02]  /*3670*/  FMNMX.FTZ R2, R95, R2, !PT ;  /* 0x000000025f027209 */ /* 0x000fe40007810000 */
[----:B-1----:R-:W-:Y:S02]  /*3680*/  FSEL R85, R9, -INF , P0 ;  /* 0xff80000009557808 */ /* 0x002fe40000000000 */
[----:B------:R-:W-:Y:S02]  /*3690*/  FMNMX.FTZ R2, R87, R2, !PT ;  /* 0x0000000257027209 */ /* 0x000fe40007810000 */
[----:B------:R-:W-:Y:S02]  /*36a0*/  ISETP.GE.AND P0, PT, R103, 0x41, PT ;  /* 0x000000416700780c */ /* 0x000fe40003f06270 */
[----:B------:R-:W-:-:S04]  /*36b0*/  FMNMX.FTZ R2, R86, R2, !PT ;  /* 0x0000000256027209 */ /* 0x000fc80007810000 */
[----:B------:R-:W-:Y:S02]  /*36c0*/  FMNMX.FTZ R2, R85, R2, !PT ;  /* 0x0000000255027209 */ /* 0x000fe40007810000 */
[----:B--2---:R-:W-:-:S03]  /*36d0*/  FMNMX.FTZ R132, R132, R3, !PT ;  /* 0x0000000384847209 */ /* 0x004fc60007810000 */
[----:B------:R-:W1:Y:S04]  /*36e0*/  SHFL.BFLY PT, R9, R2, 0x2, 0x1f ;  /* 0x0c401f0002097f89 */ /* 0x000e6800000e0000 */
[----:B------:R-:W2:Y:S01]  /*36f0*/  SHFL.BFLY PT, R3, R132, 0x1, 0x1f ;  /* 0x0c201f0084037f89 */ /* 0x000ea200000e0000 */
[----:B-1----:R-:W-:Y:S02]  /*3700*/  FMNMX.FTZ R9, R2, R9, !PT ;  /* 0x0000000902097209 */ /* 0x002fe40007810000 */
[----:B------:R-:W-:Y:S02]  /*3710*/  @P0 LEA.HI.SX32 R2, R111, 0xfffffffe, 0x1a ;  /* 0xfffffffe6f020811 */ /* 0x000fe400078fd2ff */
[----:B--2---:R-:W-:Y:S01]  /*3720*/  FMNMX.FTZ R132, R132, R3, !PT ;  /* 0x0000000384847209 */ /* 0x004fe20007810000 */
[----:B------:R-:W1:Y:S01]  /*3730*/  SHFL.BFLY PT, R15, R9, 0x1, 0x1f ;  /* 0x0c201f00090f7f89 */ /* 0x000e6200000e0000 */
[----:B------:R-:W-:Y:S01]  /*3740*/  @P0 SHF.R.S32.HI R10, RZ, 0x1f, R2 ;  /* 0x0000001fff0a0819 */ /* 0x000fe20000011402 */
[----:B------:R-:W-:Y:S01]  /*3750*/  @P0 IMAD R3, R96, R2, RZ ;  /* 0x0000000260030224 */ /* 0x000fe200078e02ff */
[C---:B------:R-:W-:Y:S01]  /*3760*/  FSETP.NEU.FTZ.AND P1, PT, R132.reuse, -INF , PT ;  /* 0xff8000008400780b */ /* 0x040fe20003f3d000 */
[----:B------:R-:W-:-:S02]  /*3770*/  FMUL.FTZ R12, R132, c[0x0][0x2d0] ;  /* 0x0000b400840c7a20 */ /* 0x000fc40000410000 */
[-C--:B------:R-:W-:Y:S02]  /*3780*/  @P0 IMAD R10, R10, R97.reuse, R3 ;  /* 0x000000610a0a0224 */ /* 0x080fe400078e0203 */
[----:B------:R-:W-:Y:S01]  /*3790*/  @P0 IMAD.WIDE.U32 R2, R2, R97, R108 ;  /* 0x0000006102020225 */ /* 0x000fe200078e006c */
[----:B------:R-:W-:-:S03]  /*37a0*/  FSEL R12, R12, RZ, P1 ;  /* 0x000000ff0c0c7208 */ /* 0x000fc60000800000 */
[----:B------:R-:W-:Y:S02]  /*37b0*/  @P0 IMAD.IADD R10, R3, 0x1, R10 ;  /* 0x00000001030a0824 */ /* 0x000fe400078e020a */
[--C-:B------:R-:W-:Y:S02]  /*37c0*/  FFMA.FTZ R7, R7, c[0x0][0x2d0], -R12.reuse ;  /* 0x0000b40007077a23 */ /* 0x100fe4000001080c */
[----:B------:R-:W-:Y:S01]  /*37d0*/  FFMA.FTZ R3, R6, c[0x0][0x2d0], -R12 ;  /* 0x0000b40006037a23 */ /* 0x000fe2000001080c */
[C---:B------:R-:W-:Y:S01]  /*37e0*/  @P0 LEA R6, P1, R2.reuse, c[0x0][0x1c8], 0x1 ;  /* 0x0000720002060a11 */ /* 0x040fe200078208ff */
[----:B------:R2:W-:Y:S08]  /*37f0*/  MUFU.EX2 R82, R7 ;  /* 0x0000000700527308 */ /* 0x0005f00000000800 */
[----:B------:R1:W-:Y:S01]  /*3800*/  MUFU.EX2 R81, R3 ;  /* 0x0000000300517308 */ /* 0x0003e20000000800 */
[----:B--2---:R-:W-:Y:S01]  /*3810*/  @P0 LEA.HI.X R7, R2, c[0x0][0x1cc], R10, 0x1, P1 ;  /* 0x0000730002070a11 */ /* 0x004fe200008f0c0a */
[--C-:B------:R-:W-:Y:S01]  /*3820*/  FFMA.FTZ R2, R8, c[0x0][0x2d0], -R12.reuse ;  /* 0x0000b40008027a23 */ /* 0x100fe2000001080c */
[----:B------:R-:W-:Y:S01]  /*3830*/  @P0 LEA R8, P1, R99, R6, 0x1 ;  /* 0x0000000663080211 */ /* 0x000fe200078208ff */
[----:B------:R-:W-:-:S04]  /*3840*/  FFMA.FTZ R10, R13, c[0x0][0x2d0], -R12 ;  /* 0x0000b4000d0a7a23 */ /* 0x000fc8000001080c */
[----:B------:R2:W-:Y:S01]  /*3850*/  MUFU.EX2 R83, R2 ;  /* 0x0000000200537308 */ /* 0x0005e20000000800 */
[----:B------:R3:W-:Y:S01]  /*3860*/  @P0 LDGSTS.E.BYPASS.LTC128B.128 [R98+0x10100], [R6.64], !P6 ;  /* 0x1010000006620fae */ /* 0x0007e2000f101d44 */
[----:B-1----:R-:W-:Y:S02]  /*3870*/  FMNMX.FTZ R3, R9, R15, !PT ;  /* 0x0000000f09037209 */ /* 0x002fe40007810000 */
[----:B------:R-:W-:Y:S01]  /*3880*/  @P0 LEA.HI.X R9, R99, R7, R100, 0x1, P1 ;  /* 0x0000000763090211 */ /* 0x000fe200008f0c64 */
[----:B------:R3:W-:Y:S01]  /*3890*/  @P0 LDGSTS.E.BYPASS.LTC128B.128 [R98+0x12100], [R6.64+0x80], !P5 ;  /* 0x1210008006620fae */ /* 0x0007e2000e901d44 */
[----:B------:R-:W-:Y:S02]  /*38a0*/  FSETP.NEU.FTZ.AND P1, PT, R3, -INF , PT ;  /* 0xff8000000300780b */ /* 0x000fe40003f3d000 */
[----:B------:R-:W-:Y:S01]  /*38b0*/  MUFU.EX2 R15, R10 ;  /* 0x0000000a000f7308 */ /* 0x000fe20000000800 */
[----:B------:R3:W-:Y:S04]  /*38c0*/  @P0 LDGSTS.E.BYPASS.LTC128B.128 [R98+0x14100], [R6.64+0x100], !P4 ;  /* 0x1410010006620fae */ /* 0x0007e8000e101d44 */
[----:B------:R3:W-:Y:S01]  /*38d0*/  @P0 LDGSTS.E.BYPASS.LTC128B.128 [R98+0x16100], [R6.64+0x180], !P3 ;  /* 0x1610018006620fae */ /* 0x0007e2000d901d44 */
[----:B--2---:R-:W-:-:S03]  /*38e0*/  FFMA.FTZ R2, R11, c[0x0][0x2d0], -R12 ;  /* 0x0000b4000b027a23 */ /* 0x004fc6000001080c */
[----:B------:R1:W-:Y:S01]  /*38f0*/  @P0 LDGSTS.E.BYPASS.LTC128B.128 [R98+0x11100], [R8.64], !P6 ;  /* 0x1110000008620fae */ /* 0x0003e2000f101d44 */
[----:B------:R2:W4:Y:S03]  /*3900*/  MUFU.EX2 R134, R2 ;  /* 0x0000000200867308 */ /* 0x0005260000000800 */
[----:B------:R1:W-:Y:S04]  /*3910*/  @P0 LDGSTS.E.BYPASS.LTC128B.128 [R98+0x13100], [R8.64+0x80], !P5 ;  /* 0x1310008008620fae */ /* 0x0003e8000e901d44 */
[----:B------:R1:W-:Y:S04]  /*3920*/  @P0 LDGSTS.E.BYPASS.LTC128B.128 [R98+0x15100], [R8.64+0x100], !P4 ;  /* 0x1510010008620fae */ /* 0x0003e8000e101d44 */
[----:B------:R1:W-:Y:S04]  /*3930*/  @P0 LDGSTS.E.BYPASS.LTC128B.128 [R98+0x17100], [R8.64+0x180], !P3 ;  /* 0x1710018008620fae */ /* 0x0003e8000d901d44 */
[----:B------:R-:W5:Y:S01]  /*3940*/  LDSM.16.MT88.4 R16, [R250+0x100] ;  /* 0x00010000fa10783b */ /* 0x000f620000004200 */
[----:B--2---:R-:W-:Y:S01]  /*3950*/  FMUL.FTZ R2, R3, c[0x0][0x2d0] ;  /* 0x0000b40003027a20 */ /* 0x004fe20000410000 */
[----:B----4-:R-:W-:-:S02]  /*3960*/  F2FP.BF16.PACK_AB R10, R134, R83 ;  /* 0x00000053860a723e */ /* 0x010fc400000010ff */
[----:B------:R-:W2:Y:S02]  /*3970*/  LDSM.16.MT88.4 R20, [R249+0x100] ;  /* 0x00010000f914783b */ /* 0x000ea40000004200 */
[----:B------:R-:W-:Y:S02]  /*3980*/  FSEL R2, R2, RZ, P1 ;  /* 0x000000ff02027208 */ /* 0x000fe40000800000 */
[----:B------:R-:W-:Y:S03]  /*3990*/  LDSM.16.MT88.4 R32, [R250+0x900] ;  /* 0x00090000fa20783b */ /* 0x000fe60000004200 */
[--C-:B------:R-:W-:Y:S01]  /*39a0*/  FFMA.FTZ R4, R14, c[0x0][0x2d0], -R2.reuse ;  /* 0x0000b4000e047a23 */ /* 0x100fe20000010802 */
[----:B------:R-:W4:Y:S01]  /*39b0*/  LDSM.16.MT88.4 R48, [R136+0x100] ;  /* 0x000100008830783b */ /* 0x000f220000004200 */
[----:B------:R-:W-:Y:S02]  /*39c0*/  FFMA.FTZ R0, R52, c[0x0][0x2d0], -R2 ;  /* 0x0000b40034007a23 */ /* 0x000fe40000010802 */
[----:B------:R3:W-:Y:S01]  /*39d0*/  MUFU.EX2 R14, R4 ;  /* 0x00000004000e7308 */ /* 0x0007e20000000800 */
[----:B------:R-:W2:Y:S04]  /*39e0*/  LDSM.16.MT88.4 R36, [R249+0x900] ;  /* 0x00090000f924783b */ /* 0x000ea80000004200 */
[----:B------:R-:W-:Y:S01]  /*39f0*/  LDSM.16.MT88.4 R68, [R250+0x2100] ;  /* 0x00210000fa44783b */ /* 0x000fe20000004200 */
[----:B-1----:R-:W-:-:S02]  /*3a00*/  F2FP.BF16.PACK_AB R8, R81, R82 ;  /* 0x000000525108723e */ /* 0x002fc400000010ff */
[----:B------:R1:W-:Y:S01]  /*3a10*/  MUFU.EX2 R125, R0 ;  /* 0x00000000007d7308 */ /* 0x0003e20000000800 */
[----:B------:R-:W-:Y:S04]  /*3a20*/  LDSM.16.MT88.4 R72, [R136+0x900] ;  /* 0x000900008848783b */ /* 0x000fe80000004200 */
[----:B------:R-:W-:Y:S01]  /*3a30*/  LDSM.16.MT88.4 R60, [R249+0x2100] ;  /* 0x00210000f93c783b */ /* 0x000fe20000004200 */
[----:B---3--:R-:W-:-:S03]  /*3a40*/  FFMA.FTZ R4, R24, c[0x0][0x2d0], -R2 ;  /* 0x0000b40018047a23 */ /* 0x008fc60000010802 */
[----:B------:R-:W-:Y:S01]  /*3a50*/  LDSM.16.MT88.4 R76, [R136+0x2100] ;  /* 0x00210000884c783b */ /* 0x000fe20000004200 */
[----:B------:R3:W3:Y:S03]  /*3a60*/  MUFU.EX2 R13, R4 ;  /* 0x00000004000d7308 */ /* 0x0006e60000000800 */
[----:B------:R-:W-:Y:S01]  /*3a70*/  LDSM.16.MT88.4 R56, [R136+0x2900] ;  /* 0x002900008838783b */ /* 0x000fe20000004200 */
[----:B-1----:R-:W-:-:S03]  /*3a80*/  FFMA.FTZ R0, R53, c[0x0][0x2d0], -R2 ;  /* 0x0000b40035007a23 */ /* 0x002fc60000010802 */
[----:B------:R-:W0:Y:S01]  /*3a90*/  LDGDEPBAR ;  /* 0x00000000000079af */ /* 0x000e220000000000 */
[----:B------:R1:W1:Y:S01]  /*3aa0*/  MUFU.EX2 R135, R0 ;  /* 0x0000000000877308 */ /* 0x0002620000000800 */
[----:B---3--:R-:W-:Y:S01]  /*3ab0*/  FFMA.FTZ R4, R25, c[0x0][0x2d0], -R2 ;  /* 0x0000b40019047a23 */ /* 0x008fe20000010802 */
[----:B------:R-:W-:-:S06]  /*3ac0*/  F2FP.BF16.PACK_AB R9, R13, R14 ;  /* 0x0000000e0d09723e */ /* 0x000fcc00000010ff */
[----:B------:R3:W-:Y:S01]  /*3ad0*/  MUFU.EX2 R80, R4 ;  /* 0x0000000400507308 */ /* 0x0007e20000000800 */
[----:B-1----:R-:W-:Y:S02]  /*3ae0*/  MOV R0, R15 ;  /* 0x0000000f00007202 */ /* 0x002fe40000000f00 */
[----:B------:R-:W-:Y:S01]  /*3af0*/  F2FP.BF16.PACK_AB R7, R135, R125 ;  /* 0x0000007d8707723e */ /* 0x000fe200000010ff */
[----:B---3--:R-:W-:-:S04]  /*3b00*/  FFMA.FTZ R4, R27, c[0x0][0x2d0], -R2 ;  /* 0x0000b4001b047a23 */ /* 0x008fc80000010802 */
[----:B------:R1:W3:Y:S02]  /*3b10*/  MUFU.EX2 R137, R4 ;  /* 0x0000000400897308 */ /* 0x0002e40000000800 */
[----:B-1----:R-:W-:Y:S01]  /*3b20*/  FFMA.FTZ R4, R26, c[0x0][0x2d0], -R12 ;  /* 0x0000b4001a047a23 */ /* 0x002fe2000001080c */
[----:B---3--:R-:W-:-:S05]  /*3b30*/  F2FP.BF16.PACK_AB R11, R137, R80 ;  /* 0x00000050890b723e */ /* 0x008fca00000010ff */
[----:B------:R1:W-:Y:S02]  /*3b40*/  MUFU.EX2 R139, R4 ;  /* 0x00000004008b7308 */ /* 0x0003e40000000800 */
[C---:B-----5:R-:W-:Y:S08]  /*3b50*/  HMMA.16816.F32.BF16 R24, R8.reuse, R16, RZ ;  /* 0x000000100818723c */ /* 0x060ff000000418ff */
[----:B--2---:R-:W-:Y:S01]  /*3b60*/  HMMA.16816.F32.BF16 R40, R8, R22, RZ ;  /* 0x000000160828723c */ /* 0x004fe200000418ff */
[----:B-1----:R-:W-:-:S04]  /*3b70*/  FFMA.FTZ R4, R28, c[0x0][0x2d0], -R12 ;  /* 0x0000b4001c047a23 */ /* 0x002fc8000001080c */
[----:B------:R1:W-:Y:S03]  /*3b80*/  MUFU.EX2 R138, R4 ;  /* 0x00000004008a7308 */ /* 0x0003e60000000800 */
[C---:B------:R-:W-:Y:S08]  /*3b90*/  HMMA.16816.F32.BF16 R44, R8.reuse, R20, RZ ;  /* 0x00000014082c723c */ /* 0x040ff000000418ff */
[----:B------:R-:W-:Y:S01]  /*3ba0*/  HMMA.16816.F32.BF16 R20, R8, R18, RZ ;  /* 0x000000120814723c */ /* 0x000fe200000418ff */
[----:B-1----:R-:W-:-:S07]  /*3bb0*/  FFMA.FTZ R4, R29, c[0x0][0x2d0], -R12 ;  /* 0x0000b4001d047a23 */ /* 0x002fce000001080c */
[C---:B----4-:R-:W-:Y:S01]  /*3bc0*/  HMMA.16816.F32.BF16 R16, R8.reuse, R48, RZ ;  /* 0x000000300810723c */ /* 0x050fe200000418ff */
[----:B------:R1:W2:Y:S07]  /*3bd0*/  MUFU.EX2 R124, R4 ;  /* 0x00000004007c7308 */ /* 0x0002ae0000000800 */
[----:B------:R-:W-:Y:S01]  /*3be0*/  HMMA.16816.F32.BF16 R64, R8, R50, RZ ;  /* 0x000000320840723c */ /* 0x000fe200000418ff */
[----:B------:R-:W-:Y:S01]  /*3bf0*/  LDSM.16.MT88.4 R48, [R252+0x900] ;  /* 0x00090000fc30783b */ /* 0x000fe20000004200 */
[----:B-1----:R-:W-:Y:S01]  /*3c00*/  FFMA.FTZ R4, R31, c[0x0][0x2d0], -R2 ;  /* 0x0000b4001f047a23 */ /* 0x002fe20000010802 */
[----:B--2---:R-:W-:-:S03]  /*3c10*/  F2FP.BF16.PACK_AB R6, R124, R138 ;  /* 0x0000008a7c06723e */ /* 0x004fc600000010ff */
[----:B------:R1:W-:Y:S02]  /*3c20*/  MUFU.EX2 R127, R4 ;  /* 0x00000004007f7308 */ /* 0x0003e40000000800 */
[----:B-1----:R-:W-:Y:S02]  /*3c30*/  FFMA.FTZ R4, R30, c[0x0][0x2d0], -R2 ;  /* 0x0000b4001e047a23 */ /* 0x002fe40000010802 */
[----:B------:R-:W1:Y:S04]  /*3c40*/  LDSM.16.MT88.4 R28, [R252+0x100] ;  /* 0x00010000fc1c783b */ /* 0x000e680000004200 */
[----:B------:R2:W3:Y:S02]  /*3c50*/  MUFU.EX2 R126, R4 ;  /* 0x00000004007e7308 */ /* 0x0004e40000000800 */
[----:B--2---:R-:W-:-:S02]  /*3c60*/  F2FP.BF16.PACK_AB R4, R139, R0 ;  /* 0x000000008b04723e */ /* 0x004fc400000010ff */
[----:B---3--:R-:W-:-:S07]  /*3c70*/  F2FP.BF16.PACK_AB R5, R126, R127 ;  /* 0x0000007f7e05723e */ /* 0x008fce00000010ff */
[C---:B------:R-:W-:Y:S08]  /*3c80*/  HMMA.16816.F32.BF16 R24, R4.reuse, R32, R24 ;  /* 0x000000200418723c */ /* 0x040ff00000041818 */
[----:B------:R-:W-:Y:S01]  /*3c90*/  HMMA.16816.F32.BF16 R148, R4, R38, R40 ;  /* 0x000000260494723c */ /* 0x000fe20000041828 */
[----:B------:R-:W2:Y:S07]  /*3ca0*/  LDSM.16.MT88.4 R40, [R250+0x2900] ;  /* 0x00290000fa28783b */ /* 0x000eae0000004200 */
[----:B-1----:R-:W-:Y:S08]  /*3cb0*/  HMMA.16816.F32.BF16 R52, R8, R28, RZ ;  /* 0x0000001c0834723c */ /* 0x002ff000000418ff */
[----:B------:R-:W-:Y:S01]  /*3cc0*/  IMAD.MOV.U32 R113, RZ, RZ, R25 ;  /* 0x000000ffff717224 */ /* 0x000fe200078e0019 */
[----:B------:R-:W-:Y:S01]  /*3cd0*/  MOV R15, R27 ;  /* 0x0000001b000f7202 */ /* 0x000fe20000000f00 */
[----:B------:R-:W-:Y:S01]  /*3ce0*/  IMAD.MOV.U32 R112, RZ, RZ, R24 ;  /* 0x000000ffff707224 */ /* 0x000fe200078e0018 */
[----:B------:R-:W-:Y:S01]  /*3cf0*/  HMMA.16816.F32.BF16 R140, R4, R36, R44 ;  /* 0x00000024048c723c */ /* 0x000fe2000004182c */
[----:B------:R-:W-:Y:S01]  /*3d00*/  IMAD.MOV.U32 R133, RZ, RZ, R26 ;  /* 0x000000ffff857224 */ /* 0x000fe200078e001a */
[----:B------:R-:W1:Y:S06]  /*3d10*/  LDSM.16.MT88.4 R44, [R249+0x2900] ;  /* 0x00290000f92c783b */ /* 0x000e6c0000004200 */
[----:B------:R-:W-:Y:S08]  /*3d20*/  HMMA.16816.F32.BF16 R24, R8, R68, RZ ;  /* 0x000000440818723c */ /* 0x000ff000000418ff */
[C---:B------:R-:W-:Y:S08]  /*3d30*/  HMMA.16816.F32.BF16 R16, R4.reuse, R72, R16 ;  /* 0x000000480410723c */ /* 0x040ff00000041810 */
[C---:B------:R-:W-:Y:S08]  /*3d40*/  HMMA.16816.F32.BF16 R156, R4.reuse, R34, R20 ;  /* 0x00000022049c723c */ /* 0x040ff00000041814 */
[----:B------:R-:W-:Y:S01]  /*3d50*/  HMMA.16816.F32.BF16 R96, R4, R48, R52 ;  /* 0x000000300460723c */ /* 0x000fe20000041834 */
[----:B------:R-:W-:Y:S07]  /*3d60*/  LDSM.16.MT88.4 R52, [R136+0x4900] ;  /* 0x004900008834783b */ /* 0x000fee0000004200 */
[----:B------:R-:W-:Y:S01]  /*3d70*/  HMMA.16816.F32.BF16 R36, R8, R30, RZ ;  /* 0x0000001e0824723c */ /* 0x000fe200000418ff */
[----:B------:R-:W-:Y:S01]  /*3d80*/  IMAD.MOV.U32 R115, RZ, RZ, R17 ;  /* 0x000000ffff737224 */ /* 0x000fe200078e0011 */
[----:B------:R-:W-:Y:S01]  /*3d90*/  MOV R110, R19 ;  /* 0x00000013006e7202 */ /* 0x000fe20000000f00 */
[----:B------:R-:W-:-:S02]  /*3da0*/  IMAD.MOV.U32 R114, RZ, RZ, R16 ;  /* 0x000000ffff727224 */ /* 0x000fc400078e0010 */
[----:B------:R-:W-:-:S03]  /*3db0*/  IMAD.MOV.U32 R111, RZ, RZ, R18 ;  /* 0x000000ffff6f7224 */ /* 0x000fc600078e0012 */
[----:B------:R-:W-:Y:S01]  /*3dc0*/  HMMA.16816.F32.BF16 R20, R8, R70, RZ ;  /* 0x000000460814723c */ /* 0x000fe200000418ff */
[----:B------:R-:W3:Y:S07]  /*3dd0*/  LDSM.16.MT88.4 R68, [R252+0x2100] ;  /* 0x00210000fc44783b */ /* 0x000eee0000004200 */
[----:B--2---:R-:W-:Y:S01]  /*3de0*/  HMMA.16816.F32.BF16 R24, R4, R40, R24 ;  /* 0x000000280418723c */ /* 0x004fe20000041818 */
[----:B------:R-:W-:Y:S01]  /*3df0*/  IMAD.MOV.U32 R48, RZ, RZ, R97 ;  /* 0x000000ffff307224 */ /* 0x000fe200078e0061 */
[----:B------:R-:W-:Y:S01]  /*3e00*/  MOV R102, R96 ;  /* 0x0000006000667202 */ /* 0x000fe20000000f00 */
[----:B------:R-:W-:-:S02]  /*3e10*/  IMAD.MOV.U32 R49, RZ, RZ, R98 ;  /* 0x000000ffff317224 */ /* 0x000fc400078e0062 */
[----:B------:R-:W-:-:S03]  /*3e20*/  IMAD.MOV.U32 R103, RZ, RZ, R99 ;  /* 0x000000ffff677224 */ /* 0x000fc600078e0063 */
[C---:B------:R-:W-:Y:S08]  /*3e30*/  HMMA.16816.F32.BF16 R28, R8.reuse, R62, RZ ;  /* 0x0000003e081c723c */ /* 0x040ff000000418ff */
[C---:B------:R-:W-:Y:S08]  /*3e40*/  HMMA.16816.F32.BF16 R32, R8.reuse, R60, RZ ;  /* 0x0000003c0820723c */ /* 0x040ff000000418ff */
[----:B------:R-:W-:Y:S01]  /*3e50*/  HMMA.16816.F32.BF16 R16, R8, R76, RZ ;  /* 0x0000004c0810723c */ /* 0x000fe200000418ff */
[----:B------:R-:W-:Y:S01]  /*3e60*/  IMAD.MOV.U32 R109, RZ, RZ, R26 ;  /* 0x000000ffff6d7224 */ /* 0x000fe200078e001a */
[----:B------:R-:W-:Y:S01]  /*3e70*/  MOV R96, R24 ;  /* 0x0000001800607202 */ /* 0x000fe20000000f00 */
[----:B------:R-:W-:-:S02]  /*3e80*/  IMAD.MOV.U32 R108, RZ, RZ, R25 ;  /* 0x000000ffff6c7224 */ /* 0x000fc400078e0019 */
[----:B------:R-:W-:Y:S02]  /*3e90*/  IMAD.MOV.U32 R97, RZ, RZ, R27 ;  /* 0x000000ffff617224 */ /* 0x000fe400078e001b */
[----:B------:R-:W-:Y:S01]  /*3ea0*/  LDSM.16.MT88.4 R24, [R252+0x2900] ;  /* 0x00290000fc18783b */ /* 0x000fe20000004200 */
[----:B------:R-:W-:Y:S08]  /*3eb0*/  HMMA.16816.F32.BF16 R60, R8, R78, RZ ;  /* 0x0000004e083c723c */ /* 0x000ff000000418ff */
[C---:B------:R-:W-:Y:S01]  /*3ec0*/  HMMA.16816.F32.BF16 R164, R4.reuse, R74, R64 ;  /* 0x0000004a04a4723c */ /* 0x040fe20000041840 */
[----:B------:R-:W2:Y:S07]  /*3ed0*/  LDSM.16.MT88.4 R64, [R249+0x4100] ;  /* 0x00410000f940783b */ /* 0x000eae0000004200 */
[C---:B-1----:R-:W-:Y:S01]  /*3ee0*/  HMMA.16816.F32.BF16 R72, R4.reuse, R46, R28 ;  /* 0x0000002e0448723c */ /* 0x042fe2000004181c */
[----:B------:R-:W1:Y:S07]  /*3ef0*/  LDSM.16.MT88.4 R28, [R250+0x4100] ;  /* 0x00410000fa1c783b */ /* 0x000e6e0000004200 */
[C---:B------:R-:W-:Y:S01]  /*3f00*/  HMMA.16816.F32.BF16 R32, R4.reuse, R44, R32 ;  /* 0x0000002c0420723c */ /* 0x040fe20000041820 */
[----:B------:R-:W4:Y:S07]  /*3f10*/  LDSM.16.MT88.4 R44, [R249+0x4900] ;  /* 0x00490000f92c783b */ /* 0x000f2e0000004200 */
[C---:B------:R-:W-:Y:S08]  /*3f20*/  HMMA.16816.F32.BF16 R188, R4.reuse, R56, R16 ;  /* 0x0000003804bc723c */ /* 0x040ff00000041810 */
[C---:B------:R-:W-:Y:S01]  /*3f30*/  HMMA.16816.F32.BF16 R180, R4.reuse, R58, R60 ;  /* 0x0000003a04b4723c */ /* 0x040fe2000004183c */
[----:B------:R-:W5:Y:S04]  /*3f40*/  LDSM.16.MT88.4 R56, [R136+0x4100] ;  /* 0x004100008838783b */ /* 0x000f680000004200 */
[----:B------:R-:W1:Y:S03]  /*3f50*/  LDSM.16.MT88.4 R60, [R252+0x4100] ;  /* 0x00410000fc3c783b */ /* 0x000e660000004200 */
[----:B------:R-:W-:Y:S01]  /*3f60*/  HMMA.16816.F32.BF16 R184, R4, R42, R20 ;  /* 0x0000002a04b8723c */ /* 0x000fe20000041814 */
[----:B------:R-:W1:Y:S01]  /*3f70*/  LDSM.16.MT88.4 R40, [R250+0x4900] ;  /* 0x00490000fa28783b */ /* 0x000e620000004200 */
[----:B------:R-:W-:Y:S01]  /*3f80*/  IMAD.MOV.U32 R101, RZ, RZ, R33 ;  /* 0x000000ffff657224 */ /* 0x000fe200078e0021 */
[----:B------:R-:W-:Y:S01]  /*3f90*/  MOV R98, R32 ;  /* 0x0000002000627202 */ /* 0x000fe20000000f00 */
[----:B------:R-:W-:-:S02]  /*3fa0*/  IMAD.MOV.U32 R100, RZ, RZ, R34 ;  /* 0x000000ffff647224 */ /* 0x000fc400078e0022 */
[----:B------:R-:W-:Y:S02]  /*3fb0*/  IMAD.MOV.U32 R99, RZ, RZ, R35 ;  /* 0x000000ffff637224 */ /* 0x000fe400078e0023 */
[C---:B---3--:R-:W-:Y:S07]  /*3fc0*/  HMMA.16816.F32.BF16 R20, R8.reuse, R68, RZ ;  /* 0x000000440814723c */ /* 0x048fee00000418ff */
[----:B------:R-:W-:Y:S01]  /*3fd0*/  IMAD.MOV.U32 R69, RZ, RZ, R49 ;  /* 0x000000ffff457224 */ /* 0x000fe200078e0031 */
[----:B------:R-:W-:Y:S01]  /*3fe0*/  HMMA.16816.F32.BF16 R16, R8, R70, RZ ;  /* 0x000000460810723c */ /* 0x000fe200000418ff */
[----:B------:R-:W-:-:S06]  /*3ff0*/  IMAD.MOV.U32 R68, RZ, RZ, R48 ;  /* 0x000000ffff447224 */ /* 0x000fcc00078e0030 */
[----:B------:R-:W-:Y:S01]  /*4000*/  IMAD.MOV.U32 R70, RZ, RZ, R115 ;  /* 0x000000ffff467224 */ /* 0x000fe200078e0073 */
[----:B------:R-:W-:Y:S01]  /*4010*/  HMMA.16816.F32.BF16 R76, R4, R50, R36 ;  /* 0x00000032044c723c */ /* 0x000fe20000041824 */
[----:B------:R-:W-:Y:S01]  /*4020*/  LDSM.16.MT88.4 R48, [R252+0x4900] ;  /* 0x00490000fc30783b */ /* 0x000fe20000004200 */
[----:B------:R-:W-:-:S06]  /*4030*/  MOV R71, R114 ;  /* 0x0000007200477202 */ /* 0x000fcc0000000f00 */
[C---:B--2---:R-:W-:Y:S08]  /*4040*/  HMMA.16816.F32.BF16 R36, R8.reuse, R64, RZ ;  /* 0x000000400824723c */ /* 0x044ff000000418ff */
[----:B------:R-:W-:Y:S01]  /*4050*/  HMMA.16816.F32.BF16 R32, R8, R66, RZ ;  /* 0x000000420820723c */ /* 0x000fe200000418ff */
[----:B------:R-:W2:Y:S07]  /*4060*/  LDSM.16.MT88.4 R64, [R249+0x6100] ;  /* 0x00610000f940783b */ /* 0x000eae0000004200 */
[----:B------:R-:W-:Y:S08]  /*4070*/  HMMA.16816.F32.BF16 R168, R4, R24, R20 ;  /* 0x0000001804a8723c */ /* 0x000ff00000041814 */
[----:B-1----:R-:W-:Y:S08]  /*4080*/  HMMA.16816.F32.BF16 R20, R8, R28, RZ ;  /* 0x0000001c0814723c */ /* 0x002ff000000418ff */
[----:B------:R-:W-:Y:S08]  /*4090*/  HMMA.16816.F32.BF16 R160, R4, R26, R16 ;  /* 0x0000001a04a0723c */ /* 0x000ff00000041810 */
[----:B------:R-:W-:Y:S08]  /*40a0*/  HMMA.16816.F32.BF16 R16, R8, R30, RZ ;  /* 0x0000001e0810723c */ /* 0x000ff000000418ff */
[----:B----4-:R-:W-:Y:S01]  /*40b0*/  HMMA.16816.F32.BF16 R152, R4, R44, R36 ;  /* 0x0000002c0498723c */ /* 0x010fe20000041824 */
[----:B------:R-:W1:Y:S07]  /*40c0*/  LDSM.16.MT88.4 R36, [R250+0x6100] ;  /* 0x00610000fa24783b */ /* 0x000e6e0000004200 */
[----:B-----5:R-:W-:Y:S07]  /*40d0*/  HMMA.16816.F32.BF16 R28, R8, R58, RZ ;  /* 0x0000003a081c723c */ /* 0x020fee00000418ff */
[----:B------:R-:W-:Y:S01]  /*40e0*/  IMAD.MOV.U32 R58, RZ, RZ, R69 ;  /* 0x000000ffff3a7224 */ /* 0x000fe200078e0045 */
[----:B------:R-:W-:Y:S01]  /*40f0*/  HMMA.16816.F32.BF16 R128, R4, R46, R32 ;  /* 0x0000002e0480723c */ /* 0x000fe20000041820 */
[----:B------:R-:W3:Y:S01]  /*4100*/  LDSM.16.MT88.4 R44, [R249+0x6900] ;  /* 0x00690000f92c783b */ /* 0x000ee20000004200 */
[----:B------:R-:W-:-:S02]  /*4110*/  IMAD.MOV.U32 R59, RZ, RZ, R103 ;  /* 0x000000ffff3b7224 */ /* 0x000fc400078e0067 */
[----:B------:R-:W-:-:S04]  /*4120*/  IMAD.MOV.U32 R69, RZ, RZ, R101 ;  /* 0x000000ffff457224 */ /* 0x000fc800078e0065 */
[C---:B------:R-:W-:Y:S07]  /*4130*/  HMMA.16816.F32.BF16 R32, R8.reuse, R56, RZ ;  /* 0x000000380820723c */ /* 0x040fee00000418ff */
[----:B------:R-:W-:Y:S01]  /*4140*/  MOV R56, R102 ;  /* 0x0000006600387202 */ /* 0x000fe20000000f00 */
[----:B------:R-:W-:Y:S01]  /*4150*/  HMMA.16816.F32.BF16 R24, R8, R60, RZ ;  /* 0x0000003c0818723c */ /* 0x000fe200000418ff */
[----:B------:R-:W-:Y:S01]  /*4160*/  IMAD.MOV.U32 R57, RZ, RZ, R68 ;  /* 0x000000ffff397224 */ /* 0x000fe200078e0044 */
[----:B------:R-:W-:-:S06]  /*4170*/  MOV R68, R98 ;  /* 0x0000006200447202 */ /* 0x000fcc0000000f00 */
[----:B------:R-:W-:Y:S07]  /*4180*/  HMMA.16816.F32.BF16 R144, R4, R40, R20 ;  /* 0x000000280490723c */ /* 0x000fee0000041814 */
[----:B------:R-:W-:Y:S01]  /*4190*/  IMAD.MOV.U32 R41, RZ, RZ, R113 ;  /* 0x000000ffff297224 */ /* 0x000fe200078e0071 */
[----:B------:R-:W-:Y:S01]  /*41a0*/  HMMA.16816.F32.BF16 R20, R8, R62, RZ ;  /* 0x0000003e0814723c */ /* 0x000fe200000418ff */
[----:B------:R-:W-:-:S07]  /*41b0*/  IMAD.MOV.U32 R40, RZ, RZ, R112 ;  /* 0x000000ffff287224 */ /* 0x000fce00078e0070 */
[C---:B------:R-:W-:Y:S01]  /*41c0*/  HMMA.16816.F32.BF16 R116, R4.reuse, R54, R28 ;  /* 0x000000360474723c */ /* 0x040fe2000004181c */
[----:B------:R-:W4:Y:S07]  /*41d0*/  LDSM.16.MT88.4 R28, [R250+0x6900] ;  /* 0x00690000fa1c783b */ /* 0x000f2e0000004200 */
[----:B------:R-:W-:Y:S07]  /*41e0*/  HMMA.16816.F32.BF16 R112, R4, R42, R16 ;  /* 0x0000002a0470723c */ /* 0x000fee0000041810 */
[----:B------:R-:W-:Y:S01]  /*41f0*/  IMAD.MOV.U32 R42, RZ, RZ, R111 ;  /* 0x000000ffff2a7224 */ /* 0x000fe200078e006f */
[----:B--2---:R-:W-:Y:S01]  /*4200*/  HMMA.16816.F32.BF16 R16, R8, R64, RZ ;  /* 0x000000400810723c */ /* 0x004fe200000418ff */
[----:B------:R-:W-:-:S07]  /*4210*/  MOV R43, R110 ;  /* 0x0000006e002b7202 */ /* 0x000fce0000000f00 */
[C---:B------:R-:W-:Y:S01]  /*4220*/  HMMA.16816.F32.BF16 R120, R4.reuse, R52, R32 ;  /* 0x000000340478723c */ /* 0x040fe20000041820 */
[----:B------:R-:W2:Y:S06]  /*4230*/  LDSM.16.MT88.4 R32, [R136+0x6100] ;  /* 0x006100008820783b */ /* 0x000eac0000004200 */
[----:B------:R-:W-:Y:S02]  /*4240*/  IMAD.MOV.U32 R52, RZ, RZ, R109 ;  /* 0x000000ffff347224 */ /* 0x000fe400078e006d */
[----:B------:R-:W-:Y:S02]  /*4250*/  IMAD.MOV.U32 R53, RZ, RZ, R108 ;  /* 0x000000ffff357224 */ /* 0x000fe400078e006c */
[----:B------:R-:W-:Y:S07]  /*4260*/  HMMA.16816.F32.BF16 R108, R4, R48, R24 ;  /* 0x00000030046c723c */ /* 0x000fee0000041818 */
[----:B------:R-:W-:Y:S01]  /*4270*/  IMAD.MOV.U32 R49, RZ, RZ, R70 ;  /* 0x000000ffff317224 */ /* 0x000fe200078e0046 */
[----:B------:R-:W-:Y:S01]  /*4280*/  MOV R48, R71 ;  /* 0x0000004700307202 */ /* 0x000fe20000000f00 */
[----:B------:R-:W-:Y:S01]  /*4290*/  IMAD.MOV.U32 R70, RZ, RZ, R100 ;  /* 0x000000ffff467224 */ /* 0x000fe200078e0064 */
[----:B------:R-:W-:Y:S01]  /*42a0*/  HMMA.16816.F32.BF16 R24, R8, R66, RZ ;  /* 0x000000420818723c */ /* 0x000fe200000418ff */
[----:B------:R-:W-:-:S07]  /*42b0*/  IMAD.MOV.U32 R71, RZ, RZ, R99 ;  /* 0x000000ffff477224 */ /* 0x000fce00078e0063 */
[----:B------:R-:W-:Y:S07]  /*42c0*/  HMMA.16816.F32.BF16 R100, R4, R50, R20 ;  /* 0x000000320464723c */ /* 0x000fee0000041814 */
[----:B------:R-:W-:Y:S01]  /*42d0*/  IMAD.MOV.U32 R50, RZ, RZ, R97 ;  /* 0x000000ffff327224 */ /* 0x000fe200078e0061 */
[----:B-1----:R-:W-:Y:S01]  /*42e0*/  HMMA.16816.F32.BF16 R20, R8, R36, RZ ;  /* 0x000000240814723c */ /* 0x002fe200000418ff */
[----:B------:R-:W-:-:S07]  /*42f0*/  IMAD.MOV.U32 R51, RZ, RZ, R96 ;  /* 0x000000ffff337224 */ /* 0x000fce00078e0060 */
[----:B---3--:R-:W-:Y:S08]  /*4300*/  HMMA.16816.F32.BF16 R96, R4, R44, R16 ;  /* 0x0000002c0460723c */ /* 0x008ff00000041810 */
[----:B------:R-:W-:Y:S08]  /*4310*/  HMMA.16816.F32.BF16 R16, R8, R38, RZ ;  /* 0x000000260810723c */ /* 0x000ff000000418ff */
[C---:B----4-:R-:W-:Y:S01]  /*4320*/  HMMA.16816.F32.BF16 R60, R4.reuse, R28, R20 ;  /* 0x0000001c043c723c */ /* 0x050fe20000041814 */
[----:B------:R-:W1:Y:S06]  /*4330*/  LDSM.16.MT88.4 R20, [R136+0x6900] ;  /* 0x006900008814783b */ /* 0x000e6c0000004200 */
[----:B------:R-:W-:Y:S01]  /*4340*/  IMAD.MOV.U32 R29, RZ, RZ, R52 ;  /* 0x000000ffff1d7224 */ /* 0x000fe200078e0034 */
[----:B------:R-:W-:Y:S01]  /*4350*/  MOV R28, R53 ;  /* 0x00000035001c7202 */ /* 0x000fe20000000f00 */
[C---:B------:R-:W-:Y:S08]  /*4360*/  HMMA.16816.F32.BF16 R64, R4.reuse, R46, R24 ;  /* 0x0000002e0440723c */ /* 0x040ff00000041818 */
[----:B------:R-:W-:Y:S07]  /*4370*/  HMMA.16816.F32.BF16 R52, R4, R30, R16 ;  /* 0x0000001e0434723c */ /* 0x000fee0000041810 */
[----:B------:R-:W-:Y:S01]  /*4380*/  IMAD.MOV.U32 R31, RZ, RZ, R0 ;  /* 0x000000ffff1f7224 */ /* 0x000fe200078e0000 */
[----:B--2---:R-:W-:Y:S01]  /*4390*/  HMMA.16816.F32.BF16 R16, R8, R32, RZ ;  /* 0x000000200810723c */ /* 0x004fe200000418ff */
[----:B------:R-:W-:-:S02]  /*43a0*/  FFMA.FTZ R0, R94, c[0x0][0x2d0], -R12 ;  /* 0x0000b4005e007a23 */ /* 0x000fc4000001080c */
[----:B------:R-:W-:Y:S02]  /*43b0*/  IMAD.MOV.U32 R94, RZ, RZ, R124 ;  /* 0x000000ffff5e7224 */ /* 0x000fe400078e007c */
[----:B------:R2:W-:Y:S01]  /*43c0*/  MUFU.EX2 R124, R0 ;  /* 0x00000000007c7308 */ /* 0x0005e20000000800 */
[----:B------:R-:W-:Y:S01]  /*43d0*/  IMAD.MOV.U32 R30, RZ, RZ, R51 ;  /* 0x000000ffff1e7224 */ /* 0x000fe200078e0033 */
[----:B------:R-:W-:Y:S01]  /*43e0*/  MOV R51, R43 ;  /* 0x0000002b00337202 */ /* 0x000fe20000000f00 */
[----:B------:R-:W-:Y:S02]  /*43f0*/  IMAD.MOV.U32 R43, RZ, RZ, R15 ;  /* 0x000000ffff2b7224 */ /* 0x000fe400078e000f */
[----:B------:R-:W-:Y:S02]  /*4400*/  FFMA.FTZ R15, R84, c[0x0][0x2d0], -R12 ;  /* 0x0000b400540f7a23 */ /* 0x000fe4000001080c */
[----:B------:R-:W-:Y:S02]  /*4410*/  IMAD.MOV.U32 R84, RZ, RZ, R30 ;  /* 0x000000ffff547224 */ /* 0x000fe400078e001e */
[----:B--2---:R-:W-:-:S02]  /*4420*/  FFMA.FTZ R0, R93, c[0x0][0x2d0], -R12 ;  /* 0x0000b4005d007a23 */ /* 0x004fc4000001080c */
[----:B------:R-:W-:-:S08]  /*4430*/  IMAD.MOV.U32 R93, RZ, RZ, R134 ;  /* 0x000000ffff5d7224 */ /* 0x000fd000078e0086 */
[----:B-1----:R-:W-:Y:S01]  /*4440*/  HMMA.16816.F32.BF16 R44, R4, R20, R16 ;  /* 0x00000014042c723c */ /* 0x002fe20000041810 */
[----:B------:R1:W-:Y:S07]  /*4450*/  MUFU.EX2 R134, R0 ;  /* 0x0000000000867308 */ /* 0x0003ee0000000800 */
[----:B------:R-:W-:Y:S01]  /*4460*/  HMMA.16816.F32.BF16 R16, R8, R34, RZ ;  /* 0x000000220810723c */ /* 0x000fe200000418ff */
[----:B-1----:R-:W-:Y:S01]  /*4470*/  FFMA.FTZ R0, R92, c[0x0][0x2d0], -R12 ;  /* 0x0000b4005c007a23 */ /* 0x002fe2000001080c */
[----:B------:R-:W-:-:S03]  /*4480*/  MOV R92, R135 ;  /* 0x00000087005c7202 */ /* 0x000fc60000000f00 */
[----:B------:R1:W-:Y:S11]  /*4490*/  MUFU.EX2 R135, R0 ;  /* 0x0000000000877308 */ /* 0x0003f60000000800 */
[----:B------:R-:W-:Y:S08]  /*44a0*/  @!UPT UIADD3 URZ, URZ, URZ, URZ ;  /* 0x0000003f3f3ff290 */ /* 0x000ff0000fffe03f */
[----:B------:R-:W-:Y:S01]  /*44b0*/  HMMA.16816.F32.BF16 R36, R4, R22, R16 ;  /* 0x000000160424723c */ /* 0x000fe20000041810 */
[----:B------:R-:W2:Y:S01]  /*44c0*/  LDSM.16.MT88.4 R16, [R252+0x6100] ;  /* 0x00610000fc10783b */ /* 0x000ea20000004200 */
[----:B-1----:R-:W-:Y:S02]  /*44d0*/  FFMA.FTZ R0, R91, c[0x0][0x2d0], -R12 ;  /* 0x0000b4005b007a23 */ /* 0x002fe4000001080c */
[----:B------:R-:W-:Y:S02]  /*44e0*/  IMAD.MOV.U32 R91, RZ, RZ, R136 ;  /* 0x000000ffff5b7224 */ /* 0x000fe400078e0088 */
[----:B------:R1:W3:Y:S02]  /*44f0*/  MUFU.EX2 R136, R0 ;  /* 0x0000000000887308 */ /* 0x0002e40000000800 */
[----:B-1----:R-:W-:Y:S02]  /*4500*/  FFMA.FTZ R0, R105, c[0x0][0x2d0], -R2 ;  /* 0x0000b40069007a23 */ /* 0x002fe40000010802 */
[----:B------:R-:W-:-:S02]  /*4510*/  IMAD.MOV.U32 R105, RZ, RZ, R31 ;  /* 0x000000ffff697224 */ /* 0x000fc400078e001f */
[----:B------:R-:W-:Y:S01]  /*4520*/  IMAD.MOV.U32 R31, RZ, RZ, R28 ;  /* 0x000000ffff1f7224 */ /* 0x000fe200078e001c */
[----:B------:R-:W-:Y:S01]  /*4530*/  MOV R28, R29 ;  /* 0x0000001d001c7202 */ /* 0x000fe20000000f00 */
[----:B------:R-:W-:Y:S02]  /*4540*/  IMAD.MOV.U32 R29, RZ, RZ, R50 ;  /* 0x000000ffff1d7224 */ /* 0x000fe400078e0032 */
[----:B------:R-:W-:Y:S02]  /*4550*/  IMAD.MOV.U32 R50, RZ, RZ, R42 ;  /* 0x000000ffff327224 */ /* 0x000fe400078e002a */
[----:B------:R-:W-:Y:S01]  /*4560*/  IMAD.MOV.U32 R42, RZ, RZ, R133 ;  /* 0x000000ffff2a7224 */ /* 0x000fe200078e0085 */
[C---:B--2---:R-:W-:Y:S08]  /*4570*/  HMMA.16816.F32.BF16 R20, R8.reuse, R16, RZ ;  /* 0x000000100814723c */ /* 0x044ff000000418ff */
[----:B------:R-:W-:Y:S01]  /*4580*/  HMMA.16816.F32.BF16 R8, R8, R18, RZ ;  /* 0x000000120808723c */ /* 0x000fe200000418ff */
[----:B------:R-:W1:Y:S11]  /*4590*/  LDSM.16.MT88.4 R16, [R252+0x6900] ;  /* 0x00690000fc10783b */ /* 0x000e760000004200 */
[----:B------:R-:W-:Y:S11]  /*45a0*/  @!UPT UIADD3 URZ, URZ, URZ, URZ ;  /* 0x0000003f3f3ff290 */ /* 0x000ff6000fffe03f */
[----:B------:R-:W-:Y:S01]  /*45b0*/  @!UPT UIADD3 URZ, URZ, URZ, URZ ;  /* 0x0000003f3f3ff290 */ /* 0x000fe2000fffe03f */
[C---:B-1----:R-:W-:Y:S01]  /*45c0*/  HMMA.16816.F32.BF16 R24, R4.reuse, R18, R8 ;  /* 0x000000120418723c */ /* 0x042fe20000041808 */
[----:B------:R-:W1:Y:S06]  /*45d0*/  LDSM.16.MT88.4 R8, [R249+0x1100] ;  /* 0x00110000f908783b */ /* 0x000e6c0000004200 */
[----:B------:R-:W-:Y:S01]  /*45e0*/  FFMA.FTZ R18, R89, c[0x0][0x2d0], -R12 ;  /* 0x0000b40059127a23 */ /* 0x000fe2000001080c */
[----:B------:R-:W-:Y:S01]  /*45f0*/  HMMA.16816.F32.BF16 R32, R4, R16, R20 ;  /* 0x000000100420723c */ /* 0x000fe20000041814 */
[----:B------:R2:W-:Y:S01]  /*4600*/  MUFU.EX2 R21, R0 ;  /* 0x0000000000157308 */ /* 0x0005e20000000800 */
[----:B------:R-:W-:Y:S01]  /*4610*/  FFMA.FTZ R19, R85, c[0x0][0x2d0], -R2 ;  /* 0x0000b40055137a23 */ /* 0x000fe20000010802 */
[----:B------:R-:W-:-:S04]  /*4620*/  MOV R85, R31 ;  /* 0x0000001f00557202 */ /* 0x000fc80000000f00 */
[----:B------:R-:W-:Y:S01]  /*4630*/  FADD.FTZ R4, R82, R81 ;  /* 0x0000005152047221 */ /* 0x000fe20000010000 */
[----:B---3--:R-:W-:Y:S01]  /*4640*/  F2FP.BF16.PACK_AB R6, R136, R135 ;  /* 0x000000878806723e */ /* 0x008fe200000010ff */
[--C-:B------:R-:W-:Y:S02]  /*4650*/  FFMA.FTZ R20, R90, c[0x0][0x2d0], -R12.reuse ;  /* 0x0000b4005a147a23 */ /* 0x100fe4000001080c */
[----:B------:R-:W-:Y:S02]  /*4660*/  FFMA.FTZ R17, R88, c[0x0][0x2d0], -R12 ;  /* 0x0000b40058117a23 */ /* 0x000fe4000001080c */
[--C-:B------:R-:W-:Y:S02]  /*4670*/  FFMA.FTZ R12, R87, c[0x0][0x2d0], -R2.reuse ;  /* 0x0000b400570c7a23 */ /* 0x100fe40000010802 */
[--C-:B------:R-:W-:Y:S01]  /*4680*/  FFMA.FTZ R16, R86, c[0x0][0x2d0], -R2.reuse ;  /* 0x0000b40056107a23 */ /* 0x100fe20000010802 */
[----:B------:R-:W-:Y:S01]  /*4690*/  MUFU.EX2 R20, R20 ;  /* 0x0000001400147308 */ /* 0x000fe20000000800 */
[----:B--2---:R-:W-:-:S02]  /*46a0*/  FFMA.FTZ R0, R106, c[0x0][0x2d0], -R2 ;  /* 0x0000b4006a007a23 */ /* 0x004fc40000010802 */
[----:B------:R-:W-:Y:S02]  /*46b0*/  IMAD.MOV.U32 R86, RZ, RZ, R28 ;  /* 0x000000ffff567224 */ /* 0x000fe400078e001c */
[----:B------:R-:W-:-:S03]  /*46c0*/  IMAD.MOV.U32 R87, RZ, RZ, R29 ;  /* 0x000000ffff577224 */ /* 0x000fc600078e001d */
[----:B------:R2:W3:Y:S02]  /*46d0*/  MUFU.EX2 R22, R0 ;  /* 0x0000000000167308 */ /* 0x0004e40000000800 */
[----:B--2---:R-:W-:Y:S01]  /*46e0*/  FFMA.FTZ R0, R107, c[0x0][0x2d0], -R2 ;  /* 0x0000b4006b007a23 */ /* 0x004fe20000010802 */
[----:B---3--:R-:W-:-:S05]  /*46f0*/  F2FP.BF16.PACK_AB R5, R22, R21 ;  /* 0x000000151605723e */ /* 0x008fca00000010ff */
[----:B------:R2:W-:Y:S02]  /*4700*/  MUFU.EX2 R23, R0 ;  /* 0x0000000000177308 */ /* 0x0005e40000000800 */
[----:B--2---:R-:W-:-:S06]  /*4710*/  FFMA.FTZ R0, R104, c[0x0][0x2d0], -R2 ;  /* 0x0000b40068007a23 */ /* 0x004fcc0000010802 */
[----:B------:R2:W3:Y:S02]  /*4720*/  MUFU.EX2 R133, R0 ;  /* 0x0000000000857308 */ /* 0x0004e40000000800 */
[----:B--2---:R-:W-:Y:S01]  /*4730*/  FADD.FTZ R0, R14, R13 ;  /* 0x0000000d0e007221 */ /* 0x004fe20000010000 */
[----:B---3--:R-:W-:Y:S01]  /*4740*/  F2FP.BF16.PACK_AB R7, R133, R23 ;  /* 0x000000178507723e */ /* 0x008fe200000010ff */
[----:B------:R-:W-:Y:S01]  /*4750*/  FADD.FTZ R14, R83, R4 ;  /* 0x00000004530e7221 */ /* 0x000fe20000010000 */
[----:B------:R-:W-:Y:S01]  /*4760*/  F2FP.BF16.PACK_AB R4, R134, R124 ;  /* 0x0000007c8604723e */ /* 0x000fe200000010ff */
[----:B------:R-:W-:Y:S02]  /*4770*/  FFMA.FTZ R13, R95, c[0x0][0x2d0], -R2 ;  /* 0x0000b4005f0d7a23 */ /* 0x000fe40000010802 */
[----:B------:R-:W-:Y:S02]  /*4780*/  FADD.FTZ R2, R80, R0 ;  /* 0x0000000050027221 */ /* 0x000fe40000010000 */
[----:B------:R-:W-:-:S02]  /*4790*/  IMAD.MOV.U32 R0, RZ, RZ, R93 ;  /* 0x000000ffff007224 */ /* 0x000fc400078e005d */
[----:B-1----:R-:W-:Y:S01]  /*47a0*/  HMMA.16816.F32.BF16 R140, R4, R8, R140 ;  /* 0x00000008048c723c */ /* 0x002fe2000004188c */
[----:B------:R-:W-:Y:S02]  /*47b0*/  FADD.FTZ R2, R137, R2 ;  /* 0x0000000289027221 */ /* 0x000fe40000010000 */
[----:B------:R-:W-:-:S05]  /*47c0*/  FADD.FTZ R0, R0, R14 ;  /* 0x0000000e00007221 */ /* 0x000fca0000010000 */
        /* <DEDUP_REMOVED lines=14> */
[C---:B-1----:R-:W-:Y:S07]  /*48b0*/  HMMA.16816.F32.BF16 R80, R4.reuse, R10, R184 ;  /* 0x0000000a0450723c */ /* 0x042fee00000418b8 */
[----:B------:R-:W-:Y:S01]  /*48c0*/  IMAD.MOV.U32 R184, RZ, RZ, R91 ;  /* 0x000000ffffb87224 */ /* 0x000fe200078e005b */
[C---:B------:R-:W-:Y:S01]  /*48d0*/  HMMA.16816.F32.BF16 R76, R4.reuse, R8, R84 ;  /* 0x00000008044c723c */ /* 0x040fe20000041854 */
[----:B------:R-:W-:Y:S01]  /*48e0*/  IMAD.MOV.U32 R186, RZ, RZ, R92 ;  /* 0x000000ffffba7224 */ /* 0x000fe200078e005c */
[----:B------:R-:W-:Y:S01]  /*48f0*/  MOV R187, R105 ;  /* 0x0000006900bb7202 */ /* 0x000fe20000000f00 */
[----:B------:R-:W-:Y:S01]  /*4900*/  IMAD.MOV.U32 R185, RZ, RZ, R94 ;  /* 0x000000ffffb97224 */ /* 0x000fe200078e005e */
[----:B------:R-:W1:Y:S04]  /*4910*/  LDSM.16.MT88.4 R8, [R184+0x3100] ;  /* 0x00310000b808783b */ /* 0x000e680000004200 */
[C---:B-1----:R-:W-:Y:S08]  /*4920*/  HMMA.16816.F32.BF16 R84, R4.reuse, R8, R188 ;  /* 0x000000080454723c */ /* 0x042ff000000418bc */
[C---:B------:R-:W-:Y:S01]  /*4930*/  HMMA.16816.F32.BF16 R88, R4.reuse, R10, R180 ;  /* 0x0000000a0458723c */ /* 0x040fe200000418b4 */
[----:B------:R-:W1:Y:S07]  /*4940*/  LDSM.16.MT88.4 R8, [R252+0x3100] ;  /* 0x00310000fc08783b */ /* 0x000e6e0000004200 */
[C---:B-1----:R-:W-:Y:S08]  /*4950*/  HMMA.16816.F32.BF16 R188, R4.reuse, R8, R168 ;  /* 0x0000000804bc723c */ /* 0x042ff000000418a8 */
[----:B------:R-:W-:Y:S11]  /*4960*/  HMMA.16816.F32.BF16 R8, R4, R10, R160 ;  /* 0x0000000a0408723c */ /* 0x000ff600000418a0 */
[----:B------:R-:W-:Y:S05]  /*4970*/  @!UPT UIADD3 URZ, URZ, URZ, URZ ;  /* 0x0000003f3f3ff290 */ /* 0x000fea000fffe03f */
[----:B------:R-:W-:Y:S01]  /*4980*/  MOV R171, R188 ;  /* 0x000000bc00ab7202 */ /* 0x000fe20000000f00 */
[----:B------:R-:W-:Y:S02]  /*4990*/  IMAD.MOV.U32 R170, RZ, RZ, R189 ;  /* 0x000000ffffaa7224 */ /* 0x000fe400078e00bd */
[----:B------:R-:W-:Y:S02]  /*49a0*/  IMAD.MOV.U32 R169, RZ, RZ, R190 ;  /* 0x000000ffffa97224 */ /* 0x000fe400078e00be */
[----:B------:R-:W-:-:S03]  /*49b0*/  IMAD.MOV.U32 R168, RZ, RZ, R191 ;  /* 0x000000ffffa87224 */ /* 0x000fc600078e00bf */
[----:B------:R-:W-:Y:S01]  /*49c0*/  MOV R183, R11 ;  /* 0x0000000b00b77202 */ /* 0x000fe20000000f00 */
[----:B------:R-:W-:Y:S02]  /*49d0*/  IMAD.MOV.U32 R182, RZ, RZ, R8 ;  /* 0x000000ffffb67224 */ /* 0x000fe400078e0008 */
[----:B------:R-:W-:Y:S02]  /*49e0*/  IMAD.MOV.U32 R181, RZ, RZ, R9 ;  /* 0x000000ffffb57224 */ /* 0x000fe400078e0009 */
[----:B------:R-:W-:Y:S02]  /*49f0*/  IMAD.MOV.U32 R180, RZ, RZ, R10 ;  /* 0x000000ffffb47224 */ /* 0x000fe400078e000a */
[----:B------:R-:W1:Y:S02]  /*4a00*/  LDSM.16.MT88.4 R8, [R249+0x5100] ;  /* 0x00510000f908783b */ /* 0x000e640000004200 */
[C---:B-1----:R-:W-:Y:S08]  /*4a10*/  HMMA.16816.F32.BF16 R188, R4.reuse, R8, R152 ;  /* 0x0000000804bc723c */ /* 0x042ff00000041898 */
[----:B------:R-:W-:Y:S01]  /*4a20*/  HMMA.16816.F32.BF16 R92, R4, R10, R128 ;  /* 0x0000000a045c723c */ /* 0x000fe20000041880 */
[----:B------:R-:W1:Y:S06]  /*4a30*/  LDSM.16.MT88.4 R8, [R250+0x5100] ;  /* 0x00510000fa08783b */ /* 0x000e6c0000004200 */
[----:B------:R-:W-:-:S02]  /*4a40*/  IMAD.MOV.U32 R131, RZ, RZ, R185 ;  /* 0x000000ffff837224 */ /* 0x000fc400078e00b9 */
[----:B------:R-:W-:Y:S02]  /*4a50*/  IMAD.MOV.U32 R130, RZ, RZ, R186 ;  /* 0x000000ffff827224 */ /* 0x000fe400078e00ba */
[----:B------:R-:W-:-:S04]  /*4a60*/  IMAD.MOV.U32 R129, RZ, RZ, R187 ;  /* 0x000000ffff817224 */ /* 0x000fc800078e00bb */
[----:B------:R-:W-:Y:S01]  /*4a70*/  FADD.FTZ R0, R129, R0 ;  /* 0x0000000081007221 */ /* 0x000fe20000010000 */
[C---:B-1----:R-:W-:Y:S07]  /*4a80*/  HMMA.16816.F32.BF16 R104, R4.reuse, R8, R144 ;  /* 0x000000080468723c */ /* 0x042fee0000041890 */
[----:B------:R-:W-:Y:S01]  /*4a90*/  MOV R147, R183 ;  /* 0x000000b700937202 */ /* 0x000fe20000000f00 */
        /* <DEDUP_REMOVED lines=15> */
[C---:B------:R-:W-:Y:S01]  /*4b90*/  HMMA.16816.F32.BF16 R116, R4.reuse, R10, R100 ;  /* 0x0000000a0474723c */ /* 0x040fe20000041864 */
[----:B------:R-:W1:Y:S07]  /*4ba0*/  LDSM.16.MT88.4 R8, [R249+0x7100] ;  /* 0x00710000f908783b */ /* 0x000e6e0000004200 */
[C---:B-1----:R-:W-:Y:S07]  /*4bb0*/  HMMA.16816.F32.BF16 R100, R4.reuse, R8, R96 ;  /* 0x000000080464723c */ /* 0x042fee0000041860 */
[----:B------:R-:W-:Y:S01]  /*4bc0*/  IMAD.MOV.U32 R96, RZ, RZ, R184 ;  /* 0x000000ffff607224 */ /* 0x000fe200078e00b8 */
[----:B------:R-:W-:Y:S01]  /*4bd0*/  HMMA.16816.F32.BF16 R108, R4, R10, R64 ;  /* 0x0000000a046c723c */ /* 0x000fe20000041840 */
[----:B------:R-:W1:Y:S01]  /*4be0*/  LDSM.16.MT88.4 R8, [R250+0x7100] ;  /* 0x00710000fa08783b */ /* 0x000e620000004200 */
[----:B------:R-:W-:Y:S01]  /*4bf0*/  IMAD.MOV.U32 R97, RZ, RZ, R182 ;  /* 0x000000ffff617224 */ /* 0x000fe200078e00b6 */
[----:B------:R-:W-:Y:S01]  /*4c00*/  MOV R99, R180 ;  /* 0x000000b400637202 */ /* 0x000fe20000000f00 */
[----:B------:R-:W-:-:S03]  /*4c10*/  IMAD.MOV.U32 R98, RZ, RZ, R181 ;  /* 0x000000ffff627224 */ /* 0x000fc600078e00b5 */
[----:B------:R-:W-:Y:S01]  /*4c20*/  IMAD.MOV.U32 R64, RZ, RZ, R97 ;  /* 0x000000ffff407224 */ /* 0x000fe200078e0061 */
[----:B------:R-:W-:Y:S01]  /*4c30*/  MOV R67, R147 ;  /* 0x0000009300437202 */ /* 0x000fe20000000f00 */
[----:B------:R-:W-:Y:S02]  /*4c40*/  IMAD.MOV.U32 R65, RZ, RZ, R98 ;  /* 0x000000ffff417224 */ /* 0x000fe400078e0062 */
[----:B------:R-:W-:Y:S02]  /*4c50*/  IMAD.MOV.U32 R66, RZ, RZ, R99 ;  /* 0x000000ffff427224 */ /* 0x000fe400078e0063 */
[----:B------:R-:W-:Y:S02]  /*4c60*/  IMAD.MOV.U32 R97, RZ, RZ, R146 ;  /* 0x000000ffff617224 */ /* 0x000fe400078e0092 */
[----:B------:R-:W-:Y:S02]  /*4c70*/  IMAD.MOV.U32 R98, RZ, RZ, R145 ;  /* 0x000000ffff627224 */ /* 0x000fe400078e0091 */
[----:B------:R-:W-:-:S02]  /*4c80*/  IMAD.MOV.U32 R99, RZ, RZ, R144 ;  /* 0x000000ffff637224 */ /* 0x000fc400078e0090 */
[----:B------:R-:W-:Y:S01]  /*4c90*/  LDSM.16.MT88.4 R144, [R249+0x1900] ;  /* 0x00190000f990783b */ /* 0x000fe20000004200 */
[C---:B-1----:R-:W-:Y:S08]  /*4ca0*/  HMMA.16816.F32.BF16 R60, R4.reuse, R8, R60 ;  /* 0x00000008043c723c */ /* 0x042ff0000004183c */
[----:B------:R-:W-:Y:S11]  /*4cb0*/  HMMA.16816.F32.BF16 R8, R4, R10, R52 ;  /* 0x0000000a0408723c */ /* 0x000ff60000041834 */
[----:B------:R-:W-:Y:S05]  /*4cc0*/  @!UPT UIADD3 URZ, URZ, URZ, URZ ;  /* 0x0000003f3f3ff290 */ /* 0x000fea000fffe03f */
[----:B------:R-:W-:Y:S01]  /*4cd0*/  IMAD.MOV.U32 R155, RZ, RZ, R60 ;  /* 0x000000ffff9b7224 */ /* 0x000fe200078e003c */
[----:B------:R-:W-:Y:S01]  /*4ce0*/  MOV R152, R63 ;  /* 0x0000003f00987202 */ /* 0x000fe20000000f00 */
[----:B------:R-:W-:Y:S01]  /*4cf0*/  IMAD.MOV.U32 R154, RZ, RZ, R61 ;  /* 0x000000ffff9a7224 */ /* 0x000fe200078e003d */
[----:B------:R-:W-:Y:S01]  /*4d00*/  MOV R61, R170 ;  /* 0x000000aa003d7202 */ /* 0x000fe20000000f00 */
[----:B------:R-:W-:Y:S02]  /*4d10*/  IMAD.MOV.U32 R153, RZ, RZ, R62 ;  /* 0x000000ffff997224 */ /* 0x000fe400078e003e */
[----:B------:R-:W-:Y:S02]  /*4d20*/  IMAD.MOV.U32 R14, RZ, RZ, R155 ;  /* 0x000000ffff0e7224 */ /* 0x000fe400078e009b */
[----:B------:R-:W-:Y:S01]  /*4d30*/  MOV R55, R8 ;  /* 0x0000000800377202 */ /* 0x000fe20000000f00 */
[----:B------:R-:W-:Y:S02]  /*4d40*/  IMAD.MOV.U32 R54, RZ, RZ, R9 ;  /* 0x000000ffff367224 */ /* 0x000fe400078e0009 */
[----:B------:R-:W-:-:S02]  /*4d50*/  IMAD.MOV.U32 R53, RZ, RZ, R10 ;  /* 0x000000ffff357224 */ /* 0x000fc400078e000a */
[----:B------:R-:W-:Y:S02]  /*4d60*/  IMAD.MOV.U32 R52, RZ, RZ, R11 ;  /* 0x000000ffff347224 */ /* 0x000fe400078e000b */
[----:B------:R-:W1:Y:S01]  /*4d70*/  LDSM.16.MT88.4 R8, [R96+0x7100] ;  /* 0x007100006008783b */ /* 0x000e620000004200 */
[----:B------:R-:W-:Y:S02]  /*4d80*/  IMAD.MOV.U32 R60, RZ, RZ, R171 ;  /* 0x000000ffff3c7224 */ /* 0x000fe400078e00ab */
[----:B------:R-:W-:Y:S02]  /*4d90*/  IMAD.MOV.U32 R62, RZ, RZ, R169 ;  /* 0x000000ffff3e7224 */ /* 0x000fe400078e00a9 */
[----:B------:R-:W-:Y:S02]  /*4da0*/  IMAD.MOV.U32 R63, RZ, RZ, R168 ;  /* 0x000000ffff3f7224 */ /* 0x000fe400078e00a8 */
[----:B------:R-:W-:Y:S01]  /*4db0*/  LDSM.16.MT88.4 R168, [R252+0x1900] ;  /* 0x00190000fca8783b */ /* 0x000fe20000004200 */
[C---:B-1----:R-:W-:Y:S08]  /*4dc0*/  HMMA.16816.F32.BF16 R184, R4.reuse, R8, R44 ;  /* 0x0000000804b8723c */ /* 0x042ff0000004182c */
[C---:B------:R-:W-:Y:S01]  /*4dd0*/  HMMA.16816.F32.BF16 R180, R4.reuse, R10, R36 ;  /* 0x0000000a04b4723c */ /* 0x040fe20000041824 */
[----:B------:R-:W1:Y:S07]  /*4de0*/  LDSM.16.MT88.4 R8, [R252+0x7100] ;  /* 0x00710000fc08783b */ /* 0x000e6e0000004200 */
[C---:B-1----:R-:W-:Y:S01]  /*4df0*/  HMMA.16816.F32.BF16 R32, R4.reuse, R8, R32 ;  /* 0x000000080420723c */ /* 0x042fe20000041820 */
[----:B------:R1:W-:Y:S07]  /*4e00*/  MUFU.EX2 R8, R13 ;  /* 0x0000000d00087308 */ /* 0x0003ee0000000800 */
[----:B------:R-:W-:Y:S01]  /*4e10*/  HMMA.16816.F32.BF16 R24, R4, R10, R24 ;  /* 0x0000000a0418723c */ /* 0x000fe20000041818 */
[----:B------:R2:W3:Y:S06]  /*4e20*/  MUFU.EX2 R7, R12 ;  /* 0x0000000c00077308 */ /* 0x0004ec0000000800 */
[----:B------:R-:W-:-:S02]  /*4e30*/  FADD.FTZ R4, R127, R2 ;  /* 0x000000027f047221 */ /* 0x000fc40000010000 */
[----:B------:R4:W-:Y:S01]  /*4e40*/  MUFU.EX2 R6, R16 ;  /* 0x0000001000067308 */ /* 0x0009e20000000800 */
[----:B-1----:R-:W-:Y:S02]  /*4e50*/  IMAD.MOV.U32 R13, RZ, RZ, R152 ;  /* 0x000000ffff0d7224 */ /* 0x002fe400078e0098 */
[----:B------:R-:W-:Y:S02]  /*4e60*/  FADD.FTZ R2, R139, R0 ;  /* 0x000000008b027221 */ /* 0x000fe40000010000 */
[----:B------:R-:W-:Y:S02]  /*4e70*/  FADD.FTZ R0, R126, R4 ;  /* 0x000000047e007221 */ /* 0x000fe40000010000 */
[----:B------:R-:W-:Y:S01]  /*4e80*/  FADD.FTZ R2, R138, R2 ;  /* 0x000000028a027221 */ /* 0x000fe20000010000 */
[----:B------:R1:W5:Y:S01]  /*4e90*/  MUFU.EX2 R11, R18 ;  /* 0x00000012000b7308 */ /* 0x0003620000000800 */
[----:B--2---:R-:W-:Y:S01]  /*4ea0*/  IMAD.MOV.U32 R12, RZ, RZ, R153 ;  /* 0x000000ffff0c7224 */ /* 0x004fe200078e0099 */
[----:B---3--:R-:W-:Y:S01]  /*4eb0*/  F2FP.BF16.PACK_AB R129, R7, R8 ;  /* 0x000000080781723e */ /* 0x008fe200000010ff */
[----:B------:R-:W-:Y:S01]  /*4ec0*/  FADD.FTZ R0, R125, R0 ;  /* 0x000000007d007221 */ /* 0x000fe20000010000 */
[----:B----4-:R-:W-:-:S04]  /*4ed0*/  MOV R16, R154 ;  /* 0x0000009a00107202 */ /* 0x010fc80000000f00 */
[----:B------:R2:W-:Y:S01]  /*4ee0*/  MUFU.EX2 R10, R17 ;  /* 0x00000011000a7308 */ /* 0x0005e20000000800 */
[----:B------:R-:W3:Y:S01]  /*4ef0*/  LDSM.16.MT88.4 R152, [R250+0x1900] ;  /* 0x00190000fa98783b */ /* 0x000ee20000004200 */
[----:B-1----:R-:W-:-:S06]  /*4f00*/  IMAD.MOV.U32 R18, RZ, RZ, R130 ;  /* 0x000000ffff127224 */ /* 0x002fcc00078e0082 */
[----:B------:R1:W4:Y:S01]  /*4f10*/  MUFU.EX2 R9, R15 ;  /* 0x0000000f00097308 */ /* 0x0003220000000800 */
[----:B------:R-:W-:-:S04]  /*4f20*/  FADD.FTZ R0, R18, R0 ;  /* 0x0000000012007221 */ /* 0x000fc80000010000 */
[----:B------:R-:W-:-:S03]  /*4f30*/  FADD.FTZ R0, R21, R0 ;  /* 0x0000000015007221 */ /* 0x000fc60000010000 */
[----:B------:R-:W4:Y:S01]  /*4f40*/  MUFU.EX2 R5, R19 ;  /* 0x0000001300057308 */ /* 0x000f220000000800 */
[----:B--2---:R-:W-:Y:S02]  /*4f50*/  IMAD.MOV.U32 R17, RZ, RZ, R131 ;  /* 0x000000ffff117224 */ /* 0x004fe400078e0083 */
[----:B------:R-:W-:Y:S02]  /*4f60*/  FADD.FTZ R0, R22, R0 ;  /* 0x0000000016007221 */ /* 0x000fe40000010000 */
[----:B------:R-:W-:Y:S01]  /*4f70*/  FADD.FTZ R2, R17, R2 ;  /* 0x0000000211027221 */ /* 0x000fe20000010000 */
[----:B-1----:R-:W-:-:S03]  /*4f80*/  MOV R15, R96 ;  /* 0x00000060000f7202 */ /* 0x002fc60000000f00 */
[----:B------:R-:W-:Y:S01]  /*4f90*/  FADD.FTZ R2, R124, R2 ;  /* 0x000000027c027221 */ /* 0x000fe20000010000 */
[----:B------:R-:W-:Y:S02]  /*4fa0*/  MOV R96, R128 ;  /* 0x0000008000607202 */ /* 0x000fe40000000f00 */
[----:B-----5:R-:W-:Y:S01]  /*4fb0*/  F2FP.BF16.PACK_AB R128, R11, R20 ;  /* 0x000000140b80723e */ /* 0x020fe200000010ff */
[----:B------:R-:W-:Y:S01]  /*4fc0*/  FADD.FTZ R2, R134, R2 ;  /* 0x0000000286027221 */ /* 0x000fe20000010000 */
[----:B----4-:R-:W-:Y:S02]  /*4fd0*/  F2FP.BF16.PACK_AB R130, R9, R10 ;  /* 0x0000000a0982723e */ /* 0x010fe400000010ff */
[----:B------:R-:W-:Y:S01]  /*4fe0*/  F2FP.BF16.PACK_AB R131, R5, R6 ;  /* 0x000000060583723e */ /* 0x000fe200000010ff */
[----:B------:R-:W-:Y:S02]  /*4ff0*/  FADD.FTZ R4, R135, R2 ;  /* 0x0000000287047221 */ /* 0x000fe40000010000 */
[----:B------:R-:W-:-:S02]  /*5000*/  FADD.FTZ R2, R23, R0 ;  /* 0x0000000017027221 */ /* 0x000fc40000010000 */
[----:B------:R-:W-:Y:S02]  /*5010*/  FADD.FTZ R0, R136, R4 ;  /* 0x0000000488007221 */ /* 0x000fe40000010000 */
[C---:B------:R-:W-:Y:S01]  /*5020*/  HMMA.16816.F32.BF16 R140, R128.reuse, R144, R140 ;  /* 0x00000090808c723c */ /* 0x040fe2000004188c */
[----:B------:R-:W-:Y:S02]  /*5030*/  FADD.FTZ R2, R133, R2 ;  /* 0x0000000285027221 */ /* 0x000fe40000010000 */
[----:B------:R-:W-:Y:S02]  /*5040*/  FADD.FTZ R20, R20, R0 ;  /* 0x0000000014147221 */ /* 0x000fe40000010000 */
[----:B------:R-:W-:Y:S02]  /*5050*/  FADD.FTZ R8, R8, R2 ;  /* 0x0000000208087221 */ /* 0x000fe40000010000 */
[----:B------:R-:W-:Y:S01]  /*5060*/  FADD.FTZ R11, R11, R20 ;  /* 0x000000140b0b7221 */ /* 0x000fe20000010000 */
[----:B---3--:R-:W-:Y:S01]  /*5070*/  HMMA.16816.F32.BF16 R148, R128, R152, R148 ;  /* 0x000000988094723c */ /* 0x008fe20000041894 */
[----:B------:R-:W-:-:S02]  /*5080*/  FADD.FTZ R7, R7, R8 ;  /* 0x0000000807077221 */ /* 0x000fc40000010000 */
[----:B------:R-:W-:Y:S02]  /*5090*/  FADD.FTZ R10, R10, R11 ;  /* 0x0000000b0a0a7221 */ /* 0x000fe40000010000 */
[----:B------:R-:W-:Y:S02]  /*50a0*/  FADD.FTZ R6, R6, R7 ;  /* 0x0000000706067221 */ /* 0x000fe40000010000 */
[----:B------:R-:W-:Y:S01]  /*50b0*/  FADD.FTZ R2, R9, R10 ;  /* 0x0000000a09027221 */ /* 0x000fe20000010000 */
[----:B------:R-:W-:Y:S01]  /*50c0*/  HMMA.16816.F32.BF16 R144, R128, R146, R28 ;  /* 0x000000928090723c */ /* 0x000fe2000004181c */
[----:B------:R-:W-:-:S05]  /*50d0*/  FADD.FTZ R0, R5, R6 ;  /* 0x0000000605007221 */ /* 0x000fca0000010000 */
[----:B------:R-:W-:Y:S01]  /*50e0*/  STL [R1+0x58], R0 ;  /* 0x0000580001007387 */ /* 0x000fe20000100800 */
[----:B------:R-:W-:Y:S01]  /*50f0*/  IMAD.MOV.U32 R28, RZ, RZ, R55 ;  /* 0x000000ffff1c7224 */ /* 0x000fe200078e0037 */
[C---:B------:R-:W-:Y:S01]  /*5100*/  HMMA.16816.F32.BF16 R152, R128.reuse, R154, R40 ;  /* 0x0000009a8098723c */ /* 0x040fe20000041828 */
[----:B------:R-:W-:Y:S01]  /*5110*/  MOV R29, R54 ;  /* 0x00000036001d7202 */ /* 0x000fe20000000f00 */
[----:B------:R-:W-:Y:S01]  /*5120*/  IMAD.MOV.U32 R30, RZ, RZ, R53 ;  /* 0x000000ffff1e7224 */ /* 0x000fe200078e0035 */
[----:B------:R-:W1:Y:S01]  /*5130*/  LDSM.16.MT88.4 R40, [R249+0x3900] ;  /* 0x00390000f928783b */ /* 0x000e620000004200 */
[----:B------:R-:W-:Y:S01]  /*5140*/  IMAD.MOV.U32 R31, RZ, RZ, R52 ;  /* 0x000000ffff1f7224 */ /* 0x000fe200078e0034 */
[----:B------:R-:W-:Y:S01]  /*5150*/  MOV R53, R65 ;  /* 0x0000004100357202 */ /* 0x000fe20000000f00 */
[----:B------:R-:W-:Y:S01]  /*5160*/  IMAD.MOV.U32 R52, RZ, RZ, R64 ;  /* 0x000000ffff347224 */ /* 0x000fe200078e0040 */
[----:B------:R-:W-:Y:S01]  /*5170*/  MOV R65, R162 ;  /* 0x000000a200417202 */ /* 0x000fe20000000f00 */
[----:B------:R-:W-:Y:S01]  /*5180*/  HMMA.16816.F32.BF16 R164, R128, R168, R164 ;  /* 0x000000a880a4723c */ /* 0x000fe200000418a4 */
[----:B------:R-:W-:Y:S01]  /*5190*/  IMAD.MOV.U32 R54, RZ, RZ, R66 ;  /* 0x000000ffff367224 */ /* 0x000fe200078e0042 */
[----:B------:R-:W-:Y:S01]  /*51a0*/  STL [R1+0x54], R2 ;  /* 0x0000540201007387 */ /* 0x000fe20000100800 */
[----:B------:R-:W-:-:S02]  /*51b0*/  IMAD.MOV.U32 R55, RZ, RZ, R67 ;  /* 0x000000ffff377224 */ /* 0x000fc400078e0043 */
[----:B------:R-:W-:Y:S02]  /*51c0*/  IMAD.MOV.U32 R64, RZ, RZ, R163 ;  /* 0x000000ffff407224 */ /* 0x000fe400078e00a3 */
[----:B------:R-:W-:Y:S01]  /*51d0*/  IMAD.MOV.U32 R66, RZ, RZ, R161 ;  /* 0x000000ffff427224 */ /* 0x000fe200078e00a1 */
[C---:B------:R-:W-:Y:S01]  /*51e0*/  HMMA.16816.F32.BF16 R168, R128.reuse, R170, R56 ;  /* 0x000000aa80a8723c */ /* 0x040fe20000041838 */
[----:B------:R-:W-:Y:S01]  /*51f0*/  IMAD.MOV.U32 R67, RZ, RZ, R160 ;  /* 0x000000ffff437224 */ /* 0x000fe200078e00a0 */
[----:B------:R-:W2:Y:S04]  /*5200*/  LDSM.16.MT88.4 R56, [R15+0x3900] ;  /* 0x003900000f38783b */ /* 0x000ea80000004200 */
[----:B------:R-:W3:Y:S02]  /*5210*/  LDSM.16.MT88.4 R160, [R15+0x1900] ;  /* 0x001900000fa0783b */ /* 0x000ee40000004200 */
[C---:B-1----:R-:W-:Y:S07]  /*5220*/  HMMA.16816.F32.BF16 R36, R128.reuse, R40, R68 ;  /* 0x000000288024723c */ /* 0x042fee0000041844 */
[----:B------:R-:W-:Y:S01]  /*5230*/  IMAD.MOV.U32 R68, RZ, RZ, R52 ;  /* 0x000000ffff447224 */ /* 0x000fe200078e0034 */
[----:B------:R-:W-:Y:S01]  /*5240*/  MOV R69, R53 ;  /* 0x0000003500457202 */ /* 0x000fe20000000f00 */
[----:B------:R-:W-:Y:S01]  /*5250*/  IMAD.MOV.U32 R70, RZ, RZ, R54 ;  /* 0x000000ffff467224 */ /* 0x000fe200078e0036 */
[C---:B------:R-:W-:Y:S01]  /*5260*/  HMMA.16816.F32.BF16 R40, R128.reuse, R42, R72 ;  /* 0x0000002a8028723c */ /* 0x040fe20000041848 */
[----:B------:R-:W-:Y:S01]  /*5270*/  IMAD.MOV.U32 R71, RZ, RZ, R55 ;  /* 0x000000ffff477224 */ /* 0x000fe200078e0037 */
[----:B------:R-:W-:Y:S06]  /*5280*/  LDSM.16.MT88.4 R72, [R249+0x5900] ;  /* 0x00590000f948783b */ /* 0x000fec0000004200 */
[C---:B--2---:R-:W-:Y:S07]  /*5290*/  HMMA.16816.F32.BF16 R52, R128.reuse, R56, R84 ;  /* 0x000000388034723c */ /* 0x044fee0000041854 */
[----:B------:R-:W-:Y:S01]  /*52a0*/  IMAD.MOV.U32 R84, RZ, RZ, R64 ;  /* 0x000000ffff547224 */ /* 0x000fe200078e0040 */
[----:B---3--:R-:W-:Y:S01]  /*52b0*/  HMMA.16816.F32.BF16 R156, R128, R160, R156 ;  /* 0x000000a0809c723c */ /* 0x008fe2000004189c */
[----:B------:R-:W-:Y:S01]  /*52c0*/  MOV R85, R65 ;  /* 0x0000004100557202 */ /* 0x000fe20000000f00 */
[----:B------:R-:W-:-:S02]  /*52d0*/  IMAD.MOV.U32 R86, RZ, RZ, R66 ;  /* 0x000000ffff567224 */ /* 0x000fc400078e0042 */
[----:B------:R-:W-:Y:S02]  /*52e0*/  IMAD.MOV.U32 R87, RZ, RZ, R67 ;  /* 0x000000ffff577224 */ /* 0x000fe400078e0043 */
[----:B------:R-:W1:Y:S02]  /*52f0*/  LDSM.16.MT88.4 R64, [R252+0x3900] ;  /* 0x00390000fc40783b */ /* 0x000e640000004200 */
[C---:B------:R-:W-:Y:S02]  /*5300*/  HMMA.16816.F32.BF16 R160, R128.reuse, R162, R48 ;  /* 0x000000a280a0723c */ /* 0x040fe40000041830 */
[----:B------:R-:W2:Y:S06]  /*5310*/  LDSM.16.MT88.4 R48, [R250+0x3900] ;  /* 0x00390000fa30783b */ /* 0x000eac0000004200 */
[C---:B------:R-:W-:Y:S01]  /*5320*/  HMMA.16816.F32.BF16 R56, R128.reuse, R58, R88 ;  /* 0x0000003a8038723c */ /* 0x040fe20000041858 */
[----:B------:R-:W3:Y:S07]  /*5330*/  LDSM.16.MT88.4 R88, [R15+0x5900] ;  /* 0x005900000f58783b */ /* 0x000eee0000004200 */
[C---:B-1----:R-:W-:Y:S08]  /*5340*/  HMMA.16816.F32.BF16 R60, R128.reuse, R64, R60 ;  /* 0x00000040803c723c */ /* 0x042ff0000004183c */
[C---:B--2---:R-:W-:Y:S08]  /*5350*/  HMMA.16816.F32.BF16 R44, R128.reuse, R48, R76 ;  /* 0x00000030802c723c */ /* 0x044ff0000004184c */
[C---:B------:R-:W-:Y:S08]  /*5360*/  HMMA.16816.F32.BF16 R64, R128.reuse, R66, R68 ;  /* 0x000000428040723c */ /* 0x040ff00000041844 */
[C---:B------:R-:W-:Y:S01]  /*5370*/  HMMA.16816.F32.BF16 R48, R128.reuse, R50, R80 ;  /* 0x000000328030723c */ /* 0x040fe20000041850 */
[----:B------:R-:W1:Y:S07]  /*5380*/  LDSM.16.MT88.4 R80, [R250+0x5900] ;  /* 0x00590000fa50783b */ /* 0x000e6e0000004200 */
[C---:B------:R-:W-:Y:S07]  /*5390*/  HMMA.16816.F32.BF16 R68, R128.reuse, R72, R188 ;  /* 0x000000488044723c */ /* 0x040fee00000418bc */
[----:B------:R-:W-:Y:S01]  /*53a0*/  IMAD.MOV.U32 R188, RZ, RZ, R14 ;  /* 0x000000ffffbc7224 */ /* 0x000fe200078e000e */
[----:B------:R-:W-:Y:S01]  /*53b0*/  HMMA.16816.F32.BF16 R72, R128, R74, R92 ;  /* 0x0000004a8048723c */ /* 0x000fe2000004185c */
[----:B------:R-:W-:Y:S01]  /*53c0*/  IMAD.MOV.U32 R190, RZ, RZ, R12 ;  /* 0x000000ffffbe7224 */ /* 0x000fe200078e000c */
[----:B------:R-:W-:Y:S01]  /*53d0*/  MOV R189, R16 ;  /* 0x0000001000bd7202 */ /* 0x000fe20000000f00 */
[----:B------:R-:W-:-:S04]  /*53e0*/  IMAD.MOV.U32 R191, RZ, RZ, R13 ;  /* 0x000000ffffbf7224 */ /* 0x000fc800078e000d */
[----:B------:R-:W-:Y:S01]  /*53f0*/  IMAD.MOV.U32 R92, RZ, RZ, R96 ;  /* 0x000000ffff5c7224 */ /* 0x000fe200078e0060 */
[----:B------:R-:W-:Y:S01]  /*5400*/  MOV R93, R97 ;  /* 0x00000061005d7202 */ /* 0x000fe20000000f00 */
[----:B------:R-:W-:Y:S01]  /*5410*/  IMAD.MOV.U32 R94, RZ, RZ, R98 ;  /* 0x000000ffff5e7224 */ /* 0x000fe200078e0062 */
[C---:B---3--:R-:W-:Y:S01]  /*5420*/  HMMA.16816.F32.BF16 R84, R128.reuse, R88, R84 ;  /* 0x000000588054723c */ /* 0x048fe20000041854 */
[----:B------:R-:W-:Y:S02]  /*5430*/  IMAD.MOV.U32 R95, RZ, RZ, R99 ;  /* 0x000000ffff5f7224 */ /* 0x000fe400078e0063 */
[----:B------:R-:W2:Y:S05]  /*5440*/  LDSM.16.MT88.4 R96, [R252+0x5900] ;  /* 0x00590000fc60783b */ /* 0x000eaa0000004200 */
[C---:B------:R-:W-:Y:S08]  /*5450*/  HMMA.16816.F32.BF16 R88, R128.reuse, R90, R92 ;  /* 0x0000005a8058723c */ /* 0x040ff0000004185c */
[C---:B-1----:R-:W-:Y:S01]  /*5460*/  HMMA.16816.F32.BF16 R76, R128.reuse, R80, R104 ;  /* 0x00000050804c723c */ /* 0x042fe20000041868 */
[----:B------:R-:W1:Y:S07]  /*5470*/  LDSM.16.MT88.4 R104, [R249+0x7900] ;  /* 0x00790000f968783b */ /* 0x000e6e0000004200 */
[C---:B------:R-:W-:Y:S01]  /*5480*/  HMMA.16816.F32.BF16 R80, R128.reuse, R82, R112 ;  /* 0x000000528050723c */ /* 0x040fe20000041870 */
[----:B------:R-:W3:Y:S07]  /*5490*/  LDSM.16.MT88.4 R112, [R250+0x7900] ;  /* 0x00790000fa70783b */ /* 0x000eee0000004200 */
[C---:B--2---:R-:W-:Y:S01]  /*54a0*/  HMMA.16816.F32.BF16 R92, R128.reuse, R96, R120 ;  /* 0x00000060805c723c */ /* 0x044fe20000041878 */
[----:B------:R-:W2:Y:S04]  /*54b0*/  LDSM.16.MT88.4 R120, [R15+0x7900] ;  /* 0x007900000f78783b */ /* 0x000ea80000004200 */
[----:B------:R-:W4:Y:S03]  /*54c0*/  LDSM.16.MT88.4 R12, [R252+0x7900] ;  /* 0x00790000fc0c783b */ /* 0x000f260000004200 */
[C---:B------:R-:W-:Y:S08]  /*54d0*/  HMMA.16816.F32.BF16 R96, R128.reuse, R98, R116 ;  /* 0x000000628060723c */ /* 0x040ff00000041874 */
[C---:B-1----:R-:W-:Y:S08]  /*54e0*/  HMMA.16816.F32.BF16 R100, R128.reuse, R104, R100 ;  /* 0x000000688064723c */ /* 0x042ff00000041864 */
[C---:B------:R-:W-:Y:S08]  /*54f0*/  HMMA.16816.F32.BF16 R104, R128.reuse, R106, R108 ;  /* 0x0000006a8068723c */ /* 0x040ff0000004186c */
[C---:B---3--:R-:W-:Y:S08]  /*5500*/  HMMA.16816.F32.BF16 R108, R128.reuse, R112, R188 ;  /* 0x00000070806c723c */ /* 0x048ff000000418bc */
[C---:B------:R-:W-:Y:S08]  /*5510*/  HMMA.16816.F32.BF16 R112, R128.reuse, R114, R28 ;  /* 0x000000728070723c */ /* 0x040ff0000004181c */
[C---:B--2---:R-:W-:Y:S08]  /*5520*/  HMMA.16816.F32.BF16 R116, R128.reuse, R120, R184 ;  /* 0x000000788074723c */ /* 0x044ff000000418b8 */
[C---:B------:R-:W-:Y:S08]  /*5530*/  HMMA.16816.F32.BF16 R120, R128.reuse, R122, R180 ;  /* 0x0000007a8078723c */ /* 0x040ff000000418b4 */
[C---:B----4-:R-:W-:Y:S08]  /*5540*/  HMMA.16816.F32.BF16 R124, R128.reuse, R12, R32 ;  /* 0x0000000c807c723c */ /* 0x050ff00000041820 */
[----:B------:R-:W-:Y:S01]  /*5550*/  HMMA.16816.F32.BF16 R128, R128, R14, R24 ;  /* 0x0000000e8080723c */ /* 0x000fe20000041818 */
[----:B------:R-:W-:Y:S07]  /*5560*/  @!P0 BRA `(.L_x_23) ;  /* 0x0000409000008947 */ /* 0x000fee0003800000 */
[----:B------:R-:W2:Y:S04]  /*5570*/  LDL R18, [R1+0x8] ;  /* 0x0000080001127983 */ /* 0x000ea80000100800 */
[----:B------:R-:W3:Y:S04]  /*5580*/  LDL.64 R16, [R1+0x90] ;  /* 0x0000900001107983 */ /* 0x000ee80000100a00 */
[----:B------:R-:W4:Y:S04]  /*5590*/  LDL.LU R19, [R1+0x50] ;  /* 0x0000500001137983 */ /* 0x000f280000300800 */
[----:B------:R-:W5:Y:S04]  /*55a0*/  LDL.64 R30, [R1+0x98] ;  /* 0x00009800011e7983 */ /* 0x000f680000100a00 */
[----:B------:R-:W3:Y:S04]  /*55b0*/  LDL R137, [R1+0x8c] ;  /* 0x00008c0001897983 */ /* 0x000ee80000100800 */
[----:B------:R-:W3:Y:S01]  /*55c0*/  LDL.64 R138, [R1+0xa0] ;  /* 0x0000a000018a7983 */ /* 0x000ee20000100a00 */
[----:B------:R-:W-:-:S02]  /*55d0*/  IMAD.MOV.U32 R134, RZ, RZ, R3 ;  /* 0x000000ffff867224 */ /* 0x000fc400078e0003 */
[----:B------:R-:W-:Y:S01]  /*55e0*/  IMAD.MOV.U32 R133, RZ, RZ, R132 ;  /* 0x000000ffff857224 */ /* 0x000fe200078e0084 */
[C---:B--2---:R-:W-:Y:S02]  /*55f0*/  IADD3 R3, R18.reuse, 0x800, RZ ;  /* 0x0000080012037810 */ /* 0x044fe40007ffe0ff */
[----:B------:R-:W-:Y:S02]  /*5600*/  IADD3 R2, R18, 0x1000, RZ ;  /* 0x0000100012027810 */ /* 0x000fe40007ffe0ff */
[----:B----4-:R-:W-:-:S05]  /*5610*/  LEA.HI.SX32 R0, R19, 0xfffffffe, 0x1a ;  /* 0xfffffffe13007811 */ /* 0x010fca00078fd2ff */
[----:B------:R1:W-:Y:S04]  /*5620*/  STL [R1+0x4c], R0 ;  /* 0x00004c0001007387 */ /* 0x0003e80000100800 */
[----:B------:R2:W-:Y:S04]  /*5630*/  STL [R1+0x44], R3 ;  /* 0x0000440301007387 */ /* 0x0005e80000100800 */
[----:B------:R4:W-:Y:S01]  /*5640*/  STL [R1+0x40], R2 ;  /* 0x0000400201007387 */ /* 0x0009e20000100800 */
[C---:B-1----:R-:W-:Y:S02]  /*5650*/  IADD3 R0, R18.reuse, 0x1800, RZ ;  /* 0x0000180012007810 */ /* 0x042fe40007ffe0ff */
[----:B--2---:R-:W-:-:S03]  /*5660*/  IADD3 R3, R18, 0x2000, RZ ;  /* 0x0000200012037810 */ /* 0x004fc60007ffe0ff */
[----:B------:R1:W-:Y:S01]  /*5670*/  STL [R1+0x3c], R0 ;  /* 0x00003c0001007387 */ /* 0x0003e20000100800 */
[----:B----4-:R-:W-:-:S03]  /*5680*/  IADD3 R2, R18, 0x2800, RZ ;  /* 0x0000280012027810 */ /* 0x010fc60007ffe0ff */
        /* <DEDUP_REMOVED lines=14> */
[----:B-----5:R-:W-:Y:S02]  /*5770*/  IADD3 R0, P2, R30, 0x40, RZ ;  /* 0x000000401e007810 */ /* 0x020fe40007f5e0ff */
[----:B-1----:R-:W-:-:S03]  /*5780*/  IADD3 R3, R18, 0x6000, RZ ;  /* 0x0000600012037810 */ /* 0x002fc60007ffe0ff */
[----:B------:R1:W-:Y:S01]  /*5790*/  STL [R1+0x88], R0 ;  /* 0x0000880001007387 */ /* 0x0003e20000100800 */
[----:B--2---:R-:W-:-:S03]  /*57a0*/  IADD3 R2, P1, R30, 0x80, RZ ;  /* 0x000000801e027810 */ /* 0x004fc60007f3e0ff */
[----:B------:R3:W-:Y:S04]  /*57b0*/  STL [R1+0x18], R3 ;  /* 0x0000180301007387 */ /* 0x0007e80000100800 */
[----:B------:R2:W-:Y:S01]  /*57c0*/  STL [R1+0x80], R2 ;  /* 0x0000800201007387 */ /* 0x0005e20000100800 */
[----:B-1----:R-:W-:Y:S01]  /*57d0*/  IADD3 R0, P0, R30, 0xc0, RZ ;  /* 0x000000c01e007810 */ /* 0x002fe20007f1e0ff */
[----:B---3--:R-:W-:-:S04]  /*57e0*/  IMAD.X R3, RZ, RZ, R137, P2 ;  /* 0x000000ffff037224 */ /* 0x008fc800010e0689 */
[----:B------:R1:W-:Y:S01]  /*57f0*/  STL [R1+0x78], R0 ;  /* 0x0000780001007387 */ /* 0x0003e20000100800 */
[----:B--2---:R-:W-:-:S03]  /*5800*/  IADD3 R2, P2, R138, 0x40, RZ ;  /* 0x000000408a027810 */ /* 0x004fc60007f5e0ff */
[----:B------:R2:W-:Y:S04]  /*5810*/  STL [R1+0x84], R3 ;  /* 0x0000840301007387 */ /* 0x0005e80000100800 */
[----:B------:R3:W-:Y:S01]  /*5820*/  STL [R1+0x70], R2 ;  /* 0x0000700201007387 */ /* 0x0007e20000100800 */
[----:B-1----:R-:W-:Y:S01]  /*5830*/  IMAD.X R0, RZ, RZ, R137, P1 ;  /* 0x000000ffff007224 */ /* 0x002fe200008e0689 */
[----:B--2---:R-:W-:-:S04]  /*5840*/  IADD3 R3, P1, R138, 0x80, RZ ;  /* 0x000000808a037810 */ /* 0x004fc80007f3e0ff */
[----:B------:R1:W-:Y:S01]  /*5850*/  STL [R1+0x7c], R0 ;  /* 0x00007c0001007387 */ /* 0x0003e20000100800 */
[----:B---3--:R-:W-:-:S03]  /*5860*/  IMAD.X R2, RZ, RZ, R137, P0 ;  /* 0x000000ffff027224 */ /* 0x008fc600000e0689 */
[----:B------:R2:W-:Y:S04]  /*5870*/  STL [R1+0x68], R3 ;  /* 0x0000680301007387 */ /* 0x0005e80000100800 */
[----:B------:R3:W-:Y:S01]  /*5880*/  STL [R1+0x74], R2 ;  /* 0x0000740201007387 */ /* 0x0007e20000100800 */
[----:B-1----:R-:W-:Y:S02]  /*5890*/  IADD3 R0, P0, R138, 0xc0, RZ ;  /* 0x000000c08a007810 */ /* 0x002fe40007f1e0ff */
[----:B--2---:R-:W-:-:S03]  /*58a0*/  IADD3 R3, R18, 0x6800, RZ ;  /* 0x0000680012037810 */ /* 0x004fc60007ffe0ff */
[----:B------:R1:W-:Y:S01]  /*58b0*/  STL [R1+0x60], R0 ;  /* 0x0000600001007387 */ /* 0x0003e20000100800 */
[----:B---3--:R-:W-:-:S03]  /*58c0*/  IADD3 R2, R18, 0x7000, RZ ;  /* 0x0000700012027810 */ /* 0x008fc60007ffe0ff */
[----:B------:R2:W-:Y:S04]  /*58d0*/  STL [R1+0x14], R3 ;  /* 0x0000140301007387 */ /* 0x0005e80000100800 */
[----:B------:R3:W-:Y:S01]  /*58e0*/  STL [R1+0x10], R2 ;  /* 0x0000100201007387 */ /* 0x0007e20000100800 */
[----:B-1----:R-:W-:Y:S01]  /*58f0*/  IADD3 R0, R18, 0x7800, RZ ;  /* 0x0000780012007810 */ /* 0x002fe20007ffe0ff */
[----:B--2---:R-:W-:-:S04]  /*5900*/  IMAD.X R3, RZ, RZ, R17, P2 ;  /* 0x000000ffff037224 */ /* 0x004fc800010e0611 */
[----:B------:R1:W-:Y:S01]  /*5910*/  STL [R1+0xc], R0 ;  /* 0x00000c0001007387 */ /* 0x0003e20000100800 */
[----:B---3--:R-:W-:-:S03]  /*5920*/  IMAD.X R2, RZ, RZ, R17, P1 ;  /* 0x000000ffff027224 */ /* 0x008fc600008e0611 */
[----:B------:R2:W-:Y:S01]  /*5930*/  STL [R1+0x6c], R3 ;  /* 0x00006c0301007387 */ /* 0x0005e20000100800 */
[----:B-1----:R-:W-:-:S05]  /*5940*/  IMAD.X R0, RZ, RZ, R17, P0 ;  /* 0x000000ffff007224 */ /* 0x002fca00000e0611 */
[----:B------:R2:W-:Y:S04]  /*5950*/  STL [R1+0x5c], R0 ;  /* 0x00005c0001007387 */ /* 0x0005e80000100800 */
[----:B------:R2:W-:Y:S02]  /*5960*/  STL [R1+0x64], R2 ;  /* 0x0000640201007387 */ /* 0x0005e40000100800 */
.L_x_24:
[----:B------:R-:W3:Y:S01]  /*5970*/  LDL.64 R12, [R1+0x98] ;  /* 0x00009800010c7983 */ /* 0x000ee20000100a00 */
[----:B------:R-:W-:Y:S01]  /*5980*/  MOV R7, c[0x0][0x208] ;  /* 0x0000820000077a02 */ /* 0x000fe20000000f00 */
[----:B------:R-:W-:Y:S04]  /*5990*/  DEPBAR.LE SB0, 0x0 ;  /* 0x000080000000791a */ /* 0x000fe80000000000 */
[----:B------:R-:W4:Y:S01]  /*59a0*/  LDL R132, [R1+0x88] ;  /* 0x0000880001847983 */ /* 0x000f220000100800 */
[----:B------:R-:W-:Y:S04]  /*59b0*/  MOV R14, c[0x0][0x20c] ;  /* 0x00008300000e7a02 */ /* 0x000fe80000000f00 */
[----:B--2---:R-:W2:Y:S05]  /*59c0*/  LDL R28, [R1+0x8c] ;  /* 0x00008c00011c7983 */ /* 0x004eaa0000100800 */
        /* <DEDUP_REMOVED lines=21> */
[----:B---3--:R-:W-:Y:S01]  /*5b20*/  IADD3 R3, P0, R2, R12, RZ ;  /* 0x0000000c02037210 */ /* 0x008fe20007f1e0ff */
[----:B------:R-:W-:Y:S03]  /*5b30*/  LDSM.16.M88.4 R136, [R136] ;  /* 0x000000008888783b */ /* 0x000fe60000000200 */
        /* <DEDUP_REMOVED lines=940> */
.L_x_23:
[----:B------:R-:W3:Y:S04]  /*9600*/  LDL.LU R5, [R1+0x54] ;  /* 0x0000540001057983 */ /* 0x000ee80000300800 */
[----:B--2---:R-:W2:Y:S01]  /*9610*/  LDL.LU R2, [R1+0x58] ;  /* 0x0000580001027983 */ /* 0x004ea20000300800 */
[----:B------:R-:W-:-:S03]  /*9620*/  PLOP3.LUT P2, PT, PT, PT, PT, 0x8, 0x0 ;  /* 0x000000000000781c */ /* 0x000fc60003f4e170 */
[----:B---3--:R-:W1:Y:S04]  /*9630*/  SHFL.BFLY PT, R0, R5, 0x2, 0x1f ;  /* 0x0c401f0005007f89 */ /* 0x008e6800000e0000 */
[----:B--2---:R-:W2:Y:S01]  /*9640*/  SHFL.BFLY PT, R4, R2, 0x2, 0x1f ;  /* 0x0c401f0002047f89 */ /* 0x004ea200000e0000 */
[----:B-1----:R-:W-:Y:S02]  /*9650*/  FADD.FTZ R0, R0, R5 ;  /* 0x0000000500007221 */ /* 0x002fe40000010000 */
[----:B--2---:R-:W-:-:S03]  /*9660*/  FADD.FTZ R4, R4, R2 ;  /* 0x0000000204047221 */ /* 0x004fc60000010000 */
[----:B------:R-:W1:Y:S01]  /*9670*/  SHFL.BFLY PT, R6, R0, 0x1, 0x1f ;  /* 0x0c201f0000067f89 */ /* 0x000e6200000e0000 */
[----:B------:R-:W-:-:S03]  /*9680*/  MOV R2, RZ ;  /* 0x000000ff00027202 */ /* 0x000fc60000000f00 */
[----:B------:R-:W2:Y:S01]  /*9690*/  SHFL.BFLY PT, R5, R4, 0x1, 0x1f ;  /* 0x0c201f0004057f89 */ /* 0x000ea200000e0000 */
[----:B-1----:R-:W-:Y:S01]  /*96a0*/  FADD.FTZ R6, R0, R6 ;  /* 0x0000000600067221 */ /* 0x002fe20000010000 */
[----:B------:R-:W-:Y:S01]  /*96b0*/  MOV R0, RZ ;  /* 0x000000ff00007202 */ /* 0x000fe20000000f00 */
[----:B--2---:R-:W-:-:S03]  /*96c0*/  FADD.FTZ R4, R5, R4 ;  /* 0x0000000405047221 */ /* 0x004fc60000010000 */
[----:B------:R-:W-:Y:S02]  /*96d0*/  FSETP.NE.FTZ.AND P1, PT, R6, RZ, PT ;  /* 0x000000ff0600720b */ /* 0x000fe40003f35000 */
[----:B------:R-:W-:-:S11]  /*96e0*/  FSETP.NE.FTZ.AND P0, PT, R4, RZ, PT ;  /* 0x000000ff0400720b */ /* 0x000fd60003f15000 */
[----:B------:R-:W1:Y:S08]  /*96f0*/  @P1 MUFU.RCP R2, R6 ;  /* 0x0000000600021308 */ /* 0x000e700000001000 */
[----:B------:R-:W2:Y:S08]  /*9700*/  @P1 MUFU.LG2 R6, R6 ;  /* 0x0000000600061308 */ /* 0x000eb00000000c00 */
[----:B------:R-:W3:Y:S01]  /*9710*/  @P0 MUFU.LG2 R7, R4 ;  /* 0x0000000400070308 */ /* 0x000ee20000000c00 */
[----:B-1----:R-:W-:-:S02]  /*9720*/  FMUL.FTZ R16, R2, R36 ;  /* 0x0000002402107220 */ /* 0x002fc40000410000 */
[C---:B------:R-:W-:Y:S02]  /*9730*/  FMUL.FTZ R18, R2.reuse, R40 ;  /* 0x0000002802127220 */ /* 0x040fe40000410000 */
[C---:B------:R-:W-:Y:S02]  /*9740*/  FMUL.FTZ R140, R2.reuse, R140 ;  /* 0x0000008c028c7220 */ /* 0x040fe40000410000 */
[C---:B------:R-:W-:Y:S01]  /*9750*/  FMUL.FTZ R8, R2.reuse, R141 ;  /* 0x0000008d02087220 */ /* 0x040fe20000410000 */
[----:B------:R1:W4:Y:S01]  /*9760*/  @P0 MUFU.RCP R0, R4 ;  /* 0x0000000400000308 */ /* 0x0003220000001000 */
[C---:B------:R-:W-:Y:S02]  /*9770*/  FMUL.FTZ R144, R2.reuse, R144 ;  /* 0x0000009002907220 */ /* 0x040fe40000410000 */
[C---:B------:R-:W-:Y:S02]  /*9780*/  FMUL.FTZ R145, R2.reuse, R145 ;  /* 0x0000009102917220 */ /* 0x040fe40000410000 */
[----:B------:R-:W-:-:S02]  /*9790*/  FMUL.FTZ R148, R2, R148 ;  /* 0x0000009402947220 */ /* 0x000fc40000410000 */
[C---:B------:R-:W-:Y:S02]  /*97a0*/  FMUL.FTZ R149, R2.reuse, R149 ;  /* 0x0000009502957220 */ /* 0x040fe40000410000 */
[C---:B------:R-:W-:Y:S02]  /*97b0*/  FMUL.FTZ R152, R2.reuse, R152 ;  /* 0x0000009802987220 */ /* 0x040fe40000410000 */
[C---:B------:R-:W-:Y:S02]  /*97c0*/  FMUL.FTZ R153, R2.reuse, R153 ;  /* 0x0000009902997220 */ /* 0x040fe40000410000 */
[C---:B------:R-:W-:Y:S02]  /*97d0*/  FMUL.FTZ R156, R2.reuse, R156 ;  /* 0x0000009c029c7220 */ /* 0x040fe40000410000 */
[C---:B------:R-:W-:Y:S01]  /*97e0*/  FMUL.FTZ R157, R2.reuse, R157 ;  /* 0x0000009d029d7220 */ /* 0x040fe20000410000 */
[----:B-1----:R-:W-:Y:S01]  /*97f0*/  @P1 MOV R4, 0x3f317218 ;  /* 0x3f31721800041802 */ /* 0x002fe20000000f00 */
        /* <DEDUP_REMOVED lines=14> */
[C---:B------:R-:W-:Y:S01]  /*98e0*/  FMUL.FTZ R26, R2.reuse, R56 ;  /* 0x00000038021a7220 */ /* 0x040fe20000410000 */
[----:B------:R-:W-:Y:S01]  /*98f0*/  MOV R56, 0xff800000 ;  /* 0xff80000000387802 */ /* 0x000fe20000000f00 */
[C---:B------:R-:W-:Y:S01]  /*9900*/  FMUL.FTZ R36, R2.reuse, R57 ;  /* 0x0000003902247220 */ /* 0x040fe20000410000 */
[----:B------:R-:W-:Y:S01]  /*9910*/  MOV R57, 0xff800000 ;  /* 0xff80000000397802 */ /* 0x000fe20000000f00 */
        /* <DEDUP_REMOVED lines=36> */
[----:B------:R-:W-:Y:S01]  /*9b60*/  @P0 MOV R2, 0x3f317218 ;  /* 0x3f31721800020802 */ /* 0x000fe20000000f00 */
[----:B------:R-:W-:Y:S02]  /*9b70*/  @P1 FMUL.FTZ R5, R4, c[0x0][0x2d0] ;  /* 0x0000b40004051a20 */ /* 0x000fe40000410000 */
[----:B--2---:R-:W-:Y:S02]  /*9b80*/  @P1 FMUL.FTZ R6, R6, 0.69314718246459960938 ;  /* 0x3f31721806061820 */ /* 0x004fe40000410000 */
[----:B---3--:R-:W-:-:S02]  /*9b90*/  @P0 FMUL.FTZ R4, R7, 0.69314718246459960938 ;  /* 0x3f31721807040820 */ /* 0x008fc40000410000 */
[----:B------:R-:W-:Y:S02]  /*9ba0*/  @P0 FMUL.FTZ R2, R2, c[0x0][0x2d0] ;  /* 0x0000b40002020a20 */ /* 0x000fe40000410000 */
[C---:B----4-:R-:W-:Y:S02]  /*9bb0*/  FMUL.FTZ R142, R0.reuse, R142 ;  /* 0x0000008e008e7220 */ /* 0x050fe40000410000 */
        /* <DEDUP_REMOVED lines=62> */
[----:B------:R-:W-:Y:S02]  /*9fa0*/  FMUL.FTZ R131, R0, R131 ;  /* 0x0000008300837220 */ /* 0x000fe40000410000 */
[----:B------:R-:W-:-:S02]  /*9fb0*/  @P1 FFMA.FTZ R56, R5, R132, R6 ;  /* 0x0000008405381223 */ /* 0x000fc40000010006 */
[----:B------:R-:W-:Y:S02]  /*9fc0*/  @P0 FFMA.FTZ R57, R2, R3, R4 ;  /* 0x0000000302390223 */ /* 0x000fe40000010004 */
.L_x_22:
[----:B-1----:R-:W-:Y:S05]  /*9fd0*/  @P2 BRA `(.L_x_25) ;  /* 0x00001ab000002947 */ /* 0x002fea0003800000 */
[----:B------:R-:W2:Y:S01]  /*9fe0*/  LDL R65, [R1+0xa8] ;  /* 0x0000a80001417983 */ /* 0x000ea20000100800 */
[----:B------:R-:W-:Y:S02]  /*9ff0*/  F2FP.BF16.PACK_AB R50, R51, R50 ;  /* 0x000000323332723e */ /* 0x000fe400000010ff */
[----:B------:R-:W-:Y:S01]  /*a000*/  F2FP.BF16.PACK_AB R46, R47, R46 ;  /* 0x0000002e2f2e723e */ /* 0x000fe200000010ff */
[----:B------:R-:W1:Y:S01]  /*a010*/  S2R R61, SR_TID.X ;  /* 0x00000000003d7919 */ /* 0x000e620000002100 */
[----:B------:R-:W-:Y:S02]  /*a020*/  F2FP.BF16.PACK_AB R36, R36, R26 ;  /* 0x0000001a2424723e */ /* 0x000fe400000010ff */
[----:B------:R-:W-:Y:S02]  /*a030*/  F2FP.BF16.PACK_AB R42, R43, R42 ;  /* 0x0000002a2b2a723e */ /* 0x000fe400000010ff */
[----:B------:R-:W-:Y:S02]  /*a040*/  F2FP.BF16.PACK_AB R8, R8, R140 ;  /* 0x0000008c0808723e */ /* 0x000fe400000010ff */
[----:B------:R-:W-:-:S02]  /*a050*/  F2FP.BF16.PACK_AB R5, R143, R142 ;  /* 0x0000008e8f05723e */ /* 0x000fc400000010ff */
[----:B------:R-:W-:Y:S02]  /*a060*/  F2FP.BF16.PACK_AB R6, R145, R144 ;  /* 0x000000909106723e */ /* 0x000fe400000010ff */
[----:B------:R-:W-:Y:S02]  /*a070*/  F2FP.BF16.PACK_AB R146, R147, R146 ;  /* 0x000000929392723e */ /* 0x000fe400000010ff */
[----:B------:R-:W-:Y:S02]  /*a080*/  F2FP.BF16.PACK_AB R53, R149, R148 ;  /* 0x000000949535723e */ /* 0x000fe400000010ff */
[----:B------:R-:W-:Y:S02]  /*a090*/  F2FP.BF16.PACK_AB R150, R151, R150 ;  /* 0x000000969796723e */ /* 0x000fe400000010ff */
[----:B------:R-:W-:Y:S02]  /*a0a0*/  F2FP.BF16.PACK_AB R7, R153, R152 ;  /* 0x000000989907723e */ /* 0x000fe400000010ff */
[----:B------:R-:W-:-:S02]  /*a0b0*/  F2FP.BF16.PACK_AB R154, R155, R154 ;  /* 0x0000009a9b9a723e */ /* 0x000fc400000010ff */
[----:B------:R-:W-:Y:S02]  /*a0c0*/  F2FP.BF16.PACK_AB R52, R157, R156 ;  /* 0x0000009c9d34723e */ /* 0x000fe400000010ff */
[----:B------:R-:W-:Y:S02]  /*a0d0*/  F2FP.BF16.PACK_AB R158, R159, R158 ;  /* 0x0000009e9f9e723e */ /* 0x000fe400000010ff */
[----:B-1----:R-:W-:Y:S02]  /*a0e0*/  SHF.R.S32.HI R51, RZ, 0x1f, R61 ;  /* 0x0000001fff337819 */ /* 0x002fe4000001143d */
[----:B------:R-:W-:Y:S02]  /*a0f0*/  F2FP.BF16.PACK_AB R49, R161, R160 ;  /* 0x000000a0a131723e */ /* 0x000fe400000010ff */
[CC--:B------:R-:W-:Y:S02]  /*a100*/  LEA.HI R2, R51.reuse, R61.reuse, RZ, 0x2 ;  /* 0x0000003d33027211 */ /* 0x0c0fe400078f10ff */
[----:B------:R-:W-:-:S02]  /*a110*/  LEA.HI R47, R51, R61, RZ, 0x5 ;  /* 0x0000003d332f7211 */ /* 0x000fc400078f28ff */
[--C-:B------:R-:W-:Y:S02]  /*a120*/  SHF.R.S32.HI R4, RZ, 0x2, R2.reuse ;  /* 0x00000002ff047819 */ /* 0x100fe40000011402 */
[----:B------:R-:W-:Y:S02]  /*a130*/  SHF.R.S32.HI R0, RZ, 0x1f, R2 ;  /* 0x0000001fff007819 */ /* 0x000fe40000011402 */
[----:B------:R-:W-:Y:S02]  /*a140*/  SHF.R.S32.HI R43, RZ, 0x5, R47 ;  /* 0x00000005ff2b7819 */ /* 0x000fe4000001142f */
[----:B------:R-:W-:Y:S02]  /*a150*/  LEA.HI R0, R0, R4, RZ, 0x3 ;  /* 0x0000000400007211 */ /* 0x000fe400078f18ff */
[----:B------:R-:W-:Y:S02]  /*a160*/  F2FP.BF16.PACK_AB R162, R163, R162 ;  /* 0x000000a2a3a2723e */ /* 0x000fe400000010ff */
[----:B------:R-:W-:-:S02]  /*a170*/  LOP3.LUT R0, R0, 0xfffffff8, RZ, 0xc0, !PT ;  /* 0xfffffff800007812 */ /* 0x000fc400078ec0ff */
[----:B------:R-:W-:Y:S02]  /*a180*/  F2FP.BF16.PACK_AB R48, R165, R164 ;  /* 0x000000a4a530723e */ /* 0x000fe400000010ff */
[----:B------:R-:W-:Y:S01]  /*a190*/  F2FP.BF16.PACK_AB R166, R167, R166 ;  /* 0x000000a6a7a6723e */ /* 0x000fe200000010ff */
[----:B------:R-:W-:Y:S01]  /*a1a0*/  IMAD.IADD R4, R4, 0x1, -R0 ;  /* 0x0000000104047824 */ /* 0x000fe200078e0a00 */
[----:B------:R-:W-:Y:S02]  /*a1b0*/  LOP3.LUT R0, R2, 0xfffffffc, RZ, 0xc0, !PT ;  /* 0xfffffffc02007812 */ /* 0x000fe400078ec0ff */
[----:B------:R-:W-:Y:S01]  /*a1c0*/  F2FP.BF16.PACK_AB R45, R169, R168 ;  /* 0x000000a8a92d723e */ /* 0x000fe200000010ff */
[C---:B------:R-:W-:Y:S01]  /*a1d0*/  IMAD.SHL.U32 R2, R4.reuse, 0x40, RZ ;  /* 0x0000004004027824 */ /* 0x040fe200078e00ff */
[----:B------:R-:W-:Y:S01]  /*a1e0*/  LOP3.LUT R3, R4, 0x1, RZ, 0xc0, !PT ;  /* 0x0000000104037812 */ /* 0x000fe200078ec0ff */
[----:B------:R-:W-:Y:S01]  /*a1f0*/  IMAD.IADD R26, R61, 0x1, -R0 ;  /* 0x000000013d1a7824 */ /* 0x000fe200078e0a00 */
[----:B------:R-:W-:-:S02]  /*a200*/  F2FP.BF16.PACK_AB R170, R171, R170 ;  /* 0x000000aaabaa723e */ /* 0x000fc400000010ff */
[----:B------:R-:W-:Y:S01]  /*a210*/  LOP3.LUT R0, R2, 0x1c0, RZ, 0xc0, !PT ;  /* 0x000001c002007812 */ /* 0x000fe200078ec0ff */
[----:B------:R-:W-:Y:S01]  /*a220*/  IMAD R2, R43, 0x200, R26 ;  /* 0x000002002b027824 */ /* 0x000fe200078e021a */
[----:B------:R-:W-:Y:S02]  /*a230*/  ISETP.NE.U32.AND P0, PT, R3, 0x1, PT ;  /* 0x000000010300780c */ /* 0x000fe40003f05070 */
[----:B------:R-:W-:Y:S02]  /*a240*/  LEA.HI R0, R0, R0, RZ, 0x1d ;  /* 0x0000000000007211 */ /* 0x000fe400078fe8ff */
[----:B------:R-:W-:Y:S01]  /*a250*/  R2P PR, R4, 0x6 ;  /* 0x0000000604007804 */ /* 0x000fe20000000000 */
[----:B------:R-:W-:Y:S01]  /*a260*/  IMAD.MOV.U32 R4, RZ, RZ, 0x20 ;  /* 0x00000020ff047424 */ /* 0x000fe200078e00ff */
[----:B------:R-:W-:Y:S01]  /*a270*/  F2FP.BF16.PACK_AB R44, R37, R16 ;  /* 0x00000010252c723e */ /* 0x000fe200000010ff */
[----:B------:R-:W-:Y:S01]  /*a280*/  IMAD.U32 R0, R2, 0x2, R0 ;  /* 0x0000000202007824 */ /* 0x000fe200078e0000 */
[----:B------:R-:W-:-:S02]  /*a290*/  F2FP.BF16.PACK_AB R41, R39, R38 ;  /* 0x000000262729723e */ /* 0x000fc400000010ff */
[----:B------:R-:W-:Y:S01]  /*a2a0*/  SEL R4, R4, 0xffffffe0, !P1 ;  /* 0xffffffe004047807 */ /* 0x000fe20004800000 */
[----:B------:R-:W-:Y:S01]  /*a2b0*/  IMAD.SHL.U32 R0, R0, 0x2, RZ ;  /* 0x0000000200007824 */ /* 0x000fe200078e00ff */
[----:B------:R-:W-:Y:S01]  /*a2c0*/  BAR.SYNC.DEFER_BLOCKING 0x1, 0x100 ;  /* 0x0044000000007b1d */ /* 0x000fe20000010000 */
[----:B------:R-:W-:Y:S02]  /*a2d0*/  F2FP.BF16.PACK_AB R40, R40, R18 ;  /* 0x000000122828723e */ /* 0x000fe400000010ff */
[----:B------:R-:W-:Y:S02]  /*a2e0*/  F2FP.BF16.PACK_AB R39, R9, R20 ;  /* 0x000000140927723e */ /* 0x000fe400000010ff */
[C---:B------:R-:W-:Y:S02]  /*a2f0*/  IADD3 R3, R0.reuse, 0x80, RZ ;  /* 0x0000008000037810 */ /* 0x040fe40007ffe0ff */
[C---:B------:R-:W-:Y:S02]  /*a300*/  IADD3 R2, R0.reuse, 0x70, RZ ;  /* 0x0000007000027810 */ /* 0x040fe40007ffe0ff */
[----:B------:R-:W-:Y:S01]  /*a310*/  @P0 IADD3 R2, R3, 0x10, RZ ;  /* 0x0000001003020810 */ /* 0x000fe20007ffe0ff */
[----:B------:R-:W-:Y:S01]  /*a320*/  IMAD.IADD R3, R0, 0x1, R4 ;  /* 0x0000000100037824 */ /* 0x000fe200078e0204 */
[----:B------:R-:W-:-:S02]  /*a330*/  F2FP.BF16.PACK_AB R38, R12, R22 ;  /* 0x000000160c26723e */ /* 0x000fc400000010ff */
[----:B------:R-:W-:Y:S02]  /*a340*/  F2FP.BF16.PACK_AB R37, R14, R24 ;  /* 0x000000180e25723e */ /* 0x000fe400000010ff */
[----:B------:R-:W-:Y:S02]  /*a350*/  F2FP.BF16.PACK_AB R54, R55, R54 ;  /* 0x000000363736723e */ /* 0x000fe400000010ff */
[----:B------:R-:W-:Y:S02]  /*a360*/  F2FP.BF16.PACK_AB R58, R59, R58 ;  /* 0x0000003a3b3a723e */ /* 0x000fe400000010ff */
[----:B------:R-:W-:Y:S02]  /*a370*/  F2FP.BF16.PACK_AB R35, R35, R60 ;  /* 0x0000003c2323723e */ /* 0x000fe400000010ff */
[----:B------:R-:W-:Y:S02]  /*a380*/  F2FP.BF16.PACK_AB R62, R63, R62 ;  /* 0x0000003e3f3e723e */ /* 0x000fe400000010ff */
[----:B------:R-:W-:Y:S01]  /*a390*/  F2FP.BF16.PACK_AB R34, R34, R64 ;  /* 0x000000402222723e */ /* 0x000fe200000010ff */
[----:B------:R1:W-:Y:S01]  /*a3a0*/  STS [R0+0x80], R8 ;  /* 0x0000800800007388 */ /* 0x0003e20000000800 */
[----:B------:R-:W-:-:S02]  /*a3b0*/  F2FP.BF16.PACK_AB R66, R67, R66 ;  /* 0x000000424342723e */ /* 0x000fc400000010ff */
[----:B------:R-:W-:Y:S01]  /*a3c0*/  F2FP.BF16.PACK_AB R33, R33, R68 ;  /* 0x000000442121723e */ /* 0x000fe200000010ff */
[----:B------:R-:W-:Y:S01]  /*a3d0*/  STS [R0+0x480], R5 ;  /* 0x0004800500007388 */ /* 0x000fe20000000800 */
[----:B------:R-:W-:Y:S02]  /*a3e0*/  F2FP.BF16.PACK_AB R70, R71, R70 ;  /* 0x000000464746723e */ /* 0x000fe400000010ff */
[----:B------:R-:W-:Y:S01]  /*a3f0*/  F2FP.BF16.PACK_AB R32, R32, R72 ;  /* 0x000000482020723e */ /* 0x000fe200000010ff */
[----:B------:R3:W-:Y:S01]  /*a400*/  STS [R2], R6 ;  /* 0x0000000602007388 */ /* 0x0007e20000000800 */
[----:B------:R-:W-:Y:S02]  /*a410*/  F2FP.BF16.PACK_AB R74, R75, R74 ;  /* 0x0000004a4b4a723e */ /* 0x000fe400000010ff */
        /* <DEDUP_REMOVED lines=10> */
[----:B-1----:R-:W-:Y:S01]  /*a4c0*/  IMAD.MOV.U32 R8, RZ, RZ, 0x40 ;  /* 0x00000040ff087424 */ /* 0x002fe200078e00ff */
[----:B------:R-:W-:-:S02]  /*a4d0*/  F2FP.BF16.PACK_AB R90, R91, R90 ;  /* 0x0000005a5b5a723e */ /* 0x000fc400000010ff */
[----:B------:R-:W-:Y:S02]  /*a4e0*/  F2FP.BF16.PACK_AB R27, R27, R92 ;  /* 0x0000005c1b1b723e */ /* 0x000fe400000010ff */
[----:B------:R-:W-:Y:S02]  /*a4f0*/  F2FP.BF16.PACK_AB R94, R95, R94 ;  /* 0x0000005e5f5e723e */ /* 0x000fe400000010ff */
[----:B------:R-:W-:Y:S02]  /*a500*/  F2FP.BF16.PACK_AB R25, R97, R96 ;  /* 0x000000606119723e */ /* 0x000fe400000010ff */
[----:B---3--:R-:W-:Y:S01]  /*a510*/  SEL R6, R8, 0xffffffc0, !P2 ;  /* 0xffffffc008067807 */ /* 0x008fe20005000000 */
[----:B------:R-:W-:Y:S01]  /*a520*/  IMAD.IADD R8, R4, 0x1, R2 ;  /* 0x0000000104087824 */ /* 0x000fe200078e0202 */
[----:B------:R-:W-:Y:S02]  /*a530*/  F2FP.BF16.PACK_AB R99, R99, R98 ;  /* 0x000000626363723e */ /* 0x000fe400000010ff */
[----:B------:R-:W-:Y:S01]  /*a540*/  F2FP.BF16.PACK_AB R24, R101, R100 ;  /* 0x000000646518723e */ /* 0x000fe200000010ff */
[----:B------:R-:W-:Y:S01]  /*a550*/  IMAD.IADD R5, R0, 0x1, R6 ;  /* 0x0000000100057824 */ /* 0x000fe200078e0206 */
[----:B------:R1:W-:Y:S01]  /*a560*/  STS [R8], R7 ;  /* 0x0000000708007388 */ /* 0x0003e20000000800 */
[----:B------:R-:W-:Y:S01]  /*a570*/  IMAD.IADD R4, R6, 0x1, R3 ;  /* 0x0000000106047824 */ /* 0x000fe200078e0203 */
[----:B------:R-:W-:-:S02]  /*a580*/  F2FP.BF16.PACK_AB R23, R23, R102 ;  /* 0x000000661717723e */ /* 0x000fc400000010ff */
[----:B------:R-:W-:Y:S01]  /*a590*/  STS [R8+0x400], R154 ;  /* 0x0004009a08007388 */ /* 0x000fe20000000800 */
[----:B------:R-:W-:Y:S02]  /*a5a0*/  F2FP.BF16.PACK_AB R22, R105, R104 ;  /* 0x000000686916723e */ /* 0x000fe400000010ff */
[----:B------:R-:W-:Y:S01]  /*a5b0*/  F2FP.BF16.PACK_AB R21, R21, R106 ;  /* 0x0000006a1515723e */ /* 0x000fe200000010ff */
[----:B------:R-:W-:Y:S01]  /*a5c0*/  STS [R5+0x80], R52 ;  /* 0x0000803405007388 */ /* 0x000fe20000000800 */
[----:B------:R-:W-:Y:S02]  /*a5d0*/  F2FP.BF16.PACK_AB R20, R109, R108 ;  /* 0x0000006c6d14723e */ /* 0x000fe400000010ff */
[----:B------:R-:W-:Y:S01]  /*a5e0*/  F2FP.BF16.PACK_AB R19, R19, R110 ;  /* 0x0000006e1313723e */ /* 0x000fe200000010ff */
[----:B------:R-:W-:Y:S01]  /*a5f0*/  STS [R5+0x480], R158 ;  /* 0x0004809e05007388 */ /* 0x000fe20000000800 */
[----:B------:R-:W-:Y:S02]  /*a600*/  F2FP.BF16.PACK_AB R18, R113, R112 ;  /* 0x000000707112723e */ /* 0x000fe400000010ff */
[----:B------:R-:W-:-:S02]  /*a610*/  F2FP.BF16.PACK_AB R17, R17, R114 ;  /* 0x000000721111723e */ /* 0x000fc400000010ff */
[----:B------:R-:W-:Y:S02]  /*a620*/  F2FP.BF16.PACK_AB R16, R117, R116 ;  /* 0x000000747510723e */ /* 0x000fe400000010ff */
[----:B------:R-:W-:Y:S02]  /*a630*/  F2FP.BF16.PACK_AB R13, R13, R118 ;  /* 0x000000760d0d723e */ /* 0x000fe400000010ff */
[----:B------:R-:W-:Y:S02]  /*a640*/  F2FP.BF16.PACK_AB R12, R121, R120 ;  /* 0x00000078790c723e */ /* 0x000fe400000010ff */
[----:B------:R-:W-:Y:S01]  /*a650*/  F2FP.BF16.PACK_AB R11, R11, R122 ;  /* 0x0000007a0b0b723e */ /* 0x000fe200000010ff */
[----:B-1----:R-:W-:Y:S01]  /*a660*/  IMAD.IADD R7, R6, 0x1, R2 ;  /* 0x0000000106077824 */ /* 0x002fe200078e0202 */
[----:B------:R-:W-:Y:S01]  /*a670*/  F2FP.BF16.PACK_AB R9, R125, R124 ;  /* 0x0000007c7d09723e */ /* 0x000fe200000010ff */
[----:B------:R-:W-:Y:S01]  /*a680*/  IMAD.IADD R6, R8, 0x1, R6 ;  /* 0x0000000108067824 */ /* 0x000fe200078e0206 */
[----:B------:R-:W-:-:S02]  /*a690*/  F2FP.BF16.PACK_AB R15, R127, R126 ;  /* 0x0000007e7f0f723e */ /* 0x000fc400000010ff */
[----:B------:R-:W-:Y:S01]  /*a6a0*/  STS [R7], R49 ;  /* 0x0000003107007388 */ /* 0x000fe20000000800 */
[----:B------:R-:W-:Y:S02]  /*a6b0*/  F2FP.BF16.PACK_AB R14, R129, R128 ;  /* 0x00000080810e723e */ /* 0x000fe400000010ff */
[----:B------:R-:W-:Y:S01]  /*a6c0*/  F2FP.BF16.PACK_AB R10, R131, R130 ;  /* 0x00000082830a723e */ /* 0x000fe200000010ff */
[----:B------:R-:W-:Y:S01]  /*a6d0*/  STS [R7+0x400], R162 ;  /* 0x000400a207007388 */ /* 0x000fe20000000800 */
[----:B------:R-:W-:Y:S02]  /*a6e0*/  ISETP.NE.U32.AND P0, PT, RZ, c[0x0][0x500], PT ;  /* 0x00014000ff007a0c */ /* 0x000fe40003f05070 */
[----:B------:R-:W-:Y:S01]  /*a6f0*/  ISETP.NE.U32.AND P1, PT, RZ, c[0x0][0x508], PT ;  /* 0x00014200ff007a0c */ /* 0x000fe20003f25070 */
[----:B------:R-:W-:Y:S01]  /*a700*/  STS [R4+0x80], R48 ;  /* 0x0000803004007388 */ /* 0x000fe20000000800 */
[----:B------:R-:W-:Y:S02]  /*a710*/  ISETP.NE.AND.EX P0, PT, RZ, c[0x0][0x504], PT, P0 ;  /* 0x00014100ff007a0c */ /* 0x000fe40003f05300 */
[----:B------:R-:W-:Y:S01]  /*a720*/  ISETP.NE.AND.EX P1, PT, RZ, c[0x0][0x50c], PT, P1 ;  /* 0x00014300ff007a0c */ /* 0x000fe20003f25310 */
[----:B------:R-:W-:Y:S04]  /*a730*/  STS [R4+0x480], R166 ;  /* 0x000480a604007388 */ /* 0x000fe80000000800 */
[----:B------:R-:W-:Y:S04]  /*a740*/  STS [R6], R45 ;  /* 0x0000002d06007388 */ /* 0x000fe80000000800 */
        /* <DEDUP_REMOVED lines=37> */
[----:B------:R-:W-:Y:S04]  /*a9a0*/  STS [R3+0xc080], R20 ;  /* 0x00c0801403007388 */ /* 0x000fe80000000800 */
[----:B------:R-:W-:Y:S04]  /*a9b0*/  STS [R3+0xc480], R19 ;  /* 0x00c4801303007388 */ /* 0x000fe80000000800 */
[----:B------:R-:W-:Y:S04]  /*a9c0*/  STS [R8+0xc000], R18 ;  /* 0x00c0001208007388 */ /* 0x000fe80000000800 */
[----:B------:R-:W-:Y:S04]  /*a9d0*/  STS [R8+0xc400], R17 ;  /* 0x00c4001108007388 */ /* 0x000fe80000000800 */
[----:B------:R-:W-:Y:S04]  /*a9e0*/  STS [R5+0xc080], R16 ;  /* 0x00c0801005007388 */ /* 0x000fe80000000800 */
[----:B------:R-:W-:Y:S01]  /*a9f0*/  STS [R5+0xc480], R13 ;  /* 0x00c4800d05007388 */ /* 0x000fe20000000800 */
[----:B-1----:R-:W-:-:S03]  /*aa00*/  IMAD.MOV.U32 R2, RZ, RZ, 0x4 ;  /* 0x00000004ff027424 */ /* 0x002fc600078e00ff */
[----:B------:R-:W-:Y:S04]  /*aa10*/  STS [R7+0xc000], R12 ;  /* 0x00c0000c07007388 */ /* 0x000fe80000000800 */
[----:B------:R-:W-:Y:S04]  /*aa20*/  STS [R7+0xc400], R11 ;  /* 0x00c4000b07007388 */ /* 0x000fe80000000800 */
[----:B------:R2:W-:Y:S04]  /*aa30*/  STS [R4+0xc080], R9 ;  /* 0x00c0800904007388 */ /* 0x0005e80000000800 */
[----:B------:R1:W-:Y:S04]  /*aa40*/  STS [R4+0xc480], R15 ;  /* 0x00c4800f04007388 */ /* 0x0003e80000000800 */
[----:B------:R1:W-:Y:S04]  /*aa50*/  STS [R6+0xc000], R14 ;  /* 0x00c0000e06007388 */ /* 0x0003e80000000800 */
[----:B------:R1:W-:Y:S01]  /*aa60*/  STS [R6+0xc400], R10 ;  /* 0x00c4000a06007388 */ /* 0x0003e20000000800 */
[----:B--2---:R-:W-:-:S03]  /*aa70*/  IMAD.WIDE R8, R65, R2, c[0x0][0x500] ;  /* 0x0001400041087625 */ /* 0x004fc600078e0202 */
[----:B------:R-:W-:Y:S06]  /*aa80*/  BAR.SYNC.DEFER_BLOCKING 0x1, 0x100 ;  /* 0x0044000000007b1d */ /* 0x000fec0000010000 */
[----:B------:R-:W2:Y:S01]  /*aa90*/  @P0 LDG.E R0, [R8.64] ;  /* 0x0000000408000981 */ /* 0x000ea2000c1e1900 */
[----:B------:R-:W-:Y:S02]  /*aaa0*/  IMAD.MOV.U32 R29, RZ, RZ, c[0x0][0x388] ;  /* 0x0000e200ff1d7624 */ /* 0x000fe400078e00ff */
[----:B------:R-:W-:-:S05]  /*aab0*/  @P1 IMAD.WIDE R2, R65, R2, c[0x0][0x508] ;  /* 0x0001420041021625 */ /* 0x000fca00078e0202 */
[----:B------:R3:W5:Y:S02]  /*aac0*/  @P1 LDG.E R29, [R2.64] ;  /* 0x00000004021d1981 */ /* 0x000764000c1e1900 */
[----:B---3--:R-:W-:Y:S02]  /*aad0*/  CS2R R2, SRZ ;  /* 0x0000000000027805 */ /* 0x008fe4000001ff00 */
[--C-:B--2---:R-:W-:Y:S01]  /*aae0*/  @P0 SHF.R.S32.HI R3, RZ, 0x1f, R0.reuse ;  /* 0x0000001fff030819 */ /* 0x104fe20000011400 */
[----:B------:R-:W-:Y:S01]  /*aaf0*/  @P0 IMAD.MOV.U32 R2, RZ, RZ, R0 ;  /* 0x000000ffff020224 */ /* 0x000fe200078e0000 */
[----:B------:R-:W-:Y:S05]  /*ab00*/  @P1 BRA `(.L_x_26) ;  /* 0x0000004000001947 */ /* 0x000fea0003800000 */
[----:B-1----:R-:W-:Y:S05]  /*ab10*/  @!P0 BRA `(.L_x_26) ;  /* 0x0000003000008947 */ /* 0x002fea0003800000 */
[----:B------:R-:W2:Y:S04]  /*ab20*/  LDG.E R4, [R8.64] ;  /* 0x0000000408047981 */ /* 0x000ea8000c1e1900 */
[----:B------:R-:W2:Y:S02]  /*ab30*/  LDG.E R0, [R8.64+0x4] ;  /* 0x0000040408007981 */ /* 0x000ea4000c1e1900 */
[----:B--2--5:R-:W-:-:S02]  /*ab40*/  IADD3 R29, -R4, R0, RZ ;  /* 0x00000000041d7210 */ /* 0x024fc40007ffe1ff */
.L_x_26:
[----:B-1----:R-:W-:Y:S01]  /*ab50*/  LOP3.LUT R0, R47, 0xffffffe0, RZ, 0xc0, !PT ;  /* 0xffffffe02f007812 */ /* 0x002fe200078ec0ff */
[----:B------:R-:W1:Y:S01]  /*ab60*/  S2R R28, SR_CTAID.X ;  /* 0x00000000001c7919 */ /* 0x000e620000002500 */
[----:B------:R-:W-:Y:S01]  /*ab70*/  SHF.R.S32.HI R4, RZ, 0x1f, R43 ;  /* 0x0000001fff047819 */ /* 0x000fe2000001142b */
[----:B------:R-:W-:Y:S01]  /*ab80*/  IMAD.MOV.U32 R7, RZ, RZ, c[0x0][0x4e8] ;  /* 0x00013a00ff077624 */ /* 0x000fe200078e00ff */
[----:B------:R-:W-:Y:S01]  /*ab90*/  LEA.HI R15, R51, R61, RZ, 0x3 ;  /* 0x0000003d330f7211 */ /* 0x000fe200078f18ff */
[----:B------:R-:W-:Y:S01]  /*aba0*/  IMAD.IADD R0, R61, 0x1, -R0 ;  /* 0x000000013d007824 */ /* 0x000fe200078e0a00 */
[----:B------:R-:W2:Y:S01]  /*abb0*/  S2R R11, SR_CTAID.Y ;  /* 0x00000000000b7919 */ /* 0x000ea20000002600 */
[----:B------:R-:W-:Y:S01]  /*abc0*/  LEA.HI R4, R4, R43, RZ, 0x3 ;  /* 0x0000002b04047211 */ /* 0x000fe200078f18ff */
[----:B-----5:R-:W-:Y:S01]  /*abd0*/  IMAD R29, R29, c[0x0][0x4e8], RZ ;  /* 0x00013a001d1d7a24 */ /* 0x020fe200078e02ff */
[----:B------:R-:W-:Y:S01]  /*abe0*/  ISETP.NE.AND P1, PT, R7, 0x1, PT ;  /* 0x000000010700780c */ /* 0x000fe20003f25270 */
[----:B------:R-:W-:Y:S01]  /*abf0*/  BSSY B0, `(.L_x_27) ;  /* 0x000008c000007945 */ /* 0x000fe20003800000 */
[----:B------:R-:W-:-:S02]  /*ac00*/  SHF.R.S32.HI R6, RZ, 0x1f, R0 ;  /* 0x0000001fff067819 */ /* 0x000fc40000011400 */
[----:B------:R-:W-:Y:S02]  /*ac10*/  LOP3.LUT R5, R4, 0xffffff8, RZ, 0xc0, !PT ;  /* 0x0ffffff804057812 */ /* 0x000fe400078ec0ff */
[----:B------:R-:W-:Y:S02]  /*ac20*/  LEA.HI R4, R26, R26, RZ, 0x1 ;  /* 0x0000001a1a047211 */ /* 0x000fe400078f08ff */
[----:B------:R-:W-:Y:S02]  /*ac30*/  LEA.HI R6, R6, R0, RZ, 0x2 ;  /* 0x0000000006067211 */ /* 0x000fe400078f10ff */
[----:B------:R-:W-:Y:S02]  /*ac40*/  IADD3 R7, R43, -R5, RZ ;  /* 0x800000052b077210 */ /* 0x000fe40007ffe0ff */
[----:B------:R-:W-:Y:S02]  /*ac50*/  LOP3.LUT R4, R4, 0x1ffffffe, RZ, 0xc0, !PT ;  /* 0x1ffffffe04047812 */ /* 0x000fe400078ec0ff */
[----:B------:R-:W-:Y:S01]  /*ac60*/  SHF.R.S32.HI R5, RZ, 0x2, R6 ;  /* 0x00000002ff057819 */ /* 0x000fe20000011406 */
[----:B------:R-:W-:Y:S01]  /*ac70*/  IMAD R6, R3, c[0x0][0x3a0], RZ ;  /* 0x0000e80003067a24 */ /* 0x000fe200078e02ff */
[----:B------:R-:W-:Y:S01]  /*ac80*/  LOP3.LUT P2, RZ, R0, 0x3, RZ, 0xc0, !PT ;  /* 0x0000000300ff7812 */ /* 0x000fe2000784c0ff */
[----:B------:R-:W-:Y:S01]  /*ac90*/  IMAD.IADD R0, R26, 0x1, -R4 ;  /* 0x000000011a007824 */ /* 0x000fe200078e0a04 */
[----:B------:R-:W-:Y:S01]  /*aca0*/  LOP3.LUT R4, R15, 0xfffffff8, RZ, 0xc0, !PT ;  /* 0xfffffff80f047812 */ /* 0x000fe200078ec0ff */
[----:B------:R-:W-:Y:S01]  /*acb0*/  IMAD R17, R7, 0x10, R5 ;  /* 0x0000001007117824 */ /* 0x000fe200078e0205 */
[----:B------:R-:W-:Y:S01]  /*acc0*/  SEL R12, R65, RZ, !P0 ;  /* 0x000000ff410c7207 */ /* 0x000fe20004000000 */
[----:B------:R-:W-:Y:S01]  /*acd0*/  IMAD R6, R2, c[0x0][0x3a4], R6 ;  /* 0x0000e90002067a24 */ /* 0x000fe200078e0206 */
[----:B------:R-:W-:Y:S01]  /*ace0*/  IADD3 R13, -R4, R61, RZ ;  /* 0x0000003d040d7210 */ /* 0x000fe20007ffe1ff */
[----:B------:R-:W-:Y:S01]  /*acf0*/  IMAD R0, R0, 0x8, R17 ;  /* 0x0000000800007824 */ /* 0x000fe200078e0211 */
[----:B--2---:R-:W-:Y:S01]  /*ad00*/  SHF.R.S32.HI R10, RZ, 0x1f, R11 ;  /* 0x0000001fff0a7819 */ /* 0x004fe2000001140b */
[----:B------:R-:W-:Y:S01]  /*ad10*/  IMAD.WIDE.U32 R4, R2, c[0x0][0x3a0], RZ ;  /* 0x0000e80002047a25 */ /* 0x000fe200078e00ff */
[----:B------:R-:W-:-:S02]  /*ad20*/  SHF.R.S32.HI R15, RZ, 0x3, R15 ;  /* 0x00000003ff0f7819 */ /* 0x000fc4000001140f */
[----:B------:R-:W-:Y:S01]  /*ad30*/  LEA.HI R18, R51, R61, RZ, 0x6 ;  /* 0x0000003d33127211 */ /* 0x000fe200078f30ff */
[----:B-1----:R-:W-:Y:S01]  /*ad40*/  IMAD R7, R28, 0x80, R0 ;  /* 0x000000801c077824 */ /* 0x002fe200078e0200 */
[----:B------:R-:W-:Y:S01]  /*ad50*/  LEA R14, R13, R15, 0x5 ;  /* 0x0000000f0d0e7211 */ /* 0x000fe200078e28ff */
[----:B------:R-:W-:Y:S01]  /*ad60*/  IMAD.WIDE.U32 R8, R11, c[0x0][0x490], R2 ;  /* 0x000124000b087a25 */ /* 0x000fe200078e0002 */
[----:B------:R-:W-:-:S03]  /*ad70*/  IADD3 R3, R5, R6, RZ ;  /* 0x0000000605037210 */ /* 0x000fc60007ffe0ff */
[----:B------:R-:W-:-:S04]  /*ad80*/  @P1 IMAD.HI.U32 R0, R7, c[0x0][0x4ec], RZ ;  /* 0x00013b0007001a27 */ /* 0x000fc800078e00ff */
[C---:B------:R-:W-:Y:S02]  /*ad90*/  IMAD R5, R10.reuse, c[0x0][0x490], RZ ;  /* 0x000124000a057a24 */ /* 0x040fe400078e02ff */
[----:B------:R-:W-:Y:S01]  /*ada0*/  IMAD.MOV.U32 R6, RZ, RZ, R7 ;  /* 0x000000ffff067224 */ /* 0x000fe200078e0007 */
[----:B------:R-:W-:Y:S01]  /*adb0*/  @P1 SHF.R.U32.HI R6, RZ, c[0x0][0x4f0], R0 ;  /* 0x00013c00ff061a19 */ /* 0x000fe20000011600 */
[----:B------:R-:W-:Y:S02]  /*adc0*/  IMAD R10, R10, c[0x0][0x3e8], RZ ;  /* 0x0000fa000a0a7a24 */ /* 0x000fe400078e02ff */
[C---:B------:R-:W-:Y:S02]  /*add0*/  IMAD R5, R11.reuse, c[0x0][0x494], R5 ;  /* 0x000125000b057a24 */ /* 0x040fe400078e0205 */
[----:B------:R-:W-:Y:S01]  /*ade0*/  IMAD.MOV.U32 R2, RZ, RZ, R4 ;  /* 0x000000ffff027224 */ /* 0x000fe200078e0004 */
[----:B------:R-:W-:Y:S01]  /*adf0*/  SHF.R.S32.HI R4, RZ, 0x1f, R65 ;  /* 0x0000001fff047819 */ /* 0x000fe20000011441 */
[----:B------:R-:W-:Y:S01]  /*ae00*/  IMAD R10, R11, c[0x0][0x3ec], R10 ;  /* 0x0000fb000b0a7a24 */ /* 0x000fe200078e020a */
[----:B------:R-:W-:Y:S01]  /*ae10*/  IADD3 R5, R9, R5, RZ ;  /* 0x0000000509057210 */ /* 0x000fe20007ffe0ff */
[----:B------:R-:W-:Y:S01]  /*ae20*/  IMAD.WIDE.U32 R2, R11, c[0x0][0x3e8], R2 ;  /* 0x0000fa000b027a25 */ /* 0x000fe200078e0002 */
[----:B------:R-:W-:-:S03]  /*ae30*/  SEL R11, R4, RZ, !P0 ;  /* 0x000000ff040b7207 */ /* 0x000fc60004000000 */
[----:B------:R-:W-:Y:S01]  /*ae40*/  IMAD.MOV R0, RZ, RZ, -R6 ;  /* 0x000000ffff007224 */ /* 0x000fe200078e0a06 */
[----:B------:R-:W-:Y:S01]  /*ae50*/  IADD3 R3, R3, R10, RZ ;  /* 0x0000000a03037210 */ /* 0x000fe20007ffe0ff */
[----:B------:R-:W-:Y:S02]  /*ae60*/  IMAD.MOV.U32 R4, RZ, RZ, R8 ;  /* 0x000000ffff047224 */ /* 0x000fe400078e0008 */
[----:B------:R-:W-:Y:S01]  /*ae70*/  IMAD R9, R0, c[0x0][0x4e8], R7 ;  /* 0x00013a0000097a24 */ /* 0x000fe200078e0207 */
[----:B------:R-:W-:Y:S01]  /*ae80*/  SHF.R.S32.HI R7, RZ, 0x1f, R6 ;  /* 0x0000001fff077819 */ /* 0x000fe20000011406 */
[----:B------:R-:W-:Y:S02]  /*ae90*/  IMAD R0, R11, c[0x0][0x498], RZ ;  /* 0x000126000b007a24 */ /* 0x000fe400078e02ff */
[----:B------:R-:W-:-:S04]  /*aea0*/  IMAD.WIDE.U32 R4, R12, c[0x0][0x498], R4 ;  /* 0x000126000c047a25 */ /* 0x000fc800078e0004 */
[----:B------:R-:W-:Y:S01]  /*aeb0*/  IMAD R0, R12, c[0x0][0x49c], R0 ;  /* 0x000127000c007a24 */ /* 0x000fe200078e0200 */
[----:B------:R-:W-:Y:S01]  /*aec0*/  IADD3 R6, P0, R6, R4, RZ ;  /* 0x0000000406067210 */ /* 0x000fe20007f1e0ff */
[----:B------:R-:W-:Y:S01]  /*aed0*/  IMAD R14, R28, 0x80, R14 ;  /* 0x000000801c0e7824 */ /* 0x000fe200078e020e */
[----:B------:R-:W-:Y:S01]  /*aee0*/  SHF.R.S32.HI R4, RZ, 0x1f, R9 ;  /* 0x0000001fff047819 */ /* 0x000fe20000011409 */
[----:B------:R-:W-:Y:S01]  /*aef0*/  IMAD.SHL.U32 R16, R15, 0x40, RZ ;  /* 0x000000400f107824 */ /* 0x000fe200078e00ff */
[----:B------:R-:W-:Y:S01]  /*af00*/  IADD3.X R7, R7, R5, R0, P0, !PT ;  /* 0x0000000507077210 */ /* 0x000fe200007fe400 */
[----:B------:R-:W-:-:S03]  /*af10*/  @P1 IMAD.HI.U32 R10, R14, c[0x0][0x4ec], RZ ;  /* 0x00013b000e0a1a27 */ /* 0x000fc600078e00ff */
[----:B------:R-:W-:Y:S01]  /*af20*/  LOP3.LUT R0, R16, 0x1c0, RZ, 0xc0, !PT ;  /* 0x000001c010007812 */ /* 0x000fe200078ec0ff */
[----:B------:R-:W-:Y:S02]  /*af30*/  IMAD R5, R4, c[0x0][0x488], RZ ;  /* 0x0001220004057a24 */ /* 0x000fe400078e02ff */
[----:B------:R-:W-:Y:S02]  /*af40*/  IMAD.SHL.U32 R4, R13, 0x8, RZ ;  /* 0x000000080d047824 */ /* 0x000fe400078e00ff */
[----:B------:R-:W-:-:S04]  /*af50*/  IMAD.WIDE.U32 R6, R9, c[0x0][0x488], R6 ;  /* 0x0001220009067a25 */ /* 0x000fc800078e0006 */
[----:B------:R-:W-:Y:S02]  /*af60*/  IMAD R9, R9, c[0x0][0x48c], R5 ;  /* 0x0001230009097a24 */ /* 0x000fe400078e0205 */
[----:B------:R-:W-:Y:S01]  /*af70*/  IMAD.MOV.U32 R8, RZ, RZ, R14 ;  /* 0x000000ffff087224 */ /* 0x000fe200078e000e */
[----:B------:R-:W-:Y:S01]  /*af80*/  @P1 SHF.R.U32.HI R8, RZ, c[0x0][0x4f0], R10 ;  /* 0x00013c00ff081a19 */ /* 0x000fe2000001160a */
[----:B------:R-:W-:Y:S01]  /*af90*/  IMAD R5, R11, c[0x0][0x3f0], RZ ;  /* 0x0000fc000b057a24 */ /* 0x000fe200078e02ff */
[----:B------:R-:W-:Y:S01]  /*afa0*/  SHF.R.U32.HI R11, RZ, 0x3, R0 ;  /* 0x00000003ff0b7819 */ /* 0x000fe20000011600 */
[----:B------:R-:W-:Y:S01]  /*afb0*/  IMAD.WIDE.U32 R2, R12, c[0x0][0x3f0], R2 ;  /* 0x0000fc000c027a25 */ /* 0x000fe200078e0002 */
[----:B------:R-:W-:Y:S02]  /*afc0*/  LOP3.LUT R10, R0, 0x38, R4, 0xf8, !PT ;  /* 0x00000038000a7812 */ /* 0x000fe400078ef804 */
[----:B------:R-:W-:Y:S02]  /*afd0*/  LEA R0, P0, R6, c[0x0][0x450], 0x2 ;  /* 0x0001140006007a11 */ /* 0x000fe400078010ff */
[----:B------:R-:W-:Y:S01]  /*afe0*/  IADD3 R9, R7, R9, RZ ;  /* 0x0000000907097210 */ /* 0x000fe20007ffe0ff */
[----:B------:R-:W-:Y:S01]  /*aff0*/  IMAD R7, R12, c[0x0][0x3f4], R5 ;  /* 0x0000fd000c077a24 */ /* 0x000fe200078e0205 */
[----:B------:R-:W-:Y:S01]  /*b000*/  LOP3.LUT R16, R10, R11, RZ, 0x3c, !PT ;  /* 0x0000000b0a107212 */ /* 0x000fe200078e3cff */
[----:B------:R-:W-:Y:S01]  /*b010*/  SHFL.IDX PT, R12, R0, RZ, 0x1c1f ;  /* 0x001c1fff000c7589 */ /* 0x000fe200000e0000 */
[----:B------:R-:W-:Y:S01]  /*b020*/  LEA.HI.X R6, R6, c[0x0][0x454], R9, 0x2, P0 ;  /* 0x0001150006067a11 */ /* 0x000fe200000f1409 */
[--C-:B------:R-:W-:Y:S01]  /*b030*/  IMAD.MOV R5, RZ, RZ, -R8.reuse ;  /* 0x000000ffff057224 */ /* 0x100fe200078e0a08 */
[----:B------:R-:W-:Y:S01]  /*b040*/  SHF.R.S32.HI R9, RZ, 0x1f, R8 ;  /* 0x0000001fff097819 */ /* 0x000fe20000011408 */
[----:B------:R1:W-:Y:S01]  /*b050*/  SHFL.IDX PT, R10, R0, 0x1, 0x1c1f ;  /* 0x003c1f00000a7f89 */ /* 0x0003e200000e0000 */
[----:B------:R-:W-:-:S02]  /*b060*/  IMAD.IADD R3, R3, 0x1, R7 ;  /* 0x0000000103037824 */ /* 0x000fc400078e0207 */
[----:B------:R-:W-:Y:S01]  /*b070*/  IMAD R5, R5, c[0x0][0x4e8], R14 ;  /* 0x00013a0005057a24 */ /* 0x000fe200078e020e */
[----:B------:R-:W2:Y:S01]  /*b080*/  SHFL.IDX PT, R13, R6, RZ, 0x1c1f ;  /* 0x001c1fff060d7589 */ /* 0x000ea200000e0000 */
[----:B------:R-:W-:-:S03]  /*b090*/  IMAD.WIDE.U32 R2, R8, c[0x0][0x3e0], R2 ;  /* 0x0000f80008027a25 */ /* 0x000fc600078e0002 */
[----:B------:R3:W4:Y:S01]  /*b0a0*/  SHFL.IDX PT, R11, R6, 0x1, 0x1c1f ;  /* 0x003c1f00060b7f89 */ /* 0x00072200000e0000 */
[C---:B-1----:R-:W-:Y:S02]  /*b0b0*/  LEA R0, R28.reuse, R17, 0x7 ;  /* 0x000000111c007211 */ /* 0x042fe400078e38ff */
[----:B------:R-:W-:Y:S02]  /*b0c0*/  LEA R28, R28, R15, 0x7 ;  /* 0x0000000f1c1c7211 */ /* 0x000fe400078e38ff */
[CC--:B------:R-:W-:Y:S01]  /*b0d0*/  ISETP.GE.OR P0, PT, R0.reuse, R29.reuse, P2 ;  /* 0x0000001d0000720c */ /* 0x0c0fe20001706670 */
[----:B---3--:R-:W-:Y:S01]  /*b0e0*/  IMAD R6, R9, c[0x0][0x3e0], RZ ;  /* 0x0000f80009067a24 */ /* 0x008fe200078e02ff */
[----:B------:R-:W-:Y:S02]  /*b0f0*/  IADD3 R9, R0, 0x8, RZ ;  /* 0x0000000800097810 */ /* 0x000fe40007ffe0ff */
[----:B------:R-:W-:Y:S01]  /*b100*/  SHF.R.S32.HI R0, RZ, 0x1f, R5 ;  /* 0x0000001fff007819 */ /* 0x000fe20000011405 */
[----:B------:R-:W-:Y:S01]  /*b110*/  IMAD R7, R8, c[0x0][0x3e4], R6 ;  /* 0x0000f90008077a24 */ /* 0x000fe200078e0206 */
[----:B------:R-:W-:Y:S01]  /*b120*/  ISETP.GE.OR P2, PT, R9, R29, P2 ;  /* 0x0000001d0900720c */ /* 0x000fe20001746670 */
[----:B------:R-:W-:-:S02]  /*b130*/  IMAD.SHL.U32 R6, R18, 0x8, RZ ;  /* 0x0000000812067824 */ /* 0x000fc400078e00ff */
[----:B------:R-:W-:-:S04]  /*b140*/  IMAD.IADD R3, R3, 0x1, R7 ;  /* 0x0000000103037824 */ /* 0x000fc800078e0207 */
[----:B--2---:R1:W-:Y:S01]  /*b150*/  @!P0 ST.E [R12.64], R56 ;  /* 0x000000380c008985 */ /* 0x0043e2000c101904 */
[----:B------:R-:W-:Y:S01]  /*b160*/  IMAD R0, R0, c[0x0][0x3d8], RZ ;  /* 0x0000f60000007a24 */ /* 0x000fe200078e02ff */
[----:B------:R-:W-:Y:S01]  /*b170*/  LOP3.LUT R7, R16, 0x7ffffe00, R6, 0xf8, !PT ;  /* 0x7ffffe0010077812 */ /* 0x000fe200078ef806 */
[----:B------:R-:W-:-:S04]  /*b180*/  IMAD.WIDE.U32 R2, R5, c[0x0][0x3d8], R2 ;  /* 0x0000f60005027a25 */ /* 0x000fc800078e0002 */
[----:B------:R-:W-:Y:S01]  /*b190*/  IMAD R6, R5, c[0x0][0x3dc], R0 ;  /* 0x0000f70005067a24 */ /* 0x000fe200078e0200 */
[----:B------:R-:W-:Y:S01]  /*b1a0*/  SHF.L.U32 R0, R7, 0x1, RZ ;  /* 0x0000000107007819 */ /* 0x000fe200000006ff */
[----:B----4-:R1:W-:Y:S01]  /*b1b0*/  @!P2 ST.E [R10.64], R57 ;  /* 0x000000390a00a985 */ /* 0x0103e2000c101904 */
[C---:B------:R-:W-:Y:S01]  /*b1c0*/  LEA R31, P0, R2.reuse, c[0x0][0x380], 0x1 ;  /* 0x0000e000021f7a11 */ /* 0x040fe200078008ff */
[----:B------:R-:W-:Y:S02]  /*b1d0*/  IMAD.IADD R3, R3, 0x1, R6 ;  /* 0x0000000103037824 */ /* 0x000fe400078e0206 */
[----:B------:R1:W2:Y:S03]  /*b1e0*/  LDS.128 R44, [R0+0x1080] ;  /* 0x00108000002c7984 */ /* 0x0002a60000000c00 */
[----:B------:R-:W-:Y:S01]  /*b1f0*/  LEA.HI.X R30, R2, c[0x0][0x384], R3, 0x1, P0 ;  /* 0x0000e100021e7a11 */ /* 0x000fe200000f0c03 */
[----:B------:R1:W3:Y:S01]  /*b200*/  LDS.128 R60, [R0+0x2080] ;  /* 0x00208000003c7984 */ /* 0x0002e20000000c00 */
[----:B------:R-:W-:-:S03]  /*b210*/  ISETP.GE.AND P0, PT, R28, R29, PT ;  /* 0x0000001d1c00720c */ /* 0x000fc60003f06270 */
[----:B------:R1:W4:Y:S04]  /*b220*/  LDS.128 R72, [R0+0x3080] ;  /* 0x0030800000487984 */ /* 0x0003280000000c00 */
[----:B------:R1:W1:Y:S04]  /*b230*/  LDS.128 R40, [R0+0x5080] ;  /* 0x0050800000287984 */ /* 0x0002680000000c00 */
        /* <DEDUP_REMOVED lines=8> */
[----:B------:R1:W1:Y:S04]  /*b2c0*/  SHFL.IDX PT, R2, R31, RZ, 0x181f ;  /* 0x00181fff1f027589 */ /* 0x00026800000e0000 */
[----:B------:R1:W1:Y:S01]  /*b2d0*/  SHFL.IDX PT, R3, R30, RZ, 0x181f ;  /* 0x00181fff1e037589 */ /* 0x00026200000e0000 */
[----:B------:R-:W-:Y:S05]  /*b2e0*/  @P0 BRA `(.L_x_28) ;  /* 0x000001c000000947 */ /* 0x000fea0003800000 */
[----:B--234-:R-:W2:Y:S01]  /*b2f0*/  LDS.128 R24, [R0+0x80] ;  /* 0x0000800000187984 */ /* 0x01cea20000000c00 */
[----:B------:R-:W-:-:S02]  /*b300*/  IADD3 R7, R4, 0x40, RZ ;  /* 0x0000004004077810 */ /* 0x000fc40007ffe0ff */
[C---:B------:R-:W-:Y:S01]  /*b310*/  IADD3 R8, R4.reuse, 0x80, RZ ;  /* 0x0000008004087810 */ /* 0x040fe20007ffe0ff */
[----:B------:R-:W3:Y:S01]  /*b320*/  LDS.128 R20, [R0+0x4080] ;  /* 0x0040800000147984 */ /* 0x000ee20000000c00 */
[----:B------:R-:W-:Y:S02]  /*b330*/  IADD3 R9, R4, 0xc0, RZ ;  /* 0x000000c004097810 */ /* 0x000fe40007ffe0ff */
[----:B------:R-:W-:Y:S01]  /*b340*/  ISETP.GE.AND P2, PT, R7, c[0x0][0x3c8], PT ;  /* 0x0000f20007007a0c */ /* 0x000fe20003f46270 */
[----:B------:R-:W4:Y:S01]  /*b350*/  LDS.128 R16, [R0+0x8080] ;  /* 0x0080800000107984 */ /* 0x000f220000000c00 */
[----:B------:R-:W-:Y:S02]  /*b360*/  ISETP.GE.AND P1, PT, R8, c[0x0][0x3c8], PT ;  /* 0x0000f20008007a0c */ /* 0x000fe40003f26270 */
[----:B------:R-:W-:Y:S01]  /*b370*/  ISETP.GE.AND P0, PT, R9, c[0x0][0x3c8], PT ;  /* 0x0000f20009007a0c */ /* 0x000fe20003f06270 */
[----:B-1----:R1:W5:Y:S01]  /*b380*/  LDS.128 R12, [R0+0xc080] ;  /* 0x00c08000000c7984 */ /* 0x0023620000000c00 */
[----:B------:R-:W-:-:S07]  /*b390*/  ISETP.GE.AND P3, PT, R4, c[0x0][0x3c8], PT ;  /* 0x0000f20004007a0c */ /* 0x000fce0003f66270 */
[----:B------:R-:W-:-:S04]  /*b3a0*/  @!P2 SHF.R.S32.HI R5, RZ, 0x1f, R7 ;  /* 0x0000001fff05a819 */ /* 0x000fc80000011407 */
[----:B------:R-:W-:Y:S02]  /*b3b0*/  @!P0 SHF.R.S32.HI R6, RZ, 0x1f, R9 ;  /* 0x0000001fff068819 */ /* 0x000fe40000011409 */
[----:B------:R-:W-:Y:S01]  /*b3c0*/  @!P2 LEA.HI R7, R5, R7, RZ, 0x3 ;  /* 0x000000070507a211 */ /* 0x000fe200078f18ff */
[----:B------:R-:W-:Y:S01]  /*b3d0*/  @!P3 IMAD.WIDE R10, R4, 0x2, R2 ;  /* 0x00000002040ab825 */ /* 0x000fe200078e0202 */
[----:B-1----:R-:W-:-:S04]  /*b3e0*/  @!P1 SHF.R.S32.HI R0, RZ, 0x1f, R8 ;  /* 0x0000001fff009819 */ /* 0x002fc80000011408 */
[----:B------:R-:W-:Y:S01]  /*b3f0*/  @!P1 LEA.HI R5, R0, R8, RZ, 0x3 ;  /* 0x0000000800059211 */ /* 0x000fe200078f18ff */
[----:B--2---:R1:W-:Y:S01]  /*b400*/  @!P3 ST.E.128 [R10.64], R24 ;  /* 0x000000180a00b985 */ /* 0x0043e2000c101d04 */
[----:B------:R-:W-:Y:S02]  /*b410*/  @!P0 LEA.HI R0, R6, R9, RZ, 0x3 ;  /* 0x0000000906008211 */ /* 0x000fe400078f18ff */
[----:B------:R-:W-:Y:S02]  /*b420*/  @!P2 LOP3.LUT R6, R7, 0xfffffff8, RZ, 0xc0, !PT ;  /* 0xfffffff80706a812 */ /* 0x000fe400078ec0ff */
[----:B------:R-:W-:Y:S02]  /*b430*/  @!P1 LOP3.LUT R5, R5, 0xfffffff8, RZ, 0xc0, !PT ;  /* 0xfffffff805059812 */ /* 0x000fe400078ec0ff */
[----:B------:R-:W-:Y:S01]  /*b440*/  @!P0 LOP3.LUT R0, R0, 0xfffffff8, RZ, 0xc0, !PT ;  /* 0xfffffff800008812 */ /* 0x000fe200078ec0ff */
[----:B------:R-:W-:-:S04]  /*b450*/  @!P2 IMAD.WIDE R8, R6, 0x2, R2 ;  /* 0x000000020608a825 */ /* 0x000fc800078e0202 */
[--C-:B------:R-:W-:Y:S01]  /*b460*/  @!P1 IMAD.WIDE R6, R5, 0x2, R2.reuse ;  /* 0x0000000205069825 */ /* 0x100fe200078e0202 */
[----:B---3--:R1:W-:Y:S03]  /*b470*/  @!P2 ST.E.128 [R8.64], R20 ;  /* 0x000000140800a985 */ /* 0x0083e6000c101d04 */
[----:B------:R-:W-:Y:S01]  /*b480*/  @!P0 IMAD.WIDE R2, R0, 0x2, R2 ;  /* 0x0000000200028825 */ /* 0x000fe200078e0202 */
[----:B----4-:R1:W-:Y:S04]  /*b490*/  @!P1 ST.E.128 [R6.64], R16 ;  /* 0x0000001006009985 */ /* 0x0103e8000c101d04 */
[----:B-----5:R1:W-:Y:S02]  /*b4a0*/  @!P0 ST.E.128 [R2.64], R12 ;  /* 0x0000000c02008985 */ /* 0x0203e4000c101d04 */
.L_x_28:
[----:B--234-:R-:W-:Y:S05]  /*b4b0*/  BSYNC B0 ;  /* 0x0000000000007941 */ /* 0x01cfea0003800000 */
.L_x_27:
[----:B-1----:R-:W-:Y:S01]  /*b4c0*/  IADD3 R0, R28, 0x20, RZ ;  /* 0x000000201c007810 */ /* 0x002fe20007ffe0ff */
[----:B------:R1:W2:Y:S01]  /*b4d0*/  SHFL.IDX PT, R3, R30, 0x1, 0x181f ;  /* 0x00381f001e037f89 */ /* 0x0002a200000e0000 */
[----:B------:R-:W-:Y:S02]  /*b4e0*/  BSSY B0, `(.L_x_29) ;  /* 0x000001c000007945 */ /* 0x000fe40003800000 */
[----:B------:R-:W-:Y:S01]  /*b4f0*/  ISETP.GE.AND P0, PT, R0, R29, PT ;  /* 0x0000001d0000720c */ /* 0x000fe20003f06270 */
[----:B------:R1:W3:-:S12]  /*b500*/  SHFL.IDX PT, R2, R31, 0x1, 0x181f ;  /* 0x00381f001f027f89 */ /* 0x0002d800000e0000 */
[----:B------:R-:W-:Y:S05]  /*b510*/  @P0 BRA `(.L_x_30) ;  /* 0x0000018000000947 */ /* 0x000fea0003800000 */
[C---:B------:R-:W-:Y:S02]  /*b520*/  IADD3 R7, R4.reuse, 0x40, RZ ;  /* 0x0000004004077810 */ /* 0x040fe40007ffe0ff */
[C---:B------:R-:W-:Y:S02]  /*b530*/  IADD3 R8, R4.reuse, 0x80, RZ ;  /* 0x0000008004087810 */ /* 0x040fe40007ffe0ff */
[----:B------:R-:W-:Y:S02]  /*b540*/  IADD3 R9, R4, 0xc0, RZ ;  /* 0x000000c004097810 */ /* 0x000fe40007ffe0ff */
[----:B------:R-:W-:Y:S02]  /*b550*/  ISETP.GE.AND P2, PT, R7, c[0x0][0x3c8], PT ;  /* 0x0000f20007007a0c */ /* 0x000fe40003f46270 */
[----:B------:R-:W-:Y:S02]  /*b560*/  ISETP.GE.AND P1, PT, R8, c[0x0][0x3c8], PT ;  /* 0x0000f20008007a0c */ /* 0x000fe40003f26270 */
[----:B------:R-:W-:-:S02]  /*b570*/  ISETP.GE.AND P0, PT, R9, c[0x0][0x3c8], PT ;  /* 0x0000f20009007a0c */ /* 0x000fc40003f06270 */
[----:B------:R-:W-:-:S07]  /*b580*/  ISETP.GE.AND P3, PT, R4, c[0x0][0x3c8], PT ;  /* 0x0000f20004007a0c */ /* 0x000fce0003f66270 */
[----:B------:R-:W-:Y:S02]  /*b590*/  @!P2 SHF.R.S32.HI R5, RZ, 0x1f, R7 ;  /* 0x0000001fff05a819 */ /* 0x000fe40000011407 */
[----:B------:R-:W-:Y:S02]  /*b5a0*/  @!P1 SHF.R.S32.HI R0, RZ, 0x1f, R8 ;  /* 0x0000001fff009819 */ /* 0x000fe40000011408 */
[----:B------:R-:W-:Y:S02]  /*b5b0*/  @!P0 SHF.R.S32.HI R6, RZ, 0x1f, R9 ;  /* 0x0000001fff068819 */ /* 0x000fe40000011409 */
[----:B------:R-:W-:Y:S01]  /*b5c0*/  @!P2 LEA.HI R7, R5, R7, RZ, 0x3 ;  /* 0x000000070507a211 */ /* 0x000fe200078f18ff */
[----:B--23--:R-:W-:Y:S01]  /*b5d0*/  @!P3 IMAD.WIDE R10, R4, 0x2, R2 ;  /* 0x00000002040ab825 */ /* 0x00cfe200078e0202 */
        /* <DEDUP_REMOVED lines=12> */
.L_x_30:
[----:B------:R-:W-:Y:S05]  /*b6a0*/  BSYNC B0 ;  /* 0x0000000000007941 */ /* 0x000fea0003800000 */
.L_x_29:
[----:B------:R-:W-:Y:S01]  /*b6b0*/  IADD3 R0, R28, 0x40, RZ ;  /* 0x000000401c007810 */ /* 0x000fe20007ffe0ff */
[----:B--2---:R2:W4:Y:S01]  /*b6c0*/  SHFL.IDX PT, R3, R30, 0x2, 0x181f ;  /* 0x00581f001e037f89 */ /* 0x00452200000e0000 */
[----:B------:R-:W-:Y:S02]  /*b6d0*/  BSSY B0, `(.L_x_31) ;  /* 0x000001c000007945 */ /* 0x000fe40003800000 */
[----:B------:R-:W-:Y:S01]  /*b6e0*/  ISETP.GE.AND P0, PT, R0, R29, PT ;  /* 0x0000001d0000720c */ /* 0x000fe20003f06270 */
[----:B---3--:R2:W3:-:S12]  /*b6f0*/  SHFL.IDX PT, R2, R31, 0x2, 0x181f ;  /* 0x00581f001f027f89 */ /* 0x0084d800000e0000 */
        /* <DEDUP_REMOVED lines=25> */
.L_x_32:
[----:B------:R-:W-:Y:S05]  /*b890*/  BSYNC B0 ;  /* 0x0000000000007941 */ /* 0x000fea0003800000 */
.L_x_31:
[----:B------:R-:W-:Y:S01]  /*b8a0*/  IADD3 R0, R28, 0x60, RZ ;  /* 0x000000601c007810 */ /* 0x000fe20007ffe0ff */
[----:B---34-:R3:W4:Y:S03]  /*b8b0*/  SHFL.IDX PT, R3, R30, 0x3, 0x181f ;  /* 0x00781f001e037f89 */ /* 0x01872600000e0000 */
[----:B------:R-:W-:Y:S01]  /*b8c0*/  ISETP.GE.AND P0, PT, R0, R29, PT ;  /* 0x0000001d0000720c */ /* 0x000fe20003f06270 */
[----:B------:R3:W1:-:S12]  /*b8d0*/  SHFL.IDX PT, R2, R31, 0x3, 0x181f ;  /* 0x00781f001f027f89 */ /* 0x00065800000e0000 */
[----:B------:R-:W-:Y:S05]  /*b8e0*/  @P0 EXIT ;  /* 0x000000000000094d */ /* 0x000fea0003800000 */
[C---:B------:R-:W-:Y:S02]  /*b8f0*/  IADD3 R6, R4.reuse, 0x40, RZ ;  /* 0x0000004004067810 */ /* 0x040fe40007ffe0ff */
[----:B------:R-:W-:Y:S02]  /*b900*/  IADD3 R7, R4, 0x80, RZ ;  /* 0x0000008004077810 */ /* 0x000fe40007ffe0ff */
[----:B------:R-:W-:Y:S02]  /*b910*/  ISETP.GE.AND P1, PT, R6, c[0x0][0x3c8], PT ;  /* 0x0000f20006007a0c */ /* 0x000fe40003f26270 */
        /* <DEDUP_REMOVED lines=12> */
[----:B------:R-:W-:Y:S01]  /*b9e0*/  IADD3 R0, R4, 0xc0, RZ ;  /* 0x000000c004007810 */ /* 0x000fe20007ffe0ff */
        /* <DEDUP_REMOVED lines=10> */
.L_x_25:
[----:B------:R-:W2:Y:S01]  /*ba90*/  LDL R8, [R1+0xa8] ;  /* 0x0000a80001087983 */ /* 0x000ea20000100800 */
[----:B------:R-:W-:Y:S01]  /*baa0*/  ISETP.NE.U32.AND P0, PT, RZ, c[0x0][0x508], PT ;  /* 0x00014200ff007a0c */ /* 0x000fe20003f05070 */
[----:B------:R-:W-:Y:S01]  /*bab0*/  IMAD.MOV.U32 R2, RZ, RZ, 0x4 ;  /* 0x00000004ff027424 */ /* 0x000fe200078e00ff */
[----:B------:R-:W-:Y:S02]  /*bac0*/  ISETP.NE.U32.AND P1, PT, RZ, c[0x0][0x500], PT ;  /* 0x00014000ff007a0c */ /* 0x000fe40003f25070 */
[----:B------:R-:W-:Y:S02]  /*bad0*/  ISETP.NE.AND.EX P0, PT, RZ, c[0x0][0x50c], PT, P0 ;  /* 0x00014300ff007a0c */ /* 0x000fe40003f05300 */
[----:B------:R-:W-:Y:S01]  /*bae0*/  ISETP.NE.AND.EX P1, PT, RZ, c[0x0][0x504], PT, P1 ;  /* 0x00014100ff007a0c */ /* 0x000fe20003f25310 */
[----:B------:R-:W-:Y:S02]  /*baf0*/  IMAD.MOV.U32 R16, RZ, RZ, c[0x0][0x388] ;  /* 0x0000e200ff107624 */ /* 0x000fe400078e00ff */
[----:B--2---:R-:W-:-:S08]  /*bb00*/  IMAD.WIDE R6, R8, R2, c[0x0][0x500] ;  /* 0x0001400008067625 */ /* 0x004fd000078e0202 */
[----:B------:R-:W-:Y:S02]  /*bb10*/  @P0 IMAD.WIDE R2, R8, R2, c[0x0][0x508] ;  /* 0x0001420008020625 */ /* 0x000fe400078e0202 */
[----:B------:R-:W2:Y:S04]  /*bb20*/  @P1 LDG.E R0, [R6.64] ;  /* 0x0000000406001981 */ /* 0x000ea8000c1e1900 */
[----:B------:R1:W5:Y:S01]  /*bb30*/  @P0 LDG.E R16, [R2.64] ;  /* 0x0000000402100981 */ /* 0x000362000c1e1900 */
[----:B------:R-:W-:Y:S02]  /*bb40*/  CS2R R4, SRZ ;  /* 0x0000000000047805 */ /* 0x000fe4000001ff00 */
[--C-:B--2---:R-:W-:Y:S01]  /*bb50*/  @P1 SHF.R.S32.HI R5, RZ, 0x1f, R0.reuse ;  /* 0x0000001fff051819 */ /* 0x104fe20000011400 */
[----:B------:R-:W-:Y:S01]  /*bb60*/  @P1 IMAD.MOV.U32 R4, RZ, RZ, R0 ;  /* 0x000000ffff041224 */ /* 0x000fe200078e0000 */
[----:B------:R-:W-:Y:S05]  /*bb70*/  @P0 BRA `(.L_x_33) ;  /* 0x0000004000000947 */ /* 0x000fea0003800000 */
[----:B-1----:R-:W-:Y:S05]  /*bb80*/  @!P1 BRA `(.L_x_33) ;  /* 0x0000003000009947 */ /* 0x002fea0003800000 */
[----:B------:R1:W2:Y:S04]  /*bb90*/  LDG.E R0, [R6.64] ;  /* 0x0000000406007981 */ /* 0x0002a8000c1e1900 */
[----:B-1----:R-:W2:Y:S02]  /*bba0*/  LDG.E R6, [R6.64+0x4] ;  /* 0x0000040406067981 */ /* 0x002ea4000c1e1900 */
[----:B--2--5:R-:W-:-:S02]  /*bbb0*/  IADD3 R16, -R0, R6, RZ ;  /* 0x0000000600107210 */ /* 0x024fc40007ffe1ff */
.L_x_33:
[----:B-1----:R-:W1:Y:S01]  /*bbc0*/  S2R R12, SR_TID.X ;  /* 0x00000000000c7919 */ /* 0x002e620000002100 */
[----:B------:R-:W-:Y:S01]  /*bbd0*/  SHF.R.S32.HI R0, RZ, 0x1f, R8 ;  /* 0x0000001fff007819 */ /* 0x000fe20000011408 */
[----:B------:R-:W-:Y:S01]  /*bbe0*/  BSSY B0, `(.L_x_34) ;  /* 0x0000028000007945 */ /* 0x000fe20003800000 */
[----:B------:R-:W-:-:S02]  /*bbf0*/  SEL R10, R8, RZ, !P1 ;  /* 0x000000ff080a7207 */ /* 0x000fc40004800000 */
[----:B------:R-:W-:Y:S02]  /*bc00*/  SEL R11, R0, RZ, !P1 ;  /* 0x000000ff000b7207 */ /* 0x000fe40004800000 */
[----:B-1----:R-:W-:-:S13]  /*bc10*/  ISETP.GE.AND P0, PT, R12, 0x80, PT ;  /* 0x000000800c00780c */ /* 0x002fda0003f06270 */
[----:B------:R-:W-:Y:S05]  /*bc20*/  @P0 BRA `(.L_x_35) ;  /* 0x0000023000000947 */ /* 0x000fea0003800000 */
[----:B------:R-:W1:Y:S01]  /*bc30*/  S2R R9, SR_CTAID.X ;  /* 0x0000000000097919 */ /* 0x000e620000002500 */
[----:B-----5:R-:W-:Y:S01]  /*bc40*/  IMAD R0, R16, c[0x0][0x4e8], RZ ;  /* 0x00013a0010007a24 */ /* 0x020fe200078e02ff */
[----:B-1----:R-:W-:-:S04]  /*bc50*/  LEA R9, R9, R12, 0x7 ;  /* 0x0000000c09097211 */ /* 0x002fc800078e38ff */
[----:B------:R-:W-:-:S13]  /*bc60*/  ISETP.GE.AND P0, PT, R9, R0, PT ;  /* 0x000000000900720c */ /* 0x000fda0003f06270 */
[----:B------:R-:W-:Y:S05]  /*bc70*/  @P0 BRA `(.L_x_35) ;  /* 0x000001e000000947 */ /* 0x000fea0003800000 */
[----:B------:R-:W1:Y:S01]  /*bc80*/  S2R R8, SR_CTAID.Y ;  /* 0x0000000000087919 */ /* 0x000e620000002600 */
[----:B------:R-:W-:Y:S01]  /*bc90*/  MOV R0, c[0x0][0x4e8] ;  /* 0x00013a0000007a02 */ /* 0x000fe20000000f00 */
[----:B------:R-:W-:Y:S01]  /*bca0*/  IMAD.MOV.U32 R3, RZ, RZ, R5 ;  /* 0x000000ffff037224 */ /* 0x000fe200078e0005 */
[----:B------:R-:W-:Y:S02]  /*bcb0*/  MOV R2, R4 ;  /* 0x0000000400027202 */ /* 0x000fe40000000f00 */
[----:B------:R-:W-:-:S13]  /*bcc0*/  ISETP.NE.AND P0, PT, R0, 0x1, PT ;  /* 0x000000010000780c */ /* 0x000fda0003f05270 */
[----:B------:R-:W-:Y:S01]  /*bcd0*/  @P0 IMAD.HI.U32 R7, R9, c[0x0][0x4ec], RZ ;  /* 0x00013b0009070a27 */ /* 0x000fe200078e00ff */
[----:B-1----:R-:W-:-:S03]  /*bce0*/  SHF.R.S32.HI R0, RZ, 0x1f, R8 ;  /* 0x0000001fff007819 */ /* 0x002fc60000011408 */
[----:B------:R-:W-:-:S04]  /*bcf0*/  IMAD.WIDE.U32 R2, R8, c[0x0][0x490], R2 ;  /* 0x0001240008027a25 */ /* 0x000fc800078e0002 */
[----:B------:R-:W-:Y:S02]  /*bd00*/  IMAD R6, R0, c[0x0][0x490], RZ ;  /* 0x0001240000067a24 */ /* 0x000fe400078e02ff */
[----:B------:R-:W-:Y:S01]  /*bd10*/  IMAD.MOV.U32 R0, RZ, RZ, R9 ;  /* 0x000000ffff007224 */ /* 0x000fe200078e0009 */
[----:B------:R-:W-:Y:S01]  /*bd20*/  @P0 SHF.R.U32.HI R0, RZ, c[0x0][0x4f0], R7 ;  /* 0x00013c00ff000a19 */ /* 0x000fe20000011607 */
[----:B------:R-:W-:Y:S02]  /*bd30*/  IMAD R6, R8, c[0x0][0x494], R6 ;  /* 0x0001250008067a24 */ /* 0x000fe400078e0206 */
[----:B------:R-:W-:Y:S01]  /*bd40*/  IMAD R8, R11, c[0x0][0x498], RZ ;  /* 0x000126000b087a24 */ /* 0x000fe200078e02ff */
[----:B------:R-:W-:Y:S01]  /*bd50*/  IADD3 R7, -R0, RZ, RZ ;  /* 0x000000ff00077210 */ /* 0x000fe20007ffe1ff */
[----:B------:R-:W-:Y:S02]  /*bd60*/  IMAD.IADD R3, R6, 0x1, R3 ;  /* 0x0000000106037824 */ /* 0x000fe400078e0203 */
[----:B------:R-:W-:-:S02]  /*bd70*/  IMAD R8, R10, c[0x0][0x49c], R8 ;  /* 0x000127000a087a24 */ /* 0x000fc400078e0208 */
[----:B------:R-:W-:Y:S01]  /*bd80*/  IMAD R6, R7, c[0x0][0x4e8], R9 ;  /* 0x00013a0007067a24 */ /* 0x000fe200078e0209 */
[----:B------:R-:W-:Y:S01]  /*bd90*/  SHF.R.S32.HI R9, RZ, 0x1f, R0 ;  /* 0x0000001fff097819 */ /* 0x000fe20000011400 */
[----:B------:R-:W-:-:S03]  /*bda0*/  IMAD.WIDE.U32 R2, R10, c[0x0][0x498], R2 ;  /* 0x000126000a027a25 */ /* 0x000fc600078e0002 */
[----:B------:R-:W-:Y:S02]  /*bdb0*/  SHF.R.S32.HI R7, RZ, 0x1f, R6 ;  /* 0x0000001fff077819 */ /* 0x000fe40000011406 */
[----:B------:R-:W-:-:S03]  /*bdc0*/  IADD3 R2, P0, R0, R2, RZ ;  /* 0x0000000200027210 */ /* 0x000fc60007f1e0ff */
[----:B------:R-:W-:Y:S01]  /*bdd0*/  IMAD R0, R7, c[0x0][0x488], RZ ;  /* 0x0001220007007a24 */ /* 0x000fe200078e02ff */
[----:B------:R-:W-:-:S03]  /*bde0*/  IADD3.X R3, R9, R3, R8, P0, !PT ;  /* 0x0000000309037210 */ /* 0x000fc600007fe408 */
[C---:B------:R-:W-:Y:S02]  /*bdf0*/  IMAD R0, R6.reuse, c[0x0][0x48c], R0 ;  /* 0x0001230006007a24 */ /* 0x040fe400078e0200 */
[----:B------:R-:W-:-:S05]  /*be00*/  IMAD.WIDE.U32 R2, R6, c[0x0][0x488], R2 ;  /* 0x0001220006027a25 */ /* 0x000fca00078e0002 */
[----:B------:R-:W-:Y:S02]  /*be10*/  IADD3 R0, R3, R0, RZ ;  /* 0x0000000003007210 */ /* 0x000fe40007ffe0ff */
[----:B------:R-:W-:-:S04]  /*be20*/  LEA R6, P0, R2, c[0x0][0x450], 0x2 ;  /* 0x0001140002067a11 */ /* 0x000fc800078010ff */
[----:B------:R-:W-:Y:S02]  /*be30*/  LEA.HI.X R7, R2, c[0x0][0x454], R0, 0x2, P0 ;  /* 0x0001150002077a11 */ /* 0x000fe400000f1400 */
[----:B------:R-:W-:-:S05]  /*be40*/  MOV R0, 0xff800000 ;  /* 0xff80000000007802 */ /* 0x000fca0000000f00 */
[----:B------:R1:W-:Y:S02]  /*be50*/  STG.E [R6.64], R0 ;  /* 0x0000000006007986 */ /* 0x0003e4000c101904 */
.L_x_35:
[----:B------:R-:W-:Y:S05]  /*be60*/  BSYNC B0 ;  /* 0x0000000000007941 */ /* 0x000fea0003800000 */
.L_x_34:
[----:B-1----:R-:W1:Y:S01]  /*be70*/  S2R R6, SR_CTAID.Y ;  /* 0x0000000000067919 */ /* 0x002e620000002600 */
[----:B------:R-:W-:Y:S01]  /*be80*/  IMAD R0, R5, c[0x0][0x3a0], RZ ;  /* 0x0000e80005007a24 */ /* 0x000fe200078e02ff */
[----:B------:R-:W-:Y:S01]  /*be90*/  SHF.R.S32.HI R5, RZ, 0x1f, R12 ;  /* 0x0000001fff057819 */ /* 0x000fe2000001140c */
[C---:B------:R-:W-:Y:S01]  /*bea0*/  IMAD.WIDE.U32 R2, R4.reuse, c[0x0][0x3a0], RZ ;  /* 0x0000e80004027a25 */ /* 0x040fe200078e00ff */
[----:B------:R-:W2:Y:S01]  /*beb0*/  S2R R14, SR_CTAID.X ;  /* 0x00000000000e7919 */ /* 0x000ea20000002500 */
[----:B------:R-:W-:Y:S01]  /*bec0*/  MOV R8, c[0x0][0x4e8] ;  /* 0x00013a0000087a02 */ /* 0x000fe20000000f00 */
[----:B------:R-:W-:Y:S01]  /*bed0*/  BSSY B0, `(.L_x_36) ;  /* 0x0000043000007945 */ /* 0x000fe20003800000 */
[----:B------:R-:W-:Y:S01]  /*bee0*/  LEA.HI R5, R5, R12, RZ, 0x3 ;  /* 0x0000000c05057211 */ /* 0x000fe200078f18ff */
[----:B------:R-:W-:Y:S01]  /*bef0*/  IMAD R0, R4, c[0x0][0x3a4], R0 ;  /* 0x0000e90004007a24 */ /* 0x000fe200078e0200 */
[----:B------:R-:W-:Y:S01]  /*bf00*/  ISETP.NE.AND P0, PT, R8, 0x1, PT ;  /* 0x000000010800780c */ /* 0x000fe20003f05270 */
[----:B-----5:R-:W-:Y:S01]  /*bf10*/  IMAD R16, R16, c[0x0][0x4e8], RZ ;  /* 0x00013a0010107a24 */ /* 0x020fe200078e02ff */
[----:B------:R-:W-:Y:S01]  /*bf20*/  LOP3.LUT R4, R5, 0xfffffff8, RZ, 0xc0, !PT ;  /* 0xfffffff805047812 */ /* 0x000fe200078ec0ff */
[----:B------:R-:W-:Y:S01]  /*bf30*/  IMAD.IADD R3, R3, 0x1, R0 ;  /* 0x0000000103037824 */ /* 0x000fe200078e0200 */
[----:B------:R-:W-:-:S02]  /*bf40*/  SHF.R.S32.HI R8, RZ, 0x3, R5 ;  /* 0x00000003ff087819 */ /* 0x000fc40000011405 */
[----:B------:R-:W-:-:S05]  /*bf50*/  IADD3 R9, -R4, R12, RZ ;  /* 0x0000000c04097210 */ /* 0x000fca0007ffe1ff */
[----:B------:R-:W-:Y:S01]  /*bf60*/  IMAD R4, R9, 0x20, R8 ;  /* 0x0000002009047824 */ /* 0x000fe200078e0208 */
[----:B-1----:R-:W-:Y:S01]  /*bf70*/  SHF.R.S32.HI R7, RZ, 0x1f, R6 ;  /* 0x0000001fff077819 */ /* 0x002fe20000011406 */
[----:B------:R-:W-:-:S03]  /*bf80*/  IMAD.WIDE.U32 R2, R6, c[0x0][0x3e8], R2 ;  /* 0x0000fa0006027a25 */ /* 0x000fc600078e0002 */
[C---:B--2---:R-:W-:Y:S01]  /*bf90*/  LEA R4, R14.reuse, R4, 0x7 ;  /* 0x000000040e047211 */ /* 0x044fe200078e38ff */
[----:B------:R-:W-:Y:S01]  /*bfa0*/  IMAD R0, R7, c[0x0][0x3e8], RZ ;  /* 0x0000fa0007007a24 */ /* 0x000fe200078e02ff */
[----:B------:R-:W-:-:S03]  /*bfb0*/  LEA R14, R14, R8, 0x7 ;  /* 0x000000080e0e7211 */ /* 0x000fc600078e38ff */
[----:B------:R-:W-:Y:S02]  /*bfc0*/  IMAD R0, R6, c[0x0][0x3ec], R0 ;  /* 0x0000fb0006007a24 */ /* 0x000fe400078e0200 */
[----:B------:R-:W-:-:S04]  /*bfd0*/  @P0 IMAD.HI.U32 R5, R4, c[0x0][0x4ec], RZ ;  /* 0x00013b0004050a27 */ /* 0x000fc800078e00ff */
[----:B------:R-:W-:Y:S01]  /*bfe0*/  IMAD.IADD R3, R0, 0x1, R3 ;  /* 0x0000000100037824 */ /* 0x000fe200078e0203 */
[----:B------:R-:W-:Y:S01]  /*bff0*/  MOV R0, R4 ;  /* 0x0000000400007202 */ /* 0x000fe20000000f00 */
[----:B------:R-:W-:Y:S01]  /*c000*/  IMAD R6, R11, c[0x0][0x3f0], RZ ;  /* 0x0000fc000b067a24 */ /* 0x000fe200078e02ff */
[----:B------:R-:W-:Y:S01]  /*c010*/  @P0 SHF.R.U32.HI R0, RZ, c[0x0][0x4f0], R5 ;  /* 0x00013c00ff000a19 */ /* 0x000fe20000011605 */
[----:B------:R-:W-:-:S04]  /*c020*/  IMAD.WIDE.U32 R2, R10, c[0x0][0x3f0], R2 ;  /* 0x0000fc000a027a25 */ /* 0x000fc800078e0002 */
[----:B------:R-:W-:Y:S01]  /*c030*/  IMAD R7, R10, c[0x0][0x3f4], R6 ;  /* 0x0000fd000a077a24 */ /* 0x000fe200078e0206 */
[--C-:B------:R-:W-:Y:S01]  /*c040*/  SHF.R.S32.HI R6, RZ, 0x1f, R0.reuse ;  /* 0x0000001fff067819 */ /* 0x100fe20000011400 */
[----:B------:R-:W-:-:S03]  /*c050*/  IMAD.MOV R5, RZ, RZ, -R0 ;  /* 0x000000ffff057224 */ /* 0x000fc600078e0a00 */
[----:B------:R-:W-:Y:S01]  /*c060*/  IADD3 R3, R3, R7, RZ ;  /* 0x0000000703037210 */ /* 0x000fe20007ffe0ff */
[----:B------:R-:W-:Y:S02]  /*c070*/  IMAD R6, R6, c[0x0][0x3e0], RZ ;  /* 0x0000f80006067a24 */ /* 0x000fe400078e02ff */
[----:B------:R-:W-:Y:S02]  /*c080*/  IMAD R5, R5, c[0x0][0x4e8], R4 ;  /* 0x00013a0005057a24 */ /* 0x000fe400078e0204 */
[----:B------:R-:W-:-:S03]  /*c090*/  IMAD.WIDE.U32 R2, R0, c[0x0][0x3e0], R2 ;  /* 0x0000f80000027a25 */ /* 0x000fc600078e0002 */
[----:B------:R-:W-:Y:S01]  /*c0a0*/  SHF.R.S32.HI R4, RZ, 0x1f, R5 ;  /* 0x0000001fff047819 */ /* 0x000fe20000011405 */
[----:B------:R-:W-:-:S05]  /*c0b0*/  IMAD R0, R0, c[0x0][0x3e4], R6 ;  /* 0x0000f90000007a24 */ /* 0x000fca00078e0206 */
[----:B------:R-:W-:Y:S01]  /*c0c0*/  IADD3 R3, R3, R0, RZ ;  /* 0x0000000003037210 */ /* 0x000fe20007ffe0ff */
[----:B------:R-:W-:-:S04]  /*c0d0*/  IMAD R0, R4, c[0x0][0x3d8], RZ ;  /* 0x0000f60004007a24 */ /* 0x000fc800078e02ff */
[C---:B------:R-:W-:Y:S02]  /*c0e0*/  IMAD R0, R5.reuse, c[0x0][0x3dc], R0 ;  /* 0x0000f70005007a24 */ /* 0x040fe400078e0200 */
[----:B------:R-:W-:-:S04]  /*c0f0*/  IMAD.WIDE.U32 R2, R5, c[0x0][0x3d8], R2 ;  /* 0x0000f60005027a25 */ /* 0x000fc800078e0002 */
[----:B------:R-:W-:Y:S01]  /*c100*/  IMAD.IADD R0, R3, 0x1, R0 ;  /* 0x0000000103007824 */ /* 0x000fe200078e0200 */
[----:B------:R-:W-:-:S04]  /*c110*/  LEA R17, P0, R2, c[0x0][0x380], 0x1 ;  /* 0x0000e00002117a11 */ /* 0x000fc800078008ff */
[----:B------:R-:W-:Y:S02]  /*c120*/  LEA.HI.X R15, R2, c[0x0][0x384], R0, 0x1, P0 ;  /* 0x0000e100020f7a11 */ /* 0x000fe400000f0c00 */
[----:B------:R-:W-:Y:S01]  /*c130*/  ISETP.GE.AND P0, PT, R14, R16, PT ;  /* 0x000000100e00720c */ /* 0x000fe20003f06270 */
[----:B------:R1:W2:Y:S01]  /*c140*/  SHFL.IDX PT, R2, R17, RZ, 0x181f ;  /* 0x00181fff11027589 */ /* 0x0002a200000e0000 */
[----:B------:R-:W-:-:S03]  /*c150*/  SHF.L.U32 R0, R9, 0x3, RZ ;  /* 0x0000000309007819 */ /* 0x000fc600000006ff */
[----:B------:R1:W3:Y:S01]  /*c160*/  SHFL.IDX PT, R3, R15, RZ, 0x181f ;  /* 0x00181fff0f037589 */ /* 0x0002e200000e0000 */
[C---:B------:R-:W-:Y:S02]  /*c170*/  IADD3 R11, R0.reuse, 0x40, RZ ;  /* 0x00000040000b7810 */ /* 0x040fe40007ffe0ff */
[C---:B------:R-:W-:Y:S02]  /*c180*/  IADD3 R12, R0.reuse, 0x80, RZ ;  /* 0x00000080000c7810 */ /* 0x040fe40007ffe0ff */
[----:B------:R-:W-:-:S03]  /*c190*/  IADD3 R13, R0, 0xc0, RZ ;  /* 0x000000c0000d7810 */ /* 0x000fc60007ffe0ff */
[----:B------:R-:W-:Y:S05]  /*c1a0*/  @P0 BRA `(.L_x_37) ;  /* 0x0000015000000947 */ /* 0x000fea0003800000 */
[----:B------:R-:W-:Y:S02]  /*c1b0*/  ISETP.GE.AND P2, PT, R11, c[0x0][0x3c8], PT ;  /* 0x0000f2000b007a0c */ /* 0x000fe40003f46270 */
[----:B------:R-:W-:Y:S02]  /*c1c0*/  ISETP.GE.AND P1, PT, R12, c[0x0][0x3c8], PT ;  /* 0x0000f2000c007a0c */ /* 0x000fe40003f26270 */
[----:B------:R-:W-:Y:S02]  /*c1d0*/  ISETP.GE.AND P0, PT, R13, c[0x0][0x3c8], PT ;  /* 0x0000f2000d007a0c */ /* 0x000fe40003f06270 */
        /* <DEDUP_REMOVED lines=9> */
[----:B------:R2:W-:Y:S01]  /*c270*/  @!P3 ST.E.128 [R8.64], RZ ;  /* 0x000000ff0800b985 */ /* 0x0005e2000c101d04 */
[----:B------:R-:W-:Y:S02]  /*c280*/  @!P1 LOP3.LUT R5, R5, 0xfffffff8, RZ, 0xc0, !PT ;  /* 0xfffffff805059812 */ /* 0x000fe400078ec0ff */
[----:B------:R-:W-:Y:S01]  /*c290*/  @!P0 LOP3.LUT R10, R4, 0xfffffff8, RZ, 0xc0, !PT ;  /* 0xfffffff8040a8812 */ /* 0x000fe200078ec0ff */
[----:B------:R-:W-:-:S04]  /*c2a0*/  @!P2 IMAD.WIDE R6, R6, 0x2, R2 ;  /* 0x000000020606a825 */ /* 0x000fc800078e0202 */
[--C-:B------:R-:W-:Y:S01]  /*c2b0*/  @!P1 IMAD.WIDE R4, R5, 0x2, R2.reuse ;  /* 0x0000000205049825 */ /* 0x100fe200078e0202 */
[----:B------:R2:W-:Y:S03]  /*c2c0*/  @!P2 ST.E.128 [R6.64], RZ ;  /* 0x000000ff0600a985 */ /* 0x0005e6000c101d04 */
[----:B------:R-:W-:Y:S01]  /*c2d0*/  @!P0 IMAD.WIDE R2, R10, 0x2, R2 ;  /* 0x000000020a028825 */ /* 0x000fe200078e0202 */
[----:B------:R2:W-:Y:S04]  /*c2e0*/  @!P1 ST.E.128 [R4.64], RZ ;  /* 0x000000ff04009985 */ /* 0x0005e8000c101d04 */
[----:B------:R2:W-:Y:S02]  /*c2f0*/  @!P0 ST.E.128 [R2.64], RZ ;  /* 0x000000ff02008985 */ /* 0x0005e4000c101d04 */
.L_x_37:
[----:B------:R-:W-:Y:S05]  /*c300*/  BSYNC B0 ;  /* 0x0000000000007941 */ /* 0x000fea0003800000 */
.L_x_36:
[----:B--2---:R-:W-:Y:S01]  /*c310*/  IADD3 R4, R14, 0x20, RZ ;  /* 0x000000200e047810 */ /* 0x004fe20007ffe0ff */
[----:B---3--:R2:W3:Y:S01]  /*c320*/  SHFL.IDX PT, R3, R15, 0x1, 0x181f ;  /* 0x00381f000f037f89 */ /* 0x0084e200000e0000 */
[----:B------:R-:W-:Y:S02]  /*c330*/  BSSY B0, `(.L_x_38) ;  /* 0x0000019000007945 */ /* 0x000fe40003800000 */
[----:B------:R-:W-:Y:S01]  /*c340*/  ISETP.GE.AND P0, PT, R4, R16, PT ;  /* 0x000000100400720c */ /* 0x000fe20003f06270 */
[----:B------:R2:W4:-:S12]  /*c350*/  SHFL.IDX PT, R2, R17, 0x1, 0x181f ;  /* 0x00381f0011027f89 */ /* 0x00051800000e0000 */
        /* <DEDUP_REMOVED lines=22> */
.L_x_39:
[----:B------:R-:W-:Y:S05]  /*c4c0*/  BSYNC B0 ;  /* 0x0000000000007941 */ /* 0x000fea0003800000 */
.L_x_38:
[----:B---3--:R-:W-:Y:S01]  /*c4d0*/  IADD3 R4, R14, 0x40, RZ ;  /* 0x000000400e047810 */ /* 0x008fe20007ffe0ff */
[----:B------:R3:W1:Y:S01]  /*c4e0*/  SHFL.IDX PT, R3, R15, 0x2, 0x181f ;  /* 0x00581f000f037f89 */ /* 0x00066200000e0000 */
[----:B------:R-:W-:Y:S02]  /*c4f0*/  BSSY B0, `(.L_x_40) ;  /* 0x0000019000007945 */ /* 0x000fe40003800000 */
[----:B------:R-:W-:Y:S01]  /*c500*/  ISETP.GE.AND P0, PT, R4, R16, PT ;  /* 0x000000100400720c */ /* 0x000fe20003f06270 */
[----:B----4-:R3:W4:-:S12]  /*c510*/  SHFL.IDX PT, R2, R17, 0x2, 0x181f ;  /* 0x00581f0011027f89 */ /* 0x01071800000e0000 */
        /* <DEDUP_REMOVED lines=9> */
[----:B-1--4-:R-:W-:Y:S01]  /*c5b0*/  @!P3 IMAD.WIDE R8, R0, 0x2, R2 ;  /* 0x000000020008b825 */ /* 0x012fe200078e0202 */
        /* <DEDUP_REMOVED lines=12> */
.L_x_41:
[----:B------:R-:W-:Y:S05]  /*c680*/  BSYNC B0 ;  /* 0x0000000000007941 */ /* 0x000fea0003800000 */
.L_x_40:
[----:B-1----:R-:W-:Y:S01]  /*c690*/  IADD3 R4, R14, 0x60, RZ ;  /* 0x000000600e047810 */ /* 0x002fe20007ffe0ff */
[----:B------:R1:W2:Y:S03]  /*c6a0*/  SHFL.IDX PT, R3, R15, 0x3, 0x181f ;  /* 0x00781f000f037f89 */ /* 0x0002a600000e0000 */
[----:B------:R-:W-:Y:S01]  /*c6b0*/  ISETP.GE.AND P0, PT, R4, R16, PT ;  /* 0x000000100400720c */ /* 0x000fe20003f06270 */
[----:B----4-:R1:W4:-:S12]  /*c6c0*/  SHFL.IDX PT, R2, R17, 0x3, 0x181f ;  /* 0x00781f0011027f89 */ /* 0x01031800000e0000 */
[----:B------:R-:W-:Y:S05]  /*c6d0*/  @P0 EXIT ;  /* 0x000000000000094d */ /* 0x000fea0003800000 */
[----:B------:R-:W-:Y:S02]  /*c6e0*/  ISETP.GE.AND P1, PT, R11, c[0x0][0x3c8], PT ;  /* 0x0000f2000b007a0c */ /* 0x000fe40003f26270 */
[----:B------:R-:W-:Y:S02]  /*c6f0*/  ISETP.GE.AND P0, PT, R12, c[0x0][0x3c8], PT ;  /* 0x0000f2000c007a0c */ /* 0x000fe40003f06270 */
[----:B------:R-:W-:-:S09]  /*c700*/  ISETP.GE.AND P2, PT, R0, c[0x0][0x3c8], PT ;  /* 0x0000f20000007a0c */ /* 0x000fd20003f46270 */
[----:B------:R-:W-:Y:S02]  /*c710*/  @!P1 SHF.R.S32.HI R5, RZ, 0x1f, R11 ;  /* 0x0000001fff059819 */ /* 0x000fe4000001140b */
[----:B------:R-:W-:Y:S02]  /*c720*/  @!P0 SHF.R.S32.HI R4, RZ, 0x1f, R12 ;  /* 0x0000001fff048819 */ /* 0x000fe4000001140c */
[----:B------:R-:W-:Y:S01]  /*c730*/  @!P1 LEA.HI R5, R5, R11, RZ, 0x3 ;  /* 0x0000000b05059211 */ /* 0x000fe200078f18ff */
[--C-:B--2-4-:R-:W-:Y:S01]  /*c740*/  @!P2 IMAD.WIDE R8, R0, 0x2, R2.reuse ;  /* 0x000000020008a825 */ /* 0x114fe200078e0202 */
[----:B------:R-:W-:Y:S02]  /*c750*/  @!P0 LEA.HI R4, R4, R12, RZ, 0x3 ;  /* 0x0000000c04048211 */ /* 0x000fe400078f18ff */
[----:B------:R-:W-:Y:S02]  /*c760*/  @!P1 LOP3.LUT R5, R5, 0xfffffff8, RZ, 0xc0, !PT ;  /* 0xfffffff805059812 */ /* 0x000fe400078ec0ff */
[----:B------:R-:W-:Y:S01]  /*c770*/  @!P0 LOP3.LUT R4, R4, 0xfffffff8, RZ, 0xc0, !PT ;  /* 0xfffffff804048812 */ /* 0x000fe200078ec0ff */
[----:B------:R2:W-:Y:S02]  /*c780*/  @!P2 ST.E.128 [R8.64], RZ ;  /* 0x000000ff0800a985 */ /* 0x0005e4000c101d04 */
[----:B------:R-:W-:-:S04]  /*c790*/  @!P1 IMAD.WIDE R6, R5, 0x2, R2 ;  /* 0x0000000205069825 */ /* 0x000fc800078e0202 */
[----:B------:R-:W-:Y:S01]  /*c7a0*/  @!P0 IMAD.WIDE R4, R4, 0x2, R2 ;  /* 0x0000000204048825 */ /* 0x000fe200078e0202 */
[----:B------:R2:W-:Y:S04]  /*c7b0*/  @!P1 ST.E.128 [R6.64], RZ ;  /* 0x000000ff06009985 */ /* 0x0005e8000c101d04 */
[----:B------:R2:W-:Y:S01]  /*c7c0*/  @!P0 ST.E.128 [R4.64], RZ ;  /* 0x000000ff04008985 */ /* 0x0005e2000c101d04 */
[----:B------:R-:W-:-:S13]  /*c7d0*/  ISETP.GE.AND P0, PT, R13, c[0x0][0x3c8], PT ;  /* 0x0000f2000d007a0c */ /* 0x000fda0003f06270 */
[----:B------:R-:W-:Y:S05]  /*c7e0*/  @P0 EXIT ;  /* 0x000000000000094d */ /* 0x000fea0003800000 */
[----:B------:R-:W-:-:S04]  /*c7f0*/  SHF.R.S32.HI R0, RZ, 0x1f, R13 ;  /* 0x0000001fff007819 */ /* 0x000fc8000001140d */
[----:B------:R-:W-:-:S04]  /*c800*/  LEA.HI R0, R0, R13, RZ, 0x3 ;  /* 0x0000000d00007211 */ /* 0x000fc800078f18ff */
[----:B------:R-:W-:-:S05]  /*c810*/  LOP3.LUT R0, R0, 0xfffffff8, RZ, 0xc0, !PT ;  /* 0xfffffff800007812 */ /* 0x000fca00078ec0ff */
[----:B------:R-:W-:-:S05]  /*c820*/  IMAD.WIDE R2, R0, 0x2, R2 ;  /* 0x0000000200027825 */ /* 0x000fca00078e0202 */
[----:B------:R-:W-:Y:S01]  /*c830*/  ST.E.128 [R2.64], RZ ;  /* 0x000000ff02007985 */ /* 0x000fe2000c101d04 */
[----:B------:R-:W-:Y:S05]  /*c840*/  EXIT ;  /* 0x000000000000794d */ /* 0x000fea0003800000 */
.L_x_42:
        /* <DEDUP_REMOVED lines=11> */
.L_x_3057:


//--------------------- .text._ZN7cutlass13device_kernelIN5flash19enable_sm80_to_sm89INS1_16FlashAttnFwdSm80INS1_25CollectiveMainloopFwdSm80ILi8ELi1ELb0EN4cute5tupleIJNS5_1CILi128EEENS7_ILi32EEENS7_ILi256EEEEEELi256ENS_10bfloat16_tEfNS_4arch4Sm80ELb0ELb0ELb1ELb1ELb0ELb1ELb1ELb0EEENS1_21CollectiveEpilogueFwdINS6_IJS8_SA_S9_EEENS6_IJNS7_ILi1EEESI_SI_EEESC_SE_Li256ELb1ELb1ELb0ELb0EEENS1_19SingleTileSchedulerILb1ELb0ELb1ELi128EEEEEEEEEvNT_6ParamsE --------------------------
	.section	.text._ZN7cutlass13device_kernelIN5flash19enable_sm80_to_sm89INS1_16FlashAttnFwdSm80INS1_25CollectiveMainloopFwdSm80ILi8ELi1ELb0EN4cute5tupleIJNS5_1CILi128EEENS7_ILi32EEENS7_ILi256EEEEEELi256ENS_10bfloat16_tEfNS_4arch4Sm80ELb0ELb0ELb1ELb1ELb0ELb1ELb1ELb0EEENS1_21CollectiveEpilogueFwdINS6_IJS8_SA_S9_EEENS6_IJNS7_ILi1EEESI_SI_EEESC_SE_Li256ELb1ELb1ELb0ELb0EEENS1_19SingleTileSchedulerILb1ELb0ELb1ELi128EEEEEEEEEvNT_6ParamsE,"ax",@progbits
	.sectioninfo	@"SHI_REGISTERS=255"
	.align	128
.text._ZN7cutlass13device_kernelIN5flash19enable_sm80_to_sm89INS1_16FlashAttnFwdSm80INS1_25CollectiveMainloopFwdSm80ILi8ELi1ELb0EN4cute5tupleIJNS5_1CILi128EEENS7_ILi32EEENS7_ILi256EEEEEELi256ENS_10bfloat16_tEfNS_4arch4Sm80ELb0ELb0ELb1ELb1ELb0ELb1ELb1ELb0EEENS1_21CollectiveEpilogueFwdINS6_IJS8_SA_S9_EEENS6_IJNS7_ILi1EEESI_SI_EEESC_SE_Li256ELb1ELb1ELb0ELb0EEENS1_19SingleTileSchedulerILb1ELb0ELb1ELi128EEEEEEEEEvNT_6ParamsE:
        .type           _ZN7cutlass13device_kernelIN5flash19enable_sm80_to_sm89INS1_16FlashAttnFwdSm80INS1_25CollectiveMainloopFwdSm80ILi8ELi1ELb0EN4cute5tupleIJNS5_1CILi128EEENS7_ILi32EEENS7_ILi256EEEEEELi256ENS_10bfloat16_tEfNS_4arch4Sm80ELb0ELb0ELb1ELb1ELb0ELb1ELb1ELb0EEENS1_21CollectiveEpilogueFwdINS6_IJS8_SA_S9_EEENS6_IJNS7_ILi1EEESI_SI_EEESC_SE_Li256ELb1ELb1ELb0ELb0EEENS1_19SingleTileSchedulerILb1ELb0ELb1ELi128EEEEEEEEEvNT_6ParamsE,@function
        .size           _ZN7cutlass13device_kernelIN5flash19enable_sm80_to_sm89INS1_16FlashAttnFwdSm80INS1_25CollectiveMainloopFwdSm80ILi8ELi1ELb0EN4cute5tupleIJNS5_1CILi128EEENS7_ILi32EEENS7_ILi256EEEEEELi256ENS_10bfloat16_tEfNS_4arch4Sm80ELb0ELb0ELb1ELb1ELb0ELb1ELb1ELb0EEENS1_21CollectiveEpilogueFwdINS6_IJS8_SA_S9_EEENS6_IJNS7_ILi1EEESI_SI_EEESC_SE_Li256ELb1ELb1ELb0ELb0EEENS1_19SingleTileSchedulerILb1ELb0ELb1ELi128EEEEEEEEEvNT_6ParamsE,(.L_x_3058 - _ZN7cutlass13device_kernelIN5flash19enable_sm80_to_sm89INS1_16FlashAttnFwdSm80INS1_25CollectiveMainloopFwdSm80ILi8ELi1ELb0EN4cute5tupleIJNS5_1CILi128EEENS7_ILi32EEENS7_ILi256EEEEEELi256ENS_10bfloat16_tEfNS_4arch4Sm80ELb0ELb0ELb1ELb1ELb0ELb1ELb1ELb0EEENS1_21CollectiveEpilogueFwdINS6_IJS8_SA_S9_EEENS6_IJNS7_ILi1EEESI_SI_EEESC_SE_Li256ELb1ELb1ELb0ELb0EEENS1_19SingleTileSchedulerILb1ELb0ELb1ELi128EEEEEEEEEvNT_6ParamsE)
        .other          _ZN7cutlass13device_kernelIN5flash19enable_sm80_to_sm89INS1_16FlashAttnFwdSm80INS1_25CollectiveMainloopFwdSm80ILi8ELi1ELb0EN4cute5tupleIJNS5_1CILi128EEENS7_ILi32EEENS7_ILi256EEEEEELi256ENS_10bfloat16_tEfNS_4arch4Sm80ELb0ELb0ELb1ELb1ELb0ELb1ELb1ELb0EEENS1_21CollectiveEpilogueFwdINS6_IJS8_SA_S9_EEENS6_IJNS7_ILi1EEESI_SI_EEESC_SE_Li256ELb1ELb1ELb0ELb0EEENS1_19SingleTileSchedulerILb1ELb0ELb1ELi128EEEEEEEEEvNT_6ParamsE,@"STO_CUDA_ENTRY STV_DEFAULT"
_ZN7cutlass13device_kernelIN5flash19enable_sm80_to_sm89INS1_16FlashAttnFwdSm80INS1_25CollectiveMainloopFwdSm80ILi8ELi1ELb0EN4cute5tupleIJNS5_1CILi128EEENS7_ILi32EEENS7_ILi256EEEEEELi256ENS_10bfloat16_tEfNS_4arch4Sm80ELb0ELb0ELb1ELb1ELb0ELb1ELb1ELb0EEENS1_21CollectiveEpilogueFwdINS6_IJS8_SA_S9_EEENS6_IJNS7_ILi1EEESI_SI_EEESC_SE_Li256ELb1ELb1ELb0ELb0EEENS1_19SingleTileSchedulerILb1ELb0ELb1ELi128EEEEEEEEEvNT_6ParamsE:
[----:B------:R-:W-:Y:S02]  /*0000*/  MOV R1, c[0x0][0x28] ;  /* 0x00000a0000017a02 */ /* 0x000fe40000000f00 */
[----:B------:R-:W1:Y:S01]  /*0010*/  S2R R64, SR_TID.X ;  /* 0x0000000000407919 */ /* 0x000e620000002100 */
[----:B------:R-:W-:Y:S01]  /*0020*/  MOV R5, 0x4 ;  /* 0x0000000400057802 */ /* 0x000fe20000000f00 */
[----:B------:R-:W-:Y:S02]  /*0030*/  ULDC.64 UR10, c[0x0][0x118] ;  /* 0x00004600000a7ab9 */ /* 0x000fe40000000a00 */
        /* <DEDUP_REMOVED lines=12> */
.L_x_44:
        /* <DEDUP_REMOVED lines=8> */
.L_x_46:
[----:B------:R-:W-:-:S05]  /*0180*/  MOV R3, c[0x0][0x54c] ;  /* 0x0001530000037a02 */ /* 0x000fca0000000f00 */
.L_x_45:
[----:B-----5:R-:W-:Y:S01]  /*0190*/  IMAD R3, R3, c[0x0][0x548], RZ ;  /* 0x0001520003037a24 */ /* 0x020fe200078e02ff */
[----:B------:R-:W-:-:S04]  /*01a0*/  SHF.L.U32 R0, R65, 0x7, RZ ;  /* 0x0000000741007819 */ /* 0x000fc800000006ff */
[----:B------:R-:W-:-:S04]  /*01b0*/  ISETP.GE.AND P0, PT, R0, R3, PT ;  /* 0x000000030000720c */ /* 0x000fc80003f06270 */
[----:B------:R-:W-:Y:S01]  /*01c0*/  SEL R228, R228, 0xffffffff, !P0 ;  /* 0xffffffffe4e47807 */ /* 0x000fe20004000000 */
[----:B------:R-:W-:Y:S05]  /*01d0*/  BRA `(.L_x_47) ;  /* 0x0000012000007947 */ /* 0x000fea0003800000 */
.L_x_43:
[----:B---3--:R-:W-:-:S04]  /*01e0*/  ISETP.NE.U32.AND P0, PT, RZ, c[0x0][0x568], PT ;  /* 0x00015a00ff007a0c */ /* 0x008fc80003f05070 */
[----:B------:R-:W-:-:S13]  /*01f0*/  ISETP.NE.AND.EX P0, PT, RZ, c[0x0][0x56c], PT, P0 ;  /* 0x00015b00ff007a0c */ /* 0x000fda0003f05300 */
[----:B------:R-:W-:Y:S05]  /*0200*/  @!P0 BRA `(.L_x_48) ;  /* 0x0000002000008947 */ /* 0x000fea0003800000 */
[----:B------:R1:W5:Y:S01]  /*0210*/  LDG.E R3, [R2.64] ;  /* 0x0000000a02037981 */ /* 0x000362000c1e1900 */
[----:B------:R-:W-:Y:S05]  /*0220*/  BRA `(.L_x_49) ;  /* 0x0000009000007947 */ /* 0x000fea0003800000 */
.L_x_48:
        /* <DEDUP_REMOVED lines=8> */
.L_x_50:
[----:B------:R-:W-:-:S05]  /*02b0*/  MOV R3, c[0x0][0x54c] ;  /* 0x0001530000037a02 */ /* 0x000fca0000000f00 */
.L_x_49:
[----:B-----5:R-:W-:Y:S01]  /*02c0*/  IMAD R3, R3, c[0x0][0x548], RZ ;  /* 0x0001520003037a24 */ /* 0x020fe200078e02ff */
[----:B------:R-:W-:-:S04]  /*02d0*/  SHF.L.U32 R0, R65, 0x7, RZ ;  /* 0x0000000741007819 */ /* 0x000fc800000006ff */
[----:B------:R-:W-:-:S04]  /*02e0*/  ISETP.GE.AND P0, PT, R0, R3, PT ;  /* 0x000000030000720c */ /* 0x000fc80003f06270 */
[----:B------:R-:W-:-:S04]  /*02f0*/  SEL R228, R228, 0xffffffff, !P0 ;  /* 0xffffffffe4e47807 */ /* 0x000fc80004000000 */
.L_x_47:
[----:B------:R-:W-:-:S13]  /*0300*/  ISETP.GE.AND P0, PT, R228, RZ, PT ;  /* 0x000000ffe400720c */ /* 0x000fda0003f06270 */
        /* <DEDUP_REMOVED lines=8> */
[----:B------:R-:W-:Y:S01]  /*0390*/  IMAD.MOV.U32 R0, RZ, RZ, RZ ;  /* 0x000000ffff007224 */ /* 0x000fe200078e00ff */
[----:B------:R-:W-:Y:S01]  /*03a0*/  ISETP.NE.U32.AND P1, PT, RZ, c[0x0][0x348], PT ;  /* 0x0000d200ff007a0c */ /* 0x000fe20003f25070 */
[----:B------:R-:W-:Y:S01]  /*03b0*/  IMAD.WIDE R10, R228, R5, c[0x0][0x348] ;  /* 0x0000d200e40a7625 */ /* 0x000fe200078e0205 */
[----:B------:R-:W-:-:S02]  /*03c0*/  ISETP.NE.U32.AND P6, PT, RZ, c[0x0][0x350], PT ;  /* 0x0000d400ff007a0c */ /* 0x000fc40003fc5070 */
[----:B------:R-:W-:Y:S01]  /*03d0*/  ISETP.NE.U32.AND P5, PT, RZ, c[0x0][0x358], PT ;  /* 0x0000d600ff007a0c */ /* 0x000fe20003fa5070 */
[CC--:B------:R-:W-:Y:S01]  /*03e0*/  IMAD.WIDE R8, R228.reuse, R5.reuse, c[0x0][0x350] ;  /* 0x0000d400e4087625 */ /* 0x0c0fe200078e0205 */
[----:B------:R-:W-:Y:S02]  /*03f0*/  ISETP.NE.AND.EX P1, PT, RZ, c[0x0][0x34c], PT, P1 ;  /* 0x0000d300ff007a0c */ /* 0x000fe40003f25310 */
[----:B------:R-:W-:Y:S01]  /*0400*/  ISETP.NE.AND.EX P6, PT, RZ, c[0x0][0x354], PT, P6 ;  /* 0x0000d500ff007a0c */ /* 0x000fe20003fc5360 */
[----:B------:R-:W-:Y:S01]  /*0410*/  @P2 IMAD.WIDE R14, R228, R5, c[0x0][0x370] ;  /* 0x0000dc00e40e2625 */ /* 0x000fe200078e0205 */
[----:B------:R-:W-:-:S03]  /*0420*/  ISETP.NE.AND.EX P5, PT, RZ, c[0x0][0x35c], PT, P5 ;  /* 0x0000d700ff007a0c */ /* 0x000fc60003fa5350 */
[CC--:B------:R-:W-:Y:S01]  /*0430*/  @P0 IMAD.WIDE R12, R228.reuse, R5.reuse, c[0x0][0x360] ;  /* 0x0000d800e40c0625 */ /* 0x0c0fe200078e0205 */
[----:B------:R2:W5:Y:S03]  /*0440*/  @P2 LDG.E R111, [R14.64] ;  /* 0x0000000a0e6f2981 */ /* 0x000566000c1e1900 */
[----:B------:R-:W-:Y:S01]  /*0450*/  IMAD.WIDE R6, R228, R5, c[0x0][0x358] ;  /* 0x0000d600e4067625 */ /* 0x000fe200078e0205 */
[----:B------:R2:W5:Y:S04]  /*0460*/  @P0 LDG.E R113, [R12.64] ;  /* 0x0000000a0c710981 */ /* 0x000568000c1e1900 */
[----:B------:R2:W5:Y:S04]  /*0470*/  @P1 LDG.E R112, [R10.64] ;  /* 0x0000000a0a701981 */ /* 0x000568000c1e1900 */
[----:B------:R2:W5:Y:S04]  /*0480*/  @P6 LDG.E R110, [R8.64] ;  /* 0x0000000a086e6981 */ /* 0x000568000c1e1900 */
[----:B------:R2:W5:Y:S04]  /*0490*/  @P5 LDG.E R0, [R6.64] ;  /* 0x0000000a06005981 */ /* 0x000568000c1e1900 */
[----:B------:R-:W3:Y:S01]  /*04a0*/  S2R R227, SR_CTAID.Y ;  /* 0x0000000000e37919 */ /* 0x000ee20000002600 */
[----:B-1----:R-:W-:-:S02]  /*04b0*/  IMAD.MOV.U32 R2, RZ, RZ, c[0x0][0x1d0] ;  /* 0x00007400ff027624 */ /* 0x002fc400078e00ff */
[----:B------:R-:W-:Y:S01]  /*04c0*/  IMAD.MOV.U32 R20, RZ, RZ, c[0x0][0x228] ;  /* 0x00008a00ff147624 */ /* 0x000fe200078e00ff */
[----:B---3--:R-:W-:Y:S01]  /*04d0*/  SHF.R.S32.HI R89, RZ, 0x1f, R227 ;  /* 0x0000001fff597819 */ /* 0x008fe200000114e3 */
[----:B------:R-:W-:Y:S05]  /*04e0*/  @P0 BRA `(.L_x_51) ;  /* 0x0000004000000947 */ /* 0x000fea0003800000 */
[----:B--2---:R-:W-:Y:S05]  /*04f0*/  @!P1 BRA `(.L_x_51) ;  /* 0x0000003000009947 */ /* 0x004fea0003800000 */
[----:B-----5:R-:W2:Y:S04]  /*0500*/  LDG.E R113, [R10.64] ;  /* 0x0000000a0a717981 */ /* 0x020ea8000c1e1900 */
[----:B------:R-:W2:Y:S02]  /*0510*/  LDG.E R4, [R10.64+0x4] ;  /* 0x0000040a0a047981 */ /* 0x000ea4000c1e1900 */
[----:B--2---:R-:W-:Y:S02]  /*0520*/  IADD3 R113, -R113, R4, RZ ;  /* 0x0000000471717210 */ /* 0x004fe40007ffe1ff */
.L_x_51:
[----:B--2---:R-:W-:-:S04]  /*0530*/  ISETP.NE.U32.AND P0, PT, RZ, c[0x0][0x368], PT ;  /* 0x0000da00ff007a0c */ /* 0x004fc80003f05070 */
[----:B------:R-:W-:-:S13]  /*0540*/  ISETP.NE.AND.EX P0, PT, RZ, c[0x0][0x36c], PT, P0 ;  /* 0x0000db00ff007a0c */ /* 0x000fda0003f05300 */
[----:B------:R-:W-:Y:S05]  /*0550*/  @!P0 BRA `(.L_x_52) ;  /* 0x0000003000008947 */ /* 0x000fea0003800000 */
[----:B------:R-:W-:-:S06]  /*0560*/  IMAD.WIDE R2, R228, R5, c[0x0][0x368] ;  /* 0x0000da00e4027625 */ /* 0x000fcc00078e0205 */
[----:B------:R1:W5:Y:S01]  /*0570*/  LDG.E R2, [R2.64] ;  /* 0x0000000a02027981 */ /* 0x000362000c1e1900 */
[----:B------:R-:W-:Y:S05]  /*0580*/  BRA `(.L_x_53) ;  /* 0x0000004000007947 */ /* 0x000fea0003800000 */
.L_x_52:
[----:B------:R-:W-:Y:S05]  /*0590*/  @!P6 BRA `(.L_x_53) ;  /* 0x000000300000e947 */ /* 0x000fea0003800000 */
[----:B------:R-:W2:Y:S04]  /*05a0*/  LDG.E R2, [R8.64] ;  /* 0x0000000a08027981 */ /* 0x000ea8000c1e1900 */
[----:B------:R-:W2:Y:S02]  /*05b0*/  LDG.E R3, [R8.64+0x4] ;  /* 0x0000040a08037981 */ /* 0x000ea4000c1e1900 */
[----:B--2---:R-:W-:Y:S02]  /*05c0*/  IADD3 R2, -R2, R3, RZ ;  /* 0x0000000302027210 */ /* 0x004fe40007ffe1ff */
.L_x_53:
[----:B------:R-:W2:Y:S04]  /*05d0*/  @P5 LDG.E R4, [R6.64] ;  /* 0x0000000a06045981 */ /* 0x000ea8000c1e1900 */
[----:B------:R-:W2:Y:S01]  /*05e0*/  @P5 LDG.E R9, [R6.64+0x4] ;  /* 0x0000040a06095981 */ /* 0x000ea2000c1e1900 */
[----:B-1---5:R-:W-:Y:S01]  /*05f0*/  IMAD.IADD R3, R2, 0x1, -R111 ;  /* 0x0000000102037824 */ /* 0x022fe200078e0a6f */
[----:B------:R-:W-:Y:S01]  /*0600*/  ISETP.NE.U32.AND P0, PT, RZ, c[0x0][0x378], PT ;  /* 0x0000de00ff007a0c */ /* 0x000fe20003f05070 */
[----:B------:R-:W-:-:S03]  /*0610*/  IMAD.MOV.U32 R66, RZ, RZ, R2 ;  /* 0x000000ffff427224 */ /* 0x000fc600078e0002 */
[----:B------:R-:W-:-:S13]  /*0620*/  ISETP.NE.AND.EX P0, PT, RZ, c[0x0][0x37c], PT, P0 ;  /* 0x0000df00ff007a0c */ /* 0x000fda0003f05300 */
[----:B------:R-:W-:-:S05]  /*0630*/  @P0 IMAD.WIDE R10, R228, R5, c[0x0][0x378] ;  /* 0x0000de00e40a0625 */ /* 0x000fca00078e0205 */
[----:B------:R1:W5:Y:S01]  /*0640*/  @P0 LDG.E R66, [R10.64] ;  /* 0x0000000a0a420981 */ /* 0x000362000c1e1900 */
[----:B--2---:R-:W-:-:S04]  /*0650*/  @P5 IMAD.IADD R20, R9, 0x1, -R4 ;  /* 0x0000000109145824 */ /* 0x004fc800078e0a04 */
[----:B------:R-:W-:-:S05]  /*0660*/  IMAD.IADD R63, R3, 0x1, R20 ;  /* 0x00000001033f7824 */ /* 0x000fca00078e0214 */
[----:B------:R-:W-:-:S04]  /*0670*/  IADD3 R4, R63, 0x1f, RZ ;  /* 0x0000001f3f047810 */ /* 0x000fc80007ffe0ff */
[----:B------:R-:W-:-:S04]  /*0680*/  SHF.R.S32.HI R149, RZ, 0x1f, R4 ;  /* 0x0000001fff957819 */ /* 0x000fc80000011404 */
[----:B------:R-:W-:Y:S01]  /*0690*/  LEA.HI R149, R149, R4, RZ, 0x5 ;  /* 0x0000000495957211 */ /* 0x000fe200078f28ff */
[----:B------:R-:W-:-:S03]  /*06a0*/  IMAD.MOV R4, RZ, RZ, -R3 ;  /* 0x000000ffff047224 */ /* 0x000fc600078e0a03 */
[----:B------:R-:W-:Y:S02]  /*06b0*/  LOP3.LUT R6, R149, 0xffffffe0, RZ, 0xc0, !PT ;  /* 0xffffffe095067812 */ /* 0x000fe400078ec0ff */
[----:B------:R-:W-:-:S03]  /*06c0*/  IMNMX R4, RZ, R4, !PT ;  /* 0x00000004ff047217 */ /* 0x000fc60007800200 */
[----:B------:R-:W-:Y:S01]  /*06d0*/  IMAD.IADD R3, R6, 0x1, -R3 ;  /* 0x0000000106037824 */ /* 0x000fe200078e0a03 */
[----:B------:R-:W-:-:S04]  /*06e0*/  SHF.R.U32.HI R78, RZ, 0x5, R4 ;  /* 0x00000005ff4e7819 */ /* 0x000fc80000011604 */
[----:B------:R-:W-:-:S04]  /*06f0*/  IMNMX R3, R3, R20, PT ;  /* 0x0000001403037217 */ /* 0x000fc80003800200 */
[----:B------:R-:W-:-:S13]  /*0700*/  ISETP.GT.AND P0, PT, R3, R4, PT ;  /* 0x000000040300720c */ /* 0x000fda0003f04270 */
[----:B------:R-:W-:Y:S01]  /*0710*/  @P0 IADD3 R7, R3, 0x1f, RZ ;  /* 0x0000001f03070810 */ /* 0x000fe20007ffe0ff */
[----:B------:R-:W-:-:S03]  /*0720*/  IMAD.MOV.U32 R3, RZ, RZ, R78 ;  /* 0x000000ffff037224 */ /* 0x000fc600078e004e */
[----:B------:R-:W-:-:S04]  /*0730*/  @P0 SHF.R.S32.HI R4, RZ, 0x1f, R7 ;  /* 0x0000001fff040819 */ /* 0x000fc80000011407 */
[----:B------:R-:W-:-:S04]  /*0740*/  @P0 LEA.HI R4, R4, R7, RZ, 0x5 ;  /* 0x0000000704040211 */ /* 0x000fc800078f28ff */
[----:B------:R-:W-:-:S04]  /*0750*/  @P0 SHF.R.S32.HI R3, RZ, 0x5, R4 ;  /* 0x00000005ff030819 */ /* 0x000fc80000011404 */
[----:B------:R-:W-:-:S13]  /*0760*/  ISETP.GT.AND P0, PT, R3, R78, PT ;  /* 0x0000004e0300720c */ /* 0x000fda0003f04270 */
[----:B------:R-:W-:Y:S05]  /*0770*/  @!P0 BRA `(.L_x_54) ;  /* 0x00003c0000008947 */ /* 0x000fea0003800000 */
[----:B-1----:R-:W-:Y:S02]  /*0780*/  ISETP.NE.U32.AND P3, PT, RZ, c[0x0][0x340], PT ;  /* 0x0000d000ff007a0c */ /* 0x002fe40003f65070 */
[----:B------:R-:W-:Y:S01]  /*0790*/  SHF.R.S32.HI R91, RZ, 0x1f, R64 ;  /* 0x0000001fff5b7819 */ /* 0x000fe20000011440 */
[----:B------:R-:W-:Y:S01]  /*07a0*/  IMAD.IADD R2, R110, 0x1, R2 ;  /* 0x000000016e027824 */ /* 0x000fe200078e0202 */
[----:B------:R-:W-:Y:S02]  /*07b0*/  ISETP.NE.AND.EX P3, PT, RZ, c[0x0][0x344], PT, P3 ;  /* 0x0000d100ff007a0c */ /* 0x000fe40003f65330 */
[----:B------:R-:W-:Y:S01]  /*07c0*/  IADD3 R82, R3, -0x1, RZ ;  /* 0xffffffff03527810 */ /* 0x000fe20007ffe0ff */
[C---:B------:R-:W-:Y:S01]  /*07d0*/  IMAD R126, R89.reuse, c[0x0][0x240], RZ ;  /* 0x00009000597e7a24 */ /* 0x040fe200078e02ff */
[----:B------:R-:W-:Y:S01]  /*07e0*/  SHF.R.S32.HI R77, RZ, 0x1f, R228 ;  /* 0x0000001fff4d7819 */ /* 0x000fe200000114e4 */
[----:B------:R-:W-:Y:S01]  /*07f0*/  IMAD R128, R89, c[0x0][0x1e8], RZ ;  /* 0x00007a0059807a24 */ /* 0x000fe200078e02ff */
[----:B------:R-:W-:-:S02]  /*0800*/  UMOV UR6, 0x5 ;  /* 0x0000000500067882 */ /* 0x000fc40000000000 */
[----:B------:R-:W-:-:S05]  /*0810*/  ULDC.64 UR8, c[0x0][0x238] ;  /* 0x00008e0000087ab9 */ /* 0x000fca0000000a00 */
[----:B------:R-:W-:-:S05]  /*0820*/  @P3 IMAD.WIDE R8, R228, R5, c[0x0][0x340] ;  /* 0x0000d000e4083625 */ /* 0x000fca00078e0205 */
[----:B------:R1:W2:Y:S01]  /*0830*/  @P3 LDG.E R4, [R8.64] ;  /* 0x0000000a08043981 */ /* 0x0002a2000c1e1900 */
[----:B------:R-:W-:Y:S01]  /*0840*/  LEA.HI R7, R91, R64, RZ, 0x3 ;  /* 0x000000405b077211 */ /* 0x000fe200078f18ff */
[----:B------:R-:W-:Y:S01]  /*0850*/  IMAD.WIDE.U32 R12, R2, c[0x0][0x1e0], RZ ;  /* 0x00007800020c7a25 */ /* 0x000fe200078e00ff */
[----:B------:R-:W-:Y:S01]  /*0860*/  SHF.R.S32.HI R5, RZ, 0x1f, R0 ;  /* 0x0000001fff057819 */ /* 0x000fe20000011400 */
[----:B------:R-:W-:Y:S01]  /*0870*/  USHF.L.U64.HI UR7, UR8, UR6, UR9 ;  /* 0x0000000608077299 */ /* 0x000fe20008010209 */
[----:B------:R-:W-:Y:S01]  /*0880*/  SHF.R.S32.HI R109, RZ, 0x3, R7 ;  /* 0x00000003ff6d7819 */ /* 0x000fe20000011407 */
[----:B------:R-:W-:Y:S01]  /*0890*/  IMAD R126, R227, c[0x0][0x244], R126 ;  /* 0x00009100e37e7a24 */ /* 0x000fe200078e027e */
[----:B------:R-:W-:Y:S01]  /*08a0*/  LOP3.LUT R7, R7, 0xfffffff8, RZ, 0xc0, !PT ;  /* 0xfffffff807077812 */ /* 0x000fe200078ec0ff */
[----:B------:R-:W-:Y:S01]  /*08b0*/  IMAD R128, R227, c[0x0][0x1ec], R128 ;  /* 0x00007b00e3807a24 */ /* 0x000fe200078e0280 */
[----:B------:R-:W-:Y:S01]  /*08c0*/  SHF.R.S32.HI R83, RZ, 0x1f, R2 ;  /* 0x0000001fff537819 */ /* 0x000fe20000011402 */
[C---:B------:R-:W-:Y:S01]  /*08d0*/  IMAD.WIDE.U32 R132, R109.reuse, c[0x0][0x1e0], RZ ;  /* 0x000078006d847a25 */ /* 0x040fe200078e00ff */
[----:B------:R-:W-:Y:S01]  /*08e0*/  SHF.R.S32.HI R114, RZ, 0x1f, R109 ;  /* 0x0000001fff727819 */ /* 0x000fe2000001146d */
[----:B------:R-:W-:Y:S01]  /*08f0*/  USHF.L.U32 UR8, UR8, 0x5, URZ ;  /* 0x0000000508087899 */ /* 0x000fe2000800063f */
[----:B------:R-:W-:Y:S01]  /*0900*/  IADD3 R11, P0, R109, R0, RZ ;  /* 0x000000006d0b7210 */ /* 0x000fe20007f1e0ff */
[----:B------:R-:W-:Y:S01]  /*0910*/  IMAD.IADD R14, R64, 0x1, -R7 ;  /* 0x00000001400e7824 */ /* 0x000fe200078e0a07 */
[----:B------:R-:W-:Y:S01]  /*0920*/  LEA.HI R91, R91, R64, RZ, 0x6 ;  /* 0x000000405b5b7211 */ /* 0x000fe200078f30ff */
[----:B------:R-:W-:Y:S01]  /*0930*/  IMAD R7, R83, c[0x0][0x1e0], RZ ;  /* 0x0000780053077a24 */ /* 0x000fe200078e02ff */
[----:B------:R-:W-:Y:S01]  /*0940*/  SEL R124, R228, RZ, !P5 ;  /* 0x000000ffe47c7207 */ /* 0x000fe20006800000 */
[----:B------:R-:W-:Y:S01]  /*0950*/  IMAD.SHL.U32 R16, R14, 0x8, RZ ;  /* 0x000000080e107824 */ /* 0x000fe200078e00ff */
[----:B------:R-:W-:Y:S01]  /*0960*/  SHF.L.U32 R91, R91, 0x3, RZ ;  /* 0x000000035b5b7819 */ /* 0x000fe200000006ff */
[----:B------:R-:W-:Y:S01]  /*0970*/  IMAD.X R18, R114, 0x1, R5, P0 ;  /* 0x0000000172127824 */ /* 0x000fe200000e0605 */
[----:B------:R-:W-:Y:S01]  /*0980*/  BSSY B0, `(.L_x_55) ;  /* 0x0000055000007945 */ /* 0x000fe20003800000 */
[----:B------:R-:W-:Y:S01]  /*0990*/  IMAD R22, R2, c[0x0][0x1e4], R7 ;  /* 0x0000790002167a24 */ /* 0x000fe200078e0207 */
[----:B------:R-:W-:Y:S01]  /*09a0*/  SHF.R.S32.HI R17, RZ, 0x1f, R16 ;  /* 0x0000001fff117819 */ /* 0x000fe20000011410 */
[----:B------:R-:W-:Y:S01]  /*09b0*/  IMAD R18, R18, c[0x0][0x238], RZ ;  /* 0x00008e0012127a24 */ /* 0x000fe200078e02ff */
[----:B-1----:R-:W-:Y:S01]  /*09c0*/  IADD3 R9, -R109, R20, RZ ;  /* 0x000000146d097210 */ /* 0x002fe20007ffe1ff */
[----:B------:R-:W-:Y:S01]  /*09d0*/  IMAD.SHL.U32 R14, R14, 0x4, RZ ;  /* 0x000000040e0e7824 */ /* 0x000fe200078e00ff */
[C---:B------:R-:W-:Y:S01]  /*09e0*/  ISETP.GE.AND P2, PT, R16.reuse, c[0x0][0x1d4], PT ;  /* 0x0000750010007a0c */ /* 0x040fe20003f46270 */
[----:B------:R-:W-:Y:S01]  /*09f0*/  IMAD.IADD R23, R13, 0x1, R22 ;  /* 0x000000010d177824 */ /* 0x000fe200078e0216 */
[C---:B------:R-:W-:Y:S01]  /*0a00*/  IADD3 R108, R16.reuse, 0x80, RZ ;  /* 0x00000080106c7810 */ /* 0x040fe20007ffe0ff */
[C---:B------:R-:W-:Y:S01]  /*0a10*/  IMAD R18, R11.reuse, c[0x0][0x23c], R18 ;  /* 0x00008f000b127a24 */ /* 0x040fe200078e0212 */
[----:B------:R-:W-:Y:S01]  /*0a20*/  IADD3 R107, R16, 0xc0, RZ ;  /* 0x000000c0106b7810 */ /* 0x000fe20007ffe0ff */
[----:B------:R-:W-:Y:S01]  /*0a30*/  IMAD.WIDE.U32 R10, R11, c[0x0][0x238], R16 ;  /* 0x00008e000b0a7a25 */ /* 0x000fe200078e0010 */
[----:B------:R-:W-:-:S02]  /*0a40*/  SEL R7, RZ, 0x1, P2 ;  /* 0x00000001ff077807 */ /* 0x000fc40001000000 */
[----:B------:R-:W-:Y:S01]  /*0a50*/  ISETP.GE.AND P1, PT, R108, c[0x0][0x1d4], PT ;  /* 0x000075006c007a0c */ /* 0x000fe20003f26270 */
[----:B------:R-:W-:Y:S01]  /*0a60*/  IMAD.MOV.U32 R22, RZ, RZ, R12 ;  /* 0x000000ffff167224 */ /* 0x000fe200078e000c */
[----:B------:R-:W-:Y:S01]  /*0a70*/  IADD3 R12, R14, 0x40, RZ ;  /* 0x000000400e0c7810 */ /* 0x000fe20007ffe0ff */
[----:B------:R-:W-:Y:S01]  /*0a80*/  IMAD R6, R82, -0x20, R9 ;  /* 0xffffffe052067824 */ /* 0x000fe200078e0209 */
[----:B------:R-:W-:Y:S01]  /*0a90*/  IADD3 R19, R11, R18, RZ ;  /* 0x000000120b137210 */ /* 0x000fe20007ffe0ff */
[----:B------:R-:W-:Y:S01]  /*0aa0*/  IMAD.MOV.U32 R18, RZ, RZ, R10 ;  /* 0x000000ffff127224 */ /* 0x000fe200078e000a */
[----:B------:R-:W-:Y:S01]  /*0ab0*/  LOP3.LUT R91, R91, 0xfffffe00, RZ, 0xc0, !PT ;  /* 0xfffffe005b5b7812 */ /* 0x000fe200078ec0ff */
[----:B------:R-:W-:Y:S01]  /*0ac0*/  IMAD.IADD R11, R14, 0x1, R12 ;  /* 0x000000010e0b7824 */ /* 0x000fe200078e020c */
[----:B------:R-:W-:Y:S01]  /*0ad0*/  ISETP.GT.AND P4, PT, R6, RZ, PT ;  /* 0x000000ff0600720c */ /* 0x000fe20003f84270 */
[----:B------:R-:W-:Y:S01]  /*0ae0*/  IMAD.WIDE.U32 R18, R227, c[0x0][0x240], R18 ;  /* 0x00009000e3127a25 */ /* 0x000fe200078e0012 */
[----:B------:R-:W-:-:S02]  /*0af0*/  SHF.R.S32.HI R81, RZ, 0x1f, R82 ;  /* 0x0000001fff517819 */ /* 0x000fc40000011452 */
[----:B------:R-:W-:Y:S01]  /*0b00*/  ISETP.GE.AND P0, PT, R11, c[0x0][0x1d4], PT ;  /* 0x000075000b007a0c */ /* 0x000fe20003f06270 */
[----:B------:R-:W-:Y:S02]  /*0b10*/  IMAD.IADD R127, R19, 0x1, R126 ;  /* 0x00000001137f7824 */ /* 0x000fe400078e027e */
[----:B------:R-:W-:Y:S01]  /*0b20*/  IMAD.MOV.U32 R126, RZ, RZ, R18 ;  /* 0x000000ffff7e7224 */ /* 0x000fe200078e0012 */
[----:B------:R-:W-:Y:S01]  /*0b30*/  SEL R6, RZ, 0xffffffff, P0 ;  /* 0xffffffffff067807 */ /* 0x000fe20000000000 */
[----:B------:R-:W-:Y:S01]  /*0b40*/  IMAD.WIDE.U32 R22, R227, c[0x0][0x1e8], R22 ;  /* 0x00007a00e3167a25 */ /* 0x000fe200078e0016 */
[----:B------:R-:W-:-:S03]  /*0b50*/  ISETP.GE.AND P0, PT, R107, c[0x0][0x1d4], PT ;  /* 0x000075006b007a0c */ /* 0x000fc60003f06270 */
[----:B------:R-:W-:Y:S01]  /*0b60*/  IMAD.SHL.U32 R6, R6, 0x2, RZ ;  /* 0x0000000206067824 */ /* 0x000fe200078e00ff */
[----:B------:R-:W-:Y:S01]  /*0b70*/  SEL R102, RZ, 0x8, P0 ;  /* 0x00000008ff667807 */ /* 0x000fe20000000000 */
[----:B------:R-:W-:Y:S01]  /*0b80*/  IMAD.WIDE.U32 R126, R124, c[0x0][0x248], R126 ;  /* 0x000092007c7e7a25 */ /* 0x000fe200078e007e */
[----:B------:R-:W-:Y:S02]  /*0b90*/  IADD3 R129, R23, R128, RZ ;  /* 0x0000008017817210 */ /* 0x000fe40007ffe0ff */
[----:B------:R-:W-:Y:S01]  /*0ba0*/  LOP3.LUT R6, R6, 0x2, R7, 0xe2, !PT ;  /* 0x0000000206067812 */ /* 0x000fe200078ee207 */
[----:B------:R-:W-:Y:S01]  /*0bb0*/  IMAD.MOV.U32 R128, RZ, RZ, R22 ;  /* 0x000000ffff807224 */ /* 0x000fe200078e0016 */
[----:B------:R-:W-:-:S04]  /*0bc0*/  SEL R7, RZ, 0x4, P1 ;  /* 0x00000004ff077807 */ /* 0x000fc80000800000 */
[----:B------:R-:W-:Y:S01]  /*0bd0*/  LOP3.LUT R102, R102, R6, R7, 0xfe, !PT ;  /* 0x0000000666667212 */ /* 0x000fe200078efe07 */
[----:B------:R-:W-:-:S05]  /*0be0*/  IMAD.SHL.U32 R7, R109, 0x40, RZ ;  /* 0x000000406d077824 */ /* 0x000fca00078e00ff */
[----:B------:R-:W-:-:S04]  /*0bf0*/  LOP3.LUT R7, R7, 0x1c0, RZ, 0xc0, !PT ;  /* 0x000001c007077812 */ /* 0x000fc800078ec0ff */
[----:B------:R-:W-:Y:S02]  /*0c00*/  LOP3.LUT R106, R7, 0x38, R16, 0xf8, !PT ;  /* 0x00000038076a7812 */ /* 0x000fe400078ef810 */
[----:B------:R-:W-:-:S04]  /*0c10*/  SHF.R.U32.HI R6, RZ, 0x3, R7 ;  /* 0x00000003ff067819 */ /* 0x000fc80000011607 */
[----:B------:R-:W-:-:S05]  /*0c20*/  LOP3.LUT R106, R91, R106, R6, 0xf6, !PT ;  /* 0x0000006a5b6a7212 */ /* 0x000fca00078ef606 */
[----:B------:R-:W-:Y:S01]  /*0c30*/  IMAD.SHL.U32 R106, R106, 0x2, RZ ;  /* 0x000000026a6a7824 */ /* 0x000fe200078e00ff */
[----:B--2---:R-:W-:Y:S01]  /*0c40*/  @P3 SHF.R.S32.HI R19, RZ, 0x1f, R4 ;  /* 0x0000001fff133819 */ /* 0x004fe20000011404 */
[----:B------:R-:W-:Y:S01]  /*0c50*/  @!P3 IMAD.MOV.U32 R19, RZ, RZ, R77 ;  /* 0x000000ffff13b224 */ /* 0x000fe200078e004d */
[----:B------:R-:W-:Y:S01]  /*0c60*/  @P3 MOV R18, R4 ;  /* 0x0000000400123202 */ /* 0x000fe20000000f00 */
[----:B------:R-:W-:Y:S01]  /*0c70*/  @!P3 IMAD.MOV.U32 R18, RZ, RZ, R228 ;  /* 0x000000ffff12b224 */ /* 0x000fe200078e00e4 */
[----:B------:R-:W-:Y:S01]  /*0c80*/  SEL R77, R77, RZ, !P5 ;  /* 0x000000ff4d4d7207 */ /* 0x000fe20006800000 */
[----:B------:R-:W-:Y:S01]  /*0c90*/  IMAD R4, R114, c[0x0][0x1e0], RZ ;  /* 0x0000780072047a24 */ /* 0x000fe200078e02ff */
[----:B------:R-:W-:Y:S02]  /*0ca0*/  SEL R75, R19, RZ, !P6 ;  /* 0x000000ff134b7207 */ /* 0x000fe40007000000 */
[----:B------:R-:W-:Y:S01]  /*0cb0*/  SEL R122, R18, RZ, !P6 ;  /* 0x000000ff127a7207 */ /* 0x000fe20007000000 */
[----:B------:R-:W-:-:S02]  /*0cc0*/  IMAD R131, R77, c[0x0][0x248], RZ ;  /* 0x000092004d837a24 */ /* 0x000fc400078e02ff */
[----:B------:R-:W-:Y:S02]  /*0cd0*/  IMAD R79, R75, c[0x0][0x1f0], RZ ;  /* 0x00007c004b4f7a24 */ /* 0x000fe400078e02ff */
[----:B------:R-:W-:-:S04]  /*0ce0*/  IMAD.WIDE.U32 R128, R122, c[0x0][0x1f0], R128 ;  /* 0x00007c007a807a25 */ /* 0x000fc800078e0080 */
[----:B------:R-:W-:Y:S02]  /*0cf0*/  IMAD R79, R122, c[0x0][0x1f4], R79 ;  /* 0x00007d007a4f7a24 */ /* 0x000fe400078e024f */
[----:B------:R-:W-:Y:S02]  /*0d00*/  IMAD R131, R124, c[0x0][0x24c], R131 ;  /* 0x000093007c837a24 */ /* 0x000fe400078e0283 */
[----:B------:R-:W-:Y:S01]  /*0d10*/  IMAD R13, R109, c[0x0][0x1e4], R4 ;  /* 0x000079006d0d7a24 */ /* 0x000fe200078e0204 */
[----:B------:R-:W-:Y:S01]  /*0d20*/  IADD3 R79, R129, R79, RZ ;  /* 0x0000004f814f7210 */ /* 0x000fe20007ffe0ff */
[----:B------:R-:W-:Y:S02]  /*0d30*/  IMAD.IADD R131, R127, 0x1, R131 ;  /* 0x000000017f837824 */ /* 0x000fe400078e0283 */
[----:B------:R-:W-:Y:S01]  /*0d40*/  IMAD.IADD R80, R133, 0x1, R13 ;  /* 0x0000000185507824 */ /* 0x000fe200078e020d */
[----:B------:R-:W-:Y:S05]  /*0d50*/  @!P4 BRA `(.L_x_56) ;  /* 0x000001700000c947 */ /* 0x000fea0003800000 */
[----:B------:R-:W-:Y:S01]  /*0d60*/  LOP3.LUT R8, R102, 0xff, RZ, 0xc0, !PT ;  /* 0x000000ff66087812 */ /* 0x000fe200078ec0ff */
[----:B------:R-:W-:-:S02]  /*0d70*/  IMAD R4, R82, UR7, RZ ;  /* 0x0000000752047c24 */ /* 0x000fc4000f8e02ff */
[----:B------:R-:W-:Y:S01]  /*0d80*/  IMAD.SHL.U32 R18, R102, 0x10, RZ ;  /* 0x0000001066127824 */ /* 0x000fe200078e00ff */
[C---:B------:R-:W-:Y:S01]  /*0d90*/  SHF.L.U32 R10, R8.reuse, 0x2, RZ ;  /* 0x00000002080a7819 */ /* 0x040fe200000006ff */
[----:B------:R-:W-:Y:S02]  /*0da0*/  IMAD.MOV.U32 R130, RZ, RZ, R126 ;  /* 0x000000ffff827224 */ /* 0x000fe400078e007e */
[----:B------:R-:W-:Y:S01]  /*0db0*/  IMAD.SHL.U32 R13, R8, 0x8, RZ ;  /* 0x00000008080d7824 */ /* 0x000fe200078e00ff */
[----:B------:R-:W-:Y:S01]  /*0dc0*/  LOP3.LUT P4, RZ, R18, 0x10, RZ, 0xc0, !PT ;  /* 0x0000001012ff7812 */ /* 0x000fe2000788c0ff */
[----:B------:R-:W-:Y:S01]  /*0dd0*/  IMAD.SHL.U32 R8, R8, 0x2, RZ ;  /* 0x0000000208087824 */ /* 0x000fe200078e00ff */
[----:B------:R-:W-:Y:S01]  /*0de0*/  LOP3.LUT P2, RZ, R10, 0x10, RZ, 0xc0, !PT ;  /* 0x000000100aff7812 */ /* 0x000fe2000784c0ff */
[----:B------:R-:W-:Y:S01]  /*0df0*/  IMAD.WIDE.U32 R22, R82, UR8, R130 ;  /* 0x0000000852167c25 */ /* 0x000fe2000f8e0082 */
[----:B------:R-:W-:Y:S02]  /*0e00*/  LOP3.LUT P3, RZ, R13, 0x10, RZ, 0xc0, !PT ;  /* 0x000000100dff7812 */ /* 0x000fe4000786c0ff */
[----:B------:R-:W-:Y:S01]  /*0e10*/  LOP3.LUT P1, RZ, R8, 0x10, RZ, 0xc0, !PT ;  /* 0x0000001008ff7812 */ /* 0x000fe2000782c0ff */
[----:B------:R-:W-:Y:S01]  /*0e20*/  IMAD R4, R81, UR8, R4 ;  /* 0x0000000851047c24 */ /* 0x000fe2000f8e0204 */
[----:B------:R-:W-:-:S04]  /*0e30*/  LEA R18, P0, R22, c[0x0][0x220], 0x1 ;  /* 0x0000880016127a11 */ /* 0x000fc800078008ff */
[----:B------:R-:W-:-:S04]  /*0e40*/  IADD3 R4, R23, R4, RZ ;  /* 0x0000000417047210 */ /* 0x000fc80007ffe0ff */
[----:B------:R-:W-:-:S05]  /*0e50*/  LEA.HI.X R19, R22, c[0x0][0x224], R4, 0x1, P0 ;  /* 0x0000890016137a11 */ /* 0x000fca00000f0c04 */
[----:B------:R-:W-:Y:S01]  /*0e60*/  @!PT LDS RZ, [RZ] ;  /* 0x00000000fffff984 */ /* 0x000fe20000000800 */
[----:B------:R-:W-:Y:S01]  /*0e70*/  @!PT LDS RZ, [RZ] ;  /* 0x00000000fffff984 */ /* 0x000fe20000000800 */
[----:B------:R-:W-:Y:S01]  /*0e80*/  @!PT LDS RZ, [RZ] ;  /* 0x00000000fffff984 */ /* 0x000fe20000000800 */
[----:B------:R1:W-:Y:S04]  /*0e90*/  LDGSTS.E.BYPASS.LTC128B.128 [R106+0xc080], [R18.64], P4 ;  /* 0x0c080000126a7fae */ /* 0x0003e8000a101d4a */
[----:B------:R1:W-:Y:S04]  /*0ea0*/  LDGSTS.E.BYPASS.LTC128B.128 [R106+0xd080], [R18.64+0x80], P3 ;  /* 0x0d080080126a7fae */ /* 0x0003e80009901d4a */
[----:B------:R1:W-:Y:S04]  /*0eb0*/  LDGSTS.E.BYPASS.LTC128B.128 [R106+0xe080], [R18.64+0x100], P2 ;  /* 0x0e080100126a7fae */ /* 0x0003e80009101d4a */
[----:B------:R1:W-:Y:S02]  /*0ec0*/  LDGSTS.E.BYPASS.LTC128B.128 [R106+0xf080], [R18.64+0x180], P1 ;  /* 0x0f080180126a7fae */ /* 0x0003e40008901d4a */
.L_x_56:
[----:B------:R-:W-:Y:S05]  /*0ed0*/  BSYNC B0 ;  /* 0x0000000000007941 */ /* 0x000fea0003800000 */
.L_x_55:
[----:B------:R-:W-:Y:S01]  /*0ee0*/  IADD3 R4, R9, 0x20, RZ ;  /* 0x0000002009047810 */ /* 0x000fe20007ffe0ff */
[----:B------:R-:W-:Y:S01]  /*0ef0*/  IMAD.SHL.U32 R87, R82, 0x20, RZ ;  /* 0x0000002052577824 */ /* 0x000fe200078e00ff */
[----:B------:R-:W-:Y:S01]  /*0f00*/  IADD3 R20, R20, 0x20, RZ ;  /* 0x0000002014147810 */ /* 0x000fe20007ffe0ff */
[----:B------:R-:W-:Y:S01]  /*0f10*/  IMAD.WIDE.U32 R8, R227, c[0x0][0x260], R16 ;  /* 0x00009800e3087a25 */ /* 0x000fe200078e0010 */
[----:B------:R-:W-:Y:S01]  /*0f20*/  ISETP.GE.AND P0, PT, R11, c[0x0][0x27c], PT ;  /* 0x00009f000b007a0c */ /* 0x000fe20003f06270 */
[----:B------:R-:W0:Y:S01]  /*0f30*/  LDGDEPBAR ;  /* 0x00000000000079af */ /* 0x000e220000000000 */
[-C--:B------:R-:W-:Y:S01]  /*0f40*/  IADD3 R85, P5, P4, R2, R87.reuse, R109 ;  /* 0x0000005702557210 */ /* 0x080fe20007cbe06d */
[----:B------:R-:W-:Y:S01]  /*0f50*/  IMAD R97, R3, -0x20, R4 ;  /* 0xffffffe003617824 */ /* 0x000fe200078e0204 */
[----:B------:R-:W-:Y:S01]  /*0f60*/  IADD3 R87, P3, P2, R109, R87, R0 ;  /* 0x000000576d577210 */ /* 0x000fe20007a7e000 */
[----:B------:R-:W-:Y:S01]  /*0f70*/  IMAD R96, R3, -0x20, R20 ;  /* 0xffffffe003607824 */ /* 0x000fe200078e0214 */
[----:B------:R-:W-:Y:S01]  /*0f80*/  SEL R0, RZ, c[0x0][0x27c], !P0 ;  /* 0x00009f00ff007a07 */ /* 0x000fe20004000000 */
[----:B------:R-:W-:Y:S01]  /*0f90*/  IMAD.MOV.U32 R3, RZ, RZ, c[0x0][0x27c] ;  /* 0x00009f00ff037624 */ /* 0x000fe200078e00ff */
[----:B------:R-:W-:Y:S01]  /*0fa0*/  SHF.L.U64.HI R84, R82, 0x5, R81 ;  /* 0x0000000552547819 */ /* 0x000fe20000010251 */
[----:B------:R-:W-:Y:S01]  /*0fb0*/  IMAD R20, R89, c[0x0][0x260], RZ ;  /* 0x0000980059147a24 */ /* 0x000fe200078e02ff */
[----:B------:R-:W-:Y:S01]  /*0fc0*/  ISETP.GE.AND P1, PT, R16, c[0x0][0x27c], PT ;  /* 0x00009f0010007a0c */ /* 0x000fe20003f26270 */
[----:B------:R-:W-:Y:S01]  /*0fd0*/  IMAD.IADD R0, R11, 0x1, R0 ;  /* 0x000000010b007824 */ /* 0x000fe200078e0200 */
[C---:B------:R-:W-:Y:S01]  /*0fe0*/  ISETP.GE.AND P6, PT, R3.reuse, 0x1, PT ;  /* 0x000000010300780c */ /* 0x040fe20003fc6270 */
[----:B------:R-:W-:Y:S01]  /*0ff0*/  IMAD.SHL.U32 R3, R3, 0x2, RZ ;  /* 0x0000000203037824 */ /* 0x000fe200078e00ff */
[-C--:B------:R-:W-:Y:S01]  /*1000*/  IADD3.X R83, R83, R84.reuse, R114, P5, P4 ;  /* 0x0000005453537210 */ /* 0x080fe20002fe8472 */
[C---:B------:R-:W-:Y:S01]  /*1010*/  IMAD R20, R227.reuse, c[0x0][0x264], R20 ;  /* 0x00009900e3147a24 */ /* 0x040fe200078e0214 */
[----:B------:R-:W-:Y:S01]  /*1020*/  IADD3.X R84, R114, R84, R5, P3, P2 ;  /* 0x0000005472547210 */ /* 0x000fe20001fe4405 */
[----:B-1----:R-:W-:Y:S01]  /*1030*/  IMAD.WIDE.U32 R18, R227, c[0x0][0x210], R16 ;  /* 0x00008400e3127a25 */ /* 0x002fe200078e0010 */
[----:B------:R-:W-:Y:S01]  /*1040*/  IADD3 R2, -R3, c[0x0][0x1d4], RZ ;  /* 0x0000750003027a10 */ /* 0x000fe20007ffe1ff */
[----:B------:R-:W-:Y:S01]  /*1050*/  ULDC.64 UR4, c[0x0][0x290] ;  /* 0x0000a40000047ab9 */ /* 0x000fe20000000a00 */
[----:B------:R-:W-:Y:S01]  /*1060*/  SHF.R.S32.HI R93, RZ, 0x1f, R0 ;  /* 0x0000001fff5d7819 */ /* 0x000fe20000011400 */
[----:B------:R-:W-:Y:S01]  /*1070*/  IMAD.IADD R21, R9, 0x1, R20 ;  /* 0x0000000109157824 */ /* 0x000fe200078e0214 */
[CC--:B------:R-:W-:Y:S01]  /*1080*/  SEL R5, R3.reuse, R2.reuse, !P1 ;  /* 0x0000000203057207 */ /* 0x0c0fe20004800000 */
[----:B------:R-:W-:Y:S01]  /*1090*/  IMAD.MOV.U32 R20, RZ, RZ, R8 ;  /* 0x000000ffff147224 */ /* 0x000fe200078e0008 */
[----:B------:R-:W-:Y:S01]  /*10a0*/  SEL R2, R3, R2, !P0 ;  /* 0x0000000203027207 */ /* 0x000fe20004000000 */
[----:B------:R-:W-:Y:S01]  /*10b0*/  IMAD R8, R89, c[0x0][0x210], RZ ;  /* 0x0000840059087a24 */ /* 0x000fe200078e02ff */
[----:B------:R-:W-:Y:S01]  /*10c0*/  SEL R3, RZ, c[0x0][0x27c], !P1 ;  /* 0x00009f00ff037a07 */ /* 0x000fe20004800000 */
[----:B------:R-:W-:Y:S01]  /*10d0*/  IMAD R75, R75, c[0x0][0x218], RZ ;  /* 0x000086004b4b7a24 */ /* 0x000fe200078e02ff */
[-C--:B------:R-:W-:Y:S01]  /*10e0*/  LEA.HI R100, R93, R0.reuse, RZ, 0x3 ;  /* 0x000000005d647211 */ /* 0x080fe200078f18ff */
[----:B------:R-:W-:Y:S01]  /*10f0*/  IMAD R8, R227, c[0x0][0x214], R8 ;  /* 0x00008500e3087a24 */ /* 0x000fe200078e0208 */
[----:B------:R-:W-:Y:S01]  /*1100*/  LEA.HI R93, R93, R0, RZ, 0x6 ;  /* 0x000000005d5d7211 */ /* 0x000fe200078f30ff */
[----:B------:R-:W-:Y:S01]  /*1110*/  IMAD.IADD R4, R16, 0x1, R3 ;  /* 0x0000000110047824 */ /* 0x000fe200078e0203 */
[----:B------:R-:W-:Y:S01]  /*1120*/  SHF.R.S32.HI R0, RZ, 0x1f, R5 ;  /* 0x0000001fff007819 */ /* 0x000fe20000011405 */
[----:B------:R-:W-:Y:S01]  /*1130*/  IMAD.IADD R9, R19, 0x1, R8 ;  /* 0x0000000113097824 */ /* 0x000fe200078e0208 */
[----:B------:R-:W-:Y:S01]  /*1140*/  SHF.R.S32.HI R3, RZ, 0x1f, R2 ;  /* 0x0000001fff037819 */ /* 0x000fe20000011402 */
[----:B------:R-:W-:Y:S01]  /*1150*/  IMAD.SHL.U32 R93, R93, 0x20, RZ ;  /* 0x000000205d5d7824 */ /* 0x000fe200078e00ff */
[----:B------:R-:W-:Y:S01]  /*1160*/  SHF.R.S32.HI R95, RZ, 0x1f, R4 ;  /* 0x0000001fff5f7819 */ /* 0x000fe20000011404 */
[----:B------:R-:W-:Y:S01]  /*1170*/  IMAD.MOV.U32 R8, RZ, RZ, R18 ;  /* 0x000000ffff087224 */ /* 0x000fe200078e0012 */
[----:B------:R-:W-:Y:S01]  /*1180*/  LEA.HI R0, R0, R5, RZ, 0x4 ;  /* 0x0000000500007211 */ /* 0x000fe200078f20ff */
[C---:B------:R-:W-:Y:S01]  /*1190*/  IMAD R75, R122.reuse, c[0x0][0x21c], R75 ;  /* 0x000087007a4b7a24 */ /* 0x040fe200078e024b */
[----:B------:R-:W-:Y:S01]  /*11a0*/  LEA.HI R101, R95, R4, RZ, 0x3 ;  /* 0x000000045f657211 */ /* 0x000fe200078f18ff */
[----:B------:R-:W-:Y:S01]  /*11b0*/  IMAD.WIDE.U32 R122, R122, c[0x0][0x218], R8 ;  /* 0x000086007a7a7a25 */ /* 0x000fe200078e0008 */
[----:B------:R-:W-:Y:S01]  /*11c0*/  LEA.HI R3, R3, R2, RZ, 0x4 ;  /* 0x0000000203037211 */ /* 0x000fe200078f20ff */
[----:B------:R-:W-:Y:S01]  /*11d0*/  USHF.L.U64.HI UR9, UR4, UR6, UR5 ;  /* 0x0000000604097299 */ /* 0x000fe20008010205 */
[----:B------:R-:W-:Y:S01]  /*11e0*/  SHF.R.S32.HI R0, RZ, 0x4, R0 ;  /* 0x00000004ff007819 */ /* 0x000fe20000011400 */
[C---:B------:R-:W-:Y:S01]  /*11f0*/  IMAD R116, R114.reuse, c[0x0][0x290], RZ ;  /* 0x0000a40072747a24 */ /* 0x040fe200078e02ff */
[----:B------:R-:W-:Y:S01]  /*1200*/  LOP3.LUT R5, R7, 0x38, R100, 0xf8, !PT ;  /* 0x0000003807057812 */ /* 0x000fe200078ef864 */
[----:B------:R-:W-:Y:S01]  /*1210*/  IMAD R114, R114, c[0x0][0x280], RZ ;  /* 0x0000a00072727a24 */ /* 0x000fe200078e02ff */
[----:B------:R-:W-:Y:S01]  /*1220*/  LEA.HI.SX32 R99, R101, R0, 0x1d ;  /* 0x0000000065637211 */ /* 0x000fe200078feaff */
[----:B------:R-:W-:Y:S01]  /*1230*/  IMAD.WIDE.U32 R120, R109, c[0x0][0x290], R16 ;  /* 0x0000a4006d787a25 */ /* 0x000fe200078e0010 */
[----:B------:R-:W-:Y:S01]  /*1240*/  SHF.R.S32.HI R3, RZ, 0x4, R3 ;  /* 0x00000004ff037819 */ /* 0x000fe20000011403 */
[----:B------:R-:W-:Y:S01]  /*1250*/  USHF.L.U32 UR12, UR4, 0x5, URZ ;  /* 0x00000005040c7899 */ /* 0x000fe2000800063f */
[----:B------:R-:W-:Y:S01]  /*1260*/  LEA.HI R95, R95, R4, RZ, 0x6 ;  /* 0x000000045f5f7211 */ /* 0x000fe200078f30ff */
[----:B------:R-:W-:Y:S01]  /*1270*/  IMAD.WIDE.U32 R118, R109, c[0x0][0x280], R16 ;  /* 0x0000a0006d767a25 */ /* 0x000fe200078e0010 */
[----:B------:R-:W-:Y:S01]  /*1280*/  LOP3.LUT R93, R93, 0x7ffff800, RZ, 0xc0, !PT ;  /* 0x7ffff8005d5d7812 */ /* 0x000fe200078ec0ff */
[----:B------:R-:W-:Y:S01]  /*1290*/  ULDC.64 UR4, c[0x0][0x280] ;  /* 0x0000a00000047ab9 */ /* 0x000fe20000000a00 */
[-C--:B------:R-:W-:Y:S01]  /*12a0*/  LOP3.LUT R0, R5, R6.reuse, RZ, 0x3c, !PT ;  /* 0x0000000605007212 */ /* 0x080fe200078e3cff */
[----:B------:R-:W-:Y:S01]  /*12b0*/  IMAD.SHL.U32 R95, R95, 0x20, RZ ;  /* 0x000000205f5f7824 */ /* 0x000fe200078e00ff */
[----:B------:R-:W-:Y:S01]  /*12c0*/  SHF.R.S32.HI R4, RZ, 0x1f, R99 ;  /* 0x0000001fff047819 */ /* 0x000fe20000011463 */
[C---:B------:R-:W-:Y:S01]  /*12d0*/  IMAD R116, R109.reuse, c[0x0][0x294], R116 ;  /* 0x0000a5006d747a24 */ /* 0x040fe200078e0274 */
[----:B------:R-:W-:Y:S01]  /*12e0*/  LEA.HI.SX32 R3, R100, R3, 0x1d ;  /* 0x0000000364037211 */ /* 0x000fe200078feaff */
[----:B------:R-:W-:Y:S01]  /*12f0*/  IMAD R114, R109, c[0x0][0x284], R114 ;  /* 0x0000a1006d727a24 */ /* 0x000fe200078e0272 */
[----:B------:R-:W-:Y:S01]  /*1300*/  IADD3 R93, R0, R93, R91 ;  /* 0x0000005d005d7210 */ /* 0x000fe20007ffe05b */
[----:B------:R-:W-:Y:S01]  /*1310*/  IMAD.SHL.U32 R105, R102, 0x10, RZ ;  /* 0x0000001066697824 */ /* 0x000fe200078e00ff */
[----:B------:R-:W-:Y:S01]  /*1320*/  LEA.HI R4, R4, R99, RZ, 0x3 ;  /* 0x0000006304047211 */ /* 0x000fe200078f18ff */
[----:B------:R-:W-:Y:S01]  /*1330*/  IMAD.SHL.U32 R99, R99, 0x8, RZ ;  /* 0x0000000863637824 */ /* 0x000fe200078e00ff */
[----:B------:R-:W-:Y:S01]  /*1340*/  SHF.R.S32.HI R0, RZ, 0x1f, R3 ;  /* 0x0000001fff007819 */ /* 0x000fe20000011403 */
[----:B------:R-:W-:Y:S01]  /*1350*/  IMAD.SHL.U32 R98, R3, 0x8, RZ ;  /* 0x0000000803627824 */ /* 0x000fe200078e00ff */
[----:B------:R-:W-:Y:S01]  /*1360*/  LOP3.LUT R9, R7, 0x38, R101, 0xf8, !PT ;  /* 0x0000003807097812 */ /* 0x000fe200078ef865 */
[----:B------:R-:W-:Y:S01]  /*1370*/  IMAD.IADD R121, R121, 0x1, R116 ;  /* 0x0000000179797824 */ /* 0x000fe200078e0274 */
[----:B------:R-:W-:Y:S01]  /*1380*/  LEA.HI R0, R0, R3, RZ, 0x3 ;  /* 0x0000000300007211 */ /* 0x000fe200078f18ff */
[----:B------:R-:W-:Y:S01]  /*1390*/  IMAD.SHL.U32 R3, R4, 0x100, RZ ;  /* 0x0000010004037824 */ /* 0x000fe200078e00ff */
[----:B------:R-:W-:Y:S01]  /*13a0*/  LOP3.LUT R5, R7, 0x38, R99, 0xf8, !PT ;  /* 0x0000003807057812 */ /* 0x000fe200078ef863 */
[----:B------:R-:W-:Y:S01]  /*13b0*/  IMAD.IADD R119, R119, 0x1, R114 ;  /* 0x0000000177777824 */ /* 0x000fe200078e0272 */
[--C-:B------:R-:W-:Y:S01]  /*13c0*/  SHF.R.S32.HI R15, RZ, 0x1f, R14.reuse ;  /* 0x0000001fff0f7819 */ /* 0x100fe2000001140e */
[----:B------:R-:W-:Y:S01]  /*13d0*/  IMAD.SHL.U32 R0, R0, 0x100, RZ ;  /* 0x0000010000007824 */ /* 0x000fe200078e00ff */
[-C--:B------:R-:W-:Y:S01]  /*13e0*/  LOP3.LUT R94, R5, R6.reuse, RZ, 0x3c, !PT ;  /* 0x00000006055e7212 */ /* 0x080fe200078e3cff */
[----:B------:R-:W-:Y:S01]  /*13f0*/  IMAD R77, R77, c[0x0][0x268], RZ ;  /* 0x00009a004d4d7a24 */ /* 0x000fe200078e02ff */
[----:B------:R-:W-:Y:S01]  /*1400*/  LOP3.LUT R3, R3, 0x7ffff800, RZ, 0xc0, !PT ;  /* 0x7ffff80003037812 */ /* 0x000fe200078ec0ff */
[--C-:B------:R-:W-:Y:S01]  /*1410*/  IMAD.WIDE.U32 R22, R109, c[0x0][0x290], R14.reuse ;  /* 0x0000a4006d167a25 */ /* 0x100fe200078e000e */
[----:B------:R-:W-:Y:S01]  /*1420*/  LOP3.LUT R95, R95, 0x7ffff800, RZ, 0xc0, !PT ;  /* 0x7ffff8005f5f7812 */ /* 0x000fe200078ec0ff */
[----:B------:R-:W-:Y:S01]  /*1430*/  USHF.L.U64.HI UR13, UR4, UR6, UR5 ;  /* 0x00000006040d7299 */ /* 0x000fe20008010205 */
[-C--:B------:R-:W-:Y:S01]  /*1440*/  LOP3.LUT R2, R9, R6.reuse, RZ, 0x3c, !PT ;  /* 0x0000000609027212 */ /* 0x080fe200078e3cff */
[----:B------:R-:W-:Y:S01]  /*1450*/  IMAD.WIDE.U32 R18, R109, c[0x0][0x280], R14 ;  /* 0x0000a0006d127a25 */ /* 0x000fe200078e000e */
[--C-:B------:R-:W-:Y:S01]  /*1460*/  IADD3 R94, R94, R3, R91.reuse ;  /* 0x000000035e5e7210 */ /* 0x100fe20007ffe05b */
[----:B------:R-:W-:Y:S01]  /*1470*/  USHF.L.U32 UR14, UR4, 0x5, URZ ;  /* 0x00000005040e7899 */ /* 0x000fe2000800063f */
[----:B------:R-:W-:Y:S01]  /*1480*/  IADD3 R95, R2, R95, R91 ;  /* 0x0000005f025f7210 */ /* 0x000fe20007ffe05b */
[----:B------:R-:W-:Y:S01]  /*1490*/  IMAD.IADD R117, R116, 0x1, R23 ;  /* 0x0000000174757824 */ /* 0x000fe200078e0217 */
[----:B-----5:R-:W-:Y:S01]  /*14a0*/  SHF.R.S32.HI R3, RZ, 0x1f, R66 ;  /* 0x0000001fff037819 */ /* 0x020fe20000011442 */
[----:B------:R-:W-:Y:S01]  /*14b0*/  IMAD.IADD R115, R114, 0x1, R19 ;  /* 0x0000000172737824 */ /* 0x000fe200078e0213 */
[----:B------:R-:W-:Y:S01]  /*14c0*/  LOP3.LUT R2, R7, 0x38, R98, 0xf8, !PT ;  /* 0x0000003807027812 */ /* 0x000fe200078ef862 */
[----:B------:R-:W-:Y:S01]  /*14d0*/  IMAD.MOV.U32 R116, RZ, RZ, R22 ;  /* 0x000000ffff747224 */ /* 0x000fe200078e0016 */
[----:B------:R-:W-:Y:S01]  /*14e0*/  LOP3.LUT R102, R102, 0xff, RZ, 0xc0, !PT ;  /* 0x000000ff66667812 */ /* 0x000fe200078ec0ff */
[C---:B------:R-:W-:Y:S01]  /*14f0*/  IMAD R69, R3.reuse, c[0x0][0x290], RZ ;  /* 0x0000a40003457a24 */ /* 0x040fe200078e02ff */
[----:B------:R-:W-:Y:S01]  /*1500*/  LOP3.LUT R2, R2, R6, RZ, 0x3c, !PT ;  /* 0x0000000602027212 */ /* 0x000fe200078e3cff */
[----:B------:R-:W-:Y:S01]  /*1510*/  IMAD.MOV.U32 R114, RZ, RZ, R18 ;  /* 0x000000ffff727224 */ /* 0x000fe200078e0012 */
[----:B------:R-:W-:Y:S01]  /*1520*/  LOP3.LUT R0, R0, 0x7ffff800, RZ, 0xc0, !PT ;  /* 0x7ffff80000007812 */ /* 0x000fe200078ec0ff */
[----:B------:R-:W-:Y:S01]  /*1530*/  IMAD R3, R3, c[0x0][0x280], RZ ;  /* 0x0000a00003037a24 */ /* 0x000fe200078e02ff */
[----:B------:R-:W-:Y:S01]  /*1540*/  ULDC.64 UR4, c[0x0][0x1e0] ;  /* 0x0000780000047ab9 */ /* 0x000fe20000000a00 */
[----:B------:R-:W-:Y:S01]  /*1550*/  IMAD.SHL.U32 R104, R102, 0x8, RZ ;  /* 0x0000000866687824 */ /* 0x000fe200078e00ff */
[----:B------:R-:W-:Y:S01]  /*1560*/  IADD3 R91, R2, R0, R91 ;  /* 0x00000000025b7210 */ /* 0x000fe20007ffe05b */
[----:B------:R-:W-:Y:S01]  /*1570*/  IMAD.SHL.U32 R103, R102, 0x4, RZ ;  /* 0x0000000466677824 */ /* 0x000fe200078e00ff */
[----:B------:R-:W-:Y:S01]  /*1580*/  USHF.L.U64.HI UR5, UR4, UR6, UR5 ;  /* 0x0000000604057299 */ /* 0x000fe20008010205 */
[----:B------:R-:W-:Y:S01]  /*1590*/  IMAD R77, R124, c[0x0][0x26c], R77 ;  /* 0x00009b007c4d7a24 */ /* 0x000fe200078e024d */
[----:B------:R-:W-:Y:S01]  /*15a0*/  IADD3 R73, P1, P0, R128, R132, R16 ;  /* 0x0000008480497210 */ /* 0x000fe2000783e010 */
[----:B------:R-:W-:Y:S01]  /*15b0*/  IMAD.SHL.U32 R102, R102, 0x2, RZ ;  /* 0x0000000266667824 */ /* 0x000fe200078e00ff */
[----:B------:R-:W-:Y:S01]  /*15c0*/  LOP3.LUT R101, R101, 0xfffffff8, RZ, 0xc0, !PT ;  /* 0xfffffff865657812 */ /* 0x000fe200078ec0ff */
[----:B------:R-:W-:Y:S01]  /*15d0*/  IMAD R69, R66, c[0x0][0x294], R69 ;  /* 0x0000a50042457a24 */ /* 0x000fe200078e0245 */
[----:B------:R-:W-:Y:S01]  /*15e0*/  LOP3.LUT R100, R100, 0xfffffff8, RZ, 0xc0, !PT ;  /* 0xfffffff864647812 */ /* 0x000fe200078ec0ff */
[----:B------:R-:W-:Y:S01]  /*15f0*/  IMAD.WIDE.U32 R120, R66, c[0x0][0x290], R120 ;  /* 0x0000a40042787a25 */ /* 0x000fe200078e0078 */
[----:B------:R-:W-:Y:S01]  /*1600*/  USHF.L.U32 UR6, UR4, 0x5, URZ ;  /* 0x0000000504067899 */ /* 0x000fe2000800063f */
[----:B------:R-:W-:-:S02]  /*1610*/  IADD3 R10, R14, 0x20, RZ ;  /* 0x000000200e0a7810 */ /* 0x000fc40007ffe0ff */
[----:B------:R-:W-:Y:S01]  /*1620*/  IMAD.WIDE.U32 R124, R124, c[0x0][0x268], R20 ;  /* 0x00009a007c7c7a25 */ /* 0x000fe200078e0014 */
[----:B------:R-:W-:Y:S01]  /*1630*/  ULDC.U8 UR4, c[0x0][0x298] ;  /* 0x0000a60000047ab9 */ /* 0x000fe20000000000 */
[----:B------:R-:W-:Y:S02]  /*1640*/  IADD3 R9, R14, 0x60, RZ ;  /* 0x000000600e097810 */ /* 0x000fe40007ffe0ff */
[C---:B------:R-:W-:Y:S01]  /*1650*/  IMAD R3, R66.reuse, c[0x0][0x284], R3 ;  /* 0x0000a10042037a24 */ /* 0x040fe200078e0203 */
[----:B------:R-:W-:Y:S01]  /*1660*/  IADD3.X R72, R79, R80, R17, P1, P0 ;  /* 0x000000504f487210 */ /* 0x000fe20000fe0411 */
[C---:B------:R-:W-:Y:S01]  /*1670*/  IMAD.WIDE.U32 R118, R66.reuse, c[0x0][0x280], R118 ;  /* 0x0000a00042767a25 */ /* 0x040fe200078e0076 */
[----:B------:R-:W-:Y:S02]  /*1680*/  LOP3.LUT R105, R105, 0x10, RZ, 0xc0, !PT ;  /* 0x0000001069697812 */ /* 0x000fe400078ec0ff */
[----:B------:R-:W-:Y:S01]  /*1690*/  ISETP.NE.AND P5, PT, RZ, UR4, PT ;  /* 0x00000004ff007c0c */ /* 0x000fe2000bfa5270 */
[----:B------:R-:W-:Y:S01]  /*16a0*/  IMAD.WIDE.U32 R116, R66, c[0x0][0x290], R116 ;  /* 0x0000a40042747a25 */ /* 0x000fe200078e0074 */
[----:B------:R-:W-:-:S02]  /*16b0*/  LOP3.LUT R104, R104, 0x10, RZ, 0xc0, !PT ;  /* 0x0000001068687812 */ /* 0x000fc400078ec0ff */
[----:B------:R-:W-:Y:S01]  /*16c0*/  LOP3.LUT R103, R103, 0x10, RZ, 0xc0, !PT ;  /* 0x0000001067677812 */ /* 0x000fe200078ec0ff */
[----:B------:R-:W-:Y:S01]  /*16d0*/  IMAD.WIDE.U32 R114, R66, c[0x0][0x280], R114 ;  /* 0x0000a00042727a25 */ /* 0x000fe200078e0072 */
[----:B------:R-:W-:Y:S02]  /*16e0*/  LOP3.LUT R102, R102, 0x10, RZ, 0xc0, !PT ;  /* 0x0000001066667812 */ /* 0x000fe400078ec0ff */
[----:B------:R-:W-:Y:S01]  /*16f0*/  SHF.R.S32.HI R92, RZ, 0x1f, R101 ;  /* 0x0000001fff5c7819 */ /* 0x000fe20000011465 */
[----:B------:R-:W-:Y:S01]  /*1700*/  IMAD.IADD R71, R121, 0x1, R69 ;  /* 0x0000000179477824 */ /* 0x000fe200078e0245 */
[----:B------:R-:W-:Y:S01]  /*1710*/  SHF.R.S32.HI R90, RZ, 0x1f, R100 ;  /* 0x0000001fff5a7819 */ /* 0x000fe20000011464 */
[----:B------:R-:W-:Y:S01]  /*1720*/  IMAD.IADD R77, R125, 0x1, R77 ;  /* 0x000000017d4d7824 */ /* 0x000fe200078e024d */
[----:B------:R-:W-:Y:S01]  /*1730*/  SHF.R.S32.HI R88, RZ, 0x1f, R99 ;  /* 0x0000001fff587819 */ /* 0x000fe20000011463 */
[----:B------:R-:W-:Y:S01]  /*1740*/  IMAD.IADD R75, R123, 0x1, R75 ;  /* 0x000000017b4b7824 */ /* 0x000fe200078e024b */
[----:B------:R-:W-:Y:S01]  /*1750*/  SHF.R.S32.HI R86, RZ, 0x1f, R98 ;  /* 0x0000001fff567819 */ /* 0x000fe20000011462 */
[----:B------:R-:W-:-:S02]  /*1760*/  IMAD.IADD R70, R119, 0x1, R3 ;  /* 0x0000000177467824 */ /* 0x000fc400078e0203 */
[----:B------:R-:W-:Y:S02]  /*1770*/  IMAD.IADD R69, R69, 0x1, R117 ;  /* 0x0000000145457824 */ /* 0x000fe400078e0275 */
[----:B------:R-:W-:Y:S02]  /*1780*/  IMAD.IADD R68, R3, 0x1, R115 ;  /* 0x0000000103447824 */ /* 0x000fe400078e0273 */
[----:B------:R-:W-:Y:S02]  /*1790*/  IMAD.SHL.U32 R95, R95, 0x2, RZ ;  /* 0x000000025f5f7824 */ /* 0x000fe400078e00ff */
[----:B------:R-:W-:Y:S02]  /*17a0*/  IMAD.SHL.U32 R93, R93, 0x2, RZ ;  /* 0x000000025d5d7824 */ /* 0x000fe400078e00ff */
[----:B------:R-:W-:Y:S02]  /*17b0*/  IMAD.SHL.U32 R94, R94, 0x2, RZ ;  /* 0x000000025e5e7824 */ /* 0x000fe400078e00ff */
[----:B------:R-:W-:Y:S01]  /*17c0*/  IMAD.SHL.U32 R91, R91, 0x2, RZ ;  /* 0x000000025b5b7824 */ /* 0x000fe200078e00ff */
[----:B------:R-:W-:Y:S06]  /*17d0*/  BAR.SYNC.DEFER_BLOCKING 0x0 ;  /* 0x0000000000007b1d */ /* 0x000fec0000010000 */
.L_x_75:
[----:B------:R-:W-:Y:S04]  /*17e0*/  DEPBAR.LE SB0, 0x0 ;  /* 0x000080000000791a */ /* 0x000fe80000000000 */
[----:B------:R-:W-:Y:S01]  /*17f0*/  BAR.SYNC.DEFER_BLOCKING 0x0 ;  /* 0x0000000000007b1d */ /* 0x000fe20000010000 */
[C---:B-1----:R-:W-:Y:S02]  /*1800*/  IMAD R5, R82.reuse, UR5, RZ ;  /* 0x0000000552057c24 */ /* 0x042fe4000f8e02ff */
[----:B-----5:R-:W-:Y:S04]  /*1810*/  IMAD.WIDE.U32 R18, R82, UR6, RZ ;  /* 0x0000000652127c25 */ /* 0x020fe8000f8e00ff */
[----:B------:R-:W-:Y:S01]  /*1820*/  IMAD R5, R81, UR6, R5 ;  /* 0x0000000651057c24 */ /* 0x000fe2000f8e0205 */
[----:B------:R-:W-:Y:S04]  /*1830*/  IADD3 R3, P1, R73, R18, RZ ;  /* 0x0000001249037210 */ /* 0x000fe80007f3e0ff */
[----:B------:R-:W-:Y:S02]  /*1840*/  IADD3 R5, R19, R5, RZ ;  /* 0x0000000513057210 */ /* 0x000fe40007ffe0ff */
[----:B------:R-:W-:Y:S02]  /*1850*/  LEA R54, P0, R3, c[0x0][0x1c8], 0x1 ;  /* 0x0000720003367a11 */ /* 0x000fe400078008ff */
[----:B------:R-:W-:Y:S04]  /*1860*/  IADD3.X R0, R5, R72, RZ, P1, !PT ;  /* 0x0000004805007210 */ /* 0x000fe80000ffe4ff */
[----:B------:R-:W-:Y:S01]  /*1870*/  LEA.HI.X R55, R3, c[0x0][0x1cc], R0, 0x1, P0 ;  /* 0x0000730003377a11 */ /* 0x000fe200000f0c00 */
[----:B------:R-:W-:Y:S01]  /*1880*/  BSSY B1, `(.L_x_57) ;  /* 0x0000260000017945 */ /* 0x000fe20003800000 */
[----:B------:R-:W-:-:S05]  /*1890*/  @!P6 BRA `(.L_x_58) ;  /* 0x000024e00000e947 */ /* 0x000fca0003800000 */
[----:B------:R-:W-:Y:S01]  /*18a0*/  IMAD R3, R82, UR13, RZ ;  /* 0x0000000d52037c24 */ /* 0x000fe2000f8e02ff */
[----:B------:R-:W-:Y:S01]  /*18b0*/  IMNMX R67, R96, 0x20, PT ;  /* 0x0000002060437817 */ /* 0x000fe20003800200 */
[C---:B------:R-:W-:Y:S02]  /*18c0*/  IMAD R13, R82.reuse, UR9, RZ ;  /* 0x00000009520d7c24 */ /* 0x040fe4000f8e02ff */
[C---:B------:R-:W-:Y:S04]  /*18d0*/  IMAD.WIDE.U32 R20, R82.reuse, UR14, RZ ;  /* 0x0000000e52147c25 */ /* 0x040fe8000f8e00ff */
[----:B------:R-:W-:Y:S04]  /*18e0*/  IMAD.WIDE.U32 R6, R82, UR12, RZ ;  /* 0x0000000c52067c25 */ /* 0x000fe8000f8e00ff */
[C---:B------:R-:W-:Y:S02]  /*18f0*/  IMAD R3, R81.reuse, UR14, R3 ;  /* 0x0000000e51037c24 */ /* 0x040fe4000f8e0203 */
[----:B------:R-:W-:Y:S03]  /*1900*/  IMAD R13, R81, UR12, R13 ;  /* 0x0000000c510d7c24 */ /* 0x000fe6000f8e020d */
[----:B------:R-:W-:Y:S02]  /*1910*/  IADD3 R3, R21, R3, RZ ;  /* 0x0000000315037210 */ /* 0x000fe40007ffe0ff */
[----:B------:R-:W-:Y:S01]  /*1920*/  IADD3 R0, R7, R13, RZ ;  /* 0x0000000d07007210 */ /* 0x000fe20007ffe0ff */
[----:B------:R-:W-:-:S05]  /*1930*/  @!P5 BRA `(.L_x_59) ;  /* 0x000012600000d947 */ /* 0x000fca0003800000 */
[----:B------:R-:W-:Y:S01]  /*1940*/  ISETP.GE.AND P4, PT, R109, R67, PT ;  /* 0x000000436d00720c */ /* 0x000fe20003f86270 */
[----:B------:R-:W-:Y:S01]  /*1950*/  BSSY B0, `(.L_x_60) ;  /* 0x0000026000007945 */ /* 0x000fe20003800000 */
[----:B------:R-:W-:Y:S01]  /*1960*/  CS2R R18, SRZ ;  /* 0x0000000000127805 */ /* 0x000fe2000001ff00 */
[----:B------:R-:W-:Y:S01]  /*1970*/  CS2R R26, SRZ ;  /* 0x00000000001a7805 */ /* 0x000fe2000001ff00 */
[----:B------:R-:W-:Y:S01]  /*1980*/  CS2R R32, SRZ ;  /* 0x0000000000207805 */ /* 0x000fe2000001ff00 */
[----:B------:R-:W-:Y:S01]  /*1990*/  CS2R R30, SRZ ;  /* 0x00000000001e7805 */ /* 0x000fe2000001ff00 */
[----:B------:R-:W-:Y:S01]  /*19a0*/  CS2R R42, SRZ ;  /* 0x00000000002a7805 */ /* 0x000fe2000001ff00 */
[----:B------:R-:W-:Y:S01]  /*19b0*/  CS2R R46, SRZ ;  /* 0x00000000002e7805 */ /* 0x000fe2000001ff00 */
[----:B------:R-:W-:Y:S01]  /*19c0*/  CS2R R50, SRZ ;  /* 0x0000000000327805 */ /* 0x000fe2000001ff00 */
[----:B------:R-:W-:Y:S04]  /*19d0*/  CS2R R52, SRZ ;  /* 0x0000000000347805 */ /* 0x000fe8000001ff00 */
[----:B------:R-:W-:-:S05]  /*19e0*/  @P4 BRA `(.L_x_61) ;  /* 0x000001c000004947 */ /* 0x000fca0003800000 */
[----:B------:R-:W-:Y:S01]  /*19f0*/  IADD3 R20, P1, R114, R20, RZ ;  /* 0x0000001472147210 */ /* 0x000fe20007f3e0ff */
[----:B------:R-:W-:Y:S01]  /*1a00*/  CS2R R30, SRZ ;  /* 0x00000000001e7805 */ /* 0x000fe2000001ff00 */
[----:B------:R-:W-:Y:S01]  /*1a10*/  IADD3 R6, P0, R116, R6, RZ ;  /* 0x0000000674067210 */ /* 0x000fe20007f1e0ff */
[----:B------:R-:W-:Y:S01]  /*1a20*/  CS2R R32, SRZ ;  /* 0x0000000000207805 */ /* 0x000fe2000001ff00 */
[----:B------:R-:W-:Y:S01]  /*1a30*/  ISETP.GE.AND P3, PT, R14, c[0x0][0x27c], PT ;  /* 0x00009f000e007a0c */ /* 0x000fe20003f66270 */
[----:B------:R-:W-:Y:S01]  /*1a40*/  IMAD.X R3, R3, 0x1, R68, P1 ;  /* 0x0000000103037824 */ /* 0x000fe200008e0644 */
[----:B------:R-:W-:Y:S01]  /*1a50*/  LEA R22, P1, R20, c[0x0][0x270], 0x1 ;  /* 0x00009c0014167a11 */ /* 0x000fe200078208ff */
[----:B------:R-:W-:Y:S01]  /*1a60*/  IMAD.X R5, R0, 0x1, R69, P0 ;  /* 0x0000000100057824 */ /* 0x000fe200000e0645 */
[----:B------:R-:W-:Y:S01]  /*1a70*/  LEA R2, P0, R6, c[0x0][0x288], 0x1 ;  /* 0x0000a20006027a11 */ /* 0x000fe200078008ff */
[----:B------:R-:W-:Y:S01]  /*1a80*/  CS2R R26, SRZ ;  /* 0x00000000001a7805 */ /* 0x000fe2000001ff00 */
[----:B------:R-:W-:Y:S01]  /*1a90*/  LEA.HI.X R23, R20, c[0x0][0x274], R3, 0x1, P1 ;  /* 0x00009d0014177a11 */ /* 0x000fe200008f0c03 */
[----:B------:R-:W-:Y:S01]  /*1aa0*/  CS2R R18, SRZ ;  /* 0x0000000000127805 */ /* 0x000fe2000001ff00 */
[----:B------:R-:W-:Y:S01]  /*1ab0*/  LEA.HI.X R3, R6, c[0x0][0x28c], R5, 0x1, P0 ;  /* 0x0000a30006037a11 */ /* 0x000fe200000f0c05 */
[----:B------:R-:W-:Y:S01]  /*1ac0*/  CS2R R52, SRZ ;  /* 0x0000000000347805 */ /* 0x000fe2000001ff00 */
[----:B------:R-:W-:Y:S01]  /*1ad0*/  ISETP.GE.AND P2, PT, R10, c[0x0][0x27c], PT ;  /* 0x00009f000a007a0c */ /* 0x000fe20003f46270 */
[----:B------:R-:W-:Y:S01]  /*1ae0*/  CS2R R50, SRZ ;  /* 0x0000000000327805 */ /* 0x000fe2000001ff00 */
[----:B------:R-:W-:Y:S01]  /*1af0*/  ISETP.GE.AND P1, PT, R12, c[0x0][0x27c], PT ;  /* 0x00009f000c007a0c */ /* 0x000fe20003f26270 */
[----:B------:R1:W5:Y:S01]  /*1b00*/  @!P3 LDG.E.64 R30, [R22.64] ;  /* 0x0000000a161eb981 */ /* 0x000362000c1e1b00 */
[----:B------:R-:W-:Y:S01]  /*1b10*/  ISETP.GE.AND P0, PT, R9, c[0x0][0x27c], PT ;  /* 0x00009f0009007a0c */ /* 0x000fe20003f06270 */
[----:B------:R-:W-:Y:S01]  /*1b20*/  CS2R R46, SRZ ;  /* 0x00000000002e7805 */ /* 0x000fe2000001ff00 */
[----:B------:R-:W-:Y:S01]  /*1b30*/  CS2R R42, SRZ ;  /* 0x00000000002a7805 */ /* 0x000fe2000001ff00 */
[----:B------:R1:W5:Y:S06]  /*1b40*/  @!P3 LDG.E.64 R52, [R2.64] ;  /* 0x0000000a0234b981 */ /* 0x00036c000c1e1b00 */
[----:B------:R1:W5:Y:S04]  /*1b50*/  @!P2 LDG.E.64 R32, [R22.64+0x40] ;  /* 0x0000400a1620a981 */ /* 0x000368000c1e1b00 */
[----:B------:R1:W5:Y:S04]  /*1b60*/  @!P1 LDG.E.64 R26, [R22.64+0x80] ;  /* 0x0000800a161a9981 */ /* 0x000368000c1e1b00 */
[----:B------:R1:W5:Y:S04]  /*1b70*/  @!P0 LDG.E.64 R18, [R22.64+0xc0] ;  /* 0x0000c00a16128981 */ /* 0x000368000c1e1b00 */
[----:B------:R1:W5:Y:S04]  /*1b80*/  @!P2 LDG.E.64 R50, [R2.64+0x40] ;  /* 0x0000400a0232a981 */ /* 0x000368000c1e1b00 */
[----:B------:R1:W5:Y:S04]  /*1b90*/  @!P1 LDG.E.64 R46, [R2.64+0x80] ;  /* 0x0000800a022e9981 */ /* 0x000368000c1e1b00 */
[----:B------:R1:W5:Y:S02]  /*1ba0*/  @!P0 LDG.E.64 R42, [R2.64+0xc0] ;  /* 0x0000c00a022a8981 */ /* 0x000364000c1e1b00 */
.L_x_61:
[----:B------:R-:W-:Y:S05]  /*1bb0*/  BSYNC B0 ;  /* 0x0000000000007941 */ /* 0x000fea0003800000 */
.L_x_60:
[----:B------:R-:W-:-:S05]  /*1bc0*/  @P4 BRA `(.L_x_62) ;  /* 0x000022b000004947 */ /* 0x000fca0003800000 */
[----:B------:R-:W-:Y:S01]  /*1bd0*/  ISETP.GE.AND P0, PT, R16, c[0x0][0x1d4], PT ;  /* 0x0000750010007a0c */ /* 0x000fe20003f06270 */
[----:B-1---5:R-:W-:Y:S01]  /*1be0*/  IMAD.MOV.U32 R2, RZ, RZ, R26 ;  /* 0x000000ffff027224 */ /* 0x022fe200078e001a */
[----:B------:R-:W-:Y:S01]  /*1bf0*/  BSSY B0, `(.L_x_63) ;  /* 0x0000050000007945 */ /* 0x000fe20003800000 */
[----:B------:R-:W-:Y:S02]  /*1c00*/  IMAD.MOV.U32 R0, RZ, RZ, R27 ;  /* 0x000000ffff007224 */ /* 0x000fe400078e001b */
[----:B------:R-:W-:Y:S01]  /*1c10*/  IMAD.MOV.U32 R21, RZ, RZ, R42 ;  /* 0x000000ffff157224 */ /* 0x000fe200078e002a */
[----:B------:R-:W-:Y:S01]  /*1c20*/  PRMT R8, R2, 0x7610, R8 ;  /* 0x0000761002087816 */ /* 0x000fe20000000008 */
        /* <DEDUP_REMOVED lines=17> */
[----:B------:R-:W-:Y:S02]  /*1d40*/  PRMT R44, R22, 0x7610, R44 ;  /* 0x00007610162c7816 */ /* 0x000fe4000000002c */
[----:B------:R-:W-:Y:S02]  /*1d50*/  PRMT R49, R21, 0x7610, R49 ;  /* 0x0000761015317816 */ /* 0x000fe40000000031 */
[----:B------:R-:W-:Y:S01]  /*1d60*/  PRMT R48, R20, 0x7610, R48 ;  /* 0x0000761014307816 */ /* 0x000fe20000000030 */
[----:B------:R-:W-:-:S05]  /*1d70*/  @P0 BRA `(.L_x_64) ;  /* 0x0000037000000947 */ /* 0x000fca0003800000 */
[----:B------:R-:W-:Y:S01]  /*1d80*/  ISETP.GE.AND P0, PT, R14, c[0x0][0x27c], PT ;  /* 0x00009f000e007a0c */ /* 0x000fe20003f06270 */
[----:B------:R-:W1:Y:S01]  /*1d90*/  LDS.128 R20, [R106+0xc080] ;  /* 0x00c080006a147984 */ /* 0x000e620000000c00 */
[----:B------:R-:W-:Y:S01]  /*1da0*/  MOV R28, R30 ;  /* 0x0000001e001c7202 */ /* 0x000fe20000000f00 */
[----:B------:R-:W-:Y:S02]  /*1db0*/  IMAD.MOV.U32 R36, RZ, RZ, R52 ;  /* 0x000000ffff247224 */ /* 0x000fe400078e0034 */
[----:B------:R-:W-:Y:S02]  /*1dc0*/  IMAD.MOV.U32 R25, RZ, RZ, R31 ;  /* 0x000000ffff197224 */ /* 0x000fe400078e001f */
[--C-:B------:R-:W-:Y:S06]  /*1dd0*/  IMAD.MOV.U32 R39, RZ, RZ, R53.reuse ;  /* 0x000000ffff277224 */ /* 0x100fec00078e0035 */
[----:B------:R-:W-:Y:S02]  /*1de0*/  @!P0 SHF.R.U64 R35, R52, 0x10, R53 ;  /* 0x0000001034238819 */ /* 0x000fe40000001235 */
[--C-:B------:R-:W-:Y:S02]  /*1df0*/  @!P0 SHF.R.U64 R29, R30, 0x10, R31.reuse ;  /* 0x000000101e1d8819 */ /* 0x100fe4000000121f */
[----:B------:R-:W-:Y:S02]  /*1e00*/  @!P0 SHF.R.U32.HI R30, RZ, 0x10, R31 ;  /* 0x00000010ff1e8819 */ /* 0x000fe4000001161f */
[----:B------:R-:W-:Y:S02]  /*1e10*/  @!P0 PRMT R36, R36, 0x5410, R35 ;  /* 0x0000541024248816 */ /* 0x000fe40000000023 */
[----:B------:R-:W-:Y:S02]  /*1e20*/  @!P0 PRMT R28, R28, 0x5410, R29 ;  /* 0x000054101c1c8816 */ /* 0x000fe4000000001d */
[----:B------:R-:W-:Y:S01]  /*1e30*/  @!P0 PRMT R25, R25, 0x5410, R30 ;  /* 0x0000541019198816 */ /* 0x000fe2000000001e */
[C---:B------:R-:W-:Y:S01]  /*1e40*/  @!P0 IMAD.U32 R35, R36.reuse, 0x10000, RZ ;  /* 0x0001000024238824 */ /* 0x040fe200078e00ff */
[----:B------:R-:W-:Y:S02]  /*1e50*/  @!P0 SHF.R.U32.HI R34, RZ, 0x10, R53 ;  /* 0x00000010ff228819 */ /* 0x000fe40000011635 */
[----:B------:R-:W-:Y:S02]  /*1e60*/  @!P0 LOP3.LUT R36, R36, 0xffff0000, RZ, 0xc0, !PT ;  /* 0xffff000024248812 */ /* 0x000fe400078ec0ff */
[C---:B------:R-:W-:Y:S02]  /*1e70*/  @!P0 SHF.L.U32 R29, R28.reuse, 0x10, RZ ;  /* 0x000000101c1d8819 */ /* 0x040fe400000006ff */
[----:B------:R-:W-:Y:S02]  /*1e80*/  @!P0 PRMT R39, R39, 0x5410, R34 ;  /* 0x0000541027278816 */ /* 0x000fe40000000022 */
[----:B------:R-:W-:Y:S01]  /*1e90*/  @!P0 LOP3.LUT R28, R28, 0xffff0000, RZ, 0xc0, !PT ;  /* 0xffff00001c1c8812 */ /* 0x000fe200078ec0ff */
[C---:B-1----:R-:W-:Y:S01]  /*1ea0*/  @!P0 IMAD.U32 R34, R20.reuse, 0x10000, RZ ;  /* 0x0001000014228824 */ /* 0x042fe200078e00ff */
[----:B------:R-:W-:Y:S02]  /*1eb0*/  @!P0 LOP3.LUT R30, R20, 0xffff0000, RZ, 0xc0, !PT ;  /* 0xffff0000141e8812 */ /* 0x000fe400078ec0ff */
[C---:B------:R-:W-:Y:S02]  /*1ec0*/  @!P0 LOP3.LUT R31, R21.reuse, 0xffff0000, RZ, 0xc0, !PT ;  /* 0xffff0000151f8812 */ /* 0x040fe400078ec0ff */
[----:B------:R-:W-:Y:S01]  /*1ed0*/  @!P0 SHF.L.U32 R37, R21, 0x10, RZ ;  /* 0x0000001015258819 */ /* 0x000fe200000006ff */
[C---:B------:R-:W-:Y:S01]  /*1ee0*/  @!P0 FMUL.FTZ R57, R30.reuse, R35 ;  /* 0x000000231e398220 */ /* 0x040fe20000410000 */
[----:B------:R-:W-:Y:S01]  /*1ef0*/  @!P0 SHF.L.U32 R38, R23, 0x10, RZ ;  /* 0x0000001017268819 */ /* 0x000fe200000006ff */
[----:B------:R-:W-:Y:S02]  /*1f00*/  @!P0 FMUL.FTZ R59, R31, R36 ;  /* 0x000000241f3b8220 */ /* 0x000fe40000410000 */
[-C--:B------:R-:W-:Y:S01]  /*1f10*/  @!P0 FMUL.FTZ R0, R30, R29.reuse ;  /* 0x0000001d1e008220 */ /* 0x080fe20000410000 */
[----:B------:R-:W-:Y:S01]  /*1f20*/  @!P0 LOP3.LUT R30, R23, 0xffff0000, RZ, 0xc0, !PT ;  /* 0xffff0000171e8812 */ /* 0x000fe200078ec0ff */
[----:B------:R-:W-:Y:S01]  /*1f30*/  @!P0 FFMA.FTZ R57, R34, R29, -R57 ;  /* 0x0000001d22398223 */ /* 0x000fe20000010839 */
[C---:B------:R-:W-:Y:S01]  /*1f40*/  @!P0 LOP3.LUT R29, R22.reuse, 0xffff0000, RZ, 0xc0, !PT ;  /* 0xffff0000161d8812 */ /* 0x040fe200078ec0ff */
[-C--:B------:R-:W-:Y:S02]  /*1f50*/  @!P0 FMUL.FTZ R2, R31, R28.reuse ;  /* 0x0000001c1f028220 */ /* 0x080fe40000410000 */
[----:B------:R-:W-:Y:S02]  /*1f60*/  @!P0 FFMA.FTZ R59, R37, R28, -R59 ;  /* 0x0000001c253b8223 */ /* 0x000fe4000001083b */
[C---:B------:R-:W-:Y:S01]  /*1f70*/  @!P0 IMAD.U32 R28, R25.reuse, 0x10000, RZ ;  /* 0x00010000191c8824 */ /* 0x040fe200078e00ff */
[----:B------:R-:W-:Y:S01]  /*1f80*/  @!P0 LOP3.LUT R25, R25, 0xffff0000, RZ, 0xc0, !PT ;  /* 0xffff000019198812 */ /* 0x000fe200078ec0ff */
[----:B------:R-:W-:Y:S01]  /*1f90*/  @!P0 FFMA.FTZ R0, R35, R34, R0 ;  /* 0x0000002223008223 */ /* 0x000fe20000010000 */
[----:B------:R-:W-:Y:S01]  /*1fa0*/  @!P0 SHF.L.U32 R35, R22, 0x10, RZ ;  /* 0x0000001016238819 */ /* 0x000fe200000006ff */
[C---:B------:R-:W-:Y:S01]  /*1fb0*/  @!P0 IMAD.U32 R34, R39.reuse, 0x10000, RZ ;  /* 0x0001000027228824 */ /* 0x040fe200078e00ff */
[----:B------:R-:W-:Y:S01]  /*1fc0*/  @!P0 LOP3.LUT R39, R39, 0xffff0000, RZ, 0xc0, !PT ;  /* 0xffff000027278812 */ /* 0x000fe200078ec0ff */
[C---:B------:R-:W-:Y:S01]  /*1fd0*/  @!P0 FMUL.FTZ R3, R29.reuse, R28 ;  /* 0x0000001c1d038220 */ /* 0x040fe20000410000 */
[----:B------:R-:W-:Y:S01]  /*1fe0*/  @!P0 F2FP.BF16.PACK_AB R57, R0, R57 ;  /* 0x000000390039823e */ /* 0x000fe200000010ff */
[----:B------:R-:W-:Y:S02]  /*1ff0*/  @!P0 FMUL.FTZ R56, R29, R34 ;  /* 0x000000221d388220 */ /* 0x000fe40000410000 */
[C---:B------:R-:W-:Y:S02]  /*2000*/  @!P0 FMUL.FTZ R58, R30.reuse, R39 ;  /* 0x000000271e3a8220 */ /* 0x040fe40000410000 */
[----:B------:R-:W-:Y:S02]  /*2010*/  @!P0 FMUL.FTZ R4, R30, R25 ;  /* 0x000000191e048220 */ /* 0x000fe40000410000 */
[----:B------:R-:W-:Y:S02]  /*2020*/  @!P0 FFMA.FTZ R2, R36, R37, R2 ;  /* 0x0000002524028223 */ /* 0x000fe40000010002 */
[----:B------:R-:W-:Y:S02]  /*2030*/  @!P0 FFMA.FTZ R3, R34, R35, R3 ;  /* 0x0000002322038223 */ /* 0x000fe40000010003 */
[----:B------:R-:W-:Y:S01]  /*2040*/  @!P0 FFMA.FTZ R56, R35, R28, -R56 ;  /* 0x0000001c23388223 */ /* 0x000fe20000010838 */
[----:B------:R-:W-:Y:S01]  /*2050*/  @!P0 F2FP.BF16.PACK_AB R60, R2, R59 ;  /* 0x0000003b023c823e */ /* 0x000fe200000010ff */
[----:B------:R-:W-:Y:S02]  /*2060*/  @!P0 FFMA.FTZ R58, R38, R25, -R58 ;  /* 0x00000019263a8223 */ /* 0x000fe4000001083a */
[----:B------:R-:W-:Y:S01]  /*2070*/  @!P0 FFMA.FTZ R4, R39, R38, R4 ;  /* 0x0000002627048223 */ /* 0x000fe20000010004 */
[----:B------:R-:W-:Y:S01]  /*2080*/  @!P0 F2FP.BF16.PACK_AB R56, R3, R56 ;  /* 0x000000380338823e */ /* 0x000fe200000010ff */
[----:B------:R-:W-:Y:S01]  /*2090*/  @!P0 IMAD.MOV.U32 R20, RZ, RZ, R57 ;  /* 0x000000ffff148224 */ /* 0x000fe200078e0039 */
[----:B------:R-:W-:Y:S02]  /*20a0*/  @!P0 MOV R21, R60 ;  /* 0x0000003c00158202 */ /* 0x000fe40000000f00 */
[----:B------:R-:W-:Y:S01]  /*20b0*/  @!P0 F2FP.BF16.PACK_AB R59, R4, R58 ;  /* 0x0000003a043b823e */ /* 0x000fe200000010ff */
[----:B------:R-:W-:Y:S03]  /*20c0*/  @!P0 IMAD.MOV.U32 R22, RZ, RZ, R56 ;  /* 0x000000ffff168224 */ /* 0x000fe600078e0038 */
[----:B------:R-:W-:Y:S05]  /*20d0*/  @!P0 MOV R23, R59 ;  /* 0x0000003b00178202 */ /* 0x000fea0000000f00 */
[----:B------:R1:W-:Y:S02]  /*20e0*/  STG.E.128 [R54.64], R20 ;  /* 0x0000001436007986 */ /* 0x0003e4000c101d0a */
.L_x_64:
[----:B------:R-:W-:Y:S05]  /*20f0*/  BSYNC B0 ;  /* 0x0000000000007941 */ /* 0x000fea0003800000 */
.L_x_63:
[----:B------:R-:W-:Y:S01]  /*2100*/  ISETP.GE.AND P0, PT, R11, c[0x0][0x1d4], PT ;  /* 0x000075000b007a0c */ /* 0x000fe20003f06270 */
[----:B------:R-:W-:Y:S01]  /*2110*/  @!UPT UIADD3 URZ, URZ, URZ, URZ ;  /* 0x0000003f3f3ff290 */ /* 0x000fe2000fffe03f */
[----:B------:R-:W-:Y:S11]  /*2120*/  BSSY B0, `(.L_x_65) ;  /* 0x0000036000007945 */ /* 0x000ff60003800000 */
[----:B------:R-:W-:-:S05]  /*2130*/  @P0 BRA `(.L_x_66) ;  /* 0x0000034000000947 */ /* 0x000fca0003800000 */
[----:B------:R-:W-:Y:S01]  /*2140*/  ISETP.GE.AND P0, PT, R10, c[0x0][0x27c], PT ;  /* 0x00009f000a007a0c */ /* 0x000fe20003f06270 */
[----:B-1----:R-:W1:Y:S11]  /*2150*/  LDS.128 R20, [R106+0xd080] ;  /* 0x00d080006a147984 */ /* 0x002e760000000c00 */
[----:B------:R-:W-:Y:S01]  /*2160*/  @!UPT UIADD3 URZ, URZ, URZ, URZ ;  /* 0x0000003f3f3ff290 */ /* 0x000fe2000fffe03f */
[----:B------:R-:W-:Y:S02]  /*2170*/  @!P0 SHF.R.U64 R30, R50, 0x10, R51 ;  /* 0x00000010321e8819 */ /* 0x000fe40000001233 */
[----:B------:R-:W-:Y:S02]  /*2180*/  @!P0 SHF.R.U64 R25, R32, 0x10, R33 ;  /* 0x0000001020198819 */ /* 0x000fe40000001221 */
[----:B------:R-:W-:Y:S02]  /*2190*/  @!P0 PRMT R49, R49, 0x5410, R30 ;  /* 0x0000541031318816 */ /* 0x000fe4000000001e */
[----:B------:R-:W-:Y:S02]  /*21a0*/  @!P0 PRMT R24, R24, 0x5410, R25 ;  /* 0x0000541018188816 */ /* 0x000fe40000000019 */
[C---:B------:R-:W-:Y:S01]  /*21b0*/  @!P0 LOP3.LUT R34, R49.reuse, 0xffff0000, RZ, 0xc0, !PT ;  /* 0xffff000031228812 */ /* 0x040fe200078ec0ff */
[----:B------:R-:W-:Y:S01]  /*21c0*/  @!P0 IMAD.U32 R31, R49, 0x10000, RZ ;  /* 0x00010000311f8824 */ /* 0x000fe200078e00ff */
[----:B------:R-:W-:Y:S01]  /*21d0*/  @!P0 SHF.R.U32.HI R32, RZ, 0x10, R33 ;  /* 0x00000010ff208819 */ /* 0x000fe20000011621 */
[C---:B------:R-:W-:Y:S01]  /*21e0*/  @!P0 IMAD.U32 R25, R24.reuse, 0x10000, RZ ;  /* 0x0001000018198824 */ /* 0x040fe200078e00ff */
[----:B------:R-:W-:Y:S02]  /*21f0*/  @!P0 SHF.R.U32.HI R51, RZ, 0x10, R51 ;  /* 0x00000010ff338819 */ /* 0x000fe40000011633 */
[----:B------:R-:W-:Y:S02]  /*2200*/  @!P0 LOP3.LUT R24, R24, 0xffff0000, RZ, 0xc0, !PT ;  /* 0xffff000018188812 */ /* 0x000fe400078ec0ff */
[----:B------:R-:W-:Y:S02]  /*2210*/  @!P0 PRMT R13, R13, 0x5410, R32 ;  /* 0x000054100d0d8816 */ /* 0x000fe40000000020 */
[----:B------:R-:W-:Y:S04]  /*2220*/  @!P0 PRMT R48, R48, 0x5410, R51 ;  /* 0x0000541030308816 */ /* 0x000fe80000000033 */
[----:B------:R-:W-:Y:S01]  /*2230*/  @!P0 LOP3.LUT R37, R48, 0xffff0000, RZ, 0xc0, !PT ;  /* 0xffff000030258812 */ /* 0x000fe200078ec0ff */
[C---:B-1----:R-:W-:Y:S01]  /*2240*/  @!P0 IMAD.U32 R35, R21.reuse, 0x10000, RZ ;  /* 0x0001000015238824 */ /* 0x042fe200078e00ff */
[C---:B------:R-:W-:Y:S02]  /*2250*/  @!P0 LOP3.LUT R28, R20.reuse, 0xffff0000, RZ, 0xc0, !PT ;  /* 0xffff0000141c8812 */ /* 0x040fe400078ec0ff */
[----:B------:R-:W-:Y:S02]  /*2260*/  @!P0 LOP3.LUT R29, R21, 0xffff0000, RZ, 0xc0, !PT ;  /* 0xffff0000151d8812 */ /* 0x000fe400078ec0ff */
        /* <DEDUP_REMOVED lines=14> */
[----:B------:R-:W-:Y:S02]  /*2350*/  @!P0 IMAD.U32 R30, R48, 0x10000, RZ ;  /* 0x00010000301e8824 */ /* 0x000fe400078e00ff */
        /* <DEDUP_REMOVED lines=17> */
[----:B------:R1:W-:Y:S02]  /*2470*/  STG.E.128 [R54.64+0x80], R20 ;  /* 0x0000801436007986 */ /* 0x0003e4000c101d0a */
.L_x_66:
[----:B------:R-:W-:Y:S05]  /*2480*/  BSYNC B0 ;  /* 0x0000000000007941 */ /* 0x000fea0003800000 */
.L_x_65:
        /* <DEDUP_REMOVED lines=56> */
.L_x_68:
[----:B------:R-:W-:Y:S05]  /*2810*/  BSYNC B0 ;  /* 0x0000000000007941 */ /* 0x000fea0003800000 */
.L_x_67:
[----:B------:R-:W-:Y:S11]  /*2820*/  ISETP.GE.AND P0, PT, R107, c[0x0][0x1d4], PT ;  /* 0x000075006b007a0c */ /* 0x000ff60003f06270 */
[----:B------:R-:W-:Y:S02]  /*2830*/  @!UPT UIADD3 URZ, URZ, URZ, URZ ;  /* 0x0000003f3f3ff290 */ /* 0x000fe4000fffe03f */
        /* <DEDUP_REMOVED lines=52> */
[----:B------:R1:W-:Y:S01]  /*2b80*/  STG.E.128 [R54.64+0x180], R20 ;  /* 0x0001801436007986 */ /* 0x0003e2000c101d0a */
[----:B------:R-:W-:-:S05]  /*2b90*/  BRA `(.L_x_62) ;  /* 0x000012e000007947 */ /* 0x000fca0003800000 */
.L_x_59:
        /* <DEDUP_REMOVED lines=17> */
[----:B------:R-:W-:Y:S01]  /*2cb0*/  ISETP.GE.AND P2, PT, R11, c[0x0][0x27c], PT ;  /* 0x00009f000b007a0c */ /* 0x000fe20003f46270 */
[----:B------:R-:W-:Y:S01]  /*2cc0*/  IMAD.X R7, R0, 0x1, R71, P0 ;  /* 0x0000000100077824 */ /* 0x000fe200000e0647 */
[----:B------:R-:W-:Y:S01]  /*2cd0*/  LEA R20, P1, R2, c[0x0][0x270], 0x1 ;  /* 0x00009c0002147a11 */ /* 0x000fe200078208ff */
[----:B------:R-:W-:Y:S01]  /*2ce0*/  CS2R R54, SRZ ;  /* 0x0000000000367805 */ /* 0x000fe2000001ff00 */
[----:B------:R-:W-:Y:S01]  /*2cf0*/  LEA R6, P0, R4, c[0x0][0x288], 0x1 ;  /* 0x0000a20004067a11 */ /* 0x000fe200078008ff */
[----:B------:R-:W-:Y:S01]  /*2d00*/  CS2R R52, SRZ ;  /* 0x0000000000347805 */ /* 0x000fe2000001ff00 */
[----:B------:R-:W-:Y:S02]  /*2d10*/  LEA.HI.X R21, R2, c[0x0][0x274], R3, 0x1, P1 ;  /* 0x00009d0002157a11 */ /* 0x000fe400008f0c03 */
[----:B------:R-:W-:Y:S03]  /*2d20*/  LEA.HI.X R7, R4, c[0x0][0x28c], R7, 0x1, P0 ;  /* 0x0000a30004077a11 */ /* 0x000fe600000f0c07 */
[----:B------:R1:W5:Y:S04]  /*2d30*/  @!P3 LDG.E.128 R32, [R20.64] ;  /* 0x0000000a1420b981 */ /* 0x000368000c1e1d00 */
[----:B------:R1:W5:Y:S04]  /*2d40*/  @!P2 LDG.E.128 R24, [R20.64+0x80] ;  /* 0x0000800a1418a981 */ /* 0x000368000c1e1d00 */
[----:B------:R1:W5:Y:S04]  /*2d50*/  @!P3 LDG.E.128 R40, [R6.64] ;  /* 0x0000000a0628b981 */ /* 0x000368000c1e1d00 */
[----:B------:R1:W5:Y:S02]  /*2d60*/  @!P2 LDG.E.128 R52, [R6.64+0x80] ;  /* 0x0000800a0634a981 */ /* 0x000364000c1e1d00 */
.L_x_70:
[----:B------:R-:W-:Y:S05]  /*2d70*/  BSYNC B0 ;  /* 0x0000000000007941 */ /* 0x000fea0003800000 */
.L_x_69:
[----:B------:R-:W-:Y:S04]  /*2d80*/  IADD3 R135, P0, R132, R18, RZ ;  /* 0x0000001284877210 */ /* 0x000fe80007f1e0ff */
[----:B------:R-:W-:Y:S01]  /*2d90*/  IADD3.X R74, R5, R80, RZ, P0, !PT ;  /* 0x00000050054a7210 */ /* 0x000fe200007fe4ff */
[----:B------:R-:W-:-:S05]  /*2da0*/  @P4 BRA `(.L_x_62) ;  /* 0x000010d000004947 */ /* 0x000fca0003800000 */
[----:B------:R-:W-:Y:S01]  /*2db0*/  ISETP.GE.AND P0, PT, R16, c[0x0][0x1d4], PT ;  /* 0x0000750010007a0c */ /* 0x000fe20003f06270 */
[----:B-----5:R-:W-:Y:S01]  /*2dc0*/  IMAD.MOV.U32 R4, RZ, RZ, R26 ;  /* 0x000000ffff047224 */ /* 0x020fe200078e001a */
        /* <DEDUP_REMOVED lines=8> */
[----:B-1----:R-:W-:Y:S01]  /*2e50*/  IMAD.MOV.U32 R7, RZ, RZ, R55 ;  /* 0x000000ffff077224 */ /* 0x002fe200078e0037 */
        /* <DEDUP_REMOVED lines=9> */
[----:B------:R-:W-:Y:S01]  /*2ef0*/  LDS.128 R20, [R94+0xc080] ;  /* 0x00c080005e147984 */ /* 0x000fe20000000c00 */
[----:B------:R-:W-:Y:S01]  /*2f00*/  ISETP.GE.AND P1, PT, R99, c[0x0][0x1d4], PT ;  /* 0x0000750063007a0c */ /* 0x000fe20003f26270 */
[----:B------:R-:W-:Y:S01]  /*2f10*/  IMAD.MOV.U32 R38, RZ, RZ, R40 ;  /* 0x000000ffff267224 */ /* 0x000fe200078e0028 */
[-C--:B------:R-:W-:Y:S01]  /*2f20*/  IADD3 R76, P3, P2, R128, R135.reuse, R101 ;  /* 0x00000087804c7210 */ /* 0x080fe20007a7e065 */
[----:B------:R-:W-:Y:S01]  /*2f30*/  IMAD.MOV.U32 R37, RZ, RZ, R41 ;  /* 0x000000ffff257224 */ /* 0x000fe200078e0029 */
[----:B------:R-:W-:Y:S01]  /*2f40*/  MOV R45, R42 ;  /* 0x0000002a002d7202 */ /* 0x000fe20000000f00 */
[----:B------:R-:W-:Y:S01]  /*2f50*/  IMAD.MOV.U32 R29, RZ, RZ, R33 ;  /* 0x000000ffff1d7224 */ /* 0x000fe200078e0021 */
[CC--:B------:R-:W-:Y:S01]  /*2f60*/  IADD3.X R137, R79.reuse, R74.reuse, R92, P3, P2 ;  /* 0x0000004a4f897210 */ /* 0x0c0fe20001fe445c */
[----:B------:R-:W1:Y:S01]  /*2f70*/  LDS.128 R56, [R95+0xc080] ;  /* 0x00c080005f387984 */ /* 0x000e620000000c00 */
[----:B------:R-:W-:Y:S01]  /*2f80*/  LEA R138, P4, R76, c[0x0][0x1c8], 0x1 ;  /* 0x000072004c8a7a11 */ /* 0x000fe200078808ff */
[----:B------:R-:W-:Y:S02]  /*2f90*/  IMAD.MOV.U32 R30, RZ, RZ, R32 ;  /* 0x000000ffff1e7224 */ /* 0x000fe400078e0020 */
[----:B------:R-:W-:Y:S01]  /*2fa0*/  @!P0 SHF.R.U64 R39, R40, 0x10, R41 ;  /* 0x0000001028278819 */ /* 0x000fe20000001229 */
[----:B------:R-:W-:Y:S01]  /*2fb0*/  IMAD.MOV.U32 R49, RZ, RZ, R43 ;  /* 0x000000ffff317224 */ /* 0x000fe200078e002b */
[----:B------:R-:W-:Y:S02]  /*2fc0*/  @!P0 SHF.R.U32.HI R40, RZ, 0x10, R41 ;  /* 0x00000010ff288819 */ /* 0x000fe40000011629 */
[----:B------:R-:W-:Y:S02]  /*2fd0*/  LEA.HI.X R139, R76, c[0x0][0x1cc], R137, 0x1, P4 ;  /* 0x000073004c8b7a11 */ /* 0x000fe400020f0c89 */
[----:B------:R-:W-:Y:S02]  /*2fe0*/  @!P1 IADD3 R134, P3, P2, R128, R135, R99 ;  /* 0x0000008780869210 */ /* 0x000fe40007a7e063 */
[----:B------:R-:W-:Y:S02]  /*2ff0*/  @!P0 SHF.R.U64 R42, R42, 0x10, R43 ;  /* 0x000000102a2a8819 */ /* 0x000fe4000000122b */
[----:B------:R-:W-:Y:S02]  /*3000*/  @!P1 IADD3.X R141, R79, R74, R88, P3, P2 ;  /* 0x0000004a4f8d9210 */ /* 0x000fe40001fe4458 */
[C---:B------:R-:W-:Y:S02]  /*3010*/  @!P1 LEA R136, P2, R134.reuse, c[0x0][0x1c8], 0x1 ;  /* 0x0000720086889a11 */ /* 0x040fe400078408ff */
[----:B------:R-:W-:Y:S02]  /*3020*/  @!P0 PRMT R45, R45, 0x5410, R42 ;  /* 0x000054102d2d8816 */ /* 0x000fe4000000002a */
[----:B------:R-:W-:Y:S02]  /*3030*/  @!P1 LEA.HI.X R137, R134, c[0x0][0x1cc], R141, 0x1, P2 ;  /* 0x0000730086899a11 */ /* 0x000fe400010f0c8d */
[----:B------:R-:W-:Y:S01]  /*3040*/  @!P0 SHF.R.U64 R31, R32, 0x10, R33 ;  /* 0x00000010201f8819 */ /* 0x000fe20000001221 */
[----:B------:R-:W-:Y:S01]  /*3050*/  IMAD.MOV.U32 R32, RZ, RZ, R35 ;  /* 0x000000ffff207224 */ /* 0x000fe200078e0023 */
[----:B------:R-:W-:Y:S02]  /*3060*/  @!P0 PRMT R41, R37, 0x5410, R40 ;  /* 0x0000541025298816 */ /* 0x000fe40000000028 */
[----:B------:R-:W-:Y:S02]  /*3070*/  @!P0 PRMT R30, R30, 0x5410, R31 ;  /* 0x000054101e1e8816 */ /* 0x000fe4000000001f */
[----:B------:R-:W-:Y:S01]  /*3080*/  @!P0 SHF.R.U32.HI R44, RZ, 0x10, R43 ;  /* 0x00000010ff2c8819 */ /* 0x000fe2000001162b */
[C---:B------:R-:W-:Y:S01]  /*3090*/  @!P0 IMAD.U32 R40, R41.reuse, 0x10000, RZ ;  /* 0x0001000029288824 */ /* 0x040fe200078e00ff */
[----:B------:R-:W-:Y:S02]  /*30a0*/  @!P0 PRMT R43, R38, 0x5410, R39 ;  /* 0x00005410262b8816 */ /* 0x000fe40000000027 */
[----:B------:R-:W-:Y:S02]  /*30b0*/  @!P0 LOP3.LUT R41, R41, 0xffff0000, RZ, 0xc0, !PT ;  /* 0xffff000029298812 */ /* 0x000fe400078ec0ff */
[----:B------:R-:W-:Y:S01]  /*30c0*/  @!P0 SHF.R.U32.HI R36, RZ, 0x10, R33 ;  /* 0x00000010ff248819 */ /* 0x000fe20000011621 */
[----:B------:R-:W-:Y:S01]  /*30d0*/  IMAD.MOV.U32 R33, RZ, RZ, R34 ;  /* 0x000000ffff217224 */ /* 0x000fe200078e0022 */
[--C-:B------:R-:W-:Y:S01]  /*30e0*/  @!P0 SHF.R.U64 R34, R34, 0x10, R35.reuse ;  /* 0x0000001022228819 */ /* 0x100fe20000001223 */
[----:B------:R-:W-:Y:S01]  /*30f0*/  @!P0 IMAD.U32 R37, R43, 0x10000, RZ ;  /* 0x000100002b258824 */ /* 0x000fe200078e00ff */
[----:B------:R-:W-:Y:S01]  /*3100*/  @!P0 SHF.R.U32.HI R35, RZ, 0x10, R35 ;  /* 0x00000010ff238819 */ /* 0x000fe20000011623 */
[C---:B-1----:R-:W-:Y:S01]  /*3110*/  @!P0 IMAD.U32 R39, R57.reuse, 0x10000, RZ ;  /* 0x0001000039278824 */ /* 0x042fe200078e00ff */
[----:B------:R-:W-:Y:S02]  /*3120*/  @!P0 SHF.L.U32 R38, R56, 0x10, RZ ;  /* 0x0000001038268819 */ /* 0x000fe400000006ff */
[----:B------:R-:W-:Y:S02]  /*3130*/  @!P0 LOP3.LUT R42, R57, 0xffff0000, RZ, 0xc0, !PT ;  /* 0xffff0000392a8812 */ /* 0x000fe400078ec0ff */
[----:B------:R-:W-:Y:S02]  /*3140*/  @!P0 LOP3.LUT R46, R58, 0xffff0000, RZ, 0xc0, !PT ;  /* 0xffff00003a2e8812 */ /* 0x000fe400078ec0ff */
[C---:B------:R-:W-:Y:S02]  /*3150*/  @!P0 SHF.L.U32 R47, R59.reuse, 0x10, RZ ;  /* 0x000000103b2f8819 */ /* 0x040fe400000006ff */
[----:B------:R-:W-:Y:S02]  /*3160*/  @!P0 LOP3.LUT R50, R59, 0xffff0000, RZ, 0xc0, !PT ;  /* 0xffff00003b328812 */ /* 0x000fe400078ec0ff */
[----:B------:R-:W-:Y:S01]  /*3170*/  @!P0 PRMT R31, R33, 0x5410, R34 ;  /* 0x00005410211f8816 */ /* 0x000fe20000000022 */
[----:B------:R-:W-:Y:S01]  /*3180*/  @!P0 IMAD.U32 R34, R20, 0x10000, RZ ;  /* 0x0001000014228824 */ /* 0x000fe200078e00ff */
[----:B------:R-:W-:Y:S01]  /*3190*/  @!P0 PRMT R36, R29, 0x5410, R36 ;  /* 0x000054101d248816 */ /* 0x000fe20000000024 */
[----:B------:R-:W-:Y:S01]  /*31a0*/  @!P0 IMAD.U32 R33, R30, 0x10000, RZ ;  /* 0x000100001e218824 */ /* 0x000fe200078e00ff */
[----:B------:R-:W-:Y:S01]  /*31b0*/  @!P0 PRMT R29, R32, 0x5410, R35 ;  /* 0x00005410201d8816 */ /* 0x000fe20000000023 */
[----:B------:R-:W-:Y:S01]  /*31c0*/  @!P0 FMUL.FTZ R76, R34, R37 ;  /* 0x00000025224c8220 */ /* 0x000fe20000410000 */
[----:B------:R-:W-:Y:S01]  /*31d0*/  @!P0 SHF.L.U32 R35, R21, 0x10, RZ ;  /* 0x0000001015238819 */ /* 0x000fe200000006ff */
[----:B------:R-:W-:Y:S01]  /*31e0*/  @!P0 IMAD.U32 R32, R36, 0x10000, RZ ;  /* 0x0001000024208824 */ /* 0x000fe200078e00ff */
[----:B------:R-:W-:Y:S01]  /*31f0*/  @!P0 PRMT R49, R49, 0x5410, R44 ;  /* 0x0000541031318816 */ /* 0x000fe2000000002c */
[-C--:B------:R-:W-:Y:S01]  /*3200*/  @!P0 FMUL.FTZ R0, R34, R33.reuse ;  /* 0x0000002122008220 */ /* 0x080fe20000410000 */
[----:B------:R-:W-:Y:S01]  /*3210*/  @!P0 LOP3.LUT R34, R21, 0xffff0000, RZ, 0xc0, !PT ;  /* 0xffff000015228812 */ /* 0x000fe200078ec0ff */
[----:B------:R-:W-:Y:S02]  /*3220*/  @!P0 FMUL.FTZ R134, R35, R40 ;  /* 0x0000002823868220 */ /* 0x000fe40000410000 */
[----:B------:R-:W-:Y:S01]  /*3230*/  @!P0 FFMA.FTZ R0, R37, R38, R0 ;  /* 0x0000002625008223 */ /* 0x000fe20000010000 */
[----:B------:R-:W-:Y:S01]  /*3240*/  @!P0 LOP3.LUT R37, R43, 0xffff0000, RZ, 0xc0, !PT ;  /* 0xffff00002b258812 */ /* 0x000fe200078ec0ff */
[-C--:B------:R-:W-:Y:S01]  /*3250*/  @!P0 FMUL.FTZ R3, R35, R32.reuse ;  /* 0x0000002023038220 */ /* 0x080fe20000410000 */
[----:B------:R-:W-:Y:S01]  /*3260*/  @!P0 SHF.L.U32 R43, R58, 0x10, RZ ;  /* 0x000000103a2b8819 */ /* 0x000fe200000006ff */
[----:B------:R-:W-:Y:S01]  /*3270*/  @!P0 FFMA.FTZ R134, R39, R32, -R134 ;  /* 0x0000002027868223 */ /* 0x000fe20000010886 */
[----:B------:R-:W-:Y:S01]  /*3280*/  @!P0 LOP3.LUT R32, R20, 0xffff0000, RZ, 0xc0, !PT ;  /* 0xffff000014208812 */ /* 0x000fe200078ec0ff */
[----:B------:R-:W-:Y:S01]  /*3290*/  @!P0 FFMA.FTZ R76, R38, R33, -R76 ;  /* 0x00000021264c8223 */ /* 0x000fe2000001084c */
[----:B------:R-:W-:Y:S01]  /*32a0*/  @!P0 LOP3.LUT R38, R56, 0xffff0000, RZ, 0xc0, !PT ;  /* 0xffff000038268812 */ /* 0x000fe200078ec0ff */
[----:B------:R-:W-:Y:S01]  /*32b0*/  @!P0 FMUL.FTZ R141, R34, R41 ;  /* 0x00000029228d8220 */ /* 0x000fe20000410000 */
[----:B------:R-:W-:Y:S01]  /*32c0*/  @!P0 LOP3.LUT R33, R36, 0xffff0000, RZ, 0xc0, !PT ;  /* 0xffff000024218812 */ /* 0x000fe200078ec0ff */
[----:B------:R-:W-:Y:S01]  /*32d0*/  @!P0 FMUL.FTZ R143, R32, R37 ;  /* 0x00000025208f8220 */ /* 0x000fe20000410000 */
[----:B------:R-:W-:Y:S01]  /*32e0*/  @!P0 LOP3.LUT R35, R30, 0xffff0000, RZ, 0xc0, !PT ;  /* 0xffff00001e238812 */ /* 0x000fe200078ec0ff */
[C---:B------:R-:W-:Y:S01]  /*32f0*/  @!P0 IMAD.U32 R44, R45.reuse, 0x10000, RZ ;  /* 0x000100002d2c8824 */ /* 0x040fe200078e00ff */
[----:B------:R-:W-:Y:S01]  /*3300*/  @!P0 LOP3.LUT R45, R45, 0xffff0000, RZ, 0xc0, !PT ;  /* 0xffff00002d2d8812 */ /* 0x000fe200078ec0ff */
[C---:B------:R-:W-:Y:S01]  /*3310*/  @!P0 IMAD.U32 R30, R31.reuse, 0x10000, RZ ;  /* 0x000100001f1e8824 */ /* 0x040fe200078e00ff */
[----:B------:R-:W-:Y:S01]  /*3320*/  @!P0 LOP3.LUT R31, R31, 0xffff0000, RZ, 0xc0, !PT ;  /* 0xffff00001f1f8812 */ /* 0x000fe200078ec0ff */
[----:B------:R-:W-:Y:S01]  /*3330*/  @!P0 FMUL.FTZ R2, R32, R35 ;  /* 0x0000002320028220 */ /* 0x000fe20000410000 */
[----:B------:R-:W-:Y:S01]  /*3340*/  @!P0 LOP3.LUT R32, R22, 0xffff0000, RZ, 0xc0, !PT ;  /* 0xffff000016208812 */ /* 0x000fe200078ec0ff */
[-C--:B------:R-:W-:Y:S02]  /*3350*/  @!P0 FMUL.FTZ R4, R34, R33.reuse ;  /* 0x0000002122048220 */ /* 0x080fe40000410000 */
[----:B------:R-:W-:Y:S02]  /*3360*/  @!P0 FFMA.FTZ R141, R42, R33, -R141 ;  /* 0x000000212a8d8223 */ /* 0x000fe4000001088d */
[----:B------:R-:W-:Y:S02]  /*3370*/  @!P0 IMAD.U32 R33, R22, 0x10000, RZ ;  /* 0x0001000016218824 */ /* 0x000fe400078e00ff */
[C---:B------:R-:W-:Y:S01]  /*3380*/  @!P0 FMUL.FTZ R145, R32.reuse, R45 ;  /* 0x0000002d20918220 */ /* 0x040fe20000410000 */
[----:B------:R-:W-:Y:S01]  /*3390*/  @!P0 F2FP.BF16.PACK_AB R134, R141, R134 ;  /* 0x000000868d86823e */ /* 0x000fe200000010ff */
[----:B------:R-:W-:Y:S02]  /*33a0*/  @!P0 FMUL.FTZ R140, R33, R44 ;  /* 0x0000002c218c8220 */ /* 0x000fe40000410000 */
[-C--:B------:R-:W-:Y:S01]  /*33b0*/  @!P0 FMUL.FTZ R6, R32, R31.reuse ;  /* 0x0000001f20068220 */ /* 0x080fe20000410000 */
[----:B------:R-:W-:Y:S01]  /*33c0*/  @!P0 LOP3.LUT R32, R23, 0xffff0000, RZ, 0xc0, !PT ;  /* 0xffff000017208812 */ /* 0x000fe200078ec0ff */
[C---:B------:R-:W-:Y:S01]  /*33d0*/  @!P0 IMAD.U32 R48, R49.reuse, 0x10000, RZ ;  /* 0x0001000031308824 */ /* 0x040fe200078e00ff */
[----:B------:R-:W-:Y:S01]  /*33e0*/  @!P0 LOP3.LUT R49, R49, 0xffff0000, RZ, 0xc0, !PT ;  /* 0xffff000031318812 */ /* 0x000fe200078ec0ff */
[----:B------:R-:W-:Y:S02]  /*33f0*/  @!P0 FFMA.FTZ R145, R46, R31, -R145 ;  /* 0x0000001f2e918223 */ /* 0x000fe40000010891 */
[----:B------:R-:W-:Y:S02]  /*3400*/  @!P0 IMAD.U32 R31, R23, 0x10000, RZ ;  /* 0x00010000171f8824 */ /* 0x000fe400078e00ff */
[-C--:B------:R-:W-:Y:S02]  /*3410*/  @!P0 FMUL.FTZ R5, R33, R30.reuse ;  /* 0x0000001e21058220 */ /* 0x080fe40000410000 */
[----:B------:R-:W-:Y:S02]  /*3420*/  @!P0 FFMA.FTZ R140, R43, R30, -R140 ;  /* 0x0000001e2b8c8223 */ /* 0x000fe4000001088c */
[C---:B------:R-:W-:Y:S01]  /*3430*/  @!P0 IMAD.U32 R30, R29.reuse, 0x10000, RZ ;  /* 0x000100001d1e8824 */ /* 0x040fe200078e00ff */
[----:B------:R-:W-:Y:S01]  /*3440*/  @!P0 LOP3.LUT R29, R29, 0xffff0000, RZ, 0xc0, !PT ;  /* 0xffff00001d1d8812 */ /* 0x000fe200078ec0ff */
[----:B------:R-:W-:Y:S01]  /*3450*/  @!P0 FFMA.FTZ R2, R37, R38, R2 ;  /* 0x0000002625028223 */ /* 0x000fe20000010002 */
[----:B------:R-:W-:Y:S01]  /*3460*/  @!P0 F2FP.BF16.PACK_AB R140, R145, R140 ;  /* 0x0000008c918c823e */ /* 0x000fe200000010ff */
[----:B------:R-:W-:Y:S02]  /*3470*/  @!P0 FMUL.FTZ R147, R31, R48 ;  /* 0x000000301f938220 */ /* 0x000fe40000410000 */
[----:B------:R-:W-:Y:S02]  /*3480*/  @!P0 FMUL.FTZ R142, R32, R49 ;  /* 0x00000031208e8220 */ /* 0x000fe40000410000 */
[----:B------:R-:W-:Y:S02]  /*3490*/  @!P0 FFMA.FTZ R3, R40, R39, R3 ;  /* 0x0000002728038223 */ /* 0x000fe40000010003 */
[----:B------:R-:W-:Y:S02]  /*34a0*/  @!P0 FFMA.FTZ R4, R41, R42, R4 ;  /* 0x0000002a29048223 */ /* 0x000fe40000010004 */
[----:B------:R-:W-:Y:S02]  /*34b0*/  @!P0 FFMA.FTZ R143, R38, R35, -R143 ;  /* 0x00000023268f8223 */ /* 0x000fe4000001088f */
[----:B------:R-:W-:Y:S01]  /*34c0*/  @!P0 FFMA.FTZ R147, R47, R30, -R147 ;  /* 0x0000001e2f938223 */ /* 0x000fe20000010893 */
[----:B------:R-:W-:Y:S01]  /*34d0*/  @!P0 F2FP.BF16.PACK_AB R141, R4, R3 ;  /* 0x00000003048d823e */ /* 0x000fe200000010ff */
[----:B------:R-:W-:Y:S01]  /*34e0*/  @!P0 FFMA.FTZ R142, R50, R29, -R142 ;  /* 0x0000001d328e8223 */ /* 0x000fe2000001088e */
[----:B------:R-:W-:Y:S01]  /*34f0*/  @!P0 F2FP.BF16.PACK_AB R143, R143, R76 ;  /* 0x0000004c8f8f823e */ /* 0x000fe200000010ff */
[----:B------:R-:W-:Y:S01]  /*3500*/  @!P0 FMUL.FTZ R7, R31, R30 ;  /* 0x0000001e1f078220 */ /* 0x000fe20000410000 */
[----:B------:R-:W-:Y:S01]  /*3510*/  @!P0 F2FP.BF16.PACK_AB R76, R2, R0 ;  /* 0x00000000024c823e */ /* 0x000fe200000010ff */
[----:B------:R-:W-:Y:S01]  /*3520*/  @!P0 FFMA.FTZ R5, R44, R43, R5 ;  /* 0x0000002b2c058223 */ /* 0x000fe20000010005 */
[----:B------:R-:W-:Y:S01]  /*3530*/  @!P0 MOV R56, R143 ;  /* 0x0000008f00388202 */ /* 0x000fe20000000f00 */
[----:B------:R-:W-:Y:S01]  /*3540*/  @!P0 FMUL.FTZ R8, R32, R29 ;  /* 0x0000001d20088220 */ /* 0x000fe20000410000 */
[----:B------:R-:W-:Y:S01]  /*3550*/  @!P0 F2FP.BF16.PACK_AB R147, R142, R147 ;  /* 0x000000938e93823e */ /* 0x000fe200000010ff */
[----:B------:R-:W-:Y:S02]  /*3560*/  @!P0 FFMA.FTZ R6, R45, R46, R6 ;  /* 0x0000002e2d068223 */ /* 0x000fe40000010006 */
[----:B------:R-:W-:Y:S01]  /*3570*/  @!P0 FFMA.FTZ R7, R48, R47, R7 ;  /* 0x0000002f30078223 */ /* 0x000fe20000010007 */
[----:B------:R-:W-:Y:S01]  /*3580*/  @!P0 MOV R59, R147 ;  /* 0x00000093003b8202 */ /* 0x000fe20000000f00 */
[----:B------:R-:W-:Y:S02]  /*3590*/  @!P0 FFMA.FTZ R8, R49, R50, R8 ;  /* 0x0000003231088223 */ /* 0x000fe40000010008 */
[----:B------:R-:W-:Y:S01]  /*35a0*/  @!P0 IMAD.MOV.U32 R57, RZ, RZ, R134 ;  /* 0x000000ffff398224 */ /* 0x000fe200078e0086 */
[----:B------:R-:W-:Y:S01]  /*35b0*/  @!P0 F2FP.BF16.PACK_AB R134, R6, R5 ;  /* 0x000000050686823e */ /* 0x000fe200000010ff */
[----:B------:R-:W-:Y:S01]  /*35c0*/  @!P0 IMAD.MOV.U32 R58, RZ, RZ, R140 ;  /* 0x000000ffff3a8224 */ /* 0x000fe200078e008c */
[----:B------:R-:W-:Y:S01]  /*35d0*/  @!P0 F2FP.BF16.PACK_AB R143, R8, R7 ;  /* 0x00000007088f823e */ /* 0x000fe200000010ff */
[----:B------:R-:W-:Y:S01]  /*35e0*/  @!P0 IMAD.MOV.U32 R20, RZ, RZ, R76 ;  /* 0x000000ffff148224 */ /* 0x000fe200078e004c */
[----:B------:R-:W-:Y:S01]  /*35f0*/  @!P0 MOV R22, R134 ;  /* 0x0000008600168202 */ /* 0x000fe20000000f00 */
[----:B------:R-:W-:Y:S01]  /*3600*/  @!P0 IMAD.MOV.U32 R21, RZ, RZ, R141 ;  /* 0x000000ffff158224 */ /* 0x000fe200078e008d */
[----:B------:R1:W-:Y:S01]  /*3610*/  STG.E.128 [R138.64], R56 ;  /* 0x000000388a007986 */ /* 0x0003e2000c101d0a */
[----:B------:R-:W-:Y:S07]  /*3620*/  @!P0 IMAD.MOV.U32 R23, RZ, RZ, R143 ;  /* 0x000000ffff178224 */ /* 0x000fee00078e008f */
[----:B------:R1:W-:Y:S02]  /*3630*/  @!P1 STG.E.128 [R136.64], R20 ;  /* 0x0000001488009986 */ /* 0x0003e4000c101d0a */
.L_x_72:
[----:B------:R-:W-:Y:S05]  /*3640*/  BSYNC B0 ;  /* 0x0000000000007941 */ /* 0x000fea0003800000 */
.L_x_71:
[----:B------:R-:W-:Y:S11]  /*3650*/  ISETP.GE.AND P0, PT, R11, c[0x0][0x1d4], PT ;  /* 0x000075000b007a0c */ /* 0x000ff60003f06270 */
[----:B------:R-:W-:Y:S02]  /*3660*/  @!UPT UIADD3 URZ, URZ, URZ, URZ ;  /* 0x0000003f3f3ff290 */ /* 0x000fe4000fffe03f */
[----:B------:R-:W-:-:S05]  /*3670*/  @P0 BRA `(.L_x_62) ;  /* 0x0000080000000947 */ /* 0x000fca0003800000 */
[----:B------:R-:W-:Y:S01]  /*3680*/  ISETP.GE.AND P0, PT, R11, c[0x0][0x27c], PT ;  /* 0x00009f000b007a0c */ /* 0x000fe20003f06270 */
[----:B-1----:R-:W1:Y:S01]  /*3690*/  LDS.128 R20, [R91+0xc080] ;  /* 0x00c080005b147984 */ /* 0x002e620000000c00 */
[----:B------:R-:W-:Y:S04]  /*36a0*/  IADD3 R47, P2, P1, R128, R135, R100 ;  /* 0x00000087802f7210 */ /* 0x000fe8000795e064 */
[----:B------:R-:W-:Y:S02]  /*36b0*/  IADD3.X R50, R79, R74, R90, P2, P1 ;  /* 0x0000004a4f327210 */ /* 0x000fe400017e245a */
[C---:B------:R-:W-:Y:S01]  /*36c0*/  LEA R136, P1, R47.reuse, c[0x0][0x1c8], 0x1 ;  /* 0x000072002f887a11 */ /* 0x040fe200078208ff */
[----:B------:R-:W2:Y:S03]  /*36d0*/  LDS.128 R56, [R93+0xc080] ;  /* 0x00c080005d387984 */ /* 0x000ea60000000c00 */
[----:B------:R-:W-:Y:S02]  /*36e0*/  LEA.HI.X R137, R47, c[0x0][0x1cc], R50, 0x1, P1 ;  /* 0x000073002f897a11 */ /* 0x000fe400008f0c32 */
[----:B------:R-:W-:Y:S02]  /*36f0*/  @!P0 SHF.R.U32.HI R32, RZ, 0x10, R55 ;  /* 0x00000010ff208819 */ /* 0x000fe40000011637 */
[----:B------:R-:W-:Y:S02]  /*3700*/  @!P0 SHF.R.U32.HI R33, RZ, 0x10, R53 ;  /* 0x00000010ff218819 */ /* 0x000fe40000011635 */
[----:B------:R-:W-:Y:S02]  /*3710*/  @!P0 PRMT R51, R51, 0x5410, R32 ;  /* 0x0000541033338816 */ /* 0x000fe40000000020 */
[----:B------:R-:W-:Y:S02]  /*3720*/  @!P0 SHF.R.U32.HI R30, RZ, 0x10, R25 ;  /* 0x00000010ff1e8819 */ /* 0x000fe40000011619 */
[C---:B------:R-:W-:Y:S02]  /*3730*/  @!P0 SHF.L.U32 R43, R51.reuse, 0x10, RZ ;  /* 0x00000010332b8819 */ /* 0x040fe400000006ff */
[----:B------:R-:W-:Y:S02]  /*3740*/  @!P0 LOP3.LUT R45, R51, 0xffff0000, RZ, 0xc0, !PT ;  /* 0xffff0000332d8812 */ /* 0x000fe400078ec0ff */
[----:B------:R-:W-:Y:S02]  /*3750*/  @!P0 PRMT R62, R62, 0x5410, R33 ;  /* 0x000054103e3e8816 */ /* 0x000fe40000000021 */
[----:B------:R-:W-:Y:S02]  /*3760*/  @!P0 SHF.R.U64 R25, R24, 0x10, R25 ;  /* 0x0000001018198819 */ /* 0x000fe40000001219 */
[C---:B------:R-:W-:Y:S01]  /*3770*/  @!P0 LOP3.LUT R39, R62.reuse, 0xffff0000, RZ, 0xc0, !PT ;  /* 0xffff00003e278812 */ /* 0x040fe200078ec0ff */
[----:B------:R-:W-:Y:S01]  /*3780*/  @!P0 IMAD.U32 R36, R62, 0x10000, RZ ;  /* 0x000100003e248824 */ /* 0x000fe200078e00ff */
[--C-:B------:R-:W-:Y:S02]  /*3790*/  @!P0 SHF.R.U32.HI R24, RZ, 0x10, R27.reuse ;  /* 0x00000010ff188819 */ /* 0x100fe4000001161b */
[----:B------:R-:W-:Y:S02]  /*37a0*/  @!P0 SHF.R.U64 R29, R26, 0x10, R27 ;  /* 0x000000101a1d8819 */ /* 0x000fe4000000121b */
[----:B------:R-:W-:Y:S02]  /*37b0*/  @!P0 PRMT R27, R13, 0x5410, R30 ;  /* 0x000054100d1b8816 */ /* 0x000fe4000000001e */
[----:B------:R-:W-:Y:S02]  /*37c0*/  @!P0 PRMT R26, R18, 0x5410, R25 ;  /* 0x00005410121a8816 */ /* 0x000fe40000000019 */
[----:B------:R-:W-:Y:S01]  /*37d0*/  @!P0 PRMT R25, R28, 0x5410, R29 ;  /* 0x000054101c198816 */ /* 0x000fe2000000001d */
[----:B-1----:R-:W-:Y:S01]  /*37e0*/  @!P0 IMAD.U32 R31, R21, 0x10000, RZ ;  /* 0x00010000151f8824 */ /* 0x002fe200078e00ff */
[----:B------:R-:W-:Y:S01]  /*37f0*/  @!P0 LOP3.LUT R29, R20, 0xffff0000, RZ, 0xc0, !PT ;  /* 0xffff0000141d8812 */ /* 0x000fe200078ec0ff */
[----:B------:R-:W-:Y:S01]  /*3800*/  @!P0 IMAD.U32 R18, R27, 0x10000, RZ ;  /* 0x000100001b128824 */ /* 0x000fe200078e00ff */
[----:B------:R-:W-:Y:S01]  /*3810*/  @!P0 PRMT R13, R19, 0x5410, R24 ;  /* 0x00005410130d8816 */ /* 0x000fe20000000018 */
[----:B------:R-:W-:Y:S01]  /*3820*/  @!P0 FMUL.FTZ R47, R31, R36 ;  /* 0x000000241f2f8220 */ /* 0x000fe20000410000 */
[----:B------:R-:W-:Y:S01]  /*3830*/  @!P0 LOP3.LUT R30, R21, 0xffff0000, RZ, 0xc0, !PT ;  /* 0xffff0000151e8812 */ /* 0x000fe200078ec0ff */
[-C--:B------:R-:W-:Y:S01]  /*3840*/  @!P0 FMUL.FTZ R3, R31, R18.reuse ;  /* 0x000000121f038220 */ /* 0x080fe20000410000 */
[----:B------:R-:W-:Y:S01]  /*3850*/  @!P0 SHF.R.U64 R52, R52, 0x10, R53 ;  /* 0x0000001034348819 */ /* 0x000fe20000001235 */
[----:B--2---:R-:W-:Y:S01]  /*3860*/  @!P0 IMAD.U32 R37, R57, 0x10000, RZ ;  /* 0x0001000039258824 */ /* 0x004fe200078e00ff */
[----:B------:R-:W-:Y:S01]  /*3870*/  @!P0 LOP3.LUT R35, R56, 0xffff0000, RZ, 0xc0, !PT ;  /* 0xffff000038238812 */ /* 0x000fe200078ec0ff */
[----:B------:R-:W-:Y:S01]  /*3880*/  @!P0 IMAD.U32 R24, R20, 0x10000, RZ ;  /* 0x0001000014188824 */ /* 0x000fe200078e00ff */
[----:B------:R-:W-:Y:S01]  /*3890*/  @!P0 SHF.L.U32 R32, R56, 0x10, RZ ;  /* 0x0000001038208819 */ /* 0x000fe200000006ff */
[----:B------:R-:W-:Y:S01]  /*38a0*/  @!P0 FFMA.FTZ R47, R37, R18, -R47 ;  /* 0x00000012252f8223 */ /* 0x000fe2000001082f */
[----:B------:R-:W-:Y:S01]  /*38b0*/  @!P0 LOP3.LUT R38, R57, 0xffff0000, RZ, 0xc0, !PT ;  /* 0xffff000039268812 */ /* 0x000fe200078ec0ff */
[----:B------:R-:W-:Y:S01]  /*38c0*/  @!P0 IMAD.U32 R19, R26, 0x10000, RZ ;  /* 0x000100001a138824 */ /* 0x000fe200078e00ff */
[----:B------:R-:W-:Y:S01]  /*38d0*/  @!P0 LOP3.LUT R44, R58, 0xffff0000, RZ, 0xc0, !PT ;  /* 0xffff00003a2c8812 */ /* 0x000fe200078ec0ff */
[----:B------:R-:W-:Y:S01]  /*38e0*/  @!P0 IMAD.U32 R28, R22, 0x10000, RZ ;  /* 0x00010000161c8824 */ /* 0x000fe200078e00ff */
[C---:B------:R-:W-:Y:S01]  /*38f0*/  @!P0 SHF.L.U32 R46, R59.reuse, 0x10, RZ ;  /* 0x000000103b2e8819 */ /* 0x040fe200000006ff */
[----:B------:R-:W-:Y:S01]  /*3900*/  @!P0 FMUL.FTZ R0, R24, R19 ;  /* 0x0000001318008220 */ /* 0x000fe20000410000 */
[----:B------:R-:W-:Y:S01]  /*3910*/  @!P0 LOP3.LUT R48, R59, 0xffff0000, RZ, 0xc0, !PT ;  /* 0xffff00003b308812 */ /* 0x000fe200078ec0ff */
[----:B------:R-:W-:Y:S01]  /*3920*/  @!P0 IMAD.U32 R42, R58, 0x10000, RZ ;  /* 0x000100003a2a8824 */ /* 0x000fe200078e00ff */
[----:B------:R-:W-:Y:S01]  /*3930*/  @!P0 LOP3.LUT R18, R26, 0xffff0000, RZ, 0xc0, !PT ;  /* 0xffff00001a128812 */ /* 0x000fe200078ec0ff */
[----:B------:R-:W-:Y:S01]  /*3940*/  @!P0 FMUL.FTZ R138, R30, R39 ;  /* 0x000000271e8a8220 */ /* 0x000fe20000410000 */
[----:B------:R-:W-:Y:S02]  /*3950*/  @!P0 LOP3.LUT R26, R22, 0xffff0000, RZ, 0xc0, !PT ;  /* 0xffff0000161a8812 */ /* 0x000fe400078ec0ff */
[----:B------:R-:W-:Y:S01]  /*3960*/  @!P0 PRMT R61, R61, 0x5410, R52 ;  /* 0x000054103d3d8816 */ /* 0x000fe20000000034 */
[----:B------:R-:W-:Y:S01]  /*3970*/  @!P0 FMUL.FTZ R2, R29, R18 ;  /* 0x000000121d028220 */ /* 0x000fe20000410000 */
[----:B------:R-:W-:Y:S02]  /*3980*/  @!P0 SHF.R.U64 R55, R54, 0x10, R55 ;  /* 0x0000001036378819 */ /* 0x000fe40000001237 */
[C---:B------:R-:W-:Y:S01]  /*3990*/  @!P0 LOP3.LUT R34, R61.reuse, 0xffff0000, RZ, 0xc0, !PT ;  /* 0xffff00003d228812 */ /* 0x040fe200078ec0ff */
[----:B------:R-:W-:Y:S01]  /*39a0*/  @!P0 IMAD.U32 R33, R61, 0x10000, RZ ;  /* 0x000100003d218824 */ /* 0x000fe200078e00ff */
[----:B------:R-:W-:Y:S02]  /*39b0*/  @!P0 PRMT R60, R60, 0x5410, R55 ;  /* 0x000054103c3c8816 */ /* 0x000fe40000000037 */
[----:B------:R-:W-:Y:S01]  /*39c0*/  ISETP.GE.AND P1, PT, R98, c[0x0][0x1d4], PT ;  /* 0x0000750062007a0c */ /* 0x000fe20003f26270 */
[----:B------:R-:W-:Y:S01]  /*39d0*/  @!P0 FMUL.FTZ R50, R29, R34 ;  /* 0x000000221d328220 */ /* 0x000fe20000410000 */
[----:B------:R-:W-:Y:S01]  /*39e0*/  @!P0 LOP3.LUT R29, R27, 0xffff0000, RZ, 0xc0, !PT ;  /* 0xffff00001b1d8812 */ /* 0x000fe200078ec0ff */
[----:B------:R-:W-:Y:S01]  /*39f0*/  @!P0 FMUL.FTZ R49, R24, R33 ;  /* 0x0000002118318220 */ /* 0x000fe20000410000 */
[C---:B------:R-:W-:Y:S01]  /*3a00*/  @!P0 LOP3.LUT R41, R60.reuse, 0xffff0000, RZ, 0xc0, !PT ;  /* 0xffff00003c298812 */ /* 0x040fe200078ec0ff */
[----:B------:R-:W-:Y:S01]  /*3a10*/  @!P0 FFMA.FTZ R50, R35, R18, -R50 ;  /* 0x0000001223328223 */ /* 0x000fe20000010832 */
[C---:B------:R-:W-:Y:S01]  /*3a20*/  @!P0 LOP3.LUT R18, R23.reuse, 0xffff0000, RZ, 0xc0, !PT ;  /* 0xffff000017128812 */ /* 0x040fe200078ec0ff */
[----:B------:R-:W-:Y:S02]  /*3a30*/  @!P0 IMAD.U32 R40, R60, 0x10000, RZ ;  /* 0x000100003c288824 */ /* 0x000fe400078e00ff */
[----:B------:R-:W-:Y:S02]  /*3a40*/  @!P0 IMAD.U32 R24, R23, 0x10000, RZ ;  /* 0x0001000017188824 */ /* 0x000fe400078e00ff */
[C---:B------:R-:W-:Y:S01]  /*3a50*/  @!P0 IMAD.U32 R27, R25.reuse, 0x10000, RZ ;  /* 0x00010000191b8824 */ /* 0x040fe200078e00ff */
[----:B------:R-:W-:Y:S01]  /*3a60*/  @!P0 LOP3.LUT R25, R25, 0xffff0000, RZ, 0xc0, !PT ;  /* 0xffff000019198812 */ /* 0x000fe200078ec0ff */
[----:B------:R-:W-:Y:S02]  /*3a70*/  @!P0 FFMA.FTZ R49, R32, R19, -R49 ;  /* 0x0000001320318223 */ /* 0x000fe40000010831 */
[C---:B------:R-:W-:Y:S01]  /*3a80*/  @!P0 IMAD.U32 R19, R13.reuse, 0x10000, RZ ;  /* 0x000100000d138824 */ /* 0x040fe200078e00ff */
[----:B------:R-:W-:Y:S01]  /*3a90*/  @!P0 LOP3.LUT R13, R13, 0xffff0000, RZ, 0xc0, !PT ;  /* 0xffff00000d0d8812 */ /* 0x000fe200078ec0ff */
[----:B------:R-:W-:Y:S01]  /*3aa0*/  @!P0 FMUL.FTZ R141, R28, R40 ;  /* 0x000000281c8d8220 */ /* 0x000fe20000410000 */
[----:B------:R-:W-:Y:S01]  /*3ab0*/  @!P0 F2FP.BF16.PACK_AB R50, R50, R49 ;  /* 0x000000313232823e */ /* 0x000fe200000010ff */
[----:B------:R-:W-:Y:S02]  /*3ac0*/  @!P0 FMUL.FTZ R134, R26, R41 ;  /* 0x000000291a868220 */ /* 0x000fe40000410000 */
[----:B------:R-:W-:Y:S01]  /*3ad0*/  @!P0 FMUL.FTZ R139, R24, R43 ;  /* 0x0000002b188b8220 */ /* 0x000fe20000410000 */
[----:B------:R-:W-:Y:S01]  /*3ae0*/  @!P0 MOV R56, R50 ;  /* 0x0000003200388202 */ /* 0x000fe20000000f00 */
[----:B------:R-:W-:Y:S02]  /*3af0*/  @!P0 FMUL.FTZ R76, R18, R45 ;  /* 0x0000002d124c8220 */ /* 0x000fe40000410000 */
[----:B------:R-:W-:Y:S02]  /*3b00*/  @!P0 FFMA.FTZ R138, R38, R29, -R138 ;  /* 0x0000001d268a8223 */ /* 0x000fe4000001088a */
[----:B------:R-:W-:Y:S02]  /*3b10*/  @!P0 FFMA.FTZ R141, R42, R27, -R141 ;  /* 0x0000001b2a8d8223 */ /* 0x000fe4000001088d */
[----:B------:R-:W-:Y:S01]  /*3b20*/  @!P0 FFMA.FTZ R134, R44, R25, -R134 ;  /* 0x000000192c868223 */ /* 0x000fe20000010886 */
[----:B------:R-:W-:Y:S01]  /*3b30*/  @!P0 F2FP.BF16.PACK_AB R47, R138, R47 ;  /* 0x0000002f8a2f823e */ /* 0x000fe200000010ff */
[----:B------:R-:W-:Y:S02]  /*3b40*/  @!P0 FFMA.FTZ R139, R46, R19, -R139 ;  /* 0x000000132e8b8223 */ /* 0x000fe4000001088b */
[----:B------:R-:W-:Y:S01]  /*3b50*/  @!P0 FFMA.FTZ R76, R48, R13, -R76 ;  /* 0x0000000d304c8223 */ /* 0x000fe2000001084c */
[----:B------:R-:W-:Y:S01]  /*3b60*/  @!P0 F2FP.BF16.PACK_AB R141, R134, R141 ;  /* 0x0000008d868d823e */ /* 0x000fe200000010ff */
[----:B------:R-:W-:Y:S02]  /*3b70*/  @!P0 IMAD.MOV.U32 R57, RZ, RZ, R47 ;  /* 0x000000ffff398224 */ /* 0x000fe400078e002f */
[----:B------:R-:W-:Y:S01]  /*3b80*/  @!P0 FFMA.FTZ R0, R33, R32, R0 ;  /* 0x0000002021008223 */ /* 0x000fe20000010000 */
[----:B------:R-:W-:Y:S01]  /*3b90*/  @!P0 F2FP.BF16.PACK_AB R76, R76, R139 ;  /* 0x0000008b4c4c823e */ /* 0x000fe200000010ff */
[----:B------:R-:W-:Y:S02]  /*3ba0*/  @!P0 IMAD.MOV.U32 R58, RZ, RZ, R141 ;  /* 0x000000ffff3a8224 */ /* 0x000fe400078e008d */
[----:B------:R-:W-:Y:S01]  /*3bb0*/  @!P0 FMUL.FTZ R4, R30, R29 ;  /* 0x0000001d1e048220 */ /* 0x000fe20000410000 */
[----:B------:R-:W-:Y:S01]  /*3bc0*/  @!P0 MOV R59, R76 ;  /* 0x0000004c003b8202 */ /* 0x000fe20000000f00 */
[----:B------:R-:W-:Y:S02]  /*3bd0*/  @!P0 FFMA.FTZ R2, R34, R35, R2 ;  /* 0x0000002322028223 */ /* 0x000fe40000010002 */
[----:B------:R-:W-:Y:S02]  /*3be0*/  @!P0 FMUL.FTZ R5, R28, R27 ;  /* 0x0000001b1c058220 */ /* 0x000fe40000410000 */
[----:B------:R-:W-:Y:S01]  /*3bf0*/  @!P0 FFMA.FTZ R3, R36, R37, R3 ;  /* 0x0000002524038223 */ /* 0x000fe20000010003 */
[----:B------:R1:W-:Y:S01]  /*3c00*/  STG.E.128 [R136.64], R56 ;  /* 0x0000003888007986 */ /* 0x0003e2000c101d0a */
[----:B------:R-:W-:Y:S01]  /*3c10*/  @!P0 FMUL.FTZ R6, R26, R25 ;  /* 0x000000191a068220 */ /* 0x000fe20000410000 */
[----:B------:R-:W-:Y:S01]  /*3c20*/  @!P0 F2FP.BF16.PACK_AB R47, R2, R0 ;  /* 0x00000000022f823e */ /* 0x000fe200000010ff */
[----:B------:R-:W-:Y:S02]  /*3c30*/  @!P0 FFMA.FTZ R4, R39, R38, R4 ;  /* 0x0000002627048223 */ /* 0x000fe40000010004 */
[----:B------:R-:W-:Y:S02]  /*3c40*/  @!P0 FMUL.FTZ R7, R24, R19 ;  /* 0x0000001318078220 */ /* 0x000fe40000410000 */
[----:B------:R-:W-:Y:S01]  /*3c50*/  @!P0 FFMA.FTZ R5, R40, R42, R5 ;  /* 0x0000002a28058223 */ /* 0x000fe20000010005 */
[----:B------:R-:W-:Y:S01]  /*3c60*/  @!P0 F2FP.BF16.PACK_AB R50, R4, R3 ;  /* 0x000000030432823e */ /* 0x000fe200000010ff */
[----:B------:R-:W-:Y:S02]  /*3c70*/  @!P0 FMUL.FTZ R8, R18, R13 ;  /* 0x0000000d12088220 */ /* 0x000fe40000410000 */
[----:B------:R-:W-:Y:S02]  /*3c80*/  @!P0 FFMA.FTZ R6, R41, R44, R6 ;  /* 0x0000002c29068223 */ /* 0x000fe40000010006 */
[----:B------:R-:W-:Y:S02]  /*3c90*/  @!P0 FFMA.FTZ R7, R43, R46, R7 ;  /* 0x0000002e2b078223 */ /* 0x000fe40000010007 */
[----:B------:R-:W-:Y:S01]  /*3ca0*/  @!P0 FFMA.FTZ R8, R45, R48, R8 ;  /* 0x000000302d088223 */ /* 0x000fe20000010008 */
[----:B------:R-:W-:Y:S01]  /*3cb0*/  @!P0 F2FP.BF16.PACK_AB R49, R6, R5 ;  /* 0x000000050631823e */ /* 0x000fe200000010ff */
[----:B------:R-:W-:Y:S02]  /*3cc0*/  @!P0 IMAD.MOV.U32 R20, RZ, RZ, R47 ;  /* 0x000000ffff148224 */ /* 0x000fe400078e002f */
[----:B------:R-:W-:Y:S01]  /*3cd0*/  @!P0 IMAD.MOV.U32 R21, RZ, RZ, R50 ;  /* 0x000000ffff158224 */ /* 0x000fe200078e0032 */
[----:B------:R-:W-:Y:S02]  /*3ce0*/  @!P0 F2FP.BF16.PACK_AB R76, R8, R7 ;  /* 0x00000007084c823e */ /* 0x000fe400000010ff */
[----:B------:R-:W-:Y:S03]  /*3cf0*/  @!P0 MOV R22, R49 ;  /* 0x0000003100168202 */ /* 0x000fe60000000f00 */
[----:B------:R-:W-:Y:S01]  /*3d00*/  @!P0 IMAD.MOV.U32 R23, RZ, RZ, R76 ;  /* 0x000000ffff178224 */ /* 0x000fe200078e004c */
[----:B------:R-:W-:-:S05]  /*3d10*/  @P1 BRA `(.L_x_62) ;  /* 0x0000016000001947 */ /* 0x000fca0003800000 */
[----:B------:R-:W-:Y:S04]  /*3d20*/  IADD3 R135, P1, P0, R128, R135, R98 ;  /* 0x0000008780877210 */ /* 0x000fe8000783e062 */
[----:B------:R-:W-:Y:S02]  /*3d30*/  IADD3.X R74, R79, R74, R86, P1, P0 ;  /* 0x0000004a4f4a7210 */ /* 0x000fe40000fe0456 */
[C---:B------:R-:W-:Y:S04]  /*3d40*/  LEA R2, P0, R135.reuse, c[0x0][0x1c8], 0x1 ;  /* 0x0000720087027a11 */ /* 0x040fe800078008ff */
[----:B------:R-:W-:Y:S05]  /*3d50*/  LEA.HI.X R3, R135, c[0x0][0x1cc], R74, 0x1, P0 ;  /* 0x0000730087037a11 */ /* 0x000fea00000f0c4a */
[----:B------:R2:W-:Y:S01]  /*3d60*/  STG.E.128 [R2.64], R20 ;  /* 0x0000001402007986 */ /* 0x0005e2000c101d0a */
[----:B------:R-:W-:-:S05]  /*3d70*/  BRA `(.L_x_62) ;  /* 0x0000010000007947 */ /* 0x000fca0003800000 */
.L_x_58:
[----:B------:R-:W-:Y:S04]  /*3d80*/  IMNMX R67, R96, 0x20, PT ;  /* 0x0000002060437817 */ /* 0x000fe80003800200 */
[----:B------:R-:W-:Y:S11]  /*3d90*/  ISETP.GE.AND P0, PT, R109, R67, PT ;  /* 0x000000436d00720c */ /* 0x000ff60003f06270 */
[----:B------:R-:W-:Y:S02]  /*3da0*/  @!UPT UIADD3 URZ, URZ, URZ, URZ ;  /* 0x0000003f3f3ff290 */ /* 0x000fe4000fffe03f */
[----:B------:R-:W-:-:S05]  /*3db0*/  @P0 BRA `(.L_x_62) ;  /* 0x000000c000000947 */ /* 0x000fca0003800000 */
[----:B------:R-:W-:Y:S02]  /*3dc0*/  ISETP.GE.AND P3, PT, R16, c[0x0][0x1d4], PT ;  /* 0x0000750010007a0c */ /* 0x000fe40003f66270 */
[----:B------:R-:W-:Y:S02]  /*3dd0*/  ISETP.GE.AND P2, PT, R11, c[0x0][0x1d4], PT ;  /* 0x000075000b007a0c */ /* 0x000fe40003f46270 */
[----:B------:R-:W-:Y:S02]  /*3de0*/  ISETP.GE.AND P1, PT, R108, c[0x0][0x1d4], PT ;  /* 0x000075006c007a0c */ /* 0x000fe40003f26270 */
[----:B------:R-:W-:Y:S07]  /*3df0*/  ISETP.GE.AND P0, PT, R107, c[0x0][0x1d4], PT ;  /* 0x000075006b007a0c */ /* 0x000fee0003f06270 */
[----:B------:R-:W1:Y:S04]  /*3e00*/  @!P3 LDS.128 R28, [R106+0xc080] ;  /* 0x00c080006a1cb984 */ /* 0x000e680000000c00 */
[----:B------:R-:W2:Y:S04]  /*3e10*/  @!P2 LDS.128 R24, [R106+0xd080] ;  /* 0x00d080006a18a984 */ /* 0x000ea80000000c00 */
[----:B------:R-:W3:Y:S04]  /*3e20*/  @!P1 LDS.128 R20, [R106+0xe080] ;  /* 0x00e080006a149984 */ /* 0x000ee80000000c00 */
[----:B------:R-:W4:Y:S04]  /*3e30*/  @!P0 LDS.128 R4, [R106+0xf080] ;  /* 0x00f080006a048984 */ /* 0x000f280000000c00 */
[----:B-1----:R1:W-:Y:S04]  /*3e40*/  @!P3 STG.E.128 [R54.64], R28 ;  /* 0x0000001c3600b986 */ /* 0x0023e8000c101d0a */
[----:B--2---:R1:W-:Y:S04]  /*3e50*/  @!P2 STG.E.128 [R54.64+0x80], R24 ;  /* 0x000080183600a986 */ /* 0x0043e8000c101d0a */
[----:B---3--:R1:W-:Y:S04]  /*3e60*/  @!P1 STG.E.128 [R54.64+0x100], R20 ;  /* 0x0001001436009986 */ /* 0x0083e8000c101d0a */
[----:B----4-:R1:W-:Y:S02]  /*3e70*/  @!P0 STG.E.128 [R54.64+0x180], R4 ;  /* 0x0001800436008986 */ /* 0x0103e4000c101d0a */
.L_x_62:
[----:B------:R-:W-:Y:S05]  /*3e80*/  BSYNC B1 ;  /* 0x0000000000017941 */ /* 0x000fea0003800000 */
.L_x_57:
[----:B------:R-:W-:Y:S01]  /*3e90*/  ISETP.GE.AND P0, PT, R97, 0x1, PT ;  /* 0x000000016100780c */ /* 0x000fe20003f06270 */
[----:B------:R-:W-:Y:S01]  /*3ea0*/  @!UPT UIADD3 URZ, URZ, URZ, URZ ;  /* 0x0000003f3f3ff290 */ /* 0x000fe2000fffe03f */
[----:B------:R-:W-:Y:S11]  /*3eb0*/  BSSY B0, `(.L_x_73) ;  /* 0x000002b000007945 */ /* 0x000ff60003800000 */
[----:B------:R-:W-:Y:S01]  /*3ec0*/  @P0 IMAD.MOV.U32 R76, RZ, RZ, R124 ;  /* 0x000000ffff4c0224 */ /* 0x000fe200078e007c */
[----:B------:R-:W-:Y:S01]  /*3ed0*/  @P0 ISETP.NE.U32.AND P4, PT, R105, RZ, PT ;  /* 0x000000ff6900020c */ /* 0x000fe20003f85070 */
[----:B------:R-:W-:Y:S01]  /*3ee0*/  @P0 IMAD R0, R84, c[0x0][0x258], RZ ;  /* 0x0000960054000a24 */ /* 0x000fe200078e02ff */
[----:B------:R-:W-:Y:S01]  /*3ef0*/  @P0 ISETP.NE.U32.AND P3, PT, R104, RZ, PT ;  /* 0x000000ff6800020c */ /* 0x000fe20003f65070 */
[----:B-12---:R-:W-:Y:S01]  /*3f00*/  @P0 IMAD.WIDE.U32 R2, R87, c[0x0][0x258], R76 ;  /* 0x0000960057020a25 */ /* 0x006fe200078e004c */
[----:B------:R-:W-:Y:S03]  /*3f10*/  @P0 ISETP.NE.U32.AND P2, PT, R103, RZ, PT ;  /* 0x000000ff6700020c */ /* 0x000fe60003f45070 */
[----:B------:R-:W-:Y:S01]  /*3f20*/  @P0 IMAD R0, R87, c[0x0][0x25c], R0 ;  /* 0x0000970057000a24 */ /* 0x000fe200078e0200 */
[C---:B------:R-:W-:Y:S03]  /*3f30*/  @P0 LEA R4, P1, R2.reuse, c[0x0][0x250], 0x1 ;  /* 0x0000940002040a11 */ /* 0x040fe600078208ff */
[----:B------:R-:W-:Y:S05]  /*3f40*/  @P0 IMAD.IADD R0, R3, 0x1, R0 ;  /* 0x0000000103000824 */ /* 0x000fea00078e0200 */
[----:B------:R-:W-:Y:S02]  /*3f50*/  @P0 LEA.HI.X R5, R2, c[0x0][0x254], R0, 0x1, P1 ;  /* 0x0000950002050a11 */ /* 0x000fe400008f0c00 */
[----:B------:R-:W-:Y:S03]  /*3f60*/  @P0 ISETP.NE.U32.AND P1, PT, R102, RZ, PT ;  /* 0x000000ff6600020c */ /* 0x000fe60003f25070 */
[----:B------:R-:W-:Y:S01]  /*3f70*/  @!PT LDS RZ, [RZ] ;  /* 0x00000000fffff984 */ /* 0x000fe20000000800 */
[----:B------:R-:W-:Y:S01]  /*3f80*/  @!PT LDS RZ, [RZ] ;  /* 0x00000000fffff984 */ /* 0x000fe20000000800 */
[----:B------:R-:W-:Y:S01]  /*3f90*/  @!PT LDS RZ, [RZ] ;  /* 0x00000000fffff984 */ /* 0x000fe20000000800 */
[----:B------:R1:W-:Y:S04]  /*3fa0*/  @P0 LDGSTS.E.BYPASS.LTC128B.128 [R106+0x8080], [R4.64], P4 ;  /* 0x08080000046a0fae */ /* 0x0003e8000a101d4a */
[----:B------:R1:W-:Y:S04]  /*3fb0*/  @P0 LDGSTS.E.BYPASS.LTC128B.128 [R106+0x9080], [R4.64+0x80], P3 ;  /* 0x09080080046a0fae */ /* 0x0003e80009901d4a */
[----:B------:R1:W-:Y:S04]  /*3fc0*/  @P0 LDGSTS.E.BYPASS.LTC128B.128 [R106+0xa080], [R4.64+0x100], P2 ;  /* 0x0a080100046a0fae */ /* 0x0003e80009101d4a */
[----:B------:R1:W-:Y:S01]  /*3fd0*/  @P0 LDGSTS.E.BYPASS.LTC128B.128 [R106+0xb080], [R4.64+0x180], P1 ;  /* 0x0b080180046a0fae */ /* 0x0003e20008901d4a */
[----:B------:R-:W-:Y:S03]  /*3fe0*/  ISETP.GE.AND P0, PT, R109, R67, PT ;  /* 0x000000436d00720c */ /* 0x000fe60003f06270 */
[----:B------:R-:W0:Y:S01]  /*3ff0*/  LDGDEPBAR ;  /* 0x00000000000079af */ /* 0x000e220000000000 */
[----:B------:R-:W-:Y:S04]  /*4000*/  DEPBAR.LE SB0, 0x0 ;  /* 0x000080000000791a */ /* 0x000fe80000000000 */
[----:B------:R-:W-:Y:S06]  /*4010*/  BAR.SYNC.DEFER_BLOCKING 0x0 ;  /* 0x0000000000007b1d */ /* 0x000fec0000010000 */
[----:B------:R-:W-:-:S05]  /*4020*/  @P0 BRA `(.L_x_74) ;  /* 0x0000013000000947 */ /* 0x000fca0003800000 */
[----:B-1----:R-:W-:Y:S01]  /*4030*/  ISETP.GE.AND P3, PT, R16, c[0x0][0x1d4], PT ;  /* 0x0000750010007a0c */ /* 0x002fe20003f66270 */
[----:B------:R-:W-:Y:S01]  /*4040*/  IMAD.MOV.U32 R74, RZ, RZ, R122 ;  /* 0x000000ffff4a7224 */ /* 0x000fe200078e007a */
[----:B------:R-:W-:Y:S01]  /*4050*/  ISETP.GE.AND P2, PT, R11, c[0x0][0x1d4], PT ;  /* 0x000075000b007a0c */ /* 0x000fe20003f46270 */
[----:B------:R-:W-:Y:S01]  /*4060*/  IMAD R0, R83, c[0x0][0x208], RZ ;  /* 0x0000820053007a24 */ /* 0x000fe200078e02ff */
[----:B------:R-:W-:Y:S01]  /*4070*/  ISETP.GE.AND P1, PT, R108, c[0x0][0x1d4], PT ;  /* 0x000075006c007a0c */ /* 0x000fe20003f26270 */
[----:B------:R-:W-:Y:S01]  /*4080*/  IMAD.WIDE.U32 R2, R85, c[0x0][0x208], R74 ;  /* 0x0000820055027a25 */ /* 0x000fe200078e004a */
[----:B------:R-:W-:Y:S03]  /*4090*/  ISETP.GE.AND P0, PT, R107, c[0x0][0x1d4], PT ;  /* 0x000075006b007a0c */ /* 0x000fe60003f06270 */
[----:B------:R-:W-:Y:S01]  /*40a0*/  IMAD R0, R85, c[0x0][0x20c], R0 ;  /* 0x0000830055007a24 */ /* 0x000fe200078e0200 */
[C---:B-----5:R-:W-:Y:S03]  /*40b0*/  LEA R18, P4, R2.reuse, c[0x0][0x1f8], 0x1 ;  /* 0x00007e0002127a11 */ /* 0x060fe600078808ff */
[----:B------:R-:W1:Y:S01]  /*40c0*/  @!P3 LDS.128 R28, [R106+0x8080] ;  /* 0x008080006a1cb984 */ /* 0x000e620000000c00 */
[----:B------:R-:W-:Y:S03]  /*40d0*/  IMAD.IADD R0, R3, 0x1, R0 ;  /* 0x0000000103007824 */ /* 0x000fe600078e0200 */
[----:B------:R-:W2:Y:S02]  /*40e0*/  @!P2 LDS.128 R24, [R106+0x9080] ;  /* 0x009080006a18a984 */ /* 0x000ea40000000c00 */
[----:B------:R-:W-:Y:S02]  /*40f0*/  LEA.HI.X R19, R2, c[0x0][0x1fc], R0, 0x1, P4 ;  /* 0x00007f0002137a11 */ /* 0x000fe400020f0c00 */
[----:B------:R-:W3:Y:S04]  /*4100*/  @!P1 LDS.128 R20, [R106+0xa080] ;  /* 0x00a080006a149984 */ /* 0x000ee80000000c00 */
[----:B------:R-:W4:Y:S04]  /*4110*/  @!P0 LDS.128 R4, [R106+0xb080] ;  /* 0x00b080006a048984 */ /* 0x000f280000000c00 */
[----:B-1----:R1:W-:Y:S04]  /*4120*/  @!P3 STG.E.128 [R18.64], R28 ;  /* 0x0000001c1200b986 */ /* 0x0023e8000c101d0a */
[----:B--2---:R1:W-:Y:S04]  /*4130*/  @!P2 STG.E.128 [R18.64+0x80], R24 ;  /* 0x000080181200a986 */ /* 0x0043e8000c101d0a */
[----:B---3--:R1:W-:Y:S04]  /*4140*/  @!P1 STG.E.128 [R18.64+0x100], R20 ;  /* 0x0001001412009986 */ /* 0x0083e8000c101d0a */
[----:B----4-:R1:W-:Y:S02]  /*4150*/  @!P0 STG.E.128 [R18.64+0x180], R4 ;  /* 0x0001800412008986 */ /* 0x0103e4000c101d0a */
.L_x_74:
[----:B-1----:R-:W-:Y:S05]  /*4160*/  BSYNC B0 ;  /* 0x0000000000007941 */ /* 0x002fea0003800000 */
.L_x_73:
[CC--:B------:R-:W-:Y:S02]  /*4170*/  ISETP.GT.AND P0, PT, R82.reuse, R78.reuse, PT ;  /* 0x0000004e5200720c */ /* 0x0c0fe40003f04270 */
[----:B------:R-:W-:Y:S02]  /*4180*/  IADD3 R82, P1, R82, -0x1, RZ ;  /* 0xffffffff52527810 */ /* 0x000fe40007f3e0ff */
[----:B------:R-:W-:Y:S02]  /*4190*/  IADD3 R97, R97, 0x20, RZ ;  /* 0x0000002061617810 */ /* 0x000fe40007ffe0ff */
[----:B------:R-:W-:Y:S02]  /*41a0*/  IADD3.X R81, R81, -0x1, RZ, P1, !PT ;  /* 0xffffffff51517810 */ /* 0x000fe40000ffe4ff */
[----:B------:R-:W-:Y:S05]  /*41b0*/  IADD3 R96, R96, 0x20, RZ ;  /* 0x0000002060607810 */ /* 0x000fea0007ffe0ff */
[----:B------:R-:W-:Y:S01]  /*41c0*/  @P0 ISETP.NE.U32.AND P4, PT, R105, RZ, PT ;  /* 0x000000ff6900020c */ /* 0x000fe20003f85070 */
[----:B------:R-:W-:Y:S01]  /*41d0*/  @P0 IMAD.MOV.U32 R2, RZ, RZ, R126 ;  /* 0x000000ffff020224 */ /* 0x000fe200078e007e */
[----:B------:R-:W-:Y:S01]  /*41e0*/  @P0 ISETP.NE.U32.AND P3, PT, R104, RZ, PT ;  /* 0x000000ff6800020c */ /* 0x000fe20003f65070 */
[----:B------:R-:W-:Y:S01]  /*41f0*/  @P0 IMAD.MOV.U32 R3, RZ, RZ, R131 ;  /* 0x000000ffff030224 */ /* 0x000fe200078e0083 */
[----:B------:R-:W-:Y:S01]  /*4200*/  @P0 ISETP.NE.U32.AND P2, PT, R103, RZ, PT ;  /* 0x000000ff6700020c */ /* 0x000fe20003f45070 */
[C---:B------:R-:W-:Y:S02]  /*4210*/  @P0 IMAD R0, R82.reuse, UR7, RZ ;  /* 0x0000000752000c24 */ /* 0x040fe4000f8e02ff */
[----:B------:R-:W-:Y:S04]  /*4220*/  @P0 IMAD.WIDE.U32 R2, R82, UR8, R2 ;  /* 0x0000000852020c25 */ /* 0x000fe8000f8e0002 */
[----:B------:R-:W-:Y:S01]  /*4230*/  @P0 IMAD R0, R81, UR8, R0 ;  /* 0x0000000851000c24 */ /* 0x000fe2000f8e0200 */
[----:B------:R-:W-:Y:S03]  /*4240*/  @P0 LEA R4, P1, R2, c[0x0][0x220], 0x1 ;  /* 0x0000880002040a11 */ /* 0x000fe600078208ff */
[----:B------:R-:W-:Y:S01]  /*4250*/  @P0 IMAD.IADD R0, R3, 0x1, R0 ;  /* 0x0000000103000824 */ /* 0x000fe200078e0200 */
[----:B------:R-:W-:Y:S04]  /*4260*/  IADD3 R3, R82, 0x1, RZ ;  /* 0x0000000152037810 */ /* 0x000fe80007ffe0ff */
[----:B------:R-:W-:Y:S02]  /*4270*/  @P0 LEA.HI.X R5, R2, c[0x0][0x224], R0, 0x1, P1 ;  /* 0x0000890002050a11 */ /* 0x000fe400008f0c00 */
[----:B------:R-:W-:Y:S03]  /*4280*/  @P0 ISETP.NE.U32.AND P1, PT, R102, RZ, PT ;  /* 0x000000ff6600020c */ /* 0x000fe60003f25070 */
[----:B------:R-:W-:Y:S01]  /*4290*/  @!PT LDS RZ, [RZ] ;  /* 0x00000000fffff984 */ /* 0x000fe20000000800 */
[----:B------:R-:W-:Y:S01]  /*42a0*/  @!PT LDS RZ, [RZ] ;  /* 0x00000000fffff984 */ /* 0x000fe20000000800 */
[----:B------:R-:W-:Y:S01]  /*42b0*/  @!PT LDS RZ, [RZ] ;  /* 0x00000000fffff984 */ /* 0x000fe20000000800 */
[----:B------:R1:W-:Y:S04]  /*42c0*/  @P0 LDGSTS.E.BYPASS.LTC128B.128 [R106+0xc080], [R4.64], P4 ;  /* 0x0c080000046a0fae */ /* 0x0003e8000a101d4a */
[----:B------:R1:W-:Y:S04]  /*42d0*/  @P0 LDGSTS.E.BYPASS.LTC128B.128 [R106+0xd080], [R4.64+0x80], P3 ;  /* 0x0d080080046a0fae */ /* 0x0003e80009901d4a */
[----:B------:R1:W-:Y:S01]  /*42e0*/  @P0 LDGSTS.E.BYPASS.LTC128B.128 [R106+0xe080], [R4.64+0x100], P2 ;  /* 0x0e080100046a0fae */ /* 0x0003e20009101d4a */
[----:B------:R-:W-:Y:S03]  /*42f0*/  ISETP.GT.AND P2, PT, R3, R78, PT ;  /* 0x0000004e0300720c */ /* 0x000fe60003f44270 */
[----:B------:R1:W-:Y:S01]  /*4300*/  @P0 LDGSTS.E.BYPASS.LTC128B.128 [R106+0xf080], [R4.64+0x180], P1 ;  /* 0x0f080180046a0fae */ /* 0x0003e20008901d4a */
[----:B------:R-:W-:Y:S02]  /*4310*/  IADD3 R85, P1, R85, -0x20, RZ ;  /* 0xffffffe055557810 */ /* 0x000fe40007f3e0ff */
[----:B------:R-:W-:Y:S01]  /*4320*/  IADD3 R87, P0, R87, -0x20, RZ ;  /* 0xffffffe057577810 */ /* 0x000fe20007f1e0ff */
[----:B------:R-:W0:Y:S01]  /*4330*/  LDGDEPBAR ;  /* 0x00000000000079af */ /* 0x000e220000000000 */
[----:B------:R-:W-:Y:S02]  /*4340*/  IADD3.X R83, R83, -0x1, RZ, P1, !PT ;  /* 0xffffffff53537810 */ /* 0x000fe40000ffe4ff */
[----:B------:R-:W-:Y:S03]  /*4350*/  IADD3.X R84, R84, -0x1, RZ, P0, !PT ;  /* 0xffffffff54547810 */ /* 0x000fe600007fe4ff */
[----:B------:R-:W-:-:S05]  /*4360*/  @P2 BRA `(.L_x_75) ;  /* 0xffffd47000002947 */ /* 0x000fca000383ffff */
[----:B------:R-:W-:Y:S06]  /*4370*/  BAR.SYNC.DEFER_BLOCKING 0x0 ;  /* 0x0000000000007b1d */ /* 0x000fec0000010000 */
.L_x_54:
[----:B-1----:R-:W-:Y:S01]  /*4380*/  ISETP.GE.AND P0, PT, R63, 0x1, PT ;  /* 0x000000013f00780c */ /* 0x002fe20003f06270 */
[----:B------:R-:W-:Y:S01]  /*4390*/  IMAD.IADD R0, R110, 0x1, R111 ;  /* 0x000000016e007824 */ /* 0x000fe200078e026f */
[----:B------:R-:W-:Y:S01]  /*43a0*/  PLOP3.LUT P2, PT, PT, PT, PT, 0x80, 0x0 ;  /* 0x000000000000781c */ /* 0x000fe20003f4f070 */
        /* <DEDUP_REMOVED lines=33> */
[----:B------:R-:W-:Y:S01]  /*45c0*/  IMAD.MOV.U32 R67, RZ, RZ, RZ ;  /* 0x000000ffff437224 */ /* 0x000fe200078e00ff */
[----:B------:R-:W-:Y:S01]  /*45d0*/  MOV R4, RZ ;  /* 0x000000ff00047202 */ /* 0x000fe20000000f00 */
[----:B------:R-:W-:Y:S01]  /*45e0*/  CS2R R6, SRZ ;  /* 0x0000000000067805 */ /* 0x000fe2000001ff00 */
[----:B------:R-:W-:Y:S01]  /*45f0*/  CS2R R12, SRZ ;  /* 0x00000000000c7805 */ /* 0x000fe2000001ff00 */
[----:B------:R-:W-:Y:S01]  /*4600*/  IMAD.MOV.U32 R62, RZ, RZ, RZ ;  /* 0x000000ffff3e7224 */ /* 0x000fe200078e00ff */
[----:B------:R-:W-:Y:S01]  /*4610*/  CS2R R60, SRZ ;  /* 0x00000000003c7805 */ /* 0x000fe2000001ff00 */
[----:B------:R-:W-:Y:S01]  /*4620*/  CS2R R58, SRZ ;  /* 0x00000000003a7805 */ /* 0x000fe2000001ff00 */
[----:B------:R-:W-:Y:S01]  /*4630*/  CS2R R56, SRZ ;  /* 0x0000000000387805 */ /* 0x000fe2000001ff00 */
[----:B-----5:R-:W-:Y:S01]  /*4640*/  CS2R R54, SRZ ;  /* 0x0000000000367805 */ /* 0x020fe2000001ff00 */
        /* <DEDUP_REMOVED lines=25> */
[----:B------:R-:W-:Y:S05]  /*47e0*/  @!P0 BRA `(.L_x_76) ;  /* 0x0000c39000008947 */ /* 0x000fea0003800000 */
[----:B------:R-:W-:-:S04]  /*47f0*/  ISETP.NE.U32.AND P0, PT, RZ, c[0x0][0x340], PT ;  /* 0x0000d000ff007a0c */ /* 0x000fc80003f05070 */
[----:B------:R-:W-:-:S13]  /*4800*/  ISETP.NE.AND.EX P2, PT, RZ, c[0x0][0x344], PT, P0 ;  /* 0x0000d100ff007a0c */ /* 0x000fda0003f45300 */
[----:B------:R-:W-:-:S04]  /*4810*/  @P2 IMAD.MOV.U32 R23, RZ, RZ, 0x4 ;  /* 0x00000004ff172424 */ /* 0x000fc800078e00ff */
[----:B------:R-:W-:-:S06]  /*4820*/  @P2 IMAD.WIDE R22, R228, R23, c[0x0][0x340] ;  /* 0x0000d000e4162625 */ /* 0x000fcc00078e0217 */
[----:B------:R-:W2:Y:S01]  /*4830*/  @P2 LDG.E R22, [R22.64] ;  /* 0x0000000a16162981 */ /* 0x000ea2000c1e1900 */
[----:B------:R-:W-:Y:S01]  /*4840*/  SHF.R.S32.HI R3, RZ, 0x1f, R112 ;  /* 0x0000001fff037819 */ /* 0x000fe20000011470 */
[C---:B------:R-:W-:Y:S01]  /*4850*/  IMAD.WIDE.U32 R10, R112.reuse, c[0x0][0x178], RZ ;  /* 0x00005e00700a7a25 */ /* 0x040fe200078e00ff */
[----:B------:R-:W-:Y:S01]  /*4860*/  SHF.R.S32.HI R21, RZ, 0x1f, R64 ;  /* 0x0000001fff157819 */ /* 0x000fe20000011440 */
[----:B------:R-:W-:Y:S01]  /*4870*/  BSSY B0, `(.L_x_77) ;  /* 0x00000c1000007945 */ /* 0x000fe20003800000 */
[----:B------:R-:W-:Y:S01]  /*4880*/  ISETP.NE.U32.AND P0, PT, RZ, c[0x0][0x348], PT ;  /* 0x0000d200ff007a0c */ /* 0x000fe20003f05070 */
[----:B------:R-:W-:Y:S01]  /*4890*/  IMAD R3, R3, c[0x0][0x178], RZ ;  /* 0x00005e0003037a24 */ /* 0x000fe200078e02ff */
[----:B------:R-:W-:Y:S01]  /*48a0*/  LEA.HI R17, R21, R64, RZ, 0x3 ;  /* 0x0000004015117211 */ /* 0x000fe200078f18ff */
[----:B------:R-:W-:Y:S01]  /*48b0*/  IMAD.MOV.U32 R2, RZ, RZ, c[0x0][0x2c4] ;  /* 0x0000b100ff027624 */ /* 0x000fe200078e00ff */
[----:B------:R-:W-:Y:S01]  /*48c0*/  ISETP.NE.AND.EX P0, PT, RZ, c[0x0][0x34c], PT, P0 ;  /* 0x0000d300ff007a0c */ /* 0x000fe20003f05300 */
[----:B------:R-:W-:Y:S01]  /*48d0*/  IMAD R3, R112, c[0x0][0x17c], R3 ;  /* 0x00005f0070037a24 */ /* 0x000fe200078e0203 */
[----:B------:R-:W-:Y:S01]  /*48e0*/  SHF.R.S32.HI R26, RZ, 0x1f, R0 ;  /* 0x0000001fff1a7819 */ /* 0x000fe20000011400 */
[----:B------:R-:W-:Y:S01]  /*48f0*/  IMAD R4, R89, c[0x0][0x1b8], RZ ;  /* 0x00006e0059047a24 */ /* 0x000fe200078e02ff */
[----:B------:R-:W-:Y:S01]  /*4900*/  ISETP.NE.AND P1, PT, R2, 0x1, PT ;  /* 0x000000010200780c */ /* 0x000fe20003f25270 */
[----:B------:R-:W-:Y:S01]  /*4910*/  IMAD.IADD R11, R11, 0x1, R3 ;  /* 0x000000010b0b7824 */ /* 0x000fe200078e0203 */
[----:B------:R-:W-:Y:S01]  /*4920*/  LOP3.LUT R3, R17, 0xfffffff8, RZ, 0xc0, !PT ;  /* 0xfffffff811037812 */ /* 0x000fe200078ec0ff */
[C---:B------:R-:W-:Y:S01]  /*4930*/  IMAD R9, R227.reuse, c[0x0][0x1bc], R4 ;  /* 0x00006f00e3097a24 */ /* 0x040fe200078e0204 */
[----:B------:R-:W-:Y:S01]  /*4940*/  SHF.R.S32.HI R17, RZ, 0x3, R17 ;  /* 0x00000003ff117819 */ /* 0x000fe20000011411 */
[----:B------:R-:W-:Y:S01]  /*4950*/  IMAD.WIDE.U32 R10, R227, c[0x0][0x1b8], R10 ;  /* 0x00006e00e30a7a25 */ /* 0x000fe200078e000a */
[----:B------:R-:W-:-:S02]  /*4960*/  SEL R8, R228, RZ, !P0 ;  /* 0x000000ffe4087207 */ /* 0x000fc40004000000 */
[----:B------:R-:W-:Y:S01]  /*4970*/  LEA.HI R44, R21, R64, RZ, 0x6 ;  /* 0x00000040152c7211 */ /* 0x000fe200078f30ff */
[----:B------:R-:W-:Y:S01]  /*4980*/  IMAD.IADD R16, R64, 0x1, -R3 ;  /* 0x0000000140107824 */ /* 0x000fe200078e0a03 */
[----:B------:R-:W-:Y:S01]  /*4990*/  SHF.R.S32.HI R3, RZ, 0x1f, R228 ;  /* 0x0000001fff037819 */ /* 0x000fe200000114e4 */
[----:B------:R-:W-:Y:S02]  /*49a0*/  IMAD.IADD R11, R11, 0x1, R9 ;  /* 0x000000010b0b7824 */ /* 0x000fe400078e0209 */
[----:B------:R-:W-:Y:S01]  /*49b0*/  IMAD R2, R16, 0x20, R17 ;  /* 0x0000002010027824 */ /* 0x000fe200078e0211 */
[----:B------:R-:W-:Y:S01]  /*49c0*/  SEL R7, R3, RZ, !P0 ;  /* 0x000000ff03077207 */ /* 0x000fe20004000000 */
[----:B------:R-:W-:Y:S02]  /*49d0*/  IMAD R34, R113, c[0x0][0x2c4], RZ ;  /* 0x0000b10071227a24 */ /* 0x000fe400078e02ff */
[----:B------:R-:W-:Y:S02]  /*49e0*/  IMAD R5, R65, 0x80, R2 ;  /* 0x0000008041057824 */ /* 0x000fe400078e0202 */
[----:B------:R-:W-:-:S02]  /*49f0*/  IMAD R7, R7, c[0x0][0x1c0], RZ ;  /* 0x0000700007077a24 */ /* 0x000fc400078e02ff */
[----:B------:R-:W-:-:S04]  /*4a00*/  @P1 IMAD.HI.U32 R2, R5, c[0x0][0x2c8], RZ ;  /* 0x0000b20005021a27 */ /* 0x000fc800078e00ff */
[----:B------:R-:W-:Y:S01]  /*4a10*/  IMAD.MOV.U32 R4, RZ, RZ, R5 ;  /* 0x000000ffff047224 */ /* 0x000fe200078e0005 */
[----:B------:R-:W-:Y:S01]  /*4a20*/  @P1 SHF.R.U32.HI R4, RZ, c[0x0][0x2cc], R2 ;  /* 0x0000b300ff041a19 */ /* 0x000fe20000011602 */
[C---:B------:R-:W-:Y:S02]  /*4a30*/  IMAD R7, R8.reuse, c[0x0][0x1c4], R7 ;  /* 0x0000710008077a24 */ /* 0x040fe400078e0207 */
[----:B------:R-:W-:Y:S01]  /*4a40*/  IMAD.WIDE.U32 R8, R8, c[0x0][0x1c0], R10 ;  /* 0x0000700008087a25 */ /* 0x000fe200078e000a */
[--C-:B------:R-:W-:Y:S02]  /*4a50*/  SHF.R.S32.HI R15, RZ, 0x1f, R4.reuse ;  /* 0x0000001fff0f7819 */ /* 0x100fe40000011404 */
[----:B------:R-:W-:Y:S01]  /*4a60*/  LEA.HI R11, R21, R64, RZ, 0x4 ;  /* 0x00000040150b7211 */ /* 0x000fe200078f20ff */
[----:B------:R-:W-:Y:S02]  /*4a70*/  IMAD.MOV R24, RZ, RZ, -R4 ;  /* 0x000000ffff187224 */ /* 0x000fe400078e0a04 */
[----:B------:R-:W-:Y:S01]  /*4a80*/  IMAD R15, R15, c[0x0][0x1b0], RZ ;  /* 0x00006c000f0f7a24 */ /* 0x000fe200078e02ff */
[----:B------:R-:W-:Y:S01]  /*4a90*/  SHF.R.S32.HI R20, RZ, 0x4, R11 ;  /* 0x00000004ff147819 */ /* 0x000fe2000001140b */
[----:B------:R-:W-:-:S02]  /*4aa0*/  IMAD.IADD R9, R9, 0x1, R7 ;  /* 0x0000000109097824 */ /* 0x000fc400078e0207 */
[----:B------:R-:W-:Y:S01]  /*4ab0*/  IMAD R24, R24, c[0x0][0x2c4], R5 ;  /* 0x0000b10018187a24 */ /* 0x000fe200078e0205 */
[----:B------:R-:W-:Y:S01]  /*4ac0*/  LEA.HI R19, R11, R20, RZ, 0x1 ;  /* 0x000000140b137211 */ /* 0x000fe200078f08ff */
[----:B------:R-:W-:Y:S01]  /*4ad0*/  IMAD R7, R65, 0x80, R17 ;  /* 0x0000008041077824 */ /* 0x000fe200078e0211 */
[----:B------:R-:W-:Y:S01]  /*4ae0*/  LOP3.LUT R11, R11, 0xfffffff0, RZ, 0xc0, !PT ;  /* 0xfffffff00b0b7812 */ /* 0x000fe200078ec0ff */
[C---:B------:R-:W-:Y:S01]  /*4af0*/  IMAD R15, R4.reuse, c[0x0][0x1b4], R15 ;  /* 0x00006d00040f7a24 */ /* 0x040fe200078e020f */
[----:B------:R-:W-:Y:S01]  /*4b00*/  LOP3.LUT R19, R19, 0xfffffffe, RZ, 0xc0, !PT ;  /* 0xfffffffe13137812 */ /* 0x000fe200078ec0ff */
[----:B------:R-:W-:Y:S01]  /*4b10*/  IMAD.WIDE.U32 R4, R4, c[0x0][0x1b0], R8 ;  /* 0x00006c0004047a25 */ /* 0x000fe200078e0008 */
[----:B------:R-:W-:Y:S02]  /*4b20*/  SHF.R.S32.HI R9, RZ, 0x1f, R24 ;  /* 0x0000001fff097819 */ /* 0x000fe40000011418 */
[----:B------:R-:W-:Y:S01]  /*4b30*/  IADD3 R13, R7, 0x20, RZ ;  /* 0x00000020070d7810 */ /* 0x000fe20007ffe0ff */
[----:B------:R-:W-:Y:S01]  /*4b40*/  IMAD.IADD R5, R5, 0x1, R15 ;  /* 0x0000000105057824 */ /* 0x000fe200078e020f */
[-C--:B------:R-:W-:Y:S01]  /*4b50*/  ISETP.GE.AND P1, PT, R7, R34.reuse, PT ;  /* 0x000000220700720c */ /* 0x080fe20003f26270 */
[----:B------:R-:W-:Y:S01]  /*4b60*/  IMAD R9, R9, c[0x0][0x1a8], RZ ;  /* 0x00006a0009097a24 */ /* 0x000fe200078e02ff */
[----:B------:R-:W-:Y:S01]  /*4b70*/  ISETP.GE.AND P0, PT, R13, R34, PT ;  /* 0x000000220d00720c */ /* 0x000fe20003f06270 */
[----:B------:R-:W-:-:S02]  /*4b80*/  IMAD.SHL.U32 R32, R16, 0x8, RZ ;  /* 0x0000000810207824 */ /* 0x000fc400078e00ff */
[C---:B------:R-:W-:Y:S01]  /*4b90*/  IMAD R8, R24.reuse, c[0x0][0x1ac], R9 ;  /* 0x00006b0018087a24 */ /* 0x040fe200078e0209 */
[----:B------:R-:W-:Y:S01]  /*4ba0*/  P2R R2, PR, RZ, 0x1 ;  /* 0x00000001ff027803 */ /* 0x000fe20000000000 */
[----:B------:R-:W-:Y:S01]  /*4bb0*/  IMAD.WIDE.U32 R24, R24, c[0x0][0x1a8], R4 ;  /* 0x00006a0018187a25 */ /* 0x000fe200078e0004 */
[----:B------:R-:W-:Y:S02]  /*4bc0*/  IADD3 R15, P0, R17, R0, RZ ;  /* 0x00000000110f7210 */ /* 0x000fe40007f1e0ff */
[----:B------:R-:W-:Y:S01]  /*4bd0*/  IADD3 R6, R32, 0x80, RZ ;  /* 0x0000008020067810 */ /* 0x000fe20007ffe0ff */
[----:B------:R-:W-:Y:S01]  /*4be0*/  IMAD.IADD R8, R25, 0x1, R8 ;  /* 0x0000000119087824 */ /* 0x000fe200078e0208 */
[----:B------:R-:W-:Y:S01]  /*4bf0*/  LEA.HI.X.SX32 R26, R17, R26, 0x1, P0 ;  /* 0x0000001a111a7211 */ /* 0x000fe200000f0eff */
[----:B------:R-:W-:Y:S01]  /*4c00*/  IMAD.IADD R11, R64, 0x1, -R11 ;  /* 0x00000001400b7824 */ /* 0x000fe200078e0a0b */
[----:B------:R-:W-:Y:S01]  /*4c10*/  LEA R9, P0, R24, c[0x0][0x160], 0x1 ;  /* 0x0000580018097a11 */ /* 0x000fe200078008ff */
[----:B------:R-:W-:Y:S01]  /*4c20*/  IMAD.SHL.U32 R42, R16, 0x8, RZ ;  /* 0x00000008102a7824 */ /* 0x000fe200078e00ff */
[----:B------:R-:W-:Y:S01]  /*4c30*/  ISETP.GE.AND P5, PT, R6, c[0x0][0x198], PT ;  /* 0x0000660006007a0c */ /* 0x000fe20003fa6270 */
[----:B------:R-:W-:Y:S01]  /*4c40*/  IMAD R28, R26, c[0x0][0x1e0], RZ ;  /* 0x000078001a1c7a24 */ /* 0x000fe200078e02ff */
[----:B------:R-:W-:Y:S01]  /*4c50*/  LEA.HI.X R8, R24, c[0x0][0x164], R8, 0x1, P0 ;  /* 0x0000590018087a11 */ /* 0x000fe200000f0c08 */
[----:B------:R-:W-:Y:S01]  /*4c60*/  IMAD R26, R26, c[0x0][0x208], RZ ;  /* 0x000082001a1a7a24 */ /* 0x000fe200078e02ff */
[----:B------:R-:W1:Y:S01]  /*4c70*/  SHFL.IDX PT, R24, R9, RZ, 0x181f ;  /* 0x00181fff09187589 */ /* 0x000e6200000e0000 */
[----:B------:R-:W-:Y:S01]  /*4c80*/  SHF.R.S32.HI R18, RZ, 0x1f, R11 ;  /* 0x0000001fff127819 */ /* 0x000fe2000001140b */
[C---:B------:R-:W-:Y:S01]  /*4c90*/  IMAD R28, R15.reuse, c[0x0][0x1e4], R28 ;  /* 0x000079000f1c7a24 */ /* 0x040fe200078e021c */
[----:B------:R-:W-:Y:S01]  /*4ca0*/  SHF.R.S32.HI R43, RZ, 0x1f, R42 ;  /* 0x0000001fff2b7819 */ /* 0x000fe2000001142a */
[----:B------:R-:W3:Y:S01]  /*4cb0*/  SHFL.IDX PT, R25, R8, RZ, 0x181f ;  /* 0x00181fff08197589 */ /* 0x000ee200000e0000 */
[----:B------:R-:W-:Y:S01]  /*4cc0*/  LEA.HI R18, R18, R11, RZ, 0x3 ;  /* 0x0000000b12127211 */ /* 0x000fe200078f18ff */
[C---:B------:R-:W-:Y:S01]  /*4cd0*/  IMAD R26, R15.reuse, c[0x0][0x20c], R26 ;  /* 0x000083000f1a7a24 */ /* 0x040fe200078e021a */
[----:B------:R-:W-:Y:S01]  /*4ce0*/  IADD3 R4, R32, 0xc0, RZ ;  /* 0x000000c020047810 */ /* 0x000fe20007ffe0ff */
[----:B------:R-:W-:Y:S01]  /*4cf0*/  IMAD.WIDE.U32 R30, R15, c[0x0][0x1e0], R42 ;  /* 0x000078000f1e7a25 */ /* 0x000fe200078e002a */
[----:B------:R-:W-:-:S02]  /*4d00*/  P2R R0, PR, RZ, 0x20 ;  /* 0x00000020ff007803 */ /* 0x000fc40000000000 */
[----:B------:R-:W-:Y:S01]  /*4d10*/  LOP3.LUT R0, R18, 0xfffffff8, RZ, 0xc0, !PT ;  /* 0xfffffff812007812 */ /* 0x000fe200078ec0ff */
[----:B------:R-:W-:Y:S01]  /*4d20*/  IMAD.WIDE.U32 R14, R15, c[0x0][0x208], R42 ;  /* 0x000082000f0e7a25 */ /* 0x000fe200078e002a */
[----:B------:R-:W-:Y:S02]  /*4d30*/  ISETP.GE.AND P4, PT, R4, c[0x0][0x198], PT ;  /* 0x0000660004007a0c */ /* 0x000fe40003f86270 */
[----:B------:R-:W-:Y:S01]  /*4d40*/  @!P1 SHF.R.S32.HI R13, RZ, 0x1f, R6 ;  /* 0x0000001fff0d9819 */ /* 0x000fe20000011406 */
[----:B------:R-:W-:Y:S01]  /*4d50*/  IMAD.IADD R0, R11, 0x1, -R0 ;  /* 0x000000010b007824 */ /* 0x000fe200078e0a00 */
[----:B------:R-:W-:Y:S01]  /*4d60*/  P2R R10, PR, RZ, 0x10 ;  /* 0x00000010ff0a7803 */ /* 0x000fe20000000000 */
[----:B------:R-:W-:Y:S01]  /*4d70*/  IMAD.IADD R29, R31, 0x1, R28 ;  /* 0x000000011f1d7824 */ /* 0x000fe200078e021c */
[----:B------:R-:W-:Y:S01]  /*4d80*/  @!P1 SHF.R.S32.HI R5, RZ, 0x1f, R4 ;  /* 0x0000001fff059819 */ /* 0x000fe20000011404 */
[----:B------:R-:W-:Y:S01]  /*4d90*/  IMAD.IADD R27, R15, 0x1, R26 ;  /* 0x000000010f1b7824 */ /* 0x000fe200078e021a */
[----:B------:R-:W-:Y:S01]  /*4da0*/  LOP3.LUT P3, RZ, R0, 0x4, RZ, 0xc0, !PT ;  /* 0x0000000400ff7812 */ /* 0x000fe2000786c0ff */
[----:B------:R-:W-:Y:S01]  /*4db0*/  IMAD.MOV.U32 R28, RZ, RZ, R30 ;  /* 0x000000ffff1c7224 */ /* 0x000fe200078e001e */
[----:B------:R-:W-:Y:S01]  /*4dc0*/  @!P1 LEA.HI R13, R13, R6, RZ, 0x3 ;  /* 0x000000060d0d9211 */ /* 0x000fe200078f18ff */
[----:B------:R-:W-:Y:S01]  /*4dd0*/  IMAD R10, R89, c[0x0][0x210], RZ ;  /* 0x00008400590a7a24 */ /* 0x000fe200078e02ff */
[----:B------:R-:W-:Y:S01]  /*4de0*/  @!P1 LEA.HI R5, R5, R4, RZ, 0x3 ;  /* 0x0000000405059211 */ /* 0x000fe200078f18ff */
[----:B------:R-:W-:Y:S01]  /*4df0*/  IMAD.IADD R20, R20, 0x1, -R19 ;  /* 0x0000000114147824 */ /* 0x000fe200078e0a13 */
[----:B------:R-:W-:Y:S01]  /*4e00*/  @!P1 LOP3.LUT R13, R13, 0xfffffff8, RZ, 0xc0, !PT ;  /* 0xfffffff80d0d9812 */ /* 0x000fe200078ec0ff */
[----:B------:R-:W-:Y:S01]  /*4e10*/  IMAD.MOV.U32 R26, RZ, RZ, R14 ;  /* 0x000000ffff1a7224 */ /* 0x000fe200078e000e */
[----:B------:R-:W-:Y:S01]  /*4e20*/  @!P1 LOP3.LUT R5, R5, 0xfffffff8, RZ, 0xc0, !PT ;  /* 0xfffffff805059812 */ /* 0x000fe200078ec0ff */
[----:B------:R-:W-:-:S02]  /*4e30*/  IMAD.SHL.U32 R15, R0, 0x40, RZ ;  /* 0x00000040000f7824 */ /* 0x000fc400078e00ff */
[C---:B------:R-:W-:Y:S02]  /*4e40*/  IMAD R11, R227.reuse, c[0x0][0x214], R10 ;  /* 0x00008500e30b7a24 */ /* 0x040fe400078e020a */
[----:B------:R-:W-:Y:S01]  /*4e50*/  IMAD.WIDE.U32 R30, R227, c[0x0][0x1e8], R28 ;  /* 0x00007a00e31e7a25 */ /* 0x000fe200078e001c */
[----:B------:R-:W-:-:S03]  /*4e60*/  LOP3.LUT R15, R15, 0x1c0, RZ, 0xc0, !PT ;  /* 0x000001c00f0f7812 */ /* 0x000fc600078ec0ff */
[----:B------:R-:W-:Y:S02]  /*4e70*/  IMAD.SHL.U32 R10, R20, 0x8, RZ ;  /* 0x00000008140a7824 */ /* 0x000fe400078e00ff */
[----:B------:R-:W-:Y:S01]  /*4e80*/  IMAD.WIDE.U32 R28, R227, c[0x0][0x210], R26 ;  /* 0x00008400e31c7a25 */ /* 0x000fe200078e001a */
[C---:B-1----:R-:W-:Y:S02]  /*4e90*/  @!P1 LEA R26, P0, R32.reuse, R24, 0x1 ;  /* 0x00000018201a9211 */ /* 0x042fe400078008ff */
[----:B------:R-:W-:Y:S01]  /*4ea0*/  LOP3.LUT R10, R15, 0x8, R10, 0xf8, !PT ;  /* 0x000000080f0a7812 */ /* 0x000fe200078ef80a */
[----:B------:R-:W-:Y:S01]  /*4eb0*/  IMAD.SHL.U32 R47, R17, 0x40, RZ ;  /* 0x00000040112f7824 */ /* 0x000fe200078e00ff */
[----:B---3--:R-:W-:Y:S01]  /*4ec0*/  @!P1 LEA.HI.X R27, R32, R25, R43, 0x1, P0 ;  /* 0x00000019201b9211 */ /* 0x008fe200000f0c2b */
[----:B------:R-:W-:Y:S01]  /*4ed0*/  IMAD.SHL.U32 R44, R44, 0x8, RZ ;  /* 0x000000082c2c7824 */ /* 0x000fe200078e00ff */
[----:B------:R-:W-:Y:S01]  /*4ee0*/  SHF.R.U32.HI R15, RZ, 0x3, R15 ;  /* 0x00000003ff0f7819 */ /* 0x000fe2000001160f */
[----:B------:R-:W-:Y:S01]  /*4ef0*/  IMAD R234, R89, c[0x0][0x1e8], RZ ;  /* 0x00007a0059ea7a24 */ /* 0x000fe200078e02ff */
[----:B------:R-:W-:Y:S01]  /*4f00*/  LOP3.LUT R47, R47, 0x1c0, RZ, 0xc0, !PT ;  /* 0x000001c02f2f7812 */ /* 0x000fe200078ec0ff */
[----:B------:R-:W-:Y:S01]  /*4f10*/  IMAD.SHL.U32 R18, R18, 0x40, RZ ;  /* 0x0000004012127824 */ /* 0x000fe200078e00ff */
[----:B------:R-:W-:Y:S01]  /*4f20*/  LOP3.LUT P0, RZ, R0, 0x2, RZ, 0xc0, !PT ;  /* 0x0000000200ff7812 */ /* 0x000fe2000780c0ff */
[----:B------:R-:W-:Y:S01]  /*4f30*/  IMAD.MOV.U32 R0, RZ, RZ, 0x10 ;  /* 0x00000010ff007424 */ /* 0x000fe200078e00ff */
[----:B------:R-:W-:Y:S01]  /*4f40*/  LOP3.LUT R44, R44, 0xfffffe00, RZ, 0xc0, !PT ;  /* 0xfffffe002c2c7812 */ /* 0x000fe200078ec0ff */
[----:B------:R-:W-:Y:S01]  /*4f50*/  IMAD R234, R227, c[0x0][0x1ec], R234 ;  /* 0x00007b00e3ea7a24 */ /* 0x000fe200078e02ea */
[----:B------:R-:W-:Y:S01]  /*4f60*/  SHF.R.U32.HI R45, RZ, 0x3, R47 ;  /* 0x00000003ff2d7819 */ /* 0x000fe2000001162f */
[----:B------:R-:W-:Y:S01]  /*4f70*/  IMAD.IADD R11, R11, 0x1, R29 ;  /* 0x000000010b0b7824 */ /* 0x000fe200078e021d */
[----:B------:R-:W-:Y:S01]  /*4f80*/  LOP3.LUT R15, R10, R15, RZ, 0x3c, !PT ;  /* 0x0000000f0a0f7212 */ /* 0x000fe200078e3cff */
[----:B------:R-:W-:Y:S01]  /*4f90*/  IMAD.IADD R235, R234, 0x1, R31 ;  /* 0x00000001eaeb7824 */ /* 0x000fe200078e021f */
[----:B------:R-:W-:Y:S01]  /*4fa0*/  SEL R0, R0, 0xfffffff0, !P0 ;  /* 0xfffffff000007807 */ /* 0x000fe20004000000 */
[----:B------:R-:W-:Y:S01]  /*4fb0*/  IMAD.MOV.U32 R234, RZ, RZ, R30 ;  /* 0x000000ffffea7224 */ /* 0x000fe200078e001e */
[----:B------:R-:W-:Y:S01]  /*4fc0*/  ISETP.NE.AND P0, PT, R2, RZ, PT ;  /* 0x000000ff0200720c */ /* 0x000fe20003f05270 */
[----:B------:R-:W-:Y:S01]  /*4fd0*/  IMAD.MOV.U32 R10, RZ, RZ, R28 ;  /* 0x000000ffff0a7224 */ /* 0x000fe200078e001c */
[----:B------:R-:W-:Y:S01]  /*4fe0*/  LOP3.LUT R2, R15, 0xfffffe00, R18, 0xf8, !PT ;  /* 0xfffffe000f027812 */ /* 0x000fe200078ef812 */
[----:B------:R-:W-:-:S04]  /*4ff0*/  @!P1 IMAD.WIDE R30, R5, 0x2, R24 ;  /* 0x00000002051e9825 */ /* 0x000fc800078e0218 */
[----:B------:R-:W-:-:S05]  /*5000*/  IMAD.MOV.U32 R5, RZ, RZ, 0x20 ;  /* 0x00000020ff057424 */ /* 0x000fca00078e00ff */
[----:B------:R-:W-:Y:S02]  /*5010*/  SEL R5, R5, 0xffffffe0, !P3 ;  /* 0xffffffe005057807 */ /* 0x000fe40005800000 */
[----:B--2---:R-:W-:Y:S01]  /*5020*/  @P2 SHF.R.S32.HI R23, RZ, 0x1f, R22 ;  /* 0x0000001fff172819 */ /* 0x004fe20000011416 */
[----:B------:R-:W-:Y:S02]  /*5030*/  @!P2 IMAD.MOV.U32 R22, RZ, RZ, R228 ;  /* 0x000000ffff16a224 */ /* 0x000fe400078e00e4 */
[----:B------:R-:W-:Y:S01]  /*5040*/  @!P2 IMAD.MOV.U32 R23, RZ, RZ, R3 ;  /* 0x000000ffff17a224 */ /* 0x000fe200078e0003 */
[----:B------:R-:W-:Y:S02]  /*5050*/  ISETP.NE.U32.AND P2, PT, RZ, c[0x0][0x350], PT ;  /* 0x0000d400ff007a0c */ /* 0x000fe40003f45070 */
[----:B------:R-:W-:Y:S02]  /*5060*/  LOP3.LUT R3, R47, 0x38, R42, 0xf8, !PT ;  /* 0x000000382f037812 */ /* 0x000fe400078ef82a */
[----:B------:R-:W-:-:S02]  /*5070*/  ISETP.NE.AND.EX P2, PT, RZ, c[0x0][0x354], PT, P2 ;  /* 0x0000d500ff007a0c */ /* 0x000fc40003f45320 */
[----:B------:R-:W-:Y:S02]  /*5080*/  LOP3.LUT R3, R44, R3, R45, 0xf6, !PT ;  /* 0x000000032c037212 */ /* 0x000fe400078ef62d */
[----:B------:R-:W-:Y:S02]  /*5090*/  SEL R12, R23, RZ, !P2 ;  /* 0x000000ff170c7207 */ /* 0x000fe40005000000 */
[----:B------:R-:W-:Y:S02]  /*50a0*/  IADD3 R23, R42, 0x40, RZ ;  /* 0x000000402a177810 */ /* 0x000fe40007ffe0ff */
[----:B------:R-:W-:Y:S01]  /*50b0*/  SEL R230, R22, RZ, !P2 ;  /* 0x000000ff16e67207 */ /* 0x000fe20005000000 */
[C---:B------:R-:W-:Y:S01]  /*50c0*/  IMAD R237, R12.reuse, c[0x0][0x1f0], RZ ;  /* 0x00007c000ced7a24 */ /* 0x040fe200078e02ff */
[----:B------:R-:W-:Y:S01]  /*50d0*/  @!P1 SHF.R.S32.HI R14, RZ, 0x1f, R23 ;  /* 0x0000001fff0e9819 */ /* 0x000fe20000011417 */
[----:B------:R-:W-:Y:S01]  /*50e0*/  IMAD R229, R12, c[0x0][0x218], RZ ;  /* 0x000086000ce57a24 */ /* 0x000fe200078e02ff */
[----:B------:R-:W-:Y:S01]  /*50f0*/  ISETP.GE.AND P2, PT, R32, c[0x0][0x198], PT ;  /* 0x0000660020007a0c */ /* 0x000fe20003f46270 */
[----:B------:R-:W-:Y:S01]  /*5100*/  IMAD R237, R230, c[0x0][0x1f4], R237 ;  /* 0x00007d00e6ed7a24 */ /* 0x000fe200078e02ed */
[----:B------:R-:W-:Y:S01]  /*5110*/  @!P1 LEA.HI R14, R14, R23, RZ, 0x3 ;  /* 0x000000170e0e9211 */ /* 0x000fe200078f18ff */
[C---:B------:R-:W-:Y:S01]  /*5120*/  IMAD R229, R230.reuse, c[0x0][0x21c], R229 ;  /* 0x00008700e6e57a24 */ /* 0x040fe200078e02e5 */
[----:B------:R-:W-:Y:S01]  /*5130*/  ISETP.GE.AND P6, PT, R23, c[0x0][0x198], PT ;  /* 0x0000660017007a0c */ /* 0x000fe20003fc6270 */
[----:B------:R-:W-:Y:S01]  /*5140*/  IMAD.WIDE.U32 R234, R230, c[0x0][0x1f0], R234 ;  /* 0x00007c00e6ea7a25 */ /* 0x000fe200078e00ea */
[----:B------:R-:W-:-:S02]  /*5150*/  @!P1 LOP3.LUT R15, R14, 0xfffffff8, RZ, 0xc0, !PT ;  /* 0xfffffff80e0f9812 */ /* 0x000fc400078ec0ff */
[----:B------:R-:W-:Y:S01]  /*5160*/  P2R R19, PR, RZ, 0x4 ;  /* 0x00000004ff137803 */ /* 0x000fe20000000000 */
[----:B------:R-:W-:Y:S02]  /*5170*/  @!P1 IMAD.SHL.U32 R19, R3, 0x2, RZ ;  /* 0x0000000203139824 */ /* 0x000fe400078e00ff */
[----:B------:R-:W-:-:S03]  /*5180*/  @!P1 IMAD.WIDE R28, R15, 0x2, R24 ;  /* 0x000000020f1c9825 */ /* 0x000fc600078e0218 */
[----:B------:R-:W-:Y:S01]  /*5190*/  @!PT LDS RZ, [RZ] ;  /* 0x00000000fffff984 */ /* 0x000fe20000000800 */
[----:B------:R1:W-:Y:S01]  /*51a0*/  @!P1 LDGSTS.E.BYPASS.LTC128B.128 [R19+0x10080], [R26.64], !P2 ;  /* 0x100800001a139fae */ /* 0x0003e2000d101d4a */
[----:B------:R-:W-:Y:S01]  /*51b0*/  @!P1 IMAD.WIDE R14, R13, 0x2, R24 ;  /* 0x000000020d0e9825 */ /* 0x000fe200078e0218 */
[----:B------:R-:W-:Y:S02]  /*51c0*/  ISETP.GE.AND P2, PT, R42, c[0x0][0x1d4], PT ;  /* 0x000075002a007a0c */ /* 0x000fe40003f46270 */
[----:B------:R1:W-:Y:S01]  /*51d0*/  @!P1 LDGSTS.E.BYPASS.LTC128B.128 [R19+0x14080], [R28.64], !P6 ;  /* 0x140800001c139fae */ /* 0x0003e2000f101d4a */
[----:B------:R-:W-:Y:S01]  /*51e0*/  IMAD.WIDE.U32 R230, R230, c[0x0][0x218], R10 ;  /* 0x00008600e6e67a25 */ /* 0x000fe200078e000a */
[C---:B------:R-:W-:Y:S02]  /*51f0*/  IADD3 R11, R42.reuse, 0x80, RZ ;  /* 0x000000802a0b7810 */ /* 0x040fe40007ffe0ff */
[----:B------:R-:W-:Y:S01]  /*5200*/  IADD3 R10, R42, 0xc0, RZ ;  /* 0x000000c02a0a7810 */ /* 0x000fe20007ffe0ff */
[----:B------:R2:W3:Y:S01]  /*5210*/  SHFL.IDX PT, R24, R9, 0x1, 0x181f ;  /* 0x00381f0009187f89 */ /* 0x0004e200000e0000 */
[----:B------:R-:W-:-:S02]  /*5220*/  IMAD.IADD R237, R235, 0x1, R237 ;  /* 0x00000001ebed7824 */ /* 0x000fc400078e02ed */
[----:B------:R-:W-:Y:S01]  /*5230*/  IMAD.IADD R229, R231, 0x1, R229 ;  /* 0x00000001e7e57824 */ /* 0x000fe200078e02e5 */
[----:B------:R2:W4:Y:S01]  /*5240*/  SHFL.IDX PT, R25, R8, 0x1, 0x181f ;  /* 0x00381f0008197f89 */ /* 0x00052200000e0000 */
[----:B------:R-:W-:-:S03]  /*5250*/  ISETP.GE.AND P3, PT, R10, c[0x0][0x1d4], PT ;  /* 0x000075000a007a0c */ /* 0x000fc60003f66270 */
[----:B------:R1:W-:Y:S01]  /*5260*/  @!P1 LDGSTS.E.BYPASS.LTC128B.128 [R19+0x18080], [R14.64], !P5 ;  /* 0x180800000e139fae */ /* 0x0003e2000e901d4a */
[----:B------:R-:W-:-:S03]  /*5270*/  ISETP.GE.AND P5, PT, R23, c[0x0][0x1d4], PT ;  /* 0x0000750017007a0c */ /* 0x000fc60003fa6270 */
[----:B------:R1:W-:Y:S01]  /*5280*/  @!P1 LDGSTS.E.BYPASS.LTC128B.128 [R19+0x1c080], [R30.64], !P4 ;  /* 0x1c0800001e139fae */ /* 0x0003e2000e101d4a */
[----:B------:R-:W-:Y:S02]  /*5290*/  ISETP.GE.AND P4, PT, R11, c[0x0][0x1d4], PT ;  /* 0x000075000b007a0c */ /* 0x000fe40003f86270 */
[----:B-1----:R-:W-:Y:S01]  /*52a0*/  SEL R19, RZ, 0x1, P2 ;  /* 0x00000001ff137807 */ /* 0x002fe20001000000 */
[----:B------:R-:W-:Y:S05]  /*52b0*/  @P0 BRA `(.L_x_78) ;  /* 0x000001c000000947 */ /* 0x000fea0003800000 */
[C---:B--234-:R-:W-:Y:S01]  /*52c0*/  IADD3 R13, R32.reuse, 0x80, RZ ;  /* 0x00000080200d7810 */ /* 0x05cfe20007ffe0ff */
[----:B------:R-:W-:Y:S01]  /*52d0*/  IMAD.SHL.U32 R31, R3, 0x2, RZ ;  /* 0x00000002031f7824 */ /* 0x000fe200078e00ff */
[----:B------:R-:W-:Y:S02]  /*52e0*/  IADD3 R11, R32, 0xc0, RZ ;  /* 0x000000c0200b7810 */ /* 0x000fe40007ffe0ff */
[----:B------:R-:W-:Y:S02]  /*52f0*/  SHF.R.S32.HI R14, RZ, 0x1f, R23 ;  /* 0x0000001fff0e7819 */ /* 0x000fe40000011417 */
[----:B------:R-:W-:-:S02]  /*5300*/  SHF.R.S32.HI R12, RZ, 0x1f, R13 ;  /* 0x0000001fff0c7819 */ /* 0x000fc4000001140d */
[----:B------:R-:W-:Y:S02]  /*5310*/  LEA R26, P0, R32, R24, 0x1 ;  /* 0x00000018201a7211 */ /* 0x000fe400078008ff */
[----:B------:R-:W-:Y:S02]  /*5320*/  SHF.R.S32.HI R10, RZ, 0x1f, R11 ;  /* 0x0000001fff0a7819 */ /* 0x000fe4000001140b */
[----:B------:R-:W-:Y:S02]  /*5330*/  P2R R18, PR, RZ, 0x4 ;  /* 0x00000004ff127803 */ /* 0x000fe40000000000 */
[----:B------:R-:W-:Y:S02]  /*5340*/  LEA.HI R14, R14, R23, RZ, 0x3 ;  /* 0x000000170e0e7211 */ /* 0x000fe400078f18ff */
[----:B------:R-:W-:Y:S02]  /*5350*/  ISETP.GE.AND P2, PT, R32, c[0x0][0x198], PT ;  /* 0x0000660020007a0c */ /* 0x000fe40003f46270 */
[----:B------:R-:W-:-:S02]  /*5360*/  P2R R15, PR, RZ, 0x2 ;  /* 0x00000002ff0f7803 */ /* 0x000fc40000000000 */
[----:B------:R-:W-:Y:S02]  /*5370*/  LEA.HI R12, R12, R13, RZ, 0x3 ;  /* 0x0000000d0c0c7211 */ /* 0x000fe400078f18ff */
[----:B------:R-:W-:Y:S02]  /*5380*/  LEA.HI.X R27, R32, R25, R43, 0x1, P0 ;  /* 0x00000019201b7211 */ /* 0x000fe400000f0c2b */
[----:B------:R-:W-:Y:S02]  /*5390*/  LEA.HI R10, R10, R11, RZ, 0x3 ;  /* 0x0000000b0a0a7211 */ /* 0x000fe400078f18ff */
[----:B------:R-:W-:Y:S02]  /*53a0*/  ISETP.GE.AND P1, PT, R6, c[0x0][0x198], PT ;  /* 0x0000660006007a0c */ /* 0x000fe40003f26270 */
[----:B------:R-:W-:Y:S01]  /*53b0*/  ISETP.GE.AND P0, PT, R4, c[0x0][0x198], PT ;  /* 0x0000660004007a0c */ /* 0x000fe20003f06270 */
[----:B------:R1:W-:Y:S01]  /*53c0*/  LDGSTS.E.BYPASS.LTC128B.128 [R31+0x11080], [R26.64], !P2 ;  /* 0x110800001a1f7fae */ /* 0x0003e2000d101d4a */
[----:B------:R-:W-:-:S02]  /*53d0*/  LOP3.LUT R11, R14, 0xfffffff8, RZ, 0xc0, !PT ;  /* 0xfffffff80e0b7812 */ /* 0x000fc400078ec0ff */
[----:B------:R-:W-:Y:S02]  /*53e0*/  LOP3.LUT R13, R12, 0xfffffff8, RZ, 0xc0, !PT ;  /* 0xfffffff80c0d7812 */ /* 0x000fe400078ec0ff */
[----:B------:R-:W-:Y:S01]  /*53f0*/  LOP3.LUT R29, R10, 0xfffffff8, RZ, 0xc0, !PT ;  /* 0xfffffff80a1d7812 */ /* 0x000fe200078ec0ff */
[----:B------:R-:W-:Y:S01]  /*5400*/  IMAD.WIDE R10, R11, 0x2, R24 ;  /* 0x000000020b0a7825 */ /* 0x000fe200078e0218 */
[----:B------:R-:W-:-:S03]  /*5410*/  ISETP.NE.AND P2, PT, R18, RZ, PT ;  /* 0x000000ff1200720c */ /* 0x000fc60003f45270 */
[--C-:B------:R-:W-:Y:S01]  /*5420*/  IMAD.WIDE R12, R13, 0x2, R24.reuse ;  /* 0x000000020d0c7825 */ /* 0x100fe200078e0218 */
[----:B------:R1:W-:Y:S03]  /*5430*/  LDGSTS.E.BYPASS.LTC128B.128 [R31+0x15080], [R10.64], !P6 ;  /* 0x150800000a1f7fae */ /* 0x0003e6000f101d4a */
[----:B------:R-:W-:Y:S01]  /*5440*/  IMAD.WIDE R24, R29, 0x2, R24 ;  /* 0x000000021d187825 */ /* 0x000fe200078e0218 */
[----:B------:R1:W-:Y:S01]  /*5450*/  LDGSTS.E.BYPASS.LTC128B.128 [R31+0x19080], [R12.64], !P1 ;  /* 0x190800000c1f7fae */ /* 0x0003e2000c901d4a */
[----:B------:R-:W-:-:S03]  /*5460*/  ISETP.NE.AND P1, PT, R15, RZ, PT ;  /* 0x000000ff0f00720c */ /* 0x000fc60003f25270 */
[----:B------:R1:W-:Y:S05]  /*5470*/  LDGSTS.E.BYPASS.LTC128B.128 [R31+0x1d080], [R24.64], !P0 ;  /* 0x1d080000181f7fae */ /* 0x0003ea000c101d4a */
.L_x_78:
[----:B--234-:R-:W-:Y:S05]  /*5480*/  BSYNC B0 ;  /* 0x0000000000007941 */ /* 0x01cfea0003800000 */
.L_x_77:
[----:B-1----:R-:W-:Y:S01]  /*5490*/  IADD3 R11, R7, 0x40, RZ ;  /* 0x00000040070b7810 */ /* 0x002fe20007ffe0ff */
[----:B------:R1:W2:Y:S01]  /*54a0*/  SHFL.IDX PT, R25, R8, 0x2, 0x181f ;  /* 0x00581f0008197f89 */ /* 0x0002a200000e0000 */
[----:B------:R-:W-:Y:S02]  /*54b0*/  BSSY B0, `(.L_x_79) ;  /* 0x0000021000007945 */ /* 0x000fe40003800000 */
[----:B------:R-:W-:Y:S01]  /*54c0*/  ISETP.GE.AND P0, PT, R11, R34, PT ;  /* 0x000000220b00720c */ /* 0x000fe20003f06270 */
[----:B------:R1:W3:-:S12]  /*54d0*/  SHFL.IDX PT, R24, R9, 0x2, 0x181f ;  /* 0x00581f0009187f89 */ /* 0x0002d800000e0000 */
[----:B------:R-:W-:Y:S05]  /*54e0*/  @P0 BRA `(.L_x_80) ;  /* 0x000001d000000947 */ /* 0x000fea0003800000 */
[C---:B------:R-:W-:Y:S01]  /*54f0*/  IADD3 R13, R32.reuse, 0x80, RZ ;  /* 0x00000080200d7810 */ /* 0x040fe20007ffe0ff */
[----:B------:R-:W-:Y:S01]  /*5500*/  IMAD.SHL.U32 R31, R3, 0x2, RZ ;  /* 0x00000002031f7824 */ /* 0x000fe200078e00ff */
[C---:B------:R-:W-:Y:S02]  /*5510*/  IADD3 R11, R32.reuse, 0xc0, RZ ;  /* 0x000000c0200b7810 */ /* 0x040fe40007ffe0ff */
[----:B------:R-:W-:Y:S02]  /*5520*/  SHF.R.S32.HI R14, RZ, 0x1f, R23 ;  /* 0x0000001fff0e7819 */ /* 0x000fe40000011417 */
[----:B------:R-:W-:Y:S02]  /*5530*/  SHF.R.S32.HI R12, RZ, 0x1f, R13 ;  /* 0x0000001fff0c7819 */ /* 0x000fe4000001140d */
[----:B---3--:R-:W-:Y:S02]  /*5540*/  LEA R26, P0, R32, R24, 0x1 ;  /* 0x00000018201a7211 */ /* 0x008fe400078008ff */
[----:B------:R-:W-:-:S02]  /*5550*/  SHF.R.S32.HI R10, RZ, 0x1f, R11 ;  /* 0x0000001fff0a7819 */ /* 0x000fc4000001140b */
[----:B------:R-:W-:Y:S02]  /*5560*/  P2R R18, PR, RZ, 0x4 ;  /* 0x00000004ff127803 */ /* 0x000fe40000000000 */
[----:B------:R-:W-:Y:S02]  /*5570*/  LEA.HI R14, R14, R23, RZ, 0x3 ;  /* 0x000000170e0e7211 */ /* 0x000fe400078f18ff */
[----:B------:R-:W-:Y:S02]  /*5580*/  ISETP.GE.AND P2, PT, R32, c[0x0][0x198], PT ;  /* 0x0000660020007a0c */ /* 0x000fe40003f46270 */
[----:B------:R-:W-:Y:S02]  /*5590*/  P2R R15, PR, RZ, 0x2 ;  /* 0x00000002ff0f7803 */ /* 0x000fe40000000000 */
[----:B------:R-:W-:Y:S02]  /*55a0*/  LEA.HI R12, R12, R13, RZ, 0x3 ;  /* 0x0000000d0c0c7211 */ /* 0x000fe400078f18ff */
[----:B--2---:R-:W-:-:S02]  /*55b0*/  LEA.HI.X R27, R32, R25, R43, 0x1, P0 ;  /* 0x00000019201b7211 */ /* 0x004fc400000f0c2b */
[----:B------:R-:W-:Y:S02]  /*55c0*/  LEA.HI R10, R10, R11, RZ, 0x3 ;  /* 0x0000000b0a0a7211 */ /* 0x000fe400078f18ff */
[----:B------:R-:W-:Y:S02]  /*55d0*/  ISETP.GE.AND P1, PT, R6, c[0x0][0x198], PT ;  /* 0x0000660006007a0c */ /* 0x000fe40003f26270 */
[----:B------:R-:W-:Y:S01]  /*55e0*/  ISETP.GE.AND P0, PT, R4, c[0x0][0x198], PT ;  /* 0x0000660004007a0c */ /* 0x000fe20003f06270 */
[----:B------:R-:W-:Y:S01]  /*55f0*/  @!PT LDS RZ, [RZ] ;  /* 0x00000000fffff984 */ /* 0x000fe20000000800 */
[----:B------:R2:W-:Y:S01]  /*5600*/  LDGSTS.E.BYPASS.LTC128B.128 [R31+0x12080], [R26.64], !P2 ;  /* 0x120800001a1f7fae */ /* 0x0005e2000d101d4a */
[----:B------:R-:W-:Y:S02]  /*5610*/  LOP3.LUT R11, R14, 0xfffffff8, RZ, 0xc0, !PT ;  /* 0xfffffff80e0b7812 */ /* 0x000fe400078ec0ff */
        /* <DEDUP_REMOVED lines=10> */
.L_x_80:
[----:B------:R-:W-:Y:S05]  /*56c0*/  BSYNC B0 ;  /* 0x0000000000007941 */ /* 0x000fea0003800000 */
.L_x_79:
[----:B------:R-:W-:Y:S01]  /*56d0*/  IADD3 R7, R7, 0x60, RZ ;  /* 0x0000006007077810 */ /* 0x000fe20007ffe0ff */
[----:B--2---:R2:W4:Y:S01]  /*56e0*/  SHFL.IDX PT, R13, R8, 0x3, 0x181f ;  /* 0x00781f00080d7f89 */ /* 0x00452200000e0000 */
[----:B------:R-:W-:Y:S02]  /*56f0*/  BSSY B0, `(.L_x_81) ;  /* 0x000001d000007945 */ /* 0x000fe40003800000 */
[----:B------:R-:W-:Y:S01]  /*5700*/  ISETP.GE.AND P0, PT, R7, R34, PT ;  /* 0x000000220700720c */ /* 0x000fe20003f06270 */
[----:B------:R2:W1:-:S12]  /*5710*/  SHFL.IDX PT, R12, R9, 0x3, 0x181f ;  /* 0x00781f00090c7f89 */ /* 0x00045800000e0000 */
[----:B------:R-:W-:Y:S05]  /*5720*/  @P0 BRA `(.L_x_82) ;  /* 0x0000019000000947 */ /* 0x000fea0003800000 */
[C---:B-1----:R-:W-:Y:S01]  /*5730*/  LEA R14, P0, R32.reuse, R12, 0x1 ;  /* 0x0000000c200e7211 */ /* 0x042fe200078008ff */
[----:B------:R-:W-:Y:S01]  /*5740*/  IMAD.SHL.U32 R11, R3, 0x2, RZ ;  /* 0x00000002030b7824 */ /* 0x000fe200078e00ff */
[----:B--2---:R-:W-:Y:S02]  /*5750*/  SHF.R.S32.HI R8, RZ, 0x1f, R23 ;  /* 0x0000001fff087819 */ /* 0x004fe40000011417 */
[C---:B----4-:R-:W-:Y:S02]  /*5760*/  LEA.HI.X R15, R32.reuse, R13, R43, 0x1, P0 ;  /* 0x0000000d200f7211 */ /* 0x050fe400000f0c2b */
[----:B------:R-:W-:Y:S02]  /*5770*/  ISETP.GE.AND P0, PT, R32, c[0x0][0x198], PT ;  /* 0x0000660020007a0c */ /* 0x000fe40003f06270 */
[----:B------:R-:W-:Y:S02]  /*5780*/  LEA.HI R7, R8, R23, RZ, 0x3 ;  /* 0x0000001708077211 */ /* 0x000fe400078f18ff */
[----:B------:R-:W-:-:S02]  /*5790*/  IADD3 R10, R32, 0x80, RZ ;  /* 0x00000080200a7810 */ /* 0x000fc40007ffe0ff */
[----:B------:R-:W-:Y:S02]  /*57a0*/  LOP3.LUT R7, R7, 0xfffffff8, RZ, 0xc0, !PT ;  /* 0xfffffff807077812 */ /* 0x000fe400078ec0ff */
[----:B------:R-:W-:Y:S02]  /*57b0*/  IADD3 R8, R32, 0xc0, RZ ;  /* 0x000000c020087810 */ /* 0x000fe40007ffe0ff */
[----:B------:R-:W-:Y:S01]  /*57c0*/  SHF.R.S32.HI R9, RZ, 0x1f, R10 ;  /* 0x0000001fff097819 */ /* 0x000fe2000001140a */
[----:B---3--:R-:W-:Y:S01]  /*57d0*/  IMAD.WIDE R24, R7, 0x2, R12 ;  /* 0x0000000207187825 */ /* 0x008fe200078e020c */
[----:B------:R-:W-:Y:S01]  /*57e0*/  SHF.R.S32.HI R7, RZ, 0x1f, R8 ;  /* 0x0000001fff077819 */ /* 0x000fe20000011408 */
[----:B------:R-:W-:Y:S01]  /*57f0*/  @!PT LDS RZ, [RZ] ;  /* 0x00000000fffff984 */ /* 0x000fe20000000800 */
[----:B------:R1:W-:Y:S01]  /*5800*/  LDGSTS.E.BYPASS.LTC128B.128 [R11+0x13080], [R14.64], !P0 ;  /* 0x130800000e0b7fae */ /* 0x0003e2000c101d4a */
[----:B------:R-:W-:Y:S02]  /*5810*/  LEA.HI R9, R9, R10, RZ, 0x3 ;  /* 0x0000000a09097211 */ /* 0x000fe400078f18ff */
[----:B------:R-:W-:Y:S01]  /*5820*/  LEA.HI R7, R7, R8, RZ, 0x3 ;  /* 0x0000000807077211 */ /* 0x000fe200078f18ff */
[----:B------:R1:W-:Y:S01]  /*5830*/  LDGSTS.E.BYPASS.LTC128B.128 [R11+0x17080], [R24.64], !P6 ;  /* 0x17080000180b7fae */ /* 0x0003e2000f101d4a */
[----:B------:R-:W-:-:S02]  /*5840*/  ISETP.GE.AND P6, PT, R6, c[0x0][0x198], PT ;  /* 0x0000660006007a0c */ /* 0x000fc40003fc6270 */
[----:B------:R-:W-:Y:S02]  /*5850*/  ISETP.GE.AND P0, PT, R4, c[0x0][0x198], PT ;  /* 0x0000660004007a0c */ /* 0x000fe40003f06270 */
[----:B------:R-:W-:Y:S02]  /*5860*/  LOP3.LUT R9, R9, 0xfffffff8, RZ, 0xc0, !PT ;  /* 0xfffffff809097812 */ /* 0x000fe400078ec0ff */
[----:B------:R-:W-:-:S03]  /*5870*/  LOP3.LUT R7, R7, 0xfffffff8, RZ, 0xc0, !PT ;  /* 0xfffffff807077812 */ /* 0x000fc600078ec0ff */
[----:B------:R-:W-:-:S04]  /*5880*/  IMAD.WIDE R8, R9, 0x2, R12 ;  /* 0x0000000209087825 */ /* 0x000fc800078e020c */
[----:B------:R-:W-:Y:S01]  /*5890*/  IMAD.WIDE R12, R7, 0x2, R12 ;  /* 0x00000002070c7825 */ /* 0x000fe200078e020c */
[----:B------:R1:W-:Y:S04]  /*58a0*/  LDGSTS.E.BYPASS.LTC128B.128 [R11+0x1b080], [R8.64], !P6 ;  /* 0x1b080000080b7fae */ /* 0x0003e8000f101d4a */
[----:B------:R1:W-:Y:S02]  /*58b0*/  LDGSTS.E.BYPASS.LTC128B.128 [R11+0x1f080], [R12.64], !P0 ;  /* 0x1f0800000c0b7fae */ /* 0x0003e4000c101d4a */
.L_x_82:
[----:B------:R-:W-:Y:S05]  /*58c0*/  BSYNC B0 ;  /* 0x0000000000007941 */ /* 0x000fea0003800000 */
.L_x_81:
[----:B------:R-:W-:Y:S01]  /*58d0*/  LEA.HI.SX32 R18, R149, 0xffffffff, 0x1b ;  /* 0xffffffff95127811 */ /* 0x000fe200078fdaff */
[----:B------:R-:W-:Y:S01]  /*58e0*/  IMAD.IADD R7, R63, 0x1, -R17 ;  /* 0x000000013f077824 */ /* 0x000fe200078e0a11 */
[----:B------:R-:W0:Y:S01]  /*58f0*/  LDGDEPBAR ;  /* 0x00000000000079af */ /* 0x000e220000000000 */
[----:B------:R-:W-:Y:S01]  /*5900*/  BSSY B0, `(.L_x_83) ;  /* 0x0000019000007945 */ /* 0x000fe20003800000 */
[----:B------:R-:W-:Y:S01]  /*5910*/  SHF.R.S32.HI R22, RZ, 0x1f, R18 ;  /* 0x0000001fff167819 */ /* 0x000fe20000011412 */
[----:B------:R-:W-:-:S02]  /*5920*/  IMAD R4, R18, -0x20, R7 ;  /* 0xffffffe012047824 */ /* 0x000fc400078e0207 */
[----:B------:R-:W-:Y:S01]  /*5930*/  IMAD.MOV.U32 R7, RZ, RZ, c[0x0][0x1e0] ;  /* 0x00007800ff077624 */ /* 0x000fe200078e00ff */
[----:B------:R-:W-:Y:S02]  /*5940*/  BAR.SYNC.DEFER_BLOCKING 0x0 ;  /* 0x0000000000007b1d */ /* 0x000fe40000010000 */
[----:B------:R-:W-:Y:S02]  /*5950*/  ISETP.GE.AND P0, PT, R4, 0x1, PT ;  /* 0x000000010400780c */ /* 0x000fe40003f06270 */
[----:B------:R-:W-:-:S04]  /*5960*/  MOV R4, 0x5 ;  /* 0x0000000500047802 */ /* 0x000fc80000000f00 */
[C---:B------:R-:W-:Y:S01]  /*5970*/  SHF.L.U64.HI R4, R7.reuse, R4, c[0x0][0x1e4] ;  /* 0x0000790007047619 */ /* 0x040fe20000010204 */
[----:B------:R-:W-:-:S06]  /*5980*/  IMAD.SHL.U32 R7, R7, 0x20, RZ ;  /* 0x0000002007077824 */ /* 0x000fcc00078e00ff */
[----:B------:R-:W-:Y:S05]  /*5990*/  @!P0 BRA `(.L_x_84) ;  /* 0x000000f000008947 */ /* 0x000fea0003800000 */
[----:B------:R-:W-:Y:S01]  /*59a0*/  MOV R236, R234 ;  /* 0x000000ea00ec7202 */ /* 0x000fe20000000f00 */
[----:B------:R-:W-:-:S04]  /*59b0*/  IMAD R6, R4, R18, RZ ;  /* 0x0000001204067224 */ /* 0x000fc800078e02ff */
[----:B-12---:R-:W-:-:S04]  /*59c0*/  IMAD.WIDE.U32 R8, R18, R7, R236 ;  /* 0x0000000712087225 */ /* 0x006fc800078e00ec */
[----:B------:R-:W-:Y:S01]  /*59d0*/  IMAD R6, R22, R7, R6 ;  /* 0x0000000716067224 */ /* 0x000fe200078e0206 */
[----:B------:R-:W-:-:S04]  /*59e0*/  LEA R10, P0, R8, c[0x0][0x1c8], 0x1 ;  /* 0x00007200080a7a11 */ /* 0x000fc800078008ff */
[----:B------:R-:W-:-:S04]  /*59f0*/  IADD3 R6, R9, R6, RZ ;  /* 0x0000000609067210 */ /* 0x000fc80007ffe0ff */
[----:B------:R-:W-:Y:S02]  /*5a00*/  LEA.HI.X R11, R8, c[0x0][0x1cc], R6, 0x1, P0 ;  /* 0x00007300080b7a11 */ /* 0x000fe400000f0c06 */
[----:B------:R-:W-:-:S05]  /*5a10*/  SHF.L.U32 R6, R3, 0x1, RZ ;  /* 0x0000000103067819 */ /* 0x000fca00000006ff */
[----:B------:R-:W-:Y:S01]  /*5a20*/  @!PT LDS RZ, [RZ] ;  /* 0x00000000fffff984 */ /* 0x000fe20000000800 */
[----:B------:R-:W-:Y:S01]  /*5a30*/  @!PT LDS RZ, [RZ] ;  /* 0x00000000fffff984 */ /* 0x000fe20000000800 */
[----:B------:R-:W-:Y:S01]  /*5a40*/  @!PT LDS RZ, [RZ] ;  /* 0x00000000fffff984 */ /* 0x000fe20000000800 */
[----:B------:R1:W-:Y:S04]  /*5a50*/  LDGSTS.E.BYPASS.LTC128B.128 [R6+0xc080], [R10.64], !P2 ;  /* 0x0c0800000a067fae */ /* 0x0003e8000d101d4a */
[----:B------:R1:W-:Y:S04]  /*5a60*/  LDGSTS.E.BYPASS.LTC128B.128 [R6+0xd080], [R10.64+0x80], !P5 ;  /* 0x0d0800800a067fae */ /* 0x0003e8000e901d4a */
[----:B------:R1:W-:Y:S04]  /*5a70*/  LDGSTS.E.BYPASS.LTC128B.128 [R6+0xe080], [R10.64+0x100], !P4 ;  /* 0x0e0801000a067fae */ /* 0x0003e8000e101d4a */
[----:B------:R1:W-:Y:S02]  /*5a80*/  LDGSTS.E.BYPASS.LTC128B.128 [R6+0xf080], [R10.64+0x180], !P3 ;  /* 0x0f0801800a067fae */ /* 0x0003e4000d901d4a */
.L_x_84:
[----:B------:R-:W-:Y:S05]  /*5a90*/  BSYNC B0 ;  /* 0x0000000000007941 */ /* 0x000fea0003800000 */
.L_x_83:
[----:B------:R-:W-:Y:S01]  /*5aa0*/  ISETP.LT.AND P0, PT, RZ, c[0x0][0x27c], PT ;  /* 0x00009f00ff007a0c */ /* 0x000fe20003f01270 */
[----:B------:R-:W0:-:S12]  /*5ab0*/  LDGDEPBAR ;  /* 0x00000000000079af */ /* 0x000e180000000000 */
[----:B------:R-:W-:Y:S05]  /*5ac0*/  @P0 BRA `(.L_x_85) ;  /* 0x0000002000000947 */ /* 0x000fea0003800000 */
[----:B------:R-:W-:-:S04]  /*5ad0*/  DEPBAR.LE SB0, 0x1 ;  /* 0x000080400000791a */ /* 0x000fc80000000000 */
[----:B------:R-:W-:Y:S05]  /*5ae0*/  BRA `(.L_x_86) ;  /* 0x00006c1000007947 */ /* 0x000fea0003800000 */
.L_x_85:
[----:B-12---:R-:W-:Y:S01]  /*5af0*/  SHF.R.S32.HI R9, RZ, 0x1f, R66 ;  /* 0x0000001fff097819 */ /* 0x006fe20000011442 */
[----:B------:R-:W-:Y:S01]  /*5b00*/  ULDC.U8 UR4, c[0x0][0x298] ;  /* 0x0000a60000047ab9 */ /* 0x000fe20000000000 */
[----:B----4-:R-:W-:Y:S01]  /*5b10*/  IMAD.WIDE.U32 R12, R66, c[0x0][0x280], RZ ;  /* 0x0000a000420c7a25 */ /* 0x010fe200078e00ff */
[----:B------:R-:W-:Y:S01]  /*5b20*/  ISETP.NE.AND P6, PT, RZ, UR4, PT ;  /* 0x00000004ff007c0c */ /* 0x000fe2000bfc5270 */
[----:B------:R-:W-:Y:S02]  /*5b30*/  BSSY B2, `(.L_x_86) ;  /* 0x00006bc000027945 */ /* 0x000fe40003800000 */
[C---:B------:R-:W-:Y:S01]  /*5b40*/  IMAD R11, R9.reuse, c[0x0][0x280], RZ ;  /* 0x0000a000090b7a24 */ /* 0x040fe200078e02ff */
[----:B------:R-:W-:Y:S01]  /*5b50*/  LEA R36, P0, R12, c[0x0][0x270], 0x1 ;  /* 0x00009c000c247a11 */ /* 0x000fe200078008ff */
[----:B------:R-:W-:Y:S02]  /*5b60*/  IMAD R9, R9, c[0x0][0x290], RZ ;  /* 0x0000a40009097a24 */ /* 0x000fe400078e02ff */
[----:B------:R-:W-:-:S02]  /*5b70*/  IMAD R6, R66, c[0x0][0x284], R11 ;  /* 0x0000a10042067a24 */ /* 0x000fc400078e020b */
[----:B------:R-:W-:-:S03]  /*5b80*/  IMAD.WIDE.U32 R10, R66, c[0x0][0x290], RZ ;  /* 0x0000a400420a7a25 */ /* 0x000fc600078e00ff */
[----:B------:R-:W-:Y:S01]  /*5b90*/  IADD3 R6, R6, R13, RZ ;  /* 0x0000000d06067210 */ /* 0x000fe20007ffe0ff */
[----:B------:R-:W-:-:S03]  /*5ba0*/  IMAD R66, R66, c[0x0][0x294], R9 ;  /* 0x0000a50042427a24 */ /* 0x000fc600078e0209 */
[----:B------:R-:W-:Y:S02]  /*5bb0*/  LEA.HI.X R37, R12, c[0x0][0x274], R6, 0x1, P0 ;  /* 0x00009d000c257a11 */ /* 0x000fe400000f0c06 */
[----:B------:R-:W-:Y:S02]  /*5bc0*/  LEA R38, P0, R10, c[0x0][0x288], 0x1 ;  /* 0x0000a2000a267a11 */ /* 0x000fe400078008ff */
[----:B------:R-:W-:Y:S02]  /*5bd0*/  IADD3 R66, R66, R11, RZ ;  /* 0x0000000b42427210 */ /* 0x000fe40007ffe0ff */
[----:B------:R-:W-:Y:S02]  /*5be0*/  SHF.L.U32 R6, R3, 0x1, RZ ;  /* 0x0000000103067819 */ /* 0x000fe400000006ff */
[----:B------:R-:W-:Y:S01]  /*5bf0*/  LEA.HI.X R39, R10, c[0x0][0x28c], R66, 0x1, P0 ;  /* 0x0000a3000a277a11 */ /* 0x000fe200000f0c42 */
[----:B------:R-:W-:Y:S05]  /*5c00*/  @!P6 BRA `(.L_x_87) ;  /* 0x000031e00000e947 */ /* 0x000fea0003800000 */
[----:B------:R-:W-:Y:S01]  /*5c10*/  BSSY B0, `(.L_x_88) ;  /* 0x0000033000007945 */ /* 0x000fe20003800000 */
[----:B------:R-:W-:Y:S01]  /*5c20*/  SHF.L.U32 R12, R16, 0x2, RZ ;  /* 0x00000002100c7819 */ /* 0x000fe200000006ff */
[----:B------:R-:W-:Y:S01]  /*5c30*/  CS2R R14, SRZ ;  /* 0x00000000000e7805 */ /* 0x000fe2000001ff00 */
[----:B------:R-:W-:Y:S01]  /*5c40*/  CS2R R28, SRZ ;  /* 0x00000000001c7805 */ /* 0x000fe2000001ff00 */
[----:B------:R-:W-:Y:S01]  /*5c50*/  CS2R R32, SRZ ;  /* 0x0000000000207805 */ /* 0x000fe2000001ff00 */
[----:B------:R-:W-:Y:S01]  /*5c60*/  CS2R R26, SRZ ;  /* 0x00000000001a7805 */ /* 0x000fe2000001ff00 */
[----:B------:R-:W-:Y:S01]  /*5c70*/  CS2R R50, SRZ ;  /* 0x0000000000327805 */ /* 0x000fe2000001ff00 */
[----:B------:R-:W-:Y:S01]  /*5c80*/  CS2R R8, SRZ ;  /* 0x0000000000087805 */ /* 0x000fe2000001ff00 */
[----:B------:R-:W-:Y:S01]  /*5c90*/  CS2R R10, SRZ ;  /* 0x00000000000a7805 */ /* 0x000fe2000001ff00 */
[----:B---3--:R-:W-:Y:S01]  /*5ca0*/  CS2R R24, SRZ ;  /* 0x0000000000187805 */ /* 0x008fe2000001ff00 */
[----:B------:R-:W-:Y:S05]  /*5cb0*/  @P1 BRA `(.L_x_89) ;  /* 0x0000028000001947 */ /* 0x000fea0003800000 */
[C---:B------:R-:W-:Y:S01]  /*5cc0*/  ISETP.GE.AND P0, PT, R12.reuse, c[0x0][0x27c], PT ;  /* 0x00009f000c007a0c */ /* 0x040fe20003f06270 */
[----:B------:R-:W-:Y:S01]  /*5cd0*/  CS2R R26, SRZ ;  /* 0x00000000001a7805 */ /* 0x000fe2000001ff00 */
[----:B------:R-:W-:Y:S01]  /*5ce0*/  CS2R R24, SRZ ;  /* 0x0000000000187805 */ /* 0x000fe2000001ff00 */
[----:B------:R-:W-:-:S02]  /*5cf0*/  IADD3 R10, R12, 0x20, RZ ;  /* 0x000000200c0a7810 */ /* 0x000fc40007ffe0ff */
[C---:B------:R-:W-:Y:S02]  /*5d00*/  IADD3 R9, R12.reuse, 0x40, RZ ;  /* 0x000000400c097810 */ /* 0x040fe40007ffe0ff */
[----:B------:R-:W-:-:S06]  /*5d10*/  IADD3 R8, R12, 0x60, RZ ;  /* 0x000000600c087810 */ /* 0x000fcc0007ffe0ff */
[----:B------:R-:W-:-:S04]  /*5d20*/  @!P0 IMAD.WIDE R30, R12, 0x2, R36 ;  /* 0x000000020c1e8825 */ /* 0x000fc800078e0224 */
[----:B------:R-:W-:Y:S01]  /*5d30*/  @!P0 IMAD.WIDE R28, R12, 0x2, R38 ;  /* 0x000000020c1c8825 */ /* 0x000fe200078e0226 */
[----:B------:R1:W5:Y:S01]  /*5d40*/  @!P0 LD.E.64 R26, [R30.64] ;  /* 0x0000000a1e1a8980 */ /* 0x000362000c101b00 */
[----:B------:R-:W-:Y:S02]  /*5d50*/  ISETP.GE.AND P6, PT, R10, c[0x0][0x27c], PT ;  /* 0x00009f000a007a0c */ /* 0x000fe40003fc6270 */
[----:B------:R-:W-:Y:S01]  /*5d60*/  ISETP.GE.AND P1, PT, R9, c[0x0][0x27c], PT ;  /* 0x00009f0009007a0c */ /* 0x000fe20003f26270 */
[----:B------:R2:W5:Y:S01]  /*5d70*/  @!P0 LD.E.64 R24, [R28.64] ;  /* 0x0000000a1c188980 */ /* 0x000562000c101b00 */
[----:B------:R-:W-:Y:S01]  /*5d80*/  ISETP.GE.AND P0, PT, R8, c[0x0][0x27c], PT ;  /* 0x00009f0008007a0c */ /* 0x000fe20003f06270 */
[----:B------:R-:W-:-:S08]  /*5d90*/  CS2R R32, SRZ ;  /* 0x0000000000207805 */ /* 0x000fd0000001ff00 */
[----:B------:R-:W-:Y:S02]  /*5da0*/  @!P6 SHF.R.S32.HI R13, RZ, 0x1f, R10 ;  /* 0x0000001fff0de819 */ /* 0x000fe4000001140a */
[----:B------:R-:W-:Y:S02]  /*5db0*/  @!P1 SHF.R.S32.HI R14, RZ, 0x1f, R9 ;  /* 0x0000001fff0e9819 */ /* 0x000fe40000011409 */
[----:B------:R-:W-:Y:S02]  /*5dc0*/  @!P0 SHF.R.S32.HI R11, RZ, 0x1f, R8 ;  /* 0x0000001fff0b8819 */ /* 0x000fe40000011408 */
[----:B------:R-:W-:Y:S02]  /*5dd0*/  @!P6 LEA.HI R13, R13, R10, RZ, 0x2 ;  /* 0x0000000a0d0de211 */ /* 0x000fe400078f10ff */
[----:B------:R-:W-:Y:S02]  /*5de0*/  @!P1 LEA.HI R14, R14, R9, RZ, 0x2 ;  /* 0x000000090e0e9211 */ /* 0x000fe400078f10ff */
[----:B------:R-:W-:-:S02]  /*5df0*/  @!P0 LEA.HI R9, R11, R8, RZ, 0x2 ;  /* 0x000000080b098211 */ /* 0x000fc400078f10ff */
[----:B------:R-:W-:Y:S02]  /*5e00*/  @!P6 LOP3.LUT R13, R13, 0xfffffffc, RZ, 0xc0, !PT ;  /* 0xfffffffc0d0de812 */ /* 0x000fe400078ec0ff */
[----:B------:R-:W-:Y:S02]  /*5e10*/  @!P1 LOP3.LUT R11, R14, 0xfffffffc, RZ, 0xc0, !PT ;  /* 0xfffffffc0e0b9812 */ /* 0x000fe400078ec0ff */
[----:B------:R-:W-:Y:S01]  /*5e20*/  @!P0 LOP3.LUT R9, R9, 0xfffffffc, RZ, 0xc0, !PT ;  /* 0xfffffffc09098812 */ /* 0x000fe200078ec0ff */
[--C-:B------:R-:W-:Y:S01]  /*5e30*/  @!P6 IMAD.WIDE R44, R13, 0x2, R36.reuse ;  /* 0x000000020d2ce825 */ /* 0x100fe200078e0224 */
[----:B--2---:R-:W-:Y:S01]  /*5e40*/  CS2R R28, SRZ ;  /* 0x00000000001c7805 */ /* 0x004fe2000001ff00 */
[----:B------:R-:W-:Y:S02]  /*5e50*/  CS2R R14, SRZ ;  /* 0x00000000000e7805 */ /* 0x000fe4000001ff00 */
[----:B-1----:R-:W-:Y:S01]  /*5e60*/  @!P1 IMAD.WIDE R30, R11, 0x2, R36 ;  /* 0x000000020b1e9825 */ /* 0x002fe200078e0224 */
[----:B------:R-:W-:Y:S01]  /*5e70*/  CS2R R50, SRZ ;  /* 0x0000000000327805 */ /* 0x000fe2000001ff00 */
[----:B------:R1:W5:Y:S02]  /*5e80*/  @!P6 LD.E.64 R32, [R44.64] ;  /* 0x0000000a2c20e980 */ /* 0x000364000c101b00 */
[----:B------:R-:W-:-:S02]  /*5e90*/  @!P6 IMAD.WIDE R40, R13, 0x2, R38 ;  /* 0x000000020d28e825 */ /* 0x000fc400078e0226 */
[----:B------:R1:W5:Y:S02]  /*5ea0*/  @!P1 LD.E.64 R28, [R30.64] ;  /* 0x0000000a1e1c9980 */ /* 0x000364000c101b00 */
[----:B------:R-:W-:Y:S02]  /*5eb0*/  @!P1 IMAD.WIDE R42, R11, 0x2, R38 ;  /* 0x000000020b2a9825 */ /* 0x000fe400078e0226 */
[----:B------:R-:W-:Y:S02]  /*5ec0*/  CS2R R10, SRZ ;  /* 0x00000000000a7805 */ /* 0x000fe4000001ff00 */
[----:B------:R-:W-:-:S04]  /*5ed0*/  @!P0 IMAD.WIDE R36, R9, 0x2, R36 ;  /* 0x0000000209248825 */ /* 0x000fc800078e0224 */
[----:B------:R-:W-:Y:S01]  /*5ee0*/  @!P0 IMAD.WIDE R38, R9, 0x2, R38 ;  /* 0x0000000209268825 */ /* 0x000fe200078e0226 */
[----:B------:R1:W5:Y:S01]  /*5ef0*/  @!P6 LD.E.64 R10, [R40.64] ;  /* 0x0000000a280ae980 */ /* 0x000362000c101b00 */
[----:B------:R-:W-:-:S03]  /*5f00*/  CS2R R8, SRZ ;  /* 0x0000000000087805 */ /* 0x000fc6000001ff00 */
[----:B------:R1:W5:Y:S04]  /*5f10*/  @!P0 LD.E.64 R14, [R36.64] ;  /* 0x0000000a240e8980 */ /* 0x000368000c101b00 */
[----:B------:R1:W5:Y:S04]  /*5f20*/  @!P1 LD.E.64 R8, [R42.64] ;  /* 0x0000000a2a089980 */ /* 0x000368000c101b00 */
[----:B------:R1:W5:Y:S02]  /*5f30*/  @!P0 LD.E.64 R50, [R38.64] ;  /* 0x0000000a26328980 */ /* 0x000364000c101b00 */
.L_x_89:
[----:B------:R-:W-:Y:S05]  /*5f40*/  BSYNC B0 ;  /* 0x0000000000007941 */ /* 0x000fea0003800000 */
.L_x_88:
[----:B-----5:R-:W-:Y:S01]  /*5f50*/  IMAD.MOV.U32 R46, RZ, RZ, R32 ;  /* 0x000000ffff2e7224 */ /* 0x020fe200078e0020 */
[----:B-1----:R-:W-:Y:S01]  /*5f60*/  SHF.R.U64 R31, R32, 0x10, R33 ;  /* 0x00000010201f7819 */ /* 0x002fe20000001221 */
[--C-:B------:R-:W-:Y:S01]  /*5f70*/  IMAD.MOV.U32 R47, RZ, RZ, R27.reuse ;  /* 0x000000ffff2f7224 */ /* 0x100fe200078e001b */
[--C-:B------:R-:W-:Y:S01]  /*5f80*/  SHF.R.U64 R36, R26, 0x10, R27.reuse ;  /* 0x000000101a247819 */ /* 0x100fe2000000121b */
[----:B------:R-:W-:Y:S01]  /*5f90*/  IMAD.MOV.U32 R32, RZ, RZ, R28 ;  /* 0x000000ffff207224 */ /* 0x000fe200078e001c */
[----:B------:R-:W-:Y:S01]  /*5fa0*/  SHF.R.U32.HI R35, RZ, 0x10, R27 ;  /* 0x00000010ff237819 */ /* 0x000fe2000001161b */
[----:B------:R-:W-:Y:S01]  /*5fb0*/  IMAD R34, R65, -0x80, R34 ;  /* 0xffffff8041227824 */ /* 0x000fe200078e0222 */
[----:B------:R-:W-:Y:S01]  /*5fc0*/  SHF.R.U64 R27, R28, 0x10, R29 ;  /* 0x000000101c1b7819 */ /* 0x000fe2000000121d */
[----:B------:R-:W-:Y:S01]  /*5fd0*/  IMAD.MOV.U32 R48, RZ, RZ, R26 ;  /* 0x000000ffff307224 */ /* 0x000fe200078e001a */
[--C-:B------:R-:W-:Y:S01]  /*5fe0*/  SHF.R.U32.HI R30, RZ, 0x10, R33.reuse ;  /* 0x00000010ff1e7819 */ /* 0x100fe20000011621 */
[----:B------:R-:W-:Y:S01]  /*5ff0*/  IMAD.MOV.U32 R45, RZ, RZ, R33 ;  /* 0x000000ffff2d7224 */ /* 0x000fe200078e0021 */
[----:B------:R-:W-:Y:S01]  /*6000*/  PRMT R27, R32, 0x5410, R27 ;  /* 0x00005410201b7816 */ /* 0x000fe2000000001b */
[--C-:B------:R-:W-:Y:S01]  /*6010*/  IMAD.MOV.U32 R43, RZ, RZ, R29.reuse ;  /* 0x000000ffff2b7224 */ /* 0x100fe200078e001d */
[----:B------:R-:W-:Y:S01]  /*6020*/  IMNMX R32, R34, 0x80, PT ;  /* 0x0000008022207817 */ /* 0x000fe20003800200 */
[----:B------:R-:W-:Y:S01]  /*6030*/  IMAD.MOV.U32 R41, RZ, RZ, R24 ;  /* 0x000000ffff297224 */ /* 0x000fe200078e0018 */
[----:B------:R-:W-:Y:S01]  /*6040*/  SHF.R.U32.HI R26, RZ, 0x10, R29 ;  /* 0x00000010ff1a7819 */ /* 0x000fe2000001161d */
[--C-:B------:R-:W-:Y:S01]  /*6050*/  IMAD.MOV.U32 R39, RZ, RZ, R25.reuse ;  /* 0x000000ffff277224 */ /* 0x100fe200078e0019 */
[----:B------:R-:W-:Y:S01]  /*6060*/  ISETP.GE.AND P0, PT, R17, R32, PT ;  /* 0x000000201100720c */ /* 0x000fe20003f06270 */
[----:B------:R-:W-:Y:S01]  /*6070*/  IMAD.MOV.U32 R38, RZ, RZ, R10 ;  /* 0x000000ffff267224 */ /* 0x000fe200078e000a */
[----:B------:R-:W-:Y:S01]  /*6080*/  SHF.R.U64 R40, R24, 0x10, R25 ;  /* 0x0000001018287819 */ /* 0x000fe20000001219 */
[----:B------:R-:W-:Y:S01]  /*6090*/  IMAD.MOV.U32 R37, RZ, RZ, R11 ;  /* 0x000000ffff257224 */ /* 0x000fe200078e000b */
[----:B------:R-:W-:Y:S01]  /*60a0*/  SHF.R.U32.HI R33, RZ, 0x10, R25 ;  /* 0x00000010ff217819 */ /* 0x000fe20000011619 */
[----:B------:R-:W-:Y:S01]  /*60b0*/  IMAD.MOV.U32 R44, RZ, RZ, R14 ;  /* 0x000000ffff2c7224 */ /* 0x000fe200078e000e */
[--C-:B------:R-:W-:Y:S01]  /*60c0*/  SHF.R.U64 R29, R10, 0x10, R11.reuse ;  /* 0x000000100a1d7819 */ /* 0x100fe2000000120b */
[----:B------:R-:W-:Y:S01]  /*60d0*/  IMAD.MOV.U32 R10, RZ, RZ, R8 ;  /* 0x000000ffff0a7224 */ /* 0x000fe200078e0008 */
[----:B------:R-:W-:Y:S01]  /*60e0*/  SHF.R.U32.HI R28, RZ, 0x10, R11 ;  /* 0x00000010ff1c7819 */ /* 0x000fe2000001160b */
[--C-:B------:R-:W-:Y:S01]  /*60f0*/  IMAD.MOV.U32 R11, RZ, RZ, R9.reuse ;  /* 0x000000ffff0b7224 */ /* 0x100fe200078e0009 */
[----:B------:R-:W-:Y:S01]  /*6100*/  SHF.R.U64 R25, R8, 0x10, R9 ;  /* 0x0000001008197819 */ /* 0x000fe20000001209 */
[----:B------:R-:W-:Y:S01]  /*6110*/  IMAD.MOV.U32 R42, RZ, RZ, R15 ;  /* 0x000000ffff2a7224 */ /* 0x000fe200078e000f */
[----:B------:R-:W-:Y:S01]  /*6120*/  SHF.R.U32.HI R24, RZ, 0x10, R9 ;  /* 0x00000010ff187819 */ /* 0x000fe20000011609 */
[----:B------:R-:W-:Y:S01]  /*6130*/  IMAD.MOV.U32 R9, RZ, RZ, R50 ;  /* 0x000000ffff097224 */ /* 0x000fe200078e0032 */
[----:B------:R-:W-:Y:S01]  /*6140*/  SHF.R.U64 R23, R14, 0x10, R15 ;  /* 0x000000100e177819 */ /* 0x000fe2000000120f */
[----:B------:R-:W-:Y:S01]  /*6150*/  IMAD.MOV.U32 R8, RZ, RZ, R51 ;  /* 0x000000ffff087224 */ /* 0x000fe200078e0033 */
[----:B------:R-:W-:Y:S01]  /*6160*/  SHF.R.U32.HI R15, RZ, 0x10, R15 ;  /* 0x00000010ff0f7819 */ /* 0x000fe2000001160f */
[----:B------:R-:W-:-:S04]  /*6170*/  DEPBAR.LE SB0, 0x1 ;  /* 0x000080400000791a */ /* 0x000fc80000000000 */
[--C-:B------:R-:W-:Y:S01]  /*6180*/  SHF.R.U64 R14, R50, 0x10, R51.reuse ;  /* 0x00000010320e7819 */ /* 0x100fe20000001233 */
[----:B------:R-:W-:Y:S01]  /*6190*/  BSSY B1, `(.L_x_90) ;  /* 0x00000bc000017945 */ /* 0x000fe20003800000 */
[----:B------:R-:W-:Y:S02]  /*61a0*/  SHF.R.U32.HI R13, RZ, 0x10, R51 ;  /* 0x00000010ff0d7819 */ /* 0x000fe40000011633 */
[----:B------:R-:W-:Y:S02]  /*61b0*/  PRMT R36, R48, 0x5410, R36 ;  /* 0x0000541030247816 */ /* 0x000fe40000000024 */
[----:B------:R-:W-:Y:S02]  /*61c0*/  PRMT R35, R47, 0x5410, R35 ;  /* 0x000054102f237816 */ /* 0x000fe40000000023 */
[----:B------:R-:W-:Y:S02]  /*61d0*/  PRMT R31, R46, 0x5410, R31 ;  /* 0x000054102e1f7816 */ /* 0x000fe4000000001f */
[----:B------:R-:W-:-:S02]  /*61e0*/  PRMT R30, R45, 0x5410, R30 ;  /* 0x000054102d1e7816 */ /* 0x000fc4000000001e */
[----:B------:R-:W-:Y:S02]  /*61f0*/  PRMT R26, R43, 0x5410, R26 ;  /* 0x000054102b1a7816 */ /* 0x000fe4000000001a */
[----:B------:R-:W-:Y:S02]  /*6200*/  PRMT R23, R44, 0x5410, R23 ;  /* 0x000054102c177816 */ /* 0x000fe40000000017 */
        /* <DEDUP_REMOVED lines=8> */
[----:B------:R-:W-:Y:S01]  /*6290*/  PRMT R13, R8, 0x5410, R13 ;  /* 0x00005410080d7816 */ /* 0x000fe2000000000d */
[----:B------:R-:W-:Y:S06]  /*62a0*/  BAR.SYNC.DEFER_BLOCKING 0x0 ;  /* 0x0000000000007b1d */ /* 0x000fec0000010000 */
[----:B------:R-:W-:Y:S05]  /*62b0*/  @P0 BRA `(.L_x_91) ;  /* 0x00000a9000000947 */ /* 0x000fea0003800000 */
[----:B------:R-:W-:Y:S01]  /*62c0*/  ISETP.GE.AND P0, PT, R12, c[0x0][0x27c], PT ;  /* 0x00009f000c007a0c */ /* 0x000fe20003f06270 */
[----:B------:R-:W-:-:S12]  /*62d0*/  BSSY B0, `(.L_x_92) ;  /* 0x0000028000007945 */ /* 0x000fd80003800000 */
[----:B------:R-:W-:Y:S05]  /*62e0*/  @P0 BRA `(.L_x_93) ;  /* 0x0000026000000947 */ /* 0x000fea0003800000 */
[----:B------:R-:W1:Y:S01]  /*62f0*/  LDS.128 R8, [R6+0x10080] ;  /* 0x0100800006087984 */ /* 0x000e620000000c00 */
[----:B------:R-:W-:Y:S01]  /*6300*/  SHF.L.U32 R42, R36, 0x10, RZ ;  /* 0x00000010242a7819 */ /* 0x000fe200000006ff */
[C---:B------:R-:W-:Y:S01]  /*6310*/  IMAD.U32 R40, R34.reuse, 0x10000, RZ ;  /* 0x0001000022287824 */ /* 0x040fe200078e00ff */
[----:B------:R-:W-:Y:S02]  /*6320*/  LOP3.LUT R39, R34, 0xffff0000, RZ, 0xc0, !PT ;  /* 0xffff000022277812 */ /* 0x000fe400078ec0ff */
[----:B------:R-:W-:Y:S02]  /*6330*/  LOP3.LUT R41, R36, 0xffff0000, RZ, 0xc0, !PT ;  /* 0xffff000024297812 */ /* 0x000fe400078ec0ff */
[C---:B-1----:R-:W-:Y:S02]  /*6340*/  LOP3.LUT R37, R8.reuse, 0xffff0000, RZ, 0xc0, !PT ;  /* 0xffff000008257812 */ /* 0x042fe400078ec0ff */
[----:B------:R-:W-:Y:S02]  /*6350*/  LOP3.LUT R46, R9, 0xffff0000, RZ, 0xc0, !PT ;  /* 0xffff0000092e7812 */ /* 0x000fe400078ec0ff */
[----:B------:R-:W-:-:S02]  /*6360*/  SHF.L.U32 R38, R8, 0x10, RZ ;  /* 0x0000001008267819 */ /* 0x000fc400000006ff */
[----:B------:R-:W-:Y:S01]  /*6370*/  SHF.L.U32 R8, R9, 0x10, RZ ;  /* 0x0000001009087819 */ /* 0x000fe200000006ff */
[C---:B------:R-:W-:Y:S01]  /*6380*/  FMUL.FTZ R9, R37.reuse, R40 ;  /* 0x0000002825097220 */ /* 0x040fe20000410000 */
[C---:B------:R-:W-:Y:S01]  /*6390*/  SHF.L.U32 R44, R10.reuse, 0x10, RZ ;  /* 0x000000100a2c7819 */ /* 0x040fe200000006ff */
[-C--:B------:R-:W-:Y:S01]  /*63a0*/  FMUL.FTZ R37, R37, R42.reuse ;  /* 0x0000002a25257220 */ /* 0x080fe20000410000 */
[----:B------:R-:W-:Y:S01]  /*63b0*/  LOP3.LUT R43, R10, 0xffff0000, RZ, 0xc0, !PT ;  /* 0xffff00000a2b7812 */ /* 0x000fe200078ec0ff */
[C---:B------:R-:W-:Y:S01]  /*63c0*/  IMAD.U32 R10, R11.reuse, 0x10000, RZ ;  /* 0x000100000b0a7824 */ /* 0x040fe200078e00ff */
[----:B------:R-:W-:Y:S01]  /*63d0*/  LOP3.LUT R45, R11, 0xffff0000, RZ, 0xc0, !PT ;  /* 0xffff00000b2d7812 */ /* 0x000fe200078ec0ff */
[----:B------:R-:W-:Y:S02]  /*63e0*/  FMUL.FTZ R11, R46, R39 ;  /* 0x000000272e0b7220 */ /* 0x000fe40000410000 */
[C---:B------:R-:W-:Y:S01]  /*63f0*/  FFMA.FTZ R9, R38.reuse, R42, -R9 ;  /* 0x0000002a26097223 */ /* 0x040fe20000010809 */
[----:B------:R-:W-:Y:S01]  /*6400*/  SHF.L.U32 R42, R35, 0x10, RZ ;  /* 0x00000010232a7819 */ /* 0x000fe200000006ff */
[----:B------:R-:W-:Y:S01]  /*6410*/  FFMA.FTZ R38, R38, R40, R37 ;  /* 0x0000002826267223 */ /* 0x000fe20000010025 */
[C---:B------:R-:W-:Y:S01]  /*6420*/  SHF.L.U32 R40, R33.reuse, 0x10, RZ ;  /* 0x0000001021287819 */ /* 0x040fe200000006ff */
[-C--:B------:R-:W-:Y:S01]  /*6430*/  FMUL.FTZ R46, R46, R41.reuse ;  /* 0x000000292e2e7220 */ /* 0x080fe20000410000 */
[----:B------:R-:W-:Y:S01]  /*6440*/  LOP3.LUT R37, R33, 0xffff0000, RZ, 0xc0, !PT ;  /* 0xffff000021257812 */ /* 0x000fe200078ec0ff */
[C---:B------:R-:W-:Y:S01]  /*6450*/  FFMA.FTZ R11, R8.reuse, R41, -R11 ;  /* 0x00000029080b7223 */ /* 0x040fe2000001080b */
[----:B------:R-:W-:Y:S01]  /*6460*/  LOP3.LUT R41, R35, 0xffff0000, RZ, 0xc0, !PT ;  /* 0xffff000023297812 */ /* 0x000fe200078ec0ff */
[----:B------:R-:W-:-:S02]  /*6470*/  FFMA.FTZ R46, R8, R39, R46 ;  /* 0x00000027082e7223 */ /* 0x000fc4000001002e */
[----:B------:R-:W-:Y:S02]  /*6480*/  FMUL.FTZ R39, R43, R40 ;  /* 0x000000282b277220 */ /* 0x000fe40000410000 */
[----:B------:R-:W-:Y:S02]  /*6490*/  FMUL.FTZ R8, R45, R37 ;  /* 0x000000252d087220 */ /* 0x000fe40000410000 */
[-C--:B------:R-:W-:Y:S02]  /*64a0*/  FMUL.FTZ R43, R43, R42.reuse ;  /* 0x0000002a2b2b7220 */ /* 0x080fe40000410000 */
[----:B------:R-:W-:Y:S02]  /*64b0*/  FMUL.FTZ R45, R45, R41 ;  /* 0x000000292d2d7220 */ /* 0x000fe40000410000 */
[C---:B------:R-:W-:Y:S02]  /*64c0*/  FFMA.FTZ R39, R44.reuse, R42, -R39 ;  /* 0x0000002a2c277223 */ /* 0x040fe40000010827 */
[----:B------:R-:W-:-:S02]  /*64d0*/  FFMA.FTZ R40, R44, R40, R43 ;  /* 0x000000282c287223 */ /* 0x000fc4000001002b */
[----:B------:R-:W-:Y:S01]  /*64e0*/  FFMA.FTZ R41, R10, R41, -R8 ;  /* 0x000000290a297223 */ /* 0x000fe20000010808 */
[----:B------:R-:W-:Y:S01]  /*64f0*/  F2FP.BF16.PACK_AB R8, R38, R9 ;  /* 0x000000092608723e */ /* 0x000fe200000010ff */
[----:B------:R-:W-:Y:S01]  /*6500*/  FFMA.FTZ R42, R10, R37, R45 ;  /* 0x000000250a2a7223 */ /* 0x000fe2000001002d */
[----:B------:R-:W-:Y:S02]  /*6510*/  F2FP.BF16.PACK_AB R9, R46, R11 ;  /* 0x0000000b2e09723e */ /* 0x000fe400000010ff */
[----:B------:R-:W-:Y:S02]  /*6520*/  F2FP.BF16.PACK_AB R10, R40, R39 ;  /* 0x00000027280a723e */ /* 0x000fe400000010ff */
[----:B------:R-:W-:-:S05]  /*6530*/  F2FP.BF16.PACK_AB R11, R42, R41 ;  /* 0x000000292a0b723e */ /* 0x000fca00000010ff */
[----:B------:R1:W-:Y:S02]  /*6540*/  STS.128 [R6+0x10080], R8 ;  /* 0x0100800806007388 */ /* 0x0003e40000000c00 */
.L_x_93:
[----:B------:R-:W-:Y:S05]  /*6550*/  BSYNC B0 ;  /* 0x0000000000007941 */ /* 0x000fea0003800000 */
.L_x_92:
[----:B-1----:R-:W-:Y:S01]  /*6560*/  IADD3 R8, R12, 0x20, RZ ;  /* 0x000000200c087810 */ /* 0x002fe20007ffe0ff */
[----:B------:R-:W-:Y:S03]  /*6570*/  BSSY B0, `(.L_x_94) ;  /* 0x0000029000007945 */ /* 0x000fe60003800000 */
[----:B------:R-:W-:-:S13]  /*6580*/  ISETP.GE.AND P0, PT, R8, c[0x0][0x27c], PT ;  /* 0x00009f0008007a0c */ /* 0x000fda0003f06270 */
        /* <DEDUP_REMOVED lines=17> */
[----:B------:R-:W-:Y:S01]  /*66a0*/  FFMA.FTZ R9, R38, R42, -R9 ;  /* 0x0000002a26097223 */ /* 0x000fe20000010809 */
[----:B------:R-:W-:Y:S01]  /*66b0*/  SHF.L.U32 R42, R30, 0x10, RZ ;  /* 0x000000101e2a7819 */ /* 0x000fe200000006ff */
[----:B------:R-:W-:Y:S01]  /*66c0*/  FFMA.FTZ R38, R38, R40, R37 ;  /* 0x0000002826267223 */ /* 0x000fe20000010025 */
[----:B------:R-:W-:Y:S01]  /*66d0*/  SHF.L.U32 R40, R28, 0x10, RZ ;  /* 0x000000101c287819 */ /* 0x000fe200000006ff */
[-C--:B------:R-:W-:Y:S01]  /*66e0*/  FMUL.FTZ R46, R46, R41.reuse ;  /* 0x000000292e2e7220 */ /* 0x080fe20000410000 */
[----:B------:R-:W-:Y:S01]  /*66f0*/  LOP3.LUT R37, R28, 0xffff0000, RZ, 0xc0, !PT ;  /* 0xffff00001c257812 */ /* 0x000fe200078ec0ff */
[----:B------:R-:W-:Y:S01]  /*6700*/  FFMA.FTZ R11, R8, R41, -R11 ;  /* 0x00000029080b7223 */ /* 0x000fe2000001080b */
        /* <DEDUP_REMOVED lines=15> */
.L_x_95:
[----:B------:R-:W-:Y:S05]  /*6800*/  BSYNC B0 ;  /* 0x0000000000007941 */ /* 0x000fea0003800000 */
.L_x_94:
        /* <DEDUP_REMOVED lines=42> */
.L_x_97:
[----:B------:R-:W-:Y:S05]  /*6ab0*/  BSYNC B0 ;  /* 0x0000000000007941 */ /* 0x000fea0003800000 */
.L_x_96:
[----:B-1----:R-:W-:-:S04]  /*6ac0*/  IADD3 R8, R12, 0x60, RZ ;  /* 0x000000600c087810 */ /* 0x002fc80007ffe0ff */
[----:B------:R-:W-:-:S13]  /*6ad0*/  ISETP.GE.AND P0, PT, R8, c[0x0][0x27c], PT ;  /* 0x00009f0008007a0c */ /* 0x000fda0003f06270 */
[----:B------:R-:W-:Y:S05]  /*6ae0*/  @P0 BRA `(.L_x_91) ;  /* 0x0000026000000947 */ /* 0x000fea0003800000 */
[----:B------:R-:W1:Y:S01]  /*6af0*/  LDS.128 R8, [R6+0x1c080] ;  /* 0x01c0800006087984 */ /* 0x000e620000000c00 */
[C---:B------:R-:W-:Y:S01]  /*6b00*/  SHF.L.U32 R42, R23.reuse, 0x10, RZ ;  /* 0x00000010172a7819 */ /* 0x040fe200000006ff */
        /* <DEDUP_REMOVED lines=36> */
.L_x_91:
[----:B------:R-:W-:Y:S05]  /*6d50*/  BSYNC B1 ;  /* 0x0000000000017941 */ /* 0x000fea0003800000 */
.L_x_90:
[----:B-1----:R-:W-:Y:S01]  /*6d60*/  IADD3 R9, R17, 0x20, RZ ;  /* 0x0000002011097810 */ /* 0x002fe20007ffe0ff */
[----:B------:R-:W-:Y:S03]  /*6d70*/  BSSY B1, `(.L_x_98) ;  /* 0x00000ac000017945 */ /* 0x000fe60003800000 */
[----:B------:R-:W-:-:S13]  /*6d80*/  ISETP.GE.AND P0, PT, R9, R32, PT ;  /* 0x000000200900720c */ /* 0x000fda0003f06270 */
[----:B------:R-:W-:Y:S05]  /*6d90*/  @P0 BRA `(.L_x_99) ;  /* 0x00000a9000000947 */ /* 0x000fea0003800000 */
[----:B------:R-:W-:Y:S01]  /*6da0*/  ISETP.GE.AND P0, PT, R12, c[0x0][0x27c], PT ;  /* 0x00009f000c007a0c */ /* 0x000fe20003f06270 */
[----:B------:R-:W-:-:S12]  /*6db0*/  BSSY B0, `(.L_x_100) ;  /* 0x0000028000007945 */ /* 0x000fd80003800000 */
[----:B------:R-:W-:Y:S05]  /*6dc0*/  @P0 BRA `(.L_x_101) ;  /* 0x0000026000000947 */ /* 0x000fea0003800000 */
[----:B------:R-:W1:Y:S01]  /*6dd0*/  LDS.128 R8, [R6+0x11080] ;  /* 0x0110800006087984 */ /* 0x000e620000000c00 */
[----:B------:R-:W-:Y:S01]  /*6de0*/  SHF.L.U32 R40, R36, 0x10, RZ ;  /* 0x0000001024287819 */ /* 0x000fe200000006ff */
[----:B------:R-:W-:Y:S01]  /*6df0*/  IMAD.U32 R39, R34, 0x10000, RZ ;  /* 0x0001000022277824 */ /* 0x000fe200078e00ff */
[----:B------:R-:W-:Y:S02]  /*6e00*/  LOP3.LUT R41, R36, 0xffff0000, RZ, 0xc0, !PT ;  /* 0xffff000024297812 */ /* 0x000fe400078ec0ff */
[C---:B-1----:R-:W-:Y:S02]  /*6e10*/  SHF.L.U32 R38, R8.reuse, 0x10, RZ ;  /* 0x0000001008267819 */ /* 0x042fe400000006ff */
[----:B------:R-:W-:Y:S02]  /*6e20*/  LOP3.LUT R37, R8, 0xffff0000, RZ, 0xc0, !PT ;  /* 0xffff000008257812 */ /* 0x000fe400078ec0ff */
[C---:B------:R-:W-:Y:S02]  /*6e30*/  SHF.L.U32 R8, R9.reuse, 0x10, RZ ;  /* 0x0000001009087819 */ /* 0x040fe400000006ff */
[----:B------:R-:W-:Y:S01]  /*6e40*/  LOP3.LUT R46, R9, 0xffff0000, RZ, 0xc0, !PT ;  /* 0xffff0000092e7812 */ /* 0x000fe200078ec0ff */
[-C--:B------:R-:W-:Y:S01]  /*6e50*/  FMUL.FTZ R43, R39, R37.reuse ;  /* 0x00000025272b7220 */ /* 0x080fe20000410000 */
[----:B------:R-:W-:Y:S01]  /*6e60*/  LOP3.LUT R9, R34, 0xffff0000, RZ, 0xc0, !PT ;  /* 0xffff000022097812 */ /* 0x000fe200078ec0ff */
[----:B------:R-:W-:Y:S01]  /*6e70*/  FMUL.FTZ R37, R40, R37 ;  /* 0x0000002528257220 */ /* 0x000fe20000410000 */
[----:B------:R-:W-:Y:S01]  /*6e80*/  SHF.L.U32 R44, R10, 0x10, RZ ;  /* 0x000000100a2c7819 */ /* 0x000fe200000006ff */
[----:B------:R-:W-:Y:S01]  /*6e90*/  FFMA.FTZ R43, R40, R38, -R43 ;  /* 0x00000026282b7223 */ /* 0x000fe2000001082b */
[----:B------:R-:W-:Y:S01]  /*6ea0*/  LOP3.LUT R42, R10, 0xffff0000, RZ, 0xc0, !PT ;  /* 0xffff00000a2a7812 */ /* 0x000fe200078ec0ff */
[C---:B------:R-:W-:Y:S01]  /*6eb0*/  IMAD.U32 R10, R11.reuse, 0x10000, RZ ;  /* 0x000100000b0a7824 */ /* 0x040fe200078e00ff */
[----:B------:R-:W-:Y:S01]  /*6ec0*/  LOP3.LUT R45, R11, 0xffff0000, RZ, 0xc0, !PT ;  /* 0xffff00000b2d7812 */ /* 0x000fe200078ec0ff */
[----:B------:R-:W-:Y:S01]  /*6ed0*/  FMUL.FTZ R11, R9, R46 ;  /* 0x0000002e090b7220 */ /* 0x000fe20000410000 */
[----:B------:R-:W-:Y:S01]  /*6ee0*/  LOP3.LUT R40, R35, 0xffff0000, RZ, 0xc0, !PT ;  /* 0xffff000023287812 */ /* 0x000fe200078ec0ff */
[----:B------:R-:W-:Y:S01]  /*6ef0*/  FFMA.FTZ R38, R39, R38, R37 ;  /* 0x0000002627267223 */ /* 0x000fe20000010025 */
[----:B------:R-:W-:Y:S01]  /*6f00*/  SHF.L.U32 R39, R33, 0x10, RZ ;  /* 0x0000001021277819 */ /* 0x000fe200000006ff */
[----:B------:R-:W-:Y:S01]  /*6f10*/  FMUL.FTZ R46, R41, R46 ;  /* 0x0000002e292e7220 */ /* 0x000fe20000410000 */
[----:B------:R-:W-:Y:S01]  /*6f20*/  LOP3.LUT R37, R33, 0xffff0000, RZ, 0xc0, !PT ;  /* 0xffff000021257812 */ /* 0x000fe200078ec0ff */
[-C--:B------:R-:W-:Y:S01]  /*6f30*/  FFMA.FTZ R11, R41, R8.reuse, -R11 ;  /* 0x00000008290b7223 */ /* 0x080fe2000001080b */
[----:B------:R-:W-:Y:S01]  /*6f40*/  SHF.L.U32 R41, R35, 0x10, RZ ;  /* 0x0000001023297819 */ /* 0x000fe200000006ff */
[----:B------:R-:W-:-:S02]  /*6f50*/  FFMA.FTZ R46, R9, R8, R46 ;  /* 0x00000008092e7223 */ /* 0x000fc4000001002e */
[-C--:B------:R-:W-:Y:S02]  /*6f60*/  FMUL.FTZ R8, R39, R42.reuse ;  /* 0x0000002a27087220 */ /* 0x080fe40000410000 */
[-C--:B------:R-:W-:Y:S02]  /*6f70*/  FMUL.FTZ R9, R37, R45.reuse ;  /* 0x0000002d25097220 */ /* 0x080fe40000410000 */
[C---:B------:R-:W-:Y:S02]  /*6f80*/  FMUL.FTZ R42, R41.reuse, R42 ;  /* 0x0000002a292a7220 */ /* 0x040fe40000410000 */
[----:B------:R-:W-:Y:S02]  /*6f90*/  FMUL.FTZ R45, R40, R45 ;  /* 0x0000002d282d7220 */ /* 0x000fe40000410000 */
[-C--:B------:R-:W-:Y:S01]  /*6fa0*/  FFMA.FTZ R41, R41, R44.reuse, -R8 ;  /* 0x0000002c29297223 */ /* 0x080fe20000010808 */
[----:B------:R-:W-:Y:S01]  /*6fb0*/  F2FP.BF16.PACK_AB R8, R38, R43 ;  /* 0x0000002b2608723e */ /* 0x000fe200000010ff */
[----:B------:R-:W-:-:S02]  /*6fc0*/  FFMA.FTZ R42, R39, R44, R42 ;  /* 0x0000002c272a7223 */ /* 0x000fc4000001002a */
[-C--:B------:R-:W-:Y:S01]  /*6fd0*/  FFMA.FTZ R40, R40, R10.reuse, -R9 ;  /* 0x0000000a28287223 */ /* 0x080fe20000010809 */
[----:B------:R-:W-:Y:S01]  /*6fe0*/  F2FP.BF16.PACK_AB R9, R46, R11 ;  /* 0x0000000b2e09723e */ /* 0x000fe200000010ff */
[----:B------:R-:W-:Y:S01]  /*6ff0*/  FFMA.FTZ R45, R37, R10, R45 ;  /* 0x0000000a252d7223 */ /* 0x000fe2000001002d */
[----:B------:R-:W-:-:S04]  /*7000*/  F2FP.BF16.PACK_AB R10, R42, R41 ;  /* 0x000000292a0a723e */ /* 0x000fc800000010ff */
[----:B------:R-:W-:-:S05]  /*7010*/  F2FP.BF16.PACK_AB R11, R45, R40 ;  /* 0x000000282d0b723e */ /* 0x000fca00000010ff */
[----:B------:R1:W-:Y:S02]  /*7020*/  STS.128 [R6+0x11080], R8 ;  /* 0x0110800806007388 */ /* 0x0003e40000000c00 */
.L_x_101:
[----:B------:R-:W-:Y:S05]  /*7030*/  BSYNC B0 ;  /* 0x0000000000007941 */ /* 0x000fea0003800000 */
.L_x_100:
[----:B-1----:R-:W-:Y:S01]  /*7040*/  IADD3 R8, R12, 0x20, RZ ;  /* 0x000000200c087810 */ /* 0x002fe20007ffe0ff */
[----:B------:R-:W-:Y:S03]  /*7050*/  BSSY B0, `(.L_x_102) ;  /* 0x0000029000007945 */ /* 0x000fe60003800000 */
[----:B------:R-:W-:-:S13]  /*7060*/  ISETP.GE.AND P0, PT, R8, c[0x0][0x27c], PT ;  /* 0x00009f0008007a0c */ /* 0x000fda0003f06270 */
        /* <DEDUP_REMOVED lines=20> */
[C---:B------:R-:W-:Y:S01]  /*71b0*/  SHF.L.U32 R39, R28.reuse, 0x10, RZ ;  /* 0x000000101c277819 */ /* 0x040fe200000006ff */
[C---:B------:R-:W-:Y:S01]  /*71c0*/  FMUL.FTZ R46, R41.reuse, R46 ;  /* 0x0000002e292e7220 */ /* 0x040fe20000410000 */
        /* <DEDUP_REMOVED lines=17> */
.L_x_103:
[----:B------:R-:W-:Y:S05]  /*72e0*/  BSYNC B0 ;  /* 0x0000000000007941 */ /* 0x000fea0003800000 */
.L_x_102:
        /* <DEDUP_REMOVED lines=42> */
.L_x_105:
[----:B------:R-:W-:Y:S05]  /*7590*/  BSYNC B0 ;  /* 0x0000000000007941 */ /* 0x000fea0003800000 */
.L_x_104:
[----:B-1----:R-:W-:-:S04]  /*75a0*/  IADD3 R8, R12, 0x60, RZ ;  /* 0x000000600c087810 */ /* 0x002fc80007ffe0ff */
[----:B------:R-:W-:-:S13]  /*75b0*/  ISETP.GE.AND P0, PT, R8, c[0x0][0x27c], PT ;  /* 0x00009f0008007a0c */ /* 0x000fda0003f06270 */
[----:B------:R-:W-:Y:S05]  /*75c0*/  @P0 BRA `(.L_x_99) ;  /* 0x0000026000000947 */ /* 0x000fea0003800000 */
[----:B------:R-:W1:Y:S01]  /*75d0*/  LDS.128 R8, [R6+0x1d080] ;  /* 0x01d0800006087984 */ /* 0x000e620000000c00 */
[C---:B------:R-:W-:Y:S01]  /*75e0*/  SHF.L.U32 R40, R23.reuse, 0x10, RZ ;  /* 0x0000001017287819 */ /* 0x040fe200000006ff */
        /* <DEDUP_REMOVED lines=36> */
.L_x_99:
[----:B------:R-:W-:Y:S05]  /*7830*/  BSYNC B1 ;  /* 0x0000000000017941 */ /* 0x000fea0003800000 */
.L_x_98:
        /* <DEDUP_REMOVED lines=45> */
.L_x_109:
[----:B------:R-:W-:Y:S05]  /*7b10*/  BSYNC B0 ;  /* 0x0000000000007941 */ /* 0x000fea0003800000 */
.L_x_108:
        /* <DEDUP_REMOVED lines=42> */
.L_x_111:
[----:B------:R-:W-:Y:S05]  /*7dc0*/  BSYNC B0 ;  /* 0x0000000000007941 */ /* 0x000fea0003800000 */
.L_x_110:
        /* <DEDUP_REMOVED lines=42> */
.L_x_113:
[----:B------:R-:W-:Y:S05]  /*8070*/  BSYNC B0 ;  /* 0x0000000000007941 */ /* 0x000fea0003800000 */
.L_x_112:
        /* <DEDUP_REMOVED lines=41> */
.L_x_107:
[----:B------:R-:W-:Y:S05]  /*8310*/  BSYNC B1 ;  /* 0x0000000000017941 */ /* 0x000fea0003800000 */
.L_x_106:
[----:B-1----:R-:W-:-:S04]  /*8320*/  IADD3 R9, R17, 0x60, RZ ;  /* 0x0000006011097810 */ /* 0x002fc80007ffe0ff */
[----:B------:R-:W-:-:S13]  /*8330*/  ISETP.GE.AND P0, PT, R9, R32, PT ;  /* 0x000000200900720c */ /* 0x000fda0003f06270 */
[----:B------:R-:W-:Y:S05]  /*8340*/  @P0 BRA `(.L_x_114) ;  /* 0x000043a000000947 */ /* 0x000fea0003800000 */
[----:B------:R-:W-:Y:S01]  /*8350*/  ISETP.GE.AND P0, PT, R12, c[0x0][0x27c], PT ;  /* 0x00009f000c007a0c */ /* 0x000fe20003f06270 */
[----:B------:R-:W-:-:S12]  /*8360*/  BSSY B0, `(.L_x_115) ;  /* 0x0000028000007945 */ /* 0x000fd80003800000 */
[----:B------:R-:W-:Y:S05]  /*8370*/  @P0 BRA `(.L_x_116) ;  /* 0x0000026000000947 */ /* 0x000fea0003800000 */
[----:B------:R-:W1:Y:S01]  /*8380*/  LDS.128 R8, [R6+0x13080] ;  /* 0x0130800006087984 */ /* 0x000e620000000c00 */
[----:B------:R-:W-:Y:S02]  /*8390*/  LOP3.LUT R39, R36, 0xffff0000, RZ, 0xc0, !PT ;  /* 0xffff000024277812 */ /* 0x000fe400078ec0ff */
[----:B------:R-:W-:Y:S02]  /*83a0*/  LOP3.LUT R41, R34, 0xffff0000, RZ, 0xc0, !PT ;  /* 0xffff000022297812 */ /* 0x000fe400078ec0ff */
[C---:B-1----:R-:W-:Y:S02]  /*83b0*/  SHF.L.U32 R37, R8.reuse, 0x10, RZ ;  /* 0x0000001008257819 */ /* 0x042fe400000006ff */
[----:B------:R-:W-:Y:S02]  /*83c0*/  LOP3.LUT R32, R8, 0xffff0000, RZ, 0xc0, !PT ;  /* 0xffff000008207812 */ /* 0x000fe400078ec0ff */
[C---:B------:R-:W-:Y:S02]  /*83d0*/  SHF.L.U32 R8, R9.reuse, 0x10, RZ ;  /* 0x0000001009087819 */ /* 0x040fe400000006ff */
[----:B------:R-:W-:-:S02]  /*83e0*/  LOP3.LUT R38, R9, 0xffff0000, RZ, 0xc0, !PT ;  /* 0xffff000009267812 */ /* 0x000fc400078ec0ff */
[----:B------:R-:W-:Y:S01]  /*83f0*/  SHF.L.U32 R9, R36, 0x10, RZ ;  /* 0x0000001024097819 */ /* 0x000fe200000006ff */
[----:B------:R-:W-:Y:S01]  /*8400*/  IMAD.U32 R36, R34, 0x10000, RZ ;  /* 0x0001000022247824 */ /* 0x000fe200078e00ff */
[C---:B------:R-:W-:Y:S01]  /*8410*/  SHF.L.U32 R42, R10.reuse, 0x10, RZ ;  /* 0x000000100a2a7819 */ /* 0x040fe200000006ff */
[C---:B------:R-:W-:Y:S01]  /*8420*/  IMAD.U32 R34, R11.reuse, 0x10000, RZ ;  /* 0x000100000b227824 */ /* 0x040fe200078e00ff */
[----:B------:R-:W-:Y:S01]  /*8430*/  LOP3.LUT R40, R10, 0xffff0000, RZ, 0xc0, !PT ;  /* 0xffff00000a287812 */ /* 0x000fe200078ec0ff */
[----:B------:R-:W-:Y:S01]  /*8440*/  FMUL.FTZ R10, R36, R32 ;  /* 0x00000020240a7220 */ /* 0x000fe20000410000 */
[----:B------:R-:W-:Y:S01]  /*8450*/  LOP3.LUT R43, R11, 0xffff0000, RZ, 0xc0, !PT ;  /* 0xffff00000b2b7812 */ /* 0x000fe200078ec0ff */
[----:B------:R-:W-:Y:S02]  /*8460*/  FMUL.FTZ R11, R41, R38 ;  /* 0x00000026290b7220 */ /* 0x000fe40000410000 */
[C---:B------:R-:W-:Y:S02]  /*8470*/  FMUL.FTZ R32, R9.reuse, R32 ;  /* 0x0000002009207220 */ /* 0x040fe40000410000 */
[----:B------:R-:W-:-:S02]  /*8480*/  FFMA.FTZ R10, R9, R37, -R10 ;  /* 0x00000025090a7223 */ /* 0x000fc4000001080a */
[----:B------:R-:W-:Y:S01]  /*8490*/  FFMA.FTZ R9, R39, R8, -R11 ;  /* 0x0000000827097223 */ /* 0x000fe2000001080b */
[----:B------:R-:W-:Y:S01]  /*84a0*/  SHF.L.U32 R11, R33, 0x10, RZ ;  /* 0x00000010210b7819 */ /* 0x000fe200000006ff */
[----:B------:R-:W-:Y:S01]  /*84b0*/  FMUL.FTZ R38, R39, R38 ;  /* 0x0000002627267220 */ /* 0x000fe20000410000 */
[----:B------:R-:W-:Y:S01]  /*84c0*/  SHF.L.U32 R39, R35, 0x10, RZ ;  /* 0x0000001023277819 */ /* 0x000fe200000006ff */
[----:B------:R-:W-:Y:S01]  /*84d0*/  FFMA.FTZ R37, R36, R37, R32 ;  /* 0x0000002524257223 */ /* 0x000fe20000010020 */
[----:B------:R-:W-:Y:S01]  /*84e0*/  LOP3.LUT R33, R33, 0xffff0000, RZ, 0xc0, !PT ;  /* 0xffff000021217812 */ /* 0x000fe200078ec0ff */
[----:B------:R-:W-:Y:S01]  /*84f0*/  FFMA.FTZ R38, R41, R8, R38 ;  /* 0x0000000829267223 */ /* 0x000fe20000010026 */
[----:B------:R-:W-:Y:S01]  /*8500*/  LOP3.LUT R35, R35, 0xffff0000, RZ, 0xc0, !PT ;  /* 0xffff000023237812 */ /* 0x000fe200078ec0ff */
[-C--:B------:R-:W-:Y:S02]  /*8510*/  FMUL.FTZ R8, R11, R40.reuse ;  /* 0x000000280b087220 */ /* 0x080fe40000410000 */
[----:B------:R-:W-:Y:S01]  /*8520*/  FMUL.FTZ R40, R39, R40 ;  /* 0x0000002827287220 */ /* 0x000fe20000410000 */
[----:B------:R-:W-:Y:S01]  /*8530*/  F2FP.BF16.PACK_AB R9, R38, R9 ;  /* 0x000000092609723e */ /* 0x000fe200000010ff */
[----:B------:R-:W-:-:S02]  /*8540*/  FMUL.FTZ R32, R33, R43 ;  /* 0x0000002b21207220 */ /* 0x000fc40000410000 */
[----:B------:R-:W-:Y:S02]  /*8550*/  FMUL.FTZ R43, R35, R43 ;  /* 0x0000002b232b7220 */ /* 0x000fe40000410000 */
[----:B------:R-:W-:Y:S02]  /*8560*/  FFMA.FTZ R40, R11, R42, R40 ;  /* 0x0000002a0b287223 */ /* 0x000fe40000010028 */
[----:B------:R-:W-:Y:S02]  /*8570*/  FFMA.FTZ R11, R35, R34, -R32 ;  /* 0x00000022230b7223 */ /* 0x000fe40000010820 */
[----:B------:R-:W-:Y:S01]  /*8580*/  FFMA.FTZ R39, R39, R42, -R8 ;  /* 0x0000002a27277223 */ /* 0x000fe20000010808 */
[----:B------:R-:W-:Y:S01]  /*8590*/  F2FP.BF16.PACK_AB R8, R37, R10 ;  /* 0x0000000a2508723e */ /* 0x000fe200000010ff */
[----:B------:R-:W-:-:S03]  /*85a0*/  FFMA.FTZ R34, R33, R34, R43 ;  /* 0x0000002221227223 */ /* 0x000fc6000001002b */
[----:B------:R-:W-:Y:S02]  /*85b0*/  F2FP.BF16.PACK_AB R10, R40, R39 ;  /* 0x00000027280a723e */ /* 0x000fe400000010ff */
[----:B------:R-:W-:-:S05]  /*85c0*/  F2FP.BF16.PACK_AB R11, R34, R11 ;  /* 0x0000000b220b723e */ /* 0x000fca00000010ff */
[----:B------:R1:W-:Y:S02]  /*85d0*/  STS.128 [R6+0x13080], R8 ;  /* 0x0130800806007388 */ /* 0x0003e40000000c00 */
.L_x_116:
[----:B------:R-:W-:Y:S05]  /*85e0*/  BSYNC B0 ;  /* 0x0000000000007941 */ /* 0x000fea0003800000 */
.L_x_115:
[----:B-1----:R-:W-:Y:S01]  /*85f0*/  IADD3 R8, R12, 0x20, RZ ;  /* 0x000000200c087810 */ /* 0x002fe20007ffe0ff */
[----:B------:R-:W-:Y:S03]  /*8600*/  BSSY B0, `(.L_x_117) ;  /* 0x0000029000007945 */ /* 0x000fe60003800000 */
[----:B------:R-:W-:-:S13]  /*8610*/  ISETP.GE.AND P0, PT, R8, c[0x0][0x27c], PT ;  /* 0x00009f0008007a0c */ /* 0x000fda0003f06270 */
[----:B------:R-:W-:Y:S05]  /*8620*/  @P0 BRA `(.L_x_118) ;  /* 0x0000026000000947 */ /* 0x000fea0003800000 */
[----:B------:R-:W1:Y:S01]  /*8630*/  LDS.128 R8, [R6+0x17080] ;  /* 0x0170800006087984 */ /* 0x000e620000000c00 */
[----:B------:R-:W-:Y:S02]  /*8640*/  LOP3.LUT R35, R31, 0xffff0000, RZ, 0xc0, !PT ;  /* 0xffff00001f237812 */ /* 0x000fe400078ec0ff */
[C---:B-1----:R-:W-:Y:S01]  /*8650*/  SHF.L.U32 R33, R8.reuse, 0x10, RZ ;  /* 0x0000001008217819 */ /* 0x042fe200000006ff */
[----:B------:R-:W-:Y:S01]  /*8660*/  IMAD.U32 R36, R11, 0x10000, RZ ;  /* 0x000100000b247824 */ /* 0x000fe200078e00ff */
[----:B------:R-:W-:Y:S02]  /*8670*/  LOP3.LUT R32, R8, 0xffff0000, RZ, 0xc0, !PT ;  /* 0xffff000008207812 */ /* 0x000fe400078ec0ff */
[C---:B------:R-:W-:Y:S02]  /*8680*/  SHF.L.U32 R8, R9.reuse, 0x10, RZ ;  /* 0x0000001009087819 */ /* 0x040fe400000006ff */
[----:B------:R-:W-:Y:S02]  /*8690*/  LOP3.LUT R34, R9, 0xffff0000, RZ, 0xc0, !PT ;  /* 0xffff000009227812 */ /* 0x000fe400078ec0ff */
[----:B------:R-:W-:Y:S01]  /*86a0*/  SHF.L.U32 R9, R31, 0x10, RZ ;  /* 0x000000101f097819 */ /* 0x000fe200000006ff */
[C---:B------:R-:W-:Y:S01]  /*86b0*/  IMAD.U32 R31, R29.reuse, 0x10000, RZ ;  /* 0x000100001d1f7824 */ /* 0x040fe200078e00ff */
[----:B------:R-:W-:-:S02]  /*86c0*/  LOP3.LUT R29, R29, 0xffff0000, RZ, 0xc0, !PT ;  /* 0xffff00001d1d7812 */ /* 0x000fc400078ec0ff */
[C---:B------:R-:W-:Y:S02]  /*86d0*/  SHF.L.U32 R38, R10.reuse, 0x10, RZ ;  /* 0x000000100a267819 */ /* 0x040fe400000006ff */
[----:B------:R-:W-:Y:S01]  /*86e0*/  LOP3.LUT R37, R10, 0xffff0000, RZ, 0xc0, !PT ;  /* 0xffff00000a257812 */ /* 0x000fe200078ec0ff */
[----:B------:R-:W-:Y:S01]  /*86f0*/  FMUL.FTZ R10, R31, R32 ;  /* 0x000000201f0a7220 */ /* 0x000fe20000410000 */
[----:B------:R-:W-:Y:S01]  /*8700*/  LOP3.LUT R39, R11, 0xffff0000, RZ, 0xc0, !PT ;  /* 0xffff00000b277812 */ /* 0x000fe200078ec0ff */
[----:B------:R-:W-:Y:S02]  /*8710*/  FMUL.FTZ R11, R29, R34 ;  /* 0x000000221d0b7220 */ /* 0x000fe40000410000 */
[C---:B------:R-:W-:Y:S02]  /*8720*/  FMUL.FTZ R32, R9.reuse, R32 ;  /* 0x0000002009207220 */ /* 0x040fe40000410000 */
[-C--:B------:R-:W-:Y:S02]  /*8730*/  FFMA.FTZ R10, R9, R33.reuse, -R10 ;  /* 0x00000021090a7223 */ /* 0x080fe4000001080a */
[----:B------:R-:W-:Y:S01]  /*8740*/  FFMA.FTZ R9, R35, R8, -R11 ;  /* 0x0000000823097223 */ /* 0x000fe2000001080b */
[----:B------:R-:W-:Y:S01]  /*8750*/  SHF.L.U32 R11, R28, 0x10, RZ ;  /* 0x000000101c0b7819 */ /* 0x000fe200000006ff */
[----:B------:R-:W-:Y:S01]  /*8760*/  FFMA.FTZ R31, R31, R33, R32 ;  /* 0x000000211f1f7223 */ /* 0x000fe20000010020 */
[----:B------:R-:W-:Y:S01]  /*8770*/  SHF.L.U32 R32, R30, 0x10, RZ ;  /* 0x000000101e207819 */ /* 0x000fe200000006ff */
[----:B------:R-:W-:Y:S01]  /*8780*/  FMUL.FTZ R34, R35, R34 ;  /* 0x0000002223227220 */ /* 0x000fe20000410000 */
[----:B------:R-:W-:-:S02]  /*8790*/  LOP3.LUT R28, R28, 0xffff0000, RZ, 0xc0, !PT ;  /* 0xffff00001c1c7812 */ /* 0x000fc400078ec0ff */
[----:B------:R-:W-:Y:S01]  /*87a0*/  LOP3.LUT R30, R30, 0xffff0000, RZ, 0xc0, !PT ;  /* 0xffff00001e1e7812 */ /* 0x000fe200078ec0ff */
[----:B------:R-:W-:Y:S01]  /*87b0*/  FFMA.FTZ R34, R29, R8, R34 ;  /* 0x000000081d227223 */ /* 0x000fe20000010022 */
[----:B------:R-:W-:Y:S01]  /*87c0*/  F2FP.BF16.PACK_AB R8, R31, R10 ;  /* 0x0000000a1f08723e */ /* 0x000fe200000010ff */
[-C--:B------:R-:W-:Y:S02]  /*87d0*/  FMUL.FTZ R29, R11, R37.reuse ;  /* 0x000000250b1d7220 */ /* 0x080fe40000410000 */
[----:B------:R-:W-:Y:S01]  /*87e0*/  FMUL.FTZ R37, R32, R37 ;  /* 0x0000002520257220 */ /* 0x000fe20000410000 */
[----:B------:R-:W-:Y:S01]  /*87f0*/  F2FP.BF16.PACK_AB R9, R34, R9 ;  /* 0x000000092209723e */ /* 0x000fe200000010ff */
[-C--:B------:R-:W-:Y:S02]  /*8800*/  FMUL.FTZ R33, R28, R39.reuse ;  /* 0x000000271c217220 */ /* 0x080fe40000410000 */
[----:B------:R-:W-:Y:S02]  /*8810*/  FMUL.FTZ R39, R30, R39 ;  /* 0x000000271e277220 */ /* 0x000fe40000410000 */
[----:B------:R-:W-:-:S02]  /*8820*/  FFMA.FTZ R29, R32, R38, -R29 ;  /* 0x00000026201d7223 */ /* 0x000fc4000001081d */
[----:B------:R-:W-:Y:S02]  /*8830*/  FFMA.FTZ R38, R11, R38, R37 ;  /* 0x000000260b267223 */ /* 0x000fe40000010025 */
[-C--:B------:R-:W-:Y:S02]  /*8840*/  FFMA.FTZ R11, R30, R36.reuse, -R33 ;  /* 0x000000241e0b7223 */ /* 0x080fe40000010821 */
[----:B------:R-:W-:Y:S01]  /*8850*/  FFMA.FTZ R28, R28, R36, R39 ;  /* 0x000000241c1c7223 */ /* 0x000fe20000010027 */
[----:B------:R-:W-:-:S04]  /*8860*/  F2FP.BF16.PACK_AB R10, R38, R29 ;  /* 0x0000001d260a723e */ /* 0x000fc800000010ff */
[----:B------:R-:W-:-:S05]  /*8870*/  F2FP.BF16.PACK_AB R11, R28, R11 ;  /* 0x0000000b1c0b723e */ /* 0x000fca00000010ff */
[----:B------:R1:W-:Y:S02]  /*8880*/  STS.128 [R6+0x17080], R8 ;  /* 0x0170800806007388 */ /* 0x0003e40000000c00 */
.L_x_118:
[----:B------:R-:W-:Y:S05]  /*8890*/  BSYNC B0 ;  /* 0x0000000000007941 */ /* 0x000fea0003800000 */
.L_x_117:
        /* <DEDUP_REMOVED lines=42> */
.L_x_120:
[----:B------:R-:W-:Y:S05]  /*8b40*/  BSYNC B0 ;  /* 0x0000000000007941 */ /* 0x000fea0003800000 */
.L_x_119:
[----:B------:R-:W-:-:S04]  /*8b50*/  IADD3 R12, R12, 0x60, RZ ;  /* 0x000000600c0c7810 */ /* 0x000fc80007ffe0ff */
[----:B------:R-:W-:-:S13]  /*8b60*/  ISETP.GE.AND P0, PT, R12, c[0x0][0x27c], PT ;  /* 0x00009f000c007a0c */ /* 0x000fda0003f06270 */
[----:B------:R-:W-:Y:S05]  /*8b70*/  @P0 BRA `(.L_x_114) ;  /* 0x00003b7000000947 */ /* 0x000fea0003800000 */
[----:B-1----:R-:W1:Y:S01]  /*8b80*/  LDS.128 R8, [R6+0x1f080] ;  /* 0x01f0800006087984 */ /* 0x002e620000000c00 */
        /* <DEDUP_REMOVED lines=11> */
[-C--:B------:R-:W-:Y:S01]  /*8c40*/  FMUL.FTZ R10, R23, R12.reuse ;  /* 0x0000000c170a7220 */ /* 0x080fe20000410000 */
[----:B------:R-:W-:Y:S01]  /*8c50*/  LOP3.LUT R30, R11, 0xffff0000, RZ, 0xc0, !PT ;  /* 0xffff00000b1e7812 */ /* 0x000fe200078ec0ff */
[-C--:B------:R-:W-:Y:S02]  /*8c60*/  FMUL.FTZ R11, R14, R25.reuse ;  /* 0x000000190e0b7220 */ /* 0x080fe40000410000 */
[C---:B------:R-:W-:Y:S02]  /*8c70*/  FMUL.FTZ R12, R9.reuse, R12 ;  /* 0x0000000c090c7220 */ /* 0x040fe40000410000 */
[----:B------:R-:W-:Y:S02]  /*8c80*/  FFMA.FTZ R10, R9, R24, -R10 ;  /* 0x00000018090a7223 */ /* 0x000fe4000001080a */
[C---:B------:R-:W-:Y:S01]  /*8c90*/  FFMA.FTZ R9, R26.reuse, R8, -R11 ;  /* 0x000000081a097223 */ /* 0x040fe2000001080b */
[----:B------:R-:W-:Y:S01]  /*8ca0*/  SHF.L.U32 R11, R13, 0x10, RZ ;  /* 0x000000100d0b7819 */ /* 0x000fe200000006ff */
[----:B------:R-:W-:Y:S01]  /*8cb0*/  FFMA.FTZ R23, R23, R24, R12 ;  /* 0x0000001817177223 */ /* 0x000fe2000001000c */
[----:B------:R-:W-:Y:S01]  /*8cc0*/  SHF.L.U32 R12, R15, 0x10, RZ ;  /* 0x000000100f0c7819 */ /* 0x000fe200000006ff */
[----:B------:R-:W-:Y:S01]  /*8cd0*/  FMUL.FTZ R25, R26, R25 ;  /* 0x000000191a197220 */ /* 0x000fe20000410000 */
[----:B------:R-:W-:-:S02]  /*8ce0*/  LOP3.LUT R13, R13, 0xffff0000, RZ, 0xc0, !PT ;  /* 0xffff00000d0d7812 */ /* 0x000fc400078ec0ff */
[----:B------:R-:W-:Y:S01]  /*8cf0*/  LOP3.LUT R15, R15, 0xffff0000, RZ, 0xc0, !PT ;  /* 0xffff00000f0f7812 */ /* 0x000fe200078ec0ff */
[----:B------:R-:W-:Y:S02]  /*8d00*/  FFMA.FTZ R14, R14, R8, R25 ;  /* 0x000000080e0e7223 */ /* 0x000fe40000010019 */
[-C--:B------:R-:W-:Y:S02]  /*8d10*/  FMUL.FTZ R8, R11, R28.reuse ;  /* 0x0000001c0b087220 */ /* 0x080fe40000410000 */
[----:B------:R-:W-:Y:S01]  /*8d20*/  FMUL.FTZ R28, R12, R28 ;  /* 0x0000001c0c1c7220 */ /* 0x000fe20000410000 */
[----:B------:R-:W-:Y:S01]  /*8d30*/  F2FP.BF16.PACK_AB R9, R14, R9 ;  /* 0x000000090e09723e */ /* 0x000fe200000010ff */
[-C--:B------:R-:W-:Y:S02]  /*8d40*/  FMUL.FTZ R24, R13, R30.reuse ;  /* 0x0000001e0d187220 */ /* 0x080fe40000410000 */
[----:B------:R-:W-:Y:S02]  /*8d50*/  FMUL.FTZ R30, R15, R30 ;  /* 0x0000001e0f1e7220 */ /* 0x000fe40000410000 */
[-C--:B------:R-:W-:Y:S01]  /*8d60*/  FFMA.FTZ R12, R12, R29.reuse, -R8 ;  /* 0x0000001d0c0c7223 */ /* 0x080fe20000010808 */
[----:B------:R-:W-:Y:S01]  /*8d70*/  F2FP.BF16.PACK_AB R8, R23, R10 ;  /* 0x0000000a1708723e */ /* 0x000fe200000010ff */
[----:B------:R-:W-:-:S02]  /*8d80*/  FFMA.FTZ R11, R11, R29, R28 ;  /* 0x0000001d0b0b7223 */ /* 0x000fc4000001001c */
[-C--:B------:R-:W-:Y:S02]  /*8d90*/  FFMA.FTZ R24, R15, R27.reuse, -R24 ;  /* 0x0000001b0f187223 */ /* 0x080fe40000010818 */
[----:B------:R-:W-:Y:S01]  /*8da0*/  FFMA.FTZ R13, R13, R27, R30 ;  /* 0x0000001b0d0d7223 */ /* 0x000fe2000001001e */
[----:B------:R-:W-:-:S04]  /*8db0*/  F2FP.BF16.PACK_AB R10, R11, R12 ;  /* 0x0000000c0b0a723e */ /* 0x000fc800000010ff */
[----:B------:R-:W-:-:S05]  /*8dc0*/  F2FP.BF16.PACK_AB R11, R13, R24 ;  /* 0x000000180d0b723e */ /* 0x000fca00000010ff */
[----:B------:R1:W-:Y:S01]  /*8dd0*/  STS.128 [R6+0x1f080], R8 ;  /* 0x01f0800806007388 */ /* 0x0003e20000000c00 */
[----:B------:R-:W-:Y:S05]  /*8de0*/  BRA `(.L_x_114) ;  /* 0x0000390000007947 */ /* 0x000fea0003800000 */
.L_x_87:
[----:B------:R-:W-:Y:S01]  /*8df0*/  BSSY B0, `(.L_x_121) ;  /* 0x000001f000007945 */ /* 0x000fe20003800000 */
[----:B------:R-:W-:Y:S01]  /*8e00*/  CS2R R30, SRZ ;  /* 0x00000000001e7805 */ /* 0x000fe2000001ff00 */
[----:B------:R-:W-:Y:S01]  /*8e10*/  CS2R R28, SRZ ;  /* 0x00000000001c7805 */ /* 0x000fe2000001ff00 */
[----:B------:R-:W-:Y:S01]  /*8e20*/  CS2R R26, SRZ ;  /* 0x00000000001a7805 */ /* 0x000fe2000001ff00 */
[----:B---3--:R-:W-:Y:S01]  /*8e30*/  CS2R R24, SRZ ;  /* 0x0000000000187805 */ /* 0x008fe2000001ff00 */
[----:B------:R-:W-:Y:S01]  /*8e40*/  CS2R R14, SRZ ;  /* 0x00000000000e7805 */ /* 0x000fe2000001ff00 */
[----:B------:R-:W-:Y:S01]  /*8e50*/  CS2R R12, SRZ ;  /* 0x00000000000c7805 */ /* 0x000fe2000001ff00 */
[----:B------:R-:W-:Y:S01]  /*8e60*/  CS2R R10, SRZ ;  /* 0x00000000000a7805 */ /* 0x000fe2000001ff00 */
[----:B------:R-:W-:Y:S01]  /*8e70*/  CS2R R8, SRZ ;  /* 0x0000000000087805 */ /* 0x000fe2000001ff00 */
[----:B------:R-:W-:Y:S05]  /*8e80*/  @P1 BRA `(.L_x_122) ;  /* 0x0000015000001947 */ /* 0x000fea0003800000 */
[----:B------:R-:W-:Y:S01]  /*8e90*/  ISETP.GE.AND P0, PT, R32, c[0x0][0x27c], PT ;  /* 0x00009f0020007a0c */ /* 0x000fe20003f06270 */
[----:B------:R-:W-:Y:S01]  /*8ea0*/  CS2R R30, SRZ ;  /* 0x00000000001e7805 */ /* 0x000fe2000001ff00 */
[----:B------:R-:W-:Y:S01]  /*8eb0*/  ISETP.GE.AND P1, PT, R23, c[0x0][0x27c], PT ;  /* 0x00009f0017007a0c */ /* 0x000fe20003f26270 */
[----:B------:R-:W-:-:S10]  /*8ec0*/  CS2R R28, SRZ ;  /* 0x00000000001c7805 */ /* 0x000fd4000001ff00 */
[C---:B------:R-:W-:Y:S01]  /*8ed0*/  @!P0 IMAD.SHL.U32 R15, R32.reuse, 0x2, RZ ;  /* 0x00000002200f8824 */ /* 0x040fe200078e00ff */
[----:B------:R-:W-:Y:S02]  /*8ee0*/  @!P0 SHF.L.U64.HI R13, R32, 0x1, R43 ;  /* 0x00000001200d8819 */ /* 0x000fe4000001022b */
[----:B------:R-:W-:Y:S02]  /*8ef0*/  @!P1 SHF.R.S32.HI R12, RZ, 0x1f, R23 ;  /* 0x0000001fff0c9819 */ /* 0x000fe40000011417 */
[----:B------:R-:W-:Y:S02]  /*8f00*/  @!P0 IADD3 R40, P6, R15, R36, RZ ;  /* 0x000000240f288210 */ /* 0x000fe40007fde0ff */
[----:B------:R-:W-:-:S03]  /*8f10*/  @!P1 LEA.HI R12, R12, R23, RZ, 0x3 ;  /* 0x000000170c0c9211 */ /* 0x000fc600078f18ff */
[----:B------:R-:W-:Y:S01]  /*8f20*/  @!P0 IMAD.X R41, R13, 0x1, R37, P6 ;  /* 0x000000010d298824 */ /* 0x000fe200030e0625 */
[----:B------:R-:W-:Y:S02]  /*8f30*/  @!P0 IADD3 R48, P6, R15, R38, RZ ;  /* 0x000000260f308210 */ /* 0x000fe40007fde0ff */
[----:B------:R-:W-:Y:S01]  /*8f40*/  @!P1 LOP3.LUT R12, R12, 0xfffffff8, RZ, 0xc0, !PT ;  /* 0xfffffff80c0c9812 */ /* 0x000fe200078ec0ff */
[----:B------:R-:W-:Y:S01]  /*8f50*/  CS2R R14, SRZ ;  /* 0x00000000000e7805 */ /* 0x000fe2000001ff00 */
[----:B------:R1:W5:Y:S01]  /*8f60*/  @!P0 LD.E.128 R24, [R40.64] ;  /* 0x0000000a28188980 */ /* 0x000362000c101d00 */
[----:B------:R-:W-:Y:S02]  /*8f70*/  @!P0 IMAD.X R49, R13, 0x1, R39, P6 ;  /* 0x000000010d318824 */ /* 0x000fe400030e0627 */
[----:B------:R-:W-:-:S03]  /*8f80*/  @!P1 IMAD.WIDE R36, R12, 0x2, R36 ;  /* 0x000000020c249825 */ /* 0x000fc600078e0224 */
[----:B------:R1:W5:Y:S01]  /*8f90*/  @!P0 LD.E.128 R8, [R48.64] ;  /* 0x0000000a30088980 */ /* 0x000362000c101d00 */
[----:B------:R-:W-:Y:S02]  /*8fa0*/  @!P1 IMAD.WIDE R38, R12, 0x2, R38 ;  /* 0x000000020c269825 */ /* 0x000fe400078e0226 */
[----:B------:R-:W-:Y:S01]  /*8fb0*/  CS2R R12, SRZ ;  /* 0x00000000000c7805 */ /* 0x000fe2000001ff00 */
[----:B------:R1:W5:Y:S05]  /*8fc0*/  @!P1 LD.E.128 R28, [R36.64] ;  /* 0x0000000a241c9980 */ /* 0x00036a000c101d00 */
[----:B------:R1:W5:Y:S02]  /*8fd0*/  @!P1 LD.E.128 R12, [R38.64] ;  /* 0x0000000a260c9980 */ /* 0x000364000c101d00 */
.L_x_122:
[----:B------:R-:W-:Y:S05]  /*8fe0*/  BSYNC B0 ;  /* 0x0000000000007941 */ /* 0x000fea0003800000 */
.L_x_121:
[----:B------:R-:W-:Y:S01]  /*8ff0*/  IMAD R34, R65, -0x80, R34 ;  /* 0xffffff8041227824 */ /* 0x000fe200078e0222 */
[--C-:B-1---5:R-:W-:Y:S01]  /*9000*/  SHF.R.U64 R41, R24, 0x10, R25.reuse ;  /* 0x0000001018297819 */ /* 0x122fe20000001219 */
[--C-:B------:R-:W-:Y:S01]  /*9010*/  IMAD.MOV.U32 R40, RZ, RZ, R25.reuse ;  /* 0x000000ffff287224 */ /* 0x100fe200078e0019 */
[----:B------:R-:W-:Y:S01]  /*9020*/  SHF.R.U32.HI R55, RZ, 0x10, R25 ;  /* 0x00000010ff377819 */ /* 0x000fe20000011619 */
[----:B------:R-:W-:Y:S01]  /*9030*/  IMAD.MOV.U32 R56, RZ, RZ, R24 ;  /* 0x000000ffff387224 */ /* 0x000fe200078e0018 */
[----:B------:R-:W-:Y:S01]  /*9040*/  IMNMX R34, R34, 0x80, PT ;  /* 0x0000008022227817 */ /* 0x000fe20003800200 */
[----:B------:R-:W-:Y:S01]  /*9050*/  IMAD.MOV.U32 R58, RZ, RZ, R26 ;  /* 0x000000ffff3a7224 */ /* 0x000fe200078e001a */
[--C-:B------:R-:W-:Y:S01]  /*9060*/  SHF.R.U64 R39, R26, 0x10, R27.reuse ;  /* 0x000000101a277819 */ /* 0x100fe2000000121b */
[--C-:B------:R-:W-:Y:S01]  /*9070*/  IMAD.MOV.U32 R38, RZ, RZ, R27.reuse ;  /* 0x000000ffff267224 */ /* 0x100fe200078e001b */
[----:B------:R-:W-:Y:S01]  /*9080*/  ISETP.GE.AND P0, PT, R17, R34, PT ;  /* 0x000000221100720c */ /* 0x000fe20003f06270 */
[----:B------:R-:W-:Y:S01]  /*9090*/  IMAD.MOV.U32 R60, RZ, RZ, R28 ;  /* 0x000000ffff3c7224 */ /* 0x000fe200078e001c */
[----:B------:R-:W-:Y:S01]  /*90a0*/  SHF.R.U32.HI R57, RZ, 0x10, R27 ;  /* 0x00000010ff397819 */ /* 0x000fe2000001161b */
[--C-:B------:R-:W-:Y:S01]  /*90b0*/  IMAD.MOV.U32 R25, RZ, RZ, R29.reuse ;  /* 0x000000ffff197224 */ /* 0x100fe200078e001d */
[----:B------:R-:W-:Y:S01]  /*90c0*/  SHF.R.U64 R49, R28, 0x10, R29 ;  /* 0x000000101c317819 */ /* 0x000fe2000000121d */
[--C-:B------:R-:W-:Y:S01]  /*90d0*/  IMAD.MOV.U32 R36, RZ, RZ, R9.reuse ;  /* 0x000000ffff247224 */ /* 0x100fe200078e0009 */
[--C-:B------:R-:W-:Y:S01]  /*90e0*/  SHF.R.U64 R37, R8, 0x10, R9.reuse ;  /* 0x0000001008257819 */ /* 0x100fe20000001209 */
[----:B------:R-:W-:Y:S01]  /*90f0*/  IMAD.MOV.U32 R48, RZ, RZ, R10 ;  /* 0x000000ffff307224 */ /* 0x000fe200078e000a */
[----:B------:R-:W-:Y:S01]  /*9100*/  SHF.R.U32.HI R53, RZ, 0x10, R9 ;  /* 0x00000010ff357819 */ /* 0x000fe20000011609 */
[--C-:B------:R-:W-:Y:S01]  /*9110*/  IMAD.MOV.U32 R33, RZ, RZ, R11.reuse ;  /* 0x000000ffff217224 */ /* 0x100fe200078e000b */
[--C-:B------:R-:W-:Y:S01]  /*9120*/  SHF.R.U64 R35, R10, 0x10, R11.reuse ;  /* 0x000000100a237819 */ /* 0x100fe2000000120b */
[----:B------:R-:W-:Y:S01]  /*9130*/  IMAD.MOV.U32 R50, RZ, RZ, R30 ;  /* 0x000000ffff327224 */ /* 0x000fe200078e001e */
[----:B------:R-:W-:Y:S01]  /*9140*/  SHF.R.U32.HI R54, RZ, 0x10, R11 ;  /* 0x00000010ff367819 */ /* 0x000fe2000001160b */
[----:B------:R-:W-:Y:S01]  /*9150*/  IMAD.MOV.U32 R28, RZ, RZ, R31 ;  /* 0x000000ffff1c7224 */ /* 0x000fe200078e001f */
[----:B------:R-:W-:Y:S01]  /*9160*/  SHF.R.U32.HI R52, RZ, 0x10, R29 ;  /* 0x00000010ff347819 */ /* 0x000fe2000001161d */
[----:B------:R-:W-:Y:S01]  /*9170*/  IMAD.MOV.U32 R46, RZ, RZ, R8 ;  /* 0x000000ffff2e7224 */ /* 0x000fe200078e0008 */
[--C-:B------:R-:W-:Y:S01]  /*9180*/  SHF.R.U64 R27, R12, 0x10, R13.reuse ;  /* 0x000000100c1b7819 */ /* 0x100fe2000000120d */
[----:B------:R-:W-:Y:S01]  /*9190*/  IMAD.MOV.U32 R10, RZ, RZ, R12 ;  /* 0x000000ffff0a7224 */ /* 0x000fe200078e000c */
[--C-:B------:R-:W-:Y:S01]  /*91a0*/  SHF.R.U32.HI R11, RZ, 0x10, R13.reuse ;  /* 0x00000010ff0b7819 */ /* 0x100fe2000001160d */
[----:B------:R-:W-:Y:S01]  /*91b0*/  IMAD.MOV.U32 R26, RZ, RZ, R13 ;  /* 0x000000ffff1a7224 */ /* 0x000fe200078e000d */
[--C-:B------:R-:W-:Y:S01]  /*91c0*/  SHF.R.U64 R29, R30, 0x10, R31.reuse ;  /* 0x000000101e1d7819 */ /* 0x100fe2000000121f */
[----:B------:R-:W-:Y:S01]  /*91d0*/  IMAD.MOV.U32 R9, RZ, RZ, R14 ;  /* 0x000000ffff097224 */ /* 0x000fe200078e000e */
[----:B------:R-:W-:Y:S01]  /*91e0*/  SHF.R.U32.HI R51, RZ, 0x10, R31 ;  /* 0x00000010ff337819 */ /* 0x000fe2000001161f */
[--C-:B------:R-:W-:Y:S01]  /*91f0*/  IMAD.MOV.U32 R24, RZ, RZ, R15.reuse ;  /* 0x000000ffff187224 */ /* 0x100fe200078e000f */
[----:B------:R-:W-:Y:S01]  /*9200*/  SHF.R.U64 R8, R14, 0x10, R15 ;  /* 0x000000100e087819 */ /* 0x000fe2000000120f */
[----:B------:R-:W-:-:S04]  /*9210*/  DEPBAR.LE SB0, 0x1 ;  /* 0x000080400000791a */ /* 0x000fc80000000000 */
[----:B------:R-:W-:Y:S01]  /*9220*/  SHF.R.U32.HI R13, RZ, 0x10, R15 ;  /* 0x00000010ff0d7819 */ /* 0x000fe2000001160f */
[----:B------:R-:W-:Y:S01]  /*9230*/  BSSY B1, `(.L_x_123) ;  /* 0x00000d1000017945 */ /* 0x000fe20003800000 */
        /* <DEDUP_REMOVED lines=21> */
[----:B------:R-:W-:Y:S01]  /*9390*/  MOV R9, c[0x0][0x27c] ;  /* 0x00009f0000097a02 */ /* 0x000fe20000000f00 */
[----:B------:R-:W1:Y:S01]  /*93a0*/  LDS.128 R12, [R6+0x10080] ;  /* 0x01008000060c7984 */ /* 0x000e620000000c00 */
[----:B------:R-:W-:Y:S01]  /*93b0*/  SHF.L.U32 R56, R37, 0x10, RZ ;  /* 0x0000001025387819 */ /* 0x000fe200000006ff */
[----:B------:R-:W-:Y:S01]  /*93c0*/  IMAD.U32 R68, R41, 0x10000, RZ ;  /* 0x0001000029447824 */ /* 0x000fe200078e00ff */
[----:B------:R-:W-:Y:S02]  /*93d0*/  LEA.HI R9, R9, R16, RZ, 0x1d ;  /* 0x0000001009097211 */ /* 0x000fe400078fe8ff */
[----:B------:R-:W-:Y:S02]  /*93e0*/  LOP3.LUT R61, R40, 0xffff0000, RZ, 0xc0, !PT ;  /* 0xffff0000283d7812 */ /* 0x000fe400078ec0ff */
[----:B------:R-:W-:Y:S01]  /*93f0*/  SHF.R.S32.HI R8, RZ, 0x1f, R9 ;  /* 0x0000001fff087819 */ /* 0x000fe20000011409 */
[----:B------:R-:W-:-:S03]  /*9400*/  IMAD.SHL.U32 R10, R9, 0x8, RZ ;  /* 0x00000008090a7824 */ /* 0x000fc600078e00ff */
[----:B------:R-:W-:Y:S02]  /*9410*/  LEA.HI R8, R8, R9, RZ, 0x3 ;  /* 0x0000000908087211 */ /* 0x000fe400078f18ff */
[----:B------:R-:W-:Y:S02]  /*9420*/  LOP3.LUT R10, R47, 0x38, R10, 0xf8, !PT ;  /* 0x000000382f0a7812 */ /* 0x000fe400078ef80a */
[----:B------:R-:W-:Y:S02]  /*9430*/  SHF.L.U32 R8, R8, 0xa, RZ ;  /* 0x0000000a08087819 */ /* 0x000fe400000006ff */
[----:B------:R-:W-:Y:S02]  /*9440*/  LOP3.LUT R9, R10, R45, RZ, 0x3c, !PT ;  /* 0x0000002d0a097212 */ /* 0x000fe400078e3cff */
[----:B------:R-:W-:-:S04]  /*9450*/  LOP3.LUT R8, R8, 0x7fffe000, RZ, 0xc0, !PT ;  /* 0x7fffe00008087812 */ /* 0x000fc800078ec0ff */
[----:B------:R-:W-:-:S05]  /*9460*/  IADD3 R46, R9, R8, R44 ;  /* 0x00000008092e7210 */ /* 0x000fca0007ffe02c */
[----:B------:R-:W-:-:S05]  /*9470*/  IMAD.SHL.U32 R46, R46, 0x2, RZ ;  /* 0x000000022e2e7824 */ /* 0x000fca00078e00ff */
[----:B------:R-:W2:Y:S01]  /*9480*/  LDS.128 R8, [R46+0x10080] ;  /* 0x010080002e087984 */ /* 0x000ea20000000c00 */
[C---:B-1----:R-:W-:Y:S01]  /*9490*/  SHF.L.U32 R49, R12.reuse, 0x10, RZ ;  /* 0x000000100c317819 */ /* 0x042fe200000006ff */
[C---:B------:R-:W-:Y:S01]  /*94a0*/  IMAD.U32 R50, R13.reuse, 0x10000, RZ ;  /* 0x000100000d327824 */ /* 0x040fe200078e00ff */
[----:B------:R-:W-:Y:S02]  /*94b0*/  LOP3.LUT R52, R12, 0xffff0000, RZ, 0xc0, !PT ;  /* 0xffff00000c347812 */ /* 0x000fe400078ec0ff */
[----:B------:R-:W-:Y:S01]  /*94c0*/  LOP3.LUT R12, R13, 0xffff0000, RZ, 0xc0, !PT ;  /* 0xffff00000d0c7812 */ /* 0x000fe200078ec0ff */
[C---:B------:R-:W-:Y:S01]  /*94d0*/  IMAD.U32 R13, R15.reuse, 0x10000, RZ ;  /* 0x000100000f0d7824 */ /* 0x040fe200078e00ff */
[C---:B------:R-:W-:Y:S02]  /*94e0*/  SHF.L.U32 R51, R14.reuse, 0x10, RZ ;  /* 0x000000100e337819 */ /* 0x040fe400000006ff */
[----:B------:R-:W-:Y:S02]  /*94f0*/  LOP3.LUT R48, R14, 0xffff0000, RZ, 0xc0, !PT ;  /* 0xffff00000e307812 */ /* 0x000fe400078ec0ff */
[----:B------:R-:W-:-:S02]  /*9500*/  LOP3.LUT R14, R15, 0xffff0000, RZ, 0xc0, !PT ;  /* 0xffff00000f0e7812 */ /* 0x000fc400078ec0ff */
[C---:B--2---:R-:W-:Y:S01]  /*9510*/  SHF.L.U32 R55, R8.reuse, 0x10, RZ ;  /* 0x0000001008377819 */ /* 0x044fe200000006ff */
[C---:B------:R-:W-:Y:S01]  /*9520*/  IMAD.U32 R62, R11.reuse, 0x10000, RZ ;  /* 0x000100000b3e7824 */ /* 0x040fe200078e00ff */
[----:B------:R-:W-:Y:S02]  /*9530*/  LOP3.LUT R58, R11, 0xffff0000, RZ, 0xc0, !PT ;  /* 0xffff00000b3a7812 */ /* 0x000fe400078ec0ff */
[----:B------:R-:W-:Y:S01]  /*9540*/  LOP3.LUT R53, R8, 0xffff0000, RZ, 0xc0, !PT ;  /* 0xffff000008357812 */ /* 0x000fe200078ec0ff */
[----:B------:R-:W-:Y:S01]  /*9550*/  FMUL.FTZ R54, R55, R56 ;  /* 0x0000003837367220 */ /* 0x000fe20000410000 */
[----:B------:R-:W-:Y:S01]  /*9560*/  LOP3.LUT R11, R37, 0xffff0000, RZ, 0xc0, !PT ;  /* 0xffff0000250b7812 */ /* 0x000fe200078ec0ff */
[-C--:B------:R-:W-:Y:S01]  /*9570*/  FMUL.FTZ R55, R55, R68.reuse ;  /* 0x0000004437377220 */ /* 0x080fe20000410000 */
[C---:B------:R-:W-:Y:S01]  /*9580*/  SHF.L.U32 R66, R10.reuse, 0x10, RZ ;  /* 0x000000100a427819 */ /* 0x040fe200000006ff */
[----:B------:R-:W-:Y:S01]  /*9590*/  IMAD.U32 R8, R9, 0x10000, RZ ;  /* 0x0001000009087824 */ /* 0x000fe200078e00ff */
[----:B------:R-:W-:Y:S01]  /*95a0*/  LOP3.LUT R15, R10, 0xffff0000, RZ, 0xc0, !PT ;  /* 0xffff00000a0f7812 */ /* 0x000fe200078ec0ff */
[----:B------:R-:W-:Y:S01]  /*95b0*/  FFMA.FTZ R54, R49, R68, -R54 ;  /* 0x0000004431367223 */ /* 0x000fe20000010836 */
[----:B------:R-:W-:Y:S01]  /*95c0*/  LOP3.LUT R60, R9, 0xffff0000, RZ, 0xc0, !PT ;  /* 0xffff0000093c7812 */ /* 0x000fe200078ec0ff */
[----:B------:R-:W-:Y:S01]  /*95d0*/  FMUL.FTZ R59, R53, R11 ;  /* 0x0000000b353b7220 */ /* 0x000fe20000410000 */
[----:B------:R-:W-:Y:S01]  /*95e0*/  LOP3.LUT R10, R41, 0xffff0000, RZ, 0xc0, !PT ;  /* 0xffff0000290a7812 */ /* 0x000fe200078ec0ff */
[----:B------:R-:W-:Y:S01]  /*95f0*/  FFMA.FTZ R49, R49, R56, R55 ;  /* 0x0000003831317223 */ /* 0x000fe20000010037 */
[----:B------:R-:W-:Y:S01]  /*9600*/  SHF.L.U32 R9, R36, 0x10, RZ ;  /* 0x0000001024097819 */ /* 0x000fe200000006ff */
[----:B------:R-:W-:-:S02]  /*9610*/  IMAD.U32 R55, R40, 0x10000, RZ ;  /* 0x0001000028377824 */ /* 0x000fc400078e00ff */
[-C--:B------:R-:W-:Y:S02]  /*9620*/  FMUL.FTZ R57, R53, R10.reuse ;  /* 0x0000000a35397220 */ /* 0x080fe40000410000 */
[----:B------:R-:W-:Y:S02]  /*9630*/  FMUL.FTZ R56, R8, R9 ;  /* 0x0000000908387220 */ /* 0x000fe40000410000 */
[----:B------:R-:W-:Y:S01]  /*9640*/  FFMA.FTZ R53, R52, R10, -R59 ;  /* 0x0000000a34357223 */ /* 0x000fe2000001083b */
[----:B------:R-:W-:Y:S01]  /*9650*/  SHF.L.U32 R59, R35, 0x10, RZ ;  /* 0x00000010233b7819 */ /* 0x000fe200000006ff */
[----:B------:R-:W-:Y:S02]  /*9660*/  FMUL.FTZ R10, R8, R55 ;  /* 0x00000037080a7220 */ /* 0x000fe40000410000 */
[----:B------:R-:W-:Y:S01]  /*9670*/  FFMA.FTZ R8, R52, R11, R57 ;  /* 0x0000000b34087223 */ /* 0x000fe20000010039 */
[----:B------:R-:W-:Y:S01]  /*9680*/  LOP3.LUT R57, R39, 0xffff0000, RZ, 0xc0, !PT ;  /* 0xffff000027397812 */ /* 0x000fe200078ec0ff */
[----:B------:R-:W-:Y:S01]  /*9690*/  FFMA.FTZ R52, R50, R55, -R56 ;  /* 0x0000003732347223 */ /* 0x000fe20000010838 */
[----:B------:R-:W-:Y:S01]  /*96a0*/  SHF.L.U32 R11, R33, 0x10, RZ ;  /* 0x00000010210b7819 */ /* 0x000fe200000006ff */
[----:B------:R-:W-:Y:S01]  /*96b0*/  IMAD.U32 R56, R39, 0x10000, RZ ;  /* 0x0001000027387824 */ /* 0x000fe200078e00ff */
[----:B------:R-:W-:Y:S01]  /*96c0*/  F2FP.BF16.PACK_AB R8, R8, R49 ;  /* 0x000000310808723e */ /* 0x000fe200000010ff */
[----:B------:R-:W-:Y:S01]  /*96d0*/  FFMA.FTZ R50, R50, R9, R10 ;  /* 0x0000000932327223 */ /* 0x000fe2000001000a */
[----:B------:R-:W-:Y:S01]  /*96e0*/  LOP3.LUT R10, R35, 0xffff0000, RZ, 0xc0, !PT ;  /* 0xffff0000230a7812 */ /* 0x000fe200078ec0ff */
[----:B------:R-:W-:-:S02]  /*96f0*/  FMUL.FTZ R9, R66, R59 ;  /* 0x0000003b42097220 */ /* 0x000fc40000410000 */
[-C--:B------:R-:W-:Y:S02]  /*9700*/  FMUL.FTZ R66, R66, R56.reuse ;  /* 0x0000003842427220 */ /* 0x080fe40000410000 */
[----:B------:R-:W-:Y:S01]  /*9710*/  FFMA.FTZ R56, R51, R56, -R9 ;  /* 0x0000003833387223 */ /* 0x000fe20000010809 */
[----:B------:R-:W-:Y:S01]  /*9720*/  SHF.L.U32 R9, R38, 0x10, RZ ;  /* 0x0000001026097819 */ /* 0x000fe200000006ff */
[C---:B------:R-:W-:Y:S02]  /*9730*/  FMUL.FTZ R55, R15.reuse, R10 ;  /* 0x0000000a0f377220 */ /* 0x040fe40000410000 */
[----:B------:R-:W-:Y:S02]  /*9740*/  FMUL.FTZ R15, R15, R57 ;  /* 0x000000390f0f7220 */ /* 0x000fe40000410000 */
[----:B------:R-:W-:Y:S02]  /*9750*/  FFMA.FTZ R51, R51, R59, R66 ;  /* 0x0000003b33337223 */ /* 0x000fe40000010042 */
[----:B------:R-:W-:-:S02]  /*9760*/  FMUL.FTZ R66, R62, R11 ;  /* 0x0000000b3e427220 */ /* 0x000fc40000410000 */
[C---:B------:R-:W-:Y:S01]  /*9770*/  FFMA.FTZ R55, R48.reuse, R57, -R55 ;  /* 0x0000003930377223 */ /* 0x040fe20000010837 */
[----:B------:R-:W-:Y:S01]  /*9780*/  LOP3.LUT R57, R33, 0xffff0000, RZ, 0xc0, !PT ;  /* 0xffff000021397812 */ /* 0x000fe200078ec0ff */
[----:B------:R-:W-:Y:S01]  /*9790*/  FFMA.FTZ R10, R48, R10, R15 ;  /* 0x0000000a300a7223 */ /* 0x000fe2000001000f */
[----:B------:R-:W-:Y:S01]  /*97a0*/  LOP3.LUT R15, R38, 0xffff0000, RZ, 0xc0, !PT ;  /* 0xffff0000260f7812 */ /* 0x000fe200078ec0ff */
[-C--:B------:R-:W-:Y:S02]  /*97b0*/  FMUL.FTZ R62, R62, R9.reuse ;  /* 0x000000093e3e7220 */ /* 0x080fe40000410000 */
[C---:B------:R-:W-:Y:S01]  /*97c0*/  FFMA.FTZ R48, R13.reuse, R9, -R66 ;  /* 0x000000090d307223 */ /* 0x040fe20000010842 */
[----:B------:R-:W-:Y:S01]  /*97d0*/  LOP3.LUT R9, R36, 0xffff0000, RZ, 0xc0, !PT ;  /* 0xffff000024097812 */ /* 0x000fe200078ec0ff */
[----:B------:R-:W-:Y:S01]  /*97e0*/  FFMA.FTZ R11, R13, R11, R62 ;  /* 0x0000000b0d0b7223 */ /* 0x000fe2000001003e */
[----:B------:R-:W-:Y:S01]  /*97f0*/  F2FP.BF16.PACK_AB R10, R10, R51 ;  /* 0x000000330a0a723e */ /* 0x000fe200000010ff */
[----:B------:R-:W-:-:S02]  /*9800*/  FMUL.FTZ R59, R58, R57 ;  /* 0x000000393a3b7220 */ /* 0x000fc40000410000 */
[C---:B------:R-:W-:Y:S02]  /*9810*/  FMUL.FTZ R13, R60.reuse, R9 ;  /* 0x000000093c0d7220 */ /* 0x040fe40000410000 */
[----:B------:R-:W-:Y:S02]  /*9820*/  FMUL.FTZ R60, R60, R61 ;  /* 0x0000003d3c3c7220 */ /* 0x000fe40000410000 */
[----:B------:R-:W-:Y:S02]  /*9830*/  FMUL.FTZ R58, R58, R15 ;  /* 0x0000000f3a3a7220 */ /* 0x000fe40000410000 */
[----:B------:R-:W-:Y:S02]  /*9840*/  FFMA.FTZ R13, R12, R61, -R13 ;  /* 0x0000003d0c0d7223 */ /* 0x000fe4000001080d */
[----:B------:R-:W-:Y:S02]  /*9850*/  FFMA.FTZ R15, R14, R15, -R59 ;  /* 0x0000000f0e0f7223 */ /* 0x000fe4000001083b */
[----:B------:R-:W-:Y:S01]  /*9860*/  FFMA.FTZ R9, R12, R9, R60 ;  /* 0x000000090c097223 */ /* 0x000fe2000001003c */
[----:B------:R-:W-:Y:S01]  /*9870*/  F2FP.BF16.PACK_AB R12, R53, R54 ;  /* 0x00000036350c723e */ /* 0x000fe200000010ff */
[----:B------:R-:W-:Y:S01]  /*9880*/  FFMA.FTZ R58, R14, R57, R58 ;  /* 0x000000390e3a7223 */ /* 0x000fe2000001003a */
[----:B------:R-:W-:-:S02]  /*9890*/  F2FP.BF16.PACK_AB R14, R55, R56 ;  /* 0x00000038370e723e */ /* 0x000fc400000010ff */
[----:B------:R-:W-:Y:S02]  /*98a0*/  F2FP.BF16.PACK_AB R13, R13, R52 ;  /* 0x000000340d0d723e */ /* 0x000fe400000010ff */
[----:B------:R-:W-:Y:S02]  /*98b0*/  F2FP.BF16.PACK_AB R15, R15, R48 ;  /* 0x000000300f0f723e */ /* 0x000fe400000010ff */
[----:B------:R-:W-:Y:S02]  /*98c0*/  F2FP.BF16.PACK_AB R9, R9, R50 ;  /* 0x000000320909723e */ /* 0x000fe400000010ff */
[----:B------:R-:W-:Y:S01]  /*98d0*/  F2FP.BF16.PACK_AB R11, R58, R11 ;  /* 0x0000000b3a0b723e */ /* 0x000fe200000010ff */
[----:B------:R1:W-:Y:S04]  /*98e0*/  STS.128 [R6+0x10080], R12 ;  /* 0x0100800c06007388 */ /* 0x0003e80000000c00 */
[----:B------:R1:W-:Y:S02]  /*98f0*/  STS.128 [R46+0x10080], R8 ;  /* 0x010080082e007388 */ /* 0x0003e40000000c00 */
.L_x_126:
[----:B------:R-:W-:Y:S05]  /*9900*/  BSYNC B0 ;  /* 0x0000000000007941 */ /* 0x000fea0003800000 */
.L_x_125:
[----:B------:R-:W-:-:S13]  /*9910*/  ISETP.GE.AND P0, PT, R23, c[0x0][0x27c], PT ;  /* 0x00009f0017007a0c */ /* 0x000fda0003f06270 */
[----:B------:R-:W-:Y:S05]  /*9920*/  @P0 BRA `(.L_x_124) ;  /* 0x0000061000000947 */ /* 0x000fea0003800000 */
[----:B-1----:R-:W-:Y:S01]  /*9930*/  SHF.R.S32.HI R10, RZ, 0x1f, R23 ;  /* 0x0000001fff0a7819 */ /* 0x002fe20000011417 */
[----:B------:R-:W-:Y:S01]  /*9940*/  IMAD.MOV.U32 R9, RZ, RZ, c[0x0][0x27c] ;  /* 0x00009f00ff097624 */ /* 0x000fe200078e00ff */
[----:B------:R-:W-:Y:S01]  /*9950*/  SHF.L.U32 R50, R31, 0x10, RZ ;  /* 0x000000101f327819 */ /* 0x000fe200000006ff */
[----:B------:R-:W-:Y:S01]  /*9960*/  IMAD.U32 R52, R27, 0x10000, RZ ;  /* 0x000100001b347824 */ /* 0x000fe200078e00ff */
[-C--:B------:R-:W-:Y:S01]  /*9970*/  LEA.HI R8, R10, R23.reuse, RZ, 0x3 ;  /* 0x000000170a087211 */ /* 0x080fe200078f18ff */
[----:B------:R-:W-:Y:S01]  /*9980*/  IMAD.U32 R60, R24, 0x10000, RZ ;  /* 0x00010000183c7824 */ /* 0x000fe200078e00ff */
[----:B------:R-:W-:Y:S02]  /*9990*/  LEA.HI R10, R10, R23, RZ, 0x6 ;  /* 0x000000170a0a7211 */ /* 0x000fe400078f30ff */
[--C-:B------:R-:W-:Y:S02]  /*99a0*/  SHF.R.S32.HI R6, RZ, 0x3, R8.reuse ;  /* 0x00000003ff067819 */ /* 0x100fe40000011408 */
[----:B------:R-:W-:Y:S01]  /*99b0*/  LOP3.LUT R8, R47, 0x38, R8, 0xf8, !PT ;  /* 0x000000382f087812 */ /* 0x000fe200078ef808 */
[----:B------:R-:W-:Y:S01]  /*99c0*/  IMAD.SHL.U32 R10, R10, 0x80, RZ ;  /* 0x000000800a0a7824 */ /* 0x000fe200078e00ff */
[----:B------:R-:W-:-:S02]  /*99d0*/  LEA.HI R9, R9, R6, RZ, 0x1d ;  /* 0x0000000609097211 */ /* 0x000fc400078fe8ff */
[----:B------:R-:W-:Y:S02]  /*99e0*/  LOP3.LUT R11, R8, R45, RZ, 0x3c, !PT ;  /* 0x0000002d080b7212 */ /* 0x000fe400078e3cff */
[----:B------:R-:W-:Y:S02]  /*99f0*/  SHF.R.S32.HI R6, RZ, 0x1f, R9 ;  /* 0x0000001fff067819 */ /* 0x000fe40000011409 */
[----:B------:R-:W-:Y:S02]  /*9a00*/  SHF.L.U32 R8, R9, 0x3, RZ ;  /* 0x0000000309087819 */ /* 0x000fe400000006ff */
[----:B------:R-:W-:Y:S02]  /*9a10*/  LEA.HI R6, R6, R9, RZ, 0x3 ;  /* 0x0000000906067211 */ /* 0x000fe400078f18ff */
[----:B------:R-:W-:Y:S02]  /*9a20*/  LOP3.LUT R8, R47, 0x38, R8, 0xf8, !PT ;  /* 0x000000382f087812 */ /* 0x000fe400078ef808 */
[----:B------:R-:W-:Y:S01]  /*9a30*/  LOP3.LUT R10, R10, 0x7fffe000, RZ, 0xc0, !PT ;  /* 0x7fffe0000a0a7812 */ /* 0x000fe200078ec0ff */
[----:B------:R-:W-:Y:S01]  /*9a40*/  IMAD.SHL.U32 R9, R6, 0x400, RZ ;  /* 0x0000040006097824 */ /* 0x000fe200078e00ff */
[----:B------:R-:W-:-:S02]  /*9a50*/  LOP3.LUT R45, R8, R45, RZ, 0x3c, !PT ;  /* 0x0000002d082d7212 */ /* 0x000fc400078e3cff */
[--C-:B------:R-:W-:Y:S02]  /*9a60*/  IADD3 R10, R11, R10, R44.reuse ;  /* 0x0000000a0b0a7210 */ /* 0x100fe40007ffe02c */
[----:B------:R-:W-:Y:S02]  /*9a70*/  LOP3.LUT R9, R9, 0x7fffe000, RZ, 0xc0, !PT ;  /* 0x7fffe00009097812 */ /* 0x000fe400078ec0ff */
[----:B------:R-:W-:Y:S01]  /*9a80*/  LOP3.LUT R51, R31, 0xffff0000, RZ, 0xc0, !PT ;  /* 0xffff00001f337812 */ /* 0x000fe200078ec0ff */
[----:B------:R-:W-:Y:S01]  /*9a90*/  IMAD.SHL.U32 R6, R10, 0x2, RZ ;  /* 0x000000020a067824 */ /* 0x000fe200078e00ff */
[----:B------:R-:W-:Y:S02]  /*9aa0*/  IADD3 R44, R45, R9, R44 ;  /* 0x000000092d2c7210 */ /* 0x000fe40007ffe02c */
[----:B------:R-:W-:Y:S02]  /*9ab0*/  SHF.L.U32 R62, R28, 0x10, RZ ;  /* 0x000000101c3e7819 */ /* 0x000fe400000006ff */
[----:B------:R-:W-:Y:S01]  /*9ac0*/  SHF.L.U32 R44, R44, 0x1, RZ ;  /* 0x000000012c2c7819 */ /* 0x000fe200000006ff */
[----:B------:R-:W1:Y:S01]  /*9ad0*/  LDS.128 R12, [R6+0x10080] ;  /* 0x01008000060c7984 */ /* 0x000e620000000c00 */
[----:B------:R-:W-:-:S03]  /*9ae0*/  LOP3.LUT R59, R30, 0xffff0000, RZ, 0xc0, !PT ;  /* 0xffff00001e3b7812 */ /* 0x000fc600078ec0ff */
[----:B------:R-:W2:Y:S01]  /*9af0*/  LDS.128 R8, [R44+0x10080] ;  /* 0x010080002c087984 */ /* 0x000ea20000000c00 */
[C---:B-1----:R-:W-:Y:S01]  /*9b00*/  IMAD.U32 R45, R12.reuse, 0x10000, RZ ;  /* 0x000100000c2d7824 */ /* 0x042fe200078e00ff */
[----:B------:R-:W-:Y:S01]  /*9b10*/  LOP3.LUT R49, R12, 0xffff0000, RZ, 0xc0, !PT ;  /* 0xffff00000c317812 */ /* 0x000fe200078ec0ff */
[C---:B------:R-:W-:Y:S01]  /*9b20*/  IMAD.U32 R48, R13.reuse, 0x10000, RZ ;  /* 0x000100000d307824 */ /* 0x040fe200078e00ff */
[----:B------:R-:W-:Y:S01]  /*9b30*/  LOP3.LUT R12, R13, 0xffff0000, RZ, 0xc0, !PT ;  /* 0xffff00000d0c7812 */ /* 0x000fe200078ec0ff */
[----:B--2---:R-:W-:Y:S01]  /*9b40*/  IMAD.U32 R57, R8, 0x10000, RZ ;  /* 0x0001000008397824 */ /* 0x004fe200078e00ff */
[C---:B------:R-:W-:Y:S01]  /*9b50*/  SHF.L.U32 R47, R14.reuse, 0x10, RZ ;  /* 0x000000100e2f7819 */ /* 0x040fe200000006ff */
[----:B------:R-:W-:Y:S01]  /*9b60*/  IMAD.U32 R13, R15, 0x10000, RZ ;  /* 0x000100000f0d7824 */ /* 0x000fe200078e00ff */
[----:B------:R-:W-:Y:S01]  /*9b70*/  LOP3.LUT R46, R14, 0xffff0000, RZ, 0xc0, !PT ;  /* 0xffff00000e2e7812 */ /* 0x000fe200078ec0ff */
[----:B------:R-:W-:Y:S01]  /*9b80*/  FMUL.FTZ R54, R57, R52 ;  /* 0x0000003439367220 */ /* 0x000fe20000410000 */
[----:B------:R-:W-:Y:S01]  /*9b90*/  LOP3.LUT R14, R15, 0xffff0000, RZ, 0xc0, !PT ;  /* 0xffff00000f0e7812 */ /* 0x000fe200078ec0ff */
[-C--:B------:R-:W-:Y:S01]  /*9ba0*/  FMUL.FTZ R57, R57, R50.reuse ;  /* 0x0000003239397220 */ /* 0x080fe20000410000 */
[----:B------:R-:W-:Y:S01]  /*9bb0*/  SHF.L.U32 R15, R9, 0x10, RZ ;  /* 0x00000010090f7819 */ /* 0x000fe200000006ff */
[----:B------:R-:W-:Y:S01]  /*9bc0*/  FFMA.FTZ R54, R45, R50, -R54 ;  /* 0x000000322d367223 */ /* 0x000fe20000010836 */
[----:B------:R-:W-:Y:S01]  /*9bd0*/  LOP3.LUT R56, R9, 0xffff0000, RZ, 0xc0, !PT ;  /* 0xffff000009387812 */ /* 0x000fe200078ec0ff */
[----:B------:R-:W-:Y:S01]  /*9be0*/  IMAD.U32 R53, R10, 0x10000, RZ ;  /* 0x000100000a357824 */ /* 0x000fe200078e00ff */
[----:B------:R-:W-:Y:S01]  /*9bf0*/  SHF.L.U32 R9, R11, 0x10, RZ ;  /* 0x000000100b097819 */ /* 0x000fe200000006ff */
[----:B------:R-:W-:Y:S01]  /*9c00*/  FFMA.FTZ R45, R45, R52, R57 ;  /* 0x000000342d2d7223 */ /* 0x000fe20000010039 */
[----:B------:R-:W-:Y:S01]  /*9c10*/  LOP3.LUT R58, R11, 0xffff0000, RZ, 0xc0, !PT ;  /* 0xffff00000b3a7812 */ /* 0x000fe200078ec0ff */
[----:B------:R-:W-:Y:S01]  /*9c20*/  IMAD.U32 R50, R25, 0x10000, RZ ;  /* 0x0001000019327824 */ /* 0x000fe200078e00ff */
[----:B------:R-:W-:-:S02]  /*9c30*/  LOP3.LUT R8, R8, 0xffff0000, RZ, 0xc0, !PT ;  /* 0xffff000008087812 */ /* 0x000fc400078ec0ff */
[----:B------:R-:W-:Y:S01]  /*9c40*/  LOP3.LUT R11, R27, 0xffff0000, RZ, 0xc0, !PT ;  /* 0xffff00001b0b7812 */ /* 0x000fe200078ec0ff */
[----:B------:R-:W-:Y:S01]  /*9c50*/  FMUL.FTZ R57, R53, R50 ;  /* 0x0000003235397220 */ /* 0x000fe20000410000 */
[----:B------:R-:W-:Y:S02]  /*9c60*/  LOP3.LUT R55, R10, 0xffff0000, RZ, 0xc0, !PT ;  /* 0xffff00000a377812 */ /* 0x000fe400078ec0ff */
[----:B------:R-:W-:Y:S01]  /*9c70*/  SHF.L.U32 R52, R29, 0x10, RZ ;  /* 0x000000101d347819 */ /* 0x000fe200000006ff */
[C---:B------:R-:W-:Y:S02]  /*9c80*/  FMUL.FTZ R10, R8.reuse, R11 ;  /* 0x0000000b080a7220 */ /* 0x040fe40000410000 */
[-C--:B------:R-:W-:Y:S02]  /*9c90*/  FMUL.FTZ R8, R8, R51.reuse ;  /* 0x0000003308087220 */ /* 0x080fe40000410000 */
[----:B------:R-:W-:Y:S01]  /*9ca0*/  FFMA.FTZ R51, R49, R51, -R10 ;  /* 0x0000003331337223 */ /* 0x000fe2000001080a */
[----:B------:R-:W-:Y:S01]  /*9cb0*/  LOP3.LUT R10, R25, 0xffff0000, RZ, 0xc0, !PT ;  /* 0xffff0000190a7812 */ /* 0x000fe200078ec0ff */
[----:B------:R-:W-:-:S02]  /*9cc0*/  FMUL.FTZ R53, R53, R52 ;  /* 0x0000003435357220 */ /* 0x000fc40000410000 */
[----:B------:R-:W-:Y:S01]  /*9cd0*/  FFMA.FTZ R8, R49, R11, R8 ;  /* 0x0000000b31087223 */ /* 0x000fe20000010008 */
[----:B------:R-:W-:Y:S01]  /*9ce0*/  LOP3.LUT R49, R29, 0xffff0000, RZ, 0xc0, !PT ;  /* 0xffff00001d317812 */ /* 0x000fe200078ec0ff */
[C---:B------:R-:W-:Y:S01]  /*9cf0*/  FFMA.FTZ R52, R47.reuse, R52, -R57 ;  /* 0x000000342f347223 */ /* 0x040fe20000010839 */
[----:B------:R-:W-:Y:S01]  /*9d00*/  SHF.L.U32 R11, R26, 0x10, RZ ;  /* 0x000000101a0b7819 */ /* 0x000fe200000006ff */
[----:B------:R-:W-:Y:S01]  /*9d10*/  FFMA.FTZ R47, R47, R50, R53 ;  /* 0x000000322f2f7223 */ /* 0x000fe20000010035 */
[----:B------:R-:W-:Y:S01]  /*9d20*/  F2FP.BF16.PACK_AB R8, R8, R45 ;  /* 0x0000002d0808723e */ /* 0x000fe200000010ff */
[C---:B------:R-:W-:Y:S02]  /*9d30*/  FMUL.FTZ R53, R55.reuse, R10 ;  /* 0x0000000a37357220 */ /* 0x040fe40000410000 */
[----:B------:R-:W-:Y:S02]  /*9d40*/  IMAD.U32 R50, R30, 0x10000, RZ ;  /* 0x000100001e327824 */ /* 0x000fe400078e00ff */
[----:B------:R-:W-:-:S02]  /*9d50*/  FMUL.FTZ R55, R55, R49 ;  /* 0x0000003137377220 */ /* 0x000fc40000410000 */
[----:B------:R-:W-:Y:S02]  /*9d60*/  FFMA.FTZ R49, R46, R49, -R53 ;  /* 0x000000312e317223 */ /* 0x000fe40000010835 */
[CC--:B------:R-:W-:Y:S02]  /*9d70*/  FMUL.FTZ R53, R15.reuse, R11.reuse ;  /* 0x0000000b0f357220 */ /* 0x0c0fe40000410000 */
[-C--:B------:R-:W-:Y:S02]  /*9d80*/  FMUL.FTZ R15, R15, R50.reuse ;  /* 0x000000320f0f7220 */ /* 0x080fe40000410000 */
[----:B------:R-:W-:Y:S01]  /*9d90*/  FFMA.FTZ R50, R48, R50, -R53 ;  /* 0x0000003230327223 */ /* 0x000fe20000010835 */
[----:B------:R-:W-:Y:S01]  /*9da0*/  LOP3.LUT R53, R24, 0xffff0000, RZ, 0xc0, !PT ;  /* 0xffff000018357812 */ /* 0x000fe200078ec0ff */
[----:B------:R-:W-:Y:S02]  /*9db0*/  FFMA.FTZ R10, R46, R10, R55 ;  /* 0x0000000a2e0a7223 */ /* 0x000fe40000010037 */
[----:B------:R-:W-:Y:S01]  /*9dc0*/  FFMA.FTZ R48, R48, R11, R15 ;  /* 0x0000000b30307223 */ /* 0x000fe2000001000f */
[----:B------:R-:W-:Y:S01]  /*9dd0*/  LOP3.LUT R15, R28, 0xffff0000, RZ, 0xc0, !PT ;  /* 0xffff00001c0f7812 */ /* 0x000fe200078ec0ff */
[C---:B------:R-:W-:Y:S01]  /*9de0*/  FMUL.FTZ R46, R9.reuse, R60 ;  /* 0x0000003c092e7220 */ /* 0x040fe20000410000 */
[----:B------:R-:W-:Y:S01]  /*9df0*/  F2FP.BF16.PACK_AB R10, R10, R47 ;  /* 0x0000002f0a0a723e */ /* 0x000fe200000010ff */
[-C--:B------:R-:W-:Y:S01]  /*9e00*/  FMUL.FTZ R11, R9, R62.reuse ;  /* 0x0000003e090b7220 */ /* 0x080fe20000410000 */
[----:B------:R-:W-:Y:S01]  /*9e10*/  LOP3.LUT R9, R26, 0xffff0000, RZ, 0xc0, !PT ;  /* 0xffff00001a097812 */ /* 0x000fe200078ec0ff */
[----:B------:R-:W-:-:S02]  /*9e20*/  FFMA.FTZ R46, R13, R62, -R46 ;  /* 0x0000003e0d2e7223 */ /* 0x000fc4000001082e */
[----:B------:R-:W-:Y:S02]  /*9e30*/  FFMA.FTZ R11, R13, R60, R11 ;  /* 0x0000003c0d0b7223 */ /* 0x000fe4000001000b */
[C---:B------:R-:W-:Y:S02]  /*9e40*/  FMUL.FTZ R13, R56.reuse, R9 ;  /* 0x00000009380d7220 */ /* 0x040fe40000410000 */
[----:B------:R-:W-:Y:S02]  /*9e50*/  FMUL.FTZ R57, R56, R59 ;  /* 0x0000003b38397220 */ /* 0x000fe40000410000 */
[C---:B------:R-:W-:Y:S02]  /*9e60*/  FMUL.FTZ R56, R58.reuse, R53 ;  /* 0x000000353a387220 */ /* 0x040fe40000410000 */
[----:B------:R-:W-:Y:S02]  /*9e70*/  FMUL.FTZ R55, R58, R15 ;  /* 0x0000000f3a377220 */ /* 0x000fe40000410000 */
[----:B------:R-:W-:-:S02]  /*9e80*/  FFMA.FTZ R13, R12, R59, -R13 ;  /* 0x0000003b0c0d7223 */ /* 0x000fc4000001080d */
[----:B------:R-:W-:Y:S02]  /*9e90*/  FFMA.FTZ R15, R14, R15, -R56 ;  /* 0x0000000f0e0f7223 */ /* 0x000fe40000010838 */
[----:B------:R-:W-:Y:S01]  /*9ea0*/  FFMA.FTZ R9, R12, R9, R57 ;  /* 0x000000090c097223 */ /* 0x000fe20000010039 */
[----:B------:R-:W-:Y:S01]  /*9eb0*/  F2FP.BF16.PACK_AB R12, R51, R54 ;  /* 0x00000036330c723e */ /* 0x000fe200000010ff */
[----:B------:R-:W-:Y:S01]  /*9ec0*/  FFMA.FTZ R56, R14, R53, R55 ;  /* 0x000000350e387223 */ /* 0x000fe20000010037 */
[----:B------:R-:W-:Y:S02]  /*9ed0*/  F2FP.BF16.PACK_AB R14, R49, R52 ;  /* 0x00000034310e723e */ /* 0x000fe400000010ff */
[----:B------:R-:W-:Y:S02]  /*9ee0*/  F2FP.BF16.PACK_AB R13, R13, R50 ;  /* 0x000000320d0d723e */ /* 0x000fe400000010ff */
[----:B------:R-:W-:Y:S02]  /*9ef0*/  F2FP.BF16.PACK_AB R15, R15, R46 ;  /* 0x0000002e0f0f723e */ /* 0x000fe400000010ff */
[----:B------:R-:W-:-:S02]  /*9f00*/  F2FP.BF16.PACK_AB R9, R9, R48 ;  /* 0x000000300909723e */ /* 0x000fc400000010ff */
[----:B------:R-:W-:Y:S01]  /*9f10*/  F2FP.BF16.PACK_AB R11, R56, R11 ;  /* 0x0000000b380b723e */ /* 0x000fe200000010ff */
[----:B------:R1:W-:Y:S04]  /*9f20*/  STS.128 [R6+0x10080], R12 ;  /* 0x0100800c06007388 */ /* 0x0003e80000000c00 */
[----:B------:R1:W-:Y:S02]  /*9f30*/  STS.128 [R44+0x10080], R8 ;  /* 0x010080082c007388 */ /* 0x0003e40000000c00 */
.L_x_124:
[----:B------:R-:W-:Y:S05]  /*9f40*/  BSYNC B1 ;  /* 0x0000000000017941 */ /* 0x000fea0003800000 */
.L_x_123:
[----:B------:R-:W-:Y:S01]  /*9f50*/  IADD3 R45, R17, 0x20, RZ ;  /* 0x00000020112d7810 */ /* 0x000fe20007ffe0ff */
[----:B------:R-:W-:Y:S03]  /*9f60*/  BSSY B1, `(.L_x_127) ;  /* 0x00000d2000017945 */ /* 0x000fe60003800000 */
[----:B------:R-:W-:-:S13]  /*9f70*/  ISETP.GE.AND P0, PT, R45, R34, PT ;  /* 0x000000222d00720c */ /* 0x000fda0003f06270 */
[----:B------:R-:W-:Y:S05]  /*9f80*/  @P0 BRA `(.L_x_128) ;  /* 0x00000cf000000947 */ /* 0x000fea0003800000 */
[----:B------:R-:W-:Y:S01]  /*9f90*/  ISETP.GE.AND P0, PT, R32, c[0x0][0x27c], PT ;  /* 0x00009f0020007a0c */ /* 0x000fe20003f06270 */
[----:B------:R-:W-:-:S12]  /*9fa0*/  BSSY B0, `(.L_x_129) ;  /* 0x0000063000007945 */ /* 0x000fd80003800000 */
[----:B------:R-:W-:Y:S05]  /*9fb0*/  @P0 BRA `(.L_x_130) ;  /* 0x0000061000000947 */ /* 0x000fea0003800000 */
[----:B-1----:R-:W-:Y:S01]  /*9fc0*/  IMAD.MOV.U32 R11, RZ, RZ, c[0x0][0x27c] ;  /* 0x00009f00ff0b7624 */ /* 0x002fe200078e00ff */
[----:B------:R-:W-:Y:S01]  /*9fd0*/  SHF.R.S32.HI R6, RZ, 0x1f, R45 ;  /* 0x0000001fff067819 */ /* 0x000fe2000001142d */
[----:B------:R-:W-:Y:S01]  /*9fe0*/  IMAD.SHL.U32 R12, R45, 0x40, RZ ;  /* 0x000000402d0c7824 */ /* 0x000fe200078e00ff */
[----:B------:R-:W-:Y:S01]  /*9ff0*/  SHF.L.U32 R62, R38, 0x10, RZ ;  /* 0x00000010263e7819 */ /* 0x000fe200000006ff */
[----:B------:R-:W-:Y:S01]  /*a000*/  IMAD.U32 R52, R35, 0x10000, RZ ;  /* 0x0001000023347824 */ /* 0x000fe200078e00ff */
[----:B------:R-:W-:Y:S01]  /*a010*/  LEA.HI R11, R11, R16, RZ, 0x1d ;  /* 0x000000100b0b7211 */ /* 0x000fe200078fe8ff */
[----:B------:R-:W-:Y:S01]  /*a020*/  IMAD.U32 R54, R39, 0x10000, RZ ;  /* 0x0001000027367824 */ /* 0x000fe200078e00ff */
[----:B------:R-:W-:Y:S01]  /*a030*/  LEA.HI R6, R6, R45, RZ, 0x3 ;  /* 0x0000002d06067211 */ /* 0x000fe200078f18ff */
[----:B------:R-:W-:Y:S01]  /*a040*/  IMAD.U32 R60, R37, 0x10000, RZ ;  /* 0x00010000253c7824 */ /* 0x000fe200078e00ff */
[----:B------:R-:W-:Y:S01]  /*a050*/  SHF.R.S32.HI R8, RZ, 0x1f, R11 ;  /* 0x0000001fff087819 */ /* 0x000fe2000001140b */
[----:B------:R-:W-:Y:S01]  /*a060*/  IMAD.SHL.U32 R9, R11, 0x8, RZ ;  /* 0x000000080b097824 */ /* 0x000fe200078e00ff */
[----:B------:R-:W-:-:S02]  /*a070*/  LOP3.LUT R12, R12, 0x1c0, RZ, 0xc0, !PT ;  /* 0x000001c00c0c7812 */ /* 0x000fc400078ec0ff */
[----:B------:R-:W-:Y:S02]  /*a080*/  LEA.HI R8, R8, R11, RZ, 0x3 ;  /* 0x0000000b08087211 */ /* 0x000fe400078f18ff */
[----:B------:R-:W-:Y:S02]  /*a090*/  SHF.L.U32 R6, R6, 0x6, RZ ;  /* 0x0000000606067819 */ /* 0x000fe400000006ff */
[----:B------:R-:W-:Y:S01]  /*a0a0*/  LOP3.LUT R10, R12, 0x38, R42, 0xf8, !PT ;  /* 0x000000380c0a7812 */ /* 0x000fe200078ef82a */
[----:B------:R-:W-:Y:S01]  /*a0b0*/  IMAD.SHL.U32 R8, R8, 0x400, RZ ;  /* 0x0000040008087824 */ /* 0x000fe200078e00ff */
[----:B------:R-:W-:Y:S02]  /*a0c0*/  SHF.R.U32.HI R13, RZ, 0x3, R12 ;  /* 0x00000003ff0d7819 */ /* 0x000fe4000001160c */
[----:B------:R-:W-:Y:S02]  /*a0d0*/  LOP3.LUT R6, R6, 0xfffffe00, RZ, 0xc0, !PT ;  /* 0xfffffe0006067812 */ /* 0x000fe400078ec0ff */
[----:B------:R-:W-:-:S02]  /*a0e0*/  LOP3.LUT R12, R12, 0x38, R9, 0xf8, !PT ;  /* 0x000000380c0c7812 */ /* 0x000fc400078ef809 */
[----:B------:R-:W-:Y:S02]  /*a0f0*/  LOP3.LUT R10, R6, R10, R13, 0xf6, !PT ;  /* 0x0000000a060a7212 */ /* 0x000fe400078ef60d */
[----:B------:R-:W-:Y:S02]  /*a100*/  LOP3.LUT R13, R12, R13, RZ, 0x3c, !PT ;  /* 0x0000000d0c0d7212 */ /* 0x000fe400078e3cff */
[----:B------:R-:W-:Y:S02]  /*a110*/  LOP3.LUT R8, R8, 0x7fffe000, RZ, 0xc0, !PT ;  /* 0x7fffe00008087812 */ /* 0x000fe400078ec0ff */
[----:B------:R-:W-:Y:S02]  /*a120*/  SHF.L.U32 R44, R10, 0x1, RZ ;  /* 0x000000010a2c7819 */ /* 0x000fe400000006ff */
[----:B------:R-:W-:-:S03]  /*a130*/  IADD3 R6, R13, R8, R6 ;  /* 0x000000080d067210 */ /* 0x000fc60007ffe006 */
[----:B------:R-:W1:Y:S02]  /*a140*/  LDS.128 R12, [R44+0x10080] ;  /* 0x010080002c0c7984 */ /* 0x000e640000000c00 */
[----:B------:R-:W-:-:S05]  /*a150*/  IMAD.SHL.U32 R6, R6, 0x2, RZ ;  /* 0x0000000206067824 */ /* 0x000fca00078e00ff */
[----:B------:R-:W2:Y:S01]  /*a160*/  LDS.128 R8, [R6+0x10080] ;  /* 0x0100800006087984 */ /* 0x000ea20000000c00 */
[----:B-1----:R-:W-:Y:S01]  /*a170*/  IMAD.U32 R51, R14, 0x10000, RZ ;  /* 0x000100000e337824 */ /* 0x002fe200078e00ff */
[C---:B------:R-:W-:Y:S01]  /*a180*/  LOP3.LUT R46, R12.reuse, 0xffff0000, RZ, 0xc0, !PT ;  /* 0xffff00000c2e7812 */ /* 0x040fe200078ec0ff */
[----:B------:R-:W-:Y:S01]  /*a190*/  IMAD.U32 R47, R12, 0x10000, RZ ;  /* 0x000100000c2f7824 */ /* 0x000fe200078e00ff */
[C---:B------:R-:W-:Y:S02]  /*a1a0*/  SHF.L.U32 R48, R13.reuse, 0x10, RZ ;  /* 0x000000100d307819 */ /* 0x040fe400000006ff */
[----:B------:R-:W-:Y:S02]  /*a1b0*/  LOP3.LUT R12, R13, 0xffff0000, RZ, 0xc0, !PT ;  /* 0xffff00000d0c7812 */ /* 0x000fe400078ec0ff */
[C---:B--2---:R-:W-:Y:S02]  /*a1c0*/  SHF.L.U32 R57, R10.reuse, 0x10, RZ ;  /* 0x000000100a397819 */ /* 0x044fe400000006ff */
[----:B------:R-:W-:-:S02]  /*a1d0*/  LOP3.LUT R53, R10, 0xffff0000, RZ, 0xc0, !PT ;  /* 0xffff00000a357812 */ /* 0x000fc400078ec0ff */
[----:B------:R-:W-:Y:S01]  /*a1e0*/  LOP3.LUT R49, R14, 0xffff0000, RZ, 0xc0, !PT ;  /* 0xffff00000e317812 */ /* 0x000fe200078ec0ff */
[-C--:B------:R-:W-:Y:S01]  /*a1f0*/  FMUL.FTZ R55, R52, R57.reuse ;  /* 0x0000003934377220 */ /* 0x080fe20000410000 */
[----:B------:R-:W-:Y:S01]  /*a200*/  LOP3.LUT R10, R35, 0xffff0000, RZ, 0xc0, !PT ;  /* 0xffff0000230a7812 */ /* 0x000fe200078ec0ff */
[C---:B------:R-:W-:Y:S01]  /*a210*/  FMUL.FTZ R57, R54.reuse, R57 ;  /* 0x0000003936397220 */ /* 0x040fe20000410000 */
[C---:B------:R-:W-:Y:S01]  /*a220*/  SHF.L.U32 R13, R15.reuse, 0x10, RZ ;  /* 0x000000100f0d7819 */ /* 0x040fe200000006ff */
[-C--:B------:R-:W-:Y:S01]  /*a230*/  FFMA.FTZ R55, R54, R51.reuse, -R55 ;  /* 0x0000003336377223 */ /* 0x080fe20000010837 */
[----:B------:R-:W-:Y:S01]  /*a240*/  LOP3.LUT R14, R15, 0xffff0000, RZ, 0xc0, !PT ;  /* 0xffff00000f0e7812 */ /* 0x000fe200078ec0ff */
[C---:B------:R-:W-:Y:S01]  /*a250*/  IMAD.U32 R15, R8.reuse, 0x10000, RZ ;  /* 0x00010000080f7824 */ /* 0x040fe200078e00ff */
[----:B------:R-:W-:Y:S01]  /*a260*/  LOP3.LUT R50, R8, 0xffff0000, RZ, 0xc0, !PT ;  /* 0xffff000008327812 */ /* 0x000fe200078ec0ff */
[----:B------:R-:W-:Y:S01]  /*a270*/  FFMA.FTZ R51, R52, R51, R57 ;  /* 0x0000003334337223 */ /* 0x000fe20000010039 */
[----:B------:R-:W-:-:S02]  /*a280*/  SHF.L.U32 R8, R9, 0x10, RZ ;  /* 0x0000001009087819 */ /* 0x000fc400000006ff */
[----:B------:R-:W-:Y:S02]  /*a290*/  LOP3.LUT R58, R9, 0xffff0000, RZ, 0xc0, !PT ;  /* 0xffff0000093a7812 */ /* 0x000fe400078ec0ff */
[----:B------:R-:W-:Y:S02]  /*a2a0*/  LOP3.LUT R54, R39, 0xffff0000, RZ, 0xc0, !PT ;  /* 0xffff000027367812 */ /* 0x000fe400078ec0ff */
[C---:B------:R-:W-:Y:S02]  /*a2b0*/  SHF.L.U32 R9, R11.reuse, 0x10, RZ ;  /* 0x000000100b097819 */ /* 0x040fe400000006ff */
[----:B------:R-:W-:Y:S01]  /*a2c0*/  LOP3.LUT R56, R11, 0xffff0000, RZ, 0xc0, !PT ;  /* 0xffff00000b387812 */ /* 0x000fe200078ec0ff */
[-C--:B------:R-:W-:Y:S01]  /*a2d0*/  FMUL.FTZ R11, R10, R53.reuse ;  /* 0x000000350a0b7220 */ /* 0x080fe20000410000 */
[----:B------:R-:W-:Y:S01]  /*a2e0*/  SHF.L.U32 R52, R41, 0x10, RZ ;  /* 0x0000001029347819 */ /* 0x000fe200000006ff */
[C---:B------:R-:W-:Y:S01]  /*a2f0*/  FMUL.FTZ R53, R54.reuse, R53 ;  /* 0x0000003536357220 */ /* 0x040fe20000410000 */
[----:B------:R-:W-:Y:S01]  /*a300*/  LOP3.LUT R57, R37, 0xffff0000, RZ, 0xc0, !PT ;  /* 0xffff000025397812 */ /* 0x000fe200078ec0ff */
[----:B------:R-:W-:-:S02]  /*a310*/  FFMA.FTZ R54, R54, R49, -R11 ;  /* 0x0000003136367223 */ /* 0x000fc4000001080b */
[-C--:B------:R-:W-:Y:S02]  /*a320*/  FMUL.FTZ R11, R60, R15.reuse ;  /* 0x0000000f3c0b7220 */ /* 0x080fe40000410000 */
[----:B------:R-:W-:Y:S02]  /*a330*/  FMUL.FTZ R15, R52, R15 ;  /* 0x0000000f340f7220 */ /* 0x000fe40000410000 */
[----:B------:R-:W-:Y:S01]  /*a340*/  FFMA.FTZ R10, R10, R49, R53 ;  /* 0x000000310a0a7223 */ /* 0x000fe20000010035 */
[----:B------:R-:W-:Y:S01]  /*a350*/  LOP3.LUT R49, R41, 0xffff0000, RZ, 0xc0, !PT ;  /* 0xffff000029317812 */ /* 0x000fe200078ec0ff */
[-C--:B------:R-:W-:Y:S01]  /*a360*/  FFMA.FTZ R52, R52, R47.reuse, -R11 ;  /* 0x0000002f34347223 */ /* 0x080fe2000001080b */
[----:B------:R-:W-:Y:S01]  /*a370*/  SHF.L.U32 R11, R36, 0x10, RZ ;  /* 0x00000010240b7819 */ /* 0x000fe200000006ff */
[----:B------:R-:W-:Y:S01]  /*a380*/  FFMA.FTZ R47, R60, R47, R15 ;  /* 0x0000002f3c2f7223 */ /* 0x000fe2000001000f */
[----:B------:R-:W-:Y:S01]  /*a390*/  F2FP.BF16.PACK_AB R10, R10, R51 ;  /* 0x000000330a0a723e */ /* 0x000fe200000010ff */
[----:B------:R-:W-:-:S02]  /*a3a0*/  FMUL.FTZ R53, R57, R50 ;  /* 0x0000003239357220 */ /* 0x000fc40000410000 */
[----:B------:R-:W-:Y:S02]  /*a3b0*/  IMAD.U32 R15, R40, 0x10000, RZ ;  /* 0x00010000280f7824 */ /* 0x000fe400078e00ff */
[C---:B------:R-:W-:Y:S02]  /*a3c0*/  FMUL.FTZ R59, R49.reuse, R50 ;  /* 0x00000032313b7220 */ /* 0x040fe40000410000 */
[----:B------:R-:W-:Y:S02]  /*a3d0*/  FFMA.FTZ R49, R49, R46, -R53 ;  /* 0x0000002e31317223 */ /* 0x000fe40000010835 */
[-C--:B------:R-:W-:Y:S02]  /*a3e0*/  FMUL.FTZ R50, R11, R8.reuse ;  /* 0x000000080b327220 */ /* 0x080fe40000410000 */
[----:B------:R-:W-:Y:S02]  /*a3f0*/  FMUL.FTZ R53, R15, R8 ;  /* 0x000000080f357220 */ /* 0x000fe40000410000 */
[----:B------:R-:W-:-:S02]  /*a400*/  IMAD.U32 R60, R33, 0x10000, RZ ;  /* 0x00010000213c7824 */ /* 0x000fc400078e00ff */
[----:B------:R-:W-:Y:S01]  /*a410*/  FFMA.FTZ R50, R15, R48, -R50 ;  /* 0x000000300f327223 */ /* 0x000fe20000010832 */
[----:B------:R-:W-:Y:S01]  /*a420*/  LOP3.LUT R15, R38, 0xffff0000, RZ, 0xc0, !PT ;  /* 0xffff0000260f7812 */ /* 0x000fe200078ec0ff */
[----:B------:R-:W-:Y:S01]  /*a430*/  FFMA.FTZ R8, R57, R46, R59 ;  /* 0x0000002e39087223 */ /* 0x000fe2000001003b */
[----:B------:R-:W-:Y:S01]  /*a440*/  LOP3.LUT R59, R40, 0xffff0000, RZ, 0xc0, !PT ;  /* 0xffff0000283b7812 */ /* 0x000fe200078ec0ff */
[----:B------:R-:W-:Y:S01]  /*a450*/  FFMA.FTZ R48, R11, R48, R53 ;  /* 0x000000300b307223 */ /* 0x000fe20000010035 */
[----:B------:R-:W-:Y:S01]  /*a460*/  LOP3.LUT R53, R33, 0xffff0000, RZ, 0xc0, !PT ;  /* 0xffff000021357812 */ /* 0x000fe200078ec0ff */
[----:B------:R-:W-:Y:S01]  /*a470*/  FMUL.FTZ R46, R60, R9 ;  /* 0x000000093c2e7220 */ /* 0x000fe20000410000 */
[----:B------:R-:W-:Y:S01]  /*a480*/  F2FP.BF16.PACK_AB R8, R8, R47 ;  /* 0x0000002f0808723e */ /* 0x000fe200000010ff */
[----:B------:R-:W-:Y:S01]  /*a490*/  FMUL.FTZ R11, R62, R9 ;  /* 0x000000093e0b7220 */ /* 0x000fe20000410000 */
[----:B------:R-:W-:Y:S01]  /*a4a0*/  LOP3.LUT R9, R36, 0xffff0000, RZ, 0xc0, !PT ;  /* 0xffff000024097812 */ /* 0x000fe200078ec0ff */
[----:B------:R-:W-:-:S02]  /*a4b0*/  FFMA.FTZ R46, R62, R13, -R46 ;  /* 0x0000000d3e2e7223 */ /* 0x000fc4000001082e */
[----:B------:R-:W-:Y:S02]  /*a4c0*/  FFMA.FTZ R11, R60, R13, R11 ;  /* 0x0000000d3c0b7223 */ /* 0x000fe4000001000b */
[----:B------:R-:W-:Y:S02]  /*a4d0*/  FMUL.FTZ R13, R9, R58 ;  /* 0x0000003a090d7220 */ /* 0x000fe40000410000 */
[----:B------:R-:W-:Y:S02]  /*a4e0*/  FMUL.FTZ R57, R53, R56 ;  /* 0x0000003835397220 */ /* 0x000fe40000410000 */
[----:B------:R-:W-:Y:S02]  /*a4f0*/  FMUL.FTZ R58, R59, R58 ;  /* 0x0000003a3b3a7220 */ /* 0x000fe40000410000 */
        /* <DEDUP_REMOVED lines=13> */
.L_x_130:
[----:B------:R-:W-:Y:S05]  /*a5d0*/  BSYNC B0 ;  /* 0x0000000000007941 */ /* 0x000fea0003800000 */
.L_x_129:
[----:B------:R-:W-:-:S13]  /*a5e0*/  ISETP.GE.AND P0, PT, R23, c[0x0][0x27c], PT ;  /* 0x00009f0017007a0c */ /* 0x000fda0003f06270 */
[----:B------:R-:W-:Y:S05]  /*a5f0*/  @P0 BRA `(.L_x_128) ;  /* 0x0000068000000947 */ /* 0x000fea0003800000 */
[----:B-1----:R-:W-:Y:S01]  /*a600*/  SHF.R.S32.HI R10, RZ, 0x1f, R23 ;  /* 0x0000001fff0a7819 */ /* 0x002fe20000011417 */
[----:B------:R-:W-:Y:S01]  /*a610*/  IMAD.MOV.U32 R12, RZ, RZ, c[0x0][0x27c] ;  /* 0x00009f00ff0c7624 */ /* 0x000fe200078e00ff */
[----:B------:R-:W-:Y:S01]  /*a620*/  SHF.R.S32.HI R8, RZ, 0x1f, R45 ;  /* 0x0000001fff087819 */ /* 0x000fe2000001142d */
[----:B------:R-:W-:Y:S01]  /*a630*/  IMAD.SHL.U32 R13, R45, 0x40, RZ ;  /* 0x000000402d0d7824 */ /* 0x000fe200078e00ff */
[CC--:B------:R-:W-:Y:S01]  /*a640*/  LEA.HI R6, R10.reuse, R23.reuse, RZ, 0x3 ;  /* 0x000000170a067211 */ /* 0x0c0fe200078f18ff */
[----:B------:R-:W-:Y:S01]  /*a650*/  IMAD.U32 R55, R27, 0x10000, RZ ;  /* 0x000100001b377824 */ /* 0x000fe200078e00ff */
[----:B------:R-:W-:Y:S01]  /*a660*/  LEA.HI R11, R10, R23, RZ, 0x6 ;  /* 0x000000170a0b7211 */ /* 0x000fe200078f30ff */
[----:B------:R-:W-:Y:S01]  /*a670*/  IMAD.U32 R53, R31, 0x10000, RZ ;  /* 0x000100001f357824 */ /* 0x000fe200078e00ff */
[----:B------:R-:W-:Y:S02]  /*a680*/  SHF.R.S32.HI R9, RZ, 0x3, R6 ;  /* 0x00000003ff097819 */ /* 0x000fe40000011406 */
[----:B------:R-:W-:-:S02]  /*a690*/  LOP3.LUT R13, R13, 0x1c0, RZ, 0xc0, !PT ;  /* 0x000001c00d0d7812 */ /* 0x000fc400078ec0ff */
[----:B------:R-:W-:Y:S02]  /*a6a0*/  LEA.HI R12, R12, R9, RZ, 0x1d ;  /* 0x000000090c0c7211 */ /* 0x000fe400078fe8ff */
[----:B------:R-:W-:Y:S02]  /*a6b0*/  LEA.HI R8, R8, R45, RZ, 0x3 ;  /* 0x0000002d08087211 */ /* 0x000fe400078f18ff */
[----:B------:R-:W-:Y:S01]  /*a6c0*/  SHF.R.S32.HI R9, RZ, 0x1f, R12 ;  /* 0x0000001fff097819 */ /* 0x000fe2000001140c */
[----:B------:R-:W-:Y:S01]  /*a6d0*/  IMAD.SHL.U32 R10, R12, 0x8, RZ ;  /* 0x000000080c0a7824 */ /* 0x000fe200078e00ff */
[----:B------:R-:W-:Y:S01]  /*a6e0*/  LOP3.LUT R15, R13, 0x38, R6, 0xf8, !PT ;  /* 0x000000380d0f7812 */ /* 0x000fe200078ef806 */
[----:B------:R-:W-:Y:S01]  /*a6f0*/  IMAD.SHL.U32 R8, R8, 0x40, RZ ;  /* 0x0000004008087824 */ /* 0x000fe200078e00ff */
[----:B------:R-:W-:Y:S02]  /*a700*/  LEA.HI R9, R9, R12, RZ, 0x3 ;  /* 0x0000000c09097211 */ /* 0x000fe400078f18ff */
[----:B------:R-:W-:-:S02]  /*a710*/  SHF.R.U32.HI R6, RZ, 0x3, R13 ;  /* 0x00000003ff067819 */ /* 0x000fc4000001160d */
[----:B------:R-:W-:Y:S01]  /*a720*/  LOP3.LUT R13, R13, 0x38, R10, 0xf8, !PT ;  /* 0x000000380d0d7812 */ /* 0x000fe200078ef80a */
[----:B------:R-:W-:Y:S01]  /*a730*/  IMAD.SHL.U32 R9, R9, 0x400, RZ ;  /* 0x0000040009097824 */ /* 0x000fe200078e00ff */
[----:B------:R-:W-:Y:S02]  /*a740*/  SHF.L.U32 R11, R11, 0x7, RZ ;  /* 0x000000070b0b7819 */ /* 0x000fe400000006ff */
[-C--:B------:R-:W-:Y:S02]  /*a750*/  LOP3.LUT R14, R15, R6.reuse, RZ, 0x3c, !PT ;  /* 0x000000060f0e7212 */ /* 0x080fe400078e3cff */
[----:B------:R-:W-:Y:S02]  /*a760*/  LOP3.LUT R13, R13, R6, RZ, 0x3c, !PT ;  /* 0x000000060d0d7212 */ /* 0x000fe400078e3cff */
[----:B------:R-:W-:Y:S02]  /*a770*/  LOP3.LUT R8, R8, 0xfffffe00, RZ, 0xc0, !PT ;  /* 0xfffffe0008087812 */ /* 0x000fe400078ec0ff */
[----:B------:R-:W-:-:S02]  /*a780*/  LOP3.LUT R6, R9, 0x7fffe000, RZ, 0xc0, !PT ;  /* 0x7fffe00009067812 */ /* 0x000fc400078ec0ff */
[----:B------:R-:W-:Y:S02]  /*a790*/  LOP3.LUT R11, R11, 0x7fffe000, RZ, 0xc0, !PT ;  /* 0x7fffe0000b0b7812 */ /* 0x000fe400078ec0ff */
[--C-:B------:R-:W-:Y:S02]  /*a7a0*/  IADD3 R6, R13, R6, R8.reuse ;  /* 0x000000060d067210 */ /* 0x100fe40007ffe008 */
[----:B------:R-:W-:Y:S02]  /*a7b0*/  IADD3 R11, R14, R11, R8 ;  /* 0x0000000b0e0b7210 */ /* 0x000fe40007ffe008 */
[----:B------:R-:W-:Y:S02]  /*a7c0*/  SHF.L.U32 R6, R6, 0x1, RZ ;  /* 0x0000000106067819 */ /* 0x000fe400000006ff */
[----:B------:R-:W-:Y:S01]  /*a7d0*/  LOP3.LUT R57, R31, 0xffff0000, RZ, 0xc0, !PT ;  /* 0xffff00001f397812 */ /* 0x000fe200078ec0ff */
[----:B------:R-:W-:Y:S02]  /*a7e0*/  IMAD.SHL.U32 R44, R11, 0x2, RZ ;  /* 0x000000020b2c7824 */ /* 0x000fe400078e00ff */
[----:B------:R-:W1:Y:S04]  /*a7f0*/  LDS.128 R8, [R6+0x10080] ;  /* 0x0100800006087984 */ /* 0x000e680000000c00 */
[----:B------:R-:W2:Y:S01]  /*a800*/  LDS.128 R12, [R44+0x10080] ;  /* 0x010080002c0c7984 */ /* 0x000ea20000000c00 */
[C---:B-1----:R-:W-:Y:S01]  /*a810*/  IMAD.U32 R54, R8.reuse, 0x10000, RZ ;  /* 0x0001000008367824 */ /* 0x042fe200078e00ff */
[C---:B------:R-:W-:Y:S01]  /*a820*/  LOP3.LUT R59, R11.reuse, 0xffff0000, RZ, 0xc0, !PT ;  /* 0xffff00000b3b7812 */ /* 0x040fe200078ec0ff */
[----:B------:R-:W-:Y:S01]  /*a830*/  IMAD.U32 R47, R11, 0x10000, RZ ;  /* 0x000100000b2f7824 */ /* 0x000fe200078e00ff */
[----:B------:R-:W-:Y:S01]  /*a840*/  LOP3.LUT R49, R8, 0xffff0000, RZ, 0xc0, !PT ;  /* 0xffff000008317812 */ /* 0x000fe200078ec0ff */
[C---:B--2---:R-:W-:Y:S01]  /*a850*/  IMAD.U32 R46, R12.reuse, 0x10000, RZ ;  /* 0x000100000c2e7824 */ /* 0x044fe200078e00ff */
[----:B------:R-:W-:Y:S01]  /*a860*/  LOP3.LUT R11, R27, 0xffff0000, RZ, 0xc0, !PT ;  /* 0xffff00001b0b7812 */ /* 0x000fe200078ec0ff */
[-C--:B------:R-:W-:Y:S01]  /*a870*/  FMUL.FTZ R58, R55, R54.reuse ;  /* 0x00000036373a7220 */ /* 0x080fe20000410000 */
[----:B------:R-:W-:Y:S01]  /*a880*/  LOP3.LUT R50, R12, 0xffff0000, RZ, 0xc0, !PT ;  /* 0xffff00000c327812 */ /* 0x000fe200078ec0ff */
[----:B------:R-:W-:Y:S01]  /*a890*/  FMUL.FTZ R54, R53, R54 ;  /* 0x0000003635367220 */ /* 0x000fe20000410000 */
[----:B------:R-:W-:Y:S01]  /*a8a0*/  SHF.L.U32 R8, R9, 0x10, RZ ;  /* 0x0000001009087819 */ /* 0x000fe200000006ff */
[-C--:B------:R-:W-:Y:S01]  /*a8b0*/  FFMA.FTZ R58, R53, R46.reuse, -R58 ;  /* 0x0000002e353a7223 */ /* 0x080fe2000001083a */
[----:B------:R-:W-:Y:S01]  /*a8c0*/  LOP3.LUT R48, R9, 0xffff0000, RZ, 0xc0, !PT ;  /* 0xffff000009307812 */ /* 0x000fe200078ec0ff */
[----:B------:R-:W-:Y:S01]  /*a8d0*/  FFMA.FTZ R46, R55, R46, R54 ;  /* 0x0000002e372e7223 */ /* 0x000fe20000010036 */
[C---:B------:R-:W-:Y:S01]  /*a8e0*/  SHF.L.U32 R9, R10.reuse, 0x10, RZ ;  /* 0x000000100a097819 */ /* 0x040fe200000006ff */
[-C--:B------:R-:W-:Y:S01]  /*a8f0*/  FMUL.FTZ R53, R11, R49.reuse ;  /* 0x000000310b357220 */ /* 0x080fe20000410000 */
[----:B------:R-:W-:Y:S01]  /*a900*/  LOP3.LUT R52, R10, 0xffff0000, RZ, 0xc0, !PT ;  /* 0xffff00000a347812 */ /* 0x000fe200078ec0ff */
[----:B------:R-:W-:Y:S01]  /*a910*/  IMAD.U32 R10, R25, 0x10000, RZ ;  /* 0x00010000190a7824 */ /* 0x000fe200078e00ff */
[----:B------:R-:W-:Y:S01]  /*a920*/  SHF.L.U32 R54, R29, 0x10, RZ ;  /* 0x000000101d367819 */ /* 0x000fe200000006ff */
[C---:B------:R-:W-:Y:S01]  /*a930*/  FMUL.FTZ R56, R57.reuse, R49 ;  /* 0x0000003139387220 */ /* 0x040fe20000410000 */
[----:B------:R-:W-:Y:S01]  /*a940*/  SHF.L.U32 R51, R14, 0x10, RZ ;  /* 0x000000100e337819 */ /* 0x000fe200000006ff */
[-C--:B------:R-:W-:Y:S01]  /*a950*/  FFMA.FTZ R57, R57, R50.reuse, -R53 ;  /* 0x0000003239397223 */ /* 0x080fe20000010835 */
[----:B------:R-:W-:Y:S01]  /*a960*/  LOP3.LUT R49, R25, 0xffff0000, RZ, 0xc0, !PT ;  /* 0xffff000019317812 */ /* 0x000fe200078ec0ff */
[-C--:B------:R-:W-:Y:S01]  /*a970*/  FMUL.FTZ R55, R10, R9.reuse ;  /* 0x000000090a377220 */ /* 0x080fe20000410000 */
[----:B------:R-:W-:Y:S01]  /*a980*/  LOP3.LUT R14, R14, 0xffff0000, RZ, 0xc0, !PT ;  /* 0xffff00000e0e7812 */ /* 0x000fe200078ec0ff */
[C---:B------:R-:W-:Y:S01]  /*a990*/  FMUL.FTZ R53, R54.reuse, R9 ;  /* 0x0000000936357220 */ /* 0x040fe20000410000 */
[----:B------:R-:W-:Y:S01]  /*a9a0*/  LOP3.LUT R45, R13, 0xffff0000, RZ, 0xc0, !PT ;  /* 0xffff00000d2d7812 */ /* 0x000fe200078ec0ff */
[----:B------:R-:W-:Y:S01]  /*a9b0*/  FFMA.FTZ R9, R11, R50, R56 ;  /* 0x000000320b097223 */ /* 0x000fe20000010038 */
[----:B------:R-:W-:Y:S01]  /*a9c0*/  LOP3.LUT R11, R29, 0xffff0000, RZ, 0xc0, !PT ;  /* 0xffff00001d0b7812 */ /* 0x000fe200078ec0ff */
[----:B------:R-:W-:-:S02]  /*a9d0*/  FFMA.FTZ R50, R54, R51, -R55 ;  /* 0x0000003336327223 */ /* 0x000fc40000010837 */
[----:B------:R-:W-:Y:S02]  /*a9e0*/  FFMA.FTZ R10, R10, R51, R53 ;  /* 0x000000330a0a7223 */ /* 0x000fe40000010035 */
[----:B------:R-:W-:Y:S02]  /*a9f0*/  IMAD.U32 R51, R26, 0x10000, RZ ;  /* 0x000100001a337824 */ /* 0x000fe400078e00ff */
[----:B------:R-:W-:Y:S02]  /*aa00*/  IMAD.U32 R53, R30, 0x10000, RZ ;  /* 0x000100001e357824 */ /* 0x000fe400078e00ff */
[-C--:B------:R-:W-:Y:S02]  /*aa10*/  FMUL.FTZ R54, R49, R52.reuse ;  /* 0x0000003431367220 */ /* 0x080fe40000410000 */
[----:B------:R-:W-:Y:S01]  /*aa20*/  FMUL.FTZ R55, R11, R52 ;  /* 0x000000340b377220 */ /* 0x000fe20000410000 */
[----:B------:R-:W-:Y:S01]  /*aa30*/  SHF.L.U32 R52, R24, 0x10, RZ ;  /* 0x0000001018347819 */ /* 0x000fe200000006ff */
[----:B------:R-:W-:-:S02]  /*aa40*/  FMUL.FTZ R56, R51, R8 ;  /* 0x0000000833387220 */ /* 0x000fc40000410000 */
[----:B------:R-:W-:Y:S02]  /*aa50*/  IMAD.U32 R12, R13, 0x10000, RZ ;  /* 0x000100000d0c7824 */ /* 0x000fe400078e00ff */
[----:B------:R-:W-:Y:S02]  /*aa60*/  FMUL.FTZ R8, R53, R8 ;  /* 0x0000000835087220 */ /* 0x000fe40000410000 */
[-C--:B------:R-:W-:Y:S02]  /*aa70*/  FFMA.FTZ R11, R11, R14.reuse, -R54 ;  /* 0x0000000e0b0b7223 */ /* 0x080fe40000010836 */
[----:B------:R-:W-:Y:S02]  /*aa80*/  IMAD.U32 R54, R28, 0x10000, RZ ;  /* 0x000100001c367824 */ /* 0x000fe400078e00ff */
[----:B------:R-:W-:Y:S01]  /*aa90*/  FFMA.FTZ R55, R49, R14, R55 ;  /* 0x0000000e31377223 */ /* 0x000fe20000010037 */
[----:B------:R-:W-:Y:S01]  /*aaa0*/  LOP3.LUT R49, R30, 0xffff0000, RZ, 0xc0, !PT ;  /* 0xffff00001e317812 */ /* 0x000fe200078ec0ff */
[C---:B------:R-:W-:Y:S01]  /*aab0*/  IMAD.U32 R13, R15.reuse, 0x10000, RZ ;  /* 0x000100000f0d7824 */ /* 0x040fe200078e00ff */
[----:B------:R-:W-:Y:S01]  /*aac0*/  LOP3.LUT R15, R15, 0xffff0000, RZ, 0xc0, !PT ;  /* 0xffff00000f0f7812 */ /* 0x000fe200078ec0ff */
[----:B------:R-:W-:Y:S01]  /*aad0*/  FMUL.FTZ R14, R52, R47 ;  /* 0x0000002f340e7220 */ /* 0x000fe20000410000 */
[----:B------:R-:W-:Y:S01]  /*aae0*/  F2FP.BF16.PACK_AB R10, R55, R10 ;  /* 0x0000000a370a723e */ /* 0x000fe200000010ff */
[----:B------:R-:W-:-:S02]  /*aaf0*/  FFMA.FTZ R56, R53, R12, -R56 ;  /* 0x0000000c35387223 */ /* 0x000fc40000010838 */
[----:B------:R-:W-:Y:S01]  /*ab00*/  FFMA.FTZ R51, R51, R12, R8 ;  /* 0x0000000c33337223 */ /* 0x000fe20000010008 */
[----:B------:R-:W-:Y:S01]  /*ab10*/  LOP3.LUT R12, R26, 0xffff0000, RZ, 0xc0, !PT ;  /* 0xffff00001a0c7812 */ /* 0x000fe200078ec0ff */
[----:B------:R-:W-:Y:S01]  /*ab20*/  FMUL.FTZ R47, R54, R47 ;  /* 0x0000002f362f7220 */ /* 0x000fe20000410000 */
[----:B------:R-:W-:Y:S01]  /*ab30*/  LOP3.LUT R8, R24, 0xffff0000, RZ, 0xc0, !PT ;  /* 0xffff000018087812 */ /* 0x000fe200078ec0ff */
[-C--:B------:R-:W-:Y:S01]  /*ab40*/  FFMA.FTZ R54, R54, R13.reuse, -R14 ;  /* 0x0000000d36367223 */ /* 0x080fe2000001080e */
[----:B------:R-:W-:Y:S01]  /*ab50*/  LOP3.LUT R14, R28, 0xffff0000, RZ, 0xc0, !PT ;  /* 0xffff00001c0e7812 */ /* 0x000fe200078ec0ff */
[-C--:B------:R-:W-:Y:S02]  /*ab60*/  FMUL.FTZ R60, R12, R48.reuse ;  /* 0x000000300c3c7220 */ /* 0x080fe40000410000 */
[----:B------:R-:W-:Y:S02]  /*ab70*/  FFMA.FTZ R52, R52, R13, R47 ;  /* 0x0000000d34347223 */ /* 0x000fe4000001002f */
[----:B------:R-:W-:-:S02]  /*ab80*/  FMUL.FTZ R48, R49, R48 ;  /* 0x0000003031307220 */ /* 0x000fc40000410000 */
[-C--:B------:R-:W-:Y:S02]  /*ab90*/  FMUL.FTZ R47, R8, R59.reuse ;  /* 0x0000003b082f7220 */ /* 0x080fe40000410000 */
[----:B------:R-:W-:Y:S02]  /*aba0*/  FMUL.FTZ R59, R14, R59 ;  /* 0x0000003b0e3b7220 */ /* 0x000fe40000410000 */
[-C--:B------:R-:W-:Y:S02]  /*abb0*/  FFMA.FTZ R13, R49, R45.reuse, -R60 ;  /* 0x0000002d310d7223 */ /* 0x080fe4000001083c */
[----:B------:R-:W-:Y:S01]  /*abc0*/  FFMA.FTZ R48, R12, R45, R48 ;  /* 0x0000002d0c307223 */ /* 0x000fe20000010030 */
[----:B------:R-:W-:Y:S01]  /*abd0*/  F2FP.BF16.PACK_AB R12, R57, R58 ;  /* 0x0000003a390c723e */ /* 0x000fe200000010ff */
[-C--:B------:R-:W-:Y:S01]  /*abe0*/  FFMA.FTZ R45, R14, R15.reuse, -R47 ;  /* 0x0000000f0e2d7223 */ /* 0x080fe2000001082f */
        /* <DEDUP_REMOVED lines=9> */
.L_x_128:
[----:B------:R-:W-:Y:S05]  /*ac80*/  BSYNC B1 ;  /* 0x0000000000017941 */ /* 0x000fea0003800000 */
.L_x_127:
        /* <DEDUP_REMOVED lines=104> */
.L_x_134:
[----:B------:R-:W-:Y:S05]  /*b310*/  BSYNC B0 ;  /* 0x0000000000007941 */ /* 0x000fea0003800000 */
.L_x_133:
        /* <DEDUP_REMOVED lines=106> */
.L_x_132:
[----:B------:R-:W-:Y:S05]  /*b9c0*/  BSYNC B1 ;  /* 0x0000000000017941 */ /* 0x000fea0003800000 */
.L_x_131:
[----:B------:R-:W-:-:S04]  /*b9d0*/  IADD3 R45, R17, 0x60, RZ ;  /* 0x00000060112d7810 */ /* 0x000fc80007ffe0ff */
        /* <DEDUP_REMOVED lines=10> */
[----:B------:R-:W-:Y:S02]  /*ba80*/  LEA.HI R6, R11, R16, RZ, 0x1d ;  /* 0x000000100b067211 */ /* 0x000fe400078fe8ff */
[----:B------:R-:W-:Y:S02]  /*ba90*/  LEA.HI R8, R8, R45, RZ, 0x3 ;  /* 0x0000002d08087211 */ /* 0x000fe400078f18ff */
        /* <DEDUP_REMOVED lines=14> */
[----:B------:R-:W-:Y:S02]  /*bb80*/  IADD3 R6, R13, R6, R8 ;  /* 0x000000060d067210 */ /* 0x000fe40007ffe008 */
[----:B------:R-:W-:Y:S01]  /*bb90*/  LOP3.LUT R41, R41, 0xffff0000, RZ, 0xc0, !PT ;  /* 0xffff000029297812 */ /* 0x000fe200078ec0ff */
[----:B------:R-:W1:Y:S01]  /*bba0*/  LDS.128 R12, [R32+0x10080] ;  /* 0x01008000200c7984 */ /* 0x000e620000000c00 */
[----:B------:R-:W-:Y:S01]  /*bbb0*/  LOP3.LUT R35, R35, 0xffff0000, RZ, 0xc0, !PT ;  /* 0xffff000023237812 */ /* 0x000fe200078ec0ff */
[----:B------:R-:W-:-:S05]  /*bbc0*/  IMAD.SHL.U32 R6, R6, 0x2, RZ ;  /* 0x0000000206067824 */ /* 0x000fca00078e00ff */
[----:B------:R-:W2:Y:S01]  /*bbd0*/  LDS.128 R8, [R6+0x10080] ;  /* 0x0100800006087984 */ /* 0x000ea20000000c00 */
[C---:B-1----:R-:W-:Y:S01]  /*bbe0*/  IMAD.U32 R42, R12.reuse, 0x10000, RZ ;  /* 0x000100000c2a7824 */ /* 0x042fe200078e00ff */
[----:B------:R-:W-:Y:S01]  /*bbf0*/  LOP3.LUT R34, R12, 0xffff0000, RZ, 0xc0, !PT ;  /* 0xffff00000c227812 */ /* 0x000fe200078ec0ff */
[----:B------:R-:W-:Y:S01]  /*bc00*/  IMAD.U32 R43, R14, 0x10000, RZ ;  /* 0x000100000e2b7824 */ /* 0x000fe200078e00ff */
[C---:B------:R-:W-:Y:S02]  /*bc10*/  SHF.L.U32 R12, R13.reuse, 0x10, RZ ;  /* 0x000000100d0c7819 */ /* 0x040fe400000006ff */
[----:B------:R-:W-:Y:S02]  /*bc20*/  LOP3.LUT R44, R13, 0xffff0000, RZ, 0xc0, !PT ;  /* 0xffff00000d2c7812 */ /* 0x000fe400078ec0ff */
[C---:B------:R-:W-:Y:S01]  /*bc30*/  SHF.L.U32 R13, R15.reuse, 0x10, RZ ;  /* 0x000000100f0d7819 */ /* 0x040fe200000006ff */
[----:B--2---:R-:W-:Y:S01]  /*bc40*/  IMAD.U32 R46, R8, 0x10000, RZ ;  /* 0x00010000082e7824 */ /* 0x004fe200078e00ff */
[----:B------:R-:W-:Y:S01]  /*bc50*/  LOP3.LUT R47, R15, 0xffff0000, RZ, 0xc0, !PT ;  /* 0xffff00000f2f7812 */ /* 0x000fe200078ec0ff */
[----:B------:R-:W-:Y:S01]  /*bc60*/  IMAD.U32 R51, R10, 0x10000, RZ ;  /* 0x000100000a337824 */ /* 0x000fe200078e00ff */
[----:B------:R-:W-:-:S02]  /*bc70*/  LOP3.LUT R15, R8, 0xffff0000, RZ, 0xc0, !PT ;  /* 0xffff0000080f7812 */ /* 0x000fc400078ec0ff */
[C---:B------:R-:W-:Y:S02]  /*bc80*/  SHF.L.U32 R8, R9.reuse, 0x10, RZ ;  /* 0x0000001009087819 */ /* 0x040fe400000006ff */
[----:B------:R-:W-:Y:S01]  /*bc90*/  LOP3.LUT R52, R9, 0xffff0000, RZ, 0xc0, !PT ;  /* 0xffff000009347812 */ /* 0x000fe200078ec0ff */
[C---:B------:R-:W-:Y:S01]  /*bca0*/  IMAD.U32 R9, R37.reuse, 0x10000, RZ ;  /* 0x0001000025097824 */ /* 0x040fe200078e00ff */
[----:B------:R-:W-:Y:S02]  /*bcb0*/  LOP3.LUT R50, R10, 0xffff0000, RZ, 0xc0, !PT ;  /* 0xffff00000a327812 */ /* 0x000fe400078ec0ff */
[----:B------:R-:W-:Y:S01]  /*bcc0*/  LOP3.LUT R37, R37, 0xffff0000, RZ, 0xc0, !PT ;  /* 0xffff000025257812 */ /* 0x000fe200078ec0ff */
[-C--:B------:R-:W-:Y:S01]  /*bcd0*/  FMUL.FTZ R10, R9, R46.reuse ;  /* 0x0000002e090a7220 */ /* 0x080fe20000410000 */
[----:B------:R-:W-:Y:S01]  /*bce0*/  LOP3.LUT R14, R14, 0xffff0000, RZ, 0xc0, !PT ;  /* 0xffff00000e0e7812 */ /* 0x000fe200078ec0ff */
[----:B------:R-:W-:Y:S01]  /*bcf0*/  FMUL.FTZ R46, R49, R46 ;  /* 0x0000002e312e7220 */ /* 0x000fe20000410000 */
[----:B------:R-:W-:Y:S01]  /*bd00*/  SHF.L.U32 R48, R11, 0x10, RZ ;  /* 0x000000100b307819 */ /* 0x000fe200000006ff */
[----:B------:R-:W-:Y:S01]  /*bd10*/  FFMA.FTZ R10, R49, R42, -R10 ;  /* 0x0000002a310a7223 */ /* 0x000fe2000001080a */
[----:B------:R-:W-:Y:S01]  /*bd20*/  LOP3.LUT R11, R11, 0xffff0000, RZ, 0xc0, !PT ;  /* 0xffff00000b0b7812 */ /* 0x000fe200078ec0ff */
[----:B------:R-:W-:-:S02]  /*bd30*/  FMUL.FTZ R49, R37, R15 ;  /* 0x0000000f25317220 */ /* 0x000fc40000410000 */
[----:B------:R-:W-:Y:S01]  /*bd40*/  FFMA.FTZ R46, R9, R42, R46 ;  /* 0x0000002a092e7223 */ /* 0x000fe2000001002e */
[----:B------:R-:W-:Y:S01]  /*bd50*/  SHF.L.U32 R42, R39, 0x10, RZ ;  /* 0x00000010272a7819 */ /* 0x000fe200000006ff */
[----:B------:R-:W-:Y:S01]  /*bd60*/  FMUL.FTZ R15, R41, R15 ;  /* 0x0000000f290f7220 */ /* 0x000fe20000410000 */
[----:B------:R-:W-:Y:S01]  /*bd70*/  LOP3.LUT R39, R39, 0xffff0000, RZ, 0xc0, !PT ;  /* 0xffff000027277812 */ /* 0x000fe200078ec0ff */
[-C--:B------:R-:W-:Y:S02]  /*bd80*/  FMUL.FTZ R9, R54, R51.reuse ;  /* 0x0000003336097220 */ /* 0x080fe40000410000 */
[-C--:B------:R-:W-:Y:S01]  /*bd90*/  FFMA.FTZ R15, R37, R34.reuse, R15 ;  /* 0x00000022250f7223 */ /* 0x080fe2000001000f */
[----:B------:R-:W-:Y:S01]  /*bda0*/  SHF.L.U32 R37, R36, 0x10, RZ ;  /* 0x0000001024257819 */ /* 0x000fe200000006ff */
[----:B------:R-:W-:Y:S02]  /*bdb0*/  FFMA.FTZ R49, R41, R34, -R49 ;  /* 0x0000002229317223 */ /* 0x000fe40000010831 */
[----:B------:R-:W-:-:S02]  /*bdc0*/  FMUL.FTZ R51, R42, R51 ;  /* 0x000000332a337220 */ /* 0x000fc40000410000 */
[-C--:B------:R-:W-:Y:S02]  /*bdd0*/  FMUL.FTZ R34, R35, R50.reuse ;  /* 0x0000003223227220 */ /* 0x080fe40000410000 */
[----:B------:R-:W-:Y:S02]  /*bde0*/  IMAD.U32 R41, R40, 0x10000, RZ ;  /* 0x0001000028297824 */ /* 0x000fe400078e00ff */
[-C--:B------:R-:W-:Y:S01]  /*bdf0*/  FFMA.FTZ R9, R42, R43.reuse, -R9 ;  /* 0x0000002b2a097223 */ /* 0x080fe20000010809 */
[----:B------:R-:W-:Y:S01]  /*be00*/  SHF.L.U32 R42, R38, 0x10, RZ ;  /* 0x00000010262a7819 */ /* 0x000fe200000006ff */
[----:B------:R-:W-:Y:S01]  /*be10*/  FFMA.FTZ R51, R54, R43, R51 ;  /* 0x0000002b36337223 */ /* 0x000fe20000010033 */
[----:B------:R-:W-:Y:S01]  /*be20*/  LOP3.LUT R38, R38, 0xffff0000, RZ, 0xc0, !PT ;  /* 0xffff000026267812 */ /* 0x000fe200078ec0ff */
[C---:B------:R-:W-:Y:S02]  /*be30*/  FMUL.FTZ R50, R39.reuse, R50 ;  /* 0x0000003227327220 */ /* 0x040fe40000410000 */
[----:B------:R-:W-:-:S02]  /*be40*/  FFMA.FTZ R34, R39, R14, -R34 ;  /* 0x0000000e27227223 */ /* 0x000fc40000010822 */
[-C--:B------:R-:W-:Y:S02]  /*be50*/  FMUL.FTZ R43, R37, R8.reuse ;  /* 0x00000008252b7220 */ /* 0x080fe40000410000 */
[----:B------:R-:W-:Y:S02]  /*be60*/  IMAD.U32 R39, R33, 0x10000, RZ ;  /* 0x0001000021277824 */ /* 0x000fe400078e00ff */
[----:B------:R-:W-:Y:S02]  /*be70*/  FMUL.FTZ R8, R41, R8 ;  /* 0x0000000829087220 */ /* 0x000fe40000410000 */
[----:B------:R-:W-:Y:S01]  /*be80*/  FFMA.FTZ R50, R35, R14, R50 ;  /* 0x0000000e23327223 */ /* 0x000fe20000010032 */
[----:B------:R-:W-:Y:S01]  /*be90*/  LOP3.LUT R35, R36, 0xffff0000, RZ, 0xc0, !PT ;  /* 0xffff000024237812 */ /* 0x000fe200078ec0ff */
[----:B------:R-:W-:Y:S02]  /*bea0*/  FMUL.FTZ R14, R39, R48 ;  /* 0x00000030270e7220 */ /* 0x000fe40000410000 */
[-C--:B------:R-:W-:Y:S01]  /*beb0*/  FFMA.FTZ R37, R37, R12.reuse, R8 ;  /* 0x0000000c25257223 */ /* 0x080fe20000010008 */
[----:B------:R-:W-:Y:S01]  /*bec0*/  LOP3.LUT R8, R33, 0xffff0000, RZ, 0xc0, !PT ;  /* 0xffff000021087812 */ /* 0x000fe200078ec0ff */
[----:B------:R-:W-:Y:S01]  /*bed0*/  FFMA.FTZ R43, R41, R12, -R43 ;  /* 0x0000000c292b7223 */ /* 0x000fe2000001082b */
[----:B------:R-:W-:Y:S01]  /*bee0*/  LOP3.LUT R41, R40, 0xffff0000, RZ, 0xc0, !PT ;  /* 0xffff000028297812 */ /* 0x000fe200078ec0ff */
[----:B------:R-:W-:-:S02]  /*bef0*/  FMUL.FTZ R48, R42, R48 ;  /* 0x000000302a307220 */ /* 0x000fc40000410000 */
[----:B------:R-:W-:Y:S01]  /*bf00*/  FFMA.FTZ R42, R42, R13, -R14 ;  /* 0x0000000d2a2a7223 */ /* 0x000fe2000001080e */
[----:B------:R-:W-:Y:S01]  /*bf10*/  F2FP.BF16.PACK_AB R14, R34, R9 ;  /* 0x00000009220e723e */ /* 0x000fe200000010ff */
[----:B------:R-:W-:Y:S02]  /*bf20*/  FFMA.FTZ R48, R39, R13, R48 ;  /* 0x0000000d27307223 */ /* 0x000fe40000010030 */
[-C--:B------:R-:W-:Y:S02]  /*bf30*/  FMUL.FTZ R36, R35, R52.reuse ;  /* 0x0000003423247220 */ /* 0x080fe40000410000 */
[-C--:B------:R-:W-:Y:S02]  /*bf40*/  FMUL.FTZ R13, R8, R11.reuse ;  /* 0x0000000b080d7220 */ /* 0x080fe40000410000 */
[----:B------:R-:W-:Y:S02]  /*bf50*/  FMUL.FTZ R52, R41, R52 ;  /* 0x0000003429347220 */ /* 0x000fe40000410000 */
[----:B------:R-:W-:-:S02]  /*bf60*/  FMUL.FTZ R12, R38, R11 ;  /* 0x0000000b260c7220 */ /* 0x000fc40000410000 */
[-C--:B------:R-:W-:Y:S02]  /*bf70*/  FFMA.FTZ R36, R41, R44.reuse, -R36 ;  /* 0x0000002c29247223 */ /* 0x080fe40000010824 */
[----:B------:R-:W-:Y:S02]  /*bf80*/  FFMA.FTZ R11, R38, R47, -R13 ;  /* 0x0000002f260b7223 */ /* 0x000fe4000001080d */
[----:B------:R-:W-:Y:S01]  /*bf90*/  FFMA.FTZ R44, R35, R44, R52 ;  /* 0x0000002c232c7223 */ /* 0x000fe20000010034 */
[----:B------:R-:W-:Y:S01]  /*bfa0*/  F2FP.BF16.PACK_AB R13, R36, R43 ;  /* 0x0000002b240d723e */ /* 0x000fe200000010ff */
[----:B------:R-:W-:Y:S01]  /*bfb0*/  FFMA.FTZ R47, R8, R47, R12 ;  /* 0x0000002f082f7223 */ /* 0x000fe2000001000c */
[----:B------:R-:W-:Y:S02]  /*bfc0*/  F2FP.BF16.PACK_AB R8, R15, R46 ;  /* 0x0000002e0f08723e */ /* 0x000fe400000010ff */
[----:B------:R-:W-:Y:S02]  /*bfd0*/  F2FP.BF16.PACK_AB R12, R49, R10 ;  /* 0x0000000a310c723e */ /* 0x000fe400000010ff */
[----:B------:R-:W-:-:S02]  /*bfe0*/  F2FP.BF16.PACK_AB R15, R11, R42 ;  /* 0x0000002a0b0f723e */ /* 0x000fc400000010ff */
[----:B------:R-:W-:Y:S02]  /*bff0*/  F2FP.BF16.PACK_AB R10, R50, R51 ;  /* 0x00000033320a723e */ /* 0x000fe400000010ff */
[----:B------:R-:W-:Y:S01]  /*c000*/  F2FP.BF16.PACK_AB R9, R44, R37 ;  /* 0x000000252c09723e */ /* 0x000fe200000010ff */
[----:B------:R1:W-:Y:S01]  /*c010*/  STS.128 [R32+0x10080], R12 ;  /* 0x0100800c20007388 */ /* 0x0003e20000000c00 */
[----:B------:R-:W-:-:S05]  /*c020*/  F2FP.BF16.PACK_AB R11, R47, R48 ;  /* 0x000000302f0b723e */ /* 0x000fca00000010ff */
[----:B------:R1:W-:Y:S02]  /*c030*/  STS.128 [R6+0x10080], R8 ;  /* 0x0100800806007388 */ /* 0x0003e40000000c00 */
.L_x_136:
[----:B------:R-:W-:Y:S05]  /*c040*/  BSYNC B0 ;  /* 0x0000000000007941 */ /* 0x000fea0003800000 */
.L_x_135:
[----:B------:R-:W-:-:S13]  /*c050*/  ISETP.GE.AND P0, PT, R23, c[0x0][0x27c], PT ;  /* 0x00009f0017007a0c */ /* 0x000fda0003f06270 */
[----:B------:R-:W-:Y:S05]  /*c060*/  @P0 BRA `(.L_x_114) ;  /* 0x0000068000000947 */ /* 0x000fea0003800000 */
[----:B-1----:R-:W-:Y:S01]  /*c070*/  SHF.R.S32.HI R8, RZ, 0x1f, R23 ;  /* 0x0000001fff087819 */ /* 0x002fe20000011417 */
[----:B------:R-:W-:Y:S01]  /*c080*/  IMAD.SHL.U32 R12, R45, 0x40, RZ ;  /* 0x000000402d0c7824 */ /* 0x000fe200078e00ff */
[----:B------:R-:W-:Y:S01]  /*c090*/  SHF.R.S32.HI R6, RZ, 0x1f, R45 ;  /* 0x0000001fff067819 */ /* 0x000fe2000001142d */
[----:B------:R-:W-:Y:S01]  /*c0a0*/  IMAD.MOV.U32 R10, RZ, RZ, c[0x0][0x27c] ;  /* 0x00009f00ff0a7624 */ /* 0x000fe200078e00ff */
[-C--:B------:R-:W-:Y:S02]  /*c0b0*/  LEA.HI R13, R8, R23.reuse, RZ, 0x3 ;  /* 0x00000017080d7211 */ /* 0x080fe400078f18ff */
[----:B------:R-:W-:Y:S02]  /*c0c0*/  LOP3.LUT R12, R12, 0x1c0, RZ, 0xc0, !PT ;  /* 0x000001c00c0c7812 */ /* 0x000fe400078ec0ff */
[----:B------:R-:W-:Y:S02]  /*c0d0*/  SHF.R.S32.HI R9, RZ, 0x3, R13 ;  /* 0x00000003ff097819 */ /* 0x000fe4000001140d */
[----:B------:R-:W-:-:S02]  /*c0e0*/  LEA.HI R11, R8, R23, RZ, 0x6 ;  /* 0x00000017080b7211 */ /* 0x000fc400078f30ff */
[----:B------:R-:W-:Y:S02]  /*c0f0*/  LEA.HI R10, R10, R9, RZ, 0x1d ;  /* 0x000000090a0a7211 */ /* 0x000fe400078fe8ff */
[----:B------:R-:W-:Y:S01]  /*c100*/  LOP3.LUT R13, R12, 0x38, R13, 0xf8, !PT ;  /* 0x000000380c0d7812 */ /* 0x000fe200078ef80d */
[----:B------:R-:W-:Y:S01]  /*c110*/  IMAD.SHL.U32 R11, R11, 0x80, RZ ;  /* 0x000000800b0b7824 */ /* 0x000fe200078e00ff */
[----:B------:R-:W-:Y:S02]  /*c120*/  SHF.R.U32.HI R8, RZ, 0x3, R12 ;  /* 0x00000003ff087819 */ /* 0x000fe4000001160c */
[----:B------:R-:W-:Y:S02]  /*c130*/  SHF.R.S32.HI R9, RZ, 0x1f, R10 ;  /* 0x0000001fff097819 */ /* 0x000fe4000001140a */
[----:B------:R-:W-:Y:S02]  /*c140*/  LEA.HI R6, R6, R45, RZ, 0x3 ;  /* 0x0000002d06067211 */ /* 0x000fe400078f18ff */
[----:B------:R-:W-:Y:S01]  /*c150*/  LOP3.LUT R14, R13, R8, RZ, 0x3c, !PT ;  /* 0x000000080d0e7212 */ /* 0x000fe200078e3cff */
[----:B------:R-:W-:Y:S01]  /*c160*/  IMAD.SHL.U32 R13, R10, 0x8, RZ ;  /* 0x000000080a0d7824 */ /* 0x000fe200078e00ff */
[----:B------:R-:W-:-:S02]  /*c170*/  LEA.HI R9, R9, R10, RZ, 0x3 ;  /* 0x0000000a09097211 */ /* 0x000fc400078f18ff */
[----:B------:R-:W-:Y:S02]  /*c180*/  SHF.L.U32 R6, R6, 0x6, RZ ;  /* 0x0000000606067819 */ /* 0x000fe400000006ff */
[----:B------:R-:W-:Y:S01]  /*c190*/  LOP3.LUT R13, R12, 0x38, R13, 0xf8, !PT ;  /* 0x000000380c0d7812 */ /* 0x000fe200078ef80d */
[----:B------:R-:W-:Y:S01]  /*c1a0*/  IMAD.SHL.U32 R9, R9, 0x400, RZ ;  /* 0x0000040009097824 */ /* 0x000fe200078e00ff */
[----:B------:R-:W-:Y:S02]  /*c1b0*/  LOP3.LUT R11, R11, 0x7fffe000, RZ, 0xc0, !PT ;  /* 0x7fffe0000b0b7812 */ /* 0x000fe400078ec0ff */
[----:B------:R-:W-:Y:S02]  /*c1c0*/  LOP3.LUT R6, R6, 0xfffffe00, RZ, 0xc0, !PT ;  /* 0xfffffe0006067812 */ /* 0x000fe400078ec0ff */
[----:B------:R-:W-:Y:S02]  /*c1d0*/  LOP3.LUT R8, R13, R8, RZ, 0x3c, !PT ;  /* 0x000000080d087212 */ /* 0x000fe400078e3cff */
[----:B------:R-:W-:-:S02]  /*c1e0*/  LOP3.LUT R9, R9, 0x7fffe000, RZ, 0xc0, !PT ;  /* 0x7fffe00009097812 */ /* 0x000fc400078ec0ff */
[--C-:B------:R-:W-:Y:S02]  /*c1f0*/  IADD3 R11, R14, R11, R6.reuse ;  /* 0x0000000b0e0b7210 */ /* 0x100fe40007ffe006 */
[----:B------:R-:W-:-:S03]  /*c200*/  IADD3 R6, R8, R9, R6 ;  /* 0x0000000908067210 */ /* 0x000fc60007ffe006 */
[----:B------:R-:W-:Y:S01]  /*c210*/  IMAD.SHL.U32 R23, R11, 0x2, RZ ;  /* 0x000000020b177824 */ /* 0x000fe200078e00ff */
[----:B------:R-:W-:-:S04]  /*c220*/  SHF.L.U32 R6, R6, 0x1, RZ ;  /* 0x0000000106067819 */ /* 0x000fc800000006ff */
[----:B------:R-:W1:Y:S04]  /*c230*/  LDS.128 R12, [R23+0x10080] ;  /* 0x01008000170c7984 */ /* 0x000e680000000c00 */
[----:B------:R-:W2:Y:S01]  /*c240*/  LDS.128 R8, [R6+0x10080] ;  /* 0x0100800006087984 */ /* 0x000ea20000000c00 */
[C---:B-1----:R-:W-:Y:S01]  /*c250*/  IMAD.U32 R33, R12.reuse, 0x10000, RZ ;  /* 0x000100000c217824 */ /* 0x042fe200078e00ff */
[----:B------:R-:W-:Y:S01]  /*c260*/  LOP3.LUT R32, R12, 0xffff0000, RZ, 0xc0, !PT ;  /* 0xffff00000c207812 */ /* 0x000fe200078ec0ff */
[C---:B------:R-:W-:Y:S01]  /*c270*/  IMAD.U32 R12, R13.reuse, 0x10000, RZ ;  /* 0x000100000d0c7824 */ /* 0x040fe200078e00ff */
[----:B------:R-:W-:Y:S01]  /*c280*/  LOP3.LUT R35, R13, 0xffff0000, RZ, 0xc0, !PT ;  /* 0xffff00000d237812 */ /* 0x000fe200078ec0ff */
[C---:B--2---:R-:W-:Y:S01]  /*c290*/  IMAD.U32 R38, R8.reuse, 0x10000, RZ ;  /* 0x0001000008267824 */ /* 0x044fe200078e00ff */
[----:B------:R-:W-:Y:S01]  /*c2a0*/  LOP3.LUT R37, R8, 0xffff0000, RZ, 0xc0, !PT ;  /* 0xffff000008257812 */ /* 0x000fe200078ec0ff */
[C---:B------:R-:W-:Y:S01]  /*c2b0*/  IMAD.U32 R13, R15.reuse, 0x10000, RZ ;  /* 0x000100000f0d7824 */ /* 0x040fe200078e00ff */
[----:B------:R-:W-:Y:S01]  /*c2c0*/  LOP3.LUT R39, R15, 0xffff0000, RZ, 0xc0, !PT ;  /* 0xffff00000f277812 */ /* 0x000fe200078ec0ff */
[----:B------:R-:W-:Y:S01]  /*c2d0*/  IMAD.U32 R8, R9, 0x10000, RZ ;  /* 0x0001000009087824 */ /* 0x000fe200078e00ff */
[----:B------:R-:W-:Y:S01]  /*c2e0*/  SHF.L.U32 R36, R10, 0x10, RZ ;  /* 0x000000100a247819 */ /* 0x000fe200000006ff */
[----:B------:R-:W-:Y:S01]  /*c2f0*/  IMAD.U32 R15, R25, 0x10000, RZ ;  /* 0x00010000190f7824 */ /* 0x000fe200078e00ff */
[----:B------:R-:W-:Y:S01]  /*c300*/  LOP3.LUT R42, R9, 0xffff0000, RZ, 0xc0, !PT ;  /* 0xffff0000092a7812 */ /* 0x000fe200078ec0ff */
[----:B------:R-:W-:Y:S01]  /*c310*/  IMAD.U32 R40, R11, 0x10000, RZ ;  /* 0x000100000b287824 */ /* 0x000fe200078e00ff */
[----:B------:R-:W-:-:S02]  /*c320*/  SHF.L.U32 R9, R29, 0x10, RZ ;  /* 0x000000101d097819 */ /* 0x000fc400000006ff */
[----:B------:R-:W-:Y:S01]  /*c330*/  LOP3.LUT R41, R10, 0xffff0000, RZ, 0xc0, !PT ;  /* 0xffff00000a297812 */ /* 0x000fe200078ec0ff */
[-C--:B------:R-:W-:Y:S01]  /*c340*/  FMUL.FTZ R10, R15, R36.reuse ;  /* 0x000000240f0a7220 */ /* 0x080fe20000410000 */
[C---:B------:R-:W-:Y:S01]  /*c350*/  SHF.L.U32 R34, R14.reuse, 0x10, RZ ;  /* 0x000000100e227819 */ /* 0x040fe200000006ff */
[----:B------:R-:W-:Y:S01]  /*c360*/  FMUL.FTZ R36, R9, R36 ;  /* 0x0000002409247220 */ /* 0x000fe20000410000 */
[----:B------:R-:W-:Y:S02]  /*c370*/  LOP3.LUT R25, R25, 0xffff0000, RZ, 0xc0, !PT ;  /* 0xffff000019197812 */ /* 0x000fe400078ec0ff */
[----:B------:R-:W-:Y:S01]  /*c380*/  LOP3.LUT R29, R29, 0xffff0000, RZ, 0xc0, !PT ;  /* 0xffff00001d1d7812 */ /* 0x000fe200078ec0ff */
[-C--:B------:R-:W-:Y:S01]  /*c390*/  FFMA.FTZ R10, R9, R34.reuse, -R10 ;  /* 0x00000022090a7223 */ /* 0x080fe2000001080a */
[----:B------:R-:W-:Y:S01]  /*c3a0*/  LOP3.LUT R14, R14, 0xffff0000, RZ, 0xc0, !PT ;  /* 0xffff00000e0e7812 */ /* 0x000fe200078ec0ff */
[----:B------:R-:W-:Y:S01]  /*c3b0*/  FFMA.FTZ R36, R15, R34, R36 ;  /* 0x000000220f247223 */ /* 0x000fe20000010024 */
[----:B------:R-:W-:Y:S01]  /*c3c0*/  SHF.L.U32 R15, R31, 0x10, RZ ;  /* 0x000000101f0f7819 */ /* 0x000fe200000006ff */
[C---:B------:R-:W-:Y:S01]  /*c3d0*/  IMAD.U32 R9, R27.reuse, 0x10000, RZ ;  /* 0x000100001b097824 */ /* 0x040fe200078e00ff */
[----:B------:R-:W-:Y:S01]  /*c3e0*/  LOP3.LUT R27, R27, 0xffff0000, RZ, 0xc0, !PT ;  /* 0xffff00001b1b7812 */ /* 0x000fe200078ec0ff */
[-C--:B------:R-:W-:Y:S01]  /*c3f0*/  FMUL.FTZ R43, R25, R41.reuse ;  /* 0x00000029192b7220 */ /* 0x080fe20000410000 */
[----:B------:R-:W-:Y:S01]  /*c400*/  LOP3.LUT R31, R31, 0xffff0000, RZ, 0xc0, !PT ;  /* 0xffff00001f1f7812 */ /* 0x000fe200078ec0ff */
[----:B------:R-:W-:Y:S01]  /*c410*/  FMUL.FTZ R41, R29, R41 ;  /* 0x000000291d297220 */ /* 0x000fe20000410000 */
[----:B------:R-:W-:Y:S01]  /*c420*/  LOP3.LUT R11, R11, 0xffff0000, RZ, 0xc0, !PT ;  /* 0xffff00000b0b7812 */ /* 0x000fe200078ec0ff */
[----:B------:R-:W-:-:S02]  /*c430*/  FMUL.FTZ R34, R9, R38 ;  /* 0x0000002609227220 */ /* 0x000fc40000410000 */
[----:B------:R-:W-:Y:S02]  /*c440*/  FMUL.FTZ R38, R15, R38 ;  /* 0x000000260f267220 */ /* 0x000fe40000410000 */
[-C--:B------:R-:W-:Y:S02]  /*c450*/  FFMA.FTZ R43, R29, R14.reuse, -R43 ;  /* 0x0000000e1d2b7223 */ /* 0x080fe4000001082b */
[----:B------:R-:W-:Y:S02]  /*c460*/  FFMA.FTZ R41, R25, R14, R41 ;  /* 0x0000000e19297223 */ /* 0x000fe40000010029 */
[----:B------:R-:W-:Y:S02]  /*c470*/  FFMA.FTZ R38, R9, R33, R38 ;  /* 0x0000002109267223 */ /* 0x000fe40000010026 */
[----:B------:R-:W-:Y:S02]  /*c480*/  FMUL.FTZ R14, R27, R37 ;  /* 0x000000251b0e7220 */ /* 0x000fe40000410000 */
[----:B------:R-:W-:-:S02]  /*c490*/  FFMA.FTZ R34, R15, R33, -R34 ;  /* 0x000000210f227223 */ /* 0x000fc40000010822 */
[C---:B------:R-:W-:Y:S01]  /*c4a0*/  IMAD.U32 R9, R26.reuse, 0x10000, RZ ;  /* 0x000100001a097824 */ /* 0x040fe200078e00ff */
[----:B------:R-:W-:Y:S01]  /*c4b0*/  LOP3.LUT R26, R26, 0xffff0000, RZ, 0xc0, !PT ;  /* 0xffff00001a1a7812 */ /* 0x000fe200078ec0ff */
[C---:B------:R-:W-:Y:S01]  /*c4c0*/  IMAD.U32 R15, R30.reuse, 0x10000, RZ ;  /* 0x000100001e0f7824 */ /* 0x040fe200078e00ff */
[----:B------:R-:W-:Y:S01]  /*c4d0*/  LOP3.LUT R30, R30, 0xffff0000, RZ, 0xc0, !PT ;  /* 0xffff00001e1e7812 */ /* 0x000fe200078ec0ff */
[C---:B------:R-:W-:Y:S02]  /*c4e0*/  FMUL.FTZ R37, R31.reuse, R37 ;  /* 0x000000251f257220 */ /* 0x040fe40000410000 */
[----:B------:R-:W-:Y:S01]  /*c4f0*/  FFMA.FTZ R31, R31, R32, -R14 ;  /* 0x000000201f1f7223 */ /* 0x000fe2000001080e */
[C---:B------:R-:W-:Y:S01]  /*c500*/  SHF.L.U32 R14, R24.reuse, 0x10, RZ ;  /* 0x00000010180e7819 */ /* 0x040fe200000006ff */
[-C--:B------:R-:W-:Y:S01]  /*c510*/  FMUL.FTZ R29, R9, R8.reuse ;  /* 0x00000008091d7220 */ /* 0x080fe20000410000 */
[----:B------:R-:W-:Y:S01]  /*c520*/  LOP3.LUT R24, R24, 0xffff0000, RZ, 0xc0, !PT ;  /* 0xffff000018187812 */ /* 0x000fe200078ec0ff */
[C---:B------:R-:W-:Y:S01]  /*c530*/  IMAD.U32 R25, R28.reuse, 0x10000, RZ ;  /* 0x000100001c197824 */ /* 0x040fe200078e00ff */
[----:B------:R-:W-:Y:S01]  /*c540*/  LOP3.LUT R28, R28, 0xffff0000, RZ, 0xc0, !PT ;  /* 0xffff00001c1c7812 */ /* 0x000fe200078ec0ff */
[----:B------:R-:W-:-:S02]  /*c550*/  FMUL.FTZ R8, R15, R8 ;  /* 0x000000080f087220 */ /* 0x000fc40000410000 */
[----:B------:R-:W-:Y:S02]  /*c560*/  FFMA.FTZ R37, R27, R32, R37 ;  /* 0x000000201b257223 */ /* 0x000fe40000010025 */
[-C--:B------:R-:W-:Y:S02]  /*c570*/  FFMA.FTZ R29, R15, R12.reuse, -R29 ;  /* 0x0000000c0f1d7223 */ /* 0x080fe4000001081d */
[----:B------:R-:W-:Y:S02]  /*c580*/  FFMA.FTZ R9, R9, R12, R8 ;  /* 0x0000000c09097223 */ /* 0x000fe40000010008 */
[----:B------:R-:W-:Y:S02]  /*c590*/  FMUL.FTZ R32, R14, R40 ;  /* 0x000000280e207220 */ /* 0x000fe40000410000 */
[----:B------:R-:W-:Y:S02]  /*c5a0*/  FMUL.FTZ R12, R26, R42 ;  /* 0x0000002a1a0c7220 */ /* 0x000fe40000410000 */
[----:B------:R-:W-:-:S02]  /*c5b0*/  FMUL.FTZ R8, R24, R11 ;  /* 0x0000000b18087220 */ /* 0x000fc40000410000 */
[C---:B------:R-:W-:Y:S02]  /*c5c0*/  FMUL.FTZ R40, R25.reuse, R40 ;  /* 0x0000002819287220 */ /* 0x040fe40000410000 */
[----:B------:R-:W-:Y:S02]  /*c5d0*/  FMUL.FTZ R42, R30, R42 ;  /* 0x0000002a1e2a7220 */ /* 0x000fe40000410000 */
[----:B------:R-:W-:Y:S02]  /*c5e0*/  FMUL.FTZ R11, R28, R11 ;  /* 0x0000000b1c0b7220 */ /* 0x000fe40000410000 */
[----:B------:R-:W-:Y:S02]  /*c5f0*/  FFMA.FTZ R15, R25, R13, -R32 ;  /* 0x0000000d190f7223 */ /* 0x000fe40000010820 */
[----:B------:R-:W-:Y:S01]  /*c600*/  FFMA.FTZ R30, R30, R35, -R12 ;  /* 0x000000231e1e7223 */ /* 0x000fe2000001080c */
[----:B------:R-:W-:Y:S01]  /*c610*/  F2FP.BF16.PACK_AB R12, R31, R34 ;  /* 0x000000221f0c723e */ /* 0x000fe200000010ff */
[----:B------:R-:W-:Y:S01]  /*c620*/  FFMA.FTZ R28, R28, R39, -R8 ;  /* 0x000000271c1c7223 */ /* 0x000fe20000010808 */
[----:B------:R-:W-:Y:S01]  /*c630*/  F2FP.BF16.PACK_AB R8, R37, R38 ;  /* 0x000000262508723e */ /* 0x000fe200000010ff */
[----:B------:R-:W-:Y:S01]  /*c640*/  FFMA.FTZ R40, R14, R13, R40 ;  /* 0x0000000d0e287223 */ /* 0x000fe20000010028 */
[----:B------:R-:W-:Y:S01]  /*c650*/  F2FP.BF16.PACK_AB R14, R43, R10 ;  /* 0x0000000a2b0e723e */ /* 0x000fe200000010ff */
[----:B------:R-:W-:Y:S01]  /*c660*/  FFMA.FTZ R26, R26, R35, R42 ;  /* 0x000000231a1a7223 */ /* 0x000fe2000001002a */
[----:B------:R-:W-:Y:S01]  /*c670*/  F2FP.BF16.PACK_AB R13, R30, R29 ;  /* 0x0000001d1e0d723e */ /* 0x000fe200000010ff */
[----:B------:R-:W-:Y:S01]  /*c680*/  FFMA.FTZ R11, R24, R39, R11 ;  /* 0x00000027180b7223 */ /* 0x000fe2000001000b */
[----:B------:R-:W-:-:S02]  /*c690*/  F2FP.BF16.PACK_AB R15, R28, R15 ;  /* 0x0000000f1c0f723e */ /* 0x000fc400000010ff */
[----:B------:R-:W-:Y:S02]  /*c6a0*/  F2FP.BF16.PACK_AB R10, R41, R36 ;  /* 0x00000024290a723e */ /* 0x000fe400000010ff */
[----:B------:R-:W-:Y:S01]  /*c6b0*/  F2FP.BF16.PACK_AB R9, R26, R9 ;  /* 0x000000091a09723e */ /* 0x000fe200000010ff */
[----:B------:R1:W-:Y:S01]  /*c6c0*/  STS.128 [R23+0x10080], R12 ;  /* 0x0100800c17007388 */ /* 0x0003e20000000c00 */
[----:B------:R-:W-:-:S05]  /*c6d0*/  F2FP.BF16.PACK_AB R11, R11, R40 ;  /* 0x000000280b0b723e */ /* 0x000fca00000010ff */
[----:B------:R1:W-:Y:S02]  /*c6e0*/  STS.128 [R6+0x10080], R8 ;  /* 0x0100800806007388 */ /* 0x0003e40000000c00 */
.L_x_114:
[----:B------:R-:W-:Y:S05]  /*c6f0*/  BSYNC B2 ;  /* 0x0000000000027941 */ /* 0x000fea0003800000 */
.L_x_86:
[----:B-12---:R-:W-:Y:S01]  /*c700*/  IMAD.SHL.U32 R8, R16, 0x40, RZ ;  /* 0x0000004010087824 */ /* 0x006fe200078e00ff */
[----:B------:R-:W-:-:S04]  /*c710*/  DEPBAR.LE SB0, 0x0 ;  /* 0x000080000000791a */ /* 0x000fc80000000000 */
[----:B------:R-:W-:Y:S01]  /*c720*/  LEA.HI R6, R21, R64, RZ, 0x5 ;  /* 0x0000004015067211 */ /* 0x000fe200078f28ff */
[----:B------:R-:W-:Y:S01]  /*c730*/  IMAD.SHL.U32 R225, R17, 0x8, RZ ;  /* 0x0000000811e17824 */ /* 0x000fe200078e00ff */
[----:B------:R-:W-:Y:S01]  /*c740*/  LOP3.LUT R8, R8, 0x1c0, RZ, 0xc0, !PT ;  /* 0x000001c008087812 */ /* 0x000fe200078ec0ff */
[----:B------:R-:W-:Y:S01]  /*c750*/  IMAD.WIDE.U32 R14, R18, c[0x0][0x208], RZ ;  /* 0x00008200120e7a25 */ /* 0x000fe200078e00ff */
[----:B------:R-:W-:Y:S02]  /*c760*/  LOP3.LUT P1, RZ, R16, 0x2, RZ, 0xc0, !PT ;  /* 0x0000000210ff7812 */ /* 0x000fe4000782c0ff */
[----:B------:R-:W-:Y:S01]  /*c770*/  LOP3.LUT R225, R8, 0x8, R225, 0xf8, !PT ;  /* 0x0000000808e17812 */ /* 0x000fe200078ef8e1 */
[----:B------:R-:W-:Y:S01]  /*c780*/  IMAD.SHL.U32 R9, R6, 0x20, RZ ;  /* 0x0000002006097824 */ /* 0x000fe200078e00ff */
[----:B------:R-:W-:Y:S01]  /*c790*/  SHF.R.U32.HI R8, RZ, 0x3, R8 ;  /* 0x00000003ff087819 */ /* 0x000fe20000011608 */
[----:B------:R-:W-:Y:S01]  /*c7a0*/  IMAD R60, R18, -0x20, R63 ;  /* 0xffffffe0123c7824 */ /* 0x000fe200078e023f */
[----:B------:R-:W-:Y:S01]  /*c7b0*/  SEL R10, RZ, 0x4, P4 ;  /* 0x00000004ff0a7807 */ /* 0x000fe20002000000 */
[----:B------:R-:W-:Y:S01]  /*c7c0*/  IMAD.SHL.U32 R232, R3, 0x2, RZ ;  /* 0x0000000203e87824 */ /* 0x000fe200078e00ff */
[----:B------:R-:W-:Y:S01]  /*c7d0*/  LOP3.LUT R9, R9, 0x7ffffc00, RZ, 0xc0, !PT ;  /* 0x7ffffc0009097812 */ /* 0x000fe200078ec0ff */
[----:B------:R-:W-:Y:S01]  /*c7e0*/  IMAD.SHL.U32 R223, R2, 0x2, RZ ;  /* 0x0000000202df7824 */ /* 0x000fe200078e00ff */
[----:B------:R-:W-:-:S02]  /*c7f0*/  LOP3.LUT R225, R225, R8, RZ, 0x3c, !PT ;  /* 0x00000008e1e17212 */ /* 0x000fc400078e3cff */
[----:B------:R-:W-:Y:S01]  /*c800*/  SEL R8, RZ, 0x2, P5 ;  /* 0x00000002ff087807 */ /* 0x000fe20002800000 */
[----:B------:R-:W-:Y:S01]  /*c810*/  IMAD.IADD R226, R2, 0x1, R9 ;  /* 0x0000000102e27824 */ /* 0x000fe200078e0209 */
[----:B------:R-:W-:Y:S01]  /*c820*/  BAR.SYNC.DEFER_BLOCKING 0x0 ;  /* 0x0000000000007b1d */ /* 0x000fe20000010000 */
[----:B------:R-:W-:Y:S01]  /*c830*/  IMAD R225, R20, 0x200, R225 ;  /* 0x0000020014e17824 */ /* 0x000fe200078e02e1 */
[----:B------:R-:W-:Y:S01]  /*c840*/  IADD3 R8, R10, R8, R19 ;  /* 0x000000080a087210 */ /* 0x000fe20007ffe013 */
[----:B------:R-:W-:Y:S01]  /*c850*/  IMAD.SHL.U32 R226, R226, 0x2, RZ ;  /* 0x00000002e2e27824 */ /* 0x000fe200078e00ff */
[----:B------:R-:W-:Y:S01]  /*c860*/  LEA R10, P0, R14, R230, 0x5 ;  /* 0x000000e60e0a7211 */ /* 0x000fe200078028ff */
[----:B------:R-:W-:Y:S01]  /*c870*/  IMAD.SHL.U32 R225, R225, 0x2, RZ ;  /* 0x00000002e1e17824 */ /* 0x000fe200078e00ff */
[----:B------:R-:W-:Y:S01]  /*c880*/  LOP3.LUT P6, RZ, R16, 0x4, RZ, 0xc0, !PT ;  /* 0x0000000410ff7812 */ /* 0x000fe200078cc0ff */
[----:B------:R-:W-:Y:S02]  /*c890*/  IMAD R9, R22, c[0x0][0x208], RZ ;  /* 0x0000820016097a24 */ /* 0x000fe400078e02ff */
[--C-:B------:R-:W-:Y:S01]  /*c8a0*/  IMAD R222, R0, 0x2, R226.reuse ;  /* 0x0000000200de7824 */ /* 0x100fe200078e02e2 */
[C---:B------:R-:W-:Y:S01]  /*c8b0*/  IADD3 R12, R225.reuse, 0xc080, RZ ;  /* 0x0000c080e10c7810 */ /* 0x040fe20007ffe0ff */
[----:B------:R-:W-:Y:S01]  /*c8c0*/  IMAD R9, R18, c[0x0][0x20c], R9 ;  /* 0x0000830012097a24 */ /* 0x000fe200078e0209 */
[----:B------:R-:W-:Y:S01]  /*c8d0*/  IADD3 R224, R225, 0xc0a0, RZ ;  /* 0x0000c0a0e1e07810 */ /* 0x000fe20007ffe0ff */
[----:B------:R-:W-:Y:S01]  /*c8e0*/  IMAD R221, R5, 0x2, R226 ;  /* 0x0000000205dd7824 */ /* 0x000fe200078e02e2 */
[----:B------:R-:W-:Y:S01]  /*c8f0*/  @P1 IADD3 R224, R12, -0x20, RZ ;  /* 0xffffffe00ce01810 */ /* 0x000fe20007ffe0ff */
[----:B------:R-:W-:Y:S01]  /*c900*/  IMAD.IADD R9, R15, 0x1, R9 ;  /* 0x000000010f097824 */ /* 0x000fe200078e0209 */
[----:B------:R-:W-:Y:S01]  /*c910*/  ISETP.LE.OR P1, PT, R60, R17, P2 ;  /* 0x000000113c00720c */ /* 0x000fe20001723670 */
[----:B------:R-:W-:-:S02]  /*c920*/  IMAD R219, R5, 0x2, R222 ;  /* 0x0000000205db7824 */ /* 0x000fc400078e02de */
[----:B------:R-:W-:Y:S01]  /*c930*/  IMAD R218, R0, 0x2, R223 ;  /* 0x0000000200da7824 */ /* 0x000fe200078e02df */
[----:B------:R-:W-:Y:S01]  /*c940*/  LEA.HI.X R11, R14, R229, R9, 0x5, P0 ;  /* 0x000000e50e0b7211 */ /* 0x000fe200000f2c09 */
[C---:B------:R-:W-:Y:S01]  /*c950*/  IMAD R217, R5.reuse, 0x2, R223 ;  /* 0x0000000205d97824 */ /* 0x040fe200078e02df */
[----:B------:R-:W-:Y:S01]  /*c960*/  SEL R9, RZ, 0x8, P3 ;  /* 0x00000008ff097807 */ /* 0x000fe20001800000 */
[----:B------:R-:W-:Y:S01]  /*c970*/  IMAD R216, R5, 0x2, R218 ;  /* 0x0000000205d87824 */ /* 0x000fe200078e02da */
[----:B---3--:R-:W-:Y:S01]  /*c980*/  LDSM.16.M88.4 R24, [R226+0x10080] ;  /* 0x01008000e218783b */ /* 0x008fe20000000200 */
[C---:B------:R-:W-:Y:S02]  /*c990*/  LEA R40, P0, R10.reuse, c[0x0][0x1f8], 0x1 ;  /* 0x00007e000a287a11 */ /* 0x040fe400078008ff */
[----:B------:R-:W-:Y:S01]  /*c9a0*/  IMAD.IADD R8, R9, 0x1, R8 ;  /* 0x0000000109087824 */ /* 0x000fe200078e0208 */
[----:B------:R-:W1:Y:S01]  /*c9b0*/  LDSM.16.M88.4 R28, [R225+0xc080] ;  /* 0x00c08000e11c783b */ /* 0x000e620000000200 */
[----:B------:R-:W-:Y:S01]  /*c9c0*/  IMAD.MOV.U32 R9, RZ, RZ, 0x40 ;  /* 0x00000040ff097424 */ /* 0x000fe200078e00ff */
[----:B------:R-:W-:-:S02]  /*c9d0*/  LEA.HI.X R41, R10, c[0x0][0x1fc], R11, 0x1, P0 ;  /* 0x00007f000a297a11 */ /* 0x000fc400000f0c0b */
[----:B----4-:R-:W-:Y:S01]  /*c9e0*/  LDSM.16.M88.4 R12, [R222+0x10080] ;  /* 0x01008000de0c783b */ /* 0x010fe20000000200 */
[C---:B------:R-:W-:Y:S02]  /*c9f0*/  LOP3.LUT P0, RZ, R8.reuse, 0x8, RZ, 0xc0, !PT ;  /* 0x0000000808ff7812 */ /* 0x040fe4000780c0ff */
[----:B------:R-:W-:Y:S01]  /*ca00*/  SEL R3, R9, 0xffffffc0, !P6 ;  /* 0xffffffc009037807 */ /* 0x000fe20007000000 */
[----:B------:R-:W2:Y:S01]  /*ca10*/  LDSM.16.M88.4 R20, [R224] ;  /* 0x00000000e014783b */ /* 0x000ea20000000200 */
[----:B------:R-:W-:Y:S02]  /*ca20*/  LOP3.LUT P6, RZ, R8, 0x2, RZ, 0xc0, !PT ;  /* 0x0000000208ff7812 */ /* 0x000fe400078cc0ff */
[CC--:B------:R-:W-:Y:S01]  /*ca30*/  ISETP.LE.OR P0, PT, R60.reuse, R17.reuse, !P0 ;  /* 0x000000113c00720c */ /* 0x0c0fe20004703670 */
[----:B------:R-:W3:Y:S01]  /*ca40*/  LDSM.16.M88.4 R44, [R225+0xc880] ;  /* 0x00c88000e12c783b */ /* 0x000ee20000000200 */
[----:B------:R-:W-:Y:S01]  /*ca50*/  ISETP.LE.OR P6, PT, R60, R17, !P6 ;  /* 0x000000113c00720c */ /* 0x000fe200077c3670 */
[----:B------:R-:W-:-:S02]  /*ca60*/  IMAD.IADD R220, R225, 0x1, R3 ;  /* 0x00000001e1dc7824 */ /* 0x000fc400078e0203 */
[----:B------:R-:W-:Y:S01]  /*ca70*/  LDSM.16.M88.4 R32, [R224+0x800] ;  /* 0x00080000e020783b */ /* 0x000fe20000000200 */
[----:B------:R-:W-:-:S03]  /*ca80*/  IMAD.IADD R214, R3, 0x1, R224 ;  /* 0x0000000103d67824 */ /* 0x000fc600078e02e0 */
[----:B------:R-:W-:Y:S01]  /*ca90*/  @!PT LDS RZ, [RZ] ;  /* 0x00000000fffff984 */ /* 0x000fe20000000800 */
[----:B------:R-:W-:Y:S01]  /*caa0*/  @!PT LDS RZ, [RZ] ;  /* 0x00000000fffff984 */ /* 0x000fe20000000800 */
[----:B------:R-:W-:Y:S01]  /*cab0*/  @!PT LDS RZ, [RZ] ;  /* 0x00000000fffff984 */ /* 0x000fe20000000800 */
[----:B------:R3:W-:Y:S01]  /*cac0*/  LDGSTS.E.BYPASS.LTC128B.128 [R232+0x8080], [R40.64], !P1 ;  /* 0x0808000028e87fae */ /* 0x0007e2000c901d4a */
[----:B------:R-:W-:-:S04]  /*cad0*/  LOP3.LUT P1, RZ, R8, 0x4, RZ, 0xc0, !PT ;  /* 0x0000000408ff7812 */ /* 0x000fc8000782c0ff */
[----:B------:R-:W-:Y:S01]  /*cae0*/  ISETP.LE.OR P1, PT, R60, R17, !P1 ;  /* 0x000000113c00720c */ /* 0x000fe20004f23670 */
[----:B------:R3:W-:-:S12]  /*caf0*/  LDGSTS.E.BYPASS.LTC128B.128 [R232+0x9080], [R40.64+0x80], !P6 ;  /* 0x0908008028e87fae */ /* 0x0007d8000f101d4a */
[----:B------:R3:W-:Y:S01]  /*cb00*/  LDGSTS.E.BYPASS.LTC128B.128 [R232+0xa080], [R40.64+0x100], !P1 ;  /* 0x0a08010028e87fae */ /* 0x0007e2000c901d4a */
[C---:B-1----:R-:W-:Y:S03]  /*cb10*/  HMMA.16816.F32.BF16 R16, R24.reuse, R28, RZ ;  /* 0x0000001c1810723c */ /* 0x042fe600000418ff */
[----:B------:R3:W-:Y:S04]  /*cb20*/  LDGSTS.E.BYPASS.LTC128B.128 [R232+0xb080], [R40.64+0x180], !P0 ;  /* 0x0b08018028e87fae */ /* 0x0007e8000c101d4a */
[----:B------:R-:W-:Y:S01]  /*cb30*/  LDSM.16.M88.4 R52, [R221+0x10080] ;  /* 0x01008000dd34783b */ /* 0x000fe20000000200 */
[----:B------:R-:W-:Y:S03]  /*cb40*/  HMMA.16816.F32.BF16 R28, R24, R30, RZ ;  /* 0x0000001e181c723c */ /* 0x000fe600000418ff */
[----:B------:R-:W1:Y:S04]  /*cb50*/  LDSM.16.M88.4 R8, [R220+0xc080] ;  /* 0x00c08000dc08783b */ /* 0x000e680000000200 */
[----:B------:R-:W-:Y:S04]  /*cb60*/  LDSM.16.M88.4 R36, [R219+0x10080] ;  /* 0x01008000db24783b */ /* 0x000fe80000000200 */
[----:B------:R-:W4:Y:S04]  /*cb70*/  LDSM.16.M88.4 R48, [R214] ;  /* 0x00000000d630783b */ /* 0x000f280000000200 */
[----:B------:R-:W5:Y:S01]  /*cb80*/  LDSM.16.M88.4 R72, [R220+0xc880] ;  /* 0x00c88000dc48783b */ /* 0x000f620000000200 */
[----:B--2---:R-:W-:Y:S03]  /*cb90*/  HMMA.16816.F32.BF16 R16, R12, R20, R16 ;  /* 0x000000140c10723c */ /* 0x004fe60000041810 */
[----:B------:R-:W-:Y:S04]  /*cba0*/  LDSM.16.M88.4 R68, [R225+0xd080] ;  /* 0x00d08000e144783b */ /* 0x000fe80000000200 */
[----:B------:R-:W-:Y:S01]  /*cbb0*/  LDSM.16.M88.4 R56, [R214+0x800] ;  /* 0x00080000d638783b */ /* 0x000fe20000000200 */
[C---:B---3--:R-:W-:Y:S03]  /*cbc0*/  HMMA.16816.F32.BF16 R40, R24.reuse, R44, RZ ;  /* 0x0000002c1828723c */ /* 0x048fe600000418ff */
[----:B------:R-:W0:Y:S05]  /*cbd0*/  LDGDEPBAR ;  /* 0x00000000000079af */ /* 0x000e2a0000000000 */
[----:B------:R-:W-:Y:S01]  /*cbe0*/  HMMA.16816.F32.BF16 R24, R24, R46, RZ ;  /* 0x0000002e1818723c */ /* 0x000fe200000418ff */
[----:B------:R-:W-:Y:S07]  /*cbf0*/  LDSM.16.M88.4 R44, [R224+0x1000] ;  /* 0x00100000e02c783b */ /* 0x000fee0000000200 */
[----:B------:R-:W-:Y:S01]  /*cc00*/  HMMA.16816.F32.BF16 R28, R12, R22, R28 ;  /* 0x000000160c1c723c */ /* 0x000fe2000004181c */
[----:B------:R-:W2:Y:S07]  /*cc10*/  LDSM.16.M88.4 R20, [R226+0x14080] ;  /* 0x01408000e214783b */ /* 0x000eae0000000200 */
[----:B-1----:R-:W-:Y:S08]  /*cc20*/  HMMA.16816.F32.BF16 R16, R52, R8, R16 ;  /* 0x000000083410723c */ /* 0x002ff00000041810 */
[C---:B------:R-:W-:Y:S08]  /*cc30*/  HMMA.16816.F32.BF16 R40, R12.reuse, R32, R40 ;  /* 0x000000200c28723c */ /* 0x040ff00000041828 */
[----:B------:R-:W-:Y:S01]  /*cc40*/  HMMA.16816.F32.BF16 R12, R12, R34, R24 ;  /* 0x000000220c0c723c */ /* 0x000fe20000041818 */
[----:B------:R-:W-:Y:S04]  /*cc50*/  LDSM.16.M88.4 R24, [R221+0x14080] ;  /* 0x01408000dd18783b */ /* 0x000fe80000000200 */
[----:B------:R-:W-:Y:S03]  /*cc60*/  LDSM.16.M88.4 R32, [R220+0xd080] ;  /* 0x00d08000dc20783b */ /* 0x000fe60000000200 */
[----:B------:R-:W-:Y:S01]  /*cc70*/  HMMA.16816.F32.BF16 R28, R52, R10, R28 ;  /* 0x0000000a341c723c */ /* 0x000fe2000004181c */
[----:B------:R-:W1:Y:S07]  /*cc80*/  LDSM.16.M88.4 R8, [R222+0x14080] ;  /* 0x01408000de08783b */ /* 0x000e6e0000000200 */
[----:B----4-:R-:W-:Y:S08]  /*cc90*/  HMMA.16816.F32.BF16 R16, R36, R48, R16 ;  /* 0x000000302410723c */ /* 0x010ff00000041810 */
[C---:B-----5:R-:W-:Y:S08]  /*cca0*/  HMMA.16816.F32.BF16 R40, R52.reuse, R72, R40 ;  /* 0x000000483428723c */ /* 0x060ff00000041828 */
[----:B------:R-:W-:Y:S01]  /*ccb0*/  HMMA.16816.F32.BF16 R52, R52, R74, R12 ;  /* 0x0000004a3434723c */ /* 0x000fe2000004180c */
[----:B------:R-:W-:Y:S04]  /*ccc0*/  LDSM.16.M88.4 R72, [R224+0x1800] ;  /* 0x00180000e048783b */ /* 0x000fe80000000200 */
[----:B------:R-:W-:Y:S03]  /*ccd0*/  LDSM.16.M88.4 R12, [R219+0x14080] ;  /* 0x01408000db0c783b */ /* 0x000fe60000000200 */
[----:B------:R-:W-:Y:S01]  /*cce0*/  HMMA.16816.F32.BF16 R28, R36, R50, R28 ;  /* 0x00000032241c723c */ /* 0x000fe2000004181c */
[----:B------:R-:W3:Y:S07]  /*ccf0*/  LDSM.16.M88.4 R48, [R225+0xd880] ;  /* 0x00d88000e130783b */ /* 0x000eee0000000200 */
[----:B--2---:R-:W-:Y:S08]  /*cd00*/  HMMA.16816.F32.BF16 R16, R20, R68, R16 ;  /* 0x000000441410723c */ /* 0x004ff00000041810 */
[C---:B------:R-:W-:Y:S08]  /*cd10*/  HMMA.16816.F32.BF16 R40, R36.reuse, R56, R40 ;  /* 0x000000382428723c */ /* 0x040ff00000041828 */
[----:B------:R-:W-:Y:S01]  /*cd20*/  HMMA.16816.F32.BF16 R52, R36, R58, R52 ;  /* 0x0000003a2434723c */ /* 0x000fe20000041834 */
[----:B------:R-:W-:Y:S04]  /*cd30*/  LDSM.16.M88.4 R56, [R220+0xd880] ;  /* 0x00d88000dc38783b */ /* 0x000fe80000000200 */
[----:B------:R-:W-:Y:S03]  /*cd40*/  LDSM.16.M88.4 R36, [R226+0x18080] ;  /* 0x01808000e224783b */ /* 0x000fe60000000200 */
[----:B------:R-:W-:Y:S01]  /*cd50*/  HMMA.16816.F32.BF16 R28, R20, R70, R28 ;  /* 0x00000046141c723c */ /* 0x000fe2000004181c */
[----:B------:R-:W2:Y:S07]  /*cd60*/  LDSM.16.M88.4 R68, [R214+0x1000] ;  /* 0x00100000d644783b */ /* 0x000eae0000000200 */
[----:B-1----:R-:W-:Y:S08]  /*cd70*/  HMMA.16816.F32.BF16 R16, R8, R44, R16 ;  /* 0x0000002c0810723c */ /* 0x002ff00000041810 */
[C---:B---3--:R-:W-:Y:S08]  /*cd80*/  HMMA.16816.F32.BF16 R40, R20.reuse, R48, R40 ;  /* 0x000000301428723c */ /* 0x048ff00000041828 */
[----:B------:R-:W-:Y:S01]  /*cd90*/  HMMA.16816.F32.BF16 R52, R20, R50, R52 ;  /* 0x000000321434723c */ /* 0x000fe20000041834 */
[----:B------:R-:W-:Y:S04]  /*cda0*/  LDSM.16.M88.4 R48, [R214+0x1800] ;  /* 0x00180000d630783b */ /* 0x000fe80000000200 */
[----:B------:R-:W-:Y:S03]  /*cdb0*/  LDSM.16.M88.4 R20, [R222+0x18080] ;  /* 0x01808000de14783b */ /* 0x000fe60000000200 */
[----:B------:R-:W-:Y:S01]  /*cdc0*/  HMMA.16816.F32.BF16 R28, R8, R46, R28 ;  /* 0x0000002e081c723c */ /* 0x000fe2000004181c */
[----:B------:R-:W1:Y:S07]  /*cdd0*/  LDSM.16.M88.4 R44, [R225+0xe080] ;  /* 0x00e08000e12c783b */ /* 0x000e6e0000000200 */
[----:B------:R-:W-:Y:S08]  /*cde0*/  HMMA.16816.F32.BF16 R16, R24, R32, R16 ;  /* 0x000000201810723c */ /* 0x000ff00000041810 */
[C---:B------:R-:W-:Y:S08]  /*cdf0*/  HMMA.16816.F32.BF16 R40, R8.reuse, R72, R40 ;  /* 0x000000480828723c */ /* 0x040ff00000041828 */
        /* <DEDUP_REMOVED lines=19> */
[----:B---3--:R-:W-:Y:S08]  /*cf30*/  HMMA.16816.F32.BF16 R16, R20, R32, R16 ;  /* 0x000000201410723c */ /* 0x008ff00000041810 */
[C---:B------:R-:W-:Y:S08]  /*cf40*/  HMMA.16816.F32.BF16 R40, R36.reuse, R72, R40 ;  /* 0x000000482428723c */ /* 0x040ff00000041828 */
[----:B------:R-:W-:Y:S01]  /*cf50*/  HMMA.16816.F32.BF16 R52, R36, R74, R52 ;  /* 0x0000004a2434723c */ /* 0x000fe20000041834 */
[----:B------:R-:W-:Y:S04]  /*cf60*/  LDSM.16.M88.4 R36, [R222+0x1c080] ;  /* 0x01c08000de24783b */ /* 0x000fe80000000200 */
[----:B------:R-:W-:Y:S03]  /*cf70*/  LDSM.16.M88.4 R72, [R224+0x3000] ;  /* 0x00300000e048783b */ /* 0x000fe60000000200 */
[----:B------:R-:W-:Y:S01]  /*cf80*/  HMMA.16816.F32.BF16 R28, R20, R34, R28 ;  /* 0x00000022141c723c */ /* 0x000fe2000004181c */
[----:B------:R-:W3:Y:S07]  /*cf90*/  LDSM.16.M88.4 R32, [R220+0xe880] ;  /* 0x00e88000dc20783b */ /* 0x000eee0000000200 */
[----:B--2---:R-:W-:Y:S08]  /*cfa0*/  HMMA.16816.F32.BF16 R16, R8, R68, R16 ;  /* 0x000000440810723c */ /* 0x004ff00000041810 */
[C---:B-1----:R-:W-:Y:S08]  /*cfb0*/  HMMA.16816.F32.BF16 R40, R20.reuse, R44, R40 ;  /* 0x0000002c1428723c */ /* 0x042ff00000041828 */
[----:B------:R-:W-:Y:S01]  /*cfc0*/  HMMA.16816.F32.BF16 R52, R20, R46, R52 ;  /* 0x0000002e1434723c */ /* 0x000fe20000041834 */
[----:B------:R-:W-:Y:S04]  /*cfd0*/  LDSM.16.M88.4 R44, [R225+0xf880] ;  /* 0x00f88000e12c783b */ /* 0x000fe80000000200 */
[----:B------:R-:W-:Y:S03]  /*cfe0*/  LDSM.16.M88.4 R20, [R220+0xf080] ;  /* 0x00f08000dc14783b */ /* 0x000fe60000000200 */
[----:B------:R-:W-:Y:S01]  /*cff0*/  HMMA.16816.F32.BF16 R28, R8, R70, R28 ;  /* 0x00000046081c723c */ /* 0x000fe2000004181c */
[----:B------:R-:W1:Y:S07]  /*d000*/  LDSM.16.M88.4 R68, [R214+0x2800] ;  /* 0x00280000d644783b */ /* 0x000e6e0000000200 */
[----:B------:R-:W-:Y:S08]  /*d010*/  HMMA.16816.F32.BF16 R16, R56, R24, R16 ;  /* 0x000000183810723c */ /* 0x000ff00000041810 */
[C---:B---3--:R-:W-:Y:S08]  /*d020*/  HMMA.16816.F32.BF16 R40, R8.reuse, R32, R40 ;  /* 0x000000200828723c */ /* 0x048ff00000041828 */
[----:B------:R-:W-:Y:S01]  /*d030*/  HMMA.16816.F32.BF16 R52, R8, R34, R52 ;  /* 0x000000220834723c */ /* 0x000fe20000041834 */
[----:B------:R-:W-:Y:S04]  /*d040*/  LDSM.16.M88.4 R32, [R224+0x3800] ;  /* 0x00380000e020783b */ /* 0x000fe80000000200 */
[----:B------:R-:W-:Y:S03]  /*d050*/  LDSM.16.M88.4 R8, [R214+0x3000] ;  /* 0x00300000d608783b */ /* 0x000fe60000000200 */
[----:B------:R-:W-:Y:S01]  /*d060*/  HMMA.16816.F32.BF16 R28, R56, R26, R28 ;  /* 0x0000001a381c723c */ /* 0x000fe2000004181c */
[----:B------:R-:W2:Y:S07]  /*d070*/  LDSM.16.M88.4 R24, [R221+0x1c080] ;  /* 0x01c08000dd18783b */ /* 0x000eae0000000200 */
[----:B------:R-:W-:Y:S08]  /*d080*/  HMMA.16816.F32.BF16 R16, R48, R12, R16 ;  /* 0x0000000c3010723c */ /* 0x000ff00000041810 */
[C---:B-1----:R-:W-:Y:S08]  /*d090*/  HMMA.16816.F32.BF16 R40, R56.reuse, R68, R40 ;  /* 0x000000443828723c */ /* 0x042ff00000041828 */
[----:B------:R-:W-:Y:S08]  /*d0a0*/  HMMA.16816.F32.BF16 R52, R56, R70, R52 ;  /* 0x000000463834723c */ /* 0x000ff00000041834 */
[----:B------:R-:W-:Y:S01]  /*d0b0*/  HMMA.16816.F32.BF16 R28, R48, R14, R28 ;  /* 0x0000000e301c723c */ /* 0x000fe2000004181c */
[----:B------:R-:W1:Y:S07]  /*d0c0*/  LDSM.16.M88.4 R12, [R219+0x1c080] ;  /* 0x01c08000db0c783b */ /* 0x000e6e0000000200 */
[----:B------:R-:W-:Y:S08]  /*d0d0*/  HMMA.16816.F32.BF16 R16, R36, R72, R16 ;  /* 0x000000482410723c */ /* 0x000ff00000041810 */
[C---:B------:R-:W-:Y:S01]  /*d0e0*/  HMMA.16816.F32.BF16 R56, R48.reuse, R44, R40 ;  /* 0x0000002c3038723c */ /* 0x040fe20000041828 */
[----:B------:R-:W3:Y:S07]  /*d0f0*/  LDSM.16.M88.4 R40, [R220+0xf880] ;  /* 0x00f88000dc28783b */ /* 0x000eee0000000200 */
[----:B------:R-:W-:Y:S08]  /*d100*/  HMMA.16816.F32.BF16 R52, R48, R46, R52 ;  /* 0x0000002e3034723c */ /* 0x000ff00000041834 */
[----:B------:R-:W-:Y:S08]  /*d110*/  HMMA.16816.F32.BF16 R28, R36, R74, R28 ;  /* 0x0000004a241c723c */ /* 0x000ff0000004181c */
[----:B--2---:R-:W-:Y:S08]  /*d120*/  HMMA.16816.F32.BF16 R16, R24, R20, R16 ;  /* 0x000000141810723c */ /* 0x004ff00000041810 */
[C---:B------:R-:W-:Y:S08]  /*d130*/  HMMA.16816.F32.BF16 R56, R36.reuse, R32, R56 ;  /* 0x000000202438723c */ /* 0x040ff00000041838 */
[----:B------:R-:W-:Y:S08]  /*d140*/  HMMA.16816.F32.BF16 R52, R36, R34, R52 ;  /* 0x000000222434723c */ /* 0x000ff00000041834 */
[----:B------:R-:W-:Y:S01]  /*d150*/  HMMA.16816.F32.BF16 R28, R24, R22, R28 ;  /* 0x00000016181c723c */ /* 0x000fe2000004181c */
[----:B------:R-:W2:Y:S01]  /*d160*/  LDSM.16.M88.4 R20, [R214+0x3800] ;  /* 0x00380000d614783b */ /* 0x000ea20000000200 */
[----:B------:R-:W-:-:S06]  /*d170*/  DEPBAR.LE SB0, 0x0 ;  /* 0x000080000000791a */ /* 0x000fcc0000000000 */
[----:B-1----:R-:W-:Y:S08]  /*d180*/  HMMA.16816.F32.BF16 R16, R12, R8, R16 ;  /* 0x000000080c10723c */ /* 0x002ff00000041810 */
[C---:B---3--:R-:W-:Y:S08]  /*d190*/  HMMA.16816.F32.BF16 R56, R24.reuse, R40, R56 ;  /* 0x000000281838723c */ /* 0x048ff00000041838 */
[----:B------:R-:W-:Y:S08]  /*d1a0*/  HMMA.16816.F32.BF16 R52, R24, R42, R52 ;  /* 0x0000002a1834723c */ /* 0x000ff00000041834 */
[----:B------:R-:W-:Y:S01]  /*d1b0*/  HMMA.16816.F32.BF16 R28, R12, R10, R28 ;  /* 0x0000000a0c1c723c */ /* 0x000fe2000004181c */
[----:B------:R-:W-:Y:S01]  /*d1c0*/  FMUL.FTZ R8, R17, c[0x0][0x320] ;  /* 0x0000c80011087a20 */ /* 0x000fe20000410000 */
[----:B------:R-:W-:Y:S01]  /*d1d0*/  LOP3.LUT R17, R6, 0xffffffe0, RZ, 0xc0, !PT ;  /* 0xffffffe006117812 */ /* 0x000fe200078ec0ff */
[----:B------:R-:W-:-:S02]  /*d1e0*/  FMUL.FTZ R3, R16, c[0x0][0x320] ;  /* 0x0000c80010037a20 */ /* 0x000fc40000410000 */
[----:B------:R-:W-:Y:S02]  /*d1f0*/  FMUL.FTZ R9, R18, c[0x0][0x320] ;  /* 0x0000c80012097a20 */ /* 0x000fe40000410000 */
[----:B------:R-:W-:Y:S01]  /*d200*/  IMAD.IADD R64, R64, 0x1, -R17 ;  /* 0x0000000140407824 */ /* 0x000fe200078e0a11 */
[----:B------:R-:W-:Y:S01]  /*d210*/  MUFU.TANH R8, R8 ;  /* 0x0000000800087308 */ /* 0x000fe20000002400 */
[----:B--2---:R-:W-:Y:S01]  /*d220*/  HMMA.16816.F32.BF16 R56, R12, R20, R56 ;  /* 0x000000140c38723c */ /* 0x004fe20000041838 */
[----:B------:R-:W-:Y:S02]  /*d230*/  FMUL.FTZ R10, R19, c[0x0][0x320] ;  /* 0x0000c800130a7a20 */ /* 0x000fe40000410000 */
[----:B------:R-:W-:-:S04]  /*d240*/  SHF.R.S32.HI R17, RZ, 0x1f, R64 ;  /* 0x0000001fff117819 */ /* 0x000fc80000011440 */
[----:B------:R-:W-:Y:S01]  /*d250*/  MUFU.TANH R3, R3 ;  /* 0x0000000300037308 */ /* 0x000fe20000002400 */
[----:B------:R-:W-:Y:S07]  /*d260*/  HMMA.16816.F32.BF16 R52, R12, R22, R52 ;  /* 0x000000160c34723c */ /* 0x000fee0000041834 */
[----:B------:R-:W-:Y:S01]  /*d270*/  LEA.HI R13, R17, R64, RZ, 0x2 ;  /* 0x00000040110d7211 */ /* 0x000fe200078f10ff */
[----:B------:R-:W1:Y:S01]  /*d280*/  MUFU.TANH R9, R9 ;  /* 0x0000000900097308 */ /* 0x000e620000002400 */
[----:B------:R-:W-:-:S02]  /*d290*/  FMUL.FTZ R11, R28, c[0x0][0x320] ;  /* 0x0000c8001c0b7a20 */ /* 0x000fc40000410000 */
[----:B------:R-:W-:Y:S01]  /*d2a0*/  LOP3.LUT R13, R13, 0x7ffffffc, RZ, 0xc0, !PT ;  /* 0x7ffffffc0d0d7812 */ /* 0x000fe200078ec0ff */
[----:B------:R-:W-:Y:S02]  /*d2b0*/  FMUL.FTZ R16, R29, c[0x0][0x320] ;  /* 0x0000c8001d107a20 */ /* 0x000fe40000410000 */
[----:B------:R-:W-:Y:S02]  /*d2c0*/  FMUL.FTZ R18, R30, c[0x0][0x320] ;  /* 0x0000c8001e127a20 */ /* 0x000fe40000410000 */
[----:B------:R-:W-:Y:S01]  /*d2d0*/  IMAD.IADD R13, R64, 0x1, -R13 ;  /* 0x00000001400d7824 */ /* 0x000fe200078e0a0d */
[----:B------:R-:W2:Y:S01]  /*d2e0*/  MUFU.TANH R11, R11 ;  /* 0x0000000b000b7308 */ /* 0x000ea20000002400 */
[----:B------:R-:W-:Y:S02]  /*d2f0*/  FMUL.FTZ R17, R56, c[0x0][0x320] ;  /* 0x0000c80038117a20 */ /* 0x000fe40000410000 */
[----:B------:R-:W-:Y:S02]  /*d300*/  IMAD R60, R13, -0x2, R60 ;  /* 0xfffffffe0d3c7824 */ /* 0x000fe400078e023c */
[----:B------:R-:W-:-:S02]  /*d310*/  FMUL.FTZ R15, R57, c[0x0][0x320] ;  /* 0x0000c800390f7a20 */ /* 0x000fc40000410000 */
[----:B------:R-:W-:Y:S01]  /*d320*/  FMUL.FTZ R31, R31, c[0x0][0x320] ;  /* 0x0000c8001f1f7a20 */ /* 0x000fe20000410000 */
[----:B------:R-:W3:Y:S01]  /*d330*/  MUFU.TANH R10, R10 ;  /* 0x0000000a000a7308 */ /* 0x000ee20000002400 */
[----:B------:R-:W-:Y:S01]  /*d340*/  ISETP.GT.AND P0, PT, R60, RZ, PT ;  /* 0x000000ff3c00720c */ /* 0x000fe20003f04270 */
[----:B------:R-:W-:Y:S01]  /*d350*/  FMUL.FTZ R14, R58, c[0x0][0x320] ;  /* 0x0000c8003a0e7a20 */ /* 0x000fe20000410000 */
[----:B------:R-:W-:Y:S01]  /*d360*/  ISETP.GT.AND P6, PT, R60, 0x8, PT ;  /* 0x000000083c00780c */ /* 0x000fe20003fc4270 */
[----:B------:R-:W-:Y:S01]  /*d370*/  FMUL.FTZ R13, R52, c[0x0][0x320] ;  /* 0x0000c800340d7a20 */ /* 0x000fe20000410000 */
[----:B-1----:R-:W-:Y:S01]  /*d380*/  FSEL R19, R9, -INF , P0 ;  /* 0xff80000009137808 */ /* 0x002fe20000000000 */
[----:B------:R-:W-:Y:S01]  /*d390*/  FMUL.FTZ R53, R53, c[0x0][0x320] ;  /* 0x0000c80035357a20 */ /* 0x000fe20000410000 */
[----:B------:R-:W-:Y:S01]  /*d3a0*/  FSEL R3, R3, -INF , P0 ;  /* 0xff80000003037808 */ /* 0x000fe20000000000 */
[----:B------:R-:W1:Y:S01]  /*d3b0*/  MUFU.TANH R16, R16 ;  /* 0x0000001000107308 */ /* 0x000e620000002400 */
[C---:B------:R-:W-:Y:S01]  /*d3c0*/  ISETP.GT.AND P0, PT, R60.reuse, 0x1, PT ;  /* 0x000000013c00780c */ /* 0x040fe20003f04270 */
[----:B------:R-:W-:Y:S01]  /*d3d0*/  FMUL.FTZ R12, R59, c[0x0][0x320] ;  /* 0x0000c8003b0c7a20 */ /* 0x000fe20000410000 */
[----:B------:R-:W-:Y:S01]  /*d3e0*/  ISETP.GT.AND P1, PT, R60, 0x9, PT ;  /* 0x000000093c00780c */ /* 0x000fe20003f24270 */
[----:B------:R-:W-:Y:S01]  /*d3f0*/  FMUL.FTZ R54, R54, c[0x0][0x320] ;  /* 0x0000c80036367a20 */ /* 0x000fe20000410000 */
[----:B------:R-:W-:Y:S01]  /*d400*/  FSEL R21, R8, -INF , P0 ;  /* 0xff80000008157808 */ /* 0x000fe20000000000 */
[----:B------:R-:W-:Y:S01]  /*d410*/  FMUL.FTZ R55, R55, c[0x0][0x320] ;  /* 0x0000c80037377a20 */ /* 0x000fe20000410000 */
[----:B--2---:R-:W-:Y:S01]  /*d420*/  FSEL R23, R11, -INF , P6 ;  /* 0xff8000000b177808 */ /* 0x004fe20003000000 */
[----:B------:R-:W2:Y:S01]  /*d430*/  MUFU.TANH R18, R18 ;  /* 0x0000001200127308 */ /* 0x000ea20000002400 */
[----:B------:R-:W-:-:S02]  /*d440*/  FMNMX.FTZ R8, R3, R21, !PT ;  /* 0x0000001503087209 */ /* 0x000fc40007810000 */
[----:B---3--:R-:W-:Y:S02]  /*d450*/  FSEL R20, R10, -INF , P0 ;  /* 0xff8000000a147808 */ /* 0x008fe40000000000 */
[----:B------:R-:W-:Y:S02]  /*d460*/  ISETP.GT.AND P0, PT, R60, 0x10, PT ;  /* 0x000000103c00780c */ /* 0x000fe40003f04270 */
[----:B------:R-:W-:Y:S01]  /*d470*/  FMNMX.FTZ R8, R23, R8, !PT ;  /* 0x0000000817087209 */ /* 0x000fe20007810000 */
[----:B------:R-:W3:Y:S01]  /*d480*/  MUFU.TANH R17, R17 ;  /* 0x0000001100117308 */ /* 0x000ee20000002400 */
[----:B-1----:R-:W-:Y:S02]  /*d490*/  FSEL R9, R16, -INF , P1 ;  /* 0xff80000010097808 */ /* 0x002fe40000800000 */
[----:B------:R-:W-:Y:S02]  /*d4a0*/  FMNMX.FTZ R27, R19, R20, !PT ;  /* 0x00000014131b7209 */ /* 0x000fe40007810000 */
[----:B------:R-:W-:-:S03]  /*d4b0*/  FMNMX.FTZ R8, R9, R8, !PT ;  /* 0x0000000809087209 */ /* 0x000fc60007810000 */
[----:B------:R-:W1:Y:S01]  /*d4c0*/  MUFU.TANH R6, R31 ;  /* 0x0000001f00067308 */ /* 0x000e620000002400 */
[----:B--2---:R-:W-:Y:S02]  /*d4d0*/  FSEL R18, R18, -INF , P6 ;  /* 0xff80000012127808 */ /* 0x004fe40003000000 */
[----:B------:R-:W-:Y:S02]  /*d4e0*/  ISETP.GT.AND P6, PT, R60, 0x11, PT ;  /* 0x000000113c00780c */ /* 0x000fe40003fc4270 */
[----:B------:R-:W-:-:S03]  /*d4f0*/  FMNMX.FTZ R27, R18, R27, !PT ;  /* 0x0000001b121b7209 */ /* 0x000fc60007810000 */
[----:B------:R-:W2:Y:S01]  /*d500*/  MUFU.TANH R15, R15 ;  /* 0x0000000f000f7308 */ /* 0x000ea20000002400 */
[----:B---3--:R-:W-:-:S04]  /*d510*/  FSEL R17, R17, -INF , P0 ;  /* 0xff80000011117808 */ /* 0x008fc80000000000 */
[----:B------:R-:W-:-:S03]  /*d520*/  FMNMX.FTZ R8, R17, R8, !PT ;  /* 0x0000000811087209 */ /* 0x000fc60007810000 */
[----:B------:R-:W3:Y:S01]  /*d530*/  MUFU.TANH R14, R14 ;  /* 0x0000000e000e7308 */ /* 0x000ee20000002400 */
[----:B-1----:R-:W-:Y:S02]  /*d540*/  FSEL R6, R6, -INF , P1 ;  /* 0xff80000006067808 */ /* 0x002fe40000800000 */
[----:B------:R-:W-:Y:S02]  /*d550*/  ISETP.GT.AND P1, PT, R60, 0x18, PT ;  /* 0x000000183c00780c */ /* 0x000fe40003f24270 */
[----:B------:R-:W-:-:S03]  /*d560*/  FMNMX.FTZ R27, R6, R27, !PT ;  /* 0x0000001b061b7209 */ /* 0x000fc60007810000 */
[----:B------:R-:W1:Y:S01]  /*d570*/  MUFU.TANH R13, R13 ;  /* 0x0000000d000d7308 */ /* 0x000e620000002400 */
[----:B--2---:R-:W-:-:S04]  /*d580*/  FSEL R15, R15, -INF , P6 ;  /* 0xff8000000f0f7808 */ /* 0x004fc80003000000 */
[----:B------:R-:W-:-:S03]  /*d590*/  FMNMX.FTZ R8, R15, R8, !PT ;  /* 0x000000080f087209 */ /* 0x000fc60007810000 */
[----:B------:R-:W2:Y:S01]  /*d5a0*/  MUFU.TANH R11, R53 ;  /* 0x00000035000b7308 */ /* 0x000ea20000002400 */
[----:B---3--:R-:W-:Y:S01]  /*d5b0*/  FSEL R14, R14, -INF , P0 ;  /* 0xff8000000e0e7808 */ /* 0x008fe20000000000 */
[----:B------:R-:W-:Y:S01]  /*d5c0*/  BAR.SYNC.DEFER_BLOCKING 0x0 ;  /* 0x0000000000007b1d */ /* 0x000fe20000010000 */
[----:B------:R-:W-:Y:S02]  /*d5d0*/  ISETP.GT.AND P0, PT, R60, 0x19, PT ;  /* 0x000000193c00780c */ /* 0x000fe40003f04270 */
[----:B------:R-:W-:Y:S02]  /*d5e0*/  FMNMX.FTZ R27, R14, R27, !PT ;  /* 0x0000001b0e1b7209 */ /* 0x000fe40007810000 */
[----:B-1----:R-:W-:Y:S01]  /*d5f0*/  FSEL R13, R13, -INF , P1 ;  /* 0xff8000000d0d7808 */ /* 0x002fe20000800000 */
[----:B------:R-:W1:Y:S03]  /*d600*/  MUFU.TANH R12, R12 ;  /* 0x0000000c000c7308 */ /* 0x000e660000002400 */
[----:B------:R-:W-:-:S02]  /*d610*/  FMNMX.FTZ R8, R13, R8, !PT ;  /* 0x000000080d087209 */ /* 0x000fc40007810000 */
[----:B--2---:R-:W-:-:S03]  /*d620*/  FSEL R11, R11, -INF , P0 ;  /* 0xff8000000b0b7808 */ /* 0x004fc60000000000 */
[----:B------:R-:W2:Y:S01]  /*d630*/  MUFU.TANH R10, R54 ;  /* 0x00000036000a7308 */ /* 0x000ea20000002400 */
[----:B------:R-:W-:-:S05]  /*d640*/  FMNMX.FTZ R25, R11, R8, !PT ;  /* 0x000000080b197209 */ /* 0x000fca0007810000 */
[----:B------:R-:W3:Y:S02]  /*d650*/  SHFL.BFLY PT, R16, R25, 0x2, 0x1f ;  /* 0x0c401f0019107f89 */ /* 0x000ee400000e0000 */
[----:B------:R-:W4:Y:S01]  /*d660*/  MUFU.TANH R8, R55 ;  /* 0x0000003700087308 */ /* 0x000f220000002400 */
[----:B-1----:R-:W-:-:S04]  /*d670*/  FSEL R12, R12, -INF , P6 ;  /* 0xff8000000c0c7808 */ /* 0x002fc80003000000 */
[----:B------:R-:W-:Y:S02]  /*d680*/  FMNMX.FTZ R27, R12, R27, !PT ;  /* 0x0000001b0c1b7209 */ /* 0x000fe40007810000 */
[----:B--2---:R-:W-:-:S04]  /*d690*/  FSEL R10, R10, -INF , P1 ;  /* 0xff8000000a0a7808 */ /* 0x004fc80000800000 */
[----:B------:R-:W-:Y:S02]  /*d6a0*/  FMNMX.FTZ R27, R10, R27, !PT ;  /* 0x0000001b0a1b7209 */ /* 0x000fe40007810000 */
[----:B----4-:R-:W-:Y:S02]  /*d6b0*/  FSEL R8, R8, -INF , P0 ;  /* 0xff80000008087808 */ /* 0x010fe40000000000 */
[----:B------:R-:W-:Y:S02]  /*d6c0*/  ISETP.GE.AND P0, PT, R63, 0x21, PT ;  /* 0x000000213f00780c */ /* 0x000fe40003f06270 */
[----:B------:R-:W-:Y:S02]  /*d6d0*/  FMNMX.FTZ R27, R8, R27, !PT ;  /* 0x0000001b081b7209 */ /* 0x000fe40007810000 */
[----:B---3--:R-:W-:-:S03]  /*d6e0*/  FMNMX.FTZ R24, R25, R16, !PT ;  /* 0x0000001019187209 */ /* 0x008fc60007810000 */
[----:B------:R-:W-:Y:S04]  /*d6f0*/  SHFL.BFLY PT, R16, R27, 0x2, 0x1f ;  /* 0x0c401f001b107f89 */ /* 0x000fe800000e0000 */
[----:B------:R-:W1:Y:S02]  /*d700*/  SHFL.BFLY PT, R25, R24, 0x1, 0x1f ;  /* 0x0c201f0018197f89 */ /* 0x000e6400000e0000 */
[----:B------:R-:W-:Y:S01]  /*d710*/  @P0 LEA.HI.SX32 R26, R149, 0xfffffffe, 0x1b ;  /* 0xfffffffe951a0811 */ /* 0x000fe200078fdaff */
[----:B------:R-:W-:Y:S02]  /*d720*/  @P0 IMAD.MOV.U32 R28, RZ, RZ, R234 ;  /* 0x000000ffff1c0224 */ /* 0x000fe400078e00ea */
[----:B------:R-:W-:Y:S02]  /*d730*/  @P0 IMAD.MOV.U32 R29, RZ, RZ, R237 ;  /* 0x000000ffff1d0224 */ /* 0x000fe400078e00ed */
[----:B------:R-:W-:Y:S01]  /*d740*/  @P0 IMAD R4, R4, R26, RZ ;  /* 0x0000001a04040224 */ /* 0x000fe200078e02ff */
[----:B-1----:R-:W-:-:S02]  /*d750*/  FMNMX.FTZ R148, R24, R25, !PT ;  /* 0x0000001918947209 */ /* 0x002fc40007810000 */
[----:B------:R-:W-:Y:S02]  /*d760*/  FMNMX.FTZ R25, R16, R27, !PT ;  /* 0x0000001b10197209 */ /* 0x000fe40007810000 */
[C---:B------:R-:W-:Y:S01]  /*d770*/  FSETP.NEU.FTZ.AND P1, PT, R148.reuse, -INF , PT ;  /* 0xff8000009400780b */ /* 0x040fe20003f3d000 */
[----:B------:R-:W-:Y:S01]  /*d780*/  FMUL.FTZ R16, R148, c[0x0][0x2d0] ;  /* 0x0000b40094107a20 */ /* 0x000fe20000410000 */
[----:B------:R-:W-:Y:S01]  /*d790*/  @P0 SHF.R.S32.HI R24, RZ, 0x1f, R26 ;  /* 0x0000001fff180819 */ /* 0x000fe2000001141a */
[----:B------:R-:W1:Y:S01]  /*d7a0*/  SHFL.BFLY PT, R22, R25, 0x1, 0x1f ;  /* 0x0c201f0019167f89 */ /* 0x000e6200000e0000 */
[-C--:B------:R-:W-:Y:S02]  /*d7b0*/  @P0 IMAD.WIDE.U32 R26, R26, R7.reuse, R28 ;  /* 0x000000071a1a0225 */ /* 0x080fe400078e001c */
[----:B------:R-:W-:Y:S02]  /*d7c0*/  FSEL R16, R16, RZ, P1 ;  /* 0x000000ff10107208 */ /* 0x000fe40000800000 */
[----:B------:R-:W-:Y:S01]  /*d7d0*/  @P0 IMAD R4, R24, R7, R4 ;  /* 0x0000000718040224 */ /* 0x000fe200078e0204 */
[----:B------:R-:W-:-:S02]  /*d7e0*/  @P0 LEA R28, P1, R26, c[0x0][0x1c8], 0x1 ;  /* 0x000072001a1c0a11 */ /* 0x000fc400078208ff */
[----:B------:R-:W-:Y:S02]  /*d7f0*/  FFMA.FTZ R205, R3, c[0x0][0x2d0], -R16 ;  /* 0x0000b40003cd7a23 */ /* 0x000fe40000010810 */
[----:B------:R-:W-:Y:S02]  /*d800*/  @P0 IMAD.IADD R4, R27, 0x1, R4 ;  /* 0x000000011b040824 */ /* 0x000fe400078e0204 */
[--C-:B------:R-:W-:Y:S02]  /*d810*/  FFMA.FTZ R150, R21, c[0x0][0x2d0], -R16.reuse ;  /* 0x0000b40015967a23 */ /* 0x100fe40000010810 */
[----:B------:R-:W-:Y:S01]  /*d820*/  FFMA.FTZ R151, R23, c[0x0][0x2d0], -R16 ;  /* 0x0000b40017977a23 */ /* 0x000fe20000010810 */
[----:B------:R-:W-:Y:S01]  /*d830*/  @P0 LEA.HI.X R29, R26, c[0x0][0x1cc], R4, 0x1, P1 ;  /* 0x000073001a1d0a11 */ /* 0x000fe200008f0c04 */
[--C-:B------:R-:W-:Y:S01]  /*d840*/  FFMA.FTZ R4, R9, c[0x0][0x2d0], -R16.reuse ;  /* 0x0000b40009047a23 */ /* 0x100fe20000010810 */
[----:B------:R-:W-:Y:S01]  /*d850*/  MUFU.EX2 R205, R205 ;  /* 0x000000cd00cd7308 */ /* 0x000fe20000000800 */
[----:B------:R-:W-:-:S02]  /*d860*/  FFMA.FTZ R206, R17, c[0x0][0x2d0], -R16 ;  /* 0x0000b40011ce7a23 */ /* 0x000fc40000010810 */
[----:B------:R2:W-:Y:S01]  /*d870*/  @P0 LDGSTS.E.BYPASS.LTC128B.128 [R232+0xc080], [R28.64], !P2 ;  /* 0x0c0800001ce80fae */ /* 0x0005e2000d101d4a */
[--C-:B------:R-:W-:Y:S02]  /*d880*/  FFMA.FTZ R211, R15, c[0x0][0x2d0], -R16.reuse ;  /* 0x0000b4000fd37a23 */ /* 0x100fe40000010810 */
[--C-:B------:R-:W-:Y:S01]  /*d890*/  FFMA.FTZ R208, R13, c[0x0][0x2d0], -R16.reuse ;  /* 0x0000b4000dd07a23 */ /* 0x100fe20000010810 */
[----:B-1----:R-:W-:Y:S01]  /*d8a0*/  FMNMX.FTZ R3, R25, R22, !PT ;  /* 0x0000001619037209 */ /* 0x002fe20007810000 */
[----:B------:R2:W-:Y:S01]  /*d8b0*/  @P0 LDGSTS.E.BYPASS.LTC128B.128 [R232+0xd080], [R28.64+0x80], !P5 ;  /* 0x0d0800801ce80fae */ /* 0x0005e2000e901d4a */
[----:B------:R-:W-:Y:S01]  /*d8c0*/  MUFU.EX2 R0, R4 ;  /* 0x0000000400007308 */ /* 0x000fe20000000800 */
[----:B------:R-:W-:Y:S01]  /*d8d0*/  FFMA.FTZ R241, R11, c[0x0][0x2d0], -R16 ;  /* 0x0000b4000bf17a23 */ /* 0x000fe20000010810 */
[C---:B------:R-:W-:Y:S01]  /*d8e0*/  FSETP.NEU.FTZ.AND P1, PT, R3.reuse, -INF , PT ;  /* 0xff8000000300780b */ /* 0x040fe20003f3d000 */
[----:B------:R-:W-:Y:S01]  /*d8f0*/  FMUL.FTZ R2, R3, c[0x0][0x2d0] ;  /* 0x0000b40003027a20 */ /* 0x000fe20000410000 */
[----:B------:R2:W-:Y:S04]  /*d900*/  @P0 LDGSTS.E.BYPASS.LTC128B.128 [R232+0xe080], [R28.64+0x100], !P4 ;  /* 0x0e0801001ce80fae */ /* 0x0005e8000e101d4a */
[----:B------:R-:W-:Y:S01]  /*d910*/  FSEL R9, R2, RZ, P1 ;  /* 0x000000ff02097208 */ /* 0x000fe20000800000 */
[----:B------:R2:W-:Y:S01]  /*d920*/  @P0 LDGSTS.E.BYPASS.LTC128B.128 [R232+0xf080], [R28.64+0x180], !P3 ;  /* 0x0f0801801ce80fae */ /* 0x0005e2000d901d4a */
[----:B------:R-:W1:Y:S03]  /*d930*/  MUFU.EX2 R150, R150 ;  /* 0x0000009600967308 */ /* 0x000e660000000800 */
[----:B------:R-:W3:Y:S01]  /*d940*/  LDSM.16.MT88.4 R140, [R223+0x8080] ;  /* 0x00808000df8c783b */ /* 0x000ee20000004200 */
[----:B------:R-:W-:-:S02]  /*d950*/  FFMA.FTZ R2, R6, c[0x0][0x2d0], -R9 ;  /* 0x0000b40006027a23 */ /* 0x000fc40000010809 */
[--C-:B------:R-:W-:Y:S01]  /*d960*/  FFMA.FTZ R209, R19, c[0x0][0x2d0], -R9.reuse ;  /* 0x0000b40013d17a23 */ /* 0x100fe20000010809 */
[----:B------:R-:W4:Y:S01]  /*d970*/  LDSM.16.MT88.4 R132, [R218+0x8080] ;  /* 0x00808000da84783b */ /* 0x000f220000004200 */
[--C-:B------:R-:W-:Y:S01]  /*d980*/  FFMA.FTZ R204, R20, c[0x0][0x2d0], -R9.reuse ;  /* 0x0000b40014cc7a23 */ /* 0x100fe20000010809 */
[----:B------:R-:W5:Y:S01]  /*d990*/  MUFU.EX2 R151, R151 ;  /* 0x0000009700977308 */ /* 0x000f620000000800 */
[--C-:B------:R-:W-:Y:S01]  /*d9a0*/  FFMA.FTZ R207, R18, c[0x0][0x2d0], -R9.reuse ;  /* 0x0000b40012cf7a23 */ /* 0x100fe20000010809 */
[----:B------:R-:W2:Y:S01]  /*d9b0*/  LDSM.16.MT88.4 R24, [R217+0x8080] ;  /* 0x00808000d918783b */ /* 0x000ea20000004200 */
[--C-:B------:R-:W-:Y:S02]  /*d9c0*/  FFMA.FTZ R210, R14, c[0x0][0x2d0], -R9.reuse ;  /* 0x0000b4000ed27a23 */ /* 0x100fe40000010809 */
[--C-:B------:R-:W-:Y:S01]  /*d9d0*/  FFMA.FTZ R213, R12, c[0x0][0x2d0], -R9.reuse ;  /* 0x0000b4000cd57a23 */ /* 0x100fe20000010809 */
[----:B------:R-:W2:Y:S01]  /*d9e0*/  LDSM.16.MT88.4 R32, [R216+0x8080] ;  /* 0x00808000d820783b */ /* 0x000ea20000004200 */
[--C-:B------:R-:W-:Y:S01]  /*d9f0*/  FFMA.FTZ R212, R10, c[0x0][0x2d0], -R9.reuse ;  /* 0x0000b4000ad47a23 */ /* 0x100fe20000010809 */
[----:B------:R-:W-:Y:S01]  /*da00*/  MUFU.EX2 R209, R209 ;  /* 0x000000d100d17308 */ /* 0x000fe20000000800 */
[----:B------:R-:W-:Y:S01]  /*da10*/  FFMA.FTZ R239, R8, c[0x0][0x2d0], -R9 ;  /* 0x0000b40008ef7a23 */ /* 0x000fe20000010809 */
[----:B------:R-:W2:Y:S01]  /*da20*/  LDSM.16.MT88.4 R40, [R223+0x9080] ;  /* 0x00908000df28783b */ /* 0x000ea20000004200 */
[----:B-1----:R-:W-:Y:S01]  /*da30*/  F2FP.BF16.PACK_AB R128, R150, R205 ;  /* 0x000000cd9680723e */ /* 0x002fe200000010ff */
[----:B------:R-:W-:-:S02]  /*da40*/  FADD.FTZ R150, R205, R150 ;  /* 0x00000096cd967221 */ /* 0x000fc40000010000 */
[----:B------:R-:W1:Y:S02]  /*da50*/  LDSM.16.MT88.4 R48, [R218+0x9080] ;  /* 0x00908000da30783b */ /* 0x000e640000004200 */
[----:B------:R-:W3:Y:S01]  /*da60*/  MUFU.EX2 R204, R204 ;  /* 0x000000cc00cc7308 */ /* 0x000ee20000000800 */
[----:B-----5:R-:W-:Y:S01]  /*da70*/  F2FP.BF16.PACK_AB R130, R0, R151 ;  /* 0x000000970082723e */ /* 0x020fe200000010ff */
[----:B------:R-:W5:Y:S01]  /*da80*/  LDSM.16.MT88.4 R56, [R217+0x9080] ;  /* 0x00908000d938783b */ /* 0x000f620000004200 */
[----:B------:R-:W-:-:S03]  /*da90*/  FADD.FTZ R151, R151, R150 ;  /* 0x0000009697977221 */ /* 0x000fc60000010000 */
[----:B------:R-:W1:Y:S01]  /*daa0*/  LDSM.16.MT88.4 R64, [R216+0x9080] ;  /* 0x00908000d840783b */ /* 0x000e620000004200 */
[----:B------:R-:W-:Y:S01]  /*dab0*/  FADD.FTZ R151, R0, R151 ;  /* 0x0000009700977221 */ /* 0x000fe20000010000 */
[----:B------:R-:W-:Y:S02]  /*dac0*/  MUFU.EX2 R207, R207 ;  /* 0x000000cf00cf7308 */ /* 0x000fe40000000800 */
[----:B------:R-:W1:Y:S04]  /*dad0*/  LDSM.16.MT88.4 R72, [R223+0xa080] ;  /* 0x00a08000df48783b */ /* 0x000e680000004200 */
[----:B------:R-:W1:Y:S02]  /*dae0*/  LDSM.16.MT88.4 R80, [R218+0xa080] ;  /* 0x00a08000da50783b */ /* 0x000e640000004200 */
[----:B------:R-:W4:Y:S01]  /*daf0*/  MUFU.EX2 R2, R2 ;  /* 0x0000000200027308 */ /* 0x000f220000000800 */
[----:B---3--:R-:W-:Y:S01]  /*db00*/  F2FP.BF16.PACK_AB R129, R204, R209 ;  /* 0x000000d1cc81723e */ /* 0x008fe200000010ff */
[----:B------:R-:W3:Y:S01]  /*db10*/  LDSM.16.MT88.4 R88, [R217+0xa080] ;  /* 0x00a08000d958783b */ /* 0x000ee20000004200 */
[----:B------:R-:W-:-:S03]  /*db20*/  FADD.FTZ R204, R209, R204 ;  /* 0x000000ccd1cc7221 */ /* 0x000fc60000010000 */
[----:B------:R-:W1:Y:S02]  /*db30*/  LDSM.16.MT88.4 R96, [R216+0xa080] ;  /* 0x00a08000d860783b */ /* 0x000e640000004200 */
[----:B------:R-:W-:Y:S02]  /*db40*/  MUFU.EX2 R206, R206 ;  /* 0x000000ce00ce7308 */ /* 0x000fe40000000800 */
[----:B------:R-:W1:Y:S04]  /*db50*/  LDSM.16.MT88.4 R104, [R223+0xb080] ;  /* 0x00b08000df68783b */ /* 0x000e680000004200 */
[----:B------:R-:W1:Y:S01]  /*db60*/  LDSM.16.MT88.4 R112, [R218+0xb080] ;  /* 0x00b08000da70783b */ /* 0x000e620000004200 */
[----:B----4-:R-:W-:Y:S01]  /*db70*/  F2FP.BF16.PACK_AB R131, R2, R207 ;  /* 0x000000cf0283723e */ /* 0x010fe200000010ff */
[----:B------:R-:W4:Y:S02]  /*db80*/  MUFU.EX2 R211, R211 ;  /* 0x000000d300d37308 */ /* 0x000f240000000800 */
[----:B------:R-:W1:Y:S01]  /*db90*/  LDSM.16.MT88.4 R120, [R217+0xb080] ;  /* 0x00b08000d978783b */ /* 0x000e620000004200 */
[----:B------:R-:W-:-:S03]  /*dba0*/  FADD.FTZ R207, R207, R204 ;  /* 0x000000cccfcf7221 */ /* 0x000fc60000010000 */
[----:B------:R-:W1:Y:S01]  /*dbb0*/  LDSM.16.MT88.4 R4, [R216+0xb080] ;  /* 0x00b08000d804783b */ /* 0x000e620000004200 */
[C---:B------:R-:W-:Y:S01]  /*dbc0*/  HMMA.16816.F32.BF16 R144, R128.reuse, R140, RZ ;  /* 0x0000008c8090723c */ /* 0x040fe200000418ff */
[----:B------:R-:W-:Y:S01]  /*dbd0*/  FADD.FTZ R207, R2, R207 ;  /* 0x000000cf02cf7221 */ /* 0x000fe20000010000 */
[----:B------:R-:W-:Y:S01]  /*dbe0*/  MUFU.EX2 R210, R210 ;  /* 0x000000d200d27308 */ /* 0x000fe20000000800 */
[----:B------:R-:W3:Y:S04]  /*dbf0*/  LDSM.16.MT88.4 R200, [R223+0x8880] ;  /* 0x00888000dfc8783b */ /* 0x000ee80000004200 */
[----:B------:R-:W3:Y:S01]  /*dc00*/  LDSM.16.MT88.4 R196, [R218+0x8880] ;  /* 0x00888000dac4783b */ /* 0x000ee20000004200 */
[C---:B------:R-:W-:Y:S02]  /*dc10*/  HMMA.16816.F32.BF16 R136, R128.reuse, R132, RZ ;  /* 0x000000848088723c */ /* 0x040fe400000418ff */
[----:B------:R-:W1:Y:S01]  /*dc20*/  MUFU.EX2 R213, R213 ;  /* 0x000000d500d57308 */ /* 0x000e620000000800 */
[----:B------:R-:W3:Y:S04]  /*dc30*/  LDSM.16.MT88.4 R192, [R217+0x8880] ;  /* 0x00888000d9c0783b */ /* 0x000ee80000004200 */
[----:B------:R-:W3:Y:S01]  /*dc40*/  LDSM.16.MT88.4 R188, [R216+0x8880] ;  /* 0x00888000d8bc783b */ /* 0x000ee20000004200 */
[C---:B--2---:R-:W-:Y:S02]  /*dc50*/  HMMA.16816.F32.BF16 R20, R128.reuse, R24, RZ ;  /* 0x000000188014723c */ /* 0x044fe400000418ff */
[----:B------:R-:W-:Y:S01]  /*dc60*/  MUFU.EX2 R208, R208 ;  /* 0x000000d000d07308 */ /* 0x000fe20000000800 */
[----:B------:R-:W2:Y:S04]  /*dc70*/  LDSM.16.MT88.4 R184, [R223+0x9880] ;  /* 0x00988000dfb8783b */ /* 0x000ea80000004200 */
[----:B------:R-:W2:Y:S01]  /*dc80*/  LDSM.16.MT88.4 R180, [R218+0x9880] ;  /* 0x00988000dab4783b */ /* 0x000ea20000004200 */
[C---:B------:R-:W-:Y:S02]  /*dc90*/  HMMA.16816.F32.BF16 R28, R128.reuse, R32, RZ ;  /* 0x00000020801c723c */ /* 0x040fe400000418ff */
[----:B------:R-:W2:Y:S01]  /*dca0*/  MUFU.EX2 R241, R241 ;  /* 0x000000f100f17308 */ /* 0x000ea20000000800 */
[----:B------:R-:W2:Y:S04]  /*dcb0*/  LDSM.16.MT88.4 R176, [R217+0x9880] ;  /* 0x00988000d9b0783b */ /* 0x000ea80000004200 */
[----:B------:R-:W2:Y:S01]  /*dcc0*/  LDSM.16.MT88.4 R172, [R216+0x9880] ;  /* 0x00988000d8ac783b */ /* 0x000ea20000004200 */
[C---:B------:R-:W-:Y:S02]  /*dcd0*/  HMMA.16816.F32.BF16 R36, R128.reuse, R40, RZ ;  /* 0x000000288024723c */ /* 0x040fe400000418ff */
[----:B------:R-:W-:Y:S01]  /*dce0*/  MUFU.EX2 R212, R212 ;  /* 0x000000d400d47308 */ /* 0x000fe20000000800 */
[----:B------:R-:W2:Y:S04]  /*dcf0*/  LDSM.16.MT88.4 R168, [R223+0xa880] ;  /* 0x00a88000dfa8783b */ /* 0x000ea80000004200 */
[----:B------:R-:W2:Y:S01]  /*dd00*/  LDSM.16.MT88.4 R164, [R218+0xa880] ;  /* 0x00a88000daa4783b */ /* 0x000ea20000004200 */
[C---:B-1----:R-:W-:Y:S02]  /*dd10*/  HMMA.16816.F32.BF16 R44, R128.reuse, R48, RZ ;  /* 0x00000030802c723c */ /* 0x042fe400000418ff */
[----:B------:R-:W1:Y:S01]  /*dd20*/  MUFU.EX2 R239, R239 ;  /* 0x000000ef00ef7308 */ /* 0x000e620000000800 */
[----:B------:R-:W1:Y:S04]  /*dd30*/  LDSM.16.MT88.4 R160, [R217+0xa880] ;  /* 0x00a88000d9a0783b */ /* 0x000e680000004200 */
[----:B------:R-:W1:Y:S01]  /*dd40*/  LDSM.16.MT88.4 R156, [R216+0xa880] ;  /* 0x00a88000d89c783b */ /* 0x000e620000004200 */
[C---:B-----5:R-:W-:Y:S03]  /*dd50*/  HMMA.16816.F32.BF16 R52, R128.reuse, R56, RZ ;  /* 0x000000388034723c */ /* 0x060fe600000418ff */
[----:B------:R-:W5:Y:S04]  /*dd60*/  LDSM.16.MT88.4 R152, [R223+0xb880] ;  /* 0x00b88000df98783b */ /* 0x000f680000004200 */
[----:B------:R-:W1:Y:S01]  /*dd70*/  LDSM.16.MT88.4 R16, [R218+0xb880] ;  /* 0x00b88000da10783b */ /* 0x000e620000004200 */
[C---:B------:R-:W-:Y:S03]  /*dd80*/  HMMA.16816.F32.BF16 R60, R128.reuse, R64, RZ ;  /* 0x00000040803c723c */ /* 0x040fe600000418ff */
[----:B------:R-:W1:Y:S04]  /*dd90*/  LDSM.16.MT88.4 R12, [R217+0xb880] ;  /* 0x00b88000d90c783b */ /* 0x000e680000004200 */
[----:B------:R-:W1:Y:S01]  /*dda0*/  LDSM.16.MT88.4 R8, [R216+0xb880] ;  /* 0x00b88000d808783b */ /* 0x000e620000004200 */
[C---:B------:R-:W-:Y:S03]  /*ddb0*/  HMMA.16816.F32.BF16 R68, R128.reuse, R72, RZ ;  /* 0x000000488044723c */ /* 0x040fe600000418ff */
[----:B------:R-:W0:Y:S05]  /*ddc0*/  LDGDEPBAR ;  /* 0x00000000000079af */ /* 0x000e2a0000000000 */
[C---:B------:R-:W-:Y:S08]  /*ddd0*/  HMMA.16816.F32.BF16 R76, R128.reuse, R80, RZ ;  /* 0x00000050804c723c */ /* 0x040ff000000418ff */
[C---:B---3--:R-:W-:Y:S08]  /*dde0*/  HMMA.16816.F32.BF16 R84, R128.reuse, R88, RZ ;  /* 0x000000588054723c */ /* 0x048ff000000418ff */
[C---:B------:R-:W-:Y:S08]  /*ddf0*/  HMMA.16816.F32.BF16 R92, R128.reuse, R96, RZ ;  /* 0x00000060805c723c */ /* 0x040ff000000418ff */
        /* <DEDUP_REMOVED lines=18> */
[C---:B------:R-:W-:Y:S07]  /*df20*/  HMMA.16816.F32.BF16 R124, R128.reuse, R4, RZ ;  /* 0x00000004807c723c */ /* 0x040fee00000418ff */
[----:B----4-:R-:W-:Y:S01]  /*df30*/  F2FP.BF16.PACK_AB R4, R211, R206 ;  /* 0x000000ced304723e */ /* 0x010fe200000010ff */
[----:B------:R-:W-:Y:S01]  /*df40*/  HMMA.16816.F32.BF16 R128, R128, R6, RZ ;  /* 0x000000068080723c */ /* 0x000fe200000418ff */
[----:B------:R-:W-:Y:S01]  /*df50*/  F2FP.BF16.PACK_AB R5, R213, R210 ;  /* 0x000000d2d505723e */ /* 0x000fe200000010ff */
[----:B------:R-:W-:-:S02]  /*df60*/  FADD.FTZ R206, R206, R151 ;  /* 0x00000097cece7221 */ /* 0x000fc40000010000 */
[----:B------:R-:W-:Y:S02]  /*df70*/  FADD.FTZ R210, R210, R207 ;  /* 0x000000cfd2d27221 */ /* 0x000fe40000010000 */
[----:B------:R-:W-:Y:S01]  /*df80*/  FADD.FTZ R211, R211, R206 ;  /* 0x000000ced3d37221 */ /* 0x000fe20000010000 */
[----:B--2---:R-:W-:Y:S01]  /*df90*/  F2FP.BF16.PACK_AB R6, R241, R208 ;  /* 0x000000d0f106723e */ /* 0x004fe200000010ff */
[----:B------:R-:W-:Y:S01]  /*dfa0*/  FADD.FTZ R213, R213, R210 ;  /* 0x000000d2d5d57221 */ /* 0x000fe20000010000 */
[----:B-1----:R-:W-:Y:S01]  /*dfb0*/  F2FP.BF16.PACK_AB R7, R239, R212 ;  /* 0x000000d4ef07723e */ /* 0x002fe200000010ff */
[----:B------:R-:W-:Y:S02]  /*dfc0*/  FADD.FTZ R208, R208, R211 ;  /* 0x000000d3d0d07221 */ /* 0x000fe40000010000 */
[----:B------:R-:W-:Y:S02]  /*dfd0*/  FADD.FTZ R212, R212, R213 ;  /* 0x000000d5d4d47221 */ /* 0x000fe40000010000 */
[----:B------:R-:W-:-:S02]  /*dfe0*/  FADD.FTZ R241, R241, R208 ;  /* 0x000000d0f1f17221 */ /* 0x000fc40000010000 */
[----:B------:R-:W-:Y:S01]  /*dff0*/  HMMA.16816.F32.BF16 R144, R4, R200, R144 ;  /* 0x000000c80490723c */ /* 0x000fe20000041890 */
[----:B------:R-:W-:-:S07]  /*e000*/  FADD.FTZ R239, R239, R212 ;  /* 0x000000d4efef7221 */ /* 0x000fce0000010000 */
[C---:B------:R-:W-:Y:S08]  /*e010*/  HMMA.16816.F32.BF16 R140, R4.reuse, R202, R140 ;  /* 0x000000ca048c723c */ /* 0x040ff0000004188c */
        /* <DEDUP_REMOVED lines=22> */
[C---:B-----5:R-:W-:Y:S08]  /*e180*/  HMMA.16816.F32.BF16 R100, R4.reuse, R152, R100 ;  /* 0x000000980464723c */ /* 0x060ff00000041864 */
[C---:B------:R-:W-:Y:S08]  /*e190*/  HMMA.16816.F32.BF16 R104, R4.reuse, R154, R104 ;  /* 0x0000009a0468723c */ /* 0x040ff00000041868 */
[C---:B------:R-:W-:Y:S08]  /*e1a0*/  HMMA.16816.F32.BF16 R108, R4.reuse, R16, R108 ;  /* 0x00000010046c723c */ /* 0x040ff0000004186c */
[C---:B------:R-:W-:Y:S08]  /*e1b0*/  HMMA.16816.F32.BF16 R112, R4.reuse, R18, R112 ;  /* 0x000000120470723c */ /* 0x040ff00000041870 */
[C---:B------:R-:W-:Y:S08]  /*e1c0*/  HMMA.16816.F32.BF16 R116, R4.reuse, R12, R116 ;  /* 0x0000000c0474723c */ /* 0x040ff00000041874 */
[C---:B------:R-:W-:Y:S08]  /*e1d0*/  HMMA.16816.F32.BF16 R120, R4.reuse, R14, R120 ;  /* 0x0000000e0478723c */ /* 0x040ff00000041878 */
[C---:B------:R-:W-:Y:S08]  /*e1e0*/  HMMA.16816.F32.BF16 R124, R4.reuse, R8, R124 ;  /* 0x00000008047c723c */ /* 0x040ff0000004187c */
[----:B------:R-:W-:Y:S01]  /*e1f0*/  HMMA.16816.F32.BF16 R128, R4, R10, R128 ;  /* 0x0000000a0480723c */ /* 0x000fe20000041880 */
[----:B------:R-:W-:Y:S07]  /*e200*/  @!P0 BRA `(.L_x_137) ;  /* 0x00001fc000008947 */ /* 0x000fee0003800000 */
[----:B------:R-:W-:Y:S01]  /*e210*/  LEA.HI.SX32 R233, R149, 0xfffffffe, 0x1b ;  /* 0xfffffffe95e97811 */ /* 0x000fe200078fdaff */
[----:B------:R-:W-:Y:S01]  /*e220*/  IMAD.MOV.U32 R0, RZ, RZ, R3 ;  /* 0x000000ffff007224 */ /* 0x000fe200078e0003 */
[C---:B------:R-:W-:Y:S01]  /*e230*/  IADD3 R215, R224.reuse, 0x800, RZ ;  /* 0x00000800e0d77810 */ /* 0x040fe20007ffe0ff */
[----:B------:R-:W-:Y:S01]  /*e240*/  IMAD.MOV.U32 R149, RZ, RZ, R148 ;  /* 0x000000ffff957224 */ /* 0x000fe200078e0094 */
[C---:B------:R-:W-:Y:S01]  /*e250*/  IADD3 R213, R224.reuse, 0x1000, RZ ;  /* 0x00001000e0d57810 */ /* 0x040fe20007ffe0ff */
[----:B------:R-:W-:Y:S01]  /*e260*/  ULDC.64 UR4, c[0x0][0x118] ;  /* 0x0000460000047ab9 */ /* 0x000fe20000000a00 */
[----:B------:R-:W-:-:S02]  /*e270*/  IADD3 R212, R224, 0x1800, RZ ;  /* 0x00001800e0d47810 */ /* 0x000fc40007ffe0ff */
[C---:B------:R-:W-:Y:S02]  /*e280*/  IADD3 R211, R224.reuse, 0x2000, RZ ;  /* 0x00002000e0d37810 */ /* 0x040fe40007ffe0ff */
[C---:B------:R-:W-:Y:S02]  /*e290*/  IADD3 R210, R224.reuse, 0x2800, RZ ;  /* 0x00002800e0d27810 */ /* 0x040fe40007ffe0ff */
[C---:B------:R-:W-:Y:S02]  /*e2a0*/  IADD3 R209, R224.reuse, 0x3000, RZ ;  /* 0x00003000e0d17810 */ /* 0x040fe40007ffe0ff */
[----:B------:R-:W-:Y:S02]  /*e2b0*/  IADD3 R208, R224, 0x3800, RZ ;  /* 0x00003800e0d07810 */ /* 0x000fe40007ffe0ff */
.L_x_138:
[----:B------:R-:W-:Y:S04]  /*e2c0*/  DEPBAR.LE SB0, 0x0 ;  /* 0x000080000000791a */ /* 0x000fe80000000000 */
[----:B------:R-:W-:Y:S01]  /*e2d0*/  BAR.SYNC.DEFER_BLOCKING 0x0 ;  /* 0x0000000000007b1d */ /* 0x000fe20000010000 */
[----:B------:R-:W-:Y:S01]  /*e2e0*/  SHF.R.S32.HI R2, RZ, 0x1f, R233 ;  /* 0x0000001fff027819 */ /* 0x000fe200000114e9 */
[C---:B------:R-:W-:Y:S04]  /*e2f0*/  IMAD.WIDE.U32 R18, R233.reuse, c[0x0][0x208], RZ ;  /* 0x00008200e9127a25 */ /* 0x040fe800078e00ff */
[----:B------:R-:W-:Y:S01]  /*e300*/  IMAD R2, R2, c[0x0][0x208], RZ ;  /* 0x0000820002027a24 */ /* 0x000fe200078e02ff */
[C---:B------:R-:W-:Y:S03]  /*e310*/  LEA R17, P0, R18.reuse, R230, 0x5 ;  /* 0x000000e612117211 */ /* 0x040fe600078028ff */
[----:B------:R-:W-:Y:S05]  /*e320*/  IMAD R2, R233, c[0x0][0x20c], R2 ;  /* 0x00008300e9027a24 */ /* 0x000fea00078e0202 */
[----:B------:R-:W-:Y:S04]  /*e330*/  IADD3 R16, R19, R2, RZ ;  /* 0x0000000213107210 */ /* 0x000fe80007ffe0ff */
[----:B------:R-:W-:Y:S02]  /*e340*/  LEA.HI.X R16, R18, R229, R16, 0x5, P0 ;  /* 0x000000e512107211 */ /* 0x000fe400000f2c10 */
[C---:B------:R-:W-:Y:S01]  /*e350*/  LEA R2, P0, R17.reuse, c[0x0][0x1f8], 0x1 ;  /* 0x00007e0011027a11 */ /* 0x040fe200078008ff */
[----:B------:R-:W-:Y:S03]  /*e360*/  LDSM.16.M88.4 R152, [R226+0x10080] ;  /* 0x01008000e298783b */ /* 0x000fe60000000200 */
[----:B------:R-:W-:Y:S02]  /*e370*/  LEA.HI.X R3, R17, c[0x0][0x1fc], R16, 0x1, P0 ;  /* 0x00007f0011037a11 */ /* 0x000fe400000f0c10 */
[C---:B------:R-:W-:Y:S02]  /*e380*/  ISETP.GT.AND P0, PT, R233.reuse, RZ, PT ;  /* 0x000000ffe900720c */ /* 0x040fe40003f04270 */
[----:B------:R-:W-:Y:S01]  /*e390*/  IADD3 R233, R233, -0x1, RZ ;  /* 0xffffffffe9e97810 */ /* 0x000fe20007ffe0ff */
[----:B------:R-:W1:Y:S08]  /*e3a0*/  LDSM.16.M88.4 R156, [R225+0xc080] ;  /* 0x00c08000e19c783b */ /* 0x000e700000000200 */
[----:B------:R-:W2:Y:S08]  /*e3b0*/  LDSM.16.M88.4 R160, [R225+0xc880] ;  /* 0x00c88000e1a0783b */ /* 0x000eb00000000200 */
[----:B------:R-:W-:Y:S08]  /*e3c0*/  LDSM.16.M88.4 R164, [R222+0x10080] ;  /* 0x01008000dea4783b */ /* 0x000ff00000000200 */
[----:B------:R-:W3:Y:S08]  /*e3d0*/  LDSM.16.M88.4 R168, [R224] ;  /* 0x00000000e0a8783b */ /* 0x000ef00000000200 */
[----:B------:R-:W4:Y:S01]  /*e3e0*/  LDSM.16.M88.4 R172, [R215] ;  /* 0x00000000d7ac783b */ /* 0x000f220000000200 */
[C---:B-1----:R-:W-:Y:S07]  /*e3f0*/  HMMA.16816.F32.BF16 R4, R152.reuse, R156, RZ ;  /* 0x0000009c9804723c */ /* 0x042fee00000418ff */
[----:B------:R-:W-:Y:S01]  /*e400*/  @!PT LDS RZ, [RZ] ;  /* 0x00000000fffff984 */ /* 0x000fe20000000800 */
[----:B------:R-:W-:Y:S01]  /*e410*/  @!PT LDS RZ, [RZ] ;  /* 0x00000000fffff984 */ /* 0x000fe20000000800 */
[----:B------:R-:W-:Y:S01]  /*e420*/  @!PT LDS RZ, [RZ] ;  /* 0x00000000fffff984 */ /* 0x000fe20000000800 */
[----:B------:R1:W-:Y:S01]  /*e430*/  LDGSTS.E.BYPASS.LTC128B.128 [R232+0x8080], [R2.64], !P2 ;  /* 0x0808000002e87fae */ /* 0x0003e2000d101d44 */
[C---:B------:R-:W-:Y:S07]  /*e440*/  HMMA.16816.F32.BF16 R8, R152.reuse, R158, RZ ;  /* 0x0000009e9808723c */ /* 0x040fee00000418ff */
[----:B------:R1:W-:Y:S01]  /*e450*/  LDGSTS.E.BYPASS.LTC128B.128 [R232+0x9080], [R2.64+0x80], !P5 ;  /* 0x0908008002e87fae */ /* 0x0003e2000e901d44 */
[C---:B--2---:R-:W-:Y:S07]  /*e460*/  HMMA.16816.F32.BF16 R12, R152.reuse, R160, RZ ;  /* 0x000000a0980c723c */ /* 0x044fee00000418ff */
[----:B------:R1:W-:Y:S01]  /*e470*/  LDGSTS.E.BYPASS.LTC128B.128 [R232+0xa080], [R2.64+0x100], !P4 ;  /* 0x0a08010002e87fae */ /* 0x0003e2000e101d44 */
[----:B------:R-:W-:Y:S07]  /*e480*/  HMMA.16816.F32.BF16 R16, R152, R162, RZ ;  /* 0x000000a29810723c */ /* 0x000fee00000418ff */
[----:B------:R1:W-:Y:S01]  /*e490*/  LDGSTS.E.BYPASS.LTC128B.128 [R232+0xb080], [R2.64+0x180], !P3 ;  /* 0x0b08018002e87fae */ /* 0x0003e2000d901d44 */
[C---:B---3--:R-:W-:Y:S07]  /*e4a0*/  HMMA.16816.F32.BF16 R4, R164.reuse, R168, R4 ;  /* 0x000000a8a404723c */ /* 0x048fee0000041804 */
[----:B------:R-:W-:Y:S01]  /*e4b0*/  LDSM.16.M88.4 R176, [R221+0x10080] ;  /* 0x01008000ddb0783b */ /* 0x000fe20000000200 */
[C---:B------:R-:W-:Y:S07]  /*e4c0*/  HMMA.16816.F32.BF16 R8, R164.reuse, R170, R8 ;  /* 0x000000aaa408723c */ /* 0x040fee0000041808 */
[----:B------:R-:W2:Y:S01]  /*e4d0*/  LDSM.16.M88.4 R180, [R220+0xc080] ;  /* 0x00c08000dcb4783b */ /* 0x000ea20000000200 */
[C---:B----4-:R-:W-:Y:S07]  /*e4e0*/  HMMA.16816.F32.BF16 R12, R164.reuse, R172, R12 ;  /* 0x000000aca40c723c */ /* 0x050fee000004180c */
[----:B------:R-:W3:Y:S01]  /*e4f0*/  LDSM.16.M88.4 R152, [R220+0xc880] ;  /* 0x00c88000dc98783b */ /* 0x000ee20000000200 */
[----:B------:R-:W-:Y:S07]  /*e500*/  HMMA.16816.F32.BF16 R16, R164, R174, R16 ;  /* 0x000000aea410723c */ /* 0x000fee0000041810 */
[----:B------:R-:W-:Y:S08]  /*e510*/  LDSM.16.M88.4 R156, [R219+0x10080] ;  /* 0x01008000db9c783b */ /* 0x000ff00000000200 */
[----:B------:R-:W4:Y:S08]  /*e520*/  LDSM.16.M88.4 R160, [R214] ;  /* 0x00000000d6a0783b */ /* 0x000f300000000200 */
[----:B------:R-:W0:Y:S01]  /*e530*/  LDGDEPBAR ;  /* 0x00000000000079af */ /* 0x000e220000000000 */
[C---:B--2---:R-:W-:Y:S07]  /*e540*/  HMMA.16816.F32.BF16 R4, R176.reuse, R180, R4 ;  /* 0x000000b4b004723c */ /* 0x044fee0000041804 */
[----:B------:R-:W2:Y:S01]  /*e550*/  LDSM.16.M88.4 R164, [R214+0x800] ;  /* 0x00080000d6a4783b */ /* 0x000ea20000000200 */
[C---:B------:R-:W-:Y:S07]  /*e560*/  HMMA.16816.F32.BF16 R8, R176.reuse, R182, R8 ;  /* 0x000000b6b008723c */ /* 0x040fee0000041808 */
[----:B------:R-:W-:Y:S01]  /*e570*/  LDSM.16.M88.4 R168, [R226+0x14080] ;  /* 0x01408000e2a8783b */ /* 0x000fe20000000200 */
[C---:B---3--:R-:W-:Y:S07]  /*e580*/  HMMA.16816.F32.BF16 R12, R176.reuse, R152, R12 ;  /* 0x00000098b00c723c */ /* 0x048fee000004180c */
[----:B------:R-:W3:Y:S01]  /*e590*/  LDSM.16.M88.4 R172, [R225+0xd080] ;  /* 0x00d08000e1ac783b */ /* 0x000ee20000000200 */
[----:B------:R-:W-:Y:S07]  /*e5a0*/  HMMA.16816.F32.BF16 R16, R176, R154, R16 ;  /* 0x0000009ab010723c */ /* 0x000fee0000041810 */
[----:B------:R-:W5:Y:S01]  /*e5b0*/  LDSM.16.M88.4 R152, [R225+0xd880] ;  /* 0x00d88000e198783b */ /* 0x000f620000000200 */
[C---:B----4-:R-:W-:Y:S07]  /*e5c0*/  HMMA.16816.F32.BF16 R4, R156.reuse, R160, R4 ;  /* 0x000000a09c04723c */ /* 0x050fee0000041804 */
[----:B------:R-:W-:Y:S01]  /*e5d0*/  LDSM.16.M88.4 R176, [R222+0x14080] ;  /* 0x01408000deb0783b */ /* 0x000fe20000000200 */
[C---:B------:R-:W-:Y:S07]  /*e5e0*/  HMMA.16816.F32.BF16 R8, R156.reuse, R162, R8 ;  /* 0x000000a29c08723c */ /* 0x040fee0000041808 */
[----:B------:R-:W4:Y:S01]  /*e5f0*/  LDSM.16.M88.4 R180, [R213] ;  /* 0x00000000d5b4783b */ /* 0x000f220000000200 */
[C---:B--2---:R-:W-:Y:S07]  /*e600*/  HMMA.16816.F32.BF16 R12, R156.reuse, R164, R12 ;  /* 0x000000a49c0c723c */ /* 0x044fee000004180c */
[----:B------:R-:W-:Y:S01]  /*e610*/  LDSM.16.M88.4 R160, [R221+0x14080] ;  /* 0x01408000dda0783b */ /* 0x000fe20000000200 */
[----:B------:R-:W-:Y:S07]  /*e620*/  HMMA.16816.F32.BF16 R16, R156, R166, R16 ;  /* 0x000000a69c10723c */ /* 0x000fee0000041810 */
[----:B------:R-:W2:Y:S01]  /*e630*/  LDSM.16.M88.4 R156, [R212] ;  /* 0x00000000d49c783b */ /* 0x000ea20000000200 */
[C---:B---3--:R-:W-:Y:S07]  /*e640*/  HMMA.16816.F32.BF16 R4, R168.reuse, R172, R4 ;  /* 0x000000aca804723c */ /* 0x048fee0000041804 */
[----:B------:R-:W3:Y:S01]  /*e650*/  LDSM.16.M88.4 R164, [R220+0xd080] ;  /* 0x00d08000dca4783b */ /* 0x000ee20000000200 */
[C---:B------:R-:W-:Y:S07]  /*e660*/  HMMA.16816.F32.BF16 R8, R168.reuse, R174, R8 ;  /* 0x000000aea808723c */ /* 0x040fee0000041808 */
[----:B------:R-:W-:Y:S01]  /*e670*/  LDSM.16.M88.4 R172, [R214+0x1000] ;  /* 0x00100000d6ac783b */ /* 0x000fe20000000200 */
[C---:B-----5:R-:W-:Y:S08]  /*e680*/  HMMA.16816.F32.BF16 R12, R168.reuse, R152, R12 ;  /* 0x00000098a80c723c */ /* 0x060ff0000004180c */
[----:B------:R-:W-:Y:S01]  /*e690*/  HMMA.16816.F32.BF16 R16, R168, R154, R16 ;  /* 0x0000009aa810723c */ /* 0x000fe20000041810 */
[----:B------:R-:W5:Y:S07]  /*e6a0*/  LDSM.16.M88.4 R152, [R220+0xd880] ;  /* 0x00d88000dc98783b */ /* 0x000f6e0000000200 */
[C---:B----4-:R-:W-:Y:S01]  /*e6b0*/  HMMA.16816.F32.BF16 R4, R176.reuse, R180, R4 ;  /* 0x000000b4b004723c */ /* 0x050fe20000041804 */
[----:B------:R-:W4:Y:S07]  /*e6c0*/  LDSM.16.M88.4 R168, [R219+0x14080] ;  /* 0x01408000dba8783b */ /* 0x000f2e0000000200 */
[C---:B------:R-:W-:Y:S01]  /*e6d0*/  HMMA.16816.F32.BF16 R8, R176.reuse, R182, R8 ;  /* 0x000000b6b008723c */ /* 0x040fe20000041808 */
[----:B------:R-:W-:Y:S07]  /*e6e0*/  LDSM.16.M88.4 R180, [R225+0xe080] ;  /* 0x00e08000e1b4783b */ /* 0x000fee0000000200 */
[C---:B--2---:R-:W-:Y:S08]  /*e6f0*/  HMMA.16816.F32.BF16 R12, R176.reuse, R156, R12 ;  /* 0x0000009cb00c723c */ /* 0x044ff0000004180c */
[----:B------:R-:W-:Y:S01]  /*e700*/  HMMA.16816.F32.BF16 R16, R176, R158, R16 ;  /* 0x0000009eb010723c */ /* 0x000fe20000041810 */
[----:B------:R-:W2:Y:S07]  /*e710*/  LDSM.16.M88.4 R156, [R214+0x1800] ;  /* 0x00180000d69c783b */ /* 0x000eae0000000200 */
[C---:B---3--:R-:W-:Y:S01]  /*e720*/  HMMA.16816.F32.BF16 R4, R160.reuse, R164, R4 ;  /* 0x000000a4a004723c */ /* 0x048fe20000041804 */
[----:B------:R-:W3:Y:S07]  /*e730*/  LDSM.16.M88.4 R176, [R226+0x18080] ;  /* 0x01808000e2b0783b */ /* 0x000eee0000000200 */
[C---:B------:R-:W-:Y:S01]  /*e740*/  HMMA.16816.F32.BF16 R8, R160.reuse, R166, R8 ;  /* 0x000000a6a008723c */ /* 0x040fe20000041808 */
[----:B------:R-:W-:Y:S07]  /*e750*/  LDSM.16.M88.4 R164, [R211] ;  /* 0x00000000d3a4783b */ /* 0x000fee0000000200 */
        /* <DEDUP_REMOVED lines=9> */
[----:B------:R-:W2:Y:S07]  /*e7f0*/  LDSM.16.M88.4 R156, [R210] ;  /* 0x00000000d29c783b */ /* 0x000eae0000000200 */
[C---:B---3--:R-:W-:Y:S01]  /*e800*/  HMMA.16816.F32.BF16 R4, R176.reuse, R180, R4 ;  /* 0x000000b4b004723c */ /* 0x048fe20000041804 */
[----:B------:R-:W3:Y:S07]  /*e810*/  LDSM.16.M88.4 R168, [R221+0x18080] ;  /* 0x01808000dda8783b */ /* 0x000eee0000000200 */
[C---:B------:R-:W-:Y:S01]  /*e820*/  HMMA.16816.F32.BF16 R8, R176.reuse, R182, R8 ;  /* 0x000000b6b008723c */ /* 0x040fe20000041808 */
[----:B------:R-:W-:Y:S07]  /*e830*/  LDSM.16.M88.4 R180, [R214+0x2000] ;  /* 0x00200000d6b4783b */ /* 0x000fee0000000200 */
        /* <DEDUP_REMOVED lines=33> */
[C---:B------:R-:W-:Y:S08]  /*ea50*/  HMMA.16816.F32.BF16 R8, R168.reuse, R174, R8 ;  /* 0x000000aea808723c */ /* 0x040ff00000041808 */
[C---:B--2---:R-:W-:Y:S08]  /*ea60*/  HMMA.16816.F32.BF16 R12, R168.reuse, R156, R12 ;  /* 0x0000009ca80c723c */ /* 0x044ff0000004180c */
[----:B------:R-:W-:Y:S08]  /*ea70*/  HMMA.16816.F32.BF16 R16, R168, R158, R16 ;  /* 0x0000009ea810723c */ /* 0x000ff00000041810 */
[C---:B---3--:R-:W-:Y:S08]  /*ea80*/  HMMA.16816.F32.BF16 R4, R176.reuse, R180, R4 ;  /* 0x000000b4b004723c */ /* 0x048ff00000041804 */
[C---:B------:R-:W-:Y:S08]  /*ea90*/  HMMA.16816.F32.BF16 R8, R176.reuse, R182, R8 ;  /* 0x000000b6b008723c */ /* 0x040ff00000041808 */
[C---:B-----5:R-:W-:Y:S08]  /*eaa0*/  HMMA.16816.F32.BF16 R12, R176.reuse, R152, R12 ;  /* 0x00000098b00c723c */ /* 0x060ff0000004180c */
[----:B------:R-:W-:Y:S01]  /*eab0*/  HMMA.16816.F32.BF16 R16, R176, R154, R16 ;  /* 0x0000009ab010723c */ /* 0x000fe20000041810 */
[----:B------:R-:W2:Y:S01]  /*eac0*/  LDSM.16.M88.4 R152, [R214+0x3800] ;  /* 0x00380000d698783b */ /* 0x000ea20000000200 */
[----:B------:R-:W-:Y:S06]  /*ead0*/  DEPBAR.LE SB0, 0x0 ;  /* 0x000080000000791a */ /* 0x000fec0000000000 */
[C---:B----4-:R-:W-:Y:S01]  /*eae0*/  HMMA.16816.F32.BF16 R4, R160.reuse, R164, R4 ;  /* 0x000000a4a004723c */ /* 0x050fe20000041804 */
[----:B------:R-:W-:Y:S07]  /*eaf0*/  BAR.SYNC.DEFER_BLOCKING 0x0 ;  /* 0x0000000000007b1d */ /* 0x000fee0000010000 */
[C---:B------:R-:W-:Y:S11]  /*eb00*/  HMMA.16816.F32.BF16 R8, R160.reuse, R166, R8 ;  /* 0x000000a6a008723c */ /* 0x040ff60000041808 */
[----:B------:R-:W-:Y:S05]  /*eb10*/  @!UPT UIADD3 URZ, URZ, URZ, URZ ;  /* 0x0000003f3f3ff290 */ /* 0x000fea000fffe03f */
[----:B------:R-:W-:Y:S02]  /*eb20*/  FMUL.FTZ R192, R4, c[0x0][0x320] ;  /* 0x0000c80004c07a20 */ /* 0x000fe40000410000 */
[----:B------:R-:W-:Y:S02]  /*eb30*/  FMUL.FTZ R193, R7, c[0x0][0x320] ;  /* 0x0000c80007c17a20 */ /* 0x000fe40000410000 */
[----:B------:R-:W-:Y:S02]  /*eb40*/  FMUL.FTZ R195, R6, c[0x0][0x320] ;  /* 0x0000c80006c37a20 */ /* 0x000fe40000410000 */
[----:B------:R-:W1:Y:S01]  /*eb50*/  MUFU.TANH R192, R192 ;  /* 0x000000c000c07308 */ /* 0x000e620000002400 */
[----:B------:R-:W-:Y:S01]  /*eb60*/  FMUL.FTZ R184, R5, c[0x0][0x320] ;  /* 0x0000c80005b87a20 */ /* 0x000fe20000410000 */
[C---:B--2---:R-:W-:Y:S03]  /*eb70*/  HMMA.16816.F32.BF16 R12, R160.reuse, R152, R12 ;  /* 0x00000098a00c723c */ /* 0x044fe6000004180c */
[----:B------:R-:W-:Y:S02]  /*eb80*/  FMUL.FTZ R194, R8, c[0x0][0x320] ;  /* 0x0000c80008c27a20 */ /* 0x000fe40000410000 */
[----:B------:R-:W-:Y:S03]  /*eb90*/  FMUL.FTZ R196, R9, c[0x0][0x320] ;  /* 0x0000c80009c47a20 */ /* 0x000fe60000410000 */
[----:B------:R-:W-:Y:S01]  /*eba0*/  MUFU.TANH R193, R193 ;  /* 0x000000c100c17308 */ /* 0x000fe20000002400 */
[----:B------:R-:W-:Y:S03]  /*ebb0*/  HMMA.16816.F32.BF16 R16, R160, R154, R16 ;  /* 0x0000009aa010723c */ /* 0x000fe60000041810 */
[----:B------:R-:W-:Y:S02]  /*ebc0*/  FMUL.FTZ R199, R10, c[0x0][0x320] ;  /* 0x0000c8000ac77a20 */ /* 0x000fe40000410000 */
[----:B------:R-:W-:Y:S04]  /*ebd0*/  FMUL.FTZ R197, R11, c[0x0][0x320] ;  /* 0x0000c8000bc57a20 */ /* 0x000fe80000410000 */
[----:B------:R-:W2:Y:S03]  /*ebe0*/  MUFU.TANH R195, R195 ;  /* 0x000000c300c37308 */ /* 0x000ea60000002400 */
[----:B-1----:R-:W-:Y:S03]  /*ebf0*/  FMNMX.FTZ R3, R192, R149, !PT ;  /* 0x00000095c0037209 */ /* 0x002fe60007810000 */
[----:B------:R-:W-:Y:S02]  /*ec00*/  FMUL.FTZ R190, R12, c[0x0][0x320] ;  /* 0x0000c8000cbe7a20 */ /* 0x000fe40000410000 */
[----:B------:R-:W-:Y:S02]  /*ec10*/  FMUL.FTZ R188, R13, c[0x0][0x320] ;  /* 0x0000c8000dbc7a20 */ /* 0x000fe40000410000 */
[----:B------:R-:W1:Y:S01]  /*ec20*/  MUFU.TANH R184, R184 ;  /* 0x000000b800b87308 */ /* 0x000e620000002400 */
[----:B------:R-:W-:Y:S02]  /*ec30*/  FMUL.FTZ R191, R14, c[0x0][0x320] ;  /* 0x0000c8000ebf7a20 */ /* 0x000fe40000410000 */
[----:B------:R-:W-:Y:S02]  /*ec40*/  FMUL.FTZ R189, R15, c[0x0][0x320] ;  /* 0x0000c8000fbd7a20 */ /* 0x000fe40000410000 */
[----:B------:R-:W-:Y:S02]  /*ec50*/  FMUL.FTZ R186, R16, c[0x0][0x320] ;  /* 0x0000c80010ba7a20 */ /* 0x000fe40000410000 */
[----:B------:R-:W-:Y:S02]  /*ec60*/  FMUL.FTZ R18, R18, c[0x0][0x320] ;  /* 0x0000c80012127a20 */ /* 0x000fe40000410000 */
[----:B------:R-:W-:Y:S01]  /*ec70*/  FMUL.FTZ R17, R17, c[0x0][0x320] ;  /* 0x0000c80011117a20 */ /* 0x000fe20000410000 */
[----:B------:R-:W3:Y:S01]  /*ec80*/  MUFU.TANH R194, R194 ;  /* 0x000000c200c27308 */ /* 0x000ee20000002400 */
[----:B------:R-:W-:Y:S01]  /*ec90*/  FMUL.FTZ R19, R19, c[0x0][0x320] ;  /* 0x0000c80013137a20 */ /* 0x000fe20000410000 */
[----:B--2---:R-:W-:Y:S04]  /*eca0*/  FMNMX.FTZ R2, R195, R0, !PT ;  /* 0x00000000c3027209 */ /* 0x004fe80007810000 */
[----:B------:R-:W-:Y:S04]  /*ecb0*/  FMNMX.FTZ R2, R193, R2, !PT ;  /* 0x00000002c1027209 */ /* 0x000fe80007810000 */
[----:B------:R-:W2:Y:S01]  /*ecc0*/  MUFU.TANH R196, R196 ;  /* 0x000000c400c47308 */ /* 0x000ea20000002400 */
[----:B-1----:R-:W-:Y:S09]  /*ecd0*/  FMNMX.FTZ R3, R184, R3, !PT ;  /* 0x00000003b8037209 */ /* 0x002ff20007810000 */
[----:B------:R-:W1:Y:S01]  /*ece0*/  MUFU.TANH R199, R199 ;  /* 0x000000c700c77308 */ /* 0x000e620000002400 */
[----:B---3--:R-:W-:Y:S09]  /*ecf0*/  FMNMX.FTZ R3, R194, R3, !PT ;  /* 0x00000003c2037209 */ /* 0x008ff20007810000 */
[----:B------:R-:W3:Y:S01]  /*ed00*/  MUFU.TANH R197, R197 ;  /* 0x000000c500c57308 */ /* 0x000ee20000002400 */
[----:B--2---:R-:W-:Y:S09]  /*ed10*/  FMNMX.FTZ R3, R196, R3, !PT ;  /* 0x00000003c4037209 */ /* 0x004ff20007810000 */
        /* <DEDUP_REMOVED lines=10> */
[----:B------:R1:W3:Y:S01]  /*edc0*/  MUFU.TANH R151, R18 ;  /* 0x0000001200977308 */ /* 0x0002e20000002400 */
[----:B--2---:R-:W-:Y:S09]  /*edd0*/  FMNMX.FTZ R2, R189, R2, !PT ;  /* 0x00000002bd027209 */ /* 0x004ff20007810000 */
[----:B------:R-:W2:Y:S10]  /*ede0*/  MUFU.TANH R185, R17 ;  /* 0x0000001100b97308 */ /* 0x000eb40000002400 */
[----:B------:R-:W4:Y:S01]  /*edf0*/  MUFU.TANH R150, R19 ;  /* 0x0000001300967308 */ /* 0x000f220000002400 */
[----:B-1----:R-:W-:Y:S02]  /*ee00*/  FMNMX.FTZ R18, R186, R3, !PT ;  /* 0x00000003ba127209 */ /* 0x002fe40007810000 */
[----:B---3--:R-:W-:Y:S02]  /*ee10*/  FMNMX.FTZ R3, R151, R2, !PT ;  /* 0x0000000297037209 */ /* 0x008fe40007810000 */
[----:B--2---:R-:W-:Y:S02]  /*ee20*/  FMNMX.FTZ R16, R185, R18, !PT ;  /* 0x00000012b9107209 */ /* 0x004fe40007810000 */
[----:B----4-:R-:W-:Y:S03]  /*ee30*/  FMNMX.FTZ R7, R150, R3, !PT ;  /* 0x0000000396077209 */ /* 0x010fe60007810000 */
[----:B------:R-:W1:Y:S08]  /*ee40*/  SHFL.BFLY PT, R19, R16, 0x2, 0x1f ;  /* 0x0c401f0010137f89 */ /* 0x000e7000000e0000 */
[----:B------:R-:W2:Y:S01]  /*ee50*/  SHFL.BFLY PT, R2, R7, 0x2, 0x1f ;  /* 0x0c401f0007027f89 */ /* 0x000ea200000e0000 */
[----:B-1----:R-:W-:Y:S01]  /*ee60*/  FMNMX.FTZ R17, R16, R19, !PT ;  /* 0x0000001310117209 */ /* 0x002fe20007810000 */
[----:B------:R-:W-:Y:S01]  /*ee70*/  @P0 IMAD.WIDE.U32 R18, R233, c[0x0][0x1e0], RZ ;  /* 0x00007800e9120a25 */ /* 0x000fe200078e00ff */
[----:B------:R-:W-:Y:S05]  /*ee80*/  @P0 SHF.R.S32.HI R16, RZ, 0x1f, R233 ;  /* 0x0000001fff100819 */ /* 0x000fea00000114e9 */
[----:B------:R-:W1:Y:S01]  /*ee90*/  SHFL.BFLY PT, R148, R17, 0x1, 0x1f ;  /* 0x0c201f0011947f89 */ /* 0x000e6200000e0000 */
[----:B------:R-:W-:Y:S01]  /*eea0*/  @P0 IMAD R16, R16, c[0x0][0x1e0], RZ ;  /* 0x0000780010100a24 */ /* 0x000fe200078e02ff */
[----:B--2---:R-:W-:Y:S03]  /*eeb0*/  FMNMX.FTZ R4, R7, R2, !PT ;  /* 0x0000000207047209 */ /* 0x004fe60007810000 */
[----:B------:R-:W-:Y:S03]  /*eec0*/  @P0 IMAD R16, R233, c[0x0][0x1e4], R16 ;  /* 0x00007900e9100a24 */ /* 0x000fe600078e0210 */
[----:B------:R-:W2:Y:S02]  /*eed0*/  SHFL.BFLY PT, R3, R4, 0x1, 0x1f ;  /* 0x0c201f0004037f89 */ /* 0x000ea400000e0000 */
[----:B------:R-:W-:Y:S02]  /*eee0*/  @P0 IADD3 R19, R19, R16, RZ ;  /* 0x0000001013130210 */ /* 0x000fe40007ffe0ff */
[----:B-1----:R-:W-:Y:S02]  /*eef0*/  FMNMX.FTZ R148, R17, R148, !PT ;  /* 0x0000009411947209 */ /* 0x002fe40007810000 */
[----:B------:R-:W-:Y:S03]  /*ef00*/  @P0 LEA R17, P1, R18, R234, 0x5 ;  /* 0x000000ea12110211 */ /* 0x000fe600078228ff */
[----:B------:R-:W-:Y:S01]  /*ef10*/  FMUL.FTZ R187, R148, c[0x0][0x2d0] ;  /* 0x0000b40094bb7a20 */ /* 0x000fe20000410000 */
[----:B------:R-:W-:Y:S01]  /*ef20*/  @P0 LEA.HI.X R16, R18, R237, R19, 0x5, P1 ;  /* 0x000000ed12100211 */ /* 0x000fe200008f2c13 */
[----:B------:R-:W-:Y:S01]  /*ef30*/  FADD.FTZ R2, -R148, R149 ;  /* 0x0000009594027221 */ /* 0x000fe20000010100 */
[----:B--2---:R-:W-:Y:S01]  /*ef40*/  FMNMX.FTZ R3, R4, R3, !PT ;  /* 0x0000000304037209 */ /* 0x004fe20007810000 */
[--C-:B------:R-:W-:Y:S01]  /*ef50*/  FFMA.FTZ R245, R194, c[0x0][0x2d0], -R187.reuse ;  /* 0x0000b400c2f57a23 */ /* 0x100fe200000108bb */
[----:B------:R-:W-:Y:S01]  /*ef60*/  @P0 LEA R194, P1, R17, c[0x0][0x1c8], 0x1 ;  /* 0x0000720011c20a11 */ /* 0x000fe200078208ff */
[--C-:B------:R-:W-:Y:S02]  /*ef70*/  FFMA.FTZ R244, R184, c[0x0][0x2d0], -R187.reuse ;  /* 0x0000b400b8f47a23 */ /* 0x100fe400000108bb */
[C---:B------:R-:W-:Y:S02]  /*ef80*/  FMUL.FTZ R184, R3.reuse, c[0x0][0x2d0] ;  /* 0x0000b40003b87a20 */ /* 0x040fe40000410000 */
[----:B------:R-:W-:Y:S01]  /*ef90*/  FADD.FTZ R5, -R3, R0 ;  /* 0x0000000003057221 */ /* 0x000fe20000010100 */
[----:B------:R-:W-:Y:S01]  /*efa0*/  MUFU.EX2 R245, R245 ;  /* 0x000000f500f57308 */ /* 0x000fe20000000800 */
[----:B------:R-:W-:Y:S01]  /*efb0*/  FFMA.FTZ R243, R195, c[0x0][0x2d0], -R184 ;  /* 0x0000b400c3f37a23 */ /* 0x000fe200000108b8 */
[----:B------:R-:W-:Y:S01]  /*efc0*/  @P0 LEA.HI.X R195, R17, c[0x0][0x1cc], R16, 0x1, P1 ;  /* 0x0000730011c30a11 */ /* 0x000fe200008f0c10 */
[--C-:B------:R-:W-:Y:S02]  /*efd0*/  FFMA.FTZ R247, R192, c[0x0][0x2d0], -R187.reuse ;  /* 0x0000b400c0f77a23 */ /* 0x100fe400000108bb */
[--C-:B------:R-:W-:Y:S02]  /*efe0*/  FFMA.FTZ R242, R196, c[0x0][0x2d0], -R187.reuse ;  /* 0x0000b400c4f27a23 */ /* 0x100fe400000108bb */
[----:B------:R1:W-:Y:S01]  /*eff0*/  @P0 LDGSTS.E.BYPASS.LTC128B.128 [R232+0xc080], [R194.64], !P2 ;  /* 0x0c080000c2e80fae */ /* 0x0003e2000d101d44 */
[--C-:B------:R-:W-:Y:S02]  /*f000*/  FFMA.FTZ R240, R193, c[0x0][0x2d0], -R184.reuse ;  /* 0x0000b400c1f07a23 */ /* 0x100fe400000108b8 */
[--C-:B------:R-:W-:Y:S01]  /*f010*/  FFMA.FTZ R238, R199, c[0x0][0x2d0], -R184.reuse ;  /* 0x0000b400c7ee7a23 */ /* 0x100fe200000108b8 */
[----:B------:R-:W-:Y:S01]  /*f020*/  MUFU.EX2 R247, R247 ;  /* 0x000000f700f77308 */ /* 0x000fe20000000800 */
[--C-:B------:R-:W-:Y:S02]  /*f030*/  FFMA.FTZ R149, R197, c[0x0][0x2d0], -R184.reuse ;  /* 0x0000b400c5957a23 */ /* 0x100fe400000108b8 */
[----:B------:R-:W-:Y:S01]  /*f040*/  FMUL.FTZ R0, R5, c[0x0][0x2d0] ;  /* 0x0000b40005007a20 */ /* 0x000fe20000410000 */
[----:B------:R1:W-:Y:S01]  /*f050*/  @P0 LDGSTS.E.BYPASS.LTC128B.128 [R232+0xd080], [R194.64+0x80], !P5 ;  /* 0x0d080080c2e80fae */ /* 0x0003e2000e901d44 */
[----:B------:R-:W-:Y:S02]  /*f060*/  FMUL.FTZ R6, R2, c[0x0][0x2d0] ;  /* 0x0000b40002067a20 */ /* 0x000fe40000410000 */
[--C-:B------:R-:W-:Y:S02]  /*f070*/  FFMA.FTZ R246, R190, c[0x0][0x2d0], -R187.reuse ;  /* 0x0000b400bef67a23 */ /* 0x100fe400000108bb */
[--C-:B------:R-:W-:Y:S01]  /*f080*/  FFMA.FTZ R249, R188, c[0x0][0x2d0], -R187.reuse ;  /* 0x0000b400bcf97a23 */ /* 0x100fe200000108bb */
[----:B------:R-:W2:Y:S01]  /*f090*/  MUFU.EX2 R2, R6 ;  /* 0x0000000600027308 */ /* 0x000ea20000000800 */
[--C-:B------:R-:W-:Y:S01]  /*f0a0*/  FFMA.FTZ R248, R191, c[0x0][0x2d0], -R184.reuse ;  /* 0x0000b400bff87a23 */ /* 0x100fe200000108b8 */
[----:B------:R1:W-:Y:S01]  /*f0b0*/  @P0 LDGSTS.E.BYPASS.LTC128B.128 [R232+0xe080], [R194.64+0x100], !P4 ;  /* 0x0e080100c2e80fae */ /* 0x0003e2000e101d44 */
[--C-:B------:R-:W-:Y:S02]  /*f0c0*/  FFMA.FTZ R251, R189, c[0x0][0x2d0], -R184.reuse ;  /* 0x0000b400bdfb7a23 */ /* 0x100fe400000108b8 */
[--C-:B------:R-:W-:Y:S02]  /*f0d0*/  FFMA.FTZ R250, R186, c[0x0][0x2d0], -R187.reuse ;  /* 0x0000b400bafa7a23 */ /* 0x100fe400000108bb */
[----:B------:R-:W-:Y:S02]  /*f0e0*/  FFMA.FTZ R187, R185, c[0x0][0x2d0], -R187 ;  /* 0x0000b400b9bb7a23 */ /* 0x000fe400000108bb */
[--C-:B------:R-:W-:Y:S01]  /*f0f0*/  FFMA.FTZ R151, R151, c[0x0][0x2d0], -R184.reuse ;  /* 0x0000b40097977a23 */ /* 0x100fe200000108b8 */
[----:B------:R1:W-:Y:S01]  /*f100*/  @P0 LDGSTS.E.BYPASS.LTC128B.128 [R232+0xf080], [R194.64+0x180], !P3 ;  /* 0x0f080180c2e80fae */ /* 0x0003e2000d901d44 */
[----:B------:R-:W3:Y:S01]  /*f110*/  MUFU.EX2 R0, R0 ;  /* 0x0000000000007308 */ /* 0x000ee20000000800 */
[----:B------:R-:W-:Y:S06]  /*f120*/  FFMA.FTZ R184, R150, c[0x0][0x2d0], -R184 ;  /* 0x0000b40096b87a23 */ /* 0x000fec00000108b8 */
[----:B------:R-:W4:Y:S03]  /*f130*/  LDSM.16.MT88.4 R16, [R223+0x8080] ;  /* 0x00808000df10783b */ /* 0x000f260000004200 */
[----:B------:R-:W5:Y:S01]  /*f140*/  MUFU.EX2 R244, R244 ;  /* 0x000000f400f47308 */ /* 0x000f620000000800 */
[C---:B--2---:R-:W-:Y:S04]  /*f150*/  FMUL.FTZ R4, R2.reuse, R144 ;  /* 0x0000009002047220 */ /* 0x044fe80000410000 */
[----:B------:R-:W2:Y:S01]  /*f160*/  LDSM.16.MT88.4 R152, [R218+0x8080] ;  /* 0x00808000da98783b */ /* 0x000ea20000004200 */
[C---:B------:R-:W-:Y:S02]  /*f170*/  FMUL.FTZ R5, R2.reuse, R145 ;  /* 0x0000009102057220 */ /* 0x040fe40000410000 */
[C---:B------:R-:W-:Y:S02]  /*f180*/  FMUL.FTZ R8, R2.reuse, R140 ;  /* 0x0000008c02087220 */ /* 0x040fe40000410000 */
[----:B------:R-:W1:Y:S01]  /*f190*/  MUFU.EX2 R242, R242 ;  /* 0x000000f200f27308 */ /* 0x000e620000000800 */
[----:B------:R-:W-:Y:S02]  /*f1a0*/  FMUL.FTZ R9, R2, R141 ;  /* 0x0000008d02097220 */ /* 0x000fe40000410000 */
[----:B------:R-:W2:Y:S01]  /*f1b0*/  LDSM.16.MT88.4 R156, [R217+0x8080] ;  /* 0x00808000d99c783b */ /* 0x000ea20000004200 */
[C---:B---3--:R-:W-:Y:S02]  /*f1c0*/  FMUL.FTZ R6, R0.reuse, R146 ;  /* 0x0000009200067220 */ /* 0x048fe40000410000 */
[C---:B------:R-:W-:Y:S02]  /*f1d0*/  FMUL.FTZ R7, R0.reuse, R147 ;  /* 0x0000009300077220 */ /* 0x040fe40000410000 */
[C---:B------:R-:W-:Y:S02]  /*f1e0*/  FMUL.FTZ R10, R0.reuse, R142 ;  /* 0x0000008e000a7220 */ /* 0x040fe40000410000 */
[----:B------:R-:W-:Y:S01]  /*f1f0*/  MUFU.EX2 R243, R243 ;  /* 0x000000f300f37308 */ /* 0x000fe20000000800 */
[----:B------:R-:W-:Y:S01]  /*f200*/  FMUL.FTZ R11, R0, R143 ;  /* 0x0000008f000b7220 */ /* 0x000fe20000410000 */
[----:B------:R-:W-:Y:S01]  /*f210*/  LDSM.16.MT88.4 R160, [R217+0x8880] ;  /* 0x00888000d9a0783b */ /* 0x000fe20000004200 */
[----:B------:R-:W-:Y:S01]  /*f220*/  FMUL.FTZ R12, R2, R136 ;  /* 0x00000088020c7220 */ /* 0x000fe20000410000 */
[----:B-----5:R-:W-:Y:S01]  /*f230*/  F2FP.BF16.PACK_AB R144, R244, R247 ;  /* 0x000000f7f490723e */ /* 0x020fe200000010ff */
[----:B------:R-:W-:Y:S02]  /*f240*/  FMUL.FTZ R13, R2, R137 ;  /* 0x00000089020d7220 */ /* 0x000fe40000410000 */
[C---:B------:R-:W-:Y:S02]  /*f250*/  FMUL.FTZ R14, R0.reuse, R138 ;  /* 0x0000008a000e7220 */ /* 0x040fe40000410000 */
[----:B------:R-:W-:Y:S01]  /*f260*/  FMUL.FTZ R15, R0, R139 ;  /* 0x0000008b000f7220 */ /* 0x000fe20000410000 */
[----:B------:R-:W3:Y:S01]  /*f270*/  MUFU.EX2 R240, R240 ;  /* 0x000000f000f07308 */ /* 0x000ee20000000800 */
[----:B------:R-:W5:Y:S01]  /*f280*/  LDSM.16.MT88.4 R136, [R216+0x8080] ;  /* 0x00808000d888783b */ /* 0x000f620000004200 */
[----:B------:R-:W-:Y:S01]  /*f290*/  FMUL.FTZ R20, R2, R20 ;  /* 0x0000001402147220 */ /* 0x000fe20000410000 */
[----:B-1----:R-:W-:Y:S01]  /*f2a0*/  F2FP.BF16.PACK_AB R146, R242, R245 ;  /* 0x000000f5f292723e */ /* 0x002fe200000010ff */
[----:B------:R-:W-:Y:S02]  /*f2b0*/  FMUL.FTZ R21, R2, R21 ;  /* 0x0000001502157220 */ /* 0x000fe40000410000 */
[C---:B------:R-:W-:Y:S03]  /*f2c0*/  FMUL.FTZ R22, R0.reuse, R22 ;  /* 0x0000001600167220 */ /* 0x040fe60000410000 */
[----:B------:R-:W-:Y:S01]  /*f2d0*/  LDSM.16.MT88.4 R140, [R218+0x9080] ;  /* 0x00908000da8c783b */ /* 0x000fe20000004200 */
[----:B------:R-:W-:Y:S01]  /*f2e0*/  MUFU.EX2 R238, R238 ;  /* 0x000000ee00ee7308 */ /* 0x000fe20000000800 */
[----:B------:R-:W-:Y:S02]  /*f2f0*/  FMUL.FTZ R23, R0, R23 ;  /* 0x0000001700177220 */ /* 0x000fe40000410000 */
[C---:B------:R-:W-:Y:S02]  /*f300*/  FMUL.FTZ R24, R2.reuse, R24 ;  /* 0x0000001802187220 */ /* 0x040fe40000410000 */
[----:B------:R-:W-:Y:S02]  /*f310*/  FMUL.FTZ R25, R2, R25 ;  /* 0x0000001902197220 */ /* 0x000fe40000410000 */
[----:B------:R-:W-:Y:S01]  /*f320*/  LDSM.16.MT88.4 R164, [R216+0x8880] ;  /* 0x00888000d8a4783b */ /* 0x000fe20000004200 */
[C---:B------:R-:W-:Y:S02]  /*f330*/  FMUL.FTZ R26, R0.reuse, R26 ;  /* 0x0000001a001a7220 */ /* 0x040fe40000410000 */
[----:B------:R-:W1:Y:S01]  /*f340*/  MUFU.EX2 R149, R149 ;  /* 0x0000009500957308 */ /* 0x000e620000000800 */
[----:B------:R-:W-:Y:S02]  /*f350*/  FMUL.FTZ R27, R0, R27 ;  /* 0x0000001b001b7220 */ /* 0x000fe40000410000 */
[----:B------:R-:W-:Y:S01]  /*f360*/  FMUL.FTZ R28, R2, R28 ;  /* 0x0000001c021c7220 */ /* 0x000fe20000410000 */
[----:B---3--:R-:W-:Y:S01]  /*f370*/  F2FP.BF16.PACK_AB R145, R240, R243 ;  /* 0x000000f3f091723e */ /* 0x008fe200000010ff */
[----:B------:R-:W-:Y:S01]  /*f380*/  LDSM.16.MT88.4 R168, [R223+0x9880] ;  /* 0x00988000dfa8783b */ /* 0x000fe20000004200 */
[----:B------:R-:W-:Y:S02]  /*f390*/  FMUL.FTZ R29, R2, R29 ;  /* 0x0000001d021d7220 */ /* 0x000fe40000410000 */
[C---:B------:R-:W-:Y:S02]  /*f3a0*/  FMUL.FTZ R30, R0.reuse, R30 ;  /* 0x0000001e001e7220 */ /* 0x040fe40000410000 */
[----:B------:R-:W-:Y:S01]  /*f3b0*/  MUFU.EX2 R252, R187 ;  /* 0x000000bb00fc7308 */ /* 0x000fe20000000800 */
[----:B------:R-:W-:Y:S02]  /*f3c0*/  FMUL.FTZ R31, R0, R31 ;  /* 0x0000001f001f7220 */ /* 0x000fe40000410000 */
[----:B------:R-:W-:Y:S01]  /*f3d0*/  LDSM.16.MT88.4 R172, [R218+0x9880] ;  /* 0x00988000daac783b */ /* 0x000fe20000004200 */
[C---:B------:R-:W-:Y:S02]  /*f3e0*/  FMUL.FTZ R32, R2.reuse, R32 ;  /* 0x0000002002207220 */ /* 0x040fe40000410000 */
[----:B------:R-:W-:Y:S02]  /*f3f0*/  FMUL.FTZ R33, R2, R33 ;  /* 0x0000002102217220 */ /* 0x000fe40000410000 */
[C---:B------:R-:W-:Y:S02]  /*f400*/  FMUL.FTZ R34, R0.reuse, R34 ;  /* 0x0000002200227220 */ /* 0x040fe40000410000 */
[----:B------:R3:W-:Y:S01]  /*f410*/  MUFU.EX2 R150, R184 ;  /* 0x000000b800967308 */ /* 0x0007e20000000800 */
[----:B------:R-:W-:Y:S01]  /*f420*/  LDSM.16.MT88.4 R176, [R217+0x9880] ;  /* 0x00988000d9b0783b */ /* 0x000fe20000004200 */
[----:B------:R-:W-:Y:S01]  /*f430*/  FMUL.FTZ R35, R0, R35 ;  /* 0x0000002300237220 */ /* 0x000fe20000410000 */
[----:B-1----:R-:W-:Y:S01]  /*f440*/  F2FP.BF16.PACK_AB R147, R149, R238 ;  /* 0x000000ee9593723e */ /* 0x002fe200000010ff */
[C---:B------:R-:W-:Y:S02]  /*f450*/  FMUL.FTZ R36, R2.reuse, R36 ;  /* 0x0000002402247220 */ /* 0x040fe40000410000 */
[----:B------:R-:W-:Y:S03]  /*f460*/  FMUL.FTZ R37, R2, R37 ;  /* 0x0000002502257220 */ /* 0x000fe60000410000 */
[----:B------:R-:W-:Y:S01]  /*f470*/  LDSM.16.MT88.4 R180, [R216+0x9880] ;  /* 0x00988000d8b4783b */ /* 0x000fe20000004200 */
[C---:B------:R-:W-:Y:S01]  /*f480*/  FMUL.FTZ R38, R0.reuse, R38 ;  /* 0x0000002600267220 */ /* 0x040fe20000410000 */
[C---:B----4-:R-:W-:Y:S01]  /*f490*/  HMMA.16816.F32.BF16 R4, R144.reuse, R16, R4 ;  /* 0x000000109004723c */ /* 0x050fe20000041804 */
[----:B------:R-:W-:Y:S04]  /*f4a0*/  MUFU.EX2 R246, R246 ;  /* 0x000000f600f67308 */ /* 0x000fe80000000800 */
[----:B------:R-:W-:Y:S01]  /*f4b0*/  FMUL.FTZ R39, R0, R39 ;  /* 0x0000002700277220 */ /* 0x000fe20000410000 */
[----:B------:R-:W-:Y:S01]  /*f4c0*/  LDSM.16.MT88.4 R188, [R218+0xa880] ;  /* 0x00a88000dabc783b */ /* 0x000fe20000004200 */
[C---:B------:R-:W-:Y:S01]  /*f4d0*/  FMUL.FTZ R16, R2.reuse, R132 ;  /* 0x0000008402107220 */ /* 0x040fe20000410000 */
[C---:B------:R-:W-:Y:S03]  /*f4e0*/  HMMA.16816.F32.BF16 R8, R144.reuse, R18, R8 ;  /* 0x000000129008723c */ /* 0x040fe60000041808 */
[----:B------:R-:W1:Y:S01]  /*f4f0*/  MUFU.EX2 R249, R249 ;  /* 0x000000f900f97308 */ /* 0x000e620000000800 */
[----:B------:R-:W-:Y:S02]  /*f500*/  FMUL.FTZ R17, R2, R133 ;  /* 0x0000008502117220 */ /* 0x000fe40000410000 */
[----:B---3--:R-:W-:Y:S01]  /*f510*/  LDSM.16.MT88.4 R184, [R223+0xa880] ;  /* 0x00a88000dfb8783b */ /* 0x008fe20000004200 */
[C---:B------:R-:W-:Y:S01]  /*f520*/  FMUL.FTZ R18, R0.reuse, R134 ;  /* 0x0000008600127220 */ /* 0x040fe20000410000 */
[C---:B--2---:R-:W-:Y:S04]  /*f530*/  HMMA.16816.F32.BF16 R12, R144.reuse, R152, R12 ;  /* 0x00000098900c723c */ /* 0x044fe8000004180c */
[----:B------:R-:W-:Y:S01]  /*f540*/  FMUL.FTZ R19, R0, R135 ;  /* 0x0000008700137220 */ /* 0x000fe20000410000 */
[----:B------:R-:W-:Y:S01]  /*f550*/  MUFU.EX2 R248, R248 ;  /* 0x000000f800f87308 */ /* 0x000fe20000000800 */
[----:B------:R-:W2:Y:S01]  /*f560*/  LDSM.16.MT88.4 R132, [R223+0x9080] ;  /* 0x00908000df84783b */ /* 0x000ea20000004200 */
[C---:B------:R-:W-:Y:S02]  /*f570*/  FMUL.FTZ R40, R2.reuse, R40 ;  /* 0x0000002802287220 */ /* 0x040fe40000410000 */
[----:B------:R-:W-:Y:S02]  /*f580*/  FMUL.FTZ R41, R2, R41 ;  /* 0x0000002902297220 */ /* 0x000fe40000410000 */
[C---:B------:R-:W-:Y:S03]  /*f590*/  HMMA.16816.F32.BF16 R16, R144.reuse, R154, R16 ;  /* 0x0000009a9010723c */ /* 0x040fe60000041810 */
[----:B------:R-:W-:Y:S01]  /*f5a0*/  LDSM.16.MT88.4 R192, [R217+0xa880] ;  /* 0x00a88000d9c0783b */ /* 0x000fe20000004200 */
[C---:B------:R-:W-:Y:S01]  /*f5b0*/  FMUL.FTZ R42, R0.reuse, R42 ;  /* 0x0000002a002a7220 */ /* 0x040fe20000410000 */
[----:B------:R-:W3:Y:S01]  /*f5c0*/  MUFU.EX2 R251, R251 ;  /* 0x000000fb00fb7308 */ /* 0x000ee20000000800 */
[----:B------:R-:W-:Y:S02]  /*f5d0*/  FMUL.FTZ R43, R0, R43 ;  /* 0x0000002b002b7220 */ /* 0x000fe40000410000 */
[C---:B------:R-:W-:Y:S03]  /*f5e0*/  HMMA.16816.F32.BF16 R20, R144.reuse, R156, R20 ;  /* 0x0000009c9014723c */ /* 0x040fe60000041814 */
[----:B------:R-:W-:Y:S01]  /*f5f0*/  LDSM.16.MT88.4 R196, [R216+0xa880] ;  /* 0x00a88000d8c4783b */ /* 0x000fe20000004200 */
[C---:B------:R-:W-:Y:S01]  /*f600*/  FMUL.FTZ R44, R2.reuse, R44 ;  /* 0x0000002c022c7220 */ /* 0x040fe20000410000 */
[----:B-1----:R-:W-:Y:S01]  /*f610*/  F2FP.BF16.PACK_AB R152, R249, R246 ;  /* 0x000000f6f998723e */ /* 0x002fe200000010ff */
[----:B------:R-:W-:Y:S01]  /*f620*/  FMUL.FTZ R45, R2, R45 ;  /* 0x0000002d022d7220 */ /* 0x000fe20000410000 */
[----:B------:R-:W1:Y:S01]  /*f630*/  MUFU.EX2 R250, R250 ;  /* 0x000000fa00fa7308 */ /* 0x000e620000000800 */
[C---:B------:R-:W-:Y:S03]  /*f640*/  HMMA.16816.F32.BF16 R24, R144.reuse, R158, R24 ;  /* 0x0000009e9018723c */ /* 0x040fe60000041818 */
[----:B------:R-:W-:Y:S01]  /*f650*/  LDSM.16.MT88.4 R156, [R218+0x8880] ;  /* 0x00888000da9c783b */ /* 0x000fe20000004200 */
[C---:B------:R-:W-:Y:S02]  /*f660*/  FMUL.FTZ R46, R0.reuse, R46 ;  /* 0x0000002e002e7220 */ /* 0x040fe40000410000 */
[----:B------:R-:W-:Y:S02]  /*f670*/  FMUL.FTZ R47, R0, R47 ;  /* 0x0000002f002f7220 */ /* 0x000fe40000410000 */
[C---:B-----5:R-:W-:Y:S01]  /*f680*/  HMMA.16816.F32.BF16 R28, R144.reuse, R136, R28 ;  /* 0x00000088901c723c */ /* 0x060fe2000004181c */
[----:B------:R-:W4:Y:S02]  /*f690*/  MUFU.EX2 R151, R151 ;  /* 0x0000009700977308 */ /* 0x000f240000000800 */
[----:B------:R-:W-:Y:S01]  /*f6a0*/  LDSM.16.MT88.4 R200, [R223+0xb880] ;  /* 0x00b88000dfc8783b */ /* 0x000fe20000004200 */
[C---:B------:R-:W-:Y:S01]  /*f6b0*/  FMUL.FTZ R48, R2.reuse, R48 ;  /* 0x0000003002307220 */ /* 0x040fe20000410000 */
[----:B---3--:R-:W-:Y:S01]  /*f6c0*/  F2FP.BF16.PACK_AB R153, R251, R248 ;  /* 0x000000f8fb99723e */ /* 0x008fe200000010ff */
[----:B------:R-:W-:Y:S02]  /*f6d0*/  FMUL.FTZ R49, R2, R49 ;  /* 0x0000003102317220 */ /* 0x000fe40000410000 */
[C---:B------:R-:W-:Y:S03]  /*f6e0*/  HMMA.16816.F32.BF16 R32, R144.reuse, R138, R32 ;  /* 0x0000008a9020723c */ /* 0x040fe60000041820 */
[----:B------:R-:W3:Y:S01]  /*f6f0*/  LDSM.16.MT88.4 R136, [R217+0x9080] ;  /* 0x00908000d988783b */ /* 0x000ee20000004200 */
[C---:B------:R-:W-:Y:S02]  /*f700*/  FMUL.FTZ R50, R0.reuse, R50 ;  /* 0x0000003200327220 */ /* 0x040fe40000410000 */
[----:B------:R-:W-:Y:S01]  /*f710*/  FMUL.FTZ R51, R0, R51 ;  /* 0x0000003300337220 */ /* 0x000fe20000410000 */
[----:B-1----:R-:W-:Y:S01]  /*f720*/  F2FP.BF16.PACK_AB R154, R252, R250 ;  /* 0x000000fafc9a723e */ /* 0x002fe200000010ff */
[C---:B--2---:R-:W-:Y:S03]  /*f730*/  HMMA.16816.F32.BF16 R36, R144.reuse, R132, R36 ;  /* 0x000000849024723c */ /* 0x044fe60000041824 */
[----:B------:R-:W-:Y:S01]  /*f740*/  LDSM.16.MT88.4 R204, [R218+0xb880] ;  /* 0x00b88000dacc783b */ /* 0x000fe20000004200 */
[C---:B------:R-:W-:Y:S02]  /*f750*/  FMUL.FTZ R52, R2.reuse, R52 ;  /* 0x0000003402347220 */ /* 0x040fe40000410000 */
[----:B------:R-:W-:Y:S02]  /*f760*/  FMUL.FTZ R53, R2, R53 ;  /* 0x0000003502357220 */ /* 0x000fe40000410000 */
[C---:B------:R-:W-:Y:S03]  /*f770*/  HMMA.16816.F32.BF16 R40, R144.reuse, R134, R40 ;  /* 0x000000869028723c */ /* 0x040fe60000041828 */
[----:B------:R-:W1:Y:S01]  /*f780*/  LDSM.16.MT88.4 R132, [R216+0x9080] ;  /* 0x00908000d884783b */ /* 0x000e620000004200 */
[----:B------:R-:W-:Y:S01]  /*f790*/  FMUL.FTZ R54, R0, R54 ;  /* 0x0000003600367220 */ /* 0x000fe20000410000 */
[----:B----4-:R-:W-:Y:S01]  /*f7a0*/  F2FP.BF16.PACK_AB R155, R150, R151 ;  /* 0x00000097969b723e */ /* 0x010fe200000010ff */
[----:B------:R-:W-:Y:S02]  /*f7b0*/  FMUL.FTZ R55, R0, R55 ;  /* 0x0000003700377220 */ /* 0x000fe40000410000 */
[C---:B------:R-:W-:Y:S03]  /*f7c0*/  HMMA.16816.F32.BF16 R44, R144.reuse, R140, R44 ;  /* 0x0000008c902c723c */ /* 0x040fe6000004182c */
[----:B------:R-:W0:Y:S01]  /*f7d0*/  LDGDEPBAR ;  /* 0x00000000000079af */ /* 0x000e220000000000 */
[C---:B------:R-:W-:Y:S02]  /*f7e0*/  FMUL.FTZ R56, R2.reuse, R56 ;  /* 0x0000003802387220 */ /* 0x040fe40000410000 */
[----:B------:R-:W-:Y:S02]  /*f7f0*/  FMUL.FTZ R57, R2, R57 ;  /* 0x0000003902397220 */ /* 0x000fe40000410000 */
[C---:B------:R-:W-:Y:S03]  /*f800*/  HMMA.16816.F32.BF16 R48, R144.reuse, R142, R48 ;  /* 0x0000008e9030723c */ /* 0x040fe60000041830 */
[----:B------:R-:W2:Y:S01]  /*f810*/  LDSM.16.MT88.4 R140, [R223+0xa080] ;  /* 0x00a08000df8c783b */ /* 0x000ea20000004200 */
[C---:B------:R-:W-:Y:S02]  /*f820*/  FMUL.FTZ R58, R0.reuse, R58 ;  /* 0x0000003a003a7220 */ /* 0x040fe40000410000 */
[----:B------:R-:W-:Y:S02]  /*f830*/  FMUL.FTZ R59, R0, R59 ;  /* 0x0000003b003b7220 */ /* 0x000fe40000410000 */
[C---:B------:R-:W-:Y:S01]  /*f840*/  FMUL.FTZ R60, R2.reuse, R60 ;  /* 0x0000003c023c7220 */ /* 0x040fe20000410000 */
[C---:B---3--:R-:W-:Y:S03]  /*f850*/  HMMA.16816.F32.BF16 R52, R144.reuse, R136, R52 ;  /* 0x000000889034723c */ /* 0x048fe60000041834 */
[----:B------:R-:W-:Y:S02]  /*f860*/  FMUL.FTZ R61, R2, R61 ;  /* 0x0000003d023d7220 */ /* 0x000fe40000410000 */
[C---:B------:R-:W-:Y:S02]  /*f870*/  FMUL.FTZ R62, R0.reuse, R62 ;  /* 0x0000003e003e7220 */ /* 0x040fe40000410000 */
[----:B------:R-:W-:Y:S01]  /*f880*/  FMUL.FTZ R63, R0, R63 ;  /* 0x0000003f003f7220 */ /* 0x000fe20000410000 */
[C---:B------:R-:W-:Y:S01]  /*f890*/  HMMA.16816.F32.BF16 R56, R144.reuse, R138, R56 ;  /* 0x0000008a9038723c */ /* 0x040fe20000041838 */
[----:B------:R-:W3:Y:S03]  /*f8a0*/  LDSM.16.MT88.4 R136, [R218+0xa080] ;  /* 0x00a08000da88783b */ /* 0x000ee60000004200 */
[C---:B------:R-:W-:Y:S02]  /*f8b0*/  FMUL.FTZ R64, R2.reuse, R64 ;  /* 0x0000004002407220 */ /* 0x040fe40000410000 */
[----:B------:R-:W-:Y:S02]  /*f8c0*/  FMUL.FTZ R65, R2, R65 ;  /* 0x0000004102417220 */ /* 0x000fe40000410000 */
[C---:B-1----:R-:W-:Y:S04]  /*f8d0*/  HMMA.16816.F32.BF16 R60, R144.reuse, R132, R60 ;  /* 0x00000084903c723c */ /* 0x042fe8000004183c */
[C---:B------:R-:W-:Y:S02]  /*f8e0*/  FMUL.FTZ R66, R0.reuse, R66 ;  /* 0x0000004200427220 */ /* 0x040fe40000410000 */
[----:B------:R-:W-:Y:S02]  /*f8f0*/  FMUL.FTZ R67, R0, R67 ;  /* 0x0000004300437220 */ /* 0x000fe40000410000 */
[C---:B------:R-:W-:Y:S04]  /*f900*/  FMUL.FTZ R68, R2.reuse, R68 ;  /* 0x0000004402447220 */ /* 0x040fe80000410000 */
[----:B------:R-:W-:Y:S01]  /*f910*/  FMUL.FTZ R69, R2, R69 ;  /* 0x0000004502457220 */ /* 0x000fe20000410000 */
[C---:B------:R-:W-:Y:S01]  /*f920*/  HMMA.16816.F32.BF16 R64, R144.reuse, R134, R64 ;  /* 0x000000869040723c */ /* 0x040fe20000041840 */
[----:B------:R-:W1:Y:S02]  /*f930*/  LDSM.16.MT88.4 R132, [R217+0xa080] ;  /* 0x00a08000d984783b */ /* 0x000e640000004200 */
[C---:B------:R-:W-:Y:S02]  /*f940*/  FMUL.FTZ R70, R0.reuse, R70 ;  /* 0x0000004600467220 */ /* 0x040fe40000410000 */
[----:B------:R-:W-:Y:S02]  /*f950*/  FMUL.FTZ R71, R0, R71 ;  /* 0x0000004700477220 */ /* 0x000fe40000410000 */
[C---:B------:R-:W-:Y:S02]  /*f960*/  FMUL.FTZ R72, R2.reuse, R72 ;  /* 0x0000004802487220 */ /* 0x040fe40000410000 */
[----:B------:R-:W-:Y:S03]  /*f970*/  FMUL.FTZ R73, R2, R73 ;  /* 0x0000004902497220 */ /* 0x000fe60000410000 */
[C---:B--2---:R-:W-:Y:S03]  /*f980*/  HMMA.16816.F32.BF16 R68, R144.reuse, R140, R68 ;  /* 0x0000008c9044723c */ /* 0x044fe60000041844 */
[C---:B------:R-:W-:Y:S02]  /*f990*/  FMUL.FTZ R74, R0.reuse, R74 ;  /* 0x0000004a004a7220 */ /* 0x040fe40000410000 */
[----:B------:R-:W-:Y:S02]  /*f9a0*/  FMUL.FTZ R75, R0, R75 ;  /* 0x0000004b004b7220 */ /* 0x000fe40000410000 */
[C---:B------:R-:W-:Y:S02]  /*f9b0*/  FMUL.FTZ R76, R2.reuse, R76 ;  /* 0x0000004c024c7220 */ /* 0x040fe40000410000 */
[----:B------:R-:W-:Y:S03]  /*f9c0*/  FMUL.FTZ R77, R2, R77 ;  /* 0x0000004d024d7220 */ /* 0x000fe60000410000 */
[C---:B------:R-:W-:Y:S01]  /*f9d0*/  HMMA.16816.F32.BF16 R72, R144.reuse, R142, R72 ;  /* 0x0000008e9048723c */ /* 0x040fe20000041848 */
[----:B------:R-:W2:Y:S02]  /*f9e0*/  LDSM.16.MT88.4 R140, [R216+0xa080] ;  /* 0x00a08000d88c783b */ /* 0x000ea40000004200 */
[C---:B------:R-:W-:Y:S02]  /*f9f0*/  FMUL.FTZ R78, R0.reuse, R78 ;  /* 0x0000004e004e7220 */ /* 0x040fe40000410000 */
[----:B------:R-:W-:Y:S02]  /*fa00*/  FMUL.FTZ R79, R0, R79 ;  /* 0x0000004f004f7220 */ /* 0x000fe40000410000 */
[C---:B------:R-:W-:Y:S02]  /*fa10*/  FMUL.FTZ R80, R2.reuse, R80 ;  /* 0x0000005002507220 */ /* 0x040fe40000410000 */
[----:B------:R-:W-:Y:S03]  /*fa20*/  FMUL.FTZ R81, R2, R81 ;  /* 0x0000005102517220 */ /* 0x000fe60000410000 */
[C---:B---3--:R-:W-:Y:S03]  /*fa30*/  HMMA.16816.F32.BF16 R76, R144.reuse, R136, R76 ;  /* 0x00000088904c723c */ /* 0x048fe6000004184c */
[C---:B------:R-:W-:Y:S02]  /*fa40*/  FMUL.FTZ R82, R0.reuse, R82 ;  /* 0x0000005200527220 */ /* 0x040fe40000410000 */
[----:B------:R-:W-:Y:S02]  /*fa50*/  FMUL.FTZ R83, R0, R83 ;  /* 0x0000005300537220 */ /* 0x000fe40000410000 */
[C---:B------:R-:W-:Y:S02]  /*fa60*/  FMUL.FTZ R84, R2.reuse, R84 ;  /* 0x0000005402547220 */ /* 0x040fe40000410000 */
[----:B------:R-:W-:Y:S03]  /*fa70*/  FMUL.FTZ R85, R2, R85 ;  /* 0x0000005502557220 */ /* 0x000fe60000410000 */
[C---:B------:R-:W-:Y:S01]  /*fa80*/  HMMA.16816.F32.BF16 R80, R144.reuse, R138, R80 ;  /* 0x0000008a9050723c */ /* 0x040fe20000041850 */
[----:B------:R-:W3:Y:S02]  /*fa90*/  LDSM.16.MT88.4 R136, [R223+0xb080] ;  /* 0x00b08000df88783b */ /* 0x000ee40000004200 */
[C---:B------:R-:W-:Y:S02]  /*faa0*/  FMUL.FTZ R86, R0.reuse, R86 ;  /* 0x0000005600567220 */ /* 0x040fe40000410000 */
[----:B------:R-:W-:Y:S02]  /*fab0*/  FMUL.FTZ R87, R0, R87 ;  /* 0x0000005700577220 */ /* 0x000fe40000410000 */
[C---:B------:R-:W-:Y:S02]  /*fac0*/  FMUL.FTZ R88, R2.reuse, R88 ;  /* 0x0000005802587220 */ /* 0x040fe40000410000 */
[----:B------:R-:W-:Y:S03]  /*fad0*/  FMUL.FTZ R89, R2, R89 ;  /* 0x0000005902597220 */ /* 0x000fe60000410000 */
[C---:B-1----:R-:W-:Y:S03]  /*fae0*/  HMMA.16816.F32.BF16 R84, R144.reuse, R132, R84 ;  /* 0x000000849054723c */ /* 0x042fe60000041854 */
[C---:B------:R-:W-:Y:S02]  /*faf0*/  FMUL.FTZ R90, R0.reuse, R90 ;  /* 0x0000005a005a7220 */ /* 0x040fe40000410000 */
[----:B------:R-:W-:Y:S02]  /*fb00*/  FMUL.FTZ R91, R0, R91 ;  /* 0x0000005b005b7220 */ /* 0x000fe40000410000 */
[C---:B------:R-:W-:Y:S02]  /*fb10*/  FMUL.FTZ R92, R2.reuse, R92 ;  /* 0x0000005c025c7220 */ /* 0x040fe40000410000 */
[----:B------:R-:W-:Y:S03]  /*fb20*/  FMUL.FTZ R93, R2, R93 ;  /* 0x0000005d025d7220 */ /* 0x000fe60000410000 */
        /* <DEDUP_REMOVED lines=32> */
[C---:B------:R-:W-:Y:S03]  /*fd30*/  FMUL.FTZ R125, R2.reuse, R125 ;  /* 0x0000007d027d7220 */ /* 0x040fe60000410000 */
[C---:B------:R-:W-:Y:S01]  /*fd40*/  HMMA.16816.F32.BF16 R112, R144.reuse, R134, R112 ;  /* 0x000000869070723c */ /* 0x040fe20000041870 */
[----:B------:R-:W1:Y:S02]  /*fd50*/  LDSM.16.MT88.4 R132, [R223+0x8880] ;  /* 0x00888000df84783b */ /* 0x000e640000004200 */
[C---:B------:R-:W-:Y:S02]  /*fd60*/  FMUL.FTZ R116, R2.reuse, R116 ;  /* 0x0000007402747220 */ /* 0x040fe40000410000 */
[----:B------:R-:W-:Y:S02]  /*fd70*/  FMUL.FTZ R117, R2, R117 ;  /* 0x0000007502757220 */ /* 0x000fe40000410000 */
[C---:B------:R-:W-:Y:S02]  /*fd80*/  FMUL.FTZ R118, R0.reuse, R118 ;  /* 0x0000007600767220 */ /* 0x040fe40000410000 */
[C---:B------:R-:W-:Y:S03]  /*fd90*/  FMUL.FTZ R119, R0.reuse, R119 ;  /* 0x0000007700777220 */ /* 0x040fe60000410000 */
[C---:B------:R-:W-:Y:S02]  /*fda0*/  FMUL.FTZ R126, R0.reuse, R126 ;  /* 0x0000007e007e7220 */ /* 0x040fe40000410000 */
[----:B------:R-:W-:Y:S02]  /*fdb0*/  FMUL.FTZ R127, R0, R127 ;  /* 0x0000007f007f7220 */ /* 0x000fe40000410000 */
[C---:B--2---:R-:W-:Y:S03]  /*fdc0*/  HMMA.16816.F32.BF16 R116, R144.reuse, R140, R116 ;  /* 0x0000008c9074723c */ /* 0x044fe60000041874 */
[C---:B------:R-:W-:Y:S02]  /*fdd0*/  FMUL.FTZ R120, R2.reuse, R120 ;  /* 0x0000007802787220 */ /* 0x040fe40000410000 */
[----:B------:R-:W-:Y:S02]  /*fde0*/  FMUL.FTZ R121, R2, R121 ;  /* 0x0000007902797220 */ /* 0x000fe40000410000 */
[C---:B------:R-:W-:Y:S02]  /*fdf0*/  FMUL.FTZ R122, R0.reuse, R122 ;  /* 0x0000007a007a7220 */ /* 0x040fe40000410000 */
[----:B------:R-:W-:Y:S03]  /*fe00*/  FMUL.FTZ R123, R0, R123 ;  /* 0x0000007b007b7220 */ /* 0x000fe60000410000 */
[C---:B------:R-:W-:Y:S02]  /*fe10*/  FMUL.FTZ R128, R2.reuse, R128 ;  /* 0x0000008002807220 */ /* 0x040fe40000410000 */
[----:B------:R-:W-:Y:S02]  /*fe20*/  FMUL.FTZ R129, R2, R129 ;  /* 0x0000008102817220 */ /* 0x000fe40000410000 */
[C---:B------:R-:W-:Y:S03]  /*fe30*/  HMMA.16816.F32.BF16 R120, R144.reuse, R142, R120 ;  /* 0x0000008e9078723c */ /* 0x040fe60000041878 */
[C---:B------:R-:W-:Y:S02]  /*fe40*/  FMUL.FTZ R130, R0.reuse, R130 ;  /* 0x0000008200827220 */ /* 0x040fe40000410000 */
[----:B------:R-:W-:Y:S02]  /*fe50*/  FMUL.FTZ R131, R0, R131 ;  /* 0x0000008300837220 */ /* 0x000fe40000410000 */
[----:B------:R-:W-:Y:S01]  /*fe60*/  FFMA.FTZ R247, R2, R241, R247 ;  /* 0x000000f102f77223 */ /* 0x000fe200000100f7 */
[C---:B---3--:R-:W-:Y:S04]  /*fe70*/  HMMA.16816.F32.BF16 R124, R144.reuse, R136, R124 ;  /* 0x00000088907c723c */ /* 0x048fe8000004187c */
[----:B------:R-:W-:Y:S01]  /*fe80*/  FFMA.FTZ R243, R0, R239, R243 ;  /* 0x000000ef00f37223 */ /* 0x000fe200000100f3 */
[----:B------:R-:W-:Y:S01]  /*fe90*/  MOV R0, R3 ;  /* 0x0000000300007202 */ /* 0x000fe20000000f00 */
[----:B------:R-:W-:Y:S02]  /*fea0*/  FADD.FTZ R244, R244, R247 ;  /* 0x000000f7f4f47221 */ /* 0x000fe40000010000 */
[----:B------:R-:W-:Y:S04]  /*feb0*/  HMMA.16816.F32.BF16 R128, R144, R138, R128 ;  /* 0x0000008a9080723c */ /* 0x000fe80000041880 */
[----:B------:R-:W-:Y:S04]  /*fec0*/  FADD.FTZ R243, R240, R243 ;  /* 0x000000f3f0f37221 */ /* 0x000fe80000010000 */
[C---:B-1----:R-:W-:Y:S05]  /*fed0*/  HMMA.16816.F32.BF16 R144, R152.reuse, R132, R4 ;  /* 0x000000849890723c */ /* 0x042fea0000041804 */
[----:B------:R-:W-:Y:S03]  /*fee0*/  FADD.FTZ R238, R238, R243 ;  /* 0x000000f3eeee7221 */ /* 0x000fe60000010000 */
[C---:B------:R-:W-:Y:S04]  /*fef0*/  HMMA.16816.F32.BF16 R140, R152.reuse, R134, R8 ;  /* 0x00000086988c723c */ /* 0x040fe80000041808 */
[----:B------:R-:W-:Y:S04]  /*ff00*/  FADD.FTZ R149, R149, R238 ;  /* 0x000000ee95957221 */ /* 0x000fe80000010000 */
[C---:B------:R-:W-:Y:S04]  /*ff10*/  HMMA.16816.F32.BF16 R136, R152.reuse, R156, R12 ;  /* 0x0000009c9888723c */ /* 0x040fe8000004180c */
[----:B------:R-:W-:Y:S01]  /*ff20*/  FADD.FTZ R248, R248, R149 ;  /* 0x00000095f8f87221 */ /* 0x000fe20000010000 */
[----:B------:R-:W-:Y:S03]  /*ff30*/  MOV R149, R148 ;  /* 0x0000009400957202 */ /* 0x000fe60000000f00 */
[C---:B------:R-:W-:Y:S01]  /*ff40*/  HMMA.16816.F32.BF16 R132, R152.reuse, R158, R16 ;  /* 0x0000009e9884723c */ /* 0x040fe20000041810 */
[----:B------:R-:W1:Y:S03]  /*ff50*/  LDSM.16.MT88.4 R16, [R217+0xb880] ;  /* 0x00b88000d910783b */ /* 0x000e660000004200 */
[----:B------:R-:W-:Y:S04]  /*ff60*/  FADD.FTZ R248, R251, R248 ;  /* 0x000000f8fbf87221 */ /* 0x000fe80000010000 */
[C---:B------:R-:W-:Y:S01]  /*ff70*/  HMMA.16816.F32.BF16 R20, R152.reuse, R160, R20 ;  /* 0x000000a09814723c */ /* 0x040fe20000041814 */
[----:B------:R-:W2:Y:S03]  /*ff80*/  LDSM.16.MT88.4 R156, [R216+0xb880] ;  /* 0x00b88000d89c783b */ /* 0x000ea60000004200 */
[----:B------:R-:W-:Y:S04]  /*ff90*/  FADD.FTZ R151, R151, R248 ;  /* 0x000000f897977221 */ /* 0x000fe80000010000 */
[C---:B------:R-:W-:Y:S04]  /*ffa0*/  HMMA.16816.F32.BF16 R24, R152.reuse, R162, R24 ;  /* 0x000000a29818723c */ /* 0x040fe80000041818 */
[----:B------:R-:W-:Y:S04]  /*ffb0*/  FADD.FTZ R239, R150, R151 ;  /* 0x0000009796ef7221 */ /* 0x000fe80000010000 */
        /* <DEDUP_REMOVED lines=22> */
[C---:B-1----:R-:W-:Y:S07]  /*10120*/  HMMA.16816.F32.BF16 R116, R152.reuse, R16, R116 ;  /* 0x000000109874723c */ /* 0x042fee0000041874 */
[----:B------:R-:W-:Y:S01]  /*10130*/  FADD.FTZ R17, R245, R244 ;  /* 0x000000f4f5117221 */ /* 0x000fe20000010000 */
[C---:B------:R-:W-:Y:S04]  /*10140*/  HMMA.16816.F32.BF16 R120, R152.reuse, R18, R120 ;  /* 0x000000129878723c */ /* 0x040fe80000041878 */
[----:B------:R-:W-:Y:S04]  /*10150*/  FADD.FTZ R17, R242, R17 ;  /* 0x00000011f2117221 */ /* 0x000fe80000010000 */
[C---:B--2---:R-:W-:Y:S04]  /*10160*/  HMMA.16816.F32.BF16 R124, R152.reuse, R156, R124 ;  /* 0x0000009c987c723c */ /* 0x044fe8000004187c */
[----:B------:R-:W-:Y:S04]  /*10170*/  FADD.FTZ R246, R246, R17 ;  /* 0x00000011f6f67221 */ /* 0x000fe80000010000 */
[----:B------:R-:W-:Y:S04]  /*10180*/  HMMA.16816.F32.BF16 R128, R152, R158, R128 ;  /* 0x0000009e9880723c */ /* 0x000fe80000041880 */
[----:B------:R-:W-:Y:S04]  /*10190*/  FADD.FTZ R249, R249, R246 ;  /* 0x000000f6f9f97221 */ /* 0x000fe80000010000 */
[----:B------:R-:W-:Y:S04]  /*101a0*/  FADD.FTZ R249, R250, R249 ;  /* 0x000000f9faf97221 */ /* 0x000fe80000010000 */
[----:B------:R-:W-:Y:S01]  /*101b0*/  FADD.FTZ R241, R252, R249 ;  /* 0x000000f9fcf17221 */ /* 0x000fe20000010000 */
[----:B------:R-:W-:-:S05]  /*101c0*/  @P0 BRA `(.L_x_138) ;  /* 0xffffe0f000000947 */ /* 0x000fca000383ffff */
.L_x_137:
[----:B------:R-:W1:Y:S01]  /*101d0*/  SHFL.BFLY PT, R0, R239, 0x2, 0x1f ;  /* 0x0c401f00ef007f89 */ /* 0x000e6200000e0000 */
[----:B------:R-:W-:-:S02]  /*101e0*/  MOV R2, RZ ;  /* 0x000000ff00027202 */ /* 0x000fc40000000f00 */
[----:B------:R-:W-:Y:S01]  /*101f0*/  MOV R4, RZ ;  /* 0x000000ff00047202 */ /* 0x000fe20000000f00 */
[----:B------:R-:W2:Y:S01]  /*10200*/  SHFL.BFLY PT, R6, R241, 0x2, 0x1f ;  /* 0x0c401f00f1067f89 */ /* 0x000ea200000e0000 */
[----:B------:R-:W-:Y:S02]  /*10210*/  MOV R10, 0xff800000 ;  /* 0xff800000000a7802 */ /* 0x000fe40000000f00 */
[----:B------:R-:W-:Y:S02]  /*10220*/  MOV R12, 0xff800000 ;  /* 0xff800000000c7802 */ /* 0x000fe40000000f00 */
[----:B------:R-:W-:Y:S01]  /*10230*/  PLOP3.LUT P2, PT, PT, PT, PT, 0x8, 0x0 ;  /* 0x000000000000781c */ /* 0x000fe20003f4e170 */
[----:B-1----:R-:W-:Y:S02]  /*10240*/  FADD.FTZ R7, R0, R239 ;  /* 0x000000ef00077221 */ /* 0x002fe40000010000 */
[----:B--2---:R-:W-:-:S03]  /*10250*/  FADD.FTZ R6, R6, R241 ;  /* 0x000000f106067221 */ /* 0x004fc60000010000 */
[----:B------:R-:W1:Y:S04]  /*10260*/  SHFL.BFLY PT, R0, R7, 0x1, 0x1f ;  /* 0x0c201f0007007f89 */ /* 0x000e6800000e0000 */
[----:B------:R-:W2:Y:S01]  /*10270*/  SHFL.BFLY PT, R5, R6, 0x1, 0x1f ;  /* 0x0c201f0006057f89 */ /* 0x000ea200000e0000 */
[----:B-1----:R-:W-:Y:S02]  /*10280*/  FADD.FTZ R0, R0, R7 ;  /* 0x0000000700007221 */ /* 0x002fe40000010000 */
[----:B--2---:R-:W-:-:S03]  /*10290*/  FADD.FTZ R5, R6, R5 ;  /* 0x0000000506057221 */ /* 0x004fc60000010000 */
[----:B------:R-:W-:Y:S02]  /*102a0*/  FSETP.NE.FTZ.AND P0, PT, R0, RZ, PT ;  /* 0x000000ff0000720b */ /* 0x000fe40003f15000 */
[----:B------:R-:W-:-:S11]  /*102b0*/  FSETP.NE.FTZ.AND P1, PT, R5, RZ, PT ;  /* 0x000000ff0500720b */ /* 0x000fd60003f35000 */
[----:B------:R-:W1:Y:S01]  /*102c0*/  @P0 MUFU.RCP R2, R0 ;  /* 0x0000000000020308 */ /* 0x000e620000001000 */
[----:B------:R-:W-:Y:S02]  /*102d0*/  @P0 MOV R16, 0x3f317218 ;  /* 0x3f31721800100802 */ /* 0x000fe40000000f00 */
[----:B------:R-:W-:-:S05]  /*102e0*/  @P1 MOV R14, 0x3f317218 ;  /* 0x3f317218000e1802 */ /* 0x000fca0000000f00 */
[----:B------:R-:W2:Y:S01]  /*102f0*/  @P1 MUFU.RCP R4, R5 ;  /* 0x0000000500041308 */ /* 0x000ea20000001000 */
[----:B------:R-:W-:-:S07]  /*10300*/  @P1 FMUL.FTZ R14, R14, c[0x0][0x2d0] ;  /* 0x0000b4000e0e1a20 */ /* 0x000fce0000410000 */
[----:B------:R-:W3:Y:S01]  /*10310*/  @P0 MUFU.LG2 R0, R0 ;  /* 0x0000000000000308 */ /* 0x000ee20000000c00 */
[C---:B-1----:R-:W-:Y:S02]  /*10320*/  FMUL.FTZ R146, R2.reuse, R146 ;  /* 0x0000009202927220 */ /* 0x042fe40000410000 */
[C---:B------:R-:W-:Y:S02]  /*10330*/  FMUL.FTZ R147, R2.reuse, R147 ;  /* 0x0000009302937220 */ /* 0x040fe40000410000 */
[C---:B------:R-:W-:Y:S02]  /*10340*/  FMUL.FTZ R142, R2.reuse, R142 ;  /* 0x0000008e028e7220 */ /* 0x040fe40000410000 */
[----:B------:R-:W-:Y:S01]  /*10350*/  FMUL.FTZ R143, R2, R143 ;  /* 0x0000008f028f7220 */ /* 0x000fe20000410000 */
[----:B------:R-:W1:Y:S01]  /*10360*/  @P1 MUFU.LG2 R5, R5 ;  /* 0x0000000500051308 */ /* 0x000e620000000c00 */
[C---:B--2---:R-:W-:Y:S02]  /*10370*/  FMUL.FTZ R144, R4.reuse, R144 ;  /* 0x0000009004907220 */ /* 0x044fe40000410000 */
[----:B------:R-:W-:-:S02]  /*10380*/  FMUL.FTZ R145, R4, R145 ;  /* 0x0000009104917220 */ /* 0x000fc40000410000 */
[C---:B------:R-:W-:Y:S02]  /*10390*/  FMUL.FTZ R140, R4.reuse, R140 ;  /* 0x0000008c048c7220 */ /* 0x040fe40000410000 */
[----:B------:R-:W-:Y:S02]  /*103a0*/  FMUL.FTZ R141, R4, R141 ;  /* 0x0000008d048d7220 */ /* 0x000fe40000410000 */
[----:B---3--:R-:W-:Y:S02]  /*103b0*/  @P0 FMUL.FTZ R15, R0, 0.69314718246459960938 ;  /* 0x3f317218000f0820 */ /* 0x008fe40000410000 */
[----:B------:R-:W-:Y:S02]  /*103c0*/  @P0 FMUL.FTZ R0, R16, c[0x0][0x2d0] ;  /* 0x0000b40010000a20 */ /* 0x000fe40000410000 */
[C---:B------:R-:W-:Y:S02]  /*103d0*/  FMUL.FTZ R136, R4.reuse, R136 ;  /* 0x0000008804887220 */ /* 0x040fe40000410000 */
[----:B------:R-:W-:-:S02]  /*103e0*/  FMUL.FTZ R137, R4, R137 ;  /* 0x0000008904897220 */ /* 0x000fc40000410000 */
[----:B-1----:R-:W-:Y:S02]  /*103f0*/  @P1 FMUL.FTZ R5, R5, 0.69314718246459960938 ;  /* 0x3f31721805051820 */ /* 0x002fe40000410000 */
        /* <DEDUP_REMOVED lines=120> */
.L_x_76:
[----:B------:R-:W-:Y:S01]  /*10b80*/  ULDC.64 UR4, c[0x0][0x118] ;  /* 0x0000460000047ab9 */ /* 0x000fe20000000a00 */
[----:B------:R-:W-:Y:S01]  /*10b90*/  SHF.R.S32.HI R0, RZ, 0x1f, R227 ;  /* 0x0000001fff007819 */ /* 0x000fe200000114e3 */
[----:B------:R-:W-:Y:S05]  /*10ba0*/  @P2 BRA `(.L_x_139) ;  /* 0x00001a8000002947 */ /* 0x000fea0003800000 */
[----:B------:R-:W1:Y:S01]  /*10bb0*/  S2R R2, SR_TID.X ;  /* 0x0000000000027919 */ /* 0x000e620000002100 */
[----:B------:R-:W-:Y:S02]  /*10bc0*/  F2FP.BF16.PACK_AB R6, R7, R6 ;  /* 0x000000060706723e */ /* 0x000fe400000010ff */
[----:B------:R-:W-:Y:S01]  /*10bd0*/  F2FP.BF16.PACK_AB R11, R11, R8 ;  /* 0x000000080b0b723e */ /* 0x000fe200000010ff */
[----:B------:R-:W-:Y:S01]  /*10be0*/  BAR.SYNC.DEFER_BLOCKING 0x1, 0x100 ;  /* 0x0044000000007b1d */ /* 0x000fe20000010000 */
        /* <DEDUP_REMOVED lines=10> */
[----:B-1----:R-:W-:Y:S02]  /*10c90*/  SHF.R.S32.HI R3, RZ, 0x1f, R2 ;  /* 0x0000001fff037819 */ /* 0x002fe40000011402 */
[----:B------:R-:W-:Y:S02]  /*10ca0*/  F2FP.BF16.PACK_AB R24, R25, R24 ;  /* 0x000000181918723e */ /* 0x000fe400000010ff */
[----:B------:R-:W-:Y:S02]  /*10cb0*/  LEA.HI R5, R3, R2, RZ, 0x2 ;  /* 0x0000000203057211 */ /* 0x000fe400078f10ff */
[----:B------:R-:W-:Y:S02]  /*10cc0*/  F2FP.BF16.PACK_AB R26, R27, R26 ;  /* 0x0000001a1b1a723e */ /* 0x000fe400000010ff */
[----:B------:R-:W-:-:S02]  /*10cd0*/  SHF.R.S32.HI R14, RZ, 0x2, R5 ;  /* 0x00000002ff0e7819 */ /* 0x000fc40000011405 */
[----:B------:R-:W-:Y:S02]  /*10ce0*/  SHF.R.S32.HI R7, RZ, 0x1f, R5 ;  /* 0x0000001fff077819 */ /* 0x000fe40000011405 */
[----:B------:R-:W-:Y:S02]  /*10cf0*/  LOP3.LUT R5, R5, 0xfffffffc, RZ, 0xc0, !PT ;  /* 0xfffffffc05057812 */ /* 0x000fe400078ec0ff */
[----:B------:R-:W-:Y:S02]  /*10d00*/  LEA.HI R7, R7, R14, RZ, 0x3 ;  /* 0x0000000e07077211 */ /* 0x000fe400078f18ff */
[----:B------:R-:W-:Y:S01]  /*10d10*/  F2FP.BF16.PACK_AB R28, R29, R28 ;  /* 0x0000001c1d1c723e */ /* 0x000fe200000010ff */
[----:B------:R-:W-:Y:S01]  /*10d20*/  IMAD.IADD R18, R2, 0x1, -R5 ;  /* 0x0000000102127824 */ /* 0x000fe200078e0a05 */
[----:B------:R-:W-:Y:S02]  /*10d30*/  LOP3.LUT R7, R7, 0xfffffff8, RZ, 0xc0, !PT ;  /* 0xfffffff807077812 */ /* 0x000fe400078ec0ff */
[----:B------:R-:W-:-:S02]  /*10d40*/  F2FP.BF16.PACK_AB R30, R31, R30 ;  /* 0x0000001e1f1e723e */ /* 0x000fc400000010ff */
[----:B------:R-:W-:Y:S01]  /*10d50*/  F2FP.BF16.PACK_AB R32, R33, R32 ;  /* 0x000000202120723e */ /* 0x000fe200000010ff */
[----:B------:R-:W-:Y:S01]  /*10d60*/  IMAD.IADD R14, R14, 0x1, -R7 ;  /* 0x000000010e0e7824 */ /* 0x000fe200078e0a07 */
[----:B------:R-:W-:Y:S02]  /*10d70*/  LEA.HI R7, R3, R2, RZ, 0x5 ;  /* 0x0000000203077211 */ /* 0x000fe400078f28ff */
[----:B------:R-:W-:Y:S01]  /*10d80*/  F2FP.BF16.PACK_AB R34, R35, R34 ;  /* 0x000000222322723e */ /* 0x000fe200000010ff */
[C---:B------:R-:W-:Y:S01]  /*10d90*/  IMAD.SHL.U32 R16, R14.reuse, 0x40, RZ ;  /* 0x000000400e107824 */ /* 0x040fe200078e00ff */
[----:B------:R-:W-:Y:S02]  /*10da0*/  SHF.R.S32.HI R15, RZ, 0x5, R7 ;  /* 0x00000005ff0f7819 */ /* 0x000fe40000011407 */
[----:B------:R-:W-:Y:S02]  /*10db0*/  LOP3.LUT R8, R14, 0x1, RZ, 0xc0, !PT ;  /* 0x000000010e087812 */ /* 0x000fe400078ec0ff */
[----:B------:R-:W-:Y:S01]  /*10dc0*/  LOP3.LUT R16, R16, 0x1c0, RZ, 0xc0, !PT ;  /* 0x000001c010107812 */ /* 0x000fe200078ec0ff */
[----:B------:R-:W-:Y:S01]  /*10dd0*/  IMAD R5, R15, 0x200, R18 ;  /* 0x000002000f057824 */ /* 0x000fe200078e0212 */
[----:B------:R-:W-:-:S02]  /*10de0*/  ISETP.NE.U32.AND P0, PT, R8, 0x1, PT ;  /* 0x000000010800780c */ /* 0x000fc40003f05070 */
[----:B------:R-:W-:Y:S02]  /*10df0*/  LEA.HI R16, R16, R16, RZ, 0x1d ;  /* 0x0000001010107211 */ /* 0x000fe400078fe8ff */
[----:B------:R-:W-:Y:S01]  /*10e00*/  R2P PR, R14, 0x6 ;  /* 0x000000060e007804 */ /* 0x000fe20000000000 */
[----:B------:R-:W-:Y:S01]  /*10e10*/  IMAD.MOV.U32 R14, RZ, RZ, 0x20 ;  /* 0x00000020ff0e7424 */ /* 0x000fe200078e00ff */
[----:B------:R-:W-:Y:S01]  /*10e20*/  F2FP.BF16.PACK_AB R36, R37, R36 ;  /* 0x000000242524723e */ /* 0x000fe200000010ff */
[----:B------:R-:W-:Y:S01]  /*10e30*/  IMAD.U32 R5, R5, 0x2, R16 ;  /* 0x0000000205057824 */ /* 0x000fe200078e0010 */
[----:B------:R-:W-:Y:S02]  /*10e40*/  F2FP.BF16.PACK_AB R38, R39, R38 ;  /* 0x000000262726723e */ /* 0x000fe400000010ff */
[----:B------:R-:W-:Y:S01]  /*10e50*/  SEL R14, R14, 0xffffffe0, !P1 ;  /* 0xffffffe00e0e7807 */ /* 0x000fe20004800000 */
[----:B------:R-:W-:Y:S01]  /*10e60*/  IMAD.SHL.U32 R5, R5, 0x2, RZ ;  /* 0x0000000205057824 */ /* 0x000fe200078e00ff */
[----:B------:R-:W-:-:S02]  /*10e70*/  F2FP.BF16.PACK_AB R40, R41, R40 ;  /* 0x000000282928723e */ /* 0x000fc400000010ff */
[----:B------:R-:W-:Y:S01]  /*10e80*/  F2FP.BF16.PACK_AB R42, R43, R42 ;  /* 0x0000002a2b2a723e */ /* 0x000fe200000010ff */
[C---:B------:R-:W-:Y:S01]  /*10e90*/  IMAD.IADD R19, R5.reuse, 0x1, R14 ;  /* 0x0000000105137824 */ /* 0x040fe200078e020e */
[C---:B------:R-:W-:Y:S01]  /*10ea0*/  IADD3 R8, R5.reuse, 0x80, RZ ;  /* 0x0000008005087810 */ /* 0x040fe20007ffe0ff */
[----:B------:R-:W-:Y:S01]  /*10eb0*/  STS [R5+0x80], R144 ;  /* 0x0000809005007388 */ /* 0x000fe20000000800 */
[----:B------:R-:W-:Y:S02]  /*10ec0*/  IADD3 R17, R5, 0x70, RZ ;  /* 0x0000007005117810 */ /* 0x000fe40007ffe0ff */
[----:B------:R-:W-:Y:S01]  /*10ed0*/  @P0 IADD3 R17, R8, 0x10, RZ ;  /* 0x0000001008110810 */ /* 0x000fe20007ffe0ff */
[----:B------:R-:W-:Y:S01]  /*10ee0*/  IMAD.MOV.U32 R8, RZ, RZ, 0x40 ;  /* 0x00000040ff087424 */ /* 0x000fe200078e00ff */
[----:B------:R-:W-:Y:S01]  /*10ef0*/  STS [R5+0x480], R146 ;  /* 0x0004809205007388 */ /* 0x000fe20000000800 */
[----:B------:R-:W-:Y:S02]  /*10f00*/  F2FP.BF16.PACK_AB R44, R45, R44 ;  /* 0x0000002c2d2c723e */ /* 0x000fe400000010ff */
[----:B------:R-:W-:Y:S01]  /*10f10*/  IMAD.IADD R21, R14, 0x1, R17 ;  /* 0x000000010e157824 */ /* 0x000fe200078e0211 */
[----:B------:R-:W-:Y:S01]  /*10f20*/  SEL R8, R8, 0xffffffc0, !P2 ;  /* 0xffffffc008087807 */ /* 0x000fe20005000000 */
[----:B------:R-:W-:Y:S01]  /*10f30*/  STS [R17], R140 ;  /* 0x0000008c11007388 */ /* 0x000fe20000000800 */
[----:B------:R-:W-:-:S02]  /*10f40*/  F2FP.BF16.PACK_AB R46, R47, R46 ;  /* 0x0000002e2f2e723e */ /* 0x000fc400000010ff */
[----:B------:R-:W-:Y:S01]  /*10f50*/  F2FP.BF16.PACK_AB R48, R49, R48 ;  /* 0x000000303130723e */ /* 0x000fe200000010ff */
[--C-:B------:R-:W-:Y:S01]  /*10f60*/  IMAD.IADD R23, R5, 0x1, R8.reuse ;  /* 0x0000000105177824 */ /* 0x100fe200078e0208 */
[----:B------:R-:W-:Y:S01]  /*10f70*/  STS [R17+0x400], R142 ;  /* 0x0004008e11007388 */ /* 0x000fe20000000800 */
[C---:B------:R-:W-:Y:S01]  /*10f80*/  IMAD.IADD R25, R8.reuse, 0x1, R17 ;  /* 0x0000000108197824 */ /* 0x040fe200078e0211 */
[----:B------:R-:W-:Y:S01]  /*10f90*/  F2FP.BF16.PACK_AB R50, R51, R50 ;  /* 0x000000323332723e */ /* 0x000fe200000010ff */
[----:B------:R-:W-:Y:S01]  /*10fa0*/  IMAD.IADD R27, R8, 0x1, R19 ;  /* 0x00000001081b7824 */ /* 0x000fe200078e0213 */
[----:B------:R-:W-:Y:S01]  /*10fb0*/  STS [R19+0x80], R136 ;  /* 0x0000808813007388 */ /* 0x000fe20000000800 */
[----:B------:R-:W-:Y:S01]  /*10fc0*/  IMAD.IADD R29, R21, 0x1, R8 ;  /* 0x00000001151d7824 */ /* 0x000fe200078e0208 */
[----:B------:R-:W-:Y:S02]  /*10fd0*/  F2FP.BF16.PACK_AB R52, R53, R52 ;  /* 0x000000343534723e */ /* 0x000fe400000010ff */
[----:B------:R-:W-:Y:S01]  /*10fe0*/  STS [R19+0x480], R138 ;  /* 0x0004808a13007388 */ /* 0x000fe20000000800 */
[----:B------:R-:W-:-:S02]  /*10ff0*/  F2FP.BF16.PACK_AB R54, R55, R54 ;  /* 0x000000363736723e */ /* 0x000fc400000010ff */
[----:B------:R-:W-:Y:S01]  /*11000*/  F2FP.BF16.PACK_AB R56, R57, R56 ;  /* 0x000000383938723e */ /* 0x000fe200000010ff */
[----:B------:R-:W-:Y:S01]  /*11010*/  STS [R21], R132 ;  /* 0x0000008415007388 */ /* 0x000fe20000000800 */
[----:B------:R-:W-:Y:S02]  /*11020*/  F2FP.BF16.PACK_AB R58, R59, R58 ;  /* 0x0000003a3b3a723e */ /* 0x000fe400000010ff */
[----:B------:R-:W-:Y:S01]  /*11030*/  F2FP.BF16.PACK_AB R60, R61, R60 ;  /* 0x0000003c3d3c723e */ /* 0x000fe200000010ff */
[----:B------:R-:W-:Y:S01]  /*11040*/  STS [R21+0x400], R134 ;  /* 0x0004008615007388 */ /* 0x000fe20000000800 */
        /* <DEDUP_REMOVED lines=8> */
[----:B------:R-:W-:Y:S01]  /*110d0*/  STS [R25], R24 ;  /* 0x0000001819007388 */ /* 0x000fe20000000800 */
        /* <DEDUP_REMOVED lines=40> */
[----:B------:R-:W-:Y:S01]  /*11360*/  ISETP.NE.U32.AND P1, PT, RZ, c[0x0][0x508], PT ;  /* 0x00014200ff007a0c */ /* 0x000fe20003f25070 */
[----:B------:R-:W-:Y:S01]  /*11370*/  STS [R23+0x4080], R52 ;  /* 0x0040803417007388 */ /* 0x000fe20000000800 */
[----:B------:R-:W-:Y:S02]  /*11380*/  ISETP.NE.U32.AND P0, PT, RZ, c[0x0][0x500], PT ;  /* 0x00014000ff007a0c */ /* 0x000fe40003f05070 */
[----:B------:R-:W-:Y:S01]  /*11390*/  ISETP.NE.AND.EX P1, PT, RZ, c[0x0][0x50c], PT, P1 ;  /* 0x00014300ff007a0c */ /* 0x000fe20003f25310 */
[----:B------:R-:W-:Y:S01]  /*113a0*/  STS [R23+0x4480], R54 ;  /* 0x0044803617007388 */ /* 0x000fe20000000800 */
[----:B------:R-:W-:-:S03]  /*113b0*/  ISETP.NE.AND.EX P0, PT, RZ, c[0x0][0x504], PT, P0 ;  /* 0x00014100ff007a0c */ /* 0x000fc60003f05300 */
        /* <DEDUP_REMOVED lines=29> */
[----:B------:R2:W-:Y:S01]  /*11590*/  STS [R21+0xc400], R114 ;  /* 0x00c4007215007388 */ /* 0x0005e20000000800 */
[----:B-1----:R-:W-:-:S03]  /*115a0*/  IMAD.MOV.U32 R5, RZ, RZ, 0x4 ;  /* 0x00000004ff057424 */ /* 0x002fc600078e00ff */
[----:B------:R1:W-:Y:S01]  /*115b0*/  STS [R23+0xc080], R116 ;  /* 0x00c0807417007388 */ /* 0x0003e20000000800 */
[----:B------:R-:W-:-:S03]  /*115c0*/  IMAD.WIDE R8, R228, R5, c[0x0][0x500] ;  /* 0x00014000e4087625 */ /* 0x000fc600078e0205 */
[----:B------:R1:W-:Y:S04]  /*115d0*/  STS [R23+0xc480], R118 ;  /* 0x00c4807617007388 */ /* 0x0003e80000000800 */
[----:B------:R1:W-:Y:S04]  /*115e0*/  STS [R25+0xc000], R120 ;  /* 0x00c0007819007388 */ /* 0x0003e80000000800 */
[----:B------:R1:W-:Y:S04]  /*115f0*/  STS [R25+0xc400], R122 ;  /* 0x00c4007a19007388 */ /* 0x0003e80000000800 */
[----:B------:R1:W-:Y:S04]  /*11600*/  STS [R27+0xc080], R124 ;  /* 0x00c0807c1b007388 */ /* 0x0003e80000000800 */
[----:B------:R1:W-:Y:S04]  /*11610*/  STS [R27+0xc480], R126 ;  /* 0x00c4807e1b007388 */ /* 0x0003e80000000800 */
[----:B------:R1:W-:Y:S04]  /*11620*/  STS [R29+0xc000], R128 ;  /* 0x00c000801d007388 */ /* 0x0003e80000000800 */
[----:B------:R1:W-:Y:S04]  /*11630*/  STS [R29+0xc400], R130 ;  /* 0x00c400821d007388 */ /* 0x0003e80000000800 */
[----:B------:R-:W-:Y:S01]  /*11640*/  BAR.SYNC.DEFER_BLOCKING 0x1, 0x100 ;  /* 0x0044000000007b1d */ /* 0x000fe20000010000 */
[----:B------:R-:W-:-:S02]  /*11650*/  IMAD.MOV.U32 R4, RZ, RZ, c[0x0][0x388] ;  /* 0x0000e200ff047624 */ /* 0x000fc400078e00ff */
[----:B--2---:R-:W-:-:S03]  /*11660*/  @P1 IMAD.WIDE R20, R228, R5, c[0x0][0x508] ;  /* 0x00014200e4141625 */ /* 0x004fc600078e0205 */
[----:B------:R-:W2:Y:S04]  /*11670*/  @P0 LDG.E R11, [R8.64] ;  /* 0x00000004080b0981 */ /* 0x000ea8000c1e1900 */
[----:B------:R1:W5:Y:S01]  /*11680*/  @P1 LDG.E R4, [R20.64] ;  /* 0x0000000414041981 */ /* 0x000362000c1e1900 */
[----:B------:R-:W-:Y:S02]  /*11690*/  CS2R R16, SRZ ;  /* 0x0000000000107805 */ /* 0x000fe4000001ff00 */
[--C-:B--2---:R-:W-:Y:S01]  /*116a0*/  @P0 SHF.R.S32.HI R17, RZ, 0x1f, R11.reuse ;  /* 0x0000001fff110819 */ /* 0x104fe2000001140b */
[----:B------:R-:W-:Y:S01]  /*116b0*/  @P0 IMAD.MOV.U32 R16, RZ, RZ, R11 ;  /* 0x000000ffff100224 */ /* 0x000fe200078e000b */
[----:B------:R-:W-:Y:S05]  /*116c0*/  @P1 BRA `(.L_x_140) ;  /* 0x0000004000001947 */ /* 0x000fea0003800000 */
[----:B-1----:R-:W-:Y:S05]  /*116d0*/  @!P0 BRA `(.L_x_140) ;  /* 0x0000003000008947 */ /* 0x002fea0003800000 */
[----:B-----5:R-:W2:Y:S04]  /*116e0*/  LDG.E R4, [R8.64] ;  /* 0x0000000408047981 */ /* 0x020ea8000c1e1900 */
[----:B------:R-:W2:Y:S02]  /*116f0*/  LDG.E R5, [R8.64+0x4] ;  /* 0x0000040408057981 */ /* 0x000ea4000c1e1900 */
[----:B--2---:R-:W-:-:S02]  /*11700*/  IADD3 R4, -R4, R5, RZ ;  /* 0x0000000504047210 */ /* 0x004fc40007ffe1ff */
.L_x_140:
[----:B-1----:R-:W-:Y:S01]  /*11710*/  LOP3.LUT R7, R7, 0xffffffe0, RZ, 0xc0, !PT ;  /* 0xffffffe007077812 */ /* 0x002fe200078ec0ff */
[----:B------:R-:W1:Y:S01]  /*11720*/  S2R R73, SR_CTAID.X ;  /* 0x0000000000497919 */ /* 0x000e620000002500 */
[----:B------:R-:W-:Y:S01]  /*11730*/  SHF.R.S32.HI R14, RZ, 0x1f, R15 ;  /* 0x0000001fff0e7819 */ /* 0x000fe2000001140f */
[----:B------:R-:W-:Y:S01]  /*11740*/  IMAD.MOV.U32 R21, RZ, RZ, R17 ;  /* 0x000000ffff157224 */ /* 0x000fe200078e0011 */
[----:B------:R-:W-:Y:S01]  /*11750*/  LEA.HI R8, R18, R18, RZ, 0x1 ;  /* 0x0000001212087211 */ /* 0x000fe200078f08ff */
[----:B------:R-:W-:Y:S01]  /*11760*/  IMAD.IADD R6, R2, 0x1, -R7 ;  /* 0x0000000102067824 */ /* 0x000fe200078e0a07 */
[----:B------:R-:W-:Y:S01]  /*11770*/  LEA.HI R14, R14, R15, RZ, 0x3 ;  /* 0x0000000f0e0e7211 */ /* 0x000fe200078f18ff */
[----:B------:R-:W-:Y:S01]  /*11780*/  IMAD.MOV.U32 R7, RZ, RZ, c[0x0][0x4e8] ;  /* 0x00013a00ff077624 */ /* 0x000fe200078e00ff */
[----:B------:R-:W-:Y:S01]  /*11790*/  LOP3.LUT R9, R8, 0x1ffffffe, RZ, 0xc0, !PT ;  /* 0x1ffffffe08097812 */ /* 0x000fe200078ec0ff */
[----:B------:R-:W-:Y:S01]  /*117a0*/  BSSY B0, `(.L_x_141) ;  /* 0x000008b000007945 */ /* 0x000fe20003800000 */
[----:B------:R-:W-:-:S02]  /*117b0*/  SHF.R.S32.HI R5, RZ, 0x1f, R6 ;  /* 0x0000001fff057819 */ /* 0x000fc40000011406 */
[----:B------:R-:W-:Y:S02]  /*117c0*/  LOP3.LUT R14, R14, 0xffffff8, RZ, 0xc0, !PT ;  /* 0x0ffffff80e0e7812 */ /* 0x000fe400078ec0ff */
[----:B------:R-:W-:Y:S02]  /*117d0*/  LEA.HI R5, R5, R6, RZ, 0x2 ;  /* 0x0000000605057211 */ /* 0x000fe400078f10ff */
[----:B------:R-:W-:Y:S02]  /*117e0*/  IADD3 R15, R15, -R14, RZ ;  /* 0x8000000e0f0f7210 */ /* 0x000fe40007ffe0ff */
[----:B------:R-:W-:Y:S01]  /*117f0*/  SHF.R.S32.HI R8, RZ, 0x2, R5 ;  /* 0x00000002ff087819 */ /* 0x000fe20000011405 */
[----:B------:R-:W-:Y:S01]  /*11800*/  IMAD.IADD R5, R18, 0x1, -R9 ;  /* 0x0000000112057824 */ /* 0x000fe200078e0a09 */
[----:B------:R-:W-:Y:S02]  /*11810*/  LOP3.LUT P2, RZ, R6, 0x3, RZ, 0xc0, !PT ;  /* 0x0000000306ff7812 */ /* 0x000fe4000784c0ff */
[----:B------:R-:W-:Y:S01]  /*11820*/  ISETP.NE.AND P1, PT, R7, 0x1, PT ;  /* 0x000000010700780c */ /* 0x000fe20003f25270 */
[----:B------:R-:W-:Y:S01]  /*11830*/  IMAD R6, R15, 0x10, R8 ;  /* 0x000000100f067824 */ /* 0x000fe200078e0208 */
[----:B------:R-:W-:Y:S01]  /*11840*/  MOV R20, R16 ;  /* 0x0000001000147202 */ /* 0x000fe20000000f00 */
[----:B------:R-:W-:Y:S01]  /*11850*/  IMAD R8, R0, c[0x0][0x490], RZ ;  /* 0x0001240000087a24 */ /* 0x000fe200078e02ff */
[-C--:B------:R-:W-:Y:S01]  /*11860*/  LEA.HI R14, R3, R2.reuse, RZ, 0x3 ;  /* 0x00000002030e7211 */ /* 0x080fe200078f18ff */
[----:B------:R-:W-:Y:S01]  /*11870*/  IMAD R7, R17, c[0x0][0x3a0], RZ ;  /* 0x0000e80011077a24 */ /* 0x000fe200078e02ff */
[----:B------:R-:W-:Y:S01]  /*11880*/  LEA.HI R3, R3, R2, RZ, 0x6 ;  /* 0x0000000203037211 */ /* 0x000fe200078f30ff */
[----:B------:R-:W-:-:S02]  /*11890*/  IMAD R9, R227, c[0x0][0x494], R8 ;  /* 0x00012500e3097a24 */ /* 0x000fc400078e0208 */
[----:B------:R-:W-:Y:S01]  /*118a0*/  IMAD R8, R5, 0x8, R6 ;  /* 0x0000000805087824 */ /* 0x000fe200078e0206 */
[----:B------:R-:W-:Y:S01]  /*118b0*/  LOP3.LUT R5, R14, 0xfffffff8, RZ, 0xc0, !PT ;  /* 0xfffffff80e057812 */ /* 0x000fe200078ec0ff */
[----:B------:R-:W-:Y:S01]  /*118c0*/  IMAD.WIDE.U32 R20, R227, c[0x0][0x490], R20 ;  /* 0x00012400e3147a25 */ /* 0x000fe200078e0014 */
[----:B------:R-:W-:Y:S02]  /*118d0*/  SHF.R.S32.HI R14, RZ, 0x3, R14 ;  /* 0x00000003ff0e7819 */ /* 0x000fe4000001140e */
[----:B-1----:R-:W-:Y:S01]  /*118e0*/  LEA R8, R73, R8, 0x7 ;  /* 0x0000000849087211 */ /* 0x002fe200078e38ff */
[C---:B------:R-:W-:Y:S02]  /*118f0*/  IMAD R7, R16.reuse, c[0x0][0x3a4], R7 ;  /* 0x0000e90010077a24 */ /* 0x040fe400078e0207 */
[----:B------:R-:W-:-:S04]  /*11900*/  IMAD.WIDE.U32 R16, R16, c[0x0][0x3a0], RZ ;  /* 0x0000e80010107a25 */ /* 0x000fc800078e00ff */
[----:B------:R-:W-:Y:S01]  /*11910*/  IMAD.IADD R21, R21, 0x1, R9 ;  /* 0x0000000115157824 */ /* 0x000fe200078e0209 */
[----:B------:R-:W-:Y:S01]  /*11920*/  IADD3 R17, R17, R7, RZ ;  /* 0x0000000711117210 */ /* 0x000fe20007ffe0ff */
[----:B------:R-:W-:-:S04]  /*11930*/  @P1 IMAD.HI.U32 R9, R8, c[0x0][0x4ec], RZ ;  /* 0x00013b0008091a27 */ /* 0x000fc800078e00ff */
[----:B------:R-:W-:Y:S01]  /*11940*/  IMAD.IADD R5, R2, 0x1, -R5 ;  /* 0x0000000102057824 */ /* 0x000fe200078e0a05 */
[----:B------:R-:W-:Y:S01]  /*11950*/  SHF.R.S32.HI R2, RZ, 0x1f, R228 ;  /* 0x0000001fff027819 */ /* 0x000fe200000114e4 */
[----:B------:R-:W-:Y:S01]  /*11960*/  IMAD.MOV.U32 R7, RZ, RZ, R8 ;  /* 0x000000ffff077224 */ /* 0x000fe200078e0008 */
[----:B------:R-:W-:Y:S01]  /*11970*/  @P1 SHF.R.U32.HI R7, RZ, c[0x0][0x4f0], R9 ;  /* 0x00013c00ff071a19 */ /* 0x000fe20000011609 */
[----:B------:R-:W-:Y:S01]  /*11980*/  IMAD R0, R0, c[0x0][0x3e8], RZ ;  /* 0x0000fa0000007a24 */ /* 0x000fe200078e02ff */
[----:B------:R-:W-:Y:S01]  /*11990*/  SEL R2, R2, RZ, !P0 ;  /* 0x000000ff02027207 */ /* 0x000fe20004000000 */
[----:B------:R-:W-:Y:S01]  /*119a0*/  IMAD.WIDE.U32 R16, R227, c[0x0][0x3e8], R16 ;  /* 0x0000fa00e3107a25 */ /* 0x000fe200078e0010 */
[----:B------:R-:W-:Y:S02]  /*119b0*/  SEL R228, R228, RZ, !P0 ;  /* 0x000000ffe4e47207 */ /* 0x000fe40004000000 */
[--C-:B------:R-:W-:Y:S01]  /*119c0*/  SHF.R.S32.HI R18, RZ, 0x1f, R7.reuse ;  /* 0x0000001fff127819 */ /* 0x100fe20000011407 */
[----:B------:R-:W-:-:S02]  /*119d0*/  IMAD.MOV R9, RZ, RZ, -R7 ;  /* 0x000000ffff097224 */ /* 0x000fc400078e0a07 */
[----:B------:R-:W-:Y:S02]  /*119e0*/  IMAD R11, R2, c[0x0][0x498], RZ ;  /* 0x00012600020b7a24 */ /* 0x000fe400078e02ff */
[----:B------:R-:W-:Y:S02]  /*119f0*/  IMAD R9, R9, c[0x0][0x4e8], R8 ;  /* 0x00013a0009097a24 */ /* 0x000fe400078e0208 */
[----:B------:R-:W-:-:S03]  /*11a00*/  IMAD.WIDE.U32 R20, R228, c[0x0][0x498], R20 ;  /* 0x00012600e4147a25 */ /* 0x000fc600078e0014 */
[----:B------:R-:W-:Y:S01]  /*11a10*/  SHF.R.S32.HI R15, RZ, 0x1f, R9 ;  /* 0x0000001fff0f7819 */ /* 0x000fe20000011409 */
[----:B------:R-:W-:Y:S01]  /*11a20*/  IMAD R13, R227, c[0x0][0x3ec], R0 ;  /* 0x0000fb00e30d7a24 */ /* 0x000fe200078e0200 */
[----:B------:R-:W-:Y:S01]  /*11a30*/  LEA R0, R5, R14, 0x5 ;  /* 0x0000000e05007211 */ /* 0x000fe200078e28ff */
[----:B------:R-:W-:Y:S01]  /*11a40*/  IMAD R11, R228, c[0x0][0x49c], R11 ;  /* 0x00012700e40b7a24 */ /* 0x000fe200078e020b */
[----:B------:R-:W-:Y:S02]  /*11a50*/  IADD3 R20, P0, R7, R20, RZ ;  /* 0x0000001407147210 */ /* 0x000fe40007f1e0ff */
[----:B------:R-:W-:Y:S01]  /*11a60*/  IADD3 R17, R17, R13, RZ ;  /* 0x0000000d11117210 */ /* 0x000fe20007ffe0ff */
[----:B------:R-:W-:Y:S01]  /*11a70*/  IMAD R8, R73, 0x80, R0 ;  /* 0x0000008049087824 */ /* 0x000fe200078e0200 */
[----:B------:R-:W-:Y:S01]  /*11a80*/  IADD3.X R21, R18, R21, R11, P0, !PT ;  /* 0x0000001512157210 */ /* 0x000fe200007fe40b */
[----:B------:R-:W-:Y:S02]  /*11a90*/  IMAD R18, R15, c[0x0][0x488], RZ ;  /* 0x000122000f127a24 */ /* 0x000fe400078e02ff */
[----:B------:R-:W-:-:S02]  /*11aa0*/  IMAD.SHL.U32 R0, R14, 0x40, RZ ;  /* 0x000000400e007824 */ /* 0x000fc400078e00ff */
[----:B------:R-:W-:-:S03]  /*11ab0*/  @P1 IMAD.HI.U32 R13, R8, c[0x0][0x4ec], RZ ;  /* 0x00013b00080d1a27 */ /* 0x000fc600078e00ff */
[----:B------:R-:W-:Y:S01]  /*11ac0*/  LOP3.LUT R11, R0, 0x1c0, RZ, 0xc0, !PT ;  /* 0x000001c0000b7812 */ /* 0x000fe200078ec0ff */
[----:B------:R-:W-:-:S04]  /*11ad0*/  IMAD.WIDE.U32 R20, R9, c[0x0][0x488], R20 ;  /* 0x0001220009147a25 */ /* 0x000fc800078e0014 */
[----:B------:R-:W-:Y:S01]  /*11ae0*/  IMAD R18, R9, c[0x0][0x48c], R18 ;  /* 0x0001230009127a24 */ /* 0x000fe200078e0212 */
[----:B------:R-:W-:Y:S01]  /*11af0*/  LEA R9, P0, R20, c[0x0][0x450], 0x2 ;  /* 0x0001140014097a11 */ /* 0x000fe200078010ff */
[----:B------:R-:W-:Y:S01]  /*11b00*/  IMAD.MOV.U32 R7, RZ, RZ, R8 ;  /* 0x000000ffff077224 */ /* 0x000fe200078e0008 */
[----:B------:R-:W-:Y:S01]  /*11b10*/  @P1 SHF.R.U32.HI R7, RZ, c[0x0][0x4f0], R13 ;  /* 0x00013c00ff071a19 */ /* 0x000fe2000001160d */
[----:B------:R-:W-:Y:S01]  /*11b20*/  IMAD.SHL.U32 R0, R5, 0x8, RZ ;  /* 0x0000000805007824 */ /* 0x000fe200078e00ff */
[----:B------:R-:W-:Y:S01]  /*11b30*/  IADD3 R13, R21, R18, RZ ;  /* 0x00000012150d7210 */ /* 0x000fe20007ffe0ff */
[----:B------:R-:W-:Y:S01]  /*11b40*/  IMAD R5, R2, c[0x0][0x3f0], RZ ;  /* 0x0000fc0002057a24 */ /* 0x000fe200078e02ff */
[----:B------:R-:W-:Y:S01]  /*11b50*/  SHF.R.U32.HI R2, RZ, 0x3, R11 ;  /* 0x00000003ff027819 */ /* 0x000fe2000001160b */
[----:B------:R-:W-:Y:S01]  /*11b60*/  IMAD.WIDE.U32 R16, R228, c[0x0][0x3f0], R16 ;  /* 0x0000fc00e4107a25 */ /* 0x000fe200078e0010 */
[----:B------:R-:W-:Y:S01]  /*11b70*/  LOP3.LUT R11, R11, 0x38, R0, 0xf8, !PT ;  /* 0x000000380b0b7812 */ /* 0x000fe200078ef800 */
[----:B------:R-:W-:Y:S01]  /*11b80*/  SHFL.IDX PT, R18, R9, RZ, 0x1c1f ;  /* 0x001c1fff09127589 */ /* 0x000fe200000e0000 */
[----:B------:R-:W-:Y:S01]  /*11b90*/  LEA.HI.X R13, R20, c[0x0][0x454], R13, 0x2, P0 ;  /* 0x00011500140d7a11 */ /* 0x000fe200000f140d */
[----:B------:R-:W-:Y:S01]  /*11ba0*/  IMAD R5, R228, c[0x0][0x3f4], R5 ;  /* 0x0000fd00e4057a24 */ /* 0x000fe200078e0205 */
[----:B------:R-:W-:Y:S01]  /*11bb0*/  LOP3.LUT R11, R11, R2, RZ, 0x3c, !PT ;  /* 0x000000020b0b7212 */ /* 0x000fe200078e3cff */
[----:B------:R-:W-:Y:S01]  /*11bc0*/  SHFL.IDX PT, R32, R9, 0x1, 0x1c1f ;  /* 0x003c1f0009207f89 */ /* 0x000fe200000e0000 */
[--C-:B------:R-:W-:Y:S01]  /*11bd0*/  SHF.R.S32.HI R2, RZ, 0x1f, R7.reuse ;  /* 0x0000001fff027819 */ /* 0x100fe20000011407 */
[----:B------:R-:W-:Y:S01]  /*11be0*/  IMAD.MOV R15, RZ, RZ, -R7 ;  /* 0x000000ffff0f7224 */ /* 0x000fe200078e0a07 */
[----:B------:R-:W-:Y:S01]  /*11bf0*/  IADD3 R17, R17, R5, RZ ;  /* 0x0000000511117210 */ /* 0x000fe20007ffe0ff */
[----:B------:R-:W1:Y:S01]  /*11c00*/  SHFL.IDX PT, R19, R13, RZ, 0x1c1f ;  /* 0x001c1fff0d137589 */ /* 0x000e6200000e0000 */
[C---:B------:R-:W-:Y:S01]  /*11c10*/  IMAD R5, R73.reuse, 0x80, R6 ;  /* 0x0000008049057824 */ /* 0x040fe200078e0206 */
[----:B------:R-:W-:Y:S01]  /*11c20*/  LEA R73, R73, R14, 0x7 ;  /* 0x0000000e49497211 */ /* 0x000fe200078e38ff */
[----:B------:R-:W-:Y:S01]  /*11c30*/  IMAD R6, R2, c[0x0][0x3e0], RZ ;  /* 0x0000f80002067a24 */ /* 0x000fe200078e02ff */
[----:B------:R-:W2:Y:S01]  /*11c40*/  SHFL.IDX PT, R33, R13, 0x1, 0x1c1f ;  /* 0x003c1f000d217f89 */ /* 0x000ea200000e0000 */
[----:B-----5:R-:W-:Y:S01]  /*11c50*/  IMAD R2, R4, c[0x0][0x4e8], RZ ;  /* 0x00013a0004027a24 */ /* 0x020fe200078e02ff */
[----:B------:R-:W-:Y:S01]  /*11c60*/  IADD3 R21, R5, 0x8, RZ ;  /* 0x0000000805157810 */ /* 0x000fe20007ffe0ff */
[----:B------:R-:W-:Y:S01]  /*11c70*/  IMAD R15, R15, c[0x0][0x4e8], R8 ;  /* 0x00013a000f0f7a24 */ /* 0x000fe200078e0208 */
[----:B------:R-:W-:Y:S01]  /*11c80*/  SHF.L.U32 R8, R3, 0x3, RZ ;  /* 0x0000000303087819 */ /* 0x000fe200000006ff */
[----:B------:R-:W-:Y:S01]  /*11c90*/  IMAD R6, R7, c[0x0][0x3e4], R6 ;  /* 0x0000f90007067a24 */ /* 0x000fe200078e0206 */
[-C--:B------:R-:W-:Y:S01]  /*11ca0*/  ISETP.GE.OR P1, PT, R5, R2.reuse, P2 ;  /* 0x000000020500720c */ /* 0x080fe20001726670 */
[----:B------:R-:W-:Y:S01]  /*11cb0*/  IMAD.WIDE.U32 R16, R7, c[0x0][0x3e0], R16 ;  /* 0x0000f80007107a25 */ /* 0x000fe200078e0010 */
[----:B------:R-:W-:-:S02]  /*11cc0*/  ISETP.GE.OR P0, PT, R21, R2, P2 ;  /* 0x000000021500720c */ /* 0x000fc40001706670 */
[----:B------:R-:W-:Y:S01]  /*11cd0*/  SHF.R.S32.HI R4, RZ, 0x1f, R15 ;  /* 0x0000001fff047819 */ /* 0x000fe2000001140f */
[----:B------:R-:W-:Y:S01]  /*11ce0*/  IMAD.IADD R17, R17, 0x1, R6 ;  /* 0x0000000111117824 */ /* 0x000fe200078e0206 */
[----:B------:R-:W-:-:S03]  /*11cf0*/  LOP3.LUT R8, R11, 0x7ffffe00, R8, 0xf8, !PT ;  /* 0x7ffffe000b087812 */ /* 0x000fc600078ef808 */
[----:B------:R-:W-:Y:S01]  /*11d00*/  IMAD R4, R4, c[0x0][0x3d8], RZ ;  /* 0x0000f60004047a24 */ /* 0x000fe200078e02ff */
[----:B------:R-:W-:Y:S01]  /*11d10*/  SHF.L.U32 R76, R8, 0x1, RZ ;  /* 0x00000001084c7819 */ /* 0x000fe200000006ff */
[C---:B------:R-:W-:Y:S02]  /*11d20*/  IMAD.WIDE.U32 R74, R15.reuse, c[0x0][0x3d8], R16 ;  /* 0x0000f6000f4a7a25 */ /* 0x040fe400078e0010 */
[----:B-1----:R1:W-:Y:S02]  /*11d30*/  @!P1 ST.E [R18.64], R10 ;  /* 0x0000000a12009985 */ /* 0x0023e4000c101904 */
[----:B------:R-:W-:Y:S02]  /*11d40*/  IMAD R3, R15, c[0x0][0x3dc], R4 ;  /* 0x0000f7000f037a24 */ /* 0x000fe400078e0204 */
[----:B--2---:R1:W-:Y:S02]  /*11d50*/  @!P0 ST.E [R32.64], R12 ;  /* 0x0000000c20008985 */ /* 0x0043e4000c101904 */
[----:B------:R-:W-:Y:S01]  /*11d60*/  IMAD.IADD R3, R75, 0x1, R3 ;  /* 0x000000014b037824 */ /* 0x000fe200078e0203 */
[C---:B------:R-:W-:Y:S01]  /*11d70*/  LEA R75, P0, R74.reuse, c[0x0][0x380], 0x1 ;  /* 0x0000e0004a4b7a11 */ /* 0x040fe200078008ff */
        /* <DEDUP_REMOVED lines=23> */
[----:B-1----:R-:W1:Y:S01]  /*11ef0*/  LDS.128 R32, [R76+0x8080] ;  /* 0x008080004c207984 */ /* 0x002e620000000c00 */
[----:B------:R-:W-:Y:S02]  /*11f00*/  ISETP.GE.AND P1, PT, R70, c[0x0][0x3c8], PT ;  /* 0x0000f20046007a0c */ /* 0x000fe40003f26270 */
[----:B------:R-:W-:Y:S01]  /*11f10*/  ISETP.GE.AND P0, PT, R68, c[0x0][0x3c8], PT ;  /* 0x0000f20044007a0c */ /* 0x000fe20003f06270 */
[----:B------:R4:W5:Y:S01]  /*11f20*/  LDS.128 R12, [R76+0xc080] ;  /* 0x00c080004c0c7984 */ /* 0x0009620000000c00 */
[----:B------:R-:W-:-:S07]  /*11f30*/  ISETP.GE.AND P3, PT, R0, c[0x0][0x3c8], PT ;  /* 0x0000f20000007a0c */ /* 0x000fce0003f66270 */
[----:B------:R-:W-:Y:S02]  /*11f40*/  @!P2 SHF.R.S32.HI R71, RZ, 0x1f, R72 ;  /* 0x0000001fff47a819 */ /* 0x000fe40000011448 */
[----:B------:R-:W-:Y:S02]  /*11f50*/  @!P1 SHF.R.S32.HI R69, RZ, 0x1f, R70 ;  /* 0x0000001fff459819 */ /* 0x000fe40000011446 */
[----:B------:R-:W-:Y:S02]  /*11f60*/  @!P0 SHF.R.S32.HI R3, RZ, 0x1f, R68 ;  /* 0x0000001fff038819 */ /* 0x000fe40000011444 */
[----:B------:R-:W-:Y:S02]  /*11f70*/  @!P2 LEA.HI R71, R71, R72, RZ, 0x3 ;  /* 0x000000484747a211 */ /* 0x000fe400078f18ff */
[----:B------:R-:W-:Y:S02]  /*11f80*/  @!P1 LEA.HI R69, R69, R70, RZ, 0x3 ;  /* 0x0000004645459211 */ /* 0x000fe400078f18ff */
[----:B------:R-:W-:-:S02]  /*11f90*/  @!P0 LEA.HI R3, R3, R68, RZ, 0x3 ;  /* 0x0000004403038211 */ /* 0x000fc400078f18ff */
[----:B------:R-:W-:Y:S02]  /*11fa0*/  @!P2 LOP3.LUT R71, R71, 0xfffffff8, RZ, 0xc0, !PT ;  /* 0xfffffff84747a812 */ /* 0x000fe400078ec0ff */
[----:B------:R-:W-:Y:S01]  /*11fb0*/  @!P1 LOP3.LUT R69, R69, 0xfffffff8, RZ, 0xc0, !PT ;  /* 0xfffffff845459812 */ /* 0x000fe200078ec0ff */
[----:B----4-:R-:W-:Y:S01]  /*11fc0*/  @!P3 IMAD.WIDE R76, R0, 0x2, R78 ;  /* 0x00000002004cb825 */ /* 0x010fe200078e024e */
[----:B------:R-:W-:-:S03]  /*11fd0*/  @!P0 LOP3.LUT R3, R3, 0xfffffff8, RZ, 0xc0, !PT ;  /* 0xfffffff803038812 */ /* 0x000fc600078ec0ff */
[--C-:B------:R-:W-:Y:S01]  /*11fe0*/  @!P2 IMAD.WIDE R70, R71, 0x2, R78.reuse ;  /* 0x000000024746a825 */ /* 0x100fe200078e024e */
[----:B--2---:R2:W-:Y:S03]  /*11ff0*/  @!P3 ST.E.128 [R76.64], R64 ;  /* 0x000000404c00b985 */ /* 0x0045e6000c101d04 */
[--C-:B------:R-:W-:Y:S01]  /*12000*/  @!P1 IMAD.WIDE R68, R69, 0x2, R78.reuse ;  /* 0x0000000245449825 */ /* 0x100fe200078e024e */
[----:B---3--:R2:W-:Y:S03]  /*12010*/  @!P2 ST.E.128 [R70.64], R48 ;  /* 0x000000304600a985 */ /* 0x0085e6000c101d04 */
[----:B------:R-:W-:Y:S01]  /*12020*/  @!P0 IMAD.WIDE R78, R3, 0x2, R78 ;  /* 0x00000002034e8825 */ /* 0x000fe200078e024e */
[----:B-1----:R2:W-:Y:S04]  /*12030*/  @!P1 ST.E.128 [R68.64], R32 ;  /* 0x0000002044009985 */ /* 0x0025e8000c101d04 */
[----:B-----5:R2:W-:Y:S02]  /*12040*/  @!P0 ST.E.128 [R78.64], R12 ;  /* 0x0000000c4e008985 */ /* 0x0205e4000c101d04 */
.L_x_142:
[----:B--234-:R-:W-:Y:S05]  /*12050*/  BSYNC B0 ;  /* 0x0000000000007941 */ /* 0x01cfea0003800000 */
.L_x_141:
[----:B------:R-:W-:Y:S01]  /*12060*/  IADD3 R3, R73, 0x20, RZ ;  /* 0x0000002049037810 */ /* 0x000fe20007ffe0ff */
[----:B------:R2:W3:Y:S01]  /*12070*/  SHFL.IDX PT, R35, R74, 0x1, 0x181f ;  /* 0x00381f004a237f89 */ /* 0x0004e200000e0000 */
[----:B------:R-:W-:Y:S02]  /*12080*/  BSSY B0, `(.L_x_143) ;  /* 0x000001c000007945 */ /* 0x000fe40003800000 */
[----:B------:R-:W-:Y:S01]  /*12090*/  ISETP.GE.AND P0, PT, R3, R2, PT ;  /* 0x000000020300720c */ /* 0x000fe20003f06270 */
[----:B------:R2:W4:-:S12]  /*120a0*/  SHFL.IDX PT, R34, R75, 0x1, 0x181f ;  /* 0x00381f004b227f89 */ /* 0x00051800000e0000 */
[----:B------:R-:W-:Y:S05]  /*120b0*/  @P0 BRA `(.L_x_144) ;  /* 0x0000018000000947 */ /* 0x000fea0003800000 */
[C---:B-1----:R-:W-:Y:S02]  /*120c0*/  IADD3 R32, R0.reuse, 0x40, RZ ;  /* 0x0000004000207810 */ /* 0x042fe40007ffe0ff */
        /* <DEDUP_REMOVED lines=23> */
.L_x_144:
[----:B------:R-:W-:Y:S05]  /*12240*/  BSYNC B0 ;  /* 0x0000000000007941 */ /* 0x000fea0003800000 */
.L_x_143:
[----:B------:R-:W-:Y:S01]  /*12250*/  IADD3 R3, R73, 0x40, RZ ;  /* 0x0000004049037810 */ /* 0x000fe20007ffe0ff */
[----:B-1----:R1:W2:Y:S01]  /*12260*/  SHFL.IDX PT, R19, R74, 0x2, 0x181f ;  /* 0x00581f004a137f89 */ /* 0x0022a200000e0000 */
[----:B------:R-:W-:Y:S02]  /*12270*/  BSSY B0, `(.L_x_145) ;  /* 0x000001c000007945 */ /* 0x000fe40003800000 */
[----:B------:R-:W-:Y:S01]  /*12280*/  ISETP.GE.AND P0, PT, R3, R2, PT ;  /* 0x000000020300720c */ /* 0x000fe20003f06270 */
[----:B------:R1:W4:-:S12]  /*12290*/  SHFL.IDX PT, R18, R75, 0x2, 0x181f ;  /* 0x00581f004b127f89 */ /* 0x00031800000e0000 */
        /* <DEDUP_REMOVED lines=12> */
[----:B--2-4-:R-:W-:Y:S01]  /*12360*/  @!P3 IMAD.WIDE R16, R0, 0x2, R18 ;  /* 0x000000020010b825 */ /* 0x014fe200078e0212 */
        /* <DEDUP_REMOVED lines=12> */
.L_x_146:
[----:B------:R-:W-:Y:S05]  /*12430*/  BSYNC B0 ;  /* 0x0000000000007941 */ /* 0x000fea0003800000 */
.L_x_145:
[----:B------:R-:W-:Y:S01]  /*12440*/  IADD3 R73, R73, 0x60, RZ ;  /* 0x0000006049497810 */ /* 0x000fe20007ffe0ff */
[----:B--2---:R2:W1:Y:S03]  /*12450*/  SHFL.IDX PT, R11, R74, 0x3, 0x181f ;  /* 0x00781f004a0b7f89 */ /* 0x00446600000e0000 */
[----:B------:R-:W-:Y:S01]  /*12460*/  ISETP.GE.AND P0, PT, R73, R2, PT ;  /* 0x000000024900720c */ /* 0x000fe20003f06270 */
[----:B------:R2:W4:-:S12]  /*12470*/  SHFL.IDX PT, R10, R75, 0x3, 0x181f ;  /* 0x00781f004b0a7f89 */ /* 0x00051800000e0000 */
[----:B------:R-:W-:Y:S05]  /*12480*/  @P0 EXIT ;  /* 0x000000000000094d */ /* 0x000fea0003800000 */
[C---:B------:R-:W-:Y:S02]  /*12490*/  IADD3 R9, R0.reuse, 0x40, RZ ;  /* 0x0000004000097810 */ /* 0x040fe40007ffe0ff */
[C---:B------:R-:W-:Y:S02]  /*124a0*/  IADD3 R3, R0.reuse, 0x80, RZ ;  /* 0x0000008000037810 */ /* 0x040fe40007ffe0ff */
[----:B------:R-:W-:Y:S02]  /*124b0*/  ISETP.GE.AND P1, PT, R9, c[0x0][0x3c8], PT ;  /* 0x0000f20009007a0c */ /* 0x000fe40003f26270 */
[----:B------:R-:W-:Y:S02]  /*124c0*/  ISETP.GE.AND P0, PT, R3, c[0x0][0x3c8], PT ;  /* 0x0000f20003007a0c */ /* 0x000fe40003f06270 */
[C---:B------:R-:W-:Y:S02]  /*124d0*/  ISETP.GE.AND P2, PT, R0.reuse, c[0x0][0x3c8], PT ;  /* 0x0000f20000007a0c */ /* 0x040fe40003f46270 */
[----:B------:R-:W-:-:S07]  /*124e0*/  IADD3 R15, R0, 0xc0, RZ ;  /* 0x000000c0000f7810 */ /* 0x000fce0007ffe0ff */
        /* <DEDUP_REMOVED lines=16> */
[----:B-1----:R-:W-:-:S05]  /*125f0*/  LOP3.LUT R3, R0, 0xfffffff8, RZ, 0xc0, !PT ;  /* 0xfffffff800037812 */ /* 0x002fca00078ec0ff */
[----:B------:R-:W-:-:S05]  /*12600*/  IMAD.WIDE R10, R3, 0x2, R10 ;  /* 0x00000002030a7825 */ /* 0x000fca00078e020a */
[----:B------:R-:W-:Y:S01]  /*12610*/  ST.E.128 [R10.64], R4 ;  /* 0x000000040a007985 */ /* 0x000fe2000c101d04 */
[----:B------:R-:W-:Y:S05]  /*12620*/  EXIT ;  /* 0x000000000000794d */ /* 0x000fea0003800000 */
.L_x_139:
[----:B------:R-:W-:Y:S01]  /*12630*/  ISETP.NE.U32.AND P1, PT, RZ, c[0x0][0x508], PT ;  /* 0x00014200ff007a0c */ /* 0x000fe20003f25070 */
[----:B------:R-:W-:Y:S01]  /*12640*/  IMAD.MOV.U32 R9, RZ, RZ, 0x4 ;  /* 0x00000004ff097424 */ /* 0x000fe200078e00ff */
[----:B------:R-:W-:Y:S02]  /*12650*/  ISETP.NE.U32.AND P0, PT, RZ, c[0x0][0x500], PT ;  /* 0x00014000ff007a0c */ /* 0x000fe40003f05070 */
[----:B------:R-:W-:Y:S01]  /*12660*/  ISETP.NE.AND.EX P1, PT, RZ, c[0x0][0x50c], PT, P1 ;  /* 0x00014300ff007a0c */ /* 0x000fe20003f25310 */
[----:B------:R-:W-:Y:S01]  /*12670*/  IMAD.WIDE R6, R228, R9, c[0x0][0x500] ;  /* 0x00014000e4067625 */ /* 0x000fe200078e0209 */
[----:B------:R-:W-:-:S03]  /*12680*/  ISETP.NE.AND.EX P0, PT, RZ, c[0x0][0x504], PT, P0 ;  /* 0x00014100ff007a0c */ /* 0x000fc60003f05300 */
[----:B------:R-:W-:-:S08]  /*12690*/  IMAD.MOV.U32 R3, RZ, RZ, c[0x0][0x388] ;  /* 0x0000e200ff037624 */ /* 0x000fd000078e00ff */
        /* <DEDUP_REMOVED lines=11> */
.L_x_147:
        /* <DEDUP_REMOVED lines=12> */
[----:B------:R-:W-:Y:S01]  /*12810*/  MOV R4, c[0x0][0x4e8] ;  /* 0x00013a0000047a02 */ /* 0x000fe20000000f00 */
[----:B------:R-:W-:Y:S01]  /*12820*/  IMAD.MOV.U32 R12, RZ, RZ, R10 ;  /* 0x000000ffff0c7224 */ /* 0x000fe200078e000a */
[----:B------:R-:W-:Y:S02]  /*12830*/  MOV R13, R11 ;  /* 0x0000000b000d7202 */ /* 0x000fe40000000f00 */
[----:B------:R-:W-:Y:S01]  /*12840*/  ISETP.NE.AND P0, PT, R4, 0x1, PT ;  /* 0x000000010400780c */ /* 0x000fe20003f05270 */
[----:B------:R-:W-:Y:S01]  /*12850*/  IMAD R4, R0, c[0x0][0x490], RZ ;  /* 0x0001240000047a24 */ /* 0x000fe200078e02ff */
[----:B------:R-:W-:Y:S01]  /*12860*/  MOV R7, R8 ;  /* 0x0000000800077202 */ /* 0x000fe20000000f00 */
[----:B------:R-:W-:-:S04]  /*12870*/  IMAD.WIDE.U32 R12, R227, c[0x0][0x490], R12 ;  /* 0x00012400e30c7a25 */ /* 0x000fc800078e000c */
[----:B------:R-:W-:Y:S02]  /*12880*/  IMAD R4, R227, c[0x0][0x494], R4 ;  /* 0x00012500e3047a24 */ /* 0x000fe400078e0204 */
[----:B------:R-:W-:Y:S02]  /*12890*/  IMAD.MOV.U32 R14, RZ, RZ, R12 ;  /* 0x000000ffff0e7224 */ /* 0x000fe400078e000c */
[----:B------:R-:W-:Y:S02]  /*128a0*/  IMAD.IADD R15, R4, 0x1, R13 ;  /* 0x00000001040f7824 */ /* 0x000fe400078e020d */
[----:B------:R-:W-:-:S04]  /*128b0*/  @P0 IMAD.HI.U32 R6, R8, c[0x0][0x4ec], RZ ;  /* 0x00013b0008060a27 */ /* 0x000fc800078e00ff */
[----:B------:R-:W-:Y:S01]  /*128c0*/  IMAD R13, R5, c[0x0][0x498], RZ ;  /* 0x00012600050d7a24 */ /* 0x000fe200078e02ff */
[----:B------:R-:W-:Y:S01]  /*128d0*/  @P0 SHF.R.U32.HI R7, RZ, c[0x0][0x4f0], R6 ;  /* 0x00013c00ff070a19 */ /* 0x000fe20000011606 */
[----:B------:R-:W-:-:S03]  /*128e0*/  IMAD.WIDE.U32 R14, R228, c[0x0][0x498], R14 ;  /* 0x00012600e40e7a25 */ /* 0x000fc600078e000e */
[C---:B------:R-:W-:Y:S01]  /*128f0*/  IADD3 R9, -R7.reuse, RZ, RZ ;  /* 0x000000ff07097210 */ /* 0x040fe20007ffe1ff */
[----:B------:R-:W-:Y:S01]  /*12900*/  IMAD R13, R228, c[0x0][0x49c], R13 ;  /* 0x00012700e40d7a24 */ /* 0x000fe200078e020d */
[----:B------:R-:W-:Y:S02]  /*12910*/  SHF.R.S32.HI R4, RZ, 0x1f, R7 ;  /* 0x0000001fff047819 */ /* 0x000fe40000011407 */
[----:B------:R-:W-:Y:S01]  /*12920*/  IADD3 R12, P0, R7, R14, RZ ;  /* 0x0000000e070c7210 */ /* 0x000fe20007f1e0ff */
[----:B------:R-:W-:-:S03]  /*12930*/  IMAD R9, R9, c[0x0][0x4e8], R8 ;  /* 0x00013a0009097a24 */ /* 0x000fc600078e0208 */
[----:B------:R-:W-:Y:S02]  /*12940*/  IADD3.X R13, R4, R15, R13, P0, !PT ;  /* 0x0000000f040d7210 */ /* 0x000fe400007fe40d */
[----:B------:R-:W-:Y:S02]  /*12950*/  SHF.R.S32.HI R6, RZ, 0x1f, R9 ;  /* 0x0000001fff067819 */ /* 0x000fe40000011409 */
[----:B------:R-:W-:Y:S01]  /*12960*/  MOV R4, 0xff800000 ;  /* 0xff80000000047802 */ /* 0x000fe20000000f00 */
[----:B------:R-:W-:-:S04]  /*12970*/  IMAD.WIDE.U32 R12, R9, c[0x0][0x488], R12 ;  /* 0x00012200090c7a25 */ /* 0x000fc800078e000c */
[----:B------:R-:W-:-:S04]  /*12980*/  IMAD R6, R6, c[0x0][0x488], RZ ;  /* 0x0001220006067a24 */ /* 0x000fc800078e02ff */
[----:B------:R-:W-:Y:S01]  /*12990*/  IMAD R7, R9, c[0x0][0x48c], R6 ;  /* 0x0001230009077a24 */ /* 0x000fe200078e0206 */
[----:B------:R-:W-:-:S04]  /*129a0*/  LEA R6, P0, R12, c[0x0][0x450], 0x2 ;  /* 0x000114000c067a11 */ /* 0x000fc800078010ff */
[----:B------:R-:W-:-:S04]  /*129b0*/  IADD3 R7, R13, R7, RZ ;  /* 0x000000070d077210 */ /* 0x000fc80007ffe0ff */
[----:B------:R-:W-:-:S05]  /*129c0*/  LEA.HI.X R7, R12, c[0x0][0x454], R7, 0x2, P0 ;  /* 0x000115000c077a11 */ /* 0x000fca00000f1407 */
[----:B------:R1:W-:Y:S02]  /*129d0*/  STG.E [R6.64], R4 ;  /* 0x0000000406007986 */ /* 0x0003e4000c101904 */
.L_x_149:
[----:B------:R-:W-:Y:S05]  /*129e0*/  BSYNC B0 ;  /* 0x0000000000007941 */ /* 0x000fea0003800000 */
.L_x_148:
[----:B-1----:R-:W1:Y:S01]  /*129f0*/  S2R R6, SR_CTAID.X ;  /* 0x0000000000067919 */ /* 0x002e620000002500 */
[----:B------:R-:W-:Y:S01]  /*12a00*/  SHF.R.S32.HI R7, RZ, 0x1f, R2 ;  /* 0x0000001fff077819 */ /* 0x000fe20000011402 */
[----:B------:R-:W-:Y:S01]  /*12a10*/  IMAD R9, R11, c[0x0][0x3a0], RZ ;  /* 0x0000e8000b097a24 */ /* 0x000fe200078e02ff */
[----:B------:R-:W-:Y:S01]  /*12a20*/  BSSY B0, `(.L_x_150) ;  /* 0x0000045000007945 */ /* 0x000fe20003800000 */
[----:B------:R-:W-:Y:S01]  /*12a30*/  IMAD R0, R0, c[0x0][0x3e8], RZ ;  /* 0x0000fa0000007a24 */ /* 0x000fe200078e02ff */
[-C--:B------:R-:W-:Y:S01]  /*12a40*/  LEA.HI R8, R7, R2.reuse, RZ, 0x3 ;  /* 0x0000000207087211 */ /* 0x080fe200078f18ff */
[C---:B------:R-:W-:Y:S01]  /*12a50*/  IMAD R4, R10.reuse, c[0x0][0x3a4], R9 ;  /* 0x0000e9000a047a24 */ /* 0x040fe200078e0209 */
[----:B------:R-:W-:Y:S01]  /*12a60*/  MOV R7, c[0x0][0x4e8] ;  /* 0x00013a0000077a02 */ /* 0x000fe20000000f00 */
[----:B------:R-:W-:Y:S01]  /*12a70*/  IMAD.WIDE.U32 R10, R10, c[0x0][0x3a0], RZ ;  /* 0x0000e8000a0a7a25 */ /* 0x000fe200078e00ff */
[----:B------:R-:W-:Y:S02]  /*12a80*/  LOP3.LUT R9, R8, 0xfffffff8, RZ, 0xc0, !PT ;  /* 0xfffffff808097812 */ /* 0x000fe400078ec0ff */
[----:B------:R-:W-:Y:S01]  /*12a90*/  ISETP.NE.AND P0, PT, R7, 0x1, PT ;  /* 0x000000010700780c */ /* 0x000fe20003f05270 */
[----:B------:R-:W-:Y:S01]  /*12aa0*/  IMAD.IADD R13, R11, 0x1, R4 ;  /* 0x000000010b0d7824 */ /* 0x000fe200078e0204 */
[----:B------:R-:W-:Y:S01]  /*12ab0*/  IADD3 R11, -R9, R2, RZ ;  /* 0x00000002090b7210 */ /* 0x000fe20007ffe1ff */
[----:B------:R-:W-:Y:S01]  /*12ac0*/  IMAD.MOV.U32 R12, RZ, RZ, R10 ;  /* 0x000000ffff0c7224 */ /* 0x000fe200078e000a */
[----:B------:R-:W-:Y:S01]  /*12ad0*/  SHF.R.S32.HI R8, RZ, 0x3, R8 ;  /* 0x00000003ff087819 */ /* 0x000fe20000011408 */
[----:B------:R-:W-:-:S02]  /*12ae0*/  IMAD R0, R227, c[0x0][0x3ec], R0 ;  /* 0x0000fb00e3007a24 */ /* 0x000fc400078e0200 */
[----:B------:R-:W-:Y:S01]  /*12af0*/  IMAD.WIDE.U32 R12, R227, c[0x0][0x3e8], R12 ;  /* 0x0000fa00e30c7a25 */ /* 0x000fe200078e000c */
[CC--:B------:R-:W-:Y:S02]  /*12b00*/  LEA R7, R11.reuse, R8.reuse, 0x5 ;  /* 0x000000080b077211 */ /* 0x0c0fe400078e28ff */
[----:B------:R-:W-:Y:S01]  /*12b10*/  SHF.L.U32 R11, R11, 0x3, RZ ;  /* 0x000000030b0b7819 */ /* 0x000fe200000006ff */
[----:B------:R-:W-:Y:S01]  /*12b20*/  IMAD R5, R5, c[0x0][0x3f0], RZ ;  /* 0x0000fc0005057a24 */ /* 0x000fe200078e02ff */
[----:B------:R-:W-:Y:S01]  /*12b30*/  IADD3 R13, R0, R13, RZ ;  /* 0x0000000d000d7210 */ /* 0x000fe20007ffe0ff */
[C---:B-1----:R-:W-:Y:S01]  /*12b40*/  IMAD R7, R6.reuse, 0x80, R7 ;  /* 0x0000008006077824 */ /* 0x042fe200078e0207 */
[----:B------:R-:W-:Y:S01]  /*12b50*/  LEA R6, R6, R8, 0x7 ;  /* 0x0000000806067211 */ /* 0x000fe200078e38ff */
[----:B------:R-:W-:Y:S01]  /*12b60*/  IMAD R5, R228, c[0x0][0x3f4], R5 ;  /* 0x0000fd00e4057a24 */ /* 0x000fe200078e0205 */
[----:B------:R-:W-:Y:S01]  /*12b70*/  IADD3 R10, R11, 0x40, RZ ;  /* 0x000000400b0a7810 */ /* 0x000fe20007ffe0ff */
[----:B------:R-:W-:Y:S01]  /*12b80*/  @P0 IMAD.HI.U32 R0, R7, c[0x0][0x4ec], RZ ;  /* 0x00013b0007000a27 */ /* 0x000fe200078e00ff */
[----:B------:R-:W-:-:S02]  /*12b90*/  MOV R2, R7 ;  /* 0x0000000700027202 */ /* 0x000fc40000000f00 */
[C---:B------:R-:W-:Y:S01]  /*12ba0*/  IADD3 R9, R11.reuse, 0x80, RZ ;  /* 0x000000800b097810 */ /* 0x040fe20007ffe0ff */
[----:B------:R-:W-:Y:S01]  /*12bb0*/  IMAD.WIDE.U32 R12, R228, c[0x0][0x3f0], R12 ;  /* 0x0000fc00e40c7a25 */ /* 0x000fe200078e000c */
[----:B------:R-:W-:Y:S02]  /*12bc0*/  @P0 SHF.R.U32.HI R2, RZ, c[0x0][0x4f0], R0 ;  /* 0x00013c00ff020a19 */ /* 0x000fe40000011600 */
[----:B------:R-:W-:Y:S02]  /*12bd0*/  IADD3 R8, R11, 0xc0, RZ ;  /* 0x000000c00b087810 */ /* 0x000fe40007ffe0ff */
[--C-:B------:R-:W-:Y:S01]  /*12be0*/  SHF.R.S32.HI R4, RZ, 0x1f, R2.reuse ;  /* 0x0000001fff047819 */ /* 0x100fe20000011402 */
[----:B------:R-:W-:Y:S01]  /*12bf0*/  IMAD.MOV R0, RZ, RZ, -R2 ;  /* 0x000000ffff007224 */ /* 0x000fe200078e0a02 */
[----:B------:R-:W-:-:S03]  /*12c00*/  IADD3 R13, R13, R5, RZ ;  /* 0x000000050d0d7210 */ /* 0x000fc60007ffe0ff */
[----:B------:R-:W-:Y:S02]  /*12c10*/  IMAD R5, R4, c[0x0][0x3e0], RZ ;  /* 0x0000f80004057a24 */ /* 0x000fe400078e02ff */
[----:B------:R-:W-:Y:S02]  /*12c20*/  IMAD R0, R0, c[0x0][0x4e8], R7 ;  /* 0x00013a0000007a24 */ /* 0x000fe400078e0207 */
[----:B------:R-:W-:-:S04]  /*12c30*/  IMAD.WIDE.U32 R12, R2, c[0x0][0x3e0], R12 ;  /* 0x0000f800020c7a25 */ /* 0x000fc800078e000c */
[----:B------:R-:W-:Y:S01]  /*12c40*/  IMAD R5, R2, c[0x0][0x3e4], R5 ;  /* 0x0000f90002057a24 */ /* 0x000fe200078e0205 */
[----:B------:R-:W-:Y:S01]  /*12c50*/  SHF.R.S32.HI R2, RZ, 0x1f, R0 ;  /* 0x0000001fff027819 */ /* 0x000fe20000011400 */
[----:B-----5:R-:W-:-:S03]  /*12c60*/  IMAD R7, R3, c[0x0][0x4e8], RZ ;  /* 0x00013a0003077a24 */ /* 0x020fc600078e02ff */
[----:B------:R-:W-:Y:S01]  /*12c70*/  IADD3 R13, R13, R5, RZ ;  /* 0x000000050d0d7210 */ /* 0x000fe20007ffe0ff */
[----:B------:R-:W-:-:S04]  /*12c80*/  IMAD R5, R2, c[0x0][0x3d8], RZ ;  /* 0x0000f60002057a24 */ /* 0x000fc800078e02ff */
[C---:B------:R-:W-:Y:S02]  /*12c90*/  IMAD R5, R0.reuse, c[0x0][0x3dc], R5 ;  /* 0x0000f70000057a24 */ /* 0x040fe400078e0205 */
[----:B------:R-:W-:-:S04]  /*12ca0*/  IMAD.WIDE.U32 R12, R0, c[0x0][0x3d8], R12 ;  /* 0x0000f600000c7a25 */ /* 0x000fc800078e000c */
[----:B------:R-:W-:Y:S01]  /*12cb0*/  IMAD.IADD R5, R13, 0x1, R5 ;  /* 0x000000010d057824 */ /* 0x000fe200078e0205 */
[----:B------:R-:W-:-:S04]  /*12cc0*/  LEA R2, P0, R12, c[0x0][0x380], 0x1 ;  /* 0x0000e0000c027a11 */ /* 0x000fc800078008ff */
[----:B------:R-:W-:Y:S01]  /*12cd0*/  LEA.HI.X R0, R12, c[0x0][0x384], R5, 0x1, P0 ;  /* 0x0000e1000c007a11 */ /* 0x000fe200000f0c05 */
[----:B------:R1:W2:Y:S01]  /*12ce0*/  SHFL.IDX PT, R4, R2, RZ, 0x181f ;  /* 0x00181fff02047589 */ /* 0x0002a200000e0000 */
[----:B------:R-:W-:-:S03]  /*12cf0*/  ISETP.GE.AND P0, PT, R6, R7, PT ;  /* 0x000000070600720c */ /* 0x000fc60003f06270 */
[----:B------:R1:W3:Y:S10]  /*12d00*/  SHFL.IDX PT, R5, R0, RZ, 0x181f ;  /* 0x00181fff00057589 */ /* 0x0002f400000e0000 */
[----:B------:R-:W-:Y:S05]  /*12d10*/  @P0 BRA `(.L_x_151) ;  /* 0x0000015000000947 */ /* 0x000fea0003800000 */
[----:B------:R-:W-:Y:S02]  /*12d20*/  ISETP.GE.AND P2, PT, R10, c[0x0][0x3c8], PT ;  /* 0x0000f2000a007a0c */ /* 0x000fe40003f46270 */
[----:B------:R-:W-:-:S02]  /*12d30*/  ISETP.GE.AND P1, PT, R9, c[0x0][0x3c8], PT ;  /* 0x0000f20009007a0c */ /* 0x000fc40003f26270 */
        /* <DEDUP_REMOVED lines=19> */
.L_x_151:
[----:B------:R-:W-:Y:S05]  /*12e70*/  BSYNC B0 ;  /* 0x0000000000007941 */ /* 0x000fea0003800000 */
.L_x_150:
[----:B--2---:R-:W-:Y:S01]  /*12e80*/  IADD3 R4, R6, 0x20, RZ ;  /* 0x0000002006047810 */ /* 0x004fe20007ffe0ff */
[----:B------:R2:W4:Y:S01]  /*12e90*/  SHFL.IDX PT, R13, R0, 0x1, 0x181f ;  /* 0x00381f00000d7f89 */ /* 0x00052200000e0000 */
[----:B------:R-:W-:Y:S02]  /*12ea0*/  BSSY B0, `(.L_x_152) ;  /* 0x0000019000007945 */ /* 0x000fe40003800000 */
[----:B------:R-:W-:Y:S01]  /*12eb0*/  ISETP.GE.AND P0, PT, R4, R7, PT ;  /* 0x000000070400720c */ /* 0x000fe20003f06270 */
[----:B------:R2:W1:-:S12]  /*12ec0*/  SHFL.IDX PT, R12, R2, 0x1, 0x181f ;  /* 0x00381f00020c7f89 */ /* 0x00045800000e0000 */
[----:B------:R-:W-:Y:S05]  /*12ed0*/  @P0 BRA `(.L_x_153) ;  /* 0x0000015000000947 */ /* 0x000fea0003800000 */
[----:B------:R-:W-:Y:S02]  /*12ee0*/  ISETP.GE.AND P2, PT, R10, c[0x0][0x3c8], PT ;  /* 0x0000f2000a007a0c */ /* 0x000fe40003f46270 */
[----:B------:R-:W-:Y:S02]  /*12ef0*/  ISETP.GE.AND P1, PT, R9, c[0x0][0x3c8], PT ;  /* 0x0000f20009007a0c */ /* 0x000fe40003f26270 */
[----:B------:R-:W-:Y:S02]  /*12f00*/  ISETP.GE.AND P0, PT, R8, c[0x0][0x3c8], PT ;  /* 0x0000f20008007a0c */ /* 0x000fe40003f06270 */
[----:B------:R-:W-:-:S07]  /*12f10*/  ISETP.GE.AND P3, PT, R11, c[0x0][0x3c8], PT ;  /* 0x0000f2000b007a0c */ /* 0x000fce0003f66270 */
[----:B---3--:R-:W-:Y:S02]  /*12f20*/  @!P2 SHF.R.S32.HI R5, RZ, 0x1f, R10 ;  /* 0x0000001fff05a819 */ /* 0x008fe4000001140a */
        /* <DEDUP_REMOVED lines=16> */
.L_x_153:
[----:B------:R-:W-:Y:S05]  /*13030*/  BSYNC B0 ;  /* 0x0000000000007941 */ /* 0x000fea0003800000 */
.L_x_152:
[----:B-1----:R-:W-:Y:S01]  /*13040*/  IADD3 R4, R6, 0x40, RZ ;  /* 0x0000004006047810 */ /* 0x002fe20007ffe0ff */
[----:B----4-:R1:W4:Y:S01]  /*13050*/  SHFL.IDX PT, R13, R0, 0x2, 0x181f ;  /* 0x00581f00000d7f89 */ /* 0x01032200000e0000 */
[----:B------:R-:W-:Y:S02]  /*13060*/  BSSY B0, `(.L_x_154) ;  /* 0x0000019000007945 */ /* 0x000fe40003800000 */
[----:B------:R-:W-:Y:S01]  /*13070*/  ISETP.GE.AND P0, PT, R4, R7, PT ;  /* 0x000000070400720c */ /* 0x000fe20003f06270 */
[----:B------:R1:W2:-:S12]  /*13080*/  SHFL.IDX PT, R12, R2, 0x2, 0x181f ;  /* 0x00581f00020c7f89 */ /* 0x00029800000e0000 */
        /* <DEDUP_REMOVED lines=9> */
[----:B--2-4-:R-:W-:Y:S01]  /*13120*/  @!P3 IMAD.WIDE R14, R11, 0x2, R12 ;  /* 0x000000020b0eb825 */ /* 0x014fe200078e020c */
        /* <DEDUP_REMOVED lines=12> */
.L_x_155:
[----:B------:R-:W-:Y:S05]  /*131f0*/  BSYNC B0 ;  /* 0x0000000000007941 */ /* 0x000fea0003800000 */
.L_x_154:
[----:B------:R-:W-:Y:S01]  /*13200*/  IADD3 R6, R6, 0x60, RZ ;  /* 0x0000006006067810 */ /* 0x000fe20007ffe0ff */
[----:B------:R1:W4:Y:S03]  /*13210*/  SHFL.IDX PT, R3, R0, 0x3, 0x181f ;  /* 0x00781f0000037f89 */ /* 0x00032600000e0000 */
[----:B------:R-:W-:Y:S01]  /*13220*/  ISETP.GE.AND P0, PT, R6, R7, PT ;  /* 0x000000070600720c */ /* 0x000fe20003f06270 */
[----:B-12---:R-:W1:-:S12]  /*13230*/  SHFL.IDX PT, R2, R2, 0x3, 0x181f ;  /* 0x00781f0002027f89 */ /* 0x006e5800000e0000 */
[----:B------:R-:W-:Y:S05]  /*13240*/  @P0 EXIT ;  /* 0x000000000000094d */ /* 0x000fea0003800000 */
[----:B------:R-:W-:Y:S02]  /*13250*/  ISETP.GE.AND P1, PT, R10, c[0x0][0x3c8], PT ;  /* 0x0000f2000a007a0c */ /* 0x000fe40003f26270 */
[----:B------:R-:W-:Y:S02]  /*13260*/  ISETP.GE.AND P0, PT, R9, c[0x0][0x3c8], PT ;  /* 0x0000f20009007a0c */ /* 0x000fe40003f06270 */
[----:B------:R-:W-:-:S09]  /*13270*/  ISETP.GE.AND P2, PT, R11, c[0x0][0x3c8], PT ;  /* 0x0000f2000b007a0c */ /* 0x000fd20003f46270 */
[----:B---3--:R-:W-:Y:S02]  /*13280*/  @!P1 SHF.R.S32.HI R5, RZ, 0x1f, R10 ;  /* 0x0000001fff059819 */ /* 0x008fe4000001140a */
[----:B------:R-:W-:Y:S02]  /*13290*/  @!P0 SHF.R.S32.HI R0, RZ, 0x1f, R9 ;  /* 0x0000001fff008819 */ /* 0x000fe40000011409 */
[----:B------:R-:W-:Y:S01]  /*132a0*/  @!P1 LEA.HI R5, R5, R10, RZ, 0x3 ;  /* 0x0000000a05059211 */ /* 0x000fe200078f18ff */
[--C-:B-1--4-:R-:W-:Y:S01]  /*132b0*/  @!P2 IMAD.WIDE R10, R11, 0x2, R2.reuse ;  /* 0x000000020b0aa825 */ /* 0x112fe200078e0202 */
        /* <DEDUP_REMOVED lines=10> */
[----:B-1----:R-:W-:-:S04]  /*13360*/  SHF.R.S32.HI R5, RZ, 0x1f, R8 ;  /* 0x0000001fff057819 */ /* 0x002fc80000011408 */
[----:B------:R-:W-:-:S04]  /*13370*/  LEA.HI R5, R5, R8, RZ, 0x3 ;  /* 0x0000000805057211 */ /* 0x000fc800078f18ff */
[----:B------:R-:W-:-:S05]  /*13380*/  LOP3.LUT R5, R5, 0xfffffff8, RZ, 0xc0, !PT ;  /* 0xfffffff805057812 */ /* 0x000fca00078ec0ff */
[----:B------:R-:W-:-:S05]  /*13390*/  IMAD.WIDE R2, R5, 0x2, R2 ;  /* 0x0000000205027825 */ /* 0x000fca00078e0202 */
[----:B------:R-:W-:Y:S01]  /*133a0*/  ST.E.128 [R2.64], RZ ;  /* 0x000000ff02007985 */ /* 0x000fe2000c101d04 */
[----:B------:R-:W-:Y:S05]  /*133b0*/  EXIT ;  /* 0x000000000000794d */ /* 0x000fea0003800000 */
.L_x_156:
        /* <DEDUP_REMOVED lines=12> */
.L_x_3058:


//--------------------- .text._ZN7cutlass13device_kernelIN5flash19enable_sm80_to_sm89INS1_16FlashAttnFwdSm80INS1_25CollectiveMainloopFwdSm80ILi8ELi1ELb1EN4cute5tupleIJNS5_1CILi128EEENS7_ILi48EEENS7_ILi256EEEEEELi256ENS_10bfloat16_tEfNS_4arch4Sm80ELb0ELb1ELb1ELb0ELb0ELb0ELb1ELb0EEENS1_21CollectiveEpilogueFwdINS6_IJS8_SA_S9_EEENS6_IJNS7_ILi1EEESI_SI_EEESC_SE_Li256ELb0ELb1ELb0ELb0EEENS1_19SingleTileSchedulerILb0ELb0ELb1ELi128EEEEEEEEEvNT_6ParamsE --------------------------
	.section	.text._ZN7cutlass13device_kernelIN5flash19enable_sm80_to_sm89INS1_16FlashAttnFwdSm80INS1_25CollectiveMainloopFwdSm80ILi8ELi1ELb1EN4cute5tupleIJNS5_1CILi128EEENS7_ILi48EEENS7_ILi256EEEEEELi256ENS_10bfloat16_tEfNS_4arch4Sm80ELb0ELb1ELb1ELb0ELb0ELb0ELb1ELb0EEENS1_21CollectiveEpilogueFwdINS6_IJS8_SA_S9_EEENS6_IJNS7_ILi1EEESI_SI_EEESC_SE_Li256ELb0ELb1ELb0ELb0EEENS1_19SingleTileSchedulerILb0ELb0ELb1ELi128EEEEEEEEEvNT_6ParamsE,"ax",@progbits
	.sectioninfo	@"SHI_REGISTERS=255"
	.align	128
.text._ZN7cutlass13device_kernelIN5flash19enable_sm80_to_sm89INS1_16FlashAttnFwdSm80INS1_25CollectiveMainloopFwdSm80ILi8ELi1ELb1EN4cute5tupleIJNS5_1CILi128EEENS7_ILi48EEENS7_ILi256EEEEEELi256ENS_10bfloat16_tEfNS_4arch4Sm80ELb0ELb1ELb1ELb0ELb0ELb0ELb1ELb0EEENS1_21CollectiveEpilogueFwdINS6_IJS8_SA_S9_EEENS6_IJNS7_ILi1EEESI_SI_EEESC_SE_Li256ELb0ELb1ELb0ELb0EEENS1_19SingleTileSchedulerILb0ELb0ELb1ELi128EEEEEEEEEvNT_6ParamsE:
        .type           _ZN7cutlass13device_kernelIN5flash19enable_sm80_to_sm89INS1_16FlashAttnFwdSm80INS1_25CollectiveMainloopFwdSm80ILi8ELi1ELb1EN4cute5tupleIJNS5_1CILi128EEENS7_ILi48EEENS7_ILi256EEEEEELi256ENS_10bfloat16_tEfNS_4arch4Sm80ELb0ELb1ELb1ELb0ELb0ELb0ELb1ELb0EEENS1_21CollectiveEpilogueFwdINS6_IJS8_SA_S9_EEENS6_IJNS7_ILi1EEESI_SI_EEESC_SE_Li256ELb0ELb1ELb0ELb0EEENS1_19SingleTileSchedulerILb0ELb0ELb1ELi128EEEEEEEEEvNT_6ParamsE,@function
        .size           _ZN7cutlass13device_kernelIN5flash19enable_sm80_to_sm89INS1_16FlashAttnFwdSm80INS1_25CollectiveMainloopFwdSm80ILi8ELi1ELb1EN4cute5tupleIJNS5_1CILi128EEENS7_ILi48EEENS7_ILi256EEEEEELi256ENS_10bfloat16_tEfNS_4arch4Sm80ELb0ELb1ELb1ELb0ELb0ELb0ELb1ELb0EEENS1_21CollectiveEpilogueFwdINS6_IJS8_SA_S9_EEENS6_IJNS7_ILi1EEESI_SI_EEESC_SE_Li256ELb0ELb1ELb0ELb0EEENS1_19SingleTileSchedulerILb0ELb0ELb1ELi128EEEEEEEEEvNT_6ParamsE,(.L_x_3059 - _ZN7cutlass13device_kernelIN5flash19enable_sm80_to_sm89INS1_16FlashAttnFwdSm80INS1_25CollectiveMainloopFwdSm80ILi8ELi1ELb1EN4cute5tupleIJNS5_1CILi128EEENS7_ILi48EEENS7_ILi256EEEEEELi256ENS_10bfloat16_tEfNS_4arch4Sm80ELb0ELb1ELb1ELb0ELb0ELb0ELb1ELb0EEENS1_21CollectiveEpilogueFwdINS6_IJS8_SA_S9_EEENS6_IJNS7_ILi1EEESI_SI_EEESC_SE_Li256ELb0ELb1ELb0ELb0EEENS1_19SingleTileSchedulerILb0ELb0ELb1ELi128EEEEEEEEEvNT_6ParamsE)
        .other          _ZN7cutlass13device_kernelIN5flash19enable_sm80_to_sm89INS1_16FlashAttnFwdSm80INS1_25CollectiveMainloopFwdSm80ILi8ELi1ELb1EN4cute5tupleIJNS5_1CILi128EEENS7_ILi48EEENS7_ILi256EEEEEELi256ENS_10bfloat16_tEfNS_4arch4Sm80ELb0ELb1ELb1ELb0ELb0ELb0ELb1ELb0EEENS1_21CollectiveEpilogueFwdINS6_IJS8_SA_S9_EEENS6_IJNS7_ILi1EEESI_SI_EEESC_SE_Li256ELb0ELb1ELb0ELb0EEENS1_19SingleTileSchedulerILb0ELb0ELb1ELi128EEEEEEEEEvNT_6ParamsE,@"STO_CUDA_ENTRY STV_DEFAULT"
_ZN7cutlass13device_kernelIN5flash19enable_sm80_to_sm89INS1_16FlashAttnFwdSm80INS1_25CollectiveMainloopFwdSm80ILi8ELi1ELb1EN4cute5tupleIJNS5_1CILi128EEENS7_ILi48EEENS7_ILi256EEEEEELi256ENS_10bfloat16_tEfNS_4arch4Sm80ELb0ELb1ELb1ELb0ELb0ELb0ELb1ELb0EEENS1_21CollectiveEpilogueFwdINS6_IJS8_SA_S9_EEENS6_IJNS7_ILi1EEESI_SI_EEESC_SE_Li256ELb0ELb1ELb0ELb0EEENS1_19SingleTileSchedulerILb0ELb0ELb1ELi128EEEEEEEEEvNT_6ParamsE:
[----:B------:R-:W-:-:S03]  /*0000*/  MOV R1, c[0x0][0x28] ;  /* 0x00000a0000017a02 */ /* 0x000fc60000000f00 */
[----:B------:R-:W1:Y:S01]  /*0010*/  S2R R16, SR_CTAID.Z ;  /* 0x0000000000107919 */ /* 0x000e620000002700 */
[----:B------:R-:W-:Y:S02]  /*0020*/  IADD3 R1, R1, -0xa0, RZ ;  /* 0xffffff6001017810 */ /* 0x000fe40007ffe0ff */
[----:B-1----:R-:W-:-:S13]  /*0030*/  ISETP.GE.AND P0, PT, R16, RZ, PT ;  /* 0x000000ff1000720c */ /* 0x002fda0003f06270 */
[----:B------:R-:W-:Y:S05]  /*0040*/  @!P0 EXIT ;  /* 0x000000000000894d */ /* 0x000fea0003800000 */
[----:B------:R-:W1:Y:S01]  /*0050*/  S2UR UR16, SR_CTAID.X ;  /* 0x00000000001079c3 */ /* 0x000e620000002500 */
[----:B------:R-:W-:Y:S01]  /*0060*/  ULDC UR6, c[0x0][0x2c4] ;  /* 0x0000b10000067ab9 */ /* 0x000fe20000000800 */
[----:B------:R-:W2:Y:S01]  /*0070*/  S2R R85, SR_TID.X ;  /* 0x0000000000557919 */ /* 0x000ea20000002100 */
[----:B------:R-:W-:Y:S02]  /*0080*/  UISETP.NE.AND UP0, UPT, UR6, 0x1, UPT ;  /* 0x000000010600788c */ /* 0x000fe4000bf05270 */
[----:B------:R-:W-:Y:S02]  /*0090*/  ULDC.64 UR4, c[0x0][0x2c8] ;  /* 0x0000b20000047ab9 */ /* 0x000fe40000000a00 */
[----:B------:R-:W-:Y:S02]  /*00a0*/  UMOV UR7, 0x1 ;  /* 0x0000000100077882 */ /* 0x000fe40000000000 */
[----:B------:R-:W-:Y:S02]  /*00b0*/  UP2UR UR18, UPR, URZ, 0x1 ;  /* 0x000000013f127883 */ /* 0x000fe40008000000 */
[----:B------:R-:W-:-:S02]  /*00c0*/  ULDC UR9, c[0x0][0x168] ;  /* 0x00005a0000097ab9 */ /* 0x000fc40000000800 */
[----:B------:R-:W-:Y:S02]  /*00d0*/  UIADD3 UR9, UR7, -UR9, URZ ;  /* 0x8000000907097290 */ /* 0x000fe4000fffe03f */
[----:B-1----:R-:W-:-:S04]  /*00e0*/  USHF.L.U32 UR16, UR16, 0x7, URZ ;  /* 0x0000000710107899 */ /* 0x002fc8000800063f */
[----:B------:R-:W-:Y:S02]  /*00f0*/  @UP0 UIADD3 UR10, UR16, 0x7f, URZ ;  /* 0x0000007f100a0890 */ /* 0x000fe4000fffe03f */
[----:B------:R-:W-:Y:S02]  /*0100*/  UIADD3 UR8, UR16, 0x7f, URZ ;  /* 0x0000007f10087890 */ /* 0x000fe4000fffe03f */
[----:B------:R-:W-:-:S04]  /*0110*/  UIMAD.WIDE.U32 UR10, UR10, UR4, URZ ;  /* 0x000000040a0a72a5 */ /* 0x000fc8000f8e003f */
[----:B------:R-:W-:-:S03]  /*0120*/  @UP0 USHF.R.U32.HI UR8, URZ, UR5, UR11 ;  /* 0x000000053f080299 */ /* 0x000fc6000801160b */
[----:B------:R-:W-:Y:S02]  /*0130*/  ULDC.64 UR4, c[0x0][0x328] ;  /* 0x0000ca0000047ab9 */ /* 0x000fe40000000a00 */
[----:B------:R-:W-:-:S03]  /*0140*/  UISETP.LE.AND UP0, UPT, UR7, UR5, UPT ;  /* 0x000000050700728c */ /* 0x000fc6000bf03270 */
[----:B------:R-:W-:Y:S02]  /*0150*/  ULDC UR5, c[0x0][0x1d0] ;  /* 0x0000740000057ab9 */ /* 0x000fe40000000800 */
[----:B------:R-:W-:Y:S01]  /*0160*/  UIADD3 UR5, UR8, UR5, UR9 ;  /* 0x0000000508057290 */ /* 0x000fe2000fffe009 */
[----:B------:R-:W-:Y:S01]  /*0170*/  PLOP3.LUT P0, PT, PT, PT, UP0, 0x40, 0x0 ;  /* 0x000000000000781c */ /* 0x000fe20003f0e808 */
[----:B------:R-:W-:Y:S02]  /*0180*/  UP2UR UR17, UPR, URZ, 0x1 ;  /* 0x000000013f117883 */ /* 0x000fe40008000000 */
[----:B------:R-:W-:-:S10]  /*0190*/  UIADD3 UR8, UR5, UR4, URZ ;  /* 0x0000000405087290 */ /* 0x000fd4000fffe03f */
[----:B------:R-:W-:Y:S05]  /*01a0*/  @P0 BRA `(.L_x_157) ;  /* 0x0000014000000947 */ /* 0x000fea0003800000 */
[----:B--2---:R-:W-:Y:S01]  /*01b0*/  ISETP.LT.AND P0, PT, RZ, UR5, PT ;  /* 0x00000005ff007c0c */ /* 0x004fe2000bf01270 */
[----:B------:R-:W-:-:S12]  /*01c0*/  UIADD3 UR9, UR5, -0x1, URZ ;  /* 0xffffffff05097890 */ /* 0x000fd8000fffe03f */
[----:B------:R-:W-:Y:S05]  /*01d0*/  @P0 BRA `(.L_x_158) ;  /* 0x0000008000000947 */ /* 0x000fea0003800000 */
[----:B------:R-:W-:Y:S02]  /*01e0*/  ULDC UR4, c[0x0][0x32c] ;  /* 0x0000cb0000047ab9 */ /* 0x000fe40000000800 */
[----:B------:R-:W-:Y:S02]  /*01f0*/  UISETP.NE.AND UP0, UPT, UR7, UR4, UPT ;  /* 0x000000040700728c */ /* 0x000fe4000bf05270 */
[----:B------:R-:W-:-:S03]  /*0200*/  UIADD3 UR9, -UR5, URZ, URZ ;  /* 0x0000003f05097290 */ /* 0x000fc6000fffe13f */
[----:B------:R-:W-:Y:S02]  /*0210*/  ULDC.64 UR4, c[0x0][0x330] ;  /* 0x0000cc0000047ab9 */ /* 0x000fe40000000a00 */
[----:B------:R-:W-:-:S04]  /*0220*/  UIMAD.WIDE.U32 UR10, UR9, UR4, URZ ;  /* 0x00000004090a72a5 */ /* 0x000fc8000f8e003f */
[----:B------:R-:W-:-:S04]  /*0230*/  @UP0 USHF.R.U32.HI UR9, URZ, UR5, UR11 ;  /* 0x000000053f090299 */ /* 0x000fc8000801160b */
[----:B------:R-:W-:Y:S01]  /*0240*/  ULOP3.LUT UR9, URZ, UR9, URZ, 0x33, !UPT ;  /* 0x000000093f097292 */ /* 0x000fe2000f8e333f */
[----:B------:R-:W-:Y:S05]  /*0250*/  BRA `(.L_x_159) ;  /* 0x0000005000007947 */ /* 0x000fea0003800000 */
.L_x_158:
[----:B------:R-:W-:Y:S02]  /*0260*/  ULDC UR4, c[0x0][0x32c] ;  /* 0x0000cb0000047ab9 */ /* 0x000fe40000000800 */
[----:B------:R-:W-:-:S03]  /*0270*/  UISETP.NE.AND UP0, UPT, UR7, UR4, UPT ;  /* 0x000000040700728c */ /* 0x000fc6000bf05270 */
[----:B------:R-:W-:Y:S02]  /*0280*/  ULDC.64 UR4, c[0x0][0x330] ;  /* 0x0000cc0000047ab9 */ /* 0x000fe40000000a00 */
[----:B------:R-:W-:-:S06]  /*0290*/  UIMAD.WIDE.U32 UR10, UR9, UR4, URZ ;  /* 0x00000004090a72a5 */ /* 0x000fcc000f8e003f */
[----:B------:R-:W-:Y:S02]  /*02a0*/  @UP0 USHF.R.U32.HI UR9, URZ, UR5, UR11 ;  /* 0x000000053f090299 */ /* 0x000fe4000801160b */
.L_x_159:
[----:B------:R-:W-:Y:S02]  /*02b0*/  ULDC UR4, c[0x0][0x32c] ;  /* 0x0000cb0000047ab9 */ /* 0x000fe40000000800 */
[----:B------:R-:W-:-:S04]  /*02c0*/  UIMAD UR4, UR9, UR4, UR4 ;  /* 0x00000004090472a4 */ /* 0x000fc8000f8e0204 */
[----:B------:R-:W-:-:S04]  /*02d0*/  UISETP.LT.AND UP0, UPT, UR8, UR4, UPT ;  /* 0x000000040800728c */ /* 0x000fc8000bf01270 */
[----:B------:R-:W-:Y:S02]  /*02e0*/  USEL UR8, UR8, UR4, UP0 ;  /* 0x0000000408087287 */ /* 0x000fe40008000000 */
.L_x_157:
[----:B--2---:R-:W-:Y:S02]  /*02f0*/  UMOV UR12, 0x2f ;  /* 0x0000002f000c7882 */ /* 0x004fe40000000000 */
[----:B------:R-:W-:Y:S02]  /*0300*/  ULDC UR15, c[0x0][0x1d0] ;  /* 0x00007400000f7ab9 */ /* 0x000fe40000000800 */
[----:B------:R-:W-:Y:S02]  /*0310*/  UISETP.NE.AND UP0, UPT, UR6, 0x1, UPT ;  /* 0x000000010600788c */ /* 0x000fe4000bf05270 */
[----:B------:R-:W-:Y:S02]  /*0320*/  UIADD3 UR12, UR12, UR15, URZ ;  /* 0x0000000f0c0c7290 */ /* 0x000fe4000fffe03f */
[----:B------:R-:W-:Y:S02]  /*0330*/  ULDC.64 UR4, c[0x0][0x2c8] ;  /* 0x0000b20000047ab9 */ /* 0x000fe40000000a00 */
[----:B------:R-:W-:-:S02]  /*0340*/  UIMAD.WIDE.U32 UR10, UR16, UR4, URZ ;  /* 0x00000004100a72a5 */ /* 0x000fc4000f8e003f */
[----:B------:R-:W-:Y:S02]  /*0350*/  UIMAD.WIDE UR12, UR12, 0x2aaaaaab, URZ ;  /* 0x2aaaaaab0c0c78a5 */ /* 0x000fe4000f8e023f */
[----:B------:R-:W-:Y:S02]  /*0360*/  UIADD3 UR8, UR8, 0x2f, URZ ;  /* 0x0000002f08087890 */ /* 0x000fe4000fffe03f */
[----:B------:R-:W-:Y:S02]  /*0370*/  UISETP.NE.AND UP1, UPT, UR17, URZ, UPT ;  /* 0x0000003f1100728c */ /* 0x000fe4000bf25270 */
[----:B------:R-:W-:Y:S02]  /*0380*/  UIMAD.WIDE UR8, UR8, 0x2aaaaaab, URZ ;  /* 0x2aaaaaab080878a5 */ /* 0x000fe4000f8e023f */
[----:B------:R-:W-:Y:S02]  /*0390*/  @UP0 UMOV UR7, UR11 ;  /* 0x0000000b00070c82 */ /* 0x000fe40008000000 */
[----:B------:R-:W-:Y:S01]  /*03a0*/  UMOV UR4, UR16 ;  /* 0x0000001000047c82 */ /* 0x000fe20008000000 */
[----:B------:R-:W-:Y:S01]  /*03b0*/  PLOP3.LUT P0, PT, PT, PT, UP1, 0x40, 0x0 ;  /* 0x000000000000781c */ /* 0x000fe20003f0e818 */
[----:B------:R-:W-:-:S02]  /*03c0*/  UMOV UR11, UR13 ;  /* 0x0000000d000b7c82 */ /* 0x000fc40008000000 */
[----:B------:R-:W-:Y:S02]  /*03d0*/  @UP0 USHF.R.U32.HI UR4, URZ, UR5, UR7 ;  /* 0x000000053f040299 */ /* 0x000fe40008011607 */
[----:B------:R-:W-:Y:S02]  /*03e0*/  USHF.R.U32.HI UR7, URZ, 0x1f, UR9 ;  /* 0x0000001f3f077899 */ /* 0x000fe40008011609 */
[----:B------:R-:W-:Y:S02]  /*03f0*/  USHF.R.U32.HI UR8, URZ, 0x1f, UR11 ;  /* 0x0000001f3f087899 */ /* 0x000fe4000801160b */
[----:B------:R-:W-:Y:S02]  /*0400*/  ULDC UR10, c[0x0][0x168] ;  /* 0x00005a00000a7ab9 */ /* 0x000fe40000000800 */
[----:B------:R-:W-:Y:S02]  /*0410*/  UIADD3 UR15, UR15, -UR10, URZ ;  /* 0x8000000a0f0f7290 */ /* 0x000fe4000fffe03f */
[----:B------:R-:W-:-:S02]  /*0420*/  ULEA.HI.SX32 UR9, UR9, UR7, 0x1d ;  /* 0x0000000709097291 */ /* 0x000fc4000f8fea3f */
[----:B------:R-:W-:Y:S02]  /*0430*/  ULEA.HI.SX32 UR8, UR11, UR8, 0x1d ;  /* 0x000000080b087291 */ /* 0x000fe4000f8fea3f */
[----:B------:R-:W-:Y:S02]  /*0440*/  UIADD3 UR4, UR15, UR4, URZ ;  /* 0x000000040f047290 */ /* 0x000fe4000fffe03f */
[----:B------:R-:W-:Y:S02]  /*0450*/  UISETP.LT.AND UP0, UPT, UR8, UR9, UPT ;  /* 0x000000090800728c */ /* 0x000fe4000bf01270 */
[----:B------:R-:W-:Y:S02]  /*0460*/  ULDC UR5, c[0x0][0x324] ;  /* 0x0000c90000057ab9 */ /* 0x000fe40000000800 */
[----:B------:R-:W-:Y:S02]  /*0470*/  UIADD3 UR7, UR4, -UR5, URZ ;  /* 0x8000000504077290 */ /* 0x000fe4000fffe03f */
[----:B------:R-:W-:Y:S01]  /*0480*/  USEL UR13, UR8, UR9, UP0 ;  /* 0x00000009080d7287 */ /* 0x000fe20008000000 */
[----:B------:R-:W-:Y:S05]  /*0490*/  @P0 BRA `(.L_x_160) ;  /* 0x0000015000000947 */ /* 0x000fea0003800000 */
[----:B------:R-:W-:Y:S02]  /*04a0*/  UMOV UR8, UR4 ;  /* 0x0000000400087c82 */ /* 0x000fe40008000000 */
[----:B------:R-:W-:-:S06]  /*04b0*/  UISETP.GT.AND UP0, UPT, UR8, -0x1, UPT ;  /* 0xffffffff0800788c */ /* 0x000fcc000bf04270 */
[----:B------:R-:W-:-:S13]  /*04c0*/  PLOP3.LUT P0, PT, PT, PT, UP0, 0x80, 0x0 ;  /* 0x000000000000781c */ /* 0x000fda0003f0f008 */
[----:B------:R-:W-:Y:S05]  /*04d0*/  @P0 BRA `(.L_x_161) ;  /* 0x0000008000000947 */ /* 0x000fea0003800000 */
[----:B------:R-:W-:Y:S02]  /*04e0*/  ULDC UR4, c[0x0][0x32c] ;  /* 0x0000cb0000047ab9 */ /* 0x000fe40000000800 */
[----:B------:R-:W-:Y:S02]  /*04f0*/  UISETP.NE.AND UP0, UPT, UR4, 0x1, UPT ;  /* 0x000000010400788c */ /* 0x000fe4000bf05270 */
[----:B------:R-:W-:Y:S02]  /*0500*/  ULOP3.LUT UR8, URZ, UR8, URZ, 0x33, !UPT ;  /* 0x000000083f087292 */ /* 0x000fe4000f8e333f */
[----:B------:R-:W-:Y:S02]  /*0510*/  ULDC.64 UR4, c[0x0][0x330] ;  /* 0x0000cc0000047ab9 */ /* 0x000fe40000000a00 */
[----:B------:R-:W-:-:S05]  /*0520*/  UIMAD.WIDE.U32 UR10, UR8, UR4, URZ ;  /* 0x00000004080a72a5 */ /* 0x000fca000f8e003f */
[----:B------:R-:W-:-:S04]  /*0530*/  @UP0 USHF.R.U32.HI UR8, URZ, UR5, UR11 ;  /* 0x000000053f080299 */ /* 0x000fc8000801160b */
[----:B------:R-:W-:Y:S01]  /*0540*/  ULOP3.LUT UR8, URZ, UR8, URZ, 0x33, !UPT ;  /* 0x000000083f087292 */ /* 0x000fe2000f8e333f */
[----:B------:R-:W-:Y:S05]  /*0550*/  BRA `(.L_x_162) ;  /* 0x0000005000007947 */ /* 0x000fea0003800000 */
.L_x_161:
[----:B------:R-:W-:Y:S02]  /*0560*/  ULDC UR4, c[0x0][0x32c] ;  /* 0x0000cb0000047ab9 */ /* 0x000fe40000000800 */
[----:B------:R-:W-:-:S03]  /*0570*/  UISETP.NE.AND UP0, UPT, UR4, 0x1, UPT ;  /* 0x000000010400788c */ /* 0x000fc6000bf05270 */
[----:B------:R-:W-:Y:S02]  /*0580*/  ULDC.64 UR4, c[0x0][0x330] ;  /* 0x0000cc0000047ab9 */ /* 0x000fe40000000a00 */
[----:B------:R-:W-:-:S06]  /*0590*/  UIMAD.WIDE.U32 UR10, UR8, UR4, URZ ;  /* 0x00000004080a72a5 */ /* 0x000fcc000f8e003f */
[----:B------:R-:W-:Y:S02]  /*05a0*/  @UP0 USHF.R.U32.HI UR8, URZ, UR5, UR11 ;  /* 0x000000053f080299 */ /* 0x000fe4000801160b */
.L_x_162:
[----:B------:R-:W-:Y:S02]  /*05b0*/  ULDC UR4, c[0x0][0x32c] ;  /* 0x0000cb0000047ab9 */ /* 0x000fe40000000800 */
[----:B------:R-:W-:-:S04]  /*05c0*/  UIMAD UR4, UR8, UR4, URZ ;  /* 0x00000004080472a4 */ /* 0x000fc8000f8e023f */
[----:B------:R-:W-:-:S04]  /*05d0*/  UISETP.LT.AND UP0, UPT, UR7, UR4, UPT ;  /* 0x000000040700728c */ /* 0x000fc8000bf01270 */
[----:B------:R-:W-:-:S04]  /*05e0*/  USEL UR7, UR7, UR4, !UP0 ;  /* 0x0000000407077287 */ /* 0x000fc8000c000000 */
.L_x_160:
[----:B------:R-:W-:Y:S01]  /*05f0*/  UIMAD.WIDE UR4, UR7, 0x2aaaaaab, URZ ;  /* 0x2aaaaaab070478a5 */ /* 0x000fe2000f8e023f */
[----:B------:R-:W-:Y:S01]  /*0600*/  PLOP3.LUT P2, PT, PT, PT, PT, 0x80, 0x0 ;  /* 0x000000000000781c */ /* 0x000fe20003f4f070 */
[----:B------:R-:W-:Y:S01]  /*0610*/  ULDC.64 UR24, c[0x0][0x118] ;  /* 0x0000460000187ab9 */ /* 0x000fe20000000a00 */
[----:B------:R-:W-:Y:S01]  /*0620*/  CS2R R130, SRZ ;  /* 0x0000000000827805 */ /* 0x000fe2000001ff00 */
[----:B------:R-:W-:Y:S01]  /*0630*/  USHF.R.U32.HI UR4, URZ, 0x1f, UR5 ;  /* 0x0000001f3f047899 */ /* 0x000fe20008011605 */
[----:B------:R-:W-:Y:S01]  /*0640*/  CS2R R22, SRZ ;  /* 0x0000000000167805 */ /* 0x000fe2000001ff00 */
[----:B------:R-:W-:Y:S01]  /*0650*/  IMAD.MOV.U32 R128, RZ, RZ, RZ ;  /* 0x000000ffff807224 */ /* 0x000fe200078e00ff */
[----:B------:R-:W-:Y:S01]  /*0660*/  CS2R R126, SRZ ;  /* 0x00000000007e7805 */ /* 0x000fe2000001ff00 */
[----:B------:R-:W-:Y:S01]  /*0670*/  ULEA.HI.SX32 UR4, UR5, UR4, 0x1d ;  /* 0x0000000405047291 */ /* 0x000fe2000f8fea3f */
[----:B------:R-:W-:Y:S01]  /*0680*/  IMAD.MOV.U32 R124, RZ, RZ, RZ ;  /* 0x000000ffff7c7224 */ /* 0x000fe200078e00ff */
[----:B------:R-:W-:Y:S01]  /*0690*/  CS2R R122, SRZ ;  /* 0x00000000007a7805 */ /* 0x000fe2000001ff00 */
[----:B------:R-:W-:Y:S01]  /*06a0*/  CS2R R24, SRZ ;  /* 0x0000000000187805 */ /* 0x000fe2000001ff00 */
[----:B------:R-:W-:Y:S01]  /*06b0*/  UISETP.LT.AND UP0, UPT, URZ, UR4, UPT ;  /* 0x000000043f00728c */ /* 0x000fe2000bf01270 */
[----:B------:R-:W-:Y:S01]  /*06c0*/  MOV R120, RZ ;  /* 0x000000ff00787202 */ /* 0x000fe20000000f00 */
[----:B------:R-:W-:Y:S01]  /*06d0*/  CS2R R118, SRZ ;  /* 0x0000000000767805 */ /* 0x000fe2000001ff00 */
[----:B------:R-:W-:Y:S01]  /*06e0*/  IMAD.MOV.U32 R116, RZ, RZ, RZ ;  /* 0x000000ffff747224 */ /* 0x000fe200078e00ff */
[----:B------:R-:W-:Y:S01]  /*06f0*/  USEL UR12, URZ, UR4, !UP0 ;  /* 0x000000043f0c7287 */ /* 0x000fe2000c000000 */
[----:B------:R-:W-:Y:S01]  /*0700*/  CS2R R114, SRZ ;  /* 0x0000000000727805 */ /* 0x000fe2000001ff00 */
[----:B------:R-:W-:Y:S01]  /*0710*/  CS2R R26, SRZ ;  /* 0x00000000001a7805 */ /* 0x000fe2000001ff00 */
[----:B------:R-:W-:Y:S01]  /*0720*/  MOV R112, RZ ;  /* 0x000000ff00707202 */ /* 0x000fe20000000f00 */
[----:B------:R-:W-:Y:S01]  /*0730*/  UISETP.GT.AND UP0, UPT, UR13, UR12, UPT ;  /* 0x0000000c0d00728c */ /* 0x000fe2000bf04270 */
[----:B------:R-:W-:Y:S01]  /*0740*/  CS2R R110, SRZ ;  /* 0x00000000006e7805 */ /* 0x000fe2000001ff00 */
[----:B------:R-:W-:Y:S01]  /*0750*/  IMAD.MOV.U32 R108, RZ, RZ, RZ ;  /* 0x000000ffff6c7224 */ /* 0x000fe200078e00ff */
[----:B------:R-:W-:Y:S01]  /*0760*/  CS2R R106, SRZ ;  /* 0x00000000006a7805 */ /* 0x000fe2000001ff00 */
[----:B------:R-:W-:Y:S01]  /*0770*/  CS2R R28, SRZ ;  /* 0x00000000001c7805 */ /* 0x000fe2000001ff00 */
[----:B------:R-:W-:Y:S01]  /*0780*/  MOV R104, RZ ;  /* 0x000000ff00687202 */ /* 0x000fe20000000f00 */
[----:B------:R-:W-:Y:S01]  /*0790*/  CS2R R102, SRZ ;  /* 0x0000000000667805 */ /* 0x000fe2000001ff00 */
[----:B------:R-:W-:Y:S01]  /*07a0*/  PLOP3.LUT P0, PT, PT, PT, UP0, 0x80, 0x0 ;  /* 0x000000000000781c */ /* 0x000fe20003f0f008 */
[----:B------:R-:W-:Y:S01]  /*07b0*/  IMAD.MOV.U32 R100, RZ, RZ, RZ ;  /* 0x000000ffff647224 */ /* 0x000fe200078e00ff */
        /* <DEDUP_REMOVED lines=53> */
[----:B------:R-:W-:Y:S01]  /*0b10*/  ISETP.NE.U32.AND P0, PT, RZ, c[0x0][0x340], PT ;  /* 0x0000d000ff007a0c */ /* 0x000fe20003f05070 */
[----:B------:R-:W2:Y:S01]  /*0b20*/  LDL.LU R89, [R1+0x28] ;  /* 0x0000280001597983 */ /* 0x000ea20000300800 */
[----:B------:R-:W-:-:S02]  /*0b30*/  UISETP.NE.AND UP0, UPT, UR18, URZ, UPT ;  /* 0x0000003f1200728c */ /* 0x000fc4000bf05270 */
[----:B------:R-:W-:-:S13]  /*0b40*/  ISETP.NE.AND.EX P3, PT, RZ, c[0x0][0x344], PT, P0 ;  /* 0x0000d100ff007a0c */ /* 0x000fda0003f65300 */
[----:B------:R-:W-:-:S04]  /*0b50*/  @P3 IMAD.MOV.U32 R2, RZ, RZ, 0x4 ;  /* 0x00000004ff023424 */ /* 0x000fc800078e00ff */
[----:B------:R-:W-:-:S05]  /*0b60*/  @P3 IMAD.WIDE R2, R16, R2, c[0x0][0x340] ;  /* 0x0000d00010023625 */ /* 0x000fca00078e0202 */
[----:B------:R1:W3:Y:S01]  /*0b70*/  @P3 LDG.E R10, [R2.64] ;  /* 0x00000018020a3981 */ /* 0x0002e2000c1e1900 */
[----:B------:R-:W-:Y:S01]  /*0b80*/  SHF.R.S32.HI R75, RZ, 0x1f, R85 ;  /* 0x0000001fff4b7819 */ /* 0x000fe20000011455 */
[----:B------:R-:W-:Y:S01]  /*0b90*/  ULDC UR4, c[0x0][0x168] ;  /* 0x00005a0000047ab9 */ /* 0x000fe20000000800 */
[----:B------:R-:W-:Y:S01]  /*0ba0*/  PLOP3.LUT P1, PT, PT, PT, UP0, 0x80, 0x0 ;  /* 0x000000000000781c */ /* 0x000fe20003f2f008 */
[----:B------:R-:W4:Y:S01]  /*0bb0*/  S2R R24, SR_CTAID.Y ;  /* 0x0000000000187919 */ /* 0x000f220000002600 */
[----:B------:R-:W-:Y:S01]  /*0bc0*/  PLOP3.LUT P0, PT, PT, PT, UP0, 0x80, 0x0 ;  /* 0x000000000000781c */ /* 0x000fe20003f0f008 */
[----:B------:R-:W-:Y:S01]  /*0bd0*/  UIMAD UR4, UR6, UR4, URZ ;  /* 0x00000004060472a4 */ /* 0x000fe2000f8e023f */
[----:B------:R-:W-:Y:S01]  /*0be0*/  SHF.R.S32.HI R8, RZ, 0x1f, R16 ;  /* 0x0000001fff087819 */ /* 0x000fe20000011410 */
[----:B------:R-:W-:Y:S01]  /*0bf0*/  UMOV UR14, 0x30 ;  /* 0x00000030000e7882 */ /* 0x000fe20000000000 */
[----:B------:R-:W-:Y:S01]  /*0c00*/  LEA.HI R74, R75, R85, RZ, 0x5 ;  /* 0x000000554b4a7211 */ /* 0x000fe200078f28ff */
[----:B------:R-:W-:-:S02]  /*0c10*/  UIMAD UR10, UR13, -0x30, UR14 ;  /* 0xffffffd00d0a78a4 */ /* 0x000fc4000f8e020e */
[----:B------:R-:W-:Y:S01]  /*0c20*/  ULDC UR9, c[0x0][0x1d0] ;  /* 0x0000740000097ab9 */ /* 0x000fe20000000800 */
[----:B------:R-:W-:Y:S01]  /*0c30*/  SHF.R.S32.HI R73, RZ, 0x5, R74 ;  /* 0x00000005ff497819 */ /* 0x000fe2000001144a */
[----:B------:R-:W-:Y:S02]  /*0c40*/  UIADD3 UR9, UR10, UR9, URZ ;  /* 0x000000090a097290 */ /* 0x000fe4000fffe03f */
[----:B------:R-:W-:Y:S01]  /*0c50*/  ULDC.64 UR6, c[0x0][0x1e0] ;  /* 0x0000780000067ab9 */ /* 0x000fe20000000a00 */
[----:B------:R-:W-:Y:S01]  /*0c60*/  IMAD.U32 R72, RZ, RZ, UR10 ;  /* 0x0000000aff487e24 */ /* 0x000fe2000f8e00ff */
[----:B------:R-:W-:Y:S02]  /*0c70*/  UISETP.LT.AND UP0, UPT, UR9, 0x30, UPT ;  /* 0x000000300900788c */ /* 0x000fe4000bf01270 */
[----:B------:R-:W-:Y:S02]  /*0c80*/  UIMAD.WIDE.U32 UR22, UR14, UR6, URZ ;  /* 0x000000060e1672a5 */ /* 0x000fe4000f8e003f */
[----:B------:R-:W-:-:S02]  /*0c90*/  USEL UR8, UR9, 0x30, UP0 ;  /* 0x0000003009087887 */ /* 0x000fc40008000000 */
[----:B------:R-:W-:Y:S01]  /*0ca0*/  UIMAD UR14, UR14, UR7, URZ ;  /* 0x000000070e0e72a4 */ /* 0x000fe2000f8e023f */
[----:B-1----:R-:W-:Y:S01]  /*0cb0*/  LEA.HI R2, R75, R85, RZ, 0x3 ;  /* 0x000000554b027211 */ /* 0x002fe200078f18ff */
[----:B------:R-:W-:Y:S01]  /*0cc0*/  UIADD3 UR11, UR13, -0x1, URZ ;  /* 0xffffffff0d0b7890 */ /* 0x000fe2000fffe03f */
[----:B----4-:R-:W-:Y:S01]  /*0cd0*/  SHF.R.S32.HI R25, RZ, 0x1f, R24 ;  /* 0x0000001fff197819 */ /* 0x010fe20000011418 */
[----:B------:R-:W-:Y:S01]  /*0ce0*/  IMAD.WIDE.U32 R6, R24, c[0x0][0x1b8], RZ ;  /* 0x00006e0018067a25 */ /* 0x000fe200078e00ff */
[----:B------:R-:W-:Y:S01]  /*0cf0*/  LOP3.LUT R0, R2, 0xfffffff8, RZ, 0xc0, !PT ;  /* 0xfffffff802007812 */ /* 0x000fe200078ec0ff */
[----:B------:R-:W-:Y:S01]  /*0d00*/  UIADD3 UR14, UR23, UR14, URZ ;  /* 0x0000000e170e7290 */ /* 0x000fe2000fffe03f */
[----:B------:R-:W-:Y:S01]  /*0d10*/  SHF.R.S32.HI R77, RZ, 0x3, R2 ;  /* 0x00000003ff4d7819 */ /* 0x000fe20000011402 */
[----:B------:R-:W-:Y:S01]  /*0d20*/  IMAD R2, R25, c[0x0][0x1b8], RZ ;  /* 0x00006e0019027a24 */ /* 0x000fe200078e02ff */
[----:B------:R-:W-:Y:S01]  /*0d30*/  UISETP.GT.AND UP0, UPT, UR11, UR12, UPT ;  /* 0x0000000c0b00728c */ /* 0x000fe2000bf04270 */
[----:B------:R-:W-:Y:S01]  /*0d40*/  IMAD.IADD R22, R85, 0x1, -R0 ;  /* 0x0000000155167824 */ /* 0x000fe200078e0a00 */
[----:B------:R-:W-:Y:S01]  /*0d50*/  IADD3 R15, R77, UR16, RZ ;  /* 0x000000104d0f7c10 */ /* 0x000fe2000fffe0ff */
[----:B------:R-:W-:Y:S01]  /*0d60*/  IMAD R2, R24, c[0x0][0x1bc], R2 ;  /* 0x00006f0018027a24 */ /* 0x000fe200078e0202 */
[----:B------:R-:W-:Y:S01]  /*0d70*/  UIMAD UR19, UR14, UR11, URZ ;  /* 0x0000000b0e1372a4 */ /* 0x000fe2000f8e023f */
[----:B------:R-:W-:Y:S01]  /*0d80*/  IMAD R0, R22, 0x20, R77 ;  /* 0x0000002016007824 */ /* 0x000fe200078e024d */
[----:B------:R-:W-:Y:S01]  /*0d90*/  STL [R1+0x80], R77 ;  /* 0x0000804d01007387 */ /* 0x000fe20000100800 */
[----:B------:R-:W-:-:S02]  /*0da0*/  IMAD.IADD R3, R7, 0x1, R2 ;  /* 0x0000000107037824 */ /* 0x000fc400078e0202 */
[----:B------:R-:W-:Y:S01]  /*0db0*/  IMAD R7, R8, c[0x0][0x1c0], RZ ;  /* 0x0000700008077a24 */ /* 0x000fe200078e02ff */
[----:B------:R-:W-:Y:S01]  /*0dc0*/  IADD3 R4, R0, UR16, RZ ;  /* 0x0000001000047c10 */ /* 0x000fe2000fffe0ff */
[----:B------:R-:W-:Y:S02]  /*0dd0*/  IMAD.MOV.U32 R2, RZ, RZ, R6 ;  /* 0x000000ffff027224 */ /* 0x000fe400078e0006 */
[----:B------:R-:W-:Y:S02]  /*0de0*/  IMAD R6, R16, c[0x0][0x1c4], R7 ;  /* 0x0000710010067a24 */ /* 0x000fe400078e0207 */
[----:B------:R-:W-:-:S04]  /*0df0*/  @P1 IMAD.HI.U32 R5, R4, c[0x0][0x2c8], RZ ;  /* 0x0000b20004051a27 */ /* 0x000fc800078e00ff */
[----:B------:R-:W-:Y:S01]  /*0e00*/  IMAD.MOV.U32 R0, RZ, RZ, R4 ;  /* 0x000000ffff007224 */ /* 0x000fe200078e0004 */
[----:B------:R-:W-:Y:S01]  /*0e10*/  @P0 SHF.R.U32.HI R0, RZ, c[0x0][0x2cc], R5 ;  /* 0x0000b300ff000a19 */ /* 0x000fe20000011605 */
[----:B------:R-:W-:-:S03]  /*0e20*/  IMAD.WIDE.U32 R2, R16, c[0x0][0x1c0], R2 ;  /* 0x0000700010027a25 */ /* 0x000fc600078e0002 */
[--C-:B------:R-:W-:Y:S01]  /*0e30*/  SHF.R.S32.HI R7, RZ, 0x1f, R0.reuse ;  /* 0x0000001fff077819 */ /* 0x100fe20000011400 */
[----:B------:R-:W-:Y:S02]  /*0e40*/  IMAD.MOV R5, RZ, RZ, -R0 ;  /* 0x000000ffff057224 */ /* 0x000fe400078e0a00 */
[----:B------:R-:W-:Y:S02]  /*0e50*/  IMAD.IADD R3, R3, 0x1, R6 ;  /* 0x0000000103037824 */ /* 0x000fe400078e0206 */
[----:B------:R-:W-:Y:S02]  /*0e60*/  IMAD R5, R5, c[0x0][0x2c4], R4 ;  /* 0x0000b10005057a24 */ /* 0x000fe400078e0204 */
[----:B------:R-:W-:Y:S02]  /*0e70*/  IMAD R7, R7, c[0x0][0x1b0], RZ ;  /* 0x00006c0007077a24 */ /* 0x000fe400078e02ff */
[----:B------:R-:W-:Y:S01]  /*0e80*/  IMAD.WIDE.U32 R2, R0, c[0x0][0x1b0], R2 ;  /* 0x00006c0000027a25 */ /* 0x000fe200078e0002 */
[----:B------:R-:W-:-:S03]  /*0e90*/  SHF.R.S32.HI R4, RZ, 0x1f, R5 ;  /* 0x0000001fff047819 */ /* 0x000fc60000011405 */
[----:B------:R-:W-:Y:S01]  /*0ea0*/  IMAD R0, R0, c[0x0][0x1b4], R7 ;  /* 0x00006d0000007a24 */ /* 0x000fe200078e0207 */
[----:B------:R-:W-:-:S03]  /*0eb0*/  LEA.HI R7, R75, R85, RZ, 0x6 ;  /* 0x000000554b077211 */ /* 0x000fc600078f30ff */
[----:B------:R-:W-:Y:S02]  /*0ec0*/  IMAD.IADD R3, R3, 0x1, R0 ;  /* 0x0000000103037824 */ /* 0x000fe400078e0200 */
[----:B------:R-:W-:Y:S02]  /*0ed0*/  IMAD R0, R4, c[0x0][0x1a8], RZ ;  /* 0x00006a0004007a24 */ /* 0x000fe400078e02ff */
[----:B------:R-:W-:-:S04]  /*0ee0*/  IMAD.WIDE.U32 R2, R5, c[0x0][0x1a8], R2 ;  /* 0x00006a0005027a25 */ /* 0x000fc800078e0002 */
[----:B------:R-:W-:Y:S01]  /*0ef0*/  IMAD R0, R5, c[0x0][0x1ac], R0 ;  /* 0x00006b0005007a24 */ /* 0x000fe200078e0200 */
[----:B------:R-:W-:Y:S01]  /*0f00*/  BAR.SYNC.DEFER_BLOCKING 0x0 ;  /* 0x0000000000007b1d */ /* 0x000fe20000010000 */
[----:B------:R-:W-:Y:S01]  /*0f10*/  IMAD.SHL.U32 R4, R77, 0x40, RZ ;  /* 0x000000404d047824 */ /* 0x000fe200078e00ff */
[----:B------:R-:W-:Y:S01]  /*0f20*/  LEA R21, P0, R2, c[0x0][0x160], 0x1 ;  /* 0x0000580002157a11 */ /* 0x000fe200078008ff */
[----:B------:R-:W-:-:S03]  /*0f30*/  IMAD.IADD R0, R3, 0x1, R0 ;  /* 0x0000000103007824 */ /* 0x000fc600078e0200 */
[----:B------:R-:W-:Y:S02]  /*0f40*/  LOP3.LUT R3, R4, 0x1c0, RZ, 0xc0, !PT ;  /* 0x000001c004037812 */ /* 0x000fe400078ec0ff */
[----:B------:R-:W-:Y:S01]  /*0f50*/  LEA.HI.X R20, R2, c[0x0][0x164], R0, 0x1, P0 ;  /* 0x0000590002147a11 */ /* 0x000fe200000f0c00 */
[----:B------:R-:W1:Y:S01]  /*0f60*/  SHFL.IDX PT, R4, R21, RZ, 0x181f ;  /* 0x00181fff15047589 */ /* 0x000e6200000e0000 */
[----:B------:R-:W-:Y:S01]  /*0f70*/  IMAD.SHL.U32 R2, R22, 0x8, RZ ;  /* 0x0000000816027824 */ /* 0x000fe200078e00ff */
[----:B------:R-:W-:Y:S02]  /*0f80*/  SHF.R.U32.HI R0, RZ, 0x3, R3 ;  /* 0x00000003ff007819 */ /* 0x000fe40000011603 */
[----:B------:R-:W4:Y:S01]  /*0f90*/  SHFL.IDX PT, R5, R20, RZ, 0x181f ;  /* 0x00181fff14057589 */ /* 0x000f2200000e0000 */
[----:B------:R-:W-:Y:S02]  /*0fa0*/  ISETP.GE.AND P0, PT, R15, UR4, PT ;  /* 0x000000040f007c0c */ /* 0x000fe4000bf06270 */
[----:B------:R-:W-:Y:S01]  /*0fb0*/  LOP3.LUT R6, R3, 0x38, R2, 0xf8, !PT ;  /* 0x0000003803067812 */ /* 0x000fe200078ef802 */
[----:B------:R-:W-:Y:S01]  /*0fc0*/  IMAD.SHL.U32 R3, R7, 0x8, RZ ;  /* 0x0000000807037824 */ /* 0x000fe200078e00ff */
[----:B------:R-:W-:-:S02]  /*0fd0*/  IADD3 R7, R15, 0x20, RZ ;  /* 0x000000200f077810 */ /* 0x000fc40007ffe0ff */
[----:B------:R-:W-:Y:S02]  /*0fe0*/  LOP3.LUT R0, R6, R0, RZ, 0x3c, !PT ;  /* 0x0000000006007212 */ /* 0x000fe400078e3cff */
[----:B------:R-:W-:Y:S02]  /*0ff0*/  IADD3 R6, R15, 0x40, RZ ;  /* 0x000000400f067810 */ /* 0x000fe40007ffe0ff */
[----:B------:R-:W-:Y:S02]  /*1000*/  LOP3.LUT R13, R0, 0xfffffe00, R3, 0xf8, !PT ;  /* 0xfffffe00000d7812 */ /* 0x000fe400078ef803 */
[C---:B------:R-:W-:Y:S02]  /*1010*/  IADD3 R0, R2.reuse, 0x40, RZ ;  /* 0x0000004002007810 */ /* 0x040fe40007ffe0ff */
[C---:B------:R-:W-:Y:S01]  /*1020*/  IADD3 R14, R2.reuse, 0x80, RZ ;  /* 0x00000080020e7810 */ /* 0x040fe20007ffe0ff */
[----:B------:R-:W-:Y:S01]  /*1030*/  IMAD.SHL.U32 R76, R13, 0x2, RZ ;  /* 0x000000020d4c7824 */ /* 0x000fe200078e00ff */
[----:B------:R-:W-:-:S02]  /*1040*/  IADD3 R23, R2, 0xc0, RZ ;  /* 0x000000c002177810 */ /* 0x000fc40007ffe0ff */
[----:B------:R-:W-:Y:S02]  /*1050*/  ISETP.GE.AND P2, PT, R7, UR4, PT ;  /* 0x0000000407007c0c */ /* 0x000fe4000bf46270 */
[----:B------:R-:W-:Y:S01]  /*1060*/  @!P0 SHF.R.S32.HI R12, RZ, 0x1f, R0 ;  /* 0x0000001fff0c8819 */ /* 0x000fe20000011400 */
[----:B------:R-:W-:Y:S01]  /*1070*/  STL [R1+0x4], R76 ;  /* 0x0000044c01007387 */ /* 0x000fe20000100800 */
[----:B------:R-:W-:Y:S02]  /*1080*/  ISETP.GE.AND P1, PT, R6, UR4, PT ;  /* 0x0000000406007c0c */ /* 0x000fe4000bf26270 */
[----:B------:R-:W-:Y:S02]  /*1090*/  @!P0 SHF.R.S32.HI R7, RZ, 0x1f, R14 ;  /* 0x0000001fff078819 */ /* 0x000fe4000001140e */
[----:B------:R-:W-:Y:S02]  /*10a0*/  @!P0 SHF.R.S32.HI R6, RZ, 0x1f, R23 ;  /* 0x0000001fff068819 */ /* 0x000fe40000011417 */
[----:B------:R-:W-:-:S02]  /*10b0*/  SHF.R.S32.HI R3, RZ, 0x1f, R2 ;  /* 0x0000001fff037819 */ /* 0x000fc40000011402 */
[----:B------:R-:W-:Y:S02]  /*10c0*/  ISETP.GE.AND P6, PT, R0, c[0x0][0x198], PT ;  /* 0x0000660000007a0c */ /* 0x000fe40003fc6270 */
[----:B------:R-:W-:Y:S02]  /*10d0*/  ISETP.GE.AND P5, PT, R14, c[0x0][0x198], PT ;  /* 0x000066000e007a0c */ /* 0x000fe40003fa6270 */
[----:B------:R-:W-:Y:S02]  /*10e0*/  IADD3 R15, R15, 0x60, RZ ;  /* 0x000000600f0f7810 */ /* 0x000fe40007ffe0ff */
[----:B--2---:R-:W-:Y:S02]  /*10f0*/  LOP3.LUT R89, R89, 0xfffffffe, RZ, 0xc0, !PT ;  /* 0xfffffffe59597812 */ /* 0x004fe400078ec0ff */
[----:B---3--:R-:W-:Y:S01]  /*1100*/  @P3 SHF.R.S32.HI R11, RZ, 0x1f, R10 ;  /* 0x0000001fff0b3819 */ /* 0x008fe2000001140a */
[----:B------:R-:W-:Y:S01]  /*1110*/  @!P3 IMAD.MOV.U32 R10, RZ, RZ, R16 ;  /* 0x000000ffff0ab224 */ /* 0x000fe200078e0010 */
[----:B------:R-:W-:Y:S01]  /*1120*/  @!P0 LEA.HI R16, R12, R0, RZ, 0x3 ;  /* 0x000000000c108211 */ /* 0x000fe200078f18ff */
[----:B------:R-:W-:Y:S01]  /*1130*/  @!P3 IMAD.MOV.U32 R11, RZ, RZ, R8 ;  /* 0x000000ffff0bb224 */ /* 0x000fe200078e0008 */
[----:B-1----:R-:W-:-:S02]  /*1140*/  @!P0 LEA R8, P4, R2, R4, 0x1 ;  /* 0x0000000402088211 */ /* 0x002fc400078808ff */
[----:B------:R-:W-:Y:S02]  /*1150*/  @!P0 LEA.HI R12, R7, R14, RZ, 0x3 ;  /* 0x0000000e070c8211 */ /* 0x000fe400078f18ff */
[----:B------:R-:W-:Y:S02]  /*1160*/  ISETP.GE.AND P3, PT, R2, c[0x0][0x198], PT ;  /* 0x0000660002007a0c */ /* 0x000fe40003f66270 */
[----:B------:R-:W-:Y:S02]  /*1170*/  @!P0 LEA.HI R7, R6, R23, RZ, 0x3 ;  /* 0x0000001706078211 */ /* 0x000fe400078f18ff */
[----:B----4-:R-:W-:Y:S01]  /*1180*/  @!P0 LEA.HI.X R9, R2, R5, R3, 0x1, P4 ;  /* 0x0000000502098211 */ /* 0x010fe200020f0c03 */
[----:B------:R-:W1:Y:S01]  /*1190*/  SHFL.IDX PT, R6, R21, 0x1, 0x181f ;  /* 0x00381f0015067f89 */ /* 0x000e6200000e0000 */
[----:B------:R-:W-:Y:S02]  /*11a0*/  ISETP.GE.AND P4, PT, R23, c[0x0][0x198], PT ;  /* 0x0000660017007a0c */ /* 0x000fe40003f86270 */
[----:B------:R-:W-:-:S02]  /*11b0*/  @!P0 LOP3.LUT R16, R16, 0xfffffff8, RZ, 0xc0, !PT ;  /* 0xfffffff810108812 */ /* 0x000fc400078ec0ff */
[----:B------:R-:W-:Y:S02]  /*11c0*/  @!P0 LOP3.LUT R12, R12, 0xfffffff8, RZ, 0xc0, !PT ;  /* 0xfffffff80c0c8812 */ /* 0x000fe400078ec0ff */
[----:B------:R-:W-:Y:S01]  /*11d0*/  @!P0 LOP3.LUT R18, R7, 0xfffffff8, RZ, 0xc0, !PT ;  /* 0xfffffff807128812 */ /* 0x000fe200078ec0ff */
[--C-:B------:R-:W-:Y:S01]  /*11e0*/  @!P0 IMAD.WIDE R16, R16, 0x2, R4.reuse ;  /* 0x0000000210108825 */ /* 0x100fe200078e0204 */
[----:B------:R-:W2:Y:S03]  /*11f0*/  SHFL.IDX PT, R7, R20, 0x1, 0x181f ;  /* 0x00381f0014077f89 */ /* 0x000ea600000e0000 */
[--C-:B------:R-:W-:Y:S01]  /*1200*/  @!P0 IMAD.WIDE R12, R12, 0x2, R4.reuse ;  /* 0x000000020c0c8825 */ /* 0x100fe200078e0204 */
[----:B------:R3:W-:Y:S03]  /*1210*/  @!P0 LDGSTS.E.BYPASS.LTC128B.128 [R76+0x4080], [R8.64], !P3 ;  /* 0x04080000084c8fae */ /* 0x0007e6000d901d58 */
[----:B------:R-:W-:Y:S01]  /*1220*/  @!P0 IMAD.WIDE R4, R18, 0x2, R4 ;  /* 0x0000000212048825 */ /* 0x000fe200078e0204 */
[----:B------:R4:W-:Y:S04]  /*1230*/  @!P0 LDGSTS.E.BYPASS.LTC128B.128 [R76+0x8080], [R16.64], !P6 ;  /* 0x08080000104c8fae */ /* 0x0009e8000f101d58 */
[----:B------:R5:W-:Y:S04]  /*1240*/  @!P0 LDGSTS.E.BYPASS.LTC128B.128 [R76+0xc080], [R12.64], !P5 ;  /* 0x0c0800000c4c8fae */ /* 0x000be8000e901d58 */
[----:B------:R2:W-:Y:S01]  /*1250*/  @!P0 LDGSTS.E.BYPASS.LTC128B.128 [R76+0x10080], [R4.64], !P4 ;  /* 0x10080000044c8fae */ /* 0x0005e2000e101d58 */
[----:B---3--:R-:W-:-:S04]  /*1260*/  @!P2 SHF.R.S32.HI R8, RZ, 0x1f, R0 ;  /* 0x0000001fff08a819 */ /* 0x008fc80000011400 */
[----:B------:R-:W-:-:S04]  /*1270*/  @!P2 LEA.HI R8, R8, R0, RZ, 0x3 ;  /* 0x000000000808a211 */ /* 0x000fc800078f18ff */
[----:B------:R-:W-:Y:S01]  /*1280*/  @!P2 LOP3.LUT R18, R8, 0xfffffff8, RZ, 0xc0, !PT ;  /* 0xfffffff80812a812 */ /* 0x000fe200078ec0ff */
[----:B-----5:R-:W-:Y:S01]  /*1290*/  SHFL.IDX PT, R13, R20, 0x3, 0x181f ;  /* 0x00781f00140d7f89 */ /* 0x020fe200000e0000 */
[----:B-1----:R-:W-:Y:S02]  /*12a0*/  @!P2 LEA R8, P0, R2, R6, 0x1 ;  /* 0x000000060208a211 */ /* 0x002fe400078008ff */
[----:B--2---:R-:W-:Y:S01]  /*12b0*/  @!P2 SHF.R.S32.HI R5, RZ, 0x1f, R14 ;  /* 0x0000001fff05a819 */ /* 0x004fe2000001140e */
[----:B------:R-:W-:Y:S01]  /*12c0*/  @!P2 IMAD.WIDE R18, R18, 0x2, R6 ;  /* 0x000000021212a825 */ /* 0x000fe200078e0206 */
[----:B------:R-:W-:Y:S02]  /*12d0*/  @!P2 SHF.R.S32.HI R4, RZ, 0x1f, R23 ;  /* 0x0000001fff04a819 */ /* 0x000fe40000011417 */
[----:B----4-:R-:W-:Y:S02]  /*12e0*/  @!P2 LEA.HI R16, R5, R14, RZ, 0x3 ;  /* 0x0000000e0510a211 */ /* 0x010fe400078f18ff */
[----:B------:R-:W-:-:S02]  /*12f0*/  @!P2 LEA.HI R5, R4, R23, RZ, 0x3 ;  /* 0x000000170405a211 */ /* 0x000fc400078f18ff */
[----:B------:R-:W-:Y:S01]  /*1300*/  SHFL.IDX PT, R4, R21, 0x2, 0x181f ;  /* 0x00581f0015047f89 */ /* 0x000fe200000e0000 */
[----:B------:R-:W-:Y:S02]  /*1310*/  @!P2 LOP3.LUT R16, R16, 0xfffffff8, RZ, 0xc0, !PT ;  /* 0xfffffff81010a812 */ /* 0x000fe400078ec0ff */
[----:B------:R-:W-:Y:S02]  /*1320*/  @!P2 LOP3.LUT R12, R5, 0xfffffff8, RZ, 0xc0, !PT ;  /* 0xfffffff8050ca812 */ /* 0x000fe400078ec0ff */
[----:B------:R-:W1:Y:S01]  /*1330*/  SHFL.IDX PT, R5, R20, 0x2, 0x181f ;  /* 0x00581f0014057f89 */ /* 0x000e6200000e0000 */
[----:B------:R-:W-:Y:S01]  /*1340*/  @!P2 LEA.HI.X R9, R2, R7, R3, 0x1, P0 ;  /* 0x000000070209a211 */ /* 0x000fe200000f0c03 */
[----:B------:R-:W-:Y:S01]  /*1350*/  @!P2 IMAD.WIDE R16, R16, 0x2, R6 ;  /* 0x000000021010a825 */ /* 0x000fe200078e0206 */
[----:B------:R-:W-:Y:S01]  /*1360*/  ISETP.GE.AND P0, PT, R15, UR4, PT ;  /* 0x000000040f007c0c */ /* 0x000fe2000bf06270 */
[----:B------:R-:W-:Y:S01]  /*1370*/  ULDC.64 UR4, c[0x0][0x208] ;  /* 0x0000820000047ab9 */ /* 0x000fe20000000a00 */
[----:B------:R-:W-:Y:S01]  /*1380*/  @!P1 SHF.R.S32.HI R15, RZ, 0x1f, R0 ;  /* 0x0000001fff0f9819 */ /* 0x000fe20000011400 */
[----:B------:R-:W-:Y:S01]  /*1390*/  @!P2 IMAD.WIDE R6, R12, 0x2, R6 ;  /* 0x000000020c06a825 */ /* 0x000fe200078e0206 */
[----:B------:R2:W-:Y:S01]  /*13a0*/  @!P2 LDGSTS.E.BYPASS.LTC128B.128 [R76+0x5080], [R8.64], !P3 ;  /* 0x05080000084cafae */ /* 0x0005e2000d901d58 */
[----:B------:R-:W-:Y:S01]  /*13b0*/  UIMAD.WIDE.U32 UR20, UR11, UR4, URZ ;  /* 0x000000040b1472a5 */ /* 0x000fe2000f8e003f */
[----:B------:R-:W-:-:S02]  /*13c0*/  @!P1 LEA.HI R15, R15, R0, RZ, 0x3 ;  /* 0x000000000f0f9211 */ /* 0x000fc400078f18ff */
[----:B------:R-:W3:Y:S04]  /*13d0*/  SHFL.IDX PT, R12, R21, 0x3, 0x181f ;  /* 0x00781f00150c7f89 */ /* 0x000ee800000e0000 */
[----:B------:R1:W-:Y:S04]  /*13e0*/  @!P2 LDGSTS.E.BYPASS.LTC128B.128 [R76+0x9080], [R18.64], !P6 ;  /* 0x09080000124cafae */ /* 0x0003e8000f101d58 */
[----:B------:R4:W-:Y:S04]  /*13f0*/  @!P2 LDGSTS.E.BYPASS.LTC128B.128 [R76+0xd080], [R16.64], !P5 ;  /* 0x0d080000104cafae */ /* 0x0009e8000e901d58 */
[----:B------:R5:W-:Y:S01]  /*1400*/  @!P2 LDGSTS.E.BYPASS.LTC128B.128 [R76+0x11080], [R6.64], !P4 ;  /* 0x11080000064cafae */ /* 0x000be2000e101d58 */
[----:B--2---:R-:W-:-:S02]  /*1410*/  @!P1 SHF.R.S32.HI R9, RZ, 0x1f, R14 ;  /* 0x0000001fff099819 */ /* 0x004fc4000001140e */
[----:B------:R-:W-:Y:S02]  /*1420*/  @!P1 SHF.R.S32.HI R8, RZ, 0x1f, R23 ;  /* 0x0000001fff089819 */ /* 0x000fe40000011417 */
[----:B------:R-:W-:-:S04]  /*1430*/  @!P1 LEA.HI R9, R9, R14, RZ, 0x3 ;  /* 0x0000000e09099211 */ /* 0x000fc800078f18ff */
[----:B------:R-:W-:Y:S02]  /*1440*/  @!P1 LOP3.LUT R9, R9, 0xfffffff8, RZ, 0xc0, !PT ;  /* 0xfffffff809099812 */ /* 0x000fe400078ec0ff */
[----:B----4-:R-:W-:-:S03]  /*1450*/  @!P1 LOP3.LUT R16, R15, 0xfffffff8, RZ, 0xc0, !PT ;  /* 0xfffffff80f109812 */ /* 0x010fc600078ec0ff */
[----:B-1----:R-:W-:Y:S01]  /*1460*/  @!P1 IMAD.WIDE R18, R9, 0x2, R4 ;  /* 0x0000000209129825 */ /* 0x002fe200078e0204 */
[----:B------:R-:W-:Y:S02]  /*1470*/  SHF.R.S32.HI R15, RZ, 0x1f, R77 ;  /* 0x0000001fff0f7819 */ /* 0x000fe4000001144d */
[----:B-----5:R-:W-:Y:S01]  /*1480*/  @!P1 LEA.HI R7, R8, R23, RZ, 0x3 ;  /* 0x0000001708079211 */ /* 0x020fe200078f18ff */
[----:B------:R-:W-:Y:S01]  /*1490*/  @!P1 IMAD.WIDE R16, R16, 0x2, R4 ;  /* 0x0000000210109825 */ /* 0x000fe200078e0204 */
[C---:B------:R-:W-:Y:S02]  /*14a0*/  @!P1 LEA R6, P2, R2.reuse, R4, 0x1 ;  /* 0x0000000402069211 */ /* 0x040fe400078408ff */
[----:B------:R-:W-:Y:S02]  /*14b0*/  @!P1 LOP3.LUT R8, R7, 0xfffffff8, RZ, 0xc0, !PT ;  /* 0xfffffff807089812 */ /* 0x000fe400078ec0ff */
[----:B------:R-:W-:-:S03]  /*14c0*/  @!P1 LEA.HI.X R7, R2, R5, R3, 0x1, P2 ;  /* 0x0000000502079211 */ /* 0x000fc600010f0c03 */
[----:B------:R-:W-:Y:S01]  /*14d0*/  @!P1 IMAD.WIDE R8, R8, 0x2, R4 ;  /* 0x0000000208089825 */ /* 0x000fe200078e0204 */
[C---:B---3--:R-:W-:Y:S01]  /*14e0*/  @!P0 LEA R4, P2, R2.reuse, R12, 0x1 ;  /* 0x0000000c02048211 */ /* 0x048fe200078408ff */
[----:B------:R1:W-:Y:S03]  /*14f0*/  @!P1 LDGSTS.E.BYPASS.LTC128B.128 [R76+0x6080], [R6.64], !P3 ;  /* 0x06080000064c9fae */ /* 0x0003e6000d901d58 */
[----:B------:R-:W-:Y:S01]  /*1500*/  @!P0 LEA.HI.X R5, R2, R13, R3, 0x1, P2 ;  /* 0x0000000d02058211 */ /* 0x000fe200010f0c03 */
[----:B------:R2:W-:Y:S01]  /*1510*/  @!P1 LDGSTS.E.BYPASS.LTC128B.128 [R76+0xa080], [R16.64], !P6 ;  /* 0x0a080000104c9fae */ /* 0x0005e2000f101d58 */
[C---:B------:R-:W-:Y:S02]  /*1520*/  ISETP.GE.AND P2, PT, R0.reuse, c[0x0][0x198], PT ;  /* 0x0000660000007a0c */ /* 0x040fe40003f46270 */
[----:B------:R-:W-:Y:S01]  /*1530*/  ISETP.GE.AND P6, PT, R0, c[0x0][0x1d4], PT ;  /* 0x0000750000007a0c */ /* 0x000fe20003fc6270 */
[----:B------:R3:W-:Y:S01]  /*1540*/  @!P1 LDGSTS.E.BYPASS.LTC128B.128 [R76+0xe080], [R18.64], !P5 ;  /* 0x0e080000124c9fae */ /* 0x0007e2000e901d58 */
[----:B------:R-:W-:-:S03]  /*1550*/  ISETP.GE.AND P5, PT, R14, c[0x0][0x1d4], PT ;  /* 0x000075000e007a0c */ /* 0x000fc60003fa6270 */
[----:B------:R4:W-:Y:S04]  /*1560*/  @!P1 LDGSTS.E.BYPASS.LTC128B.128 [R76+0x12080], [R8.64], !P4 ;  /* 0x12080000084c9fae */ /* 0x0009e8000e101d58 */
[----:B------:R5:W-:Y:S01]  /*1570*/  @!P0 LDGSTS.E.BYPASS.LTC128B.128 [R76+0x7080], [R4.64], !P3 ;  /* 0x07080000044c8fae */ /* 0x000be2000d901d58 */
[----:B------:R-:W-:Y:S02]  /*1580*/  ISETP.GE.AND P3, PT, R2, c[0x0][0x1d4], PT ;  /* 0x0000750002007a0c */ /* 0x000fe40003f66270 */
[----:B-1----:R-:W-:Y:S01]  /*1590*/  @!P0 SHF.R.S32.HI R6, RZ, 0x1f, R0 ;  /* 0x0000001fff068819 */ /* 0x002fe20000011400 */
[----:B------:R-:W-:-:S10]  /*15a0*/  IMAD R7, R15, c[0x0][0x1e0], RZ ;  /* 0x000078000f077a24 */ /* 0x000fd400078e02ff */
[----:B------:R-:W-:Y:S01]  /*15b0*/  @P3 LOP3.LUT R89, R89, 0x1, RZ, 0xfc, !PT ;  /* 0x0000000159593812 */ /* 0x000fe200078efcff */
[----:B--2---:R-:W-:Y:S02]  /*15c0*/  IMAD R16, R25, c[0x0][0x210], RZ ;  /* 0x0000840019107a24 */ /* 0x004fe400078e02ff */
[----:B------:R-:W-:Y:S02]  /*15d0*/  IMAD R7, R77, c[0x0][0x1e4], R7 ;  /* 0x000079004d077a24 */ /* 0x000fe400078e0207 */
[----:B------:R-:W-:Y:S01]  /*15e0*/  IMAD R16, R24, c[0x0][0x214], R16 ;  /* 0x0000850018107a24 */ /* 0x000fe200078e0210 */
[----:B------:R-:W-:Y:S01]  /*15f0*/  STL [R1+0x28], R89 ;  /* 0x0000285901007387 */ /* 0x000fe20000100800 */
[----:B----4-:R-:W-:Y:S01]  /*1600*/  @!P0 LEA.HI R9, R6, R0, RZ, 0x3 ;  /* 0x0000000006098211 */ /* 0x010fe200078f18ff */
[----:B------:R-:W-:Y:S01]  /*1610*/  IMAD R6, R15, c[0x0][0x208], RZ ;  /* 0x000082000f067a24 */ /* 0x000fe200078e02ff */
[----:B------:R-:W-:Y:S01]  /*1620*/  IADD3 R0, -R77, UR8, RZ ;  /* 0x000000084d007c10 */ /* 0x000fe2000fffe1ff */
[----:B------:R-:W-:Y:S01]  /*1630*/  IMAD R15, R25, c[0x0][0x1e8], RZ ;  /* 0x00007a00190f7a24 */ /* 0x000fe200078e02ff */
[----:B------:R-:W-:Y:S01]  /*1640*/  USHF.R.S32.HI UR8, URZ, 0x1f, UR11 ;  /* 0x0000001f3f087899 */ /* 0x000fe2000801140b */
[----:B-----5:R-:W-:Y:S01]  /*1650*/  IMAD.WIDE.U32 R4, R77, c[0x0][0x1e0], R2 ;  /* 0x000078004d047a25 */ /* 0x020fe200078e0002 */
[----:B------:R-:W-:-:S02]  /*1660*/  ISETP.GE.AND P1, PT, R0, 0x21, PT ;  /* 0x000000210000780c */ /* 0x000fc40003f26270 */
[----:B------:R-:W-:Y:S01]  /*1670*/  UIMAD UR19, UR8, UR22, UR19 ;  /* 0x00000016081372a4 */ /* 0x000fe2000f8e0213 */
[C---:B------:R-:W-:Y:S01]  /*1680*/  IMAD R8, R77.reuse, c[0x0][0x20c], R6 ;  /* 0x000083004d087a24 */ /* 0x040fe200078e0206 */
[----:B------:R-:W-:Y:S01]  /*1690*/  @!P0 SHF.R.S32.HI R6, RZ, 0x1f, R14 ;  /* 0x0000001fff068819 */ /* 0x000fe2000001140e */
[----:B------:R-:W-:Y:S01]  /*16a0*/  IMAD.WIDE.U32 R2, R77, c[0x0][0x208], R2 ;  /* 0x000082004d027a25 */ /* 0x000fe200078e0002 */
[----:B------:R-:W-:Y:S02]  /*16b0*/  UIMAD UR4, UR8, UR4, URZ ;  /* 0x00000004080472a4 */ /* 0x000fe4000f8e023f */
[----:B------:R-:W-:Y:S01]  /*16c0*/  @!P0 LEA.HI R6, R6, R14, RZ, 0x3 ;  /* 0x0000000e06068211 */ /* 0x000fe200078f18ff */
[----:B------:R-:W-:Y:S01]  /*16d0*/  IMAD.IADD R3, R3, 0x1, R8 ;  /* 0x0000000103037824 */ /* 0x000fe200078e0208 */
[----:B------:R-:W-:Y:S01]  /*16e0*/  @!P0 LOP3.LUT R8, R9, 0xfffffff8, RZ, 0xc0, !PT ;  /* 0xfffffff809088812 */ /* 0x000fe200078ec0ff */
[----:B------:R-:W-:Y:S01]  /*16f0*/  IMAD.IADD R5, R5, 0x1, R7 ;  /* 0x0000000105057824 */ /* 0x000fe200078e0207 */
[----:B------:R-:W-:Y:S01]  /*1700*/  @!P0 LOP3.LUT R6, R6, 0xfffffff8, RZ, 0xc0, !PT ;  /* 0xfffffff806068812 */ /* 0x000fe200078ec0ff */
[----:B------:R-:W-:Y:S01]  /*1710*/  IMAD R15, R24, c[0x0][0x1ec], R15 ;  /* 0x00007b00180f7a24 */ /* 0x000fe200078e020f */
[----:B------:R-:W-:Y:S01]  /*1720*/  USHF.L.U32 UR8, UR6, 0x5, URZ ;  /* 0x0000000506087899 */ /* 0x000fe2000800063f */
[----:B------:R-:W-:Y:S01]  /*1730*/  @!P0 IMAD.WIDE R8, R8, 0x2, R12 ;  /* 0x0000000208088825 */ /* 0x000fe200078e020c */
[----:B------:R-:W-:-:S03]  /*1740*/  UIMAD UR4, UR11, UR5, UR4 ;  /* 0x000000050b0472a4 */ /* 0x000fc6000f8e0204 */
[----:B------:R-:W-:Y:S01]  /*1750*/  @!P0 IMAD.WIDE R6, R6, 0x2, R12 ;  /* 0x0000000206068825 */ /* 0x000fe200078e020c */
[----:B------:R1:W-:Y:S01]  /*1760*/  @!P0 LDGSTS.E.BYPASS.LTC128B.128 [R76+0xb080], [R8.64], !P2 ;  /* 0x0b080000084c8fae */ /* 0x0003e2000d101d58 */
[----:B------:R-:W-:Y:S01]  /*1770*/  ISETP.GE.AND P2, PT, R14, c[0x0][0x198], PT ;  /* 0x000066000e007a0c */ /* 0x000fe20003f46270 */
[----:B------:R-:W-:Y:S01]  /*1780*/  UMOV UR5, 0x5 ;  /* 0x0000000500057882 */ /* 0x000fe20000000000 */
[C---:B------:R-:W-:Y:S01]  /*1790*/  IMAD.WIDE.U32 R4, R24.reuse, c[0x0][0x1e8], R4 ;  /* 0x00007a0018047a25 */ /* 0x040fe200078e0004 */
[----:B------:R-:W-:Y:S02]  /*17a0*/  USHF.L.U64.HI UR6, UR6, UR5, UR7 ;  /* 0x0000000506067299 */ /* 0x000fe40008010207 */
[----:B------:R-:W-:Y:S01]  /*17b0*/  UIADD3 UR4, UR21, UR4, URZ ;  /* 0x0000000415047290 */ /* 0x000fe2000fffe03f */
[----:B------:R-:W-:Y:S02]  /*17c0*/  IMAD.IADD R5, R5, 0x1, R15 ;  /* 0x0000000105057824 */ /* 0x000fe400078e020f */
[----:B------:R-:W-:Y:S01]  /*17d0*/  IMAD.WIDE.U32 R2, R24, c[0x0][0x210], R2 ;  /* 0x0000840018027a25 */ /* 0x000fe200078e0002 */
[----:B------:R-:W-:-:S03]  /*17e0*/  UIMAD UR4, UR4, 0x30, URZ ;  /* 0x00000030040478a4 */ /* 0x000fc6000f8e023f */
[----:B------:R-:W-:Y:S01]  /*17f0*/  IMAD.WIDE.U32 R80, R10, c[0x0][0x1f0], R4 ;  /* 0x00007c000a507a25 */ /* 0x000fe200078e0004 */
[----:B------:R2:W-:Y:S01]  /*1800*/  @!P0 LDGSTS.E.BYPASS.LTC128B.128 [R76+0xf080], [R6.64], !P2 ;  /* 0x0f080000064c8fae */ /* 0x0005e2000d101d58 */
[----:B------:R-:W-:Y:S02]  /*1810*/  ISETP.GE.AND P2, PT, R0, 0x1, PT ;  /* 0x000000010000780c */ /* 0x000fe40003f46270 */
[----:B------:R-:W-:Y:S01]  /*1820*/  IMAD.IADD R3, R3, 0x1, R16 ;  /* 0x0000000103037824 */ /* 0x000fe200078e0210 */
[----:B------:R-:W-:Y:S01]  /*1830*/  STL.64 [R1+0x38], R80 ;  /* 0x0000385001007387 */ /* 0x000fe20000100a00 */
[----:B------:R-:W-:Y:S02]  /*1840*/  IMAD.U32 R4, RZ, RZ, UR22 ;  /* 0x00000016ff047e24 */ /* 0x000fe4000f8e00ff */
[----:B------:R-:W-:Y:S02]  /*1850*/  IMAD.MOV.U32 R78, RZ, RZ, R80 ;  /* 0x000000ffff4e7224 */ /* 0x000fe400078e0050 */
[----:B------:R-:W-:-:S02]  /*1860*/  IMAD.U32 R5, RZ, RZ, UR23 ;  /* 0x00000017ff057e24 */ /* 0x000fc4000f8e00ff */
[----:B------:R-:W-:-:S04]  /*1870*/  IMAD.WIDE.U32 R28, R10, c[0x0][0x218], R2 ;  /* 0x000086000a1c7a25 */ /* 0x000fc800078e0002 */
[----:B------:R-:W-:Y:S01]  /*1880*/  IMAD.MOV.U32 R26, RZ, RZ, R28 ;  /* 0x000000ffff1a7224 */ /* 0x000fe200078e001c */
[----:B--2---:R-:W-:Y:S01]  /*1890*/  @!P0 SHF.R.S32.HI R6, RZ, 0x1f, R23 ;  /* 0x0000001fff068819 */ /* 0x004fe20000011417 */
[----:B------:R-:W-:-:S03]  /*18a0*/  IMAD.U32 R7, RZ, RZ, UR21 ;  /* 0x00000015ff077e24 */ /* 0x000fc6000f8e00ff */
[----:B------:R-:W-:Y:S01]  /*18b0*/  @!P0 LEA.HI R0, R6, R23, RZ, 0x3 ;  /* 0x0000001706008211 */ /* 0x000fe200078f18ff */
[----:B------:R-:W-:-:S03]  /*18c0*/  IMAD R6, R11, c[0x0][0x1f0], RZ ;  /* 0x00007c000b067a24 */ /* 0x000fc600078e02ff */
[----:B------:R-:W-:Y:S01]  /*18d0*/  @!P0 LOP3.LUT R0, R0, 0xfffffff8, RZ, 0xc0, !PT ;  /* 0xfffffff800008812 */ /* 0x000fe200078ec0ff */
[----:B------:R-:W-:-:S04]  /*18e0*/  IMAD R6, R10, c[0x0][0x1f4], R6 ;  /* 0x00007d000a067a24 */ /* 0x000fc800078e0206 */
[----:B------:R-:W-:-:S04]  /*18f0*/  @!P0 IMAD.WIDE R12, R0, 0x2, R12 ;  /* 0x00000002000c8825 */ /* 0x000fc800078e020c */
[----:B------:R-:W-:Y:S01]  /*1900*/  IMAD R0, R11, c[0x0][0x218], RZ ;  /* 0x000086000b007a24 */ /* 0x000fe200078e02ff */
[----:B------:R2:W-:Y:S01]  /*1910*/  @!P0 LDGSTS.E.BYPASS.LTC128B.128 [R76+0x13080], [R12.64], !P4 ;  /* 0x130800000c4c8fae */ /* 0x0005e2000e101d58 */
[----:B------:R-:W-:Y:S01]  /*1920*/  IMAD.IADD R79, R81, 0x1, R6 ;  /* 0x00000001514f7824 */ /* 0x000fe200078e0206 */
[----:B------:R-:W-:Y:S01]  /*1930*/  ISETP.GE.AND P4, PT, R23, c[0x0][0x1d4], PT ;  /* 0x0000750017007a0c */ /* 0x000fe20003f86270 */
[----:B------:R-:W-:Y:S01]  /*1940*/  IMAD R0, R10, c[0x0][0x21c], R0 ;  /* 0x000087000a007a24 */ /* 0x000fe200078e0200 */
[----:B------:R-:W0:Y:S01]  /*1950*/  LDGDEPBAR ;  /* 0x00000000000079af */ /* 0x000e220000000000 */
[----:B------:R-:W-:Y:S01]  /*1960*/  IMAD.WIDE.U32 R4, R4, UR11, R78 ;  /* 0x0000000b04047c25 */ /* 0x000fe2000f8e004e */
[----:B------:R-:W-:Y:S02]  /*1970*/  LEA.HI R10, R75, R85, RZ, 0x4 ;  /* 0x000000554b0a7211 */ /* 0x000fe400078f20ff */
[----:B------:R-:W-:Y:S01]  /*1980*/  STL.64 [R1+0x30], R78 ;  /* 0x0000304e01007387 */ /* 0x000fe20000100a00 */
[----:B------:R-:W-:Y:S01]  /*1990*/  IMAD.IADD R27, R29, 0x1, R0 ;  /* 0x000000011d1b7824 */ /* 0x000fe200078e0200 */
[----:B------:R-:W-:Y:S01]  /*19a0*/  IADD3 R0, R5, UR19, RZ ;  /* 0x0000001305007c10 */ /* 0x000fe2000fffe0ff */
[----:B------:R-:W-:Y:S01]  /*19b0*/  IMAD.U32 R6, RZ, RZ, UR20 ;  /* 0x00000014ff067e24 */ /* 0x000fe2000f8e00ff */
[----:B------:R-:W-:Y:S01]  /*19c0*/  @P2 LEA R2, P0, R4, c[0x0][0x1c8], 0x1 ;  /* 0x0000720004022a11 */ /* 0x000fe200078008ff */
[----:B------:R-:W-:Y:S02]  /*19d0*/  STL.64 [R1+0x48], R28 ;  /* 0x0000481c01007387 */ /* 0x000fe40000100a00 */
[----:B------:R-:W-:Y:S01]  /*19e0*/  IMAD.WIDE.U32 R6, R6, 0x30, R26 ;  /* 0x0000003006067825 */ /* 0x000fe200078e001a */
[C---:B------:R-:W-:Y:S01]  /*19f0*/  @P2 LEA.HI.X R3, R4.reuse, c[0x0][0x1cc], R0, 0x1, P0 ;  /* 0x0000730004032a11 */ /* 0x040fe200000f0c00 */
[----:B------:R-:W-:Y:S01]  /*1a00*/  STL.64 [R1+0x40], R26 ;  /* 0x0000401a01007387 */ /* 0x000fe20000100a00 */
[----:B------:R-:W-:-:S03]  /*1a10*/  @P1 IADD3 R4, P0, R4, UR8, RZ ;  /* 0x0000000804041c10 */ /* 0x000fc6000ff1e0ff */
[----:B------:R4:W-:Y:S01]  /*1a20*/  @P2 LDGSTS.E.BYPASS.LTC128B.128 [R76+0x14080], [R2.64], !P3 ;  /* 0x14080000024c2fae */ /* 0x0009e2000d901d58 */
[----:B------:R-:W-:Y:S02]  /*1a30*/  @P1 IADD3.X R0, R0, UR6, RZ, P0, !PT ;  /* 0x0000000600001c10 */ /* 0x000fe400087fe4ff */
[C---:B-1----:R-:W-:Y:S01]  /*1a40*/  @P1 LEA R8, P0, R4.reuse, c[0x0][0x1c8], 0x1 ;  /* 0x0000720004081a11 */ /* 0x042fe200078008ff */
[----:B------:R4:W-:Y:S01]  /*1a50*/  @P2 LDGSTS.E.BYPASS.LTC128B.128 [R76+0x15880], [R2.64+0x80], !P6 ;  /* 0x15880080024c2fae */ /* 0x0009e2000f101d58 */
[----:B------:R-:W-:Y:S02]  /*1a60*/  ISETP.GT.AND P3, PT, R85, 0x7f, PT ;  /* 0x0000007f5500780c */ /* 0x000fe40003f64270 */
[----:B------:R-:W-:Y:S01]  /*1a70*/  @P1 LEA.HI.X R9, R4, c[0x0][0x1cc], R0, 0x1, P0 ;  /* 0x0000730004091a11 */ /* 0x000fe200000f0c00 */
[----:B------:R4:W-:Y:S01]  /*1a80*/  @P2 LDGSTS.E.BYPASS.LTC128B.128 [R76+0x17080], [R2.64+0x100], !P5 ;  /* 0x17080100024c2fae */ /* 0x0009e2000e901d58 */
[----:B------:R-:W-:Y:S02]  /*1a90*/  IADD3 R0, R7, UR4, RZ ;  /* 0x0000000407007c10 */ /* 0x000fe4000fffe0ff */
[----:B--2---:R-:W-:Y:S01]  /*1aa0*/  LEA R12, P0, R6, c[0x0][0x1f8], 0x1 ;  /* 0x00007e00060c7a11 */ /* 0x004fe200078008ff */
[----:B------:R4:W-:Y:S01]  /*1ab0*/  @P2 LDGSTS.E.BYPASS.LTC128B.128 [R76+0x18880], [R2.64+0x180], !P4 ;  /* 0x18880180024c2fae */ /* 0x0009e2000e101d58 */
[----:B------:R-:W-:-:S02]  /*1ac0*/  LOP3.LUT P2, RZ, R89, 0x1, RZ, 0xc0, !PT ;  /* 0x0000000159ff7812 */ /* 0x000fc4000784c0ff */
[----:B------:R-:W-:Y:S01]  /*1ad0*/  LEA.HI.X R13, R6, c[0x0][0x1fc], R0, 0x1, P0 ;  /* 0x00007f00060d7a11 */ /* 0x000fe200000f0c00 */
[----:B------:R-:W-:Y:S01]  /*1ae0*/  IMAD.SHL.U32 R6, R77, 0x8, RZ ;  /* 0x000000084d067824 */ /* 0x000fe200078e00ff */
[----:B------:R-:W-:Y:S01]  /*1af0*/  P2R R16, PR, RZ, 0x8 ;  /* 0x00000008ff107803 */ /* 0x000fe20000000000 */
[----:B------:R-:W-:Y:S02]  /*1b00*/  @!P3 IMAD.MOV.U32 R7, RZ, RZ, c[0x0][0x208] ;  /* 0x00008200ff07b624 */ /* 0x000fe400078e00ff */
[----:B------:R-:W-:-:S03]  /*1b10*/  @!P3 IMAD.MOV.U32 R11, RZ, RZ, c[0x0][0x20c] ;  /* 0x00008300ff0bb624 */ /* 0x000fc600078e00ff */
[----:B------:R-:W-:-:S03]  /*1b20*/  @!P3 LEA R14, P0, R7, R12, 0x6 ;  /* 0x0000000c070eb211 */ /* 0x000fc600078030ff */
[----:B------:R1:W-:Y:S01]  /*1b30*/  @P1 LDGSTS.E.BYPASS.LTC128B.128 [R76+0x15080], [R8.64], !P2 ;  /* 0x15080000084c1fae */ /* 0x0003e2000d101d58 */
[----:B------:R-:W-:Y:S02]  /*1b40*/  @!P3 LEA.HI.X R15, R7, R13, R11, 0x6, P0 ;  /* 0x0000000d070fb211 */ /* 0x000fe400000f340b */
[----:B------:R-:W-:Y:S01]  /*1b50*/  LOP3.LUT P0, RZ, R22, 0x2, RZ, 0xc0, !PT ;  /* 0x0000000216ff7812 */ /* 0x000fe2000780c0ff */
[----:B------:R1:W-:Y:S01]  /*1b60*/  @P1 LDGSTS.E.BYPASS.LTC128B.128 [R76+0x16880], [R8.64+0x80], !P6 ;  /* 0x16880080084c1fae */ /* 0x0003e2000f101d58 */
[----:B------:R-:W-:-:S03]  /*1b70*/  SEL R7, RZ, 0x1, P2 ;  /* 0x00000001ff077807 */ /* 0x000fc60001000000 */
[----:B------:R1:W-:Y:S04]  /*1b80*/  @P1 LDGSTS.E.BYPASS.LTC128B.128 [R76+0x18080], [R8.64+0x100], !P5 ;  /* 0x18080100084c1fae */ /* 0x0003e8000e901d58 */
[----:B------:R1:W-:Y:S01]  /*1b90*/  @P1 LDGSTS.E.BYPASS.LTC128B.128 [R76+0x19880], [R8.64+0x180], !P4 ;  /* 0x19880180084c1fae */ /* 0x0003e2000e101d58 */
[C---:B----4-:R-:W-:Y:S02]  /*1ba0*/  LOP3.LUT R2, R10.reuse, 0xfffffff0, RZ, 0xc0, !PT ;  /* 0xfffffff00a027812 */ /* 0x050fe400078ec0ff */
[----:B------:R-:W-:Y:S01]  /*1bb0*/  SHF.R.S32.HI R3, RZ, 0x4, R10 ;  /* 0x00000004ff037819 */ /* 0x000fe2000001140a */
[----:B------:R-:W0:Y:S02]  /*1bc0*/  LDGDEPBAR ;  /* 0x00000000000079af */ /* 0x000e240000000000 */
[----:B------:R-:W-:Y:S01]  /*1bd0*/  IMAD.IADD R0, R85, 0x1, -R2 ;  /* 0x0000000155007824 */ /* 0x000fe200078e0a02 */
[----:B------:R-:W-:Y:S01]  /*1be0*/  LEA.HI R4, R10, R3, RZ, 0x1 ;  /* 0x000000030a047211 */ /* 0x000fe200078f08ff */
[----:B------:R-:W-:-:S03]  /*1bf0*/  IMAD.SHL.U32 R2, R22, 0x40, RZ ;  /* 0x0000004016027824 */ /* 0x000fc600078e00ff */
[----:B------:R-:W-:Y:S02]  /*1c00*/  SHF.R.S32.HI R5, RZ, 0x1f, R0 ;  /* 0x0000001fff057819 */ /* 0x000fe40000011400 */
[----:B------:R-:W-:Y:S02]  /*1c10*/  LOP3.LUT R2, R2, 0x1c0, RZ, 0xc0, !PT ;  /* 0x000001c002027812 */ /* 0x000fe400078ec0ff */
[----:B------:R-:W-:Y:S02]  /*1c20*/  LEA.HI R10, R5, R0, RZ, 0x3 ;  /* 0x00000000050a7211 */ /* 0x000fe400078f18ff */
[----:B------:R-:W-:Y:S02]  /*1c30*/  LOP3.LUT R4, R4, 0xfffffffe, RZ, 0xc0, !PT ;  /* 0xfffffffe04047812 */ /* 0x000fe400078ec0ff */
[----:B------:R-:W-:Y:S02]  /*1c40*/  LOP3.LUT R5, R10, 0xfffffff8, RZ, 0xc0, !PT ;  /* 0xfffffff80a057812 */ /* 0x000fe400078ec0ff */
[----:B------:R-:W-:Y:S01]  /*1c50*/  LOP3.LUT R6, R2, 0x8, R6, 0xf8, !PT ;  /* 0x0000000802067812 */ /* 0x000fe200078ef806 */
[----:B------:R-:W-:Y:S01]  /*1c60*/  IMAD.IADD R3, R3, 0x1, -R4 ;  /* 0x0000000103037824 */ /* 0x000fe200078e0a04 */
[----:B------:R-:W-:Y:S01]  /*1c70*/  SHF.R.U32.HI R2, RZ, 0x3, R2 ;  /* 0x00000003ff027819 */ /* 0x000fe20000011602 */
[----:B------:R-:W-:Y:S01]  /*1c80*/  IMAD.IADD R4, R0, 0x1, -R5 ;  /* 0x0000000100047824 */ /* 0x000fe200078e0a05 */
[----:B------:R-:W-:-:S02]  /*1c90*/  SEL R5, RZ, 0x4, P5 ;  /* 0x00000004ff057807 */ /* 0x000fc40002800000 */
[----:B------:R-:W-:Y:S01]  /*1ca0*/  LOP3.LUT R0, R6, R2, RZ, 0x3c, !PT ;  /* 0x0000000206007212 */ /* 0x000fe200078e3cff */
[----:B------:R-:W-:Y:S01]  /*1cb0*/  IMAD.SHL.U32 R2, R4, 0x40, RZ ;  /* 0x0000004004027824 */ /* 0x000fe200078e00ff */
[----:B------:R-:W-:Y:S01]  /*1cc0*/  SEL R6, RZ, 0x2, P6 ;  /* 0x00000002ff067807 */ /* 0x000fe20003000000 */
[----:B------:R-:W-:-:S04]  /*1cd0*/  DEPBAR.LE SB0, 0x1 ;  /* 0x000080400000791a */ /* 0x000fc80000000000 */
[C---:B------:R-:W-:Y:S01]  /*1ce0*/  IMAD R0, R3.reuse, 0x200, R0 ;  /* 0x0000020003007824 */ /* 0x040fe200078e0200 */
[----:B------:R-:W-:Y:S01]  /*1cf0*/  LOP3.LUT R2, R2, 0x1c0, RZ, 0xc0, !PT ;  /* 0x000001c002027812 */ /* 0x000fe200078ec0ff */
[----:B------:R-:W-:Y:S01]  /*1d00*/  IMAD.SHL.U32 R3, R3, 0x8, RZ ;  /* 0x0000000803037824 */ /* 0x000fe200078e00ff */
[----:B------:R-:W-:Y:S01]  /*1d10*/  IADD3 R5, R5, R6, R7 ;  /* 0x0000000605057210 */ /* 0x000fe20007ffe007 */
[----:B------:R-:W-:Y:S01]  /*1d20*/  IMAD.SHL.U32 R135, R0, 0x2, RZ ;  /* 0x0000000200877824 */ /* 0x000fe200078e00ff */
[----:B------:R-:W-:Y:S01]  /*1d30*/  BAR.SYNC.DEFER_BLOCKING 0x0 ;  /* 0x0000000000007b1d */ /* 0x000fe20000010000 */
[----:B------:R-:W-:Y:S02]  /*1d40*/  LOP3.LUT P1, RZ, R4, 0x4, RZ, 0xc0, !PT ;  /* 0x0000000404ff7812 */ /* 0x000fe4000782c0ff */
[----:B------:R-:W-:Y:S02]  /*1d50*/  LOP3.LUT R3, R2, 0x8, R3, 0xf8, !PT ;  /* 0x0000000802037812 */ /* 0x000fe400078ef803 */
[----:B------:R-:W-:-:S02]  /*1d60*/  SHF.R.U32.HI R2, RZ, 0x3, R2 ;  /* 0x00000003ff027819 */ /* 0x000fc40000011602 */
[----:B------:R-:W-:Y:S02]  /*1d70*/  IADD3 R0, R135, 0x14080, RZ ;  /* 0x0001408087007810 */ /* 0x000fe40007ffe0ff */
[----:B------:R-:W-:Y:S01]  /*1d80*/  LOP3.LUT R2, R3, R2, RZ, 0x3c, !PT ;  /* 0x0000000203027212 */ /* 0x000fe200078e3cff */
[----:B------:R-:W-:Y:S01]  /*1d90*/  IMAD.SHL.U32 R3, R10, 0x40, RZ ;  /* 0x000000400a037824 */ /* 0x000fe200078e00ff */
[----:B------:R-:W-:Y:S02]  /*1da0*/  IADD3 R242, R135, 0x140a0, RZ ;  /* 0x000140a087f27810 */ /* 0x000fe40007ffe0ff */
[----:B------:R-:W-:Y:S02]  /*1db0*/  @P0 IADD3 R242, R0, -0x20, RZ ;  /* 0xffffffe000f20810 */ /* 0x000fe40007ffe0ff */
[----:B------:R-:W-:Y:S01]  /*1dc0*/  LOP3.LUT R3, R2, 0xfffffe00, R3, 0xf8, !PT ;  /* 0xfffffe0002037812 */ /* 0x000fe200078ef803 */
[----:B------:R-:W-:Y:S01]  /*1dd0*/  IMAD.MOV.U32 R2, RZ, RZ, 0x40 ;  /* 0x00000040ff027424 */ /* 0x000fe200078e00ff */
[----:B------:R-:W-:-:S02]  /*1de0*/  SEL R0, RZ, 0x8, P4 ;  /* 0x00000008ff007807 */ /* 0x000fc40002000000 */
[----:B------:R-:W-:Y:S01]  /*1df0*/  LOP3.LUT P0, RZ, R4, 0x2, RZ, 0xc0, !PT ;  /* 0x0000000204ff7812 */ /* 0x000fe2000780c0ff */
[----:B------:R-:W-:Y:S01]  /*1e00*/  IMAD.MOV.U32 R4, RZ, RZ, 0x10 ;  /* 0x00000010ff047424 */ /* 0x000fe200078e00ff */
[----:B------:R-:W-:Y:S01]  /*1e10*/  P2R R7, PR, RZ, 0x40 ;  /* 0x00000040ff077803 */ /* 0x000fe20000000000 */
[----:B------:R-:W-:Y:S01]  /*1e20*/  IMAD R220, R73, 0x400, R3 ;  /* 0x0000040049dc7824 */ /* 0x000fe200078e0203 */
[----:B------:R-:W-:Y:S01]  /*1e30*/  IADD3 R252, R242, 0x1000, RZ ;  /* 0x00001000f2fc7810 */ /* 0x000fe20007ffe0ff */
[----:B------:R-:W-:Y:S01]  /*1e40*/  IMAD.IADD R6, R0, 0x1, R5 ;  /* 0x0000000100067824 */ /* 0x000fe200078e0205 */
[----:B------:R-:W-:Y:S01]  /*1e50*/  SEL R4, R4, 0xfffffff0, !P0 ;  /* 0xfffffff004047807 */ /* 0x000fe20004000000 */
[----:B------:R-:W-:Y:S01]  /*1e60*/  IMAD.MOV.U32 R0, RZ, RZ, 0x20 ;  /* 0x00000020ff007424 */ /* 0x000fe200078e00ff */
[C---:B------:R-:W-:Y:S01]  /*1e70*/  LEA R228, R220.reuse, 0x4080, 0x1 ;  /* 0x00004080dce47811 */ /* 0x040fe200078e08ff */
[----:B------:R-:W-:Y:S01]  /*1e80*/  IMAD.SHL.U32 R220, R220, 0x2, RZ ;  /* 0x00000002dcdc7824 */ /* 0x000fe200078e00ff */
[----:B------:R-:W-:-:S02]  /*1e90*/  IADD3 R5, R72, c[0x0][0x1d0], -R77 ;  /* 0x0000740048057a10 */ /* 0x000fc40007ffe84d */
[----:B------:R-:W-:Y:S01]  /*1ea0*/  SEL R0, R0, 0xffffffe0, !P1 ;  /* 0xffffffe000007807 */ /* 0x000fe20004800000 */
[--C-:B------:R-:W-:Y:S01]  /*1eb0*/  IMAD R224, R4, 0x2, R228.reuse ;  /* 0x0000000204e07824 */ /* 0x100fe200078e02e4 */
[----:B------:R-:W-:Y:S01]  /*1ec0*/  LDSM.16.M88.4 R160, [R220+0x4080] ;  /* 0x00408000dca0783b */ /* 0x000fe20000000200 */
[----:B------:R-:W-:Y:S02]  /*1ed0*/  LOP3.LUT P6, RZ, R6, 0x1, RZ, 0xc0, !PT ;  /* 0x0000000106ff7812 */ /* 0x000fe400078cc0ff */
[C---:B------:R-:W-:Y:S01]  /*1ee0*/  IMAD R228, R0.reuse, 0x2, R228 ;  /* 0x0000000200e47824 */ /* 0x040fe200078e02e4 */
[----:B------:R-:W-:Y:S01]  /*1ef0*/  LDSM.16.M88.4 R188, [R220+0x8080] ;  /* 0x00808000dcbc783b */ /* 0x000fe20000000200 */
[----:B------:R-:W-:Y:S01]  /*1f00*/  IMAD R232, R0, 0x2, R224 ;  /* 0x0000000200e87824 */ /* 0x000fe200078e02e0 */
[----:B------:R-:W-:Y:S02]  /*1f10*/  ISETP.LT.OR P0, PT, R5, 0x1, !P6 ;  /* 0x000000010500780c */ /* 0x000fe40007701670 */
[----:B------:R-:W-:Y:S01]  /*1f20*/  LDSM.16.M88.4 R204, [R220+0xc080] ;  /* 0x00c08000dccc783b */ /* 0x000fe20000000200 */
[----:B------:R-:W-:-:S02]  /*1f30*/  LOP3.LUT P2, RZ, R6, 0x2, RZ, 0xc0, !PT ;  /* 0x0000000206ff7812 */ /* 0x000fc4000784c0ff */
[----:B------:R-:W-:Y:S01]  /*1f40*/  LOP3.LUT P1, RZ, R6, 0x4, RZ, 0xc0, !PT ;  /* 0x0000000406ff7812 */ /* 0x000fe2000782c0ff */
[----:B------:R-:W-:Y:S01]  /*1f50*/  LDSM.16.M88.4 R164, [R224] ;  /* 0x00000000e0a4783b */ /* 0x000fe20000000200 */
[C---:B------:R-:W-:Y:S02]  /*1f60*/  IADD3 R251, R242.reuse, 0x1800, RZ ;  /* 0x00001800f2fb7810 */ /* 0x040fe40007ffe0ff */
[C---:B------:R-:W-:Y:S01]  /*1f70*/  IADD3 R250, R242.reuse, 0x2000, RZ ;  /* 0x00002000f2fa7810 */ /* 0x040fe20007ffe0ff */
[----:B------:R-:W-:Y:S01]  /*1f80*/  LDSM.16.M88.4 R192, [R224+0x4000] ;  /* 0x00400000e0c0783b */ /* 0x000fe20000000200 */
[C---:B------:R-:W-:Y:S02]  /*1f90*/  IADD3 R249, R242.reuse, 0x2800, RZ ;  /* 0x00002800f2f97810 */ /* 0x040fe40007ffe0ff */
[C---:B------:R-:W-:Y:S01]  /*1fa0*/  IADD3 R248, R242.reuse, 0x3000, RZ ;  /* 0x00003000f2f87810 */ /* 0x040fe20007ffe0ff */
[----:B------:R-:W-:Y:S01]  /*1fb0*/  LDSM.16.M88.4 R208, [R224+0x8000] ;  /* 0x00800000e0d0783b */ /* 0x000fe20000000200 */
[----:B------:R-:W-:-:S02]  /*1fc0*/  IADD3 R247, R242, 0x3800, RZ ;  /* 0x00003800f2f77810 */ /* 0x000fc40007ffe0ff */
[C---:B------:R-:W-:Y:S01]  /*1fd0*/  IADD3 R246, R242.reuse, 0x4000, RZ ;  /* 0x00004000f2f67810 */ /* 0x040fe20007ffe0ff */
[----:B------:R-:W-:Y:S01]  /*1fe0*/  LDSM.16.M88.4 R180, [R228] ;  /* 0x00000000e4b4783b */ /* 0x000fe20000000200 */
[C---:B------:R-:W-:Y:S02]  /*1ff0*/  IADD3 R245, R242.reuse, 0x4800, RZ ;  /* 0x00004800f2f57810 */ /* 0x040fe40007ffe0ff */
[C---:B------:R-:W-:Y:S01]  /*2000*/  IADD3 R244, R242.reuse, 0x5000, RZ ;  /* 0x00005000f2f47810 */ /* 0x040fe20007ffe0ff */
[----:B------:R-:W-:Y:S01]  /*2010*/  LDSM.16.M88.4 R196, [R228+0x4000] ;  /* 0x00400000e4c4783b */ /* 0x000fe20000000200 */
[----:B------:R-:W-:-:S03]  /*2020*/  IADD3 R243, R242, 0x5800, RZ ;  /* 0x00005800f2f37810 */ /* 0x000fc60007ffe0ff */
        /* <DEDUP_REMOVED lines=11> */
[----:B-1----:R-:W1:Y:S04]  /*20e0*/  LDSM.16.M88.4 R8, [R135+0x14080] ;  /* 0x014080008708783b */ /* 0x002e680000000200 */
[----:B------:R-:W2:Y:S04]  /*20f0*/  LDSM.16.M88.4 R24, [R135+0x14880] ;  /* 0x014880008718783b */ /* 0x000ea80000000200 */
[----:B------:R-:W4:Y:S04]  /*2100*/  LDSM.16.M88.4 R28, [R135+0x15080] ;  /* 0x01508000871c783b */ /* 0x000f280000000200 */
[----:B------:R-:W5:Y:S04]  /*2110*/  LDSM.16.M88.4 R44, [R242] ;  /* 0x00000000f22c783b */ /* 0x000f680000000200 */
[----:B------:R-:W3:Y:S04]  /*2120*/  LDSM.16.M88.4 R48, [R242+0x800] ;  /* 0x00080000f230783b */ /* 0x000ee80000000200 */
[----:B------:R-:W3:Y:S04]  /*2130*/  LDSM.16.M88.4 R56, [R242+0x1000] ;  /* 0x00100000f238783b */ /* 0x000ee80000000200 */
[----:B------:R-:W-:Y:S01]  /*2140*/  @!PT LDS RZ, [RZ] ;  /* 0x00000000fffff984 */ /* 0x000fe20000000800 */
[----:B------:R-:W-:Y:S01]  /*2150*/  @!PT LDS RZ, [RZ] ;  /* 0x00000000fffff984 */ /* 0x000fe20000000800 */
[----:B------:R-:W-:Y:S01]  /*2160*/  @!PT LDS RZ, [RZ] ;  /* 0x00000000fffff984 */ /* 0x000fe20000000800 */
[----:B------:R3:W-:Y:S01]  /*2170*/  LDGSTS.E.BYPASS.LTC128B.128 [R76+0x4080], [R12.64], !P0 ;  /* 0x040800000c4c7fae */ /* 0x0007e2000c101d58 */
[----:B------:R-:W-:-:S04]  /*2180*/  LOP3.LUT P0, RZ, R22, 0x4, RZ, 0xc0, !PT ;  /* 0x0000000416ff7812 */ /* 0x000fc8000780c0ff */
[----:B------:R-:W-:Y:S02]  /*2190*/  SEL R2, R2, 0xffffffc0, !P0 ;  /* 0xffffffc002027807 */ /* 0x000fe40004000000 */
[----:B------:R-:W-:-:S03]  /*21a0*/  ISETP.LT.OR P0, PT, R5, 0x1, !P2 ;  /* 0x000000010500780c */ /* 0x000fc60005701670 */
[--C-:B------:R-:W-:Y:S02]  /*21b0*/  IMAD.IADD R241, R135, 0x1, R2.reuse ;  /* 0x0000000187f17824 */ /* 0x100fe400078e0202 */
[----:B------:R-:W-:Y:S01]  /*21c0*/  IMAD.IADD R238, R242, 0x1, R2 ;  /* 0x00000001f2ee7824 */ /* 0x000fe200078e0202 */
[C---:B-1----:R-:W-:Y:S07]  /*21d0*/  HMMA.16816.F32.BF16 R20, R160.reuse, R10, RZ ;  /* 0x0000000aa014723c */ /* 0x042fee00000418ff */
[----:B------:R1:W-:Y:S01]  /*21e0*/  LDGSTS.E.BYPASS.LTC128B.128 [R76+0x5880], [R12.64+0x80], !P0 ;  /* 0x058800800c4c7fae */ /* 0x0003e2000c101d58 */
[----:B------:R-:W-:Y:S01]  /*21f0*/  ISETP.LT.OR P0, PT, R5, 0x1, !P1 ;  /* 0x000000010500780c */ /* 0x000fe20004f01670 */
[C---:B--2---:R-:W-:Y:S08]  /*2200*/  HMMA.16816.F32.BF16 R32, R160.reuse, R24, RZ ;  /* 0x00000018a020723c */ /* 0x044ff000000418ff */
[----:B------:R-:W-:Y:S04]  /*2210*/  HMMA.16816.F32.BF16 R36, R160, R26, RZ ;  /* 0x0000001aa024723c */ /* 0x000fe800000418ff */
[----:B------:R1:W-:Y:S01]  /*2220*/  LDGSTS.E.BYPASS.LTC128B.128 [R76+0x7080], [R12.64+0x100], !P0 ;  /* 0x070801000c4c7fae */ /* 0x0003e2000c101d58 */
[----:B------:R-:W-:-:S04]  /*2230*/  LOP3.LUT P0, RZ, R6, 0x8, RZ, 0xc0, !PT ;  /* 0x0000000806ff7812 */ /* 0x000fc8000780c0ff */
[----:B------:R-:W-:Y:S01]  /*2240*/  ISETP.LT.OR P3, PT, R5, 0x1, !P0 ;  /* 0x000000010500780c */ /* 0x000fe20004761670 */
[----:B----4-:R-:W-:Y:S08]  /*2250*/  HMMA.16816.F32.BF16 R40, R160, R28, RZ ;  /* 0x0000001ca028723c */ /* 0x010ff000000418ff */
[----:B-----5:R-:W-:Y:S04]  /*2260*/  HMMA.16816.F32.BF16 R20, R164, R46, R20 ;  /* 0x0000002ea414723c */ /* 0x020fe80000041814 */
[----:B------:R1:W-:Y:S01]  /*2270*/  LDGSTS.E.BYPASS.LTC128B.128 [R76+0x8880], [R12.64+0x180], !P3 ;  /* 0x088801800c4c7fae */ /* 0x0003e2000d901d58 */
[----:B------:R-:W-:-:S03]  /*2280*/  ISETP.NE.AND P3, PT, R16, RZ, PT ;  /* 0x000000ff1000720c */ /* 0x000fc60003f65270 */
[C---:B---3--:R-:W-:Y:S08]  /*2290*/  HMMA.16816.F32.BF16 R16, R160.reuse, R8, RZ ;  /* 0x00000008a010723c */ /* 0x048ff000000418ff */
[----:B------:R-:W-:Y:S02]  /*22a0*/  HMMA.16816.F32.BF16 R8, R160, R30, RZ ;  /* 0x0000001ea008723c */ /* 0x000fe400000418ff */
[----:B------:R-:W-:-:S02]  /*22b0*/  @!P3 ISETP.LT.OR P6, PT, R5, 0x21, !P6 ;  /* 0x000000210500b80c */ /* 0x000fc400077c1670 */
[C---:B------:R-:W-:Y:S02]  /*22c0*/  @!P3 ISETP.LT.OR P2, PT, R5.reuse, 0x21, !P2 ;  /* 0x000000210500b80c */ /* 0x040fe40005741670 */
[C---:B------:R-:W-:Y:S02]  /*22d0*/  @!P3 ISETP.LT.OR P1, PT, R5.reuse, 0x21, !P1 ;  /* 0x000000210500b80c */ /* 0x040fe40004f21670 */
[----:B------:R-:W-:Y:S01]  /*22e0*/  @!P3 ISETP.LT.OR P0, PT, R5, 0x21, !P0 ;  /* 0x000000210500b80c */ /* 0x000fe20004701670 */
[----:B------:R-:W-:Y:S01]  /*22f0*/  HMMA.16816.F32.BF16 R24, R164, R48, R32 ;  /* 0x00000030a418723c */ /* 0x000fe20000041820 */
[----:B------:R-:W-:-:S05]  /*2300*/  IADD3 R5, R242, 0x800, RZ ;  /* 0x00000800f2057810 */ /* 0x000fca0007ffe0ff */
[----:B------:R1:W-:Y:S01]  /*2310*/  @!P3 LDGSTS.E.BYPASS.LTC128B.128 [R76+0x5080], [R14.64], !P6 ;  /* 0x050800000e4cbfae */ /* 0x0003e2000f101d58 */
[----:B------:R-:W-:Y:S01]  /*2320*/  ISETP.NE.AND P6, PT, R7, RZ, PT ;  /* 0x000000ff0700720c */ /* 0x000fe20003fc5270 */
[C---:B------:R-:W-:Y:S02]  /*2330*/  HMMA.16816.F32.BF16 R16, R164.reuse, R44, R16 ;  /* 0x0000002ca410723c */ /* 0x040fe40000041810 */
[----:B------:R1:W-:Y:S04]  /*2340*/  @!P3 LDGSTS.E.BYPASS.LTC128B.128 [R76+0x6880], [R14.64+0x80], !P2 ;  /* 0x068800800e4cbfae */ /* 0x0003e8000d101d58 */
[----:B------:R1:W-:Y:S02]  /*2350*/  @!P3 LDGSTS.E.BYPASS.LTC128B.128 [R76+0x8080], [R14.64+0x100], !P1 ;  /* 0x080801000e4cbfae */ /* 0x0003e4000c901d58 */
[----:B------:R-:W-:Y:S02]  /*2360*/  HMMA.16816.F32.BF16 R28, R164, R50, R36 ;  /* 0x00000032a41c723c */ /* 0x000fe40000041824 */
[----:B------:R1:W-:Y:S01]  /*2370*/  @!P3 LDGSTS.E.BYPASS.LTC128B.128 [R76+0x9880], [R14.64+0x180], !P0 ;  /* 0x098801800e4cbfae */ /* 0x0003e2000c101d58 */
[----:B------:R-:W-:-:S03]  /*2380*/  PLOP3.LUT P0, PT, PT, PT, UP0, 0x40, 0x0 ;  /* 0x000000000000781c */ /* 0x000fc60003f0e808 */
[----:B------:R-:W2:Y:S02]  /*2390*/  LDSM.16.M88.4 R52, [R241+0x14080] ;  /* 0x01408000f134783b */ /* 0x000ea40000000200 */
[C---:B------:R-:W-:Y:S02]  /*23a0*/  HMMA.16816.F32.BF16 R32, R164.reuse, R56, R40 ;  /* 0x00000038a420723c */ /* 0x040fe40000041828 */
[----:B------:R-:W3:Y:S04]  /*23b0*/  LDSM.16.M88.4 R60, [R241+0x14880] ;  /* 0x01488000f13c783b */ /* 0x000ee80000000200 */
[----:B------:R-:W4:Y:S02]  /*23c0*/  LDSM.16.M88.4 R64, [R241+0x15080] ;  /* 0x01508000f140783b */ /* 0x000f240000000200 */
[----:B------:R-:W-:Y:S02]  /*23d0*/  HMMA.16816.F32.BF16 R8, R164, R58, R8 ;  /* 0x0000003aa408723c */ /* 0x000fe40000041808 */
[----:B------:R-:W-:Y:S04]  /*23e0*/  LDSM.16.M88.4 R40, [R238+0x800] ;  /* 0x00080000ee28783b */ /* 0x000fe80000000200 */
[----:B------:R-:W-:Y:S04]  /*23f0*/  LDSM.16.M88.4 R56, [R238+0x1000] ;  /* 0x00100000ee38783b */ /* 0x000fe80000000200 */
[----:B------:R-:W-:Y:S04]  /*2400*/  LDSM.16.M88.4 R36, [R135+0x15880] ;  /* 0x015880008724783b */ /* 0x000fe80000000200 */
[----:B-1----:R-:W1:Y:S04]  /*2410*/  LDSM.16.M88.4 R12, [R238] ;  /* 0x00000000ee0c783b */ /* 0x002e680000000200 */
[----:B------:R-:W5:Y:S04]  /*2420*/  LDSM.16.M88.4 R48, [R135+0x16080] ;  /* 0x016080008730783b */ /* 0x000f680000000200 */
[----:B------:R-:W-:Y:S04]  /*2430*/  LDSM.16.M88.4 R44, [R242+0x2000] ;  /* 0x00200000f22c783b */ /* 0x000fe80000000200 */
[----:B------:R-:W-:Y:S01]  /*2440*/  LDSM.16.M88.4 R68, [R241+0x18880] ;  /* 0x01888000f144783b */ /* 0x000fe20000000200 */
[C---:B--2---:R-:W-:Y:S03]  /*2450*/  HMMA.16816.F32.BF16 R16, R180.reuse, R52, R16 ;  /* 0x00000034b410723c */ /* 0x044fe60000041810 */
[----:B------:R-:W0:Y:S04]  /*2460*/  LDGDEPBAR ;  /* 0x00000000000079af */ /* 0x000e280000000000 */
[----:B------:R-:W-:Y:S01]  /*2470*/  STL [R1], R5 ;  /* 0x0000000501007387 */ /* 0x000fe20000100800 */
[C---:B------:R-:W-:Y:S03]  /*2480*/  HMMA.16816.F32.BF16 R20, R180.reuse, R54, R20 ;  /* 0x00000036b414723c */ /* 0x040fe60000041814 */
[----:B------:R-:W-:Y:S05]  /*2490*/  LDSM.16.M88.4 R52, [R242+0x2800] ;  /* 0x00280000f234783b */ /* 0x000fea0000000200 */
[C---:B---3--:R-:W-:Y:S08]  /*24a0*/  HMMA.16816.F32.BF16 R24, R180.reuse, R60, R24 ;  /* 0x0000003cb418723c */ /* 0x048ff00000041818 */
[C---:B------:R-:W-:Y:S01]  /*24b0*/  HMMA.16816.F32.BF16 R28, R180.reuse, R62, R28 ;  /* 0x0000003eb41c723c */ /* 0x040fe2000004181c */
[----:B------:R-:W2:Y:S07]  /*24c0*/  LDSM.16.M88.4 R60, [R135+0x16880] ;  /* 0x01688000873c783b */ /* 0x000eae0000000200 */
[C---:B----4-:R-:W-:Y:S08]  /*24d0*/  HMMA.16816.F32.BF16 R32, R180.reuse, R64, R32 ;  /* 0x00000040b420723c */ /* 0x050ff00000041820 */
[----:B------:R-:W-:Y:S01]  /*24e0*/  HMMA.16816.F32.BF16 R8, R180, R66, R8 ;  /* 0x00000042b408723c */ /* 0x000fe20000041808 */
[----:B------:R-:W-:Y:S07]  /*24f0*/  LDSM.16.M88.4 R64, [R135+0x18080] ;  /* 0x018080008740783b */ /* 0x000fee0000000200 */
[C---:B-1----:R-:W-:Y:S08]  /*2500*/  HMMA.16816.F32.BF16 R16, R184.reuse, R12, R16 ;  /* 0x0000000cb810723c */ /* 0x042ff00000041810 */
[C---:B------:R-:W-:Y:S01]  /*2510*/  HMMA.16816.F32.BF16 R20, R184.reuse, R14, R20 ;  /* 0x0000000eb814723c */ /* 0x040fe20000041814 */
[----:B------:R-:W1:Y:S07]  /*2520*/  LDSM.16.M88.4 R12, [R242+0x1800] ;  /* 0x00180000f20c783b */ /* 0x000e6e0000000200 */
[C---:B------:R-:W-:Y:S08]  /*2530*/  HMMA.16816.F32.BF16 R24, R184.reuse, R40, R24 ;  /* 0x00000028b818723c */ /* 0x040ff00000041818 */
[C---:B------:R-:W-:Y:S01]  /*2540*/  HMMA.16816.F32.BF16 R28, R184.reuse, R42, R28 ;  /* 0x0000002ab81c723c */ /* 0x040fe2000004181c */
[----:B------:R-:W3:Y:S07]  /*2550*/  LDSM.16.M88.4 R40, [R241+0x15880] ;  /* 0x01588000f128783b */ /* 0x000eee0000000200 */
[C---:B------:R-:W-:Y:S08]  /*2560*/  HMMA.16816.F32.BF16 R32, R184.reuse, R56, R32 ;  /* 0x00000038b820723c */ /* 0x040ff00000041820 */
[----:B------:R-:W-:Y:S01]  /*2570*/  HMMA.16816.F32.BF16 R8, R184, R58, R8 ;  /* 0x0000003ab808723c */ /* 0x000fe20000041808 */
[----:B------:R-:W-:Y:S07]  /*2580*/  LDSM.16.M88.4 R56, [R238+0x2800] ;  /* 0x00280000ee38783b */ /* 0x000fee0000000200 */
[C---:B------:R-:W-:Y:S08]  /*2590*/  HMMA.16816.F32.BF16 R16, R188.reuse, R36, R16 ;  /* 0x00000024bc10723c */ /* 0x040ff00000041810 */
[C---:B------:R-:W-:Y:S01]  /*25a0*/  HMMA.16816.F32.BF16 R20, R188.reuse, R38, R20 ;  /* 0x00000026bc14723c */ /* 0x040fe20000041814 */
[----:B------:R-:W-:Y:S07]  /*25b0*/  LDSM.16.M88.4 R36, [R238+0x1800] ;  /* 0x00180000ee24783b */ /* 0x000fee0000000200 */
[C---:B-----5:R-:W-:Y:S08]  /*25c0*/  HMMA.16816.F32.BF16 R24, R188.reuse, R48, R24 ;  /* 0x00000030bc18723c */ /* 0x060ff00000041818 */
[C---:B------:R-:W-:Y:S01]  /*25d0*/  HMMA.16816.F32.BF16 R28, R188.reuse, R50, R28 ;  /* 0x00000032bc1c723c */ /* 0x040fe2000004181c */
[----:B------:R-:W4:Y:S07]  /*25e0*/  LDSM.16.M88.4 R48, [R241+0x16080] ;  /* 0x01608000f130783b */ /* 0x000f2e0000000200 */
[C---:B--2---:R-:W-:Y:S08]  /*25f0*/  HMMA.16816.F32.BF16 R32, R188.reuse, R60, R32 ;  /* 0x0000003cbc20723c */ /* 0x044ff00000041820 */
[----:B------:R-:W-:Y:S01]  /*2600*/  HMMA.16816.F32.BF16 R8, R188, R62, R8 ;  /* 0x0000003ebc08723c */ /* 0x000fe20000041808 */
[----:B------:R-:W2:Y:S07]  /*2610*/  LDSM.16.M88.4 R60, [R241+0x16880] ;  /* 0x01688000f13c783b */ /* 0x000eae0000000200 */
[C---:B-1----:R-:W-:Y:S08]  /*2620*/  HMMA.16816.F32.BF16 R16, R192.reuse, R12, R16 ;  /* 0x0000000cc010723c */ /* 0x042ff00000041810 */
[C---:B------:R-:W-:Y:S08]  /*2630*/  HMMA.16816.F32.BF16 R20, R192.reuse, R14, R20 ;  /* 0x0000000ec014723c */ /* 0x040ff00000041814 */
[C---:B------:R-:W-:Y:S08]  /*2640*/  HMMA.16816.F32.BF16 R24, R192.reuse, R44, R24 ;  /* 0x0000002cc018723c */ /* 0x040ff00000041818 */
[C---:B------:R-:W-:Y:S01]  /*2650*/  HMMA.16816.F32.BF16 R28, R192.reuse, R46, R28 ;  /* 0x0000002ec01c723c */ /* 0x040fe2000004181c */
[----:B------:R-:W1:Y:S07]  /*2660*/  LDSM.16.M88.4 R44, [R238+0x2000] ;  /* 0x00200000ee2c783b */ /* 0x000e6e0000000200 */
[C---:B------:R-:W-:Y:S08]  /*2670*/  HMMA.16816.F32.BF16 R32, R192.reuse, R52, R32 ;  /* 0x00000034c020723c */ /* 0x040ff00000041820 */
[----:B------:R-:W-:Y:S01]  /*2680*/  HMMA.16816.F32.BF16 R12, R192, R54, R8 ;  /* 0x00000036c00c723c */ /* 0x000fe20000041808 */
[----:B------:R-:W-:Y:S07]  /*2690*/  LDSM.16.M88.4 R52, [R135+0x17880] ;  /* 0x017880008734783b */ /* 0x000fee0000000200 */
[C---:B---3--:R-:W-:Y:S08]  /*26a0*/  HMMA.16816.F32.BF16 R8, R196.reuse, R40, R16 ;  /* 0x00000028c408723c */ /* 0x048ff00000041810 */
[C---:B------:R-:W-:Y:S01]  /*26b0*/  HMMA.16816.F32.BF16 R20, R196.reuse, R42, R20 ;  /* 0x0000002ac414723c */ /* 0x040fe20000041814 */
[----:B------:R-:W3:Y:S07]  /*26c0*/  LDSM.16.M88.4 R40, [R135+0x17080] ;  /* 0x017080008728783b */ /* 0x000eee0000000200 */
[C---:B----4-:R-:W-:Y:S08]  /*26d0*/  HMMA.16816.F32.BF16 R24, R196.reuse, R48, R24 ;  /* 0x00000030c418723c */ /* 0x050ff00000041818 */
[C---:B------:R-:W-:Y:S01]  /*26e0*/  HMMA.16816.F32.BF16 R28, R196.reuse, R50, R28 ;  /* 0x00000032c41c723c */ /* 0x040fe2000004181c */
[----:B------:R-:W-:Y:S07]  /*26f0*/  LDSM.16.M88.4 R48, [R242+0x3800] ;  /* 0x00380000f230783b */ /* 0x000fee0000000200 */
[C---:B--2---:R-:W-:Y:S08]  /*2700*/  HMMA.16816.F32.BF16 R32, R196.reuse, R60, R32 ;  /* 0x0000003cc420723c */ /* 0x044ff00000041820 */
[----:B------:R-:W-:Y:S01]  /*2710*/  HMMA.16816.F32.BF16 R16, R196, R62, R12 ;  /* 0x0000003ec410723c */ /* 0x000fe2000004180c */
[----:B------:R-:W-:Y:S07]  /*2720*/  LDSM.16.M88.4 R60, [R242+0x4000] ;  /* 0x00400000f23c783b */ /* 0x000fee0000000200 */
[C---:B------:R-:W-:Y:S08]  /*2730*/  HMMA.16816.F32.BF16 R12, R200.reuse, R36, R8 ;  /* 0x00000024c80c723c */ /* 0x040ff00000041808 */
[C---:B------:R-:W-:Y:S01]  /*2740*/  HMMA.16816.F32.BF16 R8, R200.reuse, R38, R20 ;  /* 0x00000026c808723c */ /* 0x040fe20000041814 */
[----:B------:R-:W2:Y:S07]  /*2750*/  LDSM.16.M88.4 R36, [R242+0x3000] ;  /* 0x00300000f224783b */ /* 0x000eae0000000200 */
[C---:B-1----:R-:W-:Y:S08]  /*2760*/  HMMA.16816.F32.BF16 R24, R200.reuse, R44, R24 ;  /* 0x0000002cc818723c */ /* 0x042ff00000041818 */
[C---:B------:R-:W-:Y:S01]  /*2770*/  HMMA.16816.F32.BF16 R28, R200.reuse, R46, R28 ;  /* 0x0000002ec81c723c */ /* 0x040fe2000004181c */
[----:B------:R-:W1:Y:S07]  /*2780*/  LDSM.16.M88.4 R44, [R241+0x17080] ;  /* 0x01708000f12c783b */ /* 0x000e6e0000000200 */
[C---:B------:R-:W-:Y:S08]  /*2790*/  HMMA.16816.F32.BF16 R32, R200.reuse, R56, R32 ;  /* 0x00000038c820723c */ /* 0x040ff00000041820 */
[----:B------:R-:W-:Y:S01]  /*27a0*/  HMMA.16816.F32.BF16 R20, R200, R58, R16 ;  /* 0x0000003ac814723c */ /* 0x000fe20000041810 */
[----:B------:R-:W4:Y:S07]  /*27b0*/  LDSM.16.M88.4 R56, [R241+0x17880] ;  /* 0x01788000f138783b */ /* 0x000f2e0000000200 */
[C---:B---3--:R-:W-:Y:S08]  /*27c0*/  HMMA.16816.F32.BF16 R16, R204.reuse, R40, R12 ;  /* 0x00000028cc10723c */ /* 0x048ff0000004180c */
[C---:B------:R-:W-:Y:S01]  /*27d0*/  HMMA.16816.F32.BF16 R12, R204.reuse, R42, R8 ;  /* 0x0000002acc0c723c */ /* 0x040fe20000041808 */
[----:B------:R-:W-:Y:S07]  /*27e0*/  LDSM.16.M88.4 R40, [R238+0x3000] ;  /* 0x00300000ee28783b */ /* 0x000fee0000000200 */
[C---:B------:R-:W-:Y:S08]  /*27f0*/  HMMA.16816.F32.BF16 R8, R204.reuse, R52, R24 ;  /* 0x00000034cc08723c */ /* 0x040ff00000041818 */
[C---:B------:R-:W-:Y:S01]  /*2800*/  HMMA.16816.F32.BF16 R28, R204.reuse, R54, R28 ;  /* 0x00000036cc1c723c */ /* 0x040fe2000004181c */
[----:B------:R-:W-:Y:S07]  /*2810*/  LDSM.16.M88.4 R52, [R238+0x3800] ;  /* 0x00380000ee34783b */ /* 0x000fee0000000200 */
[C---:B------:R-:W-:Y:S08]  /*2820*/  HMMA.16816.F32.BF16 R32, R204.reuse, R64, R32 ;  /* 0x00000040cc20723c */ /* 0x040ff00000041820 */
[----:B------:R-:W-:Y:S01]  /*2830*/  HMMA.16816.F32.BF16 R24, R204, R66, R20 ;  /* 0x00000042cc18723c */ /* 0x000fe20000041814 */
[----:B------:R-:W-:Y:S07]  /*2840*/  LDSM.16.M88.4 R64, [R135+0x18880] ;  /* 0x018880008740783b */ /* 0x000fee0000000200 */
[C---:B--2---:R-:W-:Y:S08]  /*2850*/  HMMA.16816.F32.BF16 R20, R208.reuse, R36, R16 ;  /* 0x00000024d014723c */ /* 0x044ff00000041810 */
[C---:B------:R-:W-:Y:S01]  /*2860*/  HMMA.16816.F32.BF16 R16, R208.reuse, R38, R12 ;  /* 0x00000026d010723c */ /* 0x040fe2000004180c */
[----:B------:R-:W2:Y:S07]  /*2870*/  LDSM.16.M88.4 R36, [R241+0x18080] ;  /* 0x01808000f124783b */ /* 0x000eae0000000200 */
[C---:B------:R-:W-:Y:S08]  /*2880*/  HMMA.16816.F32.BF16 R12, R208.reuse, R48, R8 ;  /* 0x00000030d00c723c */ /* 0x040ff00000041808 */
[C---:B------:R-:W-:Y:S01]  /*2890*/  HMMA.16816.F32.BF16 R8, R208.reuse, R50, R28 ;  /* 0x00000032d008723c */ /* 0x040fe2000004181c */
[----:B------:R-:W-:Y:S07]  /*28a0*/  LDSM.16.M88.4 R48, [R242+0x4800] ;  /* 0x00480000f230783b */ /* 0x000fee0000000200 */
[----:B------:R-:W-:Y:S08]  /*28b0*/  HMMA.16816.F32.BF16 R32, R208, R60, R32 ;  /* 0x0000003cd020723c */ /* 0x000ff00000041820 */
[C---:B-1----:R-:W-:Y:S08]  /*28c0*/  HMMA.16816.F32.BF16 R28, R212.reuse, R44, R20 ;  /* 0x0000002cd41c723c */ /* 0x042ff00000041814 */
[----:B------:R-:W-:Y:S01]  /*28d0*/  HMMA.16816.F32.BF16 R20, R212, R46, R16 ;  /* 0x0000002ed414723c */ /* 0x000fe20000041810 */
[----:B------:R-:W-:Y:S07]  /*28e0*/  LDSM.16.M88.4 R44, [R135+0x19080] ;  /* 0x01908000872c783b */ /* 0x000fee0000000200 */
[----:B------:R-:W-:Y:S01]  /*28f0*/  HMMA.16816.F32.BF16 R24, R208, R62, R24 ;  /* 0x0000003ed018723c */ /* 0x000fe20000041818 */
[----:B------:R-:W1:Y:S07]  /*2900*/  LDSM.16.M88.4 R60, [R238+0x4000] ;  /* 0x00400000ee3c783b */ /* 0x000e6e0000000200 */
[C---:B----4-:R-:W-:Y:S08]  /*2910*/  HMMA.16816.F32.BF16 R16, R212.reuse, R56, R12 ;  /* 0x00000038d410723c */ /* 0x050ff0000004180c */
[C---:B------:R-:W-:Y:S01]  /*2920*/  HMMA.16816.F32.BF16 R12, R212.reuse, R58, R8 ;  /* 0x0000003ad40c723c */ /* 0x040fe20000041808 */
[----:B------:R-:W-:Y:S07]  /*2930*/  LDSM.16.M88.4 R56, [R242+0x5000] ;  /* 0x00500000f238783b */ /* 0x000fee0000000200 */
[----:B--2---:R-:W-:Y:S08]  /*2940*/  HMMA.16816.F32.BF16 R8, R212, R36, R32 ;  /* 0x00000024d408723c */ /* 0x004ff00000041820 */
[C---:B------:R-:W-:Y:S08]  /*2950*/  HMMA.16816.F32.BF16 R28, R216.reuse, R40, R28 ;  /* 0x00000028d81c723c */ /* 0x040ff0000004181c */
[----:B------:R-:W-:Y:S01]  /*2960*/  HMMA.16816.F32.BF16 R32, R216, R42, R20 ;  /* 0x0000002ad820723c */ /* 0x000fe20000041814 */
[----:B------:R-:W2:Y:S07]  /*2970*/  LDSM.16.M88.4 R40, [R135+0x19880] ;  /* 0x019880008728783b */ /* 0x000eae0000000200 */
[----:B------:R-:W-:Y:S08]  /*2980*/  HMMA.16816.F32.BF16 R36, R212, R38, R24 ;  /* 0x00000026d424723c */ /* 0x000ff00000041818 */
[C---:B------:R-:W-:Y:S08]  /*2990*/  HMMA.16816.F32.BF16 R24, R216.reuse, R52, R16 ;  /* 0x00000034d818723c */ /* 0x040ff00000041810 */
[----:B-1----:R-:W-:Y:S08]  /*29a0*/  HMMA.16816.F32.BF16 R16, R216, R60, R8 ;  /* 0x0000003cd810723c */ /* 0x002ff00000041808 */
[C---:B------:R-:W-:Y:S08]  /*29b0*/  HMMA.16816.F32.BF16 R8, R220.reuse, R64, R28 ;  /* 0x00000040dc08723c */ /* 0x040ff0000004181c */
[----:B------:R-:W-:Y:S01]  /*29c0*/  HMMA.16816.F32.BF16 R32, R220, R66, R32 ;  /* 0x00000042dc20723c */ /* 0x000fe20000041820 */
[----:B------:R-:W-:Y:S07]  /*29d0*/  LDSM.16.M88.4 R64, [R238+0x4800] ;  /* 0x00480000ee40783b */ /* 0x000fee0000000200 */
[C---:B------:R-:W-:Y:S01]  /*29e0*/  HMMA.16816.F32.BF16 R20, R216.reuse, R54, R12 ;  /* 0x00000036d814723c */ /* 0x040fe2000004180c */
[----:B------:R-:W-:Y:S07]  /*29f0*/  LDSM.16.M88.4 R52, [R241+0x19880] ;  /* 0x01988000f134783b */ /* 0x000fee0000000200 */
[----:B------:R-:W-:Y:S01]  /*2a00*/  HMMA.16816.F32.BF16 R12, R216, R62, R36 ;  /* 0x0000003ed80c723c */ /* 0x000fe20000041824 */
[----:B------:R-:W1:Y:S04]  /*2a10*/  LDSM.16.M88.4 R36, [R242+0x5800] ;  /* 0x00580000f224783b */ /* 0x000e680000000200 */
[----:B------:R-:W3:Y:S03]  /*2a20*/  LDSM.16.M88.4 R60, [R241+0x19080] ;  /* 0x01908000f13c783b */ /* 0x000ee60000000200 */
[----:B------:R-:W-:Y:S08]  /*2a30*/  HMMA.16816.F32.BF16 R8, R224, R48, R8 ;  /* 0x00000030e008723c */ /* 0x000ff00000041808 */
[C---:B------:R-:W-:Y:S08]  /*2a40*/  HMMA.16816.F32.BF16 R28, R220.reuse, R44, R24 ;  /* 0x0000002cdc1c723c */ /* 0x040ff00000041818 */
[----:B--2---:R-:W-:Y:S08]  /*2a50*/  HMMA.16816.F32.BF16 R24, R220, R40, R16 ;  /* 0x00000028dc18723c */ /* 0x004ff00000041810 */
[----:B------:R-:W-:Y:S01]  /*2a60*/  HMMA.16816.F32.BF16 R16, R224, R50, R32 ;  /* 0x00000032e010723c */ /* 0x000fe20000041820 */
[----:B------:R-:W2:Y:S07]  /*2a70*/  LDSM.16.M88.4 R48, [R238+0x5000] ;  /* 0x00500000ee30783b */ /* 0x000eae0000000200 */
[C---:B------:R-:W-:Y:S08]  /*2a80*/  HMMA.16816.F32.BF16 R44, R220.reuse, R46, R20 ;  /* 0x0000002edc2c723c */ /* 0x040ff00000041814 */
[----:B------:R-:W-:Y:S08]  /*2a90*/  HMMA.16816.F32.BF16 R20, R220, R42, R12 ;  /* 0x0000002adc14723c */ /* 0x000ff0000004180c */
[C---:B------:R-:W-:Y:S08]  /*2aa0*/  HMMA.16816.F32.BF16 R8, R228.reuse, R68, R8 ;  /* 0x00000044e408723c */ /* 0x040ff00000041808 */
[----:B------:R-:W-:Y:S08]  /*2ab0*/  HMMA.16816.F32.BF16 R32, R228, R70, R16 ;  /* 0x00000046e420723c */ /* 0x000ff00000041810 */
[----:B------:R-:W-:Y:S01]  /*2ac0*/  HMMA.16816.F32.BF16 R12, R224, R56, R28 ;  /* 0x00000038e00c723c */ /* 0x000fe2000004181c */
[----:B------:R-:W4:Y:S01]  /*2ad0*/  LDSM.16.M88.4 R28, [R238+0x5800] ;  /* 0x00580000ee1c783b */ /* 0x000f220000000200 */
[----:B------:R-:W-:-:S06]  /*2ae0*/  DEPBAR.LE SB0, 0x0 ;  /* 0x000080000000791a */ /* 0x000fcc0000000000 */
[C---:B------:R-:W-:Y:S08]  /*2af0*/  HMMA.16816.F32.BF16 R44, R224.reuse, R58, R44 ;  /* 0x0000003ae02c723c */ /* 0x040ff0000004182c */
[C---:B-1----:R-:W-:Y:S08]  /*2b00*/  HMMA.16816.F32.BF16 R40, R224.reuse, R36, R24 ;  /* 0x00000024e028723c */ /* 0x042ff00000041818 */
[----:B------:R-:W-:Y:S08]  /*2b10*/  HMMA.16816.F32.BF16 R36, R224, R38, R20 ;  /* 0x00000026e024723c */ /* 0x000ff00000041814 */
[C---:B------:R-:W-:Y:S08]  /*2b20*/  HMMA.16816.F32.BF16 R8, R232.reuse, R64, R8 ;  /* 0x00000040e808723c */ /* 0x040ff00000041808 */
[----:B------:R-:W-:Y:S08]  /*2b30*/  HMMA.16816.F32.BF16 R32, R232, R66, R32 ;  /* 0x00000042e820723c */ /* 0x000ff00000041820 */
[C---:B---3--:R-:W-:Y:S08]  /*2b40*/  HMMA.16816.F32.BF16 R24, R228.reuse, R60, R12 ;  /* 0x0000003ce418723c */ /* 0x048ff0000004180c */
[----:B------:R-:W-:Y:S01]  /*2b50*/  HMMA.16816.F32.BF16 R20, R228, R62, R44 ;  /* 0x0000003ee414723c */ /* 0x000fe2000004182c */
[----:B------:R-:W-:-:S02]  /*2b60*/  FMUL.FTZ R2, R10, c[0x0][0x320] ;  /* 0x0000c8000a027a20 */ /* 0x000fc40000410000 */
[----:B------:R-:W-:Y:S02]  /*2b70*/  FMUL.FTZ R8, R8, c[0x0][0x320] ;  /* 0x0000c80008087a20 */ /* 0x000fe40000410000 */
[----:B------:R1:W3:Y:S01]  /*2b80*/  MUFU.TANH R44, R2 ;  /* 0x00000002002c7308 */ /* 0x0002e20000002400 */
[----:B------:R-:W-:Y:S02]  /*2b90*/  FMUL.FTZ R9, R9, c[0x0][0x320] ;  /* 0x0000c80009097a20 */ /* 0x000fe40000410000 */
[----:B------:R-:W-:Y:S01]  /*2ba0*/  HMMA.16816.F32.BF16 R16, R228, R52, R40 ;  /* 0x00000034e410723c */ /* 0x000fe20000041828 */
[----:B------:R-:W-:-:S07]  /*2bb0*/  FMUL.FTZ R11, R11, c[0x0][0x320] ;  /* 0x0000c8000b0b7a20 */ /* 0x000fce0000410000 */
[----:B------:R-:W-:Y:S01]  /*2bc0*/  HMMA.16816.F32.BF16 R12, R228, R54, R36 ;  /* 0x00000036e40c723c */ /* 0x000fe20000041824 */
[----:B------:R-:W3:Y:S01]  /*2bd0*/  MUFU.TANH R38, R8 ;  /* 0x0000000800267308 */ /* 0x000ee20000002400 */
[----:B-1----:R-:W-:-:S06]  /*2be0*/  FMUL.FTZ R2, R32, c[0x0][0x320] ;  /* 0x0000c80020027a20 */ /* 0x002fcc0000410000 */
[C---:B--2---:R-:W-:Y:S01]  /*2bf0*/  HMMA.16816.F32.BF16 R40, R232.reuse, R48, R24 ;  /* 0x00000030e828723c */ /* 0x044fe20000041818 */
[----:B------:R-:W1:Y:S07]  /*2c00*/  MUFU.TANH R39, R11 ;  /* 0x0000000b00277308 */ /* 0x000e6e0000002400 */
[C---:B------:R-:W-:Y:S01]  /*2c10*/  HMMA.16816.F32.BF16 R48, R232.reuse, R50, R20 ;  /* 0x00000032e830723c */ /* 0x040fe20000041814 */
[----:B------:R2:W1:Y:S07]  /*2c20*/  MUFU.TANH R20, R2 ;  /* 0x0000000200147308 */ /* 0x00046e0000002400 */
[C---:B----4-:R-:W-:Y:S01]  /*2c30*/  HMMA.16816.F32.BF16 R16, R232.reuse, R28, R16 ;  /* 0x0000001ce810723c */ /* 0x050fe20000041810 */
[----:B------:R4:W1:Y:S07]  /*2c40*/  MUFU.TANH R23, R9 ;  /* 0x0000000900177308 */ /* 0x00086e0000002400 */
[----:B------:R-:W-:Y:S01]  /*2c50*/  HMMA.16816.F32.BF16 R28, R232, R30, R12 ;  /* 0x0000001ee81c723c */ /* 0x000fe2000004180c */
[----:B--2---:R-:W-:-:S04]  /*2c60*/  FMUL.FTZ R2, R33, c[0x0][0x320] ;  /* 0x0000c80021027a20 */ /* 0x004fc80000410000 */
[----:B------:R4:W2:Y:S01]  /*2c70*/  MUFU.TANH R37, R2 ;  /* 0x0000000200257308 */ /* 0x0008a20000002400 */
[----:B------:R-:W-:Y:S06]  /*2c80*/  BAR.SYNC.DEFER_BLOCKING 0x0 ;  /* 0x0000000000007b1d */ /* 0x000fec0000010000 */
[----:B------:R-:W-:Y:S05]  /*2c90*/  @P0 BRA `(.L_x_164) ;  /* 0x000001f000000947 */ /* 0x000fea0003800000 */
[----:B-1-34-:R-:W-:Y:S01]  /*2ca0*/  IADD3 R2, -R77, 0x30, RZ ;  /* 0x000000304d027810 */ /* 0x01afe20007ffe1ff */
[----:B------:R-:W-:Y:S01]  /*2cb0*/  UIADD3 UR5, UR13, -0x2, URZ ;  /* 0xfffffffe0d057890 */ /* 0x000fe2000fffe03f */
[----:B------:R-:W-:Y:S02]  /*2cc0*/  IMAD.U32 R5, RZ, RZ, UR8 ;  /* 0x00000008ff057e24 */ /* 0x000fe4000f8e00ff */
[----:B------:R-:W-:Y:S01]  /*2cd0*/  ISETP.GE.AND P0, PT, R2, 0x21, PT ;  /* 0x000000210200780c */ /* 0x000fe20003f06270 */
[----:B------:R-:W-:Y:S01]  /*2ce0*/  USHF.R.S32.HI UR4, URZ, 0x1f, UR5 ;  /* 0x0000001f3f047899 */ /* 0x000fe20008011405 */
[----:B------:R-:W-:Y:S01]  /*2cf0*/  IMAD.U32 R7, RZ, RZ, UR6 ;  /* 0x00000006ff077e24 */ /* 0x000fe2000f8e00ff */
[----:B------:R-:W-:-:S02]  /*2d00*/  UIMAD UR14, UR14, UR5, URZ ;  /* 0x000000050e0e72a4 */ /* 0x000fc4000f8e023f */
[----:B------:R-:W-:Y:S02]  /*2d10*/  UIMAD.WIDE.U32 UR20, UR22, UR5, URZ ;  /* 0x00000005161472a5 */ /* 0x000fe4000f8e003f */
[----:B------:R-:W-:-:S04]  /*2d20*/  UIMAD UR4, UR4, UR22, UR14 ;  /* 0x00000016040472a4 */ /* 0x000fc8000f8e020e */
[----:B------:R-:W-:Y:S02]  /*2d30*/  UIADD3 UR4, UR21, UR4, URZ ;  /* 0x0000000415047290 */ /* 0x000fe4000fffe03f */
[----:B------:R-:W-:-:S04]  /*2d40*/  @P0 IADD3 R5, P2, P1, R80, UR20, R5 ;  /* 0x0000001450050c10 */ /* 0x000fc8000f95e005 */
[----:B------:R-:W-:Y:S02]  /*2d50*/  @P0 IADD3.X R7, R79, UR4, R7, P2, P1 ;  /* 0x000000044f070c10 */ /* 0x000fe400097e2407 */
[----:B------:R-:W-:-:S13]  /*2d60*/  ISETP.GE.AND P1, PT, R2, 0x1, PT ;  /* 0x000000010200780c */ /* 0x000fda0003f26270 */
[----:B------:R-:W-:-:S04]  /*2d70*/  @P1 IADD3 R2, P2, R80, UR20, RZ ;  /* 0x0000001450021c10 */ /* 0x000fc8000ff5e0ff */
[----:B------:R-:W-:Y:S02]  /*2d80*/  @P1 IADD3.X R6, R79, UR4, RZ, P2, !PT ;  /* 0x000000044f061c10 */ /* 0x000fe400097fe4ff */
[----:B------:R-:W-:-:S04]  /*2d90*/  @P1 LEA R8, P2, R2, c[0x0][0x1c8], 0x1 ;  /* 0x0000720002081a11 */ /* 0x000fc800078408ff */
[----:B------:R-:W-:Y:S02]  /*2da0*/  @P1 LEA.HI.X R9, R2, c[0x0][0x1cc], R6, 0x1, P2 ;  /* 0x0000730002091a11 */ /* 0x000fe400010f0c06 */
[----:B------:R-:W-:-:S04]  /*2db0*/  @P0 LEA R6, P2, R5, c[0x0][0x1c8], 0x1 ;  /* 0x0000720005060a11 */ /* 0x000fc800078408ff */
[----:B------:R-:W-:Y:S02]  /*2dc0*/  @P0 LEA.HI.X R7, R5, c[0x0][0x1cc], R7, 0x1, P2 ;  /* 0x0000730005070a11 */ /* 0x000fe400010f0c07 */
[----:B------:R-:W-:-:S13]  /*2dd0*/  LOP3.LUT P2, RZ, R89, 0x1, RZ, 0xc0, !PT ;  /* 0x0000000159ff7812 */ /* 0x000fda000784c0ff */
[----:B------:R-:W-:Y:S01]  /*2de0*/  @!PT LDS RZ, [RZ] ;  /* 0x00000000fffff984 */ /* 0x000fe20000000800 */
[----:B------:R-:W-:Y:S01]  /*2df0*/  @!PT LDS RZ, [RZ] ;  /* 0x00000000fffff984 */ /* 0x000fe20000000800 */
[----:B------:R-:W-:Y:S01]  /*2e00*/  @!PT LDS RZ, [RZ] ;  /* 0x00000000fffff984 */ /* 0x000fe20000000800 */
[----:B------:R1:W-:Y:S04]  /*2e10*/  @P1 LDGSTS.E.BYPASS.LTC128B.128 [R76+0x14080], [R8.64], !P2 ;  /* 0x14080000084c1fae */ /* 0x0003e8000d101d58 */
[----:B------:R1:W-:Y:S04]  /*2e20*/  @P1 LDGSTS.E.BYPASS.LTC128B.128 [R76+0x15880], [R8.64+0x80], !P6 ;  /* 0x15880080084c1fae */ /* 0x0003e8000f101d58 */
[----:B------:R1:W-:Y:S04]  /*2e30*/  @P1 LDGSTS.E.BYPASS.LTC128B.128 [R76+0x17080], [R8.64+0x100], !P5 ;  /* 0x17080100084c1fae */ /* 0x0003e8000e901d58 */
[----:B------:R1:W-:Y:S04]  /*2e40*/  @P1 LDGSTS.E.BYPASS.LTC128B.128 [R76+0x18880], [R8.64+0x180], !P4 ;  /* 0x18880180084c1fae */ /* 0x0003e8000e101d58 */
[----:B------:R1:W-:Y:S04]  /*2e50*/  @P0 LDGSTS.E.BYPASS.LTC128B.128 [R76+0x15080], [R6.64], !P2 ;  /* 0x15080000064c0fae */ /* 0x0003e8000d101d58 */
[----:B------:R1:W-:Y:S04]  /*2e60*/  @P0 LDGSTS.E.BYPASS.LTC128B.128 [R76+0x16880], [R6.64+0x80], !P6 ;  /* 0x16880080064c0fae */ /* 0x0003e8000f101d58 */
[----:B------:R1:W-:Y:S04]  /*2e70*/  @P0 LDGSTS.E.BYPASS.LTC128B.128 [R76+0x18080], [R6.64+0x100], !P5 ;  /* 0x18080100064c0fae */ /* 0x0003e8000e901d58 */
[----:B------:R1:W-:Y:S02]  /*2e80*/  @P0 LDGSTS.E.BYPASS.LTC128B.128 [R76+0x19880], [R6.64+0x180], !P4 ;  /* 0x19880180064c0fae */ /* 0x0003e4000e101d58 */
.L_x_164:
[----:B-1-3--:R-:W-:Y:S01]  /*2e90*/  SHF.R.S32.HI R7, RZ, 0x1f, R73 ;  /* 0x0000001fff077819 */ /* 0x00afe20000011449 */
[----:B------:R-:W-:Y:S01]  /*2ea0*/  FMUL.FTZ R5, R41, c[0x0][0x320] ;  /* 0x0000c80029057a20 */ /* 0x000fe20000410000 */
[----:B----4-:R-:W-:Y:S01]  /*2eb0*/  LOP3.LUT R2, R74, 0xffffffe0, RZ, 0xc0, !PT ;  /* 0xffffffe04a027812 */ /* 0x010fe200078ec0ff */
[----:B------:R-:W-:Y:S01]  /*2ec0*/  UISETP.NE.AND UP1, UPT, UR18, URZ, UPT ;  /* 0x0000003f1200728c */ /* 0x000fe2000bf25270 */
[----:B------:R-:W-:Y:S01]  /*2ed0*/  LEA.HI R6, R75, R85, RZ, 0x2 ;  /* 0x000000554b067211 */ /* 0x000fe200078f10ff */
[----:B------:R1:W3:Y:S01]  /*2ee0*/  MUFU.TANH R36, R5 ;  /* 0x0000000500247308 */ /* 0x0002e20000002400 */
[----:B------:R-:W-:Y:S01]  /*2ef0*/  LEA.HI R7, R7, R73, RZ, 0x3 ;  /* 0x0000004907077211 */ /* 0x000fe200078f18ff */
[----:B------:R-:W-:Y:S01]  /*2f00*/  IMAD.IADD R2, R85, 0x1, -R2 ;  /* 0x0000000155027824 */ /* 0x000fe200078e0a02 */
[----:B------:R-:W-:Y:S01]  /*2f10*/  LOP3.LUT R6, R6, 0xfffffffc, RZ, 0xc0, !PT ;  /* 0xfffffffc06067812 */ /* 0x000fe200078ec0ff */
[----:B------:R-:W-:Y:S01]  /*2f20*/  UISETP.NE.AND UP0, UPT, UR17, URZ, UPT ;  /* 0x0000003f1100728c */ /* 0x000fe2000bf05270 */
[----:B------:R-:W-:Y:S01]  /*2f30*/  LOP3.LUT R8, R7, 0xffffff8, RZ, 0xc0, !PT ;  /* 0x0ffffff807087812 */ /* 0x000fe200078ec0ff */
[----:B------:R-:W-:Y:S01]  /*2f40*/  FMUL.FTZ R7, R48, c[0x0][0x320] ;  /* 0x0000c80030077a20 */ /* 0x000fe20000410000 */
[----:B------:R-:W-:Y:S01]  /*2f50*/  SHF.R.S32.HI R10, RZ, 0x1f, R2 ;  /* 0x0000001fff0a7819 */ /* 0x000fe20000011402 */
[----:B------:R-:W-:Y:S01]  /*2f60*/  ULDC UR7, c[0x0][0x324] ;  /* 0x0000c90000077ab9 */ /* 0x000fe20000000800 */
[----:B------:R-:W-:Y:S01]  /*2f70*/  PLOP3.LUT P1, PT, PT, PT, UP1, 0x80, 0x0 ;  /* 0x000000000000781c */ /* 0x000fe20003f2f018 */
[----:B------:R-:W-:Y:S01]  /*2f80*/  IMAD.IADD R9, R73, 0x1, -R8 ;  /* 0x0000000149097824 */ /* 0x000fe200078e0a08 */
[----:B------:R4:W2:Y:S01]  /*2f90*/  MUFU.TANH R22, R7 ;  /* 0x0000000700167308 */ /* 0x0008a20000002400 */
[----:B------:R-:W-:Y:S01]  /*2fa0*/  PLOP3.LUT P0, PT, PT, PT, UP1, 0x80, 0x0 ;  /* 0x000000000000781c */ /* 0x000fe20003f0f018 */
[----:B------:R-:W-:Y:S01]  /*2fb0*/  ULOP3.LUT UR7, URZ, UR7, URZ, 0x33, !UPT ;  /* 0x000000073f077292 */ /* 0x000fe2000f8e333f */
[----:B------:R-:W0:Y:S01]  /*2fc0*/  LDGDEPBAR ;  /* 0x00000000000079af */ /* 0x000e220000000000 */
[----:B-1----:R-:W-:Y:S01]  /*2fd0*/  IMAD.IADD R5, R85, 0x1, -R6 ;  /* 0x0000000155057824 */ /* 0x002fe200078e0a06 */
[----:B------:R-:W-:Y:S01]  /*2fe0*/  LEA.HI R6, R10, R2, RZ, 0x2 ;  /* 0x000000020a067211 */ /* 0x000fe200078f10ff */
[----:B------:R-:W-:-:S03]  /*2ff0*/  FMUL.FTZ R10, R49, c[0x0][0x320] ;  /* 0x0000c800310a7a20 */ /* 0x000fc60000410000 */
[----:B------:R-:W-:Y:S01]  /*3000*/  LEA.HI R8, R5, R5, RZ, 0x1 ;  /* 0x0000000505087211 */ /* 0x000fe200078f08ff */
[----:B------:R-:W1:Y:S03]  /*3010*/  MUFU.TANH R21, R10 ;  /* 0x0000000a00157308 */ /* 0x000e660000002400 */
[----:B------:R-:W-:Y:S02]  /*3020*/  LOP3.LUT R8, R8, 0x1ffffffe, RZ, 0xc0, !PT ;  /* 0x1ffffffe08087812 */ /* 0x000fe400078ec0ff */
[----:B----4-:R-:W-:-:S03]  /*3030*/  LEA.HI.SX32 R7, R6, UR16, 0x1e ;  /* 0x0000001006077c11 */ /* 0x010fc6000f8ff2ff */
[----:B------:R-:W-:Y:S02]  /*3040*/  IMAD.IADD R5, R5, 0x1, -R8 ;  /* 0x0000000105057824 */ /* 0x000fe400078e0a08 */
[----:B------:R-:W-:-:S04]  /*3050*/  IMAD R7, R9, 0x10, R7 ;  /* 0x0000001009077824 */ /* 0x000fc800078e0207 */
[----:B------:R-:W-:Y:S02]  /*3060*/  IMAD R11, R5, 0x8, R7 ;  /* 0x00000008050b7824 */ /* 0x000fe400078e0207 */
[----:B------:R-:W-:Y:S02]  /*3070*/  FMUL.FTZ R5, R17, c[0x0][0x320] ;  /* 0x0000c80011057a20 */ /* 0x000fe40000410000 */
[----:B------:R-:W-:Y:S01]  /*3080*/  @P1 IMAD.HI.U32 R8, R11, c[0x0][0x2c8], RZ ;  /* 0x0000b2000b081a27 */ /* 0x000fe200078e00ff */
[----:B------:R4:W-:Y:S01]  /*3090*/  STL [R1+0x84], R11 ;  /* 0x0000840b01007387 */ /* 0x0009e20000100800 */
[----:B------:R5:W1:Y:S02]  /*30a0*/  MUFU.TANH R27, R5 ;  /* 0x00000005001b7308 */ /* 0x000a640000002400 */
[----:B------:R-:W-:Y:S01]  /*30b0*/  IMAD.MOV.U32 R7, RZ, RZ, R11 ;  /* 0x000000ffff077224 */ /* 0x000fe200078e000b */
[----:B------:R-:W-:Y:S01]  /*30c0*/  @P0 SHF.R.U32.HI R7, RZ, c[0x0][0x2cc], R8 ;  /* 0x0000b300ff070a19 */ /* 0x000fe20000011608 */
[----:B------:R-:W-:Y:S01]  /*30d0*/  FMUL.FTZ R8, R29, c[0x0][0x320] ;  /* 0x0000c8001d087a20 */ /* 0x000fe20000410000 */
[----:B------:R-:W-:-:S03]  /*30e0*/  PLOP3.LUT P0, PT, PT, PT, UP0, 0x40, 0x0 ;  /* 0x000000000000781c */ /* 0x000fc60003f0e808 */
[----:B------:R-:W1:Y:S01]  /*30f0*/  MUFU.TANH R25, R8 ;  /* 0x0000000800197308 */ /* 0x000e620000002400 */
[----:B-----5:R-:W-:-:S07]  /*3100*/  FMUL.FTZ R5, R28, c[0x0][0x320] ;  /* 0x0000c8001c057a20 */ /* 0x020fce0000410000 */
[----:B------:R5:W1:Y:S02]  /*3110*/  MUFU.TANH R26, R5 ;  /* 0x00000005001a7308 */ /* 0x000a640000002400 */
[----:B-----5:R-:W-:Y:S02]  /*3120*/  LOP3.LUT R5, R6, 0x7ffffffc, RZ, 0xc0, !PT ;  /* 0x7ffffffc06057812 */ /* 0x020fe400078ec0ff */
[----:B------:R-:W5:Y:S03]  /*3130*/  SHFL.IDX PT, R6, R7, RZ, 0x1c1f ;  /* 0x001c1fff07067589 */ /* 0x000f6600000e0000 */
[----:B------:R-:W-:Y:S02]  /*3140*/  IMAD.IADD R8, R2, 0x1, -R5 ;  /* 0x0000000102087824 */ /* 0x000fe400078e0a05 */
[----:B------:R-:W-:Y:S02]  /*3150*/  IMAD.U32 R2, RZ, RZ, UR9 ;  /* 0x00000009ff027e24 */ /* 0x000fe4000f8e00ff */
[----:B----4-:R-:W-:-:S02]  /*3160*/  IMAD.SHL.U32 R11, R8, 0x2, RZ ;  /* 0x00000002080b7824 */ /* 0x010fc400078e00ff */
[----:B------:R-:W-:-:S03]  /*3170*/  FMUL.FTZ R5, R40, c[0x0][0x320] ;  /* 0x0000c80028057a20 */ /* 0x000fc60000410000 */
[C---:B------:R-:W-:Y:S01]  /*3180*/  IADD3 R2, -R11.reuse, 0x1, R2 ;  /* 0x000000010b027810 */ /* 0x040fe20007ffe102 */
[----:B------:R4:W1:Y:S01]  /*3190*/  MUFU.TANH R13, R5 ;  /* 0x00000005000d7308 */ /* 0x0008620000002400 */
[----:B------:R-:W-:Y:S01]  /*31a0*/  IADD3 R9, -R11, c[0x0][0x1d0], R72 ;  /* 0x000074000b097a10 */ /* 0x000fe20007ffe148 */
[----:B------:R1:W-:Y:S01]  /*31b0*/  STL [R1+0x7c], R11 ;  /* 0x00007c0b01007387 */ /* 0x0003e20000100800 */
[----:B------:R-:W-:-:S04]  /*31c0*/  IADD3 R2, R2, -c[0x0][0x168], RZ ;  /* 0x80005a0002027a10 */ /* 0x000fc80007ffe0ff */
[C---:B------:R-:W-:Y:S02]  /*31d0*/  IADD3 R8, R2.reuse, c[0x0][0x328], RZ ;  /* 0x0000ca0002087a10 */ /* 0x040fe40007ffe0ff */
[----:B------:R-:W-:-:S05]  /*31e0*/  IADD3 R10, R2, UR7, RZ ;  /* 0x00000007020a7c10 */ /* 0x000fca000fffe0ff */
[----:B-----5:R-:W-:Y:S02]  /*31f0*/  IMAD.IADD R2, R10, 0x1, R6 ;  /* 0x000000010a027824 */ /* 0x020fe400078e0206 */
[----:B----4-:R-:W-:-:S04]  /*3200*/  FMUL.FTZ R5, R16, c[0x0][0x320] ;  /* 0x0000c80010057a20 */ /* 0x010fc80000410000 */
[----:B------:R4:W2:Y:S01]  /*3210*/  MUFU.TANH R15, R5 ;  /* 0x00000005000f7308 */ /* 0x0008a20000002400 */
[----:B-1----:R-:W-:Y:S01]  /*3220*/  IADD3 R11, -R11, UR10, RZ ;  /* 0x0000000a0b0b7c10 */ /* 0x002fe2000fffe1ff */
[----:B----4-:R-:W-:-:S05]  /*3230*/  IMAD.IADD R5, R8, 0x1, R6 ;  /* 0x0000000108057824 */ /* 0x010fca00078e0206 */
[----:B------:R-:W-:Y:S01]  /*3240*/  IMNMX R5, R5, R9, PT ;  /* 0x0000000905057217 */ /* 0x000fe20003800200 */
[----:B------:R-:W-:Y:S05]  /*3250*/  @P0 BRA `(.L_x_165) ;  /* 0x0000015000000947 */ /* 0x000fea0003800000 */
[----:B--23--:R-:W-:Y:S01]  /*3260*/  IADD3 R6, R6, c[0x0][0x1d0], RZ ;  /* 0x0000740006067a10 */ /* 0x00cfe20007ffe0ff */
[----:B------:R-:W-:Y:S03]  /*3270*/  BSSY B0, `(.L_x_166) ;  /* 0x000000f000007945 */ /* 0x000fe60003800000 */
[----:B------:R-:W-:-:S04]  /*3280*/  IADD3 R6, R6, -c[0x0][0x168], RZ ;  /* 0x80005a0006067a10 */ /* 0x000fc80007ffe0ff */
[----:B------:R-:W-:-:S13]  /*3290*/  ISETP.GT.AND P0, PT, R6, -0x1, PT ;  /* 0xffffffff0600780c */ /* 0x000fda0003f04270 */
[----:B------:R-:W-:Y:S05]  /*32a0*/  @P0 BRA `(.L_x_167) ;  /* 0x0000007000000947 */ /* 0x000fea0003800000 */
[----:B------:R-:W-:Y:S01]  /*32b0*/  IMAD.MOV.U32 R12, RZ, RZ, c[0x0][0x32c] ;  /* 0x0000cb00ff0c7624 */ /* 0x000fe200078e00ff */
[----:B------:R-:W-:-:S04]  /*32c0*/  LOP3.LUT R6, RZ, R6, RZ, 0x33, !PT ;  /* 0x00000006ff067212 */ /* 0x000fc800078e33ff */
[----:B------:R-:W-:-:S13]  /*32d0*/  ISETP.NE.AND P0, PT, R12, 0x1, PT ;  /* 0x000000010c00780c */ /* 0x000fda0003f05270 */
[----:B------:R-:W-:-:S05]  /*32e0*/  @P0 IMAD.HI.U32 R12, R6, c[0x0][0x330], RZ ;  /* 0x0000cc00060c0a27 */ /* 0x000fca00078e00ff */
[----:B------:R-:W-:-:S04]  /*32f0*/  @P0 SHF.R.U32.HI R6, RZ, c[0x0][0x334], R12 ;  /* 0x0000cd00ff060a19 */ /* 0x000fc8000001160c */
[----:B------:R-:W-:Y:S01]  /*3300*/  LOP3.LUT R6, RZ, R6, RZ, 0x33, !PT ;  /* 0x00000006ff067212 */ /* 0x000fe200078e33ff */
[----:B------:R-:W-:Y:S05]  /*3310*/  BRA `(.L_x_168) ;  /* 0x0000004000007947 */ /* 0x000fea0003800000 */
.L_x_167:
[----:B------:R-:W-:-:S04]  /*3320*/  MOV R12, c[0x0][0x32c] ;  /* 0x0000cb00000c7a02 */ /* 0x000fc80000000f00 */
[----:B------:R-:W-:-:S13]  /*3330*/  ISETP.NE.AND P0, PT, R12, 0x1, PT ;  /* 0x000000010c00780c */ /* 0x000fda0003f05270 */
[----:B------:R-:W-:-:S05]  /*3340*/  @P0 IMAD.HI.U32 R12, R6, c[0x0][0x330], RZ ;  /* 0x0000cc00060c0a27 */ /* 0x000fca00078e00ff */
[----:B------:R-:W-:Y:S02]  /*3350*/  @P0 SHF.R.U32.HI R6, RZ, c[0x0][0x334], R12 ;  /* 0x0000cd00ff060a19 */ /* 0x000fe4000001160c */
.L_x_168:
[----:B------:R-:W-:Y:S05]  /*3360*/  BSYNC B0 ;  /* 0x0000000000007941 */ /* 0x000fea0003800000 */
.L_x_166:
[----:B------:R-:W-:-:S05]  /*3370*/  IMAD R6, R6, c[0x0][0x32c], R11 ;  /* 0x0000cb0006067a24 */ /* 0x000fca00078e020b */
[----:B------:R-:W-:Y:S02]  /*3380*/  IADD3 R12, R6, c[0x0][0x32c], RZ ;  /* 0x0000cb00060c7a10 */ /* 0x000fe40007ffe0ff */
[----:B------:R-:W-:Y:S02]  /*3390*/  IMNMX R2, R2, R6, !PT ;  /* 0x0000000602027217 */ /* 0x000fe40007800200 */
[----:B------:R-:W-:Y:S02]  /*33a0*/  IMNMX R5, R5, R12, PT ;  /* 0x0000000c05057217 */ /* 0x000fe40003800200 */
.L_x_165:
[----:B--23--:R-:W-:Y:S01]  /*33b0*/  UISETP.GE.AND UP1, UPT, UR10, 0x1, UPT ;  /* 0x000000010a00788c */ /* 0x00cfe2000bf26270 */
[----:B------:R-:W-:Y:S01]  /*33c0*/  FMUL.FTZ R6, R51, c[0x0][0x320] ;  /* 0x0000c80033067a20 */ /* 0x000fe20000410000 */
[----:B------:R-:W-:Y:S01]  /*33d0*/  UISETP.GE.AND UP0, UPT, UR10, 0x2, UPT ;  /* 0x000000020a00788c */ /* 0x000fe2000bf06270 */
[----:B------:R-:W-:Y:S01]  /*33e0*/  FMUL.FTZ R12, R35, c[0x0][0x320] ;  /* 0x0000c800230c7a20 */ /* 0x000fe20000410000 */
[----:B------:R-:W-:Y:S01]  /*33f0*/  UP2UR UR14, UPR, URZ, 0x2 ;  /* 0x000000023f0e7883 */ /* 0x000fe20008000000 */
[----:B------:R1:W2:Y:S01]  /*3400*/  MUFU.TANH R33, R6 ;  /* 0x0000000600217308 */ /* 0x0002a20000002400 */
[----:B------:R-:W-:Y:S01]  /*3410*/  PLOP3.LUT P1, PT, PT, PT, UP1, 0x40, 0x0 ;  /* 0x000000000000781c */ /* 0x000fe20003f2e818 */
[----:B------:R-:W-:Y:S01]  /*3420*/  UP2UR UR11, UPR, URZ, 0x1 ;  /* 0x000000013f0b7883 */ /* 0x000fe20008000000 */
[----:B------:R-:W-:Y:S01]  /*3430*/  PLOP3.LUT P0, PT, PT, PT, UP0, 0x40, 0x0 ;  /* 0x000000000000781c */ /* 0x000fe20003f0e808 */
[----:B------:R-:W-:Y:S01]  /*3440*/  UISETP.GE.AND UP1, UPT, UR10, 0x9, UPT ;  /* 0x000000090a00788c */ /* 0x000fe2000bf26270 */
[C---:B------:R-:W-:Y:S01]  /*3450*/  ISETP.GT.AND P1, PT, R2.reuse, RZ, P1 ;  /* 0x000000ff0200720c */ /* 0x040fe20000f24270 */
[----:B------:R-:W-:Y:S01]  /*3460*/  UISETP.GE.AND UP0, UPT, UR10, 0xa, UPT ;  /* 0x0000000a0a00788c */ /* 0x000fe2000bf06270 */
[----:B------:R-:W-:Y:S01]  /*3470*/  ISETP.GT.AND P0, PT, R2, 0x1, P0 ;  /* 0x000000010200780c */ /* 0x000fe20000704270 */
[----:B------:R-:W-:Y:S01]  /*3480*/  UISETP.GE.AND UP6, UPT, UR10, 0x12, UPT ;  /* 0x000000120a00788c */ /* 0x000fe2000bfc6270 */
[C---:B------:R-:W-:Y:S01]  /*3490*/  ISETP.LT.OR P1, PT, R5.reuse, 0x1, P1 ;  /* 0x000000010500780c */ /* 0x040fe20000f21670 */
[----:B------:R-:W-:Y:S01]  /*34a0*/  UP2UR UR5, UPR, URZ, 0x1 ;  /* 0x000000013f057883 */ /* 0x000fe20008000000 */
[----:B------:R-:W-:Y:S01]  /*34b0*/  ISETP.LT.OR P0, PT, R5, 0x2, P0 ;  /* 0x000000020500780c */ /* 0x000fe20000701670 */
[----:B------:R-:W-:Y:S01]  /*34c0*/  UISETP.GE.AND UP5, UPT, UR10, 0x19, UPT ;  /* 0x000000190a00788c */ /* 0x000fe2000bfa6270 */
[----:B------:R-:W-:Y:S01]  /*34d0*/  FSEL R14, R38, -INF , !P1 ;  /* 0xff800000260e7808 */ /* 0x000fe20004800000 */
[----:B------:R-:W-:Y:S01]  /*34e0*/  UISETP.GE.AND UP4, UPT, UR10, 0x1a, UPT ;  /* 0x0000001a0a00788c */ /* 0x000fe2000bf86270 */
[----:B------:R-:W-:Y:S01]  /*34f0*/  PLOP3.LUT P1, PT, PT, PT, UP1, 0x40, 0x0 ;  /* 0x000000000000781c */ /* 0x000fe20003f2e818 */
[----:B-1----:R-:W-:Y:S01]  /*3500*/  FMUL.FTZ R6, R34, c[0x0][0x320] ;  /* 0x0000c80022067a20 */ /* 0x002fe20000410000 */
[----:B------:R-:W-:Y:S01]  /*3510*/  FSEL R16, R23, -INF , !P0 ;  /* 0xff80000017107808 */ /* 0x000fe20004000000 */
[----:B------:R-:W-:Y:S01]  /*3520*/  UISETP.GE.AND UP3, UPT, UR10, 0x21, UPT ;  /* 0x000000210a00788c */ /* 0x000fe2000bf66270 */
[----:B------:R-:W-:Y:S01]  /*3530*/  PLOP3.LUT P0, PT, PT, PT, UP0, 0x40, 0x0 ;  /* 0x000000000000781c */ /* 0x000fe20003f0e808 */
[----:B------:R1:W3:Y:S01]  /*3540*/  MUFU.TANH R24, R6 ;  /* 0x0000000600187308 */ /* 0x0002e20000002400 */
[C---:B------:R-:W-:Y:S01]  /*3550*/  ISETP.GT.AND P1, PT, R2.reuse, 0x8, P1 ;  /* 0x000000080200780c */ /* 0x040fe20000f24270 */
[----:B------:R-:W-:Y:S01]  /*3560*/  UISETP.GE.AND UP0, UPT, UR10, 0x11, UPT ;  /* 0x000000110a00788c */ /* 0x000fe2000bf06270 */
[----:B------:R-:W-:Y:S01]  /*3570*/  ISETP.GT.AND P0, PT, R2, 0x9, P0 ;  /* 0x000000090200780c */ /* 0x000fe20000704270 */
[----:B------:R-:W-:Y:S01]  /*3580*/  UISETP.GE.AND UP2, UPT, UR10, 0x22, UPT ;  /* 0x000000220a00788c */ /* 0x000fe2000bf46270 */
[C---:B------:R-:W-:Y:S01]  /*3590*/  ISETP.LT.OR P1, PT, R5.reuse, 0x9, P1 ;  /* 0x000000090500780c */ /* 0x040fe20000f21670 */
[----:B------:R-:W-:Y:S01]  /*35a0*/  UP2UR UR9, UPR, URZ, 0x2 ;  /* 0x000000023f097883 */ /* 0x000fe20008000000 */
[----:B------:R-:W-:Y:S01]  /*35b0*/  ISETP.LT.OR P0, PT, R5, 0xa, P0 ;  /* 0x0000000a0500780c */ /* 0x000fe20000701670 */
[----:B------:R-:W-:Y:S01]  /*35c0*/  UP2UR UR4, UPR, URZ, 0x1 ;  /* 0x000000013f047883 */ /* 0x000fe20008000000 */
[----:B------:R-:W-:Y:S01]  /*35d0*/  FSEL R20, R20, -INF , !P1 ;  /* 0xff80000014147808 */ /* 0x000fe20004800000 */
[----:B------:R-:W-:Y:S01]  /*35e0*/  UISETP.GE.AND UP1, UPT, UR10, 0x29, UPT ;  /* 0x000000290a00788c */ /* 0x000fe2000bf26270 */
[----:B------:R-:W-:Y:S01]  /*35f0*/  PLOP3.LUT P1, PT, PT, PT, UP0, 0x40, 0x0 ;  /* 0x000000000000781c */ /* 0x000fe20003f2e808 */
[----:B------:R-:W-:Y:S01]  /*3600*/  UISETP.GE.AND UP0, UPT, UR10, 0x2a, UPT ;  /* 0x0000002a0a00788c */ /* 0x000fe2000bf06270 */
[----:B------:R-:W4:Y:S01]  /*3610*/  MUFU.TANH R12, R12 ;  /* 0x0000000c000c7308 */ /* 0x000f220000002400 */
[----:B------:R-:W-:Y:S01]  /*3620*/  UP2UR UR19, UPR, URZ, 0x40 ;  /* 0x000000403f137883 */ /* 0x000fe20008000000 */
[----:B------:R-:W-:Y:S01]  /*3630*/  ISETP.GT.AND P1, PT, R2, 0x10, P1 ;  /* 0x000000100200780c */ /* 0x000fe20000f24270 */
[----:B-1----:R-:W-:-:S03]  /*3640*/  FMUL.FTZ R6, R18, c[0x0][0x320] ;  /* 0x0000c80012067a20 */ /* 0x002fc60000410000 */
[----:B------:R-:W-:Y:S02]  /*3650*/  ISETP.LT.OR P1, PT, R5, 0x11, P1 ;  /* 0x000000110500780c */ /* 0x000fe40000f21670 */
[----:B------:R1:W1:Y:S02]  /*3660*/  MUFU.TANH R34, R6 ;  /* 0x0000000600227308 */ /* 0x0002640000002400 */
[----:B------:R-:W-:Y:S01]  /*3670*/  FSEL R18, R13, -INF , !P1 ;  /* 0xff8000000d127808 */ /* 0x000fe20004800000 */
[----:B------:R-:W-:Y:S01]  /*3680*/  FMUL.FTZ R13, R31, c[0x0][0x320] ;  /* 0x0000c8001f0d7a20 */ /* 0x000fe20000410000 */
[----:B------:R-:W-:-:S04]  /*3690*/  PLOP3.LUT P1, PT, PT, PT, UP5, 0x40, 0x0 ;  /* 0x000000000000781c */ /* 0x000fc80003f2e858 */
[----:B------:R-:W-:Y:S01]  /*36a0*/  ISETP.GT.AND P1, PT, R2, 0x18, P1 ;  /* 0x000000180200780c */ /* 0x000fe20000f24270 */
[----:B------:R-:W2:Y:S03]  /*36b0*/  MUFU.TANH R29, R13 ;  /* 0x0000000d001d7308 */ /* 0x000ea60000002400 */
[----:B------:R-:W-:Y:S01]  /*36c0*/  ISETP.LT.OR P1, PT, R5, 0x19, P1 ;  /* 0x000000190500780c */ /* 0x000fe20000f21670 */
[----:B-1----:R-:W-:Y:S01]  /*36d0*/  FMUL.FTZ R6, R19, c[0x0][0x320] ;  /* 0x0000c80013067a20 */ /* 0x002fe20000410000 */
[----:B------:R-:W-:Y:S02]  /*36e0*/  FSEL R19, R37, -INF , !P0 ;  /* 0xff80000025137808 */ /* 0x000fe40004000000 */
[----:B------:R-:W-:Y:S01]  /*36f0*/  PLOP3.LUT P0, PT, PT, PT, UP6, 0x40, 0x0 ;  /* 0x000000000000781c */ /* 0x000fe20003f0e868 */
[----:B------:R1:W1:Y:S01]  /*3700*/  MUFU.TANH R32, R6 ;  /* 0x0000000600207308 */ /* 0x0002620000002400 */
[----:B------:R-:W-:Y:S01]  /*3710*/  FSEL R22, R22, -INF , !P1 ;  /* 0xff80000016167808 */ /* 0x000fe20004800000 */
[----:B------:R-:W-:Y:S01]  /*3720*/  UISETP.NE.AND UP6, UPT, UR17, URZ, UPT ;  /* 0x0000003f1100728c */ /* 0x000fe2000bfc5270 */
[----:B------:R-:W-:-:S02]  /*3730*/  ISETP.GT.AND P0, PT, R2, 0x11, P0 ;  /* 0x000000110200780c */ /* 0x000fc40000704270 */
[----:B------:R-:W-:Y:S02]  /*3740*/  PLOP3.LUT P1, PT, PT, PT, UP3, 0x40, 0x0 ;  /* 0x000000000000781c */ /* 0x000fe40003f2e838 */
[C---:B------:R-:W-:Y:S02]  /*3750*/  ISETP.LT.OR P0, PT, R5.reuse, 0x12, P0 ;  /* 0x000000120500780c */ /* 0x040fe40000701670 */
[----:B------:R-:W-:Y:S02]  /*3760*/  ISETP.GT.AND P1, PT, R2, 0x20, P1 ;  /* 0x000000200200780c */ /* 0x000fe40000f24270 */
[----:B------:R-:W-:Y:S02]  /*3770*/  FSEL R17, R36, -INF , !P0 ;  /* 0xff80000024117808 */ /* 0x000fe40004000000 */
[----:B------:R-:W-:Y:S02]  /*3780*/  PLOP3.LUT P0, PT, PT, PT, UP4, 0x40, 0x0 ;  /* 0x000000000000781c */ /* 0x000fe40003f0e848 */
[----:B------:R-:W-:Y:S01]  /*3790*/  ISETP.LT.OR P1, PT, R5, 0x21, P1 ;  /* 0x000000210500780c */ /* 0x000fe20000f21670 */
[----:B-1----:R-:W-:Y:S01]  /*37a0*/  FMUL.FTZ R6, R42, c[0x0][0x320] ;  /* 0x0000c8002a067a20 */ /* 0x002fe20000410000 */
[----:B------:R-:W-:-:S02]  /*37b0*/  ISETP.GT.AND P0, PT, R2, 0x19, P0 ;  /* 0x000000190200780c */ /* 0x000fc40000704270 */
[----:B------:R-:W-:Y:S01]  /*37c0*/  FSEL R96, R15, -INF , !P1 ;  /* 0xff8000000f607808 */ /* 0x000fe20004800000 */
[----:B------:R1:W1:Y:S01]  /*37d0*/  MUFU.TANH R23, R6 ;  /* 0x0000000600177308 */ /* 0x0002620000002400 */
[----:B------:R-:W-:Y:S02]  /*37e0*/  ISETP.LT.OR P0, PT, R5, 0x1a, P0 ;  /* 0x0000001a0500780c */ /* 0x000fe40000701670 */
[----:B------:R-:W-:Y:S02]  /*37f0*/  PLOP3.LUT P1, PT, PT, PT, UP1, 0x40, 0x0 ;  /* 0x000000000000781c */ /* 0x000fe40003f2e818 */
[----:B------:R-:W-:Y:S02]  /*3800*/  FSEL R21, R21, -INF , !P0 ;  /* 0xff80000015157808 */ /* 0x000fe40004000000 */
[----:B------:R-:W-:Y:S02]  /*3810*/  PLOP3.LUT P0, PT, PT, PT, UP2, 0x40, 0x0 ;  /* 0x000000000000781c */ /* 0x000fe40003f0e828 */
[----:B------:R-:W-:-:S02]  /*3820*/  ISETP.GT.AND P1, PT, R2, 0x28, P1 ;  /* 0x000000280200780c */ /* 0x000fc40000f24270 */
[----:B------:R-:W-:Y:S02]  /*3830*/  ISETP.GT.AND P0, PT, R2, 0x21, P0 ;  /* 0x000000210200780c */ /* 0x000fe40000704270 */
[C---:B------:R-:W-:Y:S02]  /*3840*/  ISETP.LT.OR P2, PT, R5.reuse, 0x29, P1 ;  /* 0x000000290500780c */ /* 0x040fe40000f41670 */
[----:B------:R-:W-:Y:S01]  /*3850*/  ISETP.LT.OR P0, PT, R5, 0x22, P0 ;  /* 0x000000220500780c */ /* 0x000fe20000701670 */
[----:B-1----:R-:W-:Y:S01]  /*3860*/  FMUL.FTZ R6, R43, c[0x0][0x320] ;  /* 0x0000c8002b067a20 */ /* 0x002fe20000410000 */
[----:B------:R-:W-:Y:S02]  /*3870*/  FSEL R94, R26, -INF , !P2 ;  /* 0xff8000001a5e7808 */ /* 0x000fe40005000000 */
[----:B------:R-:W-:Y:S01]  /*3880*/  FSEL R95, R27, -INF , !P0 ;  /* 0xff8000001b5f7808 */ /* 0x000fe20004000000 */
[----:B------:R1:W1:Y:S01]  /*3890*/  MUFU.TANH R28, R6 ;  /* 0x00000006001c7308 */ /* 0x0002620000002400 */
[----:B------:R-:W-:-:S04]  /*38a0*/  PLOP3.LUT P0, PT, PT, PT, UP0, 0x40, 0x0 ;  /* 0x000000000000781c */ /* 0x000fc80003f0e808 */
[----:B------:R-:W-:Y:S01]  /*38b0*/  ISETP.GT.AND P0, PT, R2, 0x29, P0 ;  /* 0x000000290200780c */ /* 0x000fe20000704270 */
[----:B------:R-:W-:-:S03]  /*38c0*/  FMUL.FTZ R2, R50, c[0x0][0x320] ;  /* 0x0000c80032027a20 */ /* 0x000fc60000410000 */
[----:B------:R-:W-:Y:S01]  /*38d0*/  ISETP.LT.OR P1, PT, R5, 0x2a, P0 ;  /* 0x0000002a0500780c */ /* 0x000fe20000721670 */
[----:B------:R-:W2:Y:S01]  /*38e0*/  MUFU.TANH R13, R2 ;  /* 0x00000002000d7308 */ /* 0x000ea20000002400 */
[----:B------:R-:W-:Y:S01]  /*38f0*/  PLOP3.LUT P0, PT, PT, PT, UP6, 0x40, 0x0 ;  /* 0x000000000000781c */ /* 0x000fe20003f0e868 */
[----:B------:R-:W-:Y:S01]  /*3900*/  UISETP.NE.AND UP6, UPT, UR19, URZ, UPT ;  /* 0x0000003f1300728c */ /* 0x000fe2000bfc5270 */
[----:B------:R-:W-:Y:S01]  /*3910*/  FSEL R93, R25, -INF , !P1 ;  /* 0xff800000195d7808 */ /* 0x000fe20004800000 */
[----:B-1----:R-:W-:-:S04]  /*3920*/  FMUL.FTZ R6, R30, c[0x0][0x320] ;  /* 0x0000c8001e067a20 */ /* 0x002fc80000410000 */
[----:B------:R1:W1:Y:S02]  /*3930*/  MUFU.TANH R30, R6 ;  /* 0x00000006001e7308 */ /* 0x0002640000002400 */
[----:B-1----:R-:W1:Y:S02]  /*3940*/  SHFL.IDX PT, R6, R7, 0x1, 0x1c1f ;  /* 0x003c1f0007067f89 */ /* 0x002e6400000e0000 */
[--C-:B-1----:R-:W-:Y:S02]  /*3950*/  IMAD.IADD R5, R8, 0x1, R6.reuse ;  /* 0x0000000108057824 */ /* 0x102fe400078e0206 */
[----:B------:R-:W-:-:S03]  /*3960*/  IMAD.IADD R2, R10, 0x1, R6 ;  /* 0x000000010a027824 */ /* 0x000fc600078e0206 */
[----:B------:R-:W-:Y:S01]  /*3970*/  IMNMX R5, R5, R9, PT ;  /* 0x0000000905057217 */ /* 0x000fe20003800200 */
[----:B------:R-:W-:Y:S05]  /*3980*/  @P0 BRA `(.L_x_169) ;  /* 0x0000015000000947 */ /* 0x000fea0003800000 */
[----:B--234-:R-:W-:Y:S01]  /*3990*/  IADD3 R6, R6, c[0x0][0x1d0], RZ ;  /* 0x0000740006067a10 */ /* 0x01cfe20007ffe0ff */
        /* <DEDUP_REMOVED lines=11> */
.L_x_171:
[----:B------:R-:W-:-:S04]  /*3a50*/  MOV R7, c[0x0][0x32c] ;  /* 0x0000cb0000077a02 */ /* 0x000fc80000000f00 */
[----:B------:R-:W-:-:S13]  /*3a60*/  ISETP.NE.AND P0, PT, R7, 0x1, PT ;  /* 0x000000010700780c */ /* 0x000fda0003f05270 */
[----:B------:R-:W-:-:S05]  /*3a70*/  @P0 IMAD.HI.U32 R7, R6, c[0x0][0x330], RZ ;  /* 0x0000cc0006070a27 */ /* 0x000fca00078e00ff */
[----:B------:R-:W-:Y:S02]  /*3a80*/  @P0 SHF.R.U32.HI R6, RZ, c[0x0][0x334], R7 ;  /* 0x0000cd00ff060a19 */ /* 0x000fe40000011607 */
.L_x_172:
[----:B------:R-:W-:Y:S05]  /*3a90*/  BSYNC B0 ;  /* 0x0000000000007941 */ /* 0x000fea0003800000 */
.L_x_170:
[----:B------:R-:W-:-:S05]  /*3aa0*/  IMAD R6, R6, c[0x0][0x32c], R11 ;  /* 0x0000cb0006067a24 */ /* 0x000fca00078e020b */
[----:B------:R-:W-:Y:S02]  /*3ab0*/  IADD3 R7, R6, c[0x0][0x32c], RZ ;  /* 0x0000cb0006077a10 */ /* 0x000fe40007ffe0ff */
[----:B------:R-:W-:Y:S02]  /*3ac0*/  IMNMX R2, R2, R6, !PT ;  /* 0x0000000602027217 */ /* 0x000fe40007800200 */
[----:B------:R-:W-:Y:S02]  /*3ad0*/  IMNMX R5, R5, R7, PT ;  /* 0x0000000705057217 */ /* 0x000fe40003800200 */
.L_x_169:
[----:B--234-:R-:W-:Y:S01]  /*3ae0*/  UP2UR UR10, UPR, URZ, 0x10 ;  /* 0x000000103f0a7883 */ /* 0x01cfe20008000000 */
[----:B------:R-:W-:Y:S01]  /*3af0*/  FMNMX.FTZ R133, R14, R16, !PT ;  /* 0x000000100e857209 */ /* 0x000fe20007810000 */
[----:B------:R-:W-:Y:S01]  /*3b00*/  UISETP.NE.AND UP4, UPT, UR14, URZ, UPT ;  /* 0x0000003f0e00728c */ /* 0x000fe2000bf85270 */
[----:B------:R-:W-:Y:S01]  /*3b10*/  IMAD.SHL.U32 R236, R3, 0x2, RZ ;  /* 0x0000000203ec7824 */ /* 0x000fe200078e00ff */
[----:B------:R-:W-:Y:S01]  /*3b20*/  UP2UR UR14, UPR, URZ, 0x8 ;  /* 0x000000083f0e7883 */ /* 0x000fe20008000000 */
[----:B------:R-:W-:Y:S01]  /*3b30*/  FMNMX.FTZ R133, R20, R133, !PT ;  /* 0x0000008514857209 */ /* 0x000fe20007810000 */
[----:B------:R-:W-:Y:S01]  /*3b40*/  UISETP.NE.AND UP3, UPT, UR11, URZ, UPT ;  /* 0x0000003f0b00728c */ /* 0x000fe2000bf65270 */
[--C-:B------:R-:W-:Y:S01]  /*3b50*/  IMAD R237, R4, 0x2, R236.reuse ;  /* 0x0000000204ed7824 */ /* 0x100fe200078e02ec */
[----:B------:R-:W-:Y:S01]  /*3b60*/  PLOP3.LUT P0, PT, PT, PT, UP4, 0x40, 0x0 ;  /* 0x000000000000781c */ /* 0x000fe20003f0e848 */
[----:B------:R-:W-:Y:S01]  /*3b70*/  UP2UR UR11, UPR, URZ, 0x4 ;  /* 0x000000043f0b7883 */ /* 0x000fe20008000000 */
[----:B------:R-:W-:Y:S01]  /*3b80*/  FMNMX.FTZ R133, R19, R133, !PT ;  /* 0x0000008513857209 */ /* 0x000fe20007810000 */
[----:B------:R-:W-:Y:S01]  /*3b90*/  UISETP.NE.AND UP2, UPT, UR9, URZ, UPT ;  /* 0x0000003f0900728c */ /* 0x000fe2000bf45270 */
[----:B------:R-:W-:Y:S01]  /*3ba0*/  ISETP.GT.AND P0, PT, R2, RZ, P0 ;  /* 0x000000ff0200720c */ /* 0x000fe20000704270 */
[----:B------:R-:W-:Y:S01]  /*3bb0*/  UP2UR UR9, UPR, URZ, 0x2 ;  /* 0x000000023f097883 */ /* 0x000fe20008000000 */
[----:B------:R-:W-:Y:S01]  /*3bc0*/  PLOP3.LUT P2, PT, PT, PT, UP3, 0x40, 0x0 ;  /* 0x000000000000781c */ /* 0x000fe20003f4e838 */
[----:B------:R-:W-:Y:S01]  /*3bd0*/  UISETP.NE.AND UP1, UPT, UR5, URZ, UPT ;  /* 0x0000003f0500728c */ /* 0x000fe2000bf25270 */
[C---:B------:R-:W-:Y:S01]  /*3be0*/  ISETP.LT.OR P0, PT, R5.reuse, 0x1, P0 ;  /* 0x000000010500780c */ /* 0x040fe20000701670 */
[----:B------:R-:W-:Y:S01]  /*3bf0*/  UP2UR UR5, UPR, URZ, 0x1 ;  /* 0x000000013f057883 */ /* 0x000fe20008000000 */
[----:B------:R-:W-:Y:S01]  /*3c00*/  PLOP3.LUT P1, PT, PT, PT, UP2, 0x40, 0x0 ;  /* 0x000000000000781c */ /* 0x000fe20003f2e828 */
[----:B------:R-:W-:Y:S01]  /*3c10*/  UISETP.NE.AND UP0, UPT, UR4, URZ, UPT ;  /* 0x0000003f0400728c */ /* 0x000fe2000bf05270 */
[----:B------:R-:W-:Y:S01]  /*3c20*/  FSEL R6, R44, -INF , !P0 ;  /* 0xff8000002c067808 */ /* 0x000fe20004000000 */
[----:B------:R-:W-:Y:S01]  /*3c30*/  UISETP.NE.AND UP4, UPT, UR10, URZ, UPT ;  /* 0x0000003f0a00728c */ /* 0x000fe2000bf85270 */
[----:B------:R-:W-:Y:S01]  /*3c40*/  ISETP.GT.AND P0, PT, R2, 0x1, P2 ;  /* 0x000000010200780c */ /* 0x000fe20001704270 */
[----:B------:R-:W-:Y:S01]  /*3c50*/  UISETP.NE.AND UP3, UPT, UR14, URZ, UPT ;  /* 0x0000003f0e00728c */ /* 0x000fe2000bf65270 */
[----:B------:R-:W-:Y:S01]  /*3c60*/  PLOP3.LUT P2, PT, PT, PT, UP1, 0x40, 0x0 ;  /* 0x000000000000781c */ /* 0x000fe20003f4e818 */
[----:B------:R-:W-:Y:S01]  /*3c70*/  UISETP.NE.AND UP2, UPT, UR11, URZ, UPT ;  /* 0x0000003f0b00728c */ /* 0x000fe2000bf45270 */
[----:B------:R-:W-:Y:S01]  /*3c80*/  ISETP.LT.OR P0, PT, R5, 0x2, P0 ;  /* 0x000000020500780c */ /* 0x000fe20000701670 */
[----:B------:R-:W-:Y:S01]  /*3c90*/  UISETP.NE.AND UP1, UPT, UR9, URZ, UPT ;  /* 0x0000003f0900728c */ /* 0x000fe2000bf25270 */
[----:B------:R-:W-:Y:S01]  /*3ca0*/  FMNMX.FTZ R133, R18, R133, !PT ;  /* 0x0000008512857209 */ /* 0x000fe20007810000 */
[----:B------:R-:W-:Y:S01]  /*3cb0*/  IMAD R240, R0, 0x2, R236 ;  /* 0x0000000200f07824 */ /* 0x000fe200078e02ec */
[----:B------:R-:W-:Y:S01]  /*3cc0*/  FSEL R11, R39, -INF , !P0 ;  /* 0xff800000270b7808 */ /* 0x000fe20004000000 */
[----:B------:R-:W-:Y:S01]  /*3cd0*/  LDSM.16.MT88.4 R48, [R237+0x4880] ;  /* 0x00488000ed30783b */ /* 0x000fe20000004200 */
[----:B------:R-:W-:-:S02]  /*3ce0*/  ISETP.GT.AND P0, PT, R2, 0x8, P1 ;  /* 0x000000080200780c */ /* 0x000fc40000f04270 */
[----:B------:R-:W-:Y:S01]  /*3cf0*/  PLOP3.LUT P1, PT, PT, PT, UP0, 0x40, 0x0 ;  /* 0x000000000000781c */ /* 0x000fe20003f2e808 */
[----:B------:R-:W-:Y:S01]  /*3d00*/  UISETP.NE.AND UP0, UPT, UR5, URZ, UPT ;  /* 0x0000003f0500728c */ /* 0x000fe2000bf05270 */
[C---:B------:R-:W-:Y:S01]  /*3d10*/  ISETP.LT.OR P0, PT, R5.reuse, 0x9, P0 ;  /* 0x000000090500780c */ /* 0x040fe20000701670 */
[----:B------:R-:W-:Y:S01]  /*3d20*/  LDSM.16.MT88.4 R44, [R240+0x4080] ;  /* 0x00408000f02c783b */ /* 0x000fe20000004200 */
[----:B------:R-:W-:Y:S01]  /*3d30*/  FMNMX.FTZ R132, R6, R11, !PT ;  /* 0x0000000b06847209 */ /* 0x000fe20007810000 */
[----:B------:R-:W-:Y:S01]  /*3d40*/  ULDC.64 UR4, c[0x0][0x2c8] ;  /* 0x0000b20000047ab9 */ /* 0x000fe20000000a00 */
[----:B------:R-:W-:Y:S01]  /*3d50*/  FSEL R10, R24, -INF , !P0 ;  /* 0xff800000180a7808 */ /* 0x000fe20004000000 */
[----:B------:R-:W-:Y:S01]  /*3d60*/  LDSM.16.MT88.4 R40, [R240+0x4880] ;  /* 0x00488000f028783b */ /* 0x000fe20000004200 */
[----:B------:R-:W-:Y:S02]  /*3d70*/  ISETP.GT.AND P0, PT, R2, 0x9, P2 ;  /* 0x000000090200780c */ /* 0x000fe40001704270 */
[----:B------:R-:W-:Y:S01]  /*3d80*/  PLOP3.LUT P2, PT, PT, PT, UP6, 0x40, 0x0 ;  /* 0x000000000000781c */ /* 0x000fe20003f4e868 */
[----:B------:R-:W-:Y:S01]  /*3d90*/  LDSM.16.MT88.4 R24, [R236+0x4880] ;  /* 0x00488000ec18783b */ /* 0x000fe20000004200 */
[----:B------:R-:W-:Y:S01]  /*3da0*/  ISETP.LT.OR P0, PT, R5, 0xa, P0 ;  /* 0x0000000a0500780c */ /* 0x000fe20000701670 */
[----:B------:R-:W-:Y:S01]  /*3db0*/  UISETP.NE.AND UP6, UPT, UR17, URZ, UPT ;  /* 0x0000003f1100728c */ /* 0x000fe2000bfc5270 */
[----:B------:R-:W-:Y:S01]  /*3dc0*/  FMNMX.FTZ R132, R10, R132, !PT ;  /* 0x000000840a847209 */ /* 0x000fe20007810000 */
[----:B------:R-:W-:Y:S01]  /*3dd0*/  LDSM.16.MT88.4 R68, [R240+0x5880] ;  /* 0x00588000f044783b */ /* 0x000fe20000004200 */
[----:B------:R-:W-:-:S02]  /*3de0*/  FSEL R9, R12, -INF , !P0 ;  /* 0xff8000000c097808 */ /* 0x000fc40004000000 */
[C---:B------:R-:W-:Y:S01]  /*3df0*/  ISETP.GT.AND P0, PT, R2.reuse, 0x10, P1 ;  /* 0x000000100200780c */ /* 0x040fe20000f04270 */
[----:B------:R-:W-:Y:S01]  /*3e00*/  LDSM.16.MT88.4 R60, [R236+0x6080] ;  /* 0x00608000ec3c783b */ /* 0x000fe20000004200 */
[----:B------:R-:W-:Y:S01]  /*3e10*/  PLOP3.LUT P1, PT, PT, PT, UP5, 0x40, 0x0 ;  /* 0x000000000000781c */ /* 0x000fe20003f2e858 */
[----:B------:R-:W-:Y:S01]  /*3e20*/  UISETP.NE.AND UP5, UPT, UR18, URZ, UPT ;  /* 0x0000003f1200728c */ /* 0x000fe2000bfa5270 */
[----:B------:R-:W-:Y:S01]  /*3e30*/  ISETP.LT.OR P0, PT, R5, 0x11, P0 ;  /* 0x000000110500780c */ /* 0x000fe20000701670 */
[----:B------:R-:W-:Y:S01]  /*3e40*/  LDSM.16.MT88.4 R64, [R237+0x5880] ;  /* 0x00588000ed40783b */ /* 0x000fe20000004200 */
[C---:B------:R-:W-:Y:S02]  /*3e50*/  ISETP.GT.AND P1, PT, R2.reuse, 0x18, P1 ;  /* 0x000000180200780c */ /* 0x040fe40000f24270 */
[----:B------:R-:W-:Y:S01]  /*3e60*/  FSEL R8, R23, -INF , !P0 ;  /* 0xff80000017087808 */ /* 0x000fe20004000000 */
[----:B------:R-:W-:Y:S01]  /*3e70*/  LDSM.16.MT88.4 R56, [R237+0x6080] ;  /* 0x00608000ed38783b */ /* 0x000fe20000004200 */
[----:B------:R-:W-:-:S02]  /*3e80*/  ISETP.GT.AND P0, PT, R2, 0x11, P2 ;  /* 0x000000110200780c */ /* 0x000fc40001704270 */
[C---:B------:R-:W-:Y:S01]  /*3e90*/  ISETP.LT.OR P1, PT, R5.reuse, 0x19, P1 ;  /* 0x000000190500780c */ /* 0x040fe20000f21670 */
[----:B------:R-:W-:Y:S01]  /*3ea0*/  STL [R1+0x98], R163 ;  /* 0x000098a301007387 */ /* 0x000fe20000100800 */
[----:B------:R-:W-:Y:S02]  /*3eb0*/  ISETP.LT.OR P0, PT, R5, 0x12, P0 ;  /* 0x000000120500780c */ /* 0x000fe40000701670 */
[----:B------:R-:W-:Y:S01]  /*3ec0*/  FMNMX.FTZ R133, R17, R133, !PT ;  /* 0x0000008511857209 */ /* 0x000fe20007810000 */
[----:B------:R-:W-:Y:S01]  /*3ed0*/  STL [R1+0x94], R162 ;  /* 0x000094a201007387 */ /* 0x000fe20000100800 */
[----:B------:R-:W-:Y:S02]  /*3ee0*/  FSEL R7, R28, -INF , !P0 ;  /* 0xff8000001c077808 */ /* 0x000fe40004000000 */
[----:B------:R-:W-:Y:S01]  /*3ef0*/  PLOP3.LUT P0, PT, PT, PT, UP4, 0x40, 0x0 ;  /* 0x000000000000781c */ /* 0x000fe20003f0e848 */
[----:B------:R-:W-:Y:S01]  /*3f00*/  STL [R1+0x90], R161 ;  /* 0x000090a101007387 */ /* 0x000fe20000100800 */
[----:B------:R-:W-:-:S02]  /*3f10*/  FSEL R13, R13, -INF , !P1 ;  /* 0xff8000000d0d7808 */ /* 0x000fc40004800000 */
[----:B------:R-:W-:Y:S01]  /*3f20*/  ISETP.GT.AND P0, PT, R2, 0x19, P0 ;  /* 0x000000190200780c */ /* 0x000fe20000704270 */
[----:B------:R-:W-:Y:S01]  /*3f30*/  STL [R1+0x8c], R160 ;  /* 0x00008ca001007387 */ /* 0x000fe20000100800 */
[----:B------:R-:W-:Y:S02]  /*3f40*/  PLOP3.LUT P1, PT, PT, PT, UP3, 0x40, 0x0 ;  /* 0x000000000000781c */ /* 0x000fe40003f2e838 */
[----:B------:R-:W-:Y:S01]  /*3f50*/  ISETP.LT.OR P0, PT, R5, 0x1a, P0 ;  /* 0x0000001a0500780c */ /* 0x000fe20000701670 */
[----:B------:R-:W-:Y:S01]  /*3f60*/  STL [R1+0x88], R135 ;  /* 0x0000888701007387 */ /* 0x000fe20000100800 */
[----:B------:R-:W-:Y:S02]  /*3f70*/  FMNMX.FTZ R132, R9, R132, !PT ;  /* 0x0000008409847209 */ /* 0x000fe40007810000 */
[----:B------:R-:W-:Y:S02]  /*3f80*/  FMNMX.FTZ R133, R22, R133, !PT ;  /* 0x0000008516857209 */ /* 0x000fe40007810000 */
[----:B------:R-:W-:-:S02]  /*3f90*/  FSEL R15, R33, -INF , !P0 ;  /* 0xff800000210f7808 */ /* 0x000fc40004000000 */
[----:B------:R-:W-:Y:S02]  /*3fa0*/  PLOP3.LUT P0, PT, PT, PT, UP2, 0x40, 0x0 ;  /* 0x000000000000781c */ /* 0x000fe40003f0e828 */
[----:B------:R-:W-:Y:S02]  /*3fb0*/  ISETP.GT.AND P1, PT, R2, 0x20, P1 ;  /* 0x000000200200780c */ /* 0x000fe40000f24270 */
[----:B------:R-:W-:Y:S02]  /*3fc0*/  FMNMX.FTZ R132, R8, R132, !PT ;  /* 0x0000008408847209 */ /* 0x000fe40007810000 */
[----:B------:R-:W-:Y:S02]  /*3fd0*/  FMNMX.FTZ R133, R21, R133, !PT ;  /* 0x0000008515857209 */ /* 0x000fe40007810000 */
[----:B------:R-:W-:Y:S02]  /*3fe0*/  ISETP.GT.AND P0, PT, R2, 0x21, P0 ;  /* 0x000000210200780c */ /* 0x000fe40000704270 */
[----:B------:R-:W-:-:S02]  /*3ff0*/  ISETP.LT.OR P1, PT, R5, 0x21, P1 ;  /* 0x000000210500780c */ /* 0x000fc40000f21670 */
[----:B------:R-:W-:Y:S02]  /*4000*/  FMNMX.FTZ R132, R7, R132, !PT ;  /* 0x0000008407847209 */ /* 0x000fe40007810000 */
[----:B------:R-:W-:Y:S02]  /*4010*/  FMNMX.FTZ R133, R96, R133, !PT ;  /* 0x0000008560857209 */ /* 0x000fe40007810000 */
[----:B------:R-:W-:Y:S02]  /*4020*/  ISETP.LT.OR P0, PT, R5, 0x22, P0 ;  /* 0x000000220500780c */ /* 0x000fe40000701670 */
[----:B------:R-:W-:Y:S02]  /*4030*/  FSEL R92, R34, -INF , !P1 ;  /* 0xff800000225c7808 */ /* 0x000fe40004800000 */
[----:B------:R-:W-:Y:S02]  /*4040*/  PLOP3.LUT P1, PT, PT, PT, UP1, 0x40, 0x0 ;  /* 0x000000000000781c */ /* 0x000fe40003f2e818 */
[----:B------:R-:W-:-:S02]  /*4050*/  FMNMX.FTZ R132, R13, R132, !PT ;  /* 0x000000840d847209 */ /* 0x000fc40007810000 */
[----:B------:R-:W-:Y:S02]  /*4060*/  FMNMX.FTZ R133, R95, R133, !PT ;  /* 0x000000855f857209 */ /* 0x000fe40007810000 */
[----:B------:R-:W-:Y:S02]  /*4070*/  FSEL R91, R32, -INF , !P0 ;  /* 0xff800000205b7808 */ /* 0x000fe40004000000 */
[----:B------:R-:W-:Y:S02]  /*4080*/  PLOP3.LUT P0, PT, PT, PT, UP0, 0x40, 0x0 ;  /* 0x000000000000781c */ /* 0x000fe40003f0e808 */
[----:B------:R-:W-:Y:S02]  /*4090*/  ISETP.GT.AND P1, PT, R2, 0x28, P1 ;  /* 0x000000280200780c */ /* 0x000fe40000f24270 */
[----:B------:R-:W-:Y:S02]  /*40a0*/  FMNMX.FTZ R132, R15, R132, !PT ;  /* 0x000000840f847209 */ /* 0x000fe40007810000 */
[----:B------:R-:W-:-:S02]  /*40b0*/  FMNMX.FTZ R133, R94, R133, !PT ;  /* 0x000000855e857209 */ /* 0x000fc40007810000 */
[----:B------:R-:W-:Y:S02]  /*40c0*/  ISETP.GT.AND P0, PT, R2, 0x29, P0 ;  /* 0x000000290200780c */ /* 0x000fe40000704270 */
[----:B------:R-:W-:Y:S02]  /*40d0*/  ISETP.LT.OR P1, PT, R5, 0x29, P1 ;  /* 0x000000290500780c */ /* 0x000fe40000f21670 */
[----:B------:R-:W-:Y:S02]  /*40e0*/  FMNMX.FTZ R132, R92, R132, !PT ;  /* 0x000000845c847209 */ /* 0x000fe40007810000 */
[----:B------:R-:W-:Y:S02]  /*40f0*/  FMNMX.FTZ R133, R93, R133, !PT ;  /* 0x000000855d857209 */ /* 0x000fe40007810000 */
[----:B------:R-:W-:Y:S02]  /*4100*/  ISETP.LT.OR P0, PT, R5, 0x2a, P0 ;  /* 0x0000002a0500780c */ /* 0x000fe40000701670 */
[----:B------:R-:W-:Y:S01]  /*4110*/  FSEL R90, R30, -INF , !P1 ;  /* 0xff8000001e5a7808 */ /* 0x000fe20004800000 */
[----:B------:R-:W1:Y:S01]  /*4120*/  SHFL.BFLY PT, R12, R133, 0x2, 0x1f ;  /* 0x0c401f00850c7f89 */ /* 0x000e6200000e0000 */
[----:B------:R-:W-:-:S02]  /*4130*/  FMNMX.FTZ R132, R91, R132, !PT ;  /* 0x000000845b847209 */ /* 0x000fc40007810000 */
[----:B------:R-:W-:Y:S02]  /*4140*/  FSEL R89, R29, -INF , !P0 ;  /* 0xff8000001d597808 */ /* 0x000fe40004000000 */
[----:B------:R-:W-:Y:S01]  /*4150*/  FMNMX.FTZ R132, R90, R132, !PT ;  /* 0x000000845a847209 */ /* 0x000fe20007810000 */
[----:B------:R-:W-:Y:S01]  /*4160*/  LDSM.16.MT88.4 R28, [R237+0x4080] ;  /* 0x00408000ed1c783b */ /* 0x000fe20000004200 */
[----:B------:R-:W-:Y:S02]  /*4170*/  LEA R239, R0, R237, 0x1 ;  /* 0x000000ed00ef7211 */ /* 0x000fe400078e08ff */
[----:B------:R-:W-:-:S03]  /*4180*/  FMNMX.FTZ R132, R89, R132, !PT ;  /* 0x0000008459847209 */ /* 0x000fc60007810000 */
[----:B------:R-:W-:Y:S04]  /*4190*/  LDSM.16.MT88.4 R32, [R239+0x4080] ;  /* 0x00408000ef20783b */ /* 0x000fe80000004200 */
[----:B------:R-:W2:Y:S04]  /*41a0*/  SHFL.BFLY PT, R2, R132, 0x2, 0x1f ;  /* 0x0c401f0084027f89 */ /* 0x000ea800000e0000 */
[----:B------:R-:W-:Y:S01]  /*41b0*/  LDSM.16.MT88.4 R72, [R239+0x4880] ;  /* 0x00488000ef48783b */ /* 0x000fe20000004200 */
[----:B-1----:R-:W-:-:S03]  /*41c0*/  FMNMX.FTZ R133, R133, R12, !PT ;  /* 0x0000000c85857209 */ /* 0x002fc60007810000 */
[----:B------:R-:W-:Y:S04]  /*41d0*/  LDSM.16.MT88.4 R76, [R239+0x5880] ;  /* 0x00588000ef4c783b */ /* 0x000fe80000004200 */
[----:B------:R-:W1:Y:S04]  /*41e0*/  SHFL.BFLY PT, R12, R133, 0x1, 0x1f ;  /* 0x0c201f00850c7f89 */ /* 0x000e6800000e0000 */
[----:B------:R-:W-:Y:S01]  /*41f0*/  LDSM.16.MT88.4 R80, [R239+0x6080] ;  /* 0x00608000ef50783b */ /* 0x000fe20000004200 */
[----:B--2---:R-:W-:-:S05]  /*4200*/  FMNMX.FTZ R132, R132, R2, !PT ;  /* 0x0000000284847209 */ /* 0x004fca0007810000 */
[----:B------:R-:W2:Y:S01]  /*4210*/  SHFL.BFLY PT, R2, R132, 0x1, 0x1f ;  /* 0x0c201f0084027f89 */ /* 0x000ea200000e0000 */
[----:B-1----:R-:W-:-:S04]  /*4220*/  FMNMX.FTZ R133, R133, R12, !PT ;  /* 0x0000000c85857209 */ /* 0x002fc80007810000 */
[C---:B------:R-:W-:Y:S01]  /*4230*/  FSETP.NEU.FTZ.AND P0, PT, R133.reuse, -INF , PT ;  /* 0xff8000008500780b */ /* 0x040fe20003f1d000 */
[----:B------:R-:W-:-:S05]  /*4240*/  FMUL.FTZ R12, R133, c[0x0][0x2d0] ;  /* 0x0000b400850c7a20 */ /* 0x000fca0000410000 */
[----:B------:R-:W-:-:S05]  /*4250*/  FSEL R12, R12, RZ, P0 ;  /* 0x000000ff0c0c7208 */ /* 0x000fca0000000000 */
[--C-:B------:R-:W-:Y:S01]  /*4260*/  FFMA.FTZ R14, R14, c[0x0][0x2d0], -R12.reuse ;  /* 0x0000b4000e0e7a23 */ /* 0x100fe2000001080c */
[----:B--2---:R-:W-:Y:S01]  /*4270*/  FMNMX.FTZ R132, R132, R2, !PT ;  /* 0x0000000284847209 */ /* 0x004fe20007810000 */
[--C-:B------:R-:W-:Y:S02]  /*4280*/  FFMA.FTZ R16, R16, c[0x0][0x2d0], -R12.reuse ;  /* 0x0000b40010107a23 */ /* 0x100fe4000001080c */
[--C-:B------:R-:W-:Y:S01]  /*4290*/  FFMA.FTZ R19, R19, c[0x0][0x2d0], -R12.reuse ;  /* 0x0000b40013137a23 */ /* 0x100fe2000001080c */
[C---:B------:R-:W-:Y:S01]  /*42a0*/  FSETP.NEU.FTZ.AND P0, PT, R132.reuse, -INF , PT ;  /* 0xff8000008400780b */ /* 0x040fe20003f1d000 */
[----:B------:R-:W-:Y:S01]  /*42b0*/  FMUL.FTZ R2, R132, c[0x0][0x2d0] ;  /* 0x0000b40084027a20 */ /* 0x000fe20000410000 */
[----:B------:R-:W-:Y:S01]  /*42c0*/  MUFU.EX2 R97, R14 ;  /* 0x0000000e00617308 */ /* 0x000fe20000000800 */
[--C-:B------:R-:W-:Y:S02]  /*42d0*/  FFMA.FTZ R18, R18, c[0x0][0x2d0], -R12.reuse ;  /* 0x0000b40012127a23 */ /* 0x100fe4000001080c */
[--C-:B------:R-:W-:Y:S01]  /*42e0*/  FFMA.FTZ R17, R17, c[0x0][0x2d0], -R12.reuse ;  /* 0x0000b40011117a23 */ /* 0x100fe2000001080c */
[----:B------:R-:W-:Y:S01]  /*42f0*/  FSEL R2, R2, RZ, P0 ;  /* 0x000000ff02027208 */ /* 0x000fe20000000000 */
[----:B------:R-:W-:-:S02]  /*4300*/  FFMA.FTZ R20, R20, c[0x0][0x2d0], -R12 ;  /* 0x0000b40014147a23 */ /* 0x000fc4000001080c */
[----:B------:R-:W-:Y:S01]  /*4310*/  FFMA.FTZ R22, R22, c[0x0][0x2d0], -R12 ;  /* 0x0000b40016167a23 */ /* 0x000fe2000001080c */
[----:B------:R-:W-:Y:S01]  /*4320*/  MUFU.EX2 R14, R16 ;  /* 0x00000010000e7308 */ /* 0x000fe20000000800 */
[--C-:B------:R-:W-:Y:S02]  /*4330*/  FFMA.FTZ R3, R11, c[0x0][0x2d0], -R2.reuse ;  /* 0x0000b4000b037a23 */ /* 0x100fe40000010802 */
[----:B------:R-:W-:Y:S02]  /*4340*/  FFMA.FTZ R6, R6, c[0x0][0x2d0], -R2 ;  /* 0x0000b40006067a23 */ /* 0x000fe40000010802 */
[----:B------:R-:W-:-:S03]  /*4350*/  FFMA.FTZ R21, R21, c[0x0][0x2d0], -R12 ;  /* 0x0000b40015157a23 */ /* 0x000fc6000001080c */
[----:B------:R-:W-:Y:S08]  /*4360*/  MUFU.EX2 R99, R19 ;  /* 0x0000001300637308 */ /* 0x000ff00000000800 */
[----:B------:R-:W-:Y:S08]  /*4370*/  MUFU.EX2 R128, R18 ;  /* 0x0000001200807308 */ /* 0x000ff00000000800 */
[----:B------:R1:W2:Y:S08]  /*4380*/  MUFU.EX2 R130, R17 ;  /* 0x0000001100827308 */ /* 0x0002b00000000800 */
[----:B------:R3:W-:Y:S01]  /*4390*/  MUFU.EX2 R84, R3 ;  /* 0x0000000300547308 */ /* 0x0007e20000000800 */
[----:B-1----:R-:W1:Y:S07]  /*43a0*/  LDSM.16.MT88.4 R16, [R236+0x4080] ;  /* 0x00408000ec10783b */ /* 0x002e6e0000004200 */
[----:B------:R-:W4:Y:S01]  /*43b0*/  MUFU.EX2 R98, R20 ;  /* 0x0000001400627308 */ /* 0x000f220000000800 */
[----:B--2---:R-:W-:Y:S01]  /*43c0*/  F2FP.BF16.PACK_AB R4, R130, R128 ;  /* 0x000000808204723e */ /* 0x004fe200000010ff */
[----:B---3--:R-:W-:-:S06]  /*43d0*/  FFMA.FTZ R3, R10, c[0x0][0x2d0], -R2 ;  /* 0x0000b4000a037a23 */ /* 0x008fcc0000010802 */
[----:B------:R-:W2:Y:S08]  /*43e0*/  MUFU.EX2 R86, R6 ;  /* 0x0000000600567308 */ /* 0x000eb00000000800 */
[----:B------:R3:W-:Y:S01]  /*43f0*/  MUFU.EX2 R85, R3 ;  /* 0x0000000300557308 */ /* 0x0007e20000000800 */
[----:B----4-:R-:W-:-:S07]  /*4400*/  F2FP.BF16.PACK_AB R10, R99, R98 ;  /* 0x00000062630a723e */ /* 0x010fce00000010ff */
[----:B------:R-:W-:Y:S01]  /*4410*/  MUFU.EX2 R129, R22 ;  /* 0x0000001600817308 */ /* 0x000fe20000000800 */
[----:B---3--:R-:W-:Y:S01]  /*4420*/  FFMA.FTZ R3, R9, c[0x0][0x2d0], -R2 ;  /* 0x0000b40009037a23 */ /* 0x008fe20000010802 */
[----:B--2---:R-:W-:-:S06]  /*4430*/  F2FP.BF16.PACK_AB R9, R84, R86 ;  /* 0x000000565409723e */ /* 0x004fcc00000010ff */
[----:B------:R-:W2:Y:S08]  /*4440*/  MUFU.EX2 R120, R21 ;  /* 0x0000001500787308 */ /* 0x000eb00000000800 */
[----:B------:R3:W4:Y:S01]  /*4450*/  MUFU.EX2 R88, R3 ;  /* 0x0000000300587308 */ /* 0x0007220000000800 */
[----:B--2---:R-:W-:Y:S01]  /*4460*/  F2FP.BF16.PACK_AB R6, R120, R129 ;  /* 0x000000817806723e */ /* 0x004fe200000010ff */
[----:B---3--:R-:W-:Y:S01]  /*4470*/  FFMA.FTZ R3, R8, c[0x0][0x2d0], -R2 ;  /* 0x0000b40008037a23 */ /* 0x008fe20000010802 */
[----:B------:R-:W-:-:S02]  /*4480*/  F2FP.BF16.PACK_AB R8, R14, R97 ;  /* 0x000000610e08723e */ /* 0x000fc400000010ff */
[----:B----4-:R-:W-:-:S03]  /*4490*/  F2FP.BF16.PACK_AB R11, R88, R85 ;  /* 0x00000055580b723e */ /* 0x010fc600000010ff */
[----:B------:R2:W-:Y:S04]  /*44a0*/  MUFU.EX2 R87, R3 ;  /* 0x0000000300577308 */ /* 0x0005e80000000800 */
[C---:B-1----:R-:W-:Y:S08]  /*44b0*/  HMMA.16816.F32.BF16 R20, R8.reuse, R16, RZ ;  /* 0x000000100814723c */ /* 0x042ff000000418ff */
[----:B------:R-:W-:Y:S01]  /*44c0*/  HMMA.16816.F32.BF16 R16, R8, R18, RZ ;  /* 0x000000120810723c */ /* 0x000fe200000418ff */
[----:B--2---:R-:W-:-:S04]  /*44d0*/  FFMA.FTZ R3, R7, c[0x0][0x2d0], -R2 ;  /* 0x0000b40007037a23 */ /* 0x004fc80000010802 */
[----:B------:R1:W2:Y:S03]  /*44e0*/  MUFU.EX2 R103, R3 ;  /* 0x0000000300677308 */ /* 0x0002a60000000800 */
[----:B------:R-:W-:Y:S01]  /*44f0*/  HMMA.16816.F32.BF16 R36, R8, R28, RZ ;  /* 0x0000001c0824723c */ /* 0x000fe200000418ff */
[----:B-1----:R-:W-:Y:S01]  /*4500*/  FFMA.FTZ R3, R13, c[0x0][0x2d0], -R2 ;  /* 0x0000b4000d037a23 */ /* 0x002fe20000010802 */
[----:B--2---:R-:W-:-:S03]  /*4510*/  F2FP.BF16.PACK_AB R5, R103, R87 ;  /* 0x000000576705723e */ /* 0x004fc600000010ff */
[----:B------:R1:W-:Y:S02]  /*4520*/  MUFU.EX2 R105, R3 ;  /* 0x0000000300697308 */ /* 0x0003e40000000800 */
[----:B-1----:R-:W-:-:S06]  /*4530*/  FFMA.FTZ R3, R15, c[0x0][0x2d0], -R2 ;  /* 0x0000b4000f037a23 */ /* 0x002fcc0000010802 */
[----:B------:R-:W1:Y:S02]  /*4540*/  MUFU.EX2 R134, R3 ;  /* 0x0000000300867308 */ /* 0x000e640000000800 */
[----:B-1----:R-:W-:-:S07]  /*4550*/  F2FP.BF16.PACK_AB R7, R134, R105 ;  /* 0x000000698607723e */ /* 0x002fce00000010ff */
[C---:B------:R-:W-:Y:S08]  /*4560*/  HMMA.16816.F32.BF16 R156, R4.reuse, R24, R20 ;  /* 0x00000018049c723c */ /* 0x040ff00000041814 */
[----:B------:R-:W-:Y:S08]  /*4570*/  HMMA.16816.F32.BF16 R52, R4, R26, R16 ;  /* 0x0000001a0434723c */ /* 0x000ff00000041810 */
[C---:B------:R-:W-:Y:S01]  /*4580*/  HMMA.16816.F32.BF16 R24, R8.reuse, R30, RZ ;  /* 0x0000001e0818723c */ /* 0x040fe200000418ff */
[----:B------:R-:W1:Y:S07]  /*4590*/  LDSM.16.MT88.4 R28, [R236+0x5880] ;  /* 0x00588000ec1c783b */ /* 0x000e6e0000004200 */
[C---:B------:R-:W-:Y:S08]  /*45a0*/  HMMA.16816.F32.BF16 R20, R8.reuse, R44, RZ ;  /* 0x0000002c0814723c */ /* 0x040ff000000418ff */
[----:B------:R-:W-:Y:S01]  /*45b0*/  HMMA.16816.F32.BF16 R16, R8, R46, RZ ;  /* 0x0000002e0810723c */ /* 0x000fe200000418ff */
[----:B------:R-:W-:Y:S01]  /*45c0*/  IMAD.MOV.U32 R104, RZ, RZ, R52 ;  /* 0x000000ffff687224 */ /* 0x000fe200078e0034 */
[----:B------:R-:W-:Y:S01]  /*45d0*/  MOV R169, R53 ;  /* 0x0000003500a97202 */ /* 0x000fe20000000f00 */
[----:B------:R-:W-:-:S02]  /*45e0*/  IMAD.MOV.U32 R100, RZ, RZ, R55 ;  /* 0x000000ffff647224 */ /* 0x000fc400078e0037 */
[----:B------:R-:W-:Y:S02]  /*45f0*/  IMAD.MOV.U32 R168, RZ, RZ, R54 ;  /* 0x000000ffffa87224 */ /* 0x000fe400078e0036 */
[----:B------:R-:W2:Y:S01]  /*4600*/  LDSM.16.MT88.4 R52, [R240+0x6080] ;  /* 0x00608000f034783b */ /* 0x000ea20000004200 */
[C---:B------:R-:W-:Y:S08]  /*4610*/  HMMA.16816.F32.BF16 R148, R4.reuse, R48, R36 ;  /* 0x000000300494723c */ /* 0x040ff00000041824 */
[C---:B------:R-:W-:Y:S08]  /*4620*/  HMMA.16816.F32.BF16 R140, R4.reuse, R40, R20 ;  /* 0x00000028048c723c */ /* 0x040ff00000041814 */
[C---:B------:R-:W-:Y:S08]  /*4630*/  HMMA.16816.F32.BF16 R108, R4.reuse, R42, R16 ;  /* 0x0000002a046c723c */ /* 0x040ff00000041810 */
[----:B------:R-:W-:Y:S08]  /*4640*/  HMMA.16816.F32.BF16 R136, R4, R50, R24 ;  /* 0x000000320488723c */ /* 0x000ff00000041818 */
[C---:B-1----:R-:W-:Y:S08]  /*4650*/  HMMA.16816.F32.BF16 R40, R8.reuse, R28, RZ ;  /* 0x0000001c0828723c */ /* 0x042ff000000418ff */
[----:B------:R-:W-:Y:S01]  /*4660*/  HMMA.16816.F32.BF16 R48, R8, R32, RZ ;  /* 0x000000200830723c */ /* 0x000fe200000418ff */
[----:B------:R-:W-:Y:S01]  /*4670*/  IMAD.MOV.U32 R154, RZ, RZ, R108 ;  /* 0x000000ffff9a7224 */ /* 0x000fe200078e006c */
[----:B------:R-:W-:Y:S01]  /*4680*/  MOV R153, R109 ;  /* 0x0000006d00997202 */ /* 0x000fe20000000f00 */
[----:B------:R-:W-:-:S02]  /*4690*/  IMAD.MOV.U32 R152, RZ, RZ, R110 ;  /* 0x000000ffff987224 */ /* 0x000fc400078e006e */
[----:B------:R-:W-:-:S03]  /*46a0*/  IMAD.MOV.U32 R147, RZ, RZ, R111 ;  /* 0x000000ffff937224 */ /* 0x000fc600078e006f */
[C---:B------:R-:W-:Y:S08]  /*46b0*/  HMMA.16816.F32.BF16 R24, R8.reuse, R68, RZ ;  /* 0x000000440818723c */ /* 0x040ff000000418ff */
[----:B------:R-:W-:Y:S08]  /*46c0*/  HMMA.16816.F32.BF16 R44, R8, R34, RZ ;  /* 0x00000022082c723c */ /* 0x000ff000000418ff */
[----:B------:R-:W-:Y:S08]  /*46d0*/  HMMA.16816.F32.BF16 R40, R4, R60, R40 ;  /* 0x0000003c0428723c */ /* 0x000ff00000041828 */
[----:B------:R-:W-:Y:S08]  /*46e0*/  HMMA.16816.F32.BF16 R36, R8, R30, RZ ;  /* 0x0000001e0824723c */ /* 0x000ff000000418ff */
[----:B------:R-:W-:Y:S08]  /*46f0*/  HMMA.16816.F32.BF16 R48, R4, R72, R48 ;  /* 0x000000480430723c */ /* 0x000ff00000041830 */
[----:B------:R-:W-:Y:S01]  /*4700*/  HMMA.16816.F32.BF16 R16, R8, R76, RZ ;  /* 0x0000004c0810723c */ /* 0x000fe200000418ff */
[----:B------:R-:W-:Y:S01]  /*4710*/  IMAD.MOV.U32 R146, RZ, RZ, R40 ;  /* 0x000000ffff927224 */ /* 0x000fe200078e0028 */
[----:B------:R-:W-:Y:S01]  /*4720*/  MOV R145, R41 ;  /* 0x0000002900917202 */ /* 0x000fe20000000f00 */
[----:B------:R-:W-:-:S02]  /*4730*/  IMAD.MOV.U32 R144, RZ, RZ, R42 ;  /* 0x000000ffff907224 */ /* 0x000fc400078e002a */
[----:B------:R-:W-:-:S03]  /*4740*/  IMAD.MOV.U32 R131, RZ, RZ, R43 ;  /* 0x000000ffff837224 */ /* 0x000fc600078e002b */
[C---:B------:R-:W-:Y:S08]  /*4750*/  HMMA.16816.F32.BF16 R32, R8.reuse, R64, RZ ;  /* 0x000000400820723c */ /* 0x040ff000000418ff */
[----:B------:R-:W-:Y:S01]  /*4760*/  HMMA.16816.F32.BF16 R28, R8, R66, RZ ;  /* 0x00000042081c723c */ /* 0x000fe200000418ff */
[----:B------:R-:W1:Y:S01]  /*4770*/  LDSM.16.MT88.4 R64, [R236+0x7080] ;  /* 0x00708000ec40783b */ /* 0x000e620000004200 */
[----:B------:R-:W-:Y:S01]  /*4780*/  MOV R161, R48 ;  /* 0x0000003000a17202 */ /* 0x000fe20000000f00 */
[----:B------:R-:W-:Y:S01]  /*4790*/  IMAD.MOV.U32 R160, RZ, RZ, R49 ;  /* 0x000000ffffa07224 */ /* 0x000fe200078e0031 */
[----:B------:R-:W-:Y:S01]  /*47a0*/  MOV R155, R51 ;  /* 0x00000033009b7202 */ /* 0x000fe20000000f00 */
[----:B------:R-:W-:-:S02]  /*47b0*/  IMAD.MOV.U32 R135, RZ, RZ, R50 ;  /* 0x000000ffff877224 */ /* 0x000fc400078e0032 */
[----:B------:R-:W3:Y:S01]  /*47c0*/  LDSM.16.MT88.4 R48, [R237+0x7080] ;  /* 0x00708000ed30783b */ /* 0x000ee20000004200 */
[C---:B--2---:R-:W-:Y:S08]  /*47d0*/  HMMA.16816.F32.BF16 R24, R4.reuse, R52, R24 ;  /* 0x000000340418723c */ /* 0x044ff00000041818 */
[C---:B------:R-:W-:Y:S08]  /*47e0*/  HMMA.16816.F32.BF16 R44, R4.reuse, R74, R44 ;  /* 0x0000004a042c723c */ /* 0x040ff0000004182c */
[----:B------:R-:W-:Y:S01]  /*47f0*/  HMMA.16816.F32.BF16 R40, R4, R62, R36 ;  /* 0x0000003e0428723c */ /* 0x000fe20000041824 */
[----:B------:R-:W-:Y:S07]  /*4800*/  LDSM.16.MT88.4 R60, [R236+0x8880] ;  /* 0x00888000ec3c783b */ /* 0x000fee0000004200 */
[----:B------:R-:W-:Y:S01]  /*4810*/  HMMA.16816.F32.BF16 R20, R8, R70, RZ ;  /* 0x000000460814723c */ /* 0x000fe200000418ff */
[----:B------:R-:W-:Y:S01]  /*4820*/  IMAD.MOV.U32 R119, RZ, RZ, R25 ;  /* 0x000000ffff777224 */ /* 0x000fe200078e0019 */
[----:B------:R-:W-:Y:S01]  /*4830*/  MOV R118, R26 ;  /* 0x0000001a00767202 */ /* 0x000fe20000000f00 */
[----:B------:R-:W-:-:S02]  /*4840*/  IMAD.MOV.U32 R117, RZ, RZ, R27 ;  /* 0x000000ffff757224 */ /* 0x000fc400078e001b */
[----:B------:R-:W-:Y:S02]  /*4850*/  IMAD.MOV.U32 R116, RZ, RZ, R24 ;  /* 0x000000ffff747224 */ /* 0x000fe400078e0018 */
[----:B------:R-:W2:Y:S01]  /*4860*/  LDSM.16.MT88.4 R24, [R236+0x7880] ;  /* 0x00788000ec18783b */ /* 0x000ea20000004200 */
[C---:B------:R-:W-:Y:S01]  /*4870*/  HMMA.16816.F32.BF16 R16, R4.reuse, R80, R16 ;  /* 0x000000500410723c */ /* 0x040fe20000041810 */
[----:B------:R-:W-:Y:S01]  /*4880*/  IMAD.MOV.U32 R102, RZ, RZ, R45 ;  /* 0x000000ffff667224 */ /* 0x000fe200078e002d */
[----:B------:R-:W-:Y:S01]  /*4890*/  MOV R163, R46 ;  /* 0x0000002e00a37202 */ /* 0x000fe20000000f00 */
[----:B------:R-:W-:Y:S02]  /*48a0*/  IMAD.MOV.U32 R101, RZ, RZ, R44 ;  /* 0x000000ffff657224 */ /* 0x000fe400078e002c */
[----:B------:R-:W-:Y:S02]  /*48b0*/  IMAD.MOV.U32 R162, RZ, RZ, R47 ;  /* 0x000000ffffa27224 */ /* 0x000fe400078e002f */
[----:B------:R-:W4:Y:S01]  /*48c0*/  LDSM.16.MT88.4 R44, [R240+0x7080] ;  /* 0x00708000f02c783b */ /* 0x000f220000004200 */
[----:B------:R-:W-:Y:S01]  /*48d0*/  HMMA.16816.F32.BF16 R32, R4, R56, R32 ;  /* 0x000000380420723c */ /* 0x000fe20000041820 */
[----:B------:R-:W-:Y:S01]  /*48e0*/  MOV R36, R41 ;  /* 0x0000002900247202 */ /* 0x000fe20000000f00 */
[----:B------:R-:W-:Y:S01]  /*48f0*/  IMAD.MOV.U32 R127, RZ, RZ, R42 ;  /* 0x000000ffff7f7224 */ /* 0x000fe200078e002a */
[----:B------:R-:W-:Y:S01]  /*4900*/  MOV R125, R40 ;  /* 0x00000028007d7202 */ /* 0x000fe20000000f00 */
[----:B------:R-:W-:-:S02]  /*4910*/  IMAD.MOV.U32 R126, RZ, RZ, R43 ;  /* 0x000000ffff7e7224 */ /* 0x000fc400078e002b */
[----:B------:R-:W2:Y:S02]  /*4920*/  LDSM.16.MT88.4 R40, [R237+0x7880] ;  /* 0x00788000ed28783b */ /* 0x000ea40000004200 */
[C---:B------:R-:W-:Y:S02]  /*4930*/  HMMA.16816.F32.BF16 R20, R4.reuse, R54, R20 ;  /* 0x000000360414723c */ /* 0x040fe40000041814 */
[----:B------:R-:W2:Y:S06]  /*4940*/  LDSM.16.MT88.4 R52, [R239+0x7080] ;  /* 0x00708000ef34783b */ /* 0x000eac0000004200 */
[----:B------:R-:W-:Y:S01]  /*4950*/  IMAD.MOV.U32 R15, RZ, RZ, R17 ;  /* 0x000000ffff0f7224 */ /* 0x000fe200078e0011 */
[----:B------:R-:W-:Y:S01]  /*4960*/  MOV R3, R19 ;  /* 0x0000001300037202 */ /* 0x000fe20000000f00 */
[----:B------:R-:W-:Y:S01]  /*4970*/  IMAD.MOV.U32 R13, RZ, RZ, R18 ;  /* 0x000000ffff0d7224 */ /* 0x000fe200078e0012 */
[----:B------:R-:W-:Y:S01]  /*4980*/  HMMA.16816.F32.BF16 R72, R4, R58, R28 ;  /* 0x0000003a0448723c */ /* 0x000fe2000004181c */
[----:B------:R-:W-:Y:S01]  /*4990*/  IMAD.MOV.U32 R0, RZ, RZ, R16 ;  /* 0x000000ffff007224 */ /* 0x000fe200078e0010 */
[----:B------:R-:W4:Y:S03]  /*49a0*/  LDSM.16.MT88.4 R56, [R240+0x7880] ;  /* 0x00788000f038783b */ /* 0x000f260000004200 */
[----:B------:R-:W-:Y:S01]  /*49b0*/  IMAD.MOV.U32 R124, RZ, RZ, R33 ;  /* 0x000000ffff7c7224 */ /* 0x000fe200078e0021 */
[----:B------:R-:W-:Y:S01]  /*49c0*/  MOV R122, R35 ;  /* 0x00000023007a7202 */ /* 0x000fe20000000f00 */
[----:B------:R-:W-:Y:S01]  /*49d0*/  IMAD.MOV.U32 R123, RZ, RZ, R34 ;  /* 0x000000ffff7b7224 */ /* 0x000fe200078e0022 */
[----:B-1----:R-:W-:Y:S01]  /*49e0*/  HMMA.16816.F32.BF16 R16, R8, R64, RZ ;  /* 0x000000400810723c */ /* 0x002fe200000418ff */
[----:B------:R-:W-:-:S04]  /*49f0*/  IMAD.MOV.U32 R121, RZ, RZ, R32 ;  /* 0x000000ffff797224 */ /* 0x000fc800078e0020 */
[----:B------:R-:W-:Y:S01]  /*4a00*/  MOV R111, R23 ;  /* 0x00000017006f7202 */ /* 0x000fe20000000f00 */
[----:B------:R-:W-:Y:S01]  /*4a10*/  IMAD.MOV.U32 R110, RZ, RZ, R21 ;  /* 0x000000ffff6e7224 */ /* 0x000fe200078e0015 */
[----:B------:R-:W-:Y:S01]  /*4a20*/  MOV R108, R20 ;  /* 0x00000014006c7202 */ /* 0x000fe20000000f00 */
[----:B---3--:R-:W-:Y:S01]  /*4a30*/  HMMA.16816.F32.BF16 R32, R8, R48, RZ ;  /* 0x000000300820723c */ /* 0x008fe200000418ff */
[----:B------:R-:W-:Y:S02]  /*4a40*/  IMAD.MOV.U32 R65, RZ, RZ, R36 ;  /* 0x000000ffff417224 */ /* 0x000fe400078e0024 */
[----:B------:R-:W-:-:S05]  /*4a50*/  IMAD.MOV.U32 R109, RZ, RZ, R22 ;  /* 0x000000ffff6d7224 */ /* 0x000fca00078e0016 */
[C---:B------:R-:W-:Y:S01]  /*4a60*/  HMMA.16816.F32.BF16 R28, R8.reuse, R50, RZ ;  /* 0x00000032081c723c */ /* 0x040fe200000418ff */
[----:B------:R-:W1:Y:S07]  /*4a70*/  LDSM.16.MT88.4 R48, [R239+0x7880] ;  /* 0x00788000ef30783b */ /* 0x000e6e0000004200 */
[----:B------:R-:W-:Y:S08]  /*4a80*/  HMMA.16816.F32.BF16 R36, R8, R66, RZ ;  /* 0x000000420824723c */ /* 0x000ff000000418ff */
[----:B--2---:R-:W-:Y:S08]  /*4a90*/  HMMA.16816.F32.BF16 R68, R4, R24, R16 ;  /* 0x000000180444723c */ /* 0x004ff00000041810 */
[C---:B----4-:R-:W-:Y:S07]  /*4aa0*/  HMMA.16816.F32.BF16 R16, R8.reuse, R44, RZ ;  /* 0x0000002c0810723c */ /* 0x050fee00000418ff */
[----:B------:R-:W-:Y:S01]  /*4ab0*/  MOV R45, R105 ;  /* 0x00000069002d7202 */ /* 0x000fe20000000f00 */
[----:B------:R-:W-:Y:S08]  /*4ac0*/  HMMA.16816.F32.BF16 R20, R8, R78, RZ ;  /* 0x0000004e0814723c */ /* 0x000ff000000418ff */
[C---:B------:R-:W-:Y:S08]  /*4ad0*/  HMMA.16816.F32.BF16 R76, R4.reuse, R40, R32 ;  /* 0x00000028044c723c */ /* 0x040ff00000041820 */
[----:B------:R-:W-:Y:S01]  /*4ae0*/  HMMA.16816.F32.BF16 R172, R4, R42, R28 ;  /* 0x0000002a04ac723c */ /* 0x000fe2000004181c */
[----:B------:R-:W-:Y:S07]  /*4af0*/  LDSM.16.MT88.4 R40, [R237+0x8880] ;  /* 0x00888000ed28783b */ /* 0x000fee0000004200 */
[C---:B------:R-:W-:Y:S07]  /*4b00*/  HMMA.16816.F32.BF16 R32, R8.reuse, R46, RZ ;  /* 0x0000002e0820723c */ /* 0x040fee00000418ff */
[----:B------:R-:W-:Y:S01]  /*4b10*/  MOV R46, R123 ;  /* 0x0000007b002e7202 */ /* 0x000fe20000000f00 */
[----:B------:R-:W-:Y:S01]  /*4b20*/  HMMA.16816.F32.BF16 R28, R8, R52, RZ ;  /* 0x00000034081c723c */ /* 0x000fe200000418ff */
[----:B------:R-:W-:-:S06]  /*4b30*/  IMAD.MOV.U32 R47, RZ, RZ, R122 ;  /* 0x000000ffff2f7224 */ /* 0x000fcc00078e007a */
[----:B------:R-:W-:Y:S01]  /*4b40*/  IMAD.MOV.U32 R53, RZ, RZ, R119 ;  /* 0x000000ffff357224 */ /* 0x000fe200078e0077 */
[----:B------:R-:W-:Y:S01]  /*4b50*/  HMMA.16816.F32.BF16 R176, R4, R26, R36 ;  /* 0x0000001a04b0723c */ /* 0x000fe20000041824 */
[----:B------:R-:W2:Y:S01]  /*4b60*/  LDSM.16.MT88.4 R36, [R236+0x9080] ;  /* 0x00908000ec24783b */ /* 0x000ea20000004200 */
[----:B------:R-:W-:-:S06]  /*4b70*/  IMAD.MOV.U32 R52, RZ, RZ, R116 ;  /* 0x000000ffff347224 */ /* 0x000fcc00078e0074 */
[----:B------:R-:W-:Y:S07]  /*4b80*/  HMMA.16816.F32.BF16 R24, R8, R54, RZ ;  /* 0x000000360818723c */ /* 0x000fee00000418ff */
[----:B------:R-:W-:Y:S01]  /*4b90*/  IMAD.MOV.U32 R54, RZ, RZ, R118 ;  /* 0x000000ffff367224 */ /* 0x000fe200078e0076 */
[----:B------:R-:W-:Y:S01]  /*4ba0*/  HMMA.16816.F32.BF16 R16, R4, R56, R16 ;  /* 0x000000380410723c */ /* 0x000fe20000041810 */
[----:B------:R-:W-:-:S06]  /*4bb0*/  MOV R55, R117 ;  /* 0x0000007500377202 */ /* 0x000fcc0000000f00 */
[----:B------:R-:W-:Y:S01]  /*4bc0*/  IMAD.MOV.U32 R56, RZ, RZ, R104 ;  /* 0x000000ffff387224 */ /* 0x000fe200078e0068 */
[----:B------:R-:W-:Y:S01]  /*4bd0*/  HMMA.16816.F32.BF16 R80, R4, R82, R20 ;  /* 0x000000520450723c */ /* 0x000fe20000041814 */
[----:B------:R-:W-:-:S07]  /*4be0*/  MOV R57, R103 ;  /* 0x0000006700397202 */ /* 0x000fce0000000f00 */
[----:B------:R-:W-:Y:S07]  /*4bf0*/  HMMA.16816.F32.BF16 R20, R8, R60, RZ ;  /* 0x0000003c0814723c */ /* 0x000fee00000418ff */
[----:B------:R-:W-:Y:S01]  /*4c00*/  MOV R60, R0 ;  /* 0x00000000003c7202 */ /* 0x000fe20000000f00 */
[----:B------:R-:W-:Y:S01]  /*4c10*/  HMMA.16816.F32.BF16 R112, R4, R58, R32 ;  /* 0x0000003a0470723c */ /* 0x000fe20000041820 */
[----:B------:R-:W-:Y:S01]  /*4c20*/  IMAD.MOV.U32 R44, RZ, RZ, R16 ;  /* 0x000000ffff2c7224 */ /* 0x000fe200078e0010 */
[----:B------:R-:W-:Y:S01]  /*4c30*/  MOV R66, R18 ;  /* 0x0000001200427202 */ /* 0x000fe20000000f00 */
[----:B------:R-:W-:Y:S01]  /*4c40*/  IMAD.MOV.U32 R67, RZ, RZ, R17 ;  /* 0x000000ffff437224 */ /* 0x000fe200078e0011 */
[----:B------:R-:W-:Y:S01]  /*4c50*/  MOV R61, R15 ;  /* 0x0000000f003d7202 */ /* 0x000fe20000000f00 */
[----:B------:R-:W-:-:S02]  /*4c60*/  IMAD.MOV.U32 R64, RZ, RZ, R19 ;  /* 0x000000ffff407224 */ /* 0x000fc400078e0013 */
[----:B------:R-:W-:Y:S01]  /*4c70*/  IMAD.MOV.U32 R32, RZ, RZ, R102 ;  /* 0x000000ffff207224 */ /* 0x000fe200078e0066 */
[----:B-1----:R-:W-:Y:S01]  /*4c80*/  HMMA.16816.F32.BF16 R104, R4, R48, R28 ;  /* 0x000000300468723c */ /* 0x002fe2000004181c */
[----:B------:R-:W-:Y:S01]  /*4c90*/  LDSM.16.MT88.4 R28, [R240+0x8880] ;  /* 0x00888000f01c783b */ /* 0x000fe20000004200 */
[----:B------:R-:W-:Y:S01]  /*4ca0*/  IMAD.MOV.U32 R33, RZ, RZ, R57 ;  /* 0x000000ffff217224 */ /* 0x000fe200078e0039 */
[----:B------:R-:W-:Y:S01]  /*4cb0*/  MOV R35, R44 ;  /* 0x0000002c00237202 */ /* 0x000fe20000000f00 */
[----:B------:R-:W-:Y:S01]  /*4cc0*/  IMAD.MOV.U32 R57, RZ, RZ, R65 ;  /* 0x000000ffff397224 */ /* 0x000fe200078e0041 */
[----:B------:R-:W-:Y:S01]  /*4cd0*/  MOV R65, R120 ;  /* 0x0000007800417202 */ /* 0x000fe20000000f00 */
[----:B------:R-:W-:Y:S01]  /*4ce0*/  IMAD.MOV.U32 R44, RZ, RZ, R121 ;  /* 0x000000ffff2c7224 */ /* 0x000fe200078e0079 */
[----:B------:R-:W-:Y:S01]  /*4cf0*/  MOV R48, R100 ;  /* 0x0000006400307202 */ /* 0x000fe20000000f00 */
[----:B------:R-:W-:Y:S01]  /*4d00*/  IMAD.MOV.U32 R49, RZ, RZ, R101 ;  /* 0x000000ffff317224 */ /* 0x000fe200078e0065 */
[----:B------:R-:W-:Y:S01]  /*4d10*/  HMMA.16816.F32.BF16 R16, R8, R62, RZ ;  /* 0x0000003e0810723c */ /* 0x000fe200000418ff */
[----:B------:R-:W-:Y:S01]  /*4d20*/  IMAD.MOV.U32 R34, RZ, RZ, R45 ;  /* 0x000000ffff227224 */ /* 0x000fe200078e002d */
[----:B------:R-:W-:Y:S01]  /*4d30*/  MOV R59, R126 ;  /* 0x0000007e003b7202 */ /* 0x000fe20000000f00 */
[----:B------:R-:W-:-:S02]  /*4d40*/  IMAD.MOV.U32 R58, RZ, RZ, R127 ;  /* 0x000000ffff3a7224 */ /* 0x000fc400078e007f */
[----:B------:R-:W-:Y:S02]  /*4d50*/  IMAD.MOV.U32 R45, RZ, RZ, R124 ;  /* 0x000000ffff2d7224 */ /* 0x000fe400078e007c */
[----:B------:R-:W-:Y:S01]  /*4d60*/  FADD.FTZ R0, R97, R14 ;  /* 0x0000000e61007221 */ /* 0x000fe20000010000 */
[----:B------:R-:W-:Y:S01]  /*4d70*/  HMMA.16816.F32.BF16 R100, R4, R50, R24 ;  /* 0x000000320464723c */ /* 0x000fe20000041818 */
[----:B------:R-:W1:Y:S01]  /*4d80*/  LDSM.16.MT88.4 R24, [R237+0x9080] ;  /* 0x00908000ed18783b */ /* 0x000e620000004200 */
[----:B------:R-:W-:Y:S02]  /*4d90*/  IMAD.MOV.U32 R62, RZ, RZ, R13 ;  /* 0x000000ffff3e7224 */ /* 0x000fe400078e000d */
[----:B------:R-:W-:Y:S02]  /*4da0*/  FADD.FTZ R13, R98, R0 ;  /* 0x00000000620d7221 */ /* 0x000fe40000010000 */
[----:B------:R-:W-:Y:S02]  /*4db0*/  IMAD.MOV.U32 R63, RZ, RZ, R3 ;  /* 0x000000ffff3f7224 */ /* 0x000fe400078e0003 */
[----:B------:R-:W-:-:S02]  /*4dc0*/  IMAD.MOV.U32 R50, RZ, RZ, R169 ;  /* 0x000000ffff327224 */ /* 0x000fc400078e00a9 */
[----:B------:R-:W-:Y:S02]  /*4dd0*/  IMAD.MOV.U32 R51, RZ, RZ, R168 ;  /* 0x000000ffff337224 */ /* 0x000fe400078e00a8 */
[----:B--2---:R-:W-:Y:S01]  /*4de0*/  HMMA.16816.F32.BF16 R168, R4, R36, R20 ;  /* 0x0000002404a8723c */ /* 0x004fe20000041814 */
[--C-:B------:R-:W-:Y:S02]  /*4df0*/  FFMA.FTZ R3, R94, c[0x0][0x2d0], -R12.reuse ;  /* 0x0000b4005e037a23 */ /* 0x100fe4000001080c */
[----:B------:R-:W-:Y:S02]  /*4e00*/  FFMA.FTZ R0, R93, c[0x0][0x2d0], -R12 ;  /* 0x0000b4005d007a23 */ /* 0x000fe4000001080c */
[----:B------:R-:W-:Y:S01]  /*4e10*/  IMAD.MOV.U32 R97, RZ, RZ, R50 ;  /* 0x000000ffff617224 */ /* 0x000fe200078e0032 */
[----:B------:R-:W-:Y:S01]  /*4e20*/  MOV R50, R163 ;  /* 0x000000a300327202 */ /* 0x000fe20000000f00 */
[----:B------:R-:W-:Y:S01]  /*4e30*/  IMAD.MOV.U32 R36, RZ, RZ, R111 ;  /* 0x000000ffff247224 */ /* 0x000fe200078e006f */
[----:B------:R-:W-:Y:S01]  /*4e40*/  HMMA.16816.F32.BF16 R20, R8, R40, RZ ;  /* 0x000000280814723c */ /* 0x000fe200000418ff */
[----:B------:R-:W-:Y:S01]  /*4e50*/  MOV R37, R56 ;  /* 0x0000003800257202 */ /* 0x000fe20000000f00 */
[----:B------:R-:W-:Y:S01]  /*4e60*/  IMAD.MOV.U32 R56, RZ, RZ, R125 ;  /* 0x000000ffff387224 */ /* 0x000fe200078e007d */
[----:B------:R2:W3:Y:S01]  /*4e70*/  MUFU.EX2 R40, R0 ;  /* 0x0000000000287308 */ /* 0x0004e20000000800 */
[----:B------:R-:W-:Y:S01]  /*4e80*/  IMAD.MOV.U32 R98, RZ, RZ, R51 ;  /* 0x000000ffff627224 */ /* 0x000fe200078e0033 */
[----:B------:R4:W5:Y:S02]  /*4e90*/  LDL.LU R163, [R1+0x98] ;  /* 0x0000980001a37983 */ /* 0x0009640000300800 */
[----:B------:R-:W-:Y:S01]  /*4ea0*/  IMAD.MOV.U32 R41, RZ, RZ, R108 ;  /* 0x000000ffff297224 */ /* 0x000fe200078e006c */
[----:B------:R-:W-:Y:S07]  /*4eb0*/  HMMA.16816.F32.BF16 R120, R4, R38, R16 ;  /* 0x000000260478723c */ /* 0x000fee0000041810 */
[----:B------:R-:W-:Y:S01]  /*4ec0*/  MOV R38, R110 ;  /* 0x0000006e00267202 */ /* 0x000fe20000000f00 */
[----:B------:R-:W-:Y:S01]  /*4ed0*/  HMMA.16816.F32.BF16 R16, R8, R42, RZ ;  /* 0x0000002a0810723c */ /* 0x000fe200000418ff */
[----:B------:R-:W-:-:S02]  /*4ee0*/  IMAD.MOV.U32 R39, RZ, RZ, R109 ;  /* 0x000000ffff277224 */ /* 0x000fc400078e006d */
[----:B------:R-:W-:Y:S01]  /*4ef0*/  MOV R93, R38 ;  /* 0x00000026005d7202 */ /* 0x000fe20000000f00 */
[----:B--2---:R-:W-:-:S04]  /*4f00*/  FFMA.FTZ R0, R92, c[0x0][0x2d0], -R2 ;  /* 0x0000b4005c007a23 */ /* 0x004fc80000010802 */
[C---:B-1----:R-:W-:Y:S01]  /*4f10*/  HMMA.16816.F32.BF16 R108, R4.reuse, R24, R20 ;  /* 0x00000018046c723c */ /* 0x042fe20000041814 */
[----:B------:R-:W1:Y:S11]  /*4f20*/  LDSM.16.MT88.4 R20, [R240+0x9080] ;  /* 0x00908000f014783b */ /* 0x000e760000004200 */
[----:B------:R-:W-:Y:S04]  /*4f30*/  @!UPT UIADD3 URZ, URZ, URZ, URZ ;  /* 0x0000003f3f3ff290 */ /* 0x000fe8000fffe03f */
[----:B------:R-:W-:Y:S01]  /*4f40*/  HMMA.16816.F32.BF16 R116, R4, R26, R16 ;  /* 0x0000001a0474723c */ /* 0x000fe20000041810 */
[----:B------:R-:W-:Y:S01]  /*4f50*/  MOV R38, R144 ;  /* 0x0000009000267202 */ /* 0x000fe20000000f00 */
[----:B------:R-:W-:Y:S02]  /*4f60*/  IMAD.MOV.U32 R43, RZ, RZ, R155 ;  /* 0x000000ffff2b7224 */ /* 0x000fe400078e009b */
[----:B------:R-:W-:Y:S02]  /*4f70*/  IMAD.MOV.U32 R94, RZ, RZ, R39 ;  /* 0x000000ffff5e7224 */ /* 0x000fe400078e0027 */
[----:B------:R-:W-:Y:S02]  /*4f80*/  IMAD.MOV.U32 R92, RZ, RZ, R41 ;  /* 0x000000ffff5c7224 */ /* 0x000fe400078e0029 */
[----:B------:R-:W-:Y:S11]  /*4f90*/  HMMA.16816.F32.BF16 R16, R8, R28, RZ ;  /* 0x0000001c0810723c */ /* 0x000ff600000418ff */
[----:B------:R-:W-:Y:S11]  /*4fa0*/  @!UPT UIADD3 URZ, URZ, URZ, URZ ;  /* 0x0000003f3f3ff290 */ /* 0x000ff6000fffe03f */
[----:B------:R-:W-:Y:S02]  /*4fb0*/  @!UPT UIADD3 URZ, URZ, URZ, URZ ;  /* 0x0000003f3f3ff290 */ /* 0x000fe4000fffe03f */
[----:B-1----:R-:W-:Y:S07]  /*4fc0*/  HMMA.16816.F32.BF16 R124, R4, R20, R16 ;  /* 0x00000014047c723c */ /* 0x002fee0000041810 */
[--C-:B------:R-:W-:Y:S01]  /*4fd0*/  FFMA.FTZ R21, R96, c[0x0][0x2d0], -R12.reuse ;  /* 0x0000b40060157a23 */ /* 0x100fe2000001080c */
[----:B------:R-:W-:Y:S01]  /*4fe0*/  HMMA.16816.F32.BF16 R16, R8, R30, RZ ;  /* 0x0000001e0810723c */ /* 0x000fe200000418ff */
[----:B------:R-:W-:Y:S01]  /*4ff0*/  FFMA.FTZ R20, R95, c[0x0][0x2d0], -R12 ;  /* 0x0000b4005f147a23 */ /* 0x000fe2000001080c */
[----:B------:R-:W-:Y:S01]  /*5000*/  MOV R96, R37 ;  /* 0x0000002500607202 */ /* 0x000fe20000000f00 */
[----:B------:R-:W-:Y:S01]  /*5010*/  IMAD.MOV.U32 R95, RZ, RZ, R36 ;  /* 0x000000ffff5f7224 */ /* 0x000fe200078e0024 */
[----:B------:R-:W-:Y:S01]  /*5020*/  MOV R28, R154 ;  /* 0x0000009a001c7202 */ /* 0x000fe20000000f00 */
[----:B------:R-:W-:Y:S01]  /*5030*/  IMAD.MOV.U32 R29, RZ, RZ, R153 ;  /* 0x000000ffff1d7224 */ /* 0x000fe200078e0099 */
[----:B------:R-:W-:Y:S11]  /*5040*/  MUFU.EX2 R21, R21 ;  /* 0x0000001500157308 */ /* 0x000ff60000000800 */
[----:B------:R-:W-:Y:S07]  /*5050*/  @!UPT UIADD3 URZ, URZ, URZ, URZ ;  /* 0x0000003f3f3ff290 */ /* 0x000fee000fffe03f */
[----:B------:R-:W-:Y:S01]  /*5060*/  HMMA.16816.F32.BF16 R24, R4, R22, R16 ;  /* 0x000000160418723c */ /* 0x000fe20000041810 */
[----:B------:R-:W-:Y:S01]  /*5070*/  MOV R31, R147 ;  /* 0x00000093001f7202 */ /* 0x000fe20000000f00 */
[----:B------:R-:W-:Y:S01]  /*5080*/  IMAD.MOV.U32 R36, RZ, RZ, R146 ;  /* 0x000000ffff247224 */ /* 0x000fe200078e0092 */
[----:B------:R1:W-:Y:S04]  /*5090*/  MUFU.EX2 R23, R3 ;  /* 0x0000000300177308 */ /* 0x0003e80000000800 */
[----:B------:R-:W-:Y:S01]  /*50a0*/  FADD.FTZ R22, R99, R13 ;  /* 0x0000000d63167221 */ /* 0x000fe20000010000 */
[----:B------:R-:W-:Y:S01]  /*50b0*/  MOV R99, R48 ;  /* 0x0000003000637202 */ /* 0x000fe20000000f00 */
[----:B------:R-:W2:Y:S01]  /*50c0*/  LDSM.16.MT88.4 R12, [R239+0x8880] ;  /* 0x00888000ef0c783b */ /* 0x000ea20000004200 */
[----:B------:R-:W-:Y:S01]  /*50d0*/  IMAD.MOV.U32 R37, RZ, RZ, R145 ;  /* 0x000000ffff257224 */ /* 0x000fe200078e0091 */
[----:B------:R-:W2:Y:S01]  /*50e0*/  MUFU.EX2 R20, R20 ;  /* 0x0000001400147308 */ /* 0x000ea20000000800 */
[----:B------:R-:W-:Y:S01]  /*50f0*/  IMAD.MOV.U32 R30, RZ, RZ, R152 ;  /* 0x000000ffff1e7224 */ /* 0x000fe200078e0098 */
[----:B------:R-:W-:Y:S01]  /*5100*/  LDSM.16.MT88.4 R144, [R237+0x5080] ;  /* 0x00508000ed90783b */ /* 0x000fe20000004200 */
[----:B------:R-:W-:-:S02]  /*5110*/  IMAD.MOV.U32 R39, RZ, RZ, R131 ;  /* 0x000000ffff277224 */ /* 0x000fc400078e0083 */
[----:B------:R-:W-:Y:S01]  /*5120*/  IMAD.MOV.U32 R48, RZ, RZ, R49 ;  /* 0x000000ffff307224 */ /* 0x000fe200078e0031 */
[----:B------:R-:W-:Y:S01]  /*5130*/  LDSM.16.MT88.4 R152, [R236+0x5080] ;  /* 0x00508000ec98783b */ /* 0x000fe20000004200 */
[----:B------:R-:W-:Y:S02]  /*5140*/  IMAD.MOV.U32 R49, RZ, RZ, R32 ;  /* 0x000000ffff317224 */ /* 0x000fe400078e0020 */
[----:B-1----:R-:W-:Y:S01]  /*5150*/  FFMA.FTZ R3, R90, c[0x0][0x2d0], -R2 ;  /* 0x0000b4005a037a23 */ /* 0x002fe20000010802 */
[C---:B--2---:R-:W-:Y:S08]  /*5160*/  HMMA.16816.F32.BF16 R16, R8.reuse, R12, RZ ;  /* 0x0000000c0810723c */ /* 0x044ff000000418ff */
[----:B------:R-:W-:Y:S01]  /*5170*/  HMMA.16816.F32.BF16 R8, R8, R14, RZ ;  /* 0x0000000e0808723c */ /* 0x000fe200000418ff */
[----:B------:R-:W1:Y:S11]  /*5180*/  LDSM.16.MT88.4 R12, [R239+0x9080] ;  /* 0x00908000ef0c783b */ /* 0x000e760000004200 */
[----:B------:R-:W-:Y:S04]  /*5190*/  @!UPT UIADD3 URZ, URZ, URZ, URZ ;  /* 0x0000003f3f3ff290 */ /* 0x000fe8000fffe03f */
[C---:B-1----:R-:W-:Y:S08]  /*51a0*/  HMMA.16816.F32.BF16 R16, R4.reuse, R12, R16 ;  /* 0x0000000c0410723c */ /* 0x042ff00000041810 */
[----:B------:R-:W-:Y:S01]  /*51b0*/  HMMA.16816.F32.BF16 R12, R4, R14, R8 ;  /* 0x0000000e040c723c */ /* 0x000fe20000041808 */
[----:B------:R1:W-:Y:S06]  /*51c0*/  MUFU.EX2 R7, R0 ;  /* 0x0000000000077308 */ /* 0x0003ec0000000800 */
[----:B------:R-:W-:-:S02]  /*51d0*/  FADD.FTZ R4, R128, R22 ;  /* 0x0000001680047221 */ /* 0x000fc40000010000 */
[----:B------:R-:W-:Y:S01]  /*51e0*/  MUFU.EX2 R5, R3 ;  /* 0x0000000300057308 */ /* 0x000fe20000000800 */
[----:B---3--:R-:W-:Y:S02]  /*51f0*/  IMAD.MOV.U32 R22, RZ, RZ, R40 ;  /* 0x000000ffff167224 */ /* 0x008fe400078e0028 */
[--C-:B-1----:R-:W-:Y:S02]  /*5200*/  FFMA.FTZ R0, R91, c[0x0][0x2d0], -R2.reuse ;  /* 0x0000b4005b007a23 */ /* 0x102fe40000010802 */
[----:B------:R-:W-:-:S03]  /*5210*/  FFMA.FTZ R2, R89, c[0x0][0x2d0], -R2 ;  /* 0x0000b40059027a23 */ /* 0x000fc60000010802 */
[----:B------:R1:W-:Y:S08]  /*5220*/  MUFU.EX2 R6, R0 ;  /* 0x0000000000067308 */ /* 0x0003f00000000800 */
[----:B------:R2:W3:Y:S01]  /*5230*/  MUFU.EX2 R3, R2 ;  /* 0x0000000200037308 */ /* 0x0004e20000000800 */
[----:B------:R-:W-:Y:S01]  /*5240*/  F2FP.BF16.PACK_AB R128, R20, R21 ;  /* 0x000000151480723e */ /* 0x000fe200000010ff */
[----:B------:R-:W-:Y:S01]  /*5250*/  IMAD.MOV.U32 R8, RZ, RZ, R35 ;  /* 0x000000ffff087224 */ /* 0x000fe200078e0023 */
[----:B------:R-:W-:Y:S01]  /*5260*/  MOV R41, R160 ;  /* 0x000000a000297202 */ /* 0x000fe20000000f00 */
[----:B------:R-:W-:-:S02]  /*5270*/  IMAD.MOV.U32 R40, RZ, RZ, R161 ;  /* 0x000000ffff287224 */ /* 0x000fc400078e00a1 */
[----:B------:R-:W-:Y:S02]  /*5280*/  IMAD.MOV.U32 R42, RZ, RZ, R135 ;  /* 0x000000ffff2a7224 */ /* 0x000fe400078e0087 */
[----:B------:R-:W-:Y:S02]  /*5290*/  IMAD.MOV.U32 R51, RZ, RZ, R162 ;  /* 0x000000ffff337224 */ /* 0x000fe400078e00a2 */
[----:B-1----:R-:W-:Y:S01]  /*52a0*/  FADD.FTZ R0, R86, R84 ;  /* 0x0000005456007221 */ /* 0x002fe20000010000 */
[----:B------:R-:W-:Y:S01]  /*52b0*/  MOV R10, R66 ;  /* 0x00000042000a7202 */ /* 0x000fe20000000f00 */
[----:B------:R-:W-:Y:S01]  /*52c0*/  IMAD.MOV.U32 R9, RZ, RZ, R67 ;  /* 0x000000ffff097224 */ /* 0x000fe200078e0043 */
[----:B------:R4:W5:Y:S01]  /*52d0*/  LDL.LU R162, [R1+0x94] ;  /* 0x0000940001a27983 */ /* 0x0009620000300800 */
[----:B--2---:R-:W-:Y:S01]  /*52e0*/  FADD.FTZ R2, R130, R4 ;  /* 0x0000000482027221 */ /* 0x004fe20000010000 */
[----:B------:R-:W-:Y:S02]  /*52f0*/  F2FP.BF16.PACK_AB R130, R22, R23 ;  /* 0x000000171682723e */ /* 0x000fe400000010ff */
[----:B---3--:R-:W-:Y:S01]  /*5300*/  F2FP.BF16.PACK_AB R131, R3, R5 ;  /* 0x000000050383723e */ /* 0x008fe200000010ff */
[----:B------:R-:W-:Y:S01]  /*5310*/  FADD.FTZ R4, R129, R2 ;  /* 0x0000000281047221 */ /* 0x000fe20000010000 */
[----:B------:R-:W-:Y:S01]  /*5320*/  F2FP.BF16.PACK_AB R129, R6, R7 ;  /* 0x000000070681723e */ /* 0x000fe200000010ff */
[----:B------:R-:W-:Y:S01]  /*5330*/  FADD.FTZ R0, R85, R0 ;  /* 0x0000000055007221 */ /* 0x000fe20000010000 */
[----:B------:R4:W5:Y:S05]  /*5340*/  LDL.LU R161, [R1+0x90] ;  /* 0x0000900001a17983 */ /* 0x00096a0000300800 */
[C---:B------:R-:W-:Y:S08]  /*5350*/  HMMA.16816.F32.BF16 R148, R128.reuse, R144, R148 ;  /* 0x000000908094723c */ /* 0x040ff00000041894 */
[C---:B------:R-:W-:Y:S01]  /*5360*/  HMMA.16816.F32.BF16 R156, R128.reuse, R152, R156 ;  /* 0x00000098809c723c */ /* 0x040fe2000004189c */
[----:B------:R-:W-:Y:S01]  /*5370*/  FADD.FTZ R0, R88, R0 ;  /* 0x0000000058007221 */ /* 0x000fe20000010000 */
[----:B------:R4:W5:Y:S06]  /*5380*/  LDL.LU R160, [R1+0x8c] ;  /* 0x00008c0001a07983 */ /* 0x00096c0000300800 */
[C---:B------:R-:W-:Y:S01]  /*5390*/  HMMA.16816.F32.BF16 R144, R128.reuse, R146, R136 ;  /* 0x000000928090723c */ /* 0x040fe20000041888 */
[----:B------:R-:W1:Y:S07]  /*53a0*/  LDSM.16.MT88.4 R136, [R240+0x5080] ;  /* 0x00508000f088783b */ /* 0x000e6e0000004200 */
[----:B------:R-:W-:Y:S01]  /*53b0*/  HMMA.16816.F32.BF16 R152, R128, R154, R96 ;  /* 0x0000009a8098723c */ /* 0x000fe20000041860 */
[----:B------:R-:W-:Y:S01]  /*53c0*/  FADD.FTZ R2, R87, R0 ;  /* 0x0000000057027221 */ /* 0x000fe20000010000 */
[----:B------:R-:W-:Y:S01]  /*53d0*/  LDSM.16.MT88.4 R88, [R240+0x8080] ;  /* 0x00808000f058783b */ /* 0x000fe20000004200 */
[----:B------:R-:W-:Y:S01]  /*53e0*/  IMAD.MOV.U32 R11, RZ, RZ, R64 ;  /* 0x000000ffff0b7224 */ /* 0x000fe200078e0040 */
[----:B------:R-:W-:-:S02]  /*53f0*/  UIMAD.WIDE.U32 UR10, UR16, UR4, URZ ;  /* 0x00000004100a72a5 */ /* 0x000fc4000f8e003f */
[----:B------:R4:W5:Y:S01]  /*5400*/  LDL.LU R135, [R1+0x88] ;  /* 0x0000880001877983 */ /* 0x0009620000300800 */
[----:B------:R-:W-:Y:S01]  /*5410*/  IMAD.MOV.U32 R98, RZ, RZ, R33 ;  /* 0x000000ffff627224 */ /* 0x000fe200078e0021 */
[----:B------:R-:W-:Y:S02]  /*5420*/  MOV R97, R34 ;  /* 0x0000002200617202 */ /* 0x000fe40000000f00 */
[----:B------:R-:W2:Y:S01]  /*5430*/  LDSM.16.MT88.4 R32, [R239+0x5080] ;  /* 0x00508000ef20783b */ /* 0x000ea20000004200 */
[C---:B-1----:R-:W-:Y:S08]  /*5440*/  HMMA.16816.F32.BF16 R140, R128.reuse, R136, R140 ;  /* 0x00000088808c723c */ /* 0x042ff0000004188c */
[C---:B------:R-:W-:Y:S08]  /*5450*/  HMMA.16816.F32.BF16 R136, R128.reuse, R138, R28 ;  /* 0x0000008a8088723c */ /* 0x040ff0000004181c */
[C---:B--2---:R-:W-:Y:S01]  /*5460*/  HMMA.16816.F32.BF16 R28, R128.reuse, R32, R40 ;  /* 0x00000020801c723c */ /* 0x044fe20000041828 */
[----:B------:R-:W-:Y:S07]  /*5470*/  LDSM.16.MT88.4 R40, [R236+0x6880] ;  /* 0x00688000ec28783b */ /* 0x000fee0000004200 */
[C---:B------:R-:W-:Y:S01]  /*5480*/  HMMA.16816.F32.BF16 R32, R128.reuse, R34, R48 ;  /* 0x000000228020723c */ /* 0x040fe20000041830 */
[----:B------:R-:W1:Y:S07]  /*5490*/  LDSM.16.MT88.4 R48, [R237+0x6880] ;  /* 0x00688000ed30783b */ /* 0x000e6e0000004200 */
[C---:B-1----:R-:W-:Y:S08]  /*54a0*/  HMMA.16816.F32.BF16 R44, R128.reuse, R48, R44 ;  /* 0x00000030802c723c */ /* 0x042ff0000004182c */
[C---:B------:R-:W-:Y:S01]  /*54b0*/  HMMA.16816.F32.BF16 R48, R128.reuse, R50, R72 ;  /* 0x000000328030723c */ /* 0x040fe20000041848 */
[----:B------:R-:W1:Y:S07]  /*54c0*/  LDSM.16.MT88.4 R72, [R236+0x8080] ;  /* 0x00808000ec48783b */ /* 0x000e6e0000004200 */
[C---:B------:R-:W-:Y:S08]  /*54d0*/  HMMA.16816.F32.BF16 R36, R128.reuse, R40, R36 ;  /* 0x000000288024723c */ /* 0x040ff00000041824 */
[C---:B------:R-:W-:Y:S01]  /*54e0*/  HMMA.16816.F32.BF16 R40, R128.reuse, R42, R56 ;  /* 0x0000002a8028723c */ /* 0x040fe20000041838 */
[----:B------:R-:W2:Y:S07]  /*54f0*/  LDSM.16.MT88.4 R56, [R240+0x6880] ;  /* 0x00688000f038783b */ /* 0x000eae0000004200 */
[C---:B-1----:R-:W-:Y:S08]  /*5500*/  HMMA.16816.F32.BF16 R68, R128.reuse, R72, R68 ;  /* 0x000000488044723c */ /* 0x042ff00000041844 */
[----:B------:R-:W-:Y:S07]  /*5510*/  HMMA.16816.F32.BF16 R72, R128, R74, R176 ;  /* 0x0000004a8048723c */ /* 0x000fee00000418b0 */
[----:B------:R-:W-:Y:S01]  /*5520*/  MOV R178, R98 ;  /* 0x0000006200b27202 */ /* 0x000fe20000000f00 */
[----:B------:R-:W-:-:S02]  /*5530*/  IMAD.MOV.U32 R179, RZ, RZ, R97 ;  /* 0x000000ffffb37224 */ /* 0x000fc400078e0061 */
[----:B------:R-:W1:Y:S01]  /*5540*/  LDSM.16.MT88.4 R96, [R239+0x8080] ;  /* 0x00808000ef60783b */ /* 0x000e620000004200 */
[C---:B--2---:R-:W-:Y:S01]  /*5550*/  HMMA.16816.F32.BF16 R52, R128.reuse, R56, R52 ;  /* 0x000000388034723c */ /* 0x044fe20000041834 */
[----:B------:R-:W-:Y:S02]  /*5560*/  IMAD.MOV.U32 R0, RZ, RZ, R65 ;  /* 0x000000ffff007224 */ /* 0x000fe400078e0041 */
[----:B------:R-:W2:Y:S05]  /*5570*/  LDSM.16.MT88.4 R64, [R239+0x6880] ;  /* 0x00688000ef40783b */ /* 0x000eaa0000004200 */
[C---:B------:R-:W-:Y:S08]  /*5580*/  HMMA.16816.F32.BF16 R56, R128.reuse, R58, R92 ;  /* 0x0000003a8038723c */ /* 0x040ff0000004185c */
[----:B-1----:R-:W-:Y:S01]  /*5590*/  HMMA.16816.F32.BF16 R92, R128, R96, R104 ;  /* 0x00000060805c723c */ /* 0x002fe20000041868 */
[----:B------:R-:W1:Y:S01]  /*55a0*/  LDSM.16.MT88.4 R104, [R236+0x9880] ;  /* 0x00988000ec68783b */ /* 0x000e620000004200 */
[----:B------:R-:W-:-:S02]  /*55b0*/  FADD.FTZ R0, R0, R4 ;  /* 0x0000000400007221 */ /* 0x000fc40000010000 */
[----:B------:R-:W-:Y:S02]  /*55c0*/  FADD.FTZ R2, R178, R2 ;  /* 0x00000002b2027221 */ /* 0x000fe40000010000 */
[----:B------:R-:W-:Y:S02]  /*55d0*/  FADD.FTZ R4, R21, R0 ;  /* 0x0000000015047221 */ /* 0x000fe40000010000 */
[C---:B------:R-:W-:Y:S01]  /*55e0*/  HMMA.16816.F32.BF16 R84, R128.reuse, R88, R8 ;  /* 0x000000588054723c */ /* 0x040fe20000041808 */
[----:B------:R-:W-:Y:S01]  /*55f0*/  FADD.FTZ R0, R179, R2 ;  /* 0x00000002b3007221 */ /* 0x000fe20000010000 */
[----:B------:R-:W-:Y:S06]  /*5600*/  LDSM.16.MT88.4 R8, [R239+0x9880] ;  /* 0x00988000ef08783b */ /* 0x000fec0000004200 */
[----:B------:R-:W-:Y:S01]  /*5610*/  HMMA.16816.F32.BF16 R88, R128, R90, R112 ;  /* 0x0000005a8058723c */ /* 0x000fe20000041870 */
[----:B------:R-:W3:Y:S01]  /*5620*/  LDSM.16.MT88.4 R112, [R237+0x9880] ;  /* 0x00988000ed70783b */ /* 0x000ee20000004200 */
[----:B------:R-:W-:-:S06]  /*5630*/  FADD.FTZ R0, R134, R0 ;  /* 0x0000000086007221 */ /* 0x000fcc0000010000 */
[C---:B------:R-:W-:Y:S08]  /*5640*/  HMMA.16816.F32.BF16 R96, R128.reuse, R98, R100 ;  /* 0x000000628060723c */ /* 0x040ff00000041864 */
[C---:B--2---:R-:W-:Y:S08]  /*5650*/  HMMA.16816.F32.BF16 R60, R128.reuse, R64, R60 ;  /* 0x00000040803c723c */ /* 0x044ff0000004183c */
[C---:B------:R-:W-:Y:S01]  /*5660*/  HMMA.16816.F32.BF16 R64, R128.reuse, R66, R80 ;  /* 0x000000428040723c */ /* 0x040fe20000041850 */
[----:B------:R-:W2:Y:S07]  /*5670*/  LDSM.16.MT88.4 R80, [R237+0x8080] ;  /* 0x00808000ed50783b */ /* 0x000eae0000004200 */
[C---:B-1----:R-:W-:Y:S08]  /*5680*/  HMMA.16816.F32.BF16 R100, R128.reuse, R104, R168 ;  /* 0x000000688064723c */ /* 0x042ff000000418a8 */
[----:B------:R-:W-:Y:S01]  /*5690*/  HMMA.16816.F32.BF16 R104, R128, R106, R120 ;  /* 0x0000006a8068723c */ /* 0x000fe20000041878 */
[----:B------:R-:W1:Y:S01]  /*56a0*/  LDSM.16.MT88.4 R120, [R240+0x9880] ;  /* 0x00988000f078783b */ /* 0x000e620000004200 */
[----:B------:R-:W-:-:S02]  /*56b0*/  FADD.FTZ R7, R7, R0 ;  /* 0x0000000007077221 */ /* 0x000fc40000010000 */
[----:B------:R-:W-:Y:S02]  /*56c0*/  FADD.FTZ R2, R20, R4 ;  /* 0x0000000414027221 */ /* 0x000fe40000010000 */
[----:B------:R-:W-:Y:S02]  /*56d0*/  FADD.FTZ R6, R6, R7 ;  /* 0x0000000706067221 */ /* 0x000fe40000010000 */
[----:B------:R-:W-:Y:S02]  /*56e0*/  FADD.FTZ R0, R23, R2 ;  /* 0x0000000217007221 */ /* 0x000fe40000010000 */
[----:B------:R-:W-:Y:S02]  /*56f0*/  FADD.FTZ R5, R5, R6 ;  /* 0x0000000605057221 */ /* 0x000fe40000010000 */
[----:B------:R-:W-:Y:S02]  /*5700*/  FADD.FTZ R2, R22, R0 ;  /* 0x0000000016027221 */ /* 0x000fe40000010000 */
[----:B------:R-:W-:-:S05]  /*5710*/  FADD.FTZ R0, R3, R5 ;  /* 0x0000000503007221 */ /* 0x000fca0000010000 */
[----:B------:R4:W-:Y:S04]  /*5720*/  STL [R1+0x24], R0 ;  /* 0x0000240001007387 */ /* 0x0009e80000100800 */
[----:B------:R4:W-:Y:S01]  /*5730*/  STL [R1+0x20], R2 ;  /* 0x0000200201007387 */ /* 0x0009e20000100800 */
[----:B------:R-:W-:Y:S01]  /*5740*/  PLOP3.LUT P0, PT, PT, PT, UP6, 0x40, 0x0 ;  /* 0x000000000000781c */ /* 0x000fe20003f0e868 */
[----:B------:R-:W-:Y:S02]  /*5750*/  @UP5 UMOV UR9, UR11 ;  /* 0x0000000b00095c82 */ /* 0x000fe40008000000 */
[----:B------:R-:W-:Y:S01]  /*5760*/  @UP5 USHF.R.U32.HI UR16, URZ, UR5, UR9 ;  /* 0x000000053f105299 */ /* 0x000fe20008011609 */
[----:B---3--:R-:W-:Y:S01]  /*5770*/  HMMA.16816.F32.BF16 R108, R128, R112, R108 ;  /* 0x00000070806c723c */ /* 0x008fe2000004186c */
[----:B------:R-:W-:-:S02]  /*5780*/  ULDC UR10, c[0x0][0x328] ;  /* 0x0000ca00000a7ab9 */ /* 0x000fc40000000800 */
[----:B------:R-:W-:Y:S02]  /*5790*/  UIADD3 UR15, UR15, UR16, URZ ;  /* 0x000000100f0f7290 */ /* 0x000fe4000fffe03f */
[----:B------:R-:W-:-:S03]  /*57a0*/  UIADD3 UR13, UR13, -0x2, URZ ;  /* 0xfffffffe0d0d7890 */ /* 0x000fc6000fffe03f */
[----:B------:R-:W-:Y:S01]  /*57b0*/  HMMA.16816.F32.BF16 R112, R128, R114, R116 ;  /* 0x000000728070723c */ /* 0x000fe20000041874 */
[----:B------:R-:W-:-:S07]  /*57c0*/  UIADD3 UR10, UR15, UR10, URZ ;  /* 0x0000000a0f0a7290 */ /* 0x000fce000fffe03f */
[C---:B--2---:R-:W-:Y:S08]  /*57d0*/  HMMA.16816.F32.BF16 R76, R128.reuse, R80, R76 ;  /* 0x00000050804c723c */ /* 0x044ff0000004184c */
[C---:B-1----:R-:W-:Y:S08]  /*57e0*/  HMMA.16816.F32.BF16 R116, R128.reuse, R120, R124 ;  /* 0x000000788074723c */ /* 0x042ff0000004187c */
[C---:B------:R-:W-:Y:S08]  /*57f0*/  HMMA.16816.F32.BF16 R80, R128.reuse, R82, R172 ;  /* 0x000000528050723c */ /* 0x040ff000000418ac */
[C---:B------:R-:W-:Y:S08]  /*5800*/  HMMA.16816.F32.BF16 R120, R128.reuse, R122, R24 ;  /* 0x0000007a8078723c */ /* 0x040ff00000041818 */
[C---:B------:R-:W-:Y:S08]  /*5810*/  HMMA.16816.F32.BF16 R124, R128.reuse, R8, R16 ;  /* 0x00000008807c723c */ /* 0x040ff00000041810 */
[----:B------:R-:W-:Y:S01]  /*5820*/  HMMA.16816.F32.BF16 R128, R128, R10, R12 ;  /* 0x0000000a8080723c */ /* 0x000fe2000004180c */
[----:B------:R-:W-:Y:S07]  /*5830*/  @P0 BRA `(.L_x_173) ;  /* 0x0000013000000947 */ /* 0x000fee0003800000 */
[----:B----4-:R-:W-:Y:S01]  /*5840*/  ISETP.LT.AND P0, PT, RZ, UR15, PT ;  /* 0x0000000fff007c0c */ /* 0x010fe2000bf01270 */
[----:B------:R-:W-:-:S02]  /*5850*/  UIADD3 UR11, UR15, -0x1, URZ ;  /* 0xffffffff0f0b7890 */ /* 0x000fc4000fffe03f */
[----:B------:R-:W-:-:S10]  /*5860*/  ULDC UR9, c[0x0][0x32c] ;  /* 0x0000cb0000097ab9 */ /* 0x000fd40000000800 */
[----:B------:R-:W-:Y:S05]  /*5870*/  @P0 BRA `(.L_x_174) ;  /* 0x0000007000000947 */ /* 0x000fea0003800000 */
[----:B------:R-:W-:Y:S02]  /*5880*/  UISETP.NE.AND UP0, UPT, UR9, 0x1, UPT ;  /* 0x000000010900788c */ /* 0x000fe4000bf05270 */
[----:B------:R-:W-:Y:S02]  /*5890*/  UIADD3 UR11, -UR15, URZ, URZ ;  /* 0x0000003f0f0b7290 */ /* 0x000fe4000fffe13f */
[----:B------:R-:W-:Y:S02]  /*58a0*/  ULDC.64 UR4, c[0x0][0x330] ;  /* 0x0000cc0000047ab9 */ /* 0x000fe40000000a00 */
[----:B------:R-:W-:-:S05]  /*58b0*/  UIMAD.WIDE.U32 UR14, UR11, UR4, URZ ;  /* 0x000000040b0e72a5 */ /* 0x000fca000f8e003f */
[----:B------:R-:W-:-:S04]  /*58c0*/  @UP0 USHF.R.U32.HI UR11, URZ, UR5, UR15 ;  /* 0x000000053f0b0299 */ /* 0x000fc8000801160f */
[----:B------:R-:W-:Y:S01]  /*58d0*/  ULOP3.LUT UR11, URZ, UR11, URZ, 0x33, !UPT ;  /* 0x0000000b3f0b7292 */ /* 0x000fe2000f8e333f */
[----:B------:R-:W-:Y:S05]  /*58e0*/  BRA `(.L_x_175) ;  /* 0x0000004000007947 */ /* 0x000fea0003800000 */
.L_x_174:
[----:B------:R-:W-:Y:S02]  /*58f0*/  UISETP.NE.AND UP0, UPT, UR9, 0x1, UPT ;  /* 0x000000010900788c */ /* 0x000fe4000bf05270 */
[----:B------:R-:W-:Y:S02]  /*5900*/  ULDC.64 UR4, c[0x0][0x330] ;  /* 0x0000cc0000047ab9 */ /* 0x000fe40000000a00 */
[----:B------:R-:W-:-:S07]  /*5910*/  UIMAD.WIDE.U32 UR14, UR11, UR4, URZ ;  /* 0x000000040b0e72a5 */ /* 0x000fce000f8e003f */
[----:B------:R-:W-:Y:S02]  /*5920*/  @UP0 USHF.R.U32.HI UR11, URZ, UR5, UR15 ;  /* 0x000000053f0b0299 */ /* 0x000fe4000801160f */
.L_x_175:
[----:B------:R-:W-:Y:S02]  /*5930*/  ULDC UR4, c[0x0][0x32c] ;  /* 0x0000cb0000047ab9 */ /* 0x000fe40000000800 */
[----:B------:R-:W-:-:S04]  /*5940*/  UIMAD UR4, UR11, UR9, UR4 ;  /* 0x000000090b0472a4 */ /* 0x000fc8000f8e0204 */
[----:B------:R-:W-:-:S04]  /*5950*/  UISETP.LT.AND UP0, UPT, UR10, UR4, UPT ;  /* 0x000000040a00728c */ /* 0x000fc8000bf01270 */
[----:B------:R-:W-:-:S04]  /*5960*/  USEL UR10, UR10, UR4, UP0 ;  /* 0x000000040a0a7287 */ /* 0x000fc80008000000 */
.L_x_173:
[----:B----4-:R-:W-:-:S04]  /*5970*/  UIMAD.WIDE UR4, UR10, 0x2aaaaaab, URZ ;  /* 0x2aaaaaab0a0478a5 */ /* 0x010fc8000f8e023f */
[----:B------:R-:W-:-:S04]  /*5980*/  USHF.R.U32.HI UR4, URZ, 0x1f, UR5 ;  /* 0x0000001f3f047899 */ /* 0x000fc80008011605 */
[----:B------:R-:W-:-:S04]  /*5990*/  ULEA.HI.SX32 UR4, UR5, UR4, 0x1d ;  /* 0x0000000405047291 */ /* 0x000fc8000f8fea3f */
[----:B------:R-:W-:-:S04]  /*59a0*/  UISETP.LT.AND UP0, UPT, UR12, UR4, UPT ;  /* 0x000000040c00728c */ /* 0x000fc8000bf01270 */
[----:B------:R-:W-:-:S04]  /*59b0*/  USEL UR9, UR12, UR4, !UP0 ;  /* 0x000000040c097287 */ /* 0x000fc8000c000000 */
[----:B------:R-:W-:-:S06]  /*59c0*/  UISETP.GE.AND UP0, UPT, UR13, UR9, UPT ;  /* 0x000000090d00728c */ /* 0x000fcc000bf06270 */
[----:B------:R-:W-:-:S13]  /*59d0*/  PLOP3.LUT P0, PT, PT, PT, UP0, 0x40, 0x0 ;  /* 0x000000000000781c */ /* 0x000fda0003f0e808 */
[----:B------:R-:W-:Y:S05]  /*59e0*/  @P0 BRA `(.L_x_176) ;  /* 0x00003f9000000947 */ /* 0x000fea0003800000 */
[----:B------:R-:W2:Y:S04]  /*59f0*/  LDL.64 R8, [R1+0x48] ;  /* 0x0000480001087983 */ /* 0x000ea80000100a00 */
[----:B------:R-:W3:Y:S04]  /*5a00*/  LDL.64 R6, [R1+0x40] ;  /* 0x0000400001067983 */ /* 0x000ee80000100a00 */
[----:B------:R-:W4:Y:S04]  /*5a10*/  LDL.64 R2, [R1+0x38] ;  /* 0x0000380001027983 */ /* 0x000f280000100a00 */
[----:B------:R-:W4:Y:S01]  /*5a20*/  LDL.64 R4, [R1+0x30] ;  /* 0x0000300001047983 */ /* 0x000f220000100a00 */
[----:B------:R-:W-:-:S02]  /*5a30*/  MOV R134, R132 ;  /* 0x0000008400867202 */ /* 0x000fc40000000f00 */
[C---:B--2---:R-:W-:Y:S02]  /*5a40*/  IADD3 R0, P0, R8.reuse, 0x40, RZ ;  /* 0x0000004008007810 */ /* 0x044fe40007f1e0ff */
[----:B------:R-:W-:-:S03]  /*5a50*/  IADD3 R11, P1, R8, 0x80, RZ ;  /* 0x00000080080b7810 */ /* 0x000fc60007f3e0ff */
[--C-:B---3--:R-:W-:Y:S01]  /*5a60*/  IMAD.X R10, RZ, RZ, R7.reuse, P0 ;  /* 0x000000ffff0a7224 */ /* 0x108fe200000e0607 */
[----:B------:R1:W-:Y:S01]  /*5a70*/  STL [R1+0x68], R0 ;  /* 0x0000680001007387 */ /* 0x0003e20000100800 */
[----:B------:R-:W-:-:S03]  /*5a80*/  IMAD.X R9, RZ, RZ, R7, P1 ;  /* 0x000000ffff097224 */ /* 0x000fc600008e0607 */
[----:B------:R-:W-:Y:S04]  /*5a90*/  STL [R1+0x60], R11 ;  /* 0x0000600b01007387 */ /* 0x000fe80000100800 */
[----:B------:R-:W-:Y:S01]  /*5aa0*/  STL [R1+0x64], R10 ;  /* 0x0000640a01007387 */ /* 0x000fe20000100800 */
[----:B-1----:R-:W-:Y:S02]  /*5ab0*/  IADD3 R0, P0, R8, 0xc0, RZ ;  /* 0x000000c008007810 */ /* 0x002fe40007f1e0ff */
[----:B----4-:R-:W-:-:S03]  /*5ac0*/  IADD3 R8, P2, R2, 0x40, RZ ;  /* 0x0000004002087810 */ /* 0x010fc60007f5e0ff */
[----:B------:R1:W-:Y:S02]  /*5ad0*/  STL [R1+0x58], R0 ;  /* 0x0000580001007387 */ /* 0x0003e40000100800 */
[----:B------:R-:W-:Y:S02]  /*5ae0*/  IMAD.X R6, RZ, RZ, R5, P2 ;  /* 0x000000ffff067224 */ /* 0x000fe400010e0605 */
[----:B------:R-:W-:Y:S04]  /*5af0*/  STL [R1+0x5c], R9 ;  /* 0x00005c0901007387 */ /* 0x000fe80000100800 */
[----:B------:R-:W-:Y:S01]  /*5b00*/  STL [R1+0x50], R8 ;  /* 0x0000500801007387 */ /* 0x000fe20000100800 */
[----:B-1----:R-:W-:Y:S01]  /*5b10*/  IMAD.X R0, RZ, RZ, R7, P0 ;  /* 0x000000ffff007224 */ /* 0x002fe200000e0607 */
[----:B------:R-:W-:-:S04]  /*5b20*/  IADD3 R7, P1, R2, 0x80, RZ ;  /* 0x0000008002077810 */ /* 0x000fc80007f3e0ff */
[----:B------:R1:W-:Y:S01]  /*5b30*/  STL [R1+0x54], R0 ;  /* 0x0000540001007387 */ /* 0x0003e20000100800 */
[----:B------:R-:W-:-:S03]  /*5b40*/  IMAD.X R3, RZ, RZ, R5, P1 ;  /* 0x000000ffff037224 */ /* 0x000fc600008e0605 */
[----:B------:R-:W-:Y:S04]  /*5b50*/  STL [R1+0x1c], R7 ;  /* 0x00001c0701007387 */ /* 0x000fe80000100800 */
[----:B------:R-:W-:Y:S01]  /*5b60*/  STL [R1+0x2c], R6 ;  /* 0x00002c0601007387 */ /* 0x000fe20000100800 */
[----:B-1----:R-:W-:-:S05]  /*5b70*/  IADD3 R0, P0, R2, 0xc0, RZ ;  /* 0x000000c002007810 */ /* 0x002fca0007f1e0ff */
[----:B------:R1:W-:Y:S04]  /*5b80*/  STL [R1+0x14], R0 ;  /* 0x0000140001007387 */ /* 0x0003e80000100800 */
[----:B------:R2:W-:Y:S01]  /*5b90*/  STL [R1+0x18], R3 ;  /* 0x0000180301007387 */ /* 0x0005e20000100800 */
[----:B-1----:R-:W-:-:S05]  /*5ba0*/  IADD3.X R0, RZ, R5, RZ, P0, !PT ;  /* 0x00000005ff007210 */ /* 0x002fca00007fe4ff */
[----:B------:R2:W-:Y:S01]  /*5bb0*/  STL [R1+0x10], R0 ;  /* 0x0000100001007387 */ /* 0x0005e20000100800 */
[----:B------:R-:W-:-:S03]  /*5bc0*/  IMAD.MOV.U32 R2, RZ, RZ, R133 ;  /* 0x000000ffff027224 */ /* 0x000fc600078e0085 */
.L_x_187:
[----:B-12---:R-:W2:Y:S01]  /*5bd0*/  LDL R0, [R1] ;  /* 0x0000000001007983 */ /* 0x006ea20000100800 */
[----:B------:R-:W-:Y:S04]  /*5be0*/  DEPBAR.LE SB0, 0x0 ;  /* 0x000080000000791a */ /* 0x000fe80000000000 */
[----:B------:R-:W-:Y:S01]  /*5bf0*/  BAR.SYNC.DEFER_BLOCKING 0x0 ;  /* 0x0000000000007b1d */ /* 0x000fe20000010000 */
[----:B------:R-:W-:Y:S06]  /*5c00*/  UISETP.GT.AND UP0, UPT, UR12, UR13, UPT ;  /* 0x0000000d0c00728c */ /* 0x000fec000bf04270 */
[----:B------:R-:W-:Y:S01]  /*5c10*/  PLOP3.LUT P0, PT, PT, PT, UP0, 0x80, 0x0 ;  /* 0x000000000000781c */ /* 0x000fe20003f0f008 */
[----:B-----5:R1:W3:Y:S04]  /*5c20*/  LDSM.16.M88.4 R8, [R135+0x14080] ;  /* 0x014080008708783b */ /* 0x0202e80000000200 */
[----:B------:R1:W4:Y:S04]  /*5c30*/  LDSM.16.M88.4 R16, [R135+0x14880] ;  /* 0x014880008710783b */ /* 0x0003280000000200 */
[----:B------:R1:W1:Y:S04]  /*5c40*/  LDSM.16.M88.4 R24, [R135+0x15080] ;  /* 0x015080008718783b */ /* 0x0002680000000200 */
[----:B------:R1:W1:Y:S04]  /*5c50*/  LDSM.16.M88.4 R168, [R242] ;  /* 0x00000000f2a8783b */ /* 0x0002680000000200 */
[----:B------:R1:W1:Y:S04]  /*5c60*/  LDSM.16.M88.4 R176, [R252] ;  /* 0x00000000fcb0783b */ /* 0x0002680000000200 */
[----:B--2---:R2:W1:Y:S01]  /*5c70*/  LDSM.16.M88.4 R172, [R0] ;  /* 0x0000000000ac783b */ /* 0x0044620000000200 */
[----:B------:R-:W-:-:S05]  /*5c80*/  @P0 BRA `(.L_x_177) ;  /* 0x0000043000000947 */ /* 0x000fca0003800000 */
[----:B--234-:R-:W2:Y:S01]  /*5c90*/  LDL R0, [R1+0x28] ;  /* 0x0000280001007983 */ /* 0x01cea20000100800 */
[----:B------:R-:W-:Y:S02]  /*5ca0*/  ULDC.64 UR4, c[0x0][0x208] ;  /* 0x0000820000047ab9 */ /* 0x000fe40000000a00 */
[----:B------:R-:W-:Y:S01]  /*5cb0*/  UIMAD.WIDE.U32 UR14, UR13, UR4, URZ ;  /* 0x000000040d0e72a5 */ /* 0x000fe2000f8e003f */
[----:B------:R-:W3:Y:S01]  /*5cc0*/  LDL.64 R6, [R1+0x48] ;  /* 0x0000480001067983 */ /* 0x000ee20000100a00 */
[----:B------:R-:W-:Y:S03]  /*5cd0*/  USHF.R.S32.HI UR10, URZ, 0x1f, UR13 ;  /* 0x0000001f3f0a7899 */ /* 0x000fe6000801140d */
[----:B------:R-:W4:Y:S01]  /*5ce0*/  LDL.64 R132, [R1+0x40] ;  /* 0x0000400001847983 */ /* 0x000f220000100a00 */
[----:B------:R-:W-:Y:S03]  /*5cf0*/  UIMAD UR10, UR10, UR4, URZ ;  /* 0x000000040a0a72a4 */ /* 0x000fe6000f8e023f */
[----:B------:R-:W5:Y:S01]  /*5d00*/  LDL R12, [R1+0x4] ;  /* 0x00000400010c7983 */ /* 0x000f620000100800 */
[----:B------:R-:W-:Y:S03]  /*5d10*/  UIMAD UR10, UR13, UR5, UR10 ;  /* 0x000000050d0a72a4 */ /* 0x000fe6000f8e020a */
[----:B------:R-:W5:Y:S01]  /*5d20*/  LDL R22, [R1+0x68] ;  /* 0x0000680001167983 */ /* 0x000f620000100800 */
[----:B------:R-:W-:Y:S02]  /*5d30*/  UIADD3 UR4, UR15, UR10, URZ ;  /* 0x0000000a0f047290 */ /* 0x000fe4000fffe03f */
[----:B------:R-:W-:Y:S01]  /*5d40*/  UIMAD.WIDE.U32 UR10, UR14, 0x30, URZ ;  /* 0x000000300e0a78a5 */ /* 0x000fe2000f8e003f */
[----:B------:R-:W5:Y:S01]  /*5d50*/  LDL R21, [R1+0x64] ;  /* 0x0000640001157983 */ /* 0x000f620000100800 */
[----:B------:R-:W-:Y:S03]  /*5d60*/  UIMAD UR4, UR4, 0x30, URZ ;  /* 0x00000030040478a4 */ /* 0x000fe6000f8e023f */
[----:B------:R-:W5:Y:S01]  /*5d70*/  LDL R20, [R1+0x60] ;  /* 0x0000600001147983 */ /* 0x000f620000100800 */
[----:B------:R-:W-:Y:S03]  /*5d80*/  UIADD3 UR4, UR11, UR4, URZ ;  /* 0x000000040b047290 */ /* 0x000fe6000fffe03f */
[----:B------:R-:W5:Y:S04]  /*5d90*/  LDL R15, [R1+0x5c] ;  /* 0x00005c00010f7983 */ /* 0x000f680000100800 */
[----:B------:R-:W5:Y:S04]  /*5da0*/  LDL R14, [R1+0x58] ;  /* 0x00005800010e7983 */ /* 0x000f680000100800 */
[----:B------:R-:W5:Y:S01]  /*5db0*/  LDL R13, [R1+0x54] ;  /* 0x00005400010d7983 */ /* 0x000f620000100800 */
[----:B--2---:R-:W-:Y:S02]  /*5dc0*/  LOP3.LUT P2, RZ, R0, 0x1, RZ, 0xc0, !PT ;  /* 0x0000000100ff7812 */ /* 0x004fe4000784c0ff */
[----:B---3--:R-:W-:Y:S04]  /*5dd0*/  IADD3 R0, P1, R6, UR10, RZ ;  /* 0x0000000a06007c10 */ /* 0x008fe8000ff3e0ff */
[C---:B------:R-:W-:Y:S02]  /*5de0*/  LEA R4, P0, R0.reuse, c[0x0][0x1f8], 0x1 ;  /* 0x00007e0000047a11 */ /* 0x040fe400078008ff */
[----:B----4-:R-:W-:Y:S04]  /*5df0*/  IADD3.X R3, R133, UR4, RZ, P1, !PT ;  /* 0x0000000485037c10 */ /* 0x010fe80008ffe4ff */
[----:B------:R-:W-:Y:S02]  /*5e00*/  LEA.HI.X R5, R0, c[0x0][0x1fc], R3, 0x1, P0 ;  /* 0x00007f0000057a11 */ /* 0x000fe400000f0c03 */
[----:B-----5:R-:W-:Y:S03]  /*5e10*/  IADD3 R0, P1, R22, UR10, RZ ;  /* 0x0000000a16007c10 */ /* 0x020fe6000ff3e0ff */
[----:B------:R-:W-:Y:S01]  /*5e20*/  @!PT LDS RZ, [RZ] ;  /* 0x00000000fffff984 */ /* 0x000fe20000000800 */
[----:B------:R-:W-:Y:S01]  /*5e30*/  @!PT LDS RZ, [RZ] ;  /* 0x00000000fffff984 */ /* 0x000fe20000000800 */
[----:B------:R-:W-:Y:S01]  /*5e40*/  @!PT LDS RZ, [RZ] ;  /* 0x00000000fffff984 */ /* 0x000fe20000000800 */
[----:B------:R2:W-:Y:S01]  /*5e50*/  LDGSTS.E.BYPASS.LTC128B.128 [R12+0x4080], [R4.64], !P2 ;  /* 0x04080000040c7fae */ /* 0x0005e2000d101d58 */
[----:B------:R-:W-:Y:S02]  /*5e60*/  IADD3.X R3, R21, UR4, RZ, P1, !PT ;  /* 0x0000000415037c10 */ /* 0x000fe40008ffe4ff */
[C---:B--2---:R-:W-:Y:S04]  /*5e70*/  LEA R4, P0, R0.reuse, c[0x0][0x1f8], 0x1 ;  /* 0x00007e0000047a11 */ /* 0x044fe800078008ff */
[----:B------:R-:W-:Y:S02]  /*5e80*/  LEA.HI.X R5, R0, c[0x0][0x1fc], R3, 0x1, P0 ;  /* 0x00007f0000057a11 */ /* 0x000fe400000f0c03 */
[----:B------:R-:W-:Y:S03]  /*5e90*/  IADD3 R0, P1, R20, UR10, RZ ;  /* 0x0000000a14007c10 */ /* 0x000fe6000ff3e0ff */
        /* <DEDUP_REMOVED lines=8> */
[----:B------:R-:W-:Y:S01]  /*5f20*/  LEA.HI.X R5, R0, c[0x0][0x1fc], R3, 0x1, P0 ;  /* 0x00007f0000057a11 */ /* 0x000fe200000f0c03 */
[----:B------:R-:W-:Y:S04]  /*5f30*/  @!P3 IMAD.MOV.U32 R0, RZ, RZ, c[0x0][0x208] ;  /* 0x00008200ff00b624 */ /* 0x000fe800078e00ff */
[----:B------:R2:W-:Y:S01]  /*5f40*/  LDGSTS.E.BYPASS.LTC128B.128 [R12+0x8880], [R4.64], !P4 ;  /* 0x08880000040c7fae */ /* 0x0005e2000e101d58 */
[C---:B------:R-:W-:Y:S01]  /*5f50*/  @!P3 LEA R3, P0, R0.reuse, UR10, 0x5 ;  /* 0x0000000a0003bc11 */ /* 0x040fe2000f8028ff */
[----:B--2---:R-:W-:Y:S05]  /*5f60*/  @!P3 IMAD.MOV.U32 R4, RZ, RZ, c[0x0][0x20c] ;  /* 0x00008300ff04b624 */ /* 0x004fea00078e00ff */
[----:B------:R-:W-:Y:S02]  /*5f70*/  @!P3 LEA.HI.X R0, R0, UR4, R4, 0x5, P0 ;  /* 0x000000040000bc11 */ /* 0x000fe400080f2c04 */
[C---:B------:R-:W-:Y:S04]  /*5f80*/  @!P3 IADD3 R4, P1, R3.reuse, R6, RZ ;  /* 0x000000060304b210 */ /* 0x040fe80007f3e0ff */
[----:B------:R-:W-:Y:S01]  /*5f90*/  @!P3 LEA R6, P0, R4, c[0x0][0x1f8], 0x1 ;  /* 0x00007e000406ba11 */ /* 0x000fe200078008ff */
[----:B------:R-:W-:Y:S05]  /*5fa0*/  @!P3 IMAD.X R5, R0, 0x1, R133, P1 ;  /* 0x000000010005b824 */ /* 0x000fea00008e0685 */
[----:B------:R-:W-:Y:S02]  /*5fb0*/  @!P3 LEA.HI.X R7, R4, c[0x0][0x1fc], R5, 0x1, P0 ;  /* 0x00007f000407ba11 */ /* 0x000fe400000f0c05 */
[----:B------:R-:W-:Y:S03]  /*5fc0*/  @!P3 IADD3 R5, P1, R3, R22, RZ ;  /* 0x000000160305b210 */ /* 0x000fe60007f3e0ff */
[----:B------:R2:W-:Y:S01]  /*5fd0*/  @!P3 LDGSTS.E.BYPASS.LTC128B.128 [R12+0x5080], [R6.64], !P2 ;  /* 0x05080000060cbfae */ /* 0x0005e2000d101d58 */
[C---:B------:R-:W-:Y:S01]  /*5fe0*/  @!P3 LEA R4, P0, R5.reuse, c[0x0][0x1f8], 0x1 ;  /* 0x00007e000504ba11 */ /* 0x040fe200078008ff */
[C---:B--2---:R-:W-:Y:S05]  /*5ff0*/  @!P3 IMAD.X R6, R0.reuse, 0x1, R21, P1 ;  /* 0x000000010006b824 */ /* 0x044fea00008e0615 */
[----:B------:R-:W-:Y:S05]  /*6000*/  @!P3 LEA.HI.X R5, R5, c[0x0][0x1fc], R6, 0x1, P0 ;  /* 0x00007f000505ba11 */ /* 0x000fea00000f0c06 */
[----:B------:R2:W-:Y:S02]  /*6010*/  @!P3 LDGSTS.E.BYPASS.LTC128B.128 [R12+0x6880], [R4.64], !P6 ;  /* 0x06880000040cbfae */ /* 0x0005e4000f101d58 */
[----:B--2---:R-:W-:Y:S04]  /*6020*/  @!P3 IADD3 R5, P1, R3, R20, RZ ;  /* 0x000000140305b210 */ /* 0x004fe80007f3e0ff */
[----:B------:R-:W-:Y:S01]  /*6030*/  @!P3 LEA R4, P0, R5, c[0x0][0x1f8], 0x1 ;  /* 0x00007e000504ba11 */ /* 0x000fe200078008ff */
[C---:B------:R-:W-:Y:S01]  /*6040*/  @!P3 IMAD.X R6, R0.reuse, 0x1, R15, P1 ;  /* 0x000000010006b824 */ /* 0x040fe200008e060f */
[----:B------:R-:W-:Y:S04]  /*6050*/  @!P3 IADD3 R3, P1, R3, R14, RZ ;  /* 0x0000000e0303b210 */ /* 0x000fe80007f3e0ff */
[----:B------:R-:W-:Y:S01]  /*6060*/  @!P3 LEA.HI.X R5, R5, c[0x0][0x1fc], R6, 0x1, P0 ;  /* 0x00007f000505ba11 */ /* 0x000fe200000f0c06 */
[----:B------:R-:W-:Y:S04]  /*6070*/  @!P3 IMAD.X R0, R0, 0x1, R13, P1 ;  /* 0x000000010000b824 */ /* 0x000fe800008e060d */
[----:B------:R2:W-:Y:S02]  /*6080*/  @!P3 LDGSTS.E.BYPASS.LTC128B.128 [R12+0x8080], [R4.64], !P5 ;  /* 0x08080000040cbfae */ /* 0x0005e4000e901d58 */
[C---:B--2---:R-:W-:Y:S04]  /*6090*/  @!P3 LEA R4, P0, R3.reuse, c[0x0][0x1f8], 0x1 ;  /* 0x00007e000304ba11 */ /* 0x044fe800078008ff */
[----:B------:R-:W-:Y:S05]  /*60a0*/  @!P3 LEA.HI.X R5, R3, c[0x0][0x1fc], R0, 0x1, P0 ;  /* 0x00007f000305ba11 */ /* 0x000fea00000f0c00 */
[----:B------:R2:W-:Y:S04]  /*60b0*/  @!P3 LDGSTS.E.BYPASS.LTC128B.128 [R12+0x9880], [R4.64], !P4 ;  /* 0x09880000040cbfae */ /* 0x0005e8000e101d58 */
.L_x_177:
[C---:B--234-:R-:W-:Y:S01]  /*60c0*/  HMMA.16816.F32.BF16 R4, R160.reuse, R8, RZ ;  /* 0x00000008a004723c */ /* 0x05cfe200000418ff */
[----:B------:R-:W0:Y:S01]  /*60d0*/  LDGDEPBAR ;  /* 0x00000000000079af */ /* 0x000e220000000000 */
[----:B------:R-:W-:Y:S06]  /*60e0*/  UISETP.GT.AND UP0, UPT, UR13, UR12, UPT ;  /* 0x0000000c0d00728c */ /* 0x000fec000bf04270 */
[C---:B------:R-:W-:Y:S01]  /*60f0*/  HMMA.16816.F32.BF16 R8, R160.reuse, R10, RZ ;  /* 0x0000000aa008723c */ /* 0x040fe200000418ff */
[----:B------:R-:W-:Y:S07]  /*6100*/  PLOP3.LUT P0, PT, PT, PT, UP0, 0x40, 0x0 ;  /* 0x000000000000781c */ /* 0x000fee0003f0e808 */
[C---:B------:R-:W-:Y:S08]  /*6110*/  HMMA.16816.F32.BF16 R12, R160.reuse, R16, RZ ;  /* 0x00000010a00c723c */ /* 0x040ff000000418ff */
[C---:B------:R-:W-:Y:S08]  /*6120*/  HMMA.16816.F32.BF16 R16, R160.reuse, R18, RZ ;  /* 0x00000012a010723c */ /* 0x040ff000000418ff */
[C---:B-1----:R-:W-:Y:S08]  /*6130*/  HMMA.16816.F32.BF16 R20, R160.reuse, R24, RZ ;  /* 0x00000018a014723c */ /* 0x042ff000000418ff */
[----:B------:R-:W-:Y:S08]  /*6140*/  HMMA.16816.F32.BF16 R24, R160, R26, RZ ;  /* 0x0000001aa018723c */ /* 0x000ff000000418ff */
[C---:B------:R-:W-:Y:S08]  /*6150*/  HMMA.16816.F32.BF16 R4, R164.reuse, R168, R4 ;  /* 0x000000a8a404723c */ /* 0x040ff00000041804 */
[C---:B------:R-:W-:Y:S01]  /*6160*/  HMMA.16816.F32.BF16 R8, R164.reuse, R170, R8 ;  /* 0x000000aaa408723c */ /* 0x040fe20000041808 */
[----:B------:R-:W1:Y:S07]  /*6170*/  LDSM.16.M88.4 R168, [R241+0x14080] ;  /* 0x01408000f1a8783b */ /* 0x000e6e0000000200 */
[C---:B------:R-:W-:Y:S08]  /*6180*/  HMMA.16816.F32.BF16 R12, R164.reuse, R172, R12 ;  /* 0x000000aca40c723c */ /* 0x040ff0000004180c */
[C---:B------:R-:W-:Y:S01]  /*6190*/  HMMA.16816.F32.BF16 R16, R164.reuse, R174, R16 ;  /* 0x000000aea410723c */ /* 0x040fe20000041810 */
[----:B------:R-:W2:Y:S07]  /*61a0*/  LDSM.16.M88.4 R172, [R241+0x14880] ;  /* 0x01488000f1ac783b */ /* 0x000eae0000000200 */
[C---:B------:R-:W-:Y:S08]  /*61b0*/  HMMA.16816.F32.BF16 R20, R164.reuse, R176, R20 ;  /* 0x000000b0a414723c */ /* 0x040ff00000041814 */
[----:B------:R-:W-:Y:S08]  /*61c0*/  HMMA.16816.F32.BF16 R24, R164, R178, R24 ;  /* 0x000000b2a418723c */ /* 0x000ff00000041818 */
[C---:B-1----:R-:W-:Y:S08]  /*61d0*/  HMMA.16816.F32.BF16 R4, R180.reuse, R168, R4 ;  /* 0x000000a8b404723c */ /* 0x042ff00000041804 */
[C---:B------:R-:W-:Y:S01]  /*61e0*/  HMMA.16816.F32.BF16 R8, R180.reuse, R170, R8 ;  /* 0x000000aab408723c */ /* 0x040fe20000041808 */
[----:B------:R-:W1:Y:S07]  /*61f0*/  LDSM.16.M88.4 R168, [R241+0x15080] ;  /* 0x01508000f1a8783b */ /* 0x000e6e0000000200 */
[C---:B--2---:R-:W-:Y:S08]  /*6200*/  HMMA.16816.F32.BF16 R12, R180.reuse, R172, R12 ;  /* 0x000000acb40c723c */ /* 0x044ff0000004180c */
[C---:B------:R-:W-:Y:S01]  /*6210*/  HMMA.16816.F32.BF16 R16, R180.reuse, R174, R16 ;  /* 0x000000aeb410723c */ /* 0x040fe20000041810 */
[----:B------:R-:W2:Y:S07]  /*6220*/  LDSM.16.M88.4 R172, [R238] ;  /* 0x00000000eeac783b */ /* 0x000eae0000000200 */
[C---:B-1----:R-:W-:Y:S08]  /*6230*/  HMMA.16816.F32.BF16 R20, R180.reuse, R168, R20 ;  /* 0x000000a8b414723c */ /* 0x042ff00000041814 */
[----:B------:R-:W-:Y:S01]  /*6240*/  HMMA.16816.F32.BF16 R24, R180, R170, R24 ;  /* 0x000000aab418723c */ /* 0x000fe20000041818 */
[----:B------:R-:W1:Y:S07]  /*6250*/  LDSM.16.M88.4 R168, [R238+0x800] ;  /* 0x00080000eea8783b */ /* 0x000e6e0000000200 */
[C---:B--2---:R-:W-:Y:S08]  /*6260*/  HMMA.16816.F32.BF16 R4, R184.reuse, R172, R4 ;  /* 0x000000acb804723c */ /* 0x044ff00000041804 */
[C---:B------:R-:W-:Y:S01]  /*6270*/  HMMA.16816.F32.BF16 R8, R184.reuse, R174, R8 ;  /* 0x000000aeb808723c */ /* 0x040fe20000041808 */
[----:B------:R-:W2:Y:S07]  /*6280*/  LDSM.16.M88.4 R172, [R238+0x1000] ;  /* 0x00100000eeac783b */ /* 0x000eae0000000200 */
[C---:B-1----:R-:W-:Y:S08]  /*6290*/  HMMA.16816.F32.BF16 R12, R184.reuse, R168, R12 ;  /* 0x000000a8b80c723c */ /* 0x042ff0000004180c */
[C---:B------:R-:W-:Y:S01]  /*62a0*/  HMMA.16816.F32.BF16 R16, R184.reuse, R170, R16 ;  /* 0x000000aab810723c */ /* 0x040fe20000041810 */
[----:B------:R-:W1:Y:S07]  /*62b0*/  LDSM.16.M88.4 R168, [R135+0x15880] ;  /* 0x0158800087a8783b */ /* 0x000e6e0000000200 */
[C---:B--2---:R-:W-:Y:S08]  /*62c0*/  HMMA.16816.F32.BF16 R20, R184.reuse, R172, R20 ;  /* 0x000000acb814723c */ /* 0x044ff00000041814 */
[----:B------:R-:W-:Y:S01]  /*62d0*/  HMMA.16816.F32.BF16 R24, R184, R174, R24 ;  /* 0x000000aeb818723c */ /* 0x000fe20000041818 */
[----:B------:R-:W2:Y:S07]  /*62e0*/  LDSM.16.M88.4 R172, [R135+0x16080] ;  /* 0x0160800087ac783b */ /* 0x000eae0000000200 */
        /* <DEDUP_REMOVED lines=8> */
[----:B------:R-:W1:Y:S07]  /*6370*/  LDSM.16.M88.4 R168, [R250] ;  /* 0x00000000faa8783b */ /* 0x000e6e0000000200 */
[C---:B--2---:R-:W-:Y:S08]  /*6380*/  HMMA.16816.F32.BF16 R4, R192.reuse, R172, R4 ;  /* 0x000000acc004723c */ /* 0x044ff00000041804 */
[C---:B------:R-:W-:Y:S01]  /*6390*/  HMMA.16816.F32.BF16 R8, R192.reuse, R174, R8 ;  /* 0x000000aec008723c */ /* 0x040fe20000041808 */
[----:B------:R-:W2:Y:S07]  /*63a0*/  LDSM.16.M88.4 R172, [R249] ;  /* 0x00000000f9ac783b */ /* 0x000eae0000000200 */
        /* <DEDUP_REMOVED lines=11> */
[----:B------:R-:W2:Y:S07]  /*6460*/  LDSM.16.M88.4 R172, [R238+0x1800] ;  /* 0x00180000eeac783b */ /* 0x000eae0000000200 */
        /* <DEDUP_REMOVED lines=76> */
[C---:B------:R-:W-:Y:S11]  /*6930*/  HMMA.16816.F32.BF16 R8, R232.reuse, R174, R8 ;  /* 0x000000aee808723c */ /* 0x040ff60000041808 */
[----:B------:R-:W-:Y:S05]  /*6940*/  @!UPT UIADD3 URZ, URZ, URZ, URZ ;  /* 0x0000003f3f3ff290 */ /* 0x000fea000fffe03f */
[----:B------:R-:W-:Y:S02]  /*6950*/  FMUL.FTZ R4, R4, c[0x0][0x320] ;  /* 0x0000c80004047a20 */ /* 0x000fe40000410000 */
[----:B------:R-:W-:Y:S02]  /*6960*/  FMUL.FTZ R5, R5, c[0x0][0x320] ;  /* 0x0000c80005057a20 */ /* 0x000fe40000410000 */
[----:B------:R-:W-:Y:S01]  /*6970*/  MUFU.TANH R174, R4 ;  /* 0x0000000400ae7308 */ /* 0x000fe20000002400 */
[----:B------:R-:W-:Y:S02]  /*6980*/  FMUL.FTZ R6, R6, c[0x0][0x320] ;  /* 0x0000c80006067a20 */ /* 0x000fe40000410000 */
[----:B------:R-:W-:Y:S01]  /*6990*/  FMUL.FTZ R7, R7, c[0x0][0x320] ;  /* 0x0000c80007077a20 */ /* 0x000fe20000410000 */
[C---:B-1----:R-:W-:Y:S03]  /*69a0*/  HMMA.16816.F32.BF16 R12, R232.reuse, R168, R12 ;  /* 0x000000a8e80c723c */ /* 0x042fe6000004180c */
[----:B------:R-:W-:Y:S03]  /*69b0*/  FMUL.FTZ R9, R9, c[0x0][0x320] ;  /* 0x0000c80009097a20 */ /* 0x000fe60000410000 */
[----:B------:R-:W-:Y:S01]  /*69c0*/  MUFU.TANH R173, R5 ;  /* 0x0000000500ad7308 */ /* 0x000fe20000002400 */
[----:B------:R-:W-:Y:S01]  /*69d0*/  FMUL.FTZ R10, R10, c[0x0][0x320] ;  /* 0x0000c8000a0a7a20 */ /* 0x000fe20000410000 */
[C---:B------:R-:W-:Y:S04]  /*69e0*/  HMMA.16816.F32.BF16 R16, R232.reuse, R170, R16 ;  /* 0x000000aae810723c */ /* 0x040fe80000041810 */
[----:B------:R-:W-:Y:S02]  /*69f0*/  FMUL.FTZ R11, R11, c[0x0][0x320] ;  /* 0x0000c8000b0b7a20 */ /* 0x000fe40000410000 */
[----:B------:R-:W-:Y:S02]  /*6a00*/  FMUL.FTZ R8, R8, c[0x0][0x320] ;  /* 0x0000c80008087a20 */ /* 0x000fe40000410000 */
[----:B------:R-:W1:Y:S08]  /*6a10*/  MUFU.TANH R0, R6 ;  /* 0x0000000600007308 */ /* 0x000e700000002400 */
[----:B------:R-:W-:Y:S02]  /*6a20*/  FMUL.FTZ R12, R12, c[0x0][0x320] ;  /* 0x0000c8000c0c7a20 */ /* 0x000fe40000410000 */
[----:B------:R2:W3:Y:S01]  /*6a30*/  MUFU.TANH R179, R7 ;  /* 0x0000000700b37308 */ /* 0x0004e20000002400 */
[----:B------:R-:W-:Y:S02]  /*6a40*/  FMUL.FTZ R13, R13, c[0x0][0x320] ;  /* 0x0000c8000d0d7a20 */ /* 0x000fe40000410000 */
[----:B------:R-:W-:Y:S02]  /*6a50*/  FMUL.FTZ R14, R14, c[0x0][0x320] ;  /* 0x0000c8000e0e7a20 */ /* 0x000fe40000410000 */
[----:B------:R-:W-:Y:S02]  /*6a60*/  FMUL.FTZ R15, R15, c[0x0][0x320] ;  /* 0x0000c8000f0f7a20 */ /* 0x000fe40000410000 */
[----:B------:R-:W-:Y:S02]  /*6a70*/  FMUL.FTZ R19, R19, c[0x0][0x320] ;  /* 0x0000c80013137a20 */ /* 0x000fe40000410000 */
[----:B------:R-:W-:Y:S01]  /*6a80*/  FMUL.FTZ R18, R18, c[0x0][0x320] ;  /* 0x0000c80012127a20 */ /* 0x000fe20000410000 */
[----:B------:R-:W4:Y:S01]  /*6a90*/  MUFU.TANH R168, R9 ;  /* 0x0000000900a87308 */ /* 0x000f220000002400 */
[----:B-1----:R-:W-:Y:S09]  /*6aa0*/  STL [R1+0x8], R0 ;  /* 0x0000080001007387 */ /* 0x002ff20000100800 */
[----:B------:R-:W1:Y:S01]  /*6ab0*/  MUFU.TANH R178, R10 ;  /* 0x0000000a00b27308 */ /* 0x000e620000002400 */
[----:B--2---:R-:W2:Y:S01]  /*6ac0*/  LDSM.16.M88.4 R4, [R238+0x5800] ;  /* 0x00580000ee04783b */ /* 0x004ea20000000200 */
[----:B------:R-:W-:Y:S08]  /*6ad0*/  DEPBAR.LE SB0, 0x0 ;  /* 0x000080000000791a */ /* 0x000ff00000000000 */
[----:B------:R-:W1:Y:S01]  /*6ae0*/  MUFU.TANH R177, R11 ;  /* 0x0000000b00b17308 */ /* 0x000e620000002400 */
[----:B------:R-:W-:Y:S09]  /*6af0*/  BAR.SYNC.DEFER_BLOCKING 0x0 ;  /* 0x0000000000007b1d */ /* 0x000ff20000010000 */
[----:B------:R5:W1:Y:S10]  /*6b00*/  MUFU.TANH R133, R12 ;  /* 0x0000000c00857308 */ /* 0x000a740000002400 */
[----:B------:R1:W1:Y:S10]  /*6b10*/  MUFU.TANH R132, R13 ;  /* 0x0000000d00847308 */ /* 0x0002740000002400 */
[----:B------:R3:W3:Y:S01]  /*6b20*/  MUFU.TANH R169, R19 ;  /* 0x0000001300a97308 */ /* 0x0006e20000002400 */
[C---:B--2---:R-:W-:Y:S05]  /*6b30*/  HMMA.16816.F32.BF16 R20, R232.reuse, R4, R20 ;  /* 0x00000004e814723c */ /* 0x044fea0000041814 */
[----:B-----5:R-:W-:Y:S04]  /*6b40*/  FMUL.FTZ R12, R17, c[0x0][0x320] ;  /* 0x0000c800110c7a20 */ /* 0x020fe80000410000 */
[----:B------:R2:W2:Y:S01]  /*6b50*/  MUFU.TANH R172, R8 ;  /* 0x0000000800ac7308 */ /* 0x0004a20000002400 */
[----:B------:R-:W-:Y:S03]  /*6b60*/  HMMA.16816.F32.BF16 R24, R232, R6, R24 ;  /* 0x00000006e818723c */ /* 0x000fe60000041818 */
[----:B-1----:R-:W-:Y:S06]  /*6b70*/  FMUL.FTZ R13, R16, c[0x0][0x320] ;  /* 0x0000c800100d7a20 */ /* 0x002fec0000410000 */
[----:B------:R1:W1:Y:S05]  /*6b80*/  MUFU.TANH R176, R14 ;  /* 0x0000000e00b07308 */ /* 0x00026a0000002400 */
[----:B------:R-:W-:Y:S05]  /*6b90*/  FMUL.FTZ R11, R20, c[0x0][0x320] ;  /* 0x0000c800140b7a20 */ /* 0x000fea0000410000 */
[----:B------:R1:W1:Y:S01]  /*6ba0*/  MUFU.TANH R175, R15 ;  /* 0x0000000f00af7308 */ /* 0x0002620000002400 */
[----:B------:R-:W-:Y:S02]  /*6bb0*/  FMUL.FTZ R10, R21, c[0x0][0x320] ;  /* 0x0000c800150a7a20 */ /* 0x000fe40000410000 */
[----:B------:R-:W-:Y:S02]  /*6bc0*/  FMUL.FTZ R21, R22, c[0x0][0x320] ;  /* 0x0000c80016157a20 */ /* 0x000fe40000410000 */
[----:B------:R-:W-:Y:S02]  /*6bd0*/  FMUL.FTZ R20, R23, c[0x0][0x320] ;  /* 0x0000c80017147a20 */ /* 0x000fe40000410000 */
[----:B------:R-:W-:Y:S02]  /*6be0*/  FMUL.FTZ R9, R24, c[0x0][0x320] ;  /* 0x0000c80018097a20 */ /* 0x000fe40000410000 */
[----:B---3--:R-:W-:Y:S01]  /*6bf0*/  FMUL.FTZ R19, R25, c[0x0][0x320] ;  /* 0x0000c80019137a20 */ /* 0x008fe20000410000 */
[----:B------:R-:W3:Y:S01]  /*6c00*/  MUFU.TANH R13, R13 ;  /* 0x0000000d000d7308 */ /* 0x000ee20000002400 */
[----:B------:R-:W-:Y:S02]  /*6c10*/  FMUL.FTZ R23, R26, c[0x0][0x320] ;  /* 0x0000c8001a177a20 */ /* 0x000fe40000410000 */
[----:B------:R-:W-:Y:S07]  /*6c20*/  FMUL.FTZ R22, R27, c[0x0][0x320] ;  /* 0x0000c8001b167a20 */ /* 0x000fee0000410000 */
[----:B------:R-:W1:Y:S10]  /*6c30*/  MUFU.TANH R12, R12 ;  /* 0x0000000c000c7308 */ /* 0x000e740000002400 */
[----:B------:R1:W1:Y:S10]  /*6c40*/  MUFU.TANH R170, R18 ;  /* 0x0000001200aa7308 */ /* 0x0002740000002400 */
[----:B------:R-:W1:Y:S10]  /*6c50*/  MUFU.TANH R11, R11 ;  /* 0x0000000b000b7308 */ /* 0x000e740000002400 */
[----:B------:R-:W1:Y:S10]  /*6c60*/  MUFU.TANH R10, R10 ;  /* 0x0000000a000a7308 */ /* 0x000e740000002400 */
[----:B------:R-:W1:Y:S10]  /*6c70*/  MUFU.TANH R21, R21 ;  /* 0x0000001500157308 */ /* 0x000e740000002400 */
[----:B------:R-:W1:Y:S10]  /*6c80*/  MUFU.TANH R20, R20 ;  /* 0x0000001400147308 */ /* 0x000e740000002400 */
[----:B------:R-:W1:Y:S10]  /*6c90*/  MUFU.TANH R9, R9 ;  /* 0x0000000900097308 */ /* 0x000e740000002400 */
[----:B------:R-:W1:Y:S10]  /*6ca0*/  MUFU.TANH R19, R19 ;  /* 0x0000001300137308 */ /* 0x000e740000002400 */
[----:B------:R-:W1:Y:S10]  /*6cb0*/  MUFU.TANH R23, R23 ;  /* 0x0000001700177308 */ /* 0x000e740000002400 */
[----:B------:R-:W1:Y:S01]  /*6cc0*/  MUFU.TANH R22, R22 ;  /* 0x0000001600167308 */ /* 0x000e620000002400 */
[----:B------:R-:W-:-:S05]  /*6cd0*/  @P0 BRA `(.L_x_178) ;  /* 0x000004e000000947 */ /* 0x000fca0003800000 */
[----:B--234-:R-:W2:Y:S01]  /*6ce0*/  LDL.64 R24, [R1+0x38] ;  /* 0x0000380001187983 */ /* 0x01cea20000100a00 */
[----:B------:R-:W-:Y:S02]  /*6cf0*/  UIADD3 UR11, UR13, -0x1, URZ ;  /* 0xffffffff0d0b7890 */ /* 0x000fe4000fffe03f */
[----:B------:R-:W-:Y:S01]  /*6d00*/  ULDC.64 UR4, c[0x0][0x1e0] ;  /* 0x0000780000047ab9 */ /* 0x000fe20000000a00 */
[----:B------:R-:W3:Y:S01]  /*6d10*/  LDL.64 R6, [R1+0x30] ;  /* 0x0000300001067983 */ /* 0x000ee20000100a00 */
[----:B------:R-:W-:Y:S02]  /*6d20*/  USHF.R.S32.HI UR10, URZ, 0x1f, UR11 ;  /* 0x0000001f3f0a7899 */ /* 0x000fe4000801140b */
[----:B------:R-:W-:Y:S01]  /*6d30*/  UIMAD.WIDE.U32 UR14, UR11, UR4, URZ ;  /* 0x000000040b0e72a5 */ /* 0x000fe2000f8e003f */
[----:B------:R-:W4:Y:S01]  /*6d40*/  LDL R26, [R1+0x28] ;  /* 0x00002800011a7983 */ /* 0x000f220000100800 */
[----:B------:R-:W-:Y:S03]  /*6d50*/  UIMAD UR10, UR10, UR4, URZ ;  /* 0x000000040a0a72a4 */ /* 0x000fe6000f8e023f */
[----:B------:R-:W5:Y:S01]  /*6d60*/  LDL R8, [R1+0x4] ;  /* 0x0000040001087983 */ /* 0x000f620000100800 */
[----:B------:R-:W-:Y:S03]  /*6d70*/  UIMAD UR10, UR11, UR5, UR10 ;  /* 0x000000050b0a72a4 */ /* 0x000fe6000f8e020a */
[----:B-1----:R-:W5:Y:S01]  /*6d80*/  LDL R18, [R1+0x50] ;  /* 0x0000500001127983 */ /* 0x002f620000100800 */
        /* <DEDUP_REMOVED lines=8> */
[----:B------:R-:W5:Y:S04]  /*6e10*/  LDL R171, [R1+0x10] ;  /* 0x0000100001ab7983 */ /* 0x000f680000100800 */
[----:B------:R-:W1:Y:S04]  /*6e20*/  S2R R0, SR_TID.X ;  /* 0x0000000000007919 */ /* 0x000e680000002100 */
[----:B------:R-:W1:Y:S02]  /*6e30*/  S2R R3, SR_TID.X ;  /* 0x0000000000037919 */ /* 0x000e640000002100 */
[----:B-1----:R-:W-:Y:S04]  /*6e40*/  SHF.R.S32.HI R0, RZ, 0x1f, R0 ;  /* 0x0000001fff007819 */ /* 0x002fe80000011400 */
[----:B------:R-:W-:Y:S04]  /*6e50*/  LEA.HI R0, R0, R3, RZ, 0x3 ;  /* 0x0000000300007211 */ /* 0x000fe800078f18ff */
[----:B------:R-:W-:Y:S04]  /*6e60*/  SHF.R.S32.HI R0, RZ, 0x3, R0 ;  /* 0x00000003ff007819 */ /* 0x000fe80000011400 */
[----:B------:R-:W-:Y:S04]  /*6e70*/  IADD3 R0, -R0, 0x30, RZ ;  /* 0x0000003000007810 */ /* 0x000fe80007ffe1ff */
[C---:B------:R-:W-:Y:S02]  /*6e80*/  ISETP.GE.AND P1, PT, R0.reuse, 0x1, PT ;  /* 0x000000010000780c */ /* 0x040fe40003f26270 */
[----:B------:R-:W-:Y:S11]  /*6e90*/  ISETP.GE.AND P0, PT, R0, 0x21, PT ;  /* 0x000000210000780c */ /* 0x000ff60003f06270 */
[----:B------:R-:W-:Y:S02]  /*6ea0*/  @!UPT UIADD3 URZ, URZ, URZ, URZ ;  /* 0x0000003f3f3ff290 */ /* 0x000fe4000fffe03f */
[----:B------:R-:W-:Y:S01]  /*6eb0*/  VOTEU.ANY UP0, P0 ;  /* 0x00000000003f7886 */ /* 0x000fe20000000100 */
[----:B--2---:R-:W-:Y:S04]  /*6ec0*/  @P1 IADD3 R0, P2, R24, UR14, RZ ;  /* 0x0000000e18001c10 */ /* 0x004fe8000ff5e0ff */
[----:B---3--:R-:W-:Y:S02]  /*6ed0*/  @P1 IADD3.X R3, R7, UR4, RZ, P2, !PT ;  /* 0x0000000407031c10 */ /* 0x008fe400097fe4ff */
[C---:B------:R-:W-:Y:S04]  /*6ee0*/  @P1 LEA R4, P2, R0.reuse, c[0x0][0x1c8], 0x1 ;  /* 0x0000720000041a11 */ /* 0x040fe800078408ff */
[----:B------:R-:W-:Y:S02]  /*6ef0*/  @P1 LEA.HI.X R5, R0, c[0x0][0x1cc], R3, 0x1, P2 ;  /* 0x0000730000051a11 */ /* 0x000fe400010f0c03 */
[----:B----4-:R-:W-:Y:S11]  /*6f00*/  LOP3.LUT P2, RZ, R26, 0x1, RZ, 0xc0, !PT ;  /* 0x000000011aff7812 */ /* 0x010ff6000784c0ff */
[----:B------:R-:W-:Y:S02]  /*6f10*/  @!UPT UIADD3 URZ, URZ, URZ, URZ ;  /* 0x0000003f3f3ff290 */ /* 0x000fe4000fffe03f */
[----:B------:R-:W-:Y:S01]  /*6f20*/  @!PT LDS RZ, [RZ] ;  /* 0x00000000fffff984 */ /* 0x000fe20000000800 */
[----:B------:R-:W-:Y:S01]  /*6f30*/  @!PT LDS RZ, [RZ] ;  /* 0x00000000fffff984 */ /* 0x000fe20000000800 */
[----:B------:R-:W-:Y:S01]  /*6f40*/  @!PT LDS RZ, [RZ] ;  /* 0x00000000fffff984 */ /* 0x000fe20000000800 */
[----:B-----5:R1:W-:Y:S01]  /*6f50*/  @P1 LDGSTS.E.BYPASS.LTC128B.128 [R8+0x14080], [R4.64], !P2 ;  /* 0x1408000004081fae */ /* 0x0203e2000d101d58 */
[----:B------:R-:W-:Y:S04]  /*6f60*/  @P1 IADD3 R0, P2, R18, UR14, RZ ;  /* 0x0000000e12001c10 */ /* 0x000fe8000ff5e0ff */
[----:B------:R-:W-:Y:S02]  /*6f70*/  @P1 IADD3.X R3, R17, UR4, RZ, P2, !PT ;  /* 0x0000000411031c10 */ /* 0x000fe400097fe4ff */
[C---:B-1----:R-:W-:Y:S04]  /*6f80*/  @P1 LEA R4, P2, R0.reuse, c[0x0][0x1c8], 0x1 ;  /* 0x0000720000041a11 */ /* 0x042fe800078408ff */
[----:B------:R-:W-:Y:S02]  /*6f90*/  @P1 LEA.HI.X R5, R0, c[0x0][0x1cc], R3, 0x1, P2 ;  /* 0x0000730000051a11 */ /* 0x000fe400010f0c03 */
[----:B------:R-:W-:Y:S03]  /*6fa0*/  @P1 IADD3 R0, P2, R16, UR14, RZ ;  /* 0x0000000e10001c10 */ /* 0x000fe6000ff5e0ff */
[----:B------:R1:W-:Y:S01]  /*6fb0*/  @P1 LDGSTS.E.BYPASS.LTC128B.128 [R8+0x15880], [R4.64], !P6 ;  /* 0x1588000004081fae */ /* 0x0003e2000f101d58 */
[----:B------:R-:W-:Y:S02]  /*6fc0*/  @P1 IADD3.X R3, R15, UR4, RZ, P2, !PT ;  /* 0x000000040f031c10 */ /* 0x000fe400097fe4ff */
[C---:B-1----:R-:W-:Y:S04]  /*6fd0*/  @P1 LEA R4, P2, R0.reuse, c[0x0][0x1c8], 0x1 ;  /* 0x0000720000041a11 */ /* 0x042fe800078408ff */
[----:B------:R-:W-:Y:S02]  /*6fe0*/  @P1 LEA.HI.X R5, R0, c[0x0][0x1cc], R3, 0x1, P2 ;  /* 0x0000730000051a11 */ /* 0x000fe400010f0c03 */
[----:B------:R-:W-:Y:S01]  /*6ff0*/  @P1 IADD3 R0, P2, R14, UR14, RZ ;  /* 0x0000000e0e001c10 */ /* 0x000fe2000ff5e0ff */
[----:B------:R-:W-:Y:S02]  /*7000*/  @UP0 UIADD3 UR14, UP1, UR8, UR14, URZ ;  /* 0x0000000e080e0290 */ /* 0x000fe4000ff3e03f */
[----:B------:R1:W-:Y:S01]  /*7010*/  @P1 LDGSTS.E.BYPASS.LTC128B.128 [R8+0x17080], [R4.64], !P5 ;  /* 0x1708000004081fae */ /* 0x0003e2000e901d58 */
[----:B------:R-:W-:Y:S01]  /*7020*/  @P1 IADD3.X R3, R171, UR4, RZ, P2, !PT ;  /* 0x00000004ab031c10 */ /* 0x000fe200097fe4ff */
[----:B------:R-:W-:Y:S01]  /*7030*/  @UP0 UIADD3.X UR4, UR6, UR4, URZ, UP1, !UPT ;  /* 0x0000000406040290 */ /* 0x000fe20008ffe43f */
[C---:B-1----:R-:W-:Y:S04]  /*7040*/  @P1 LEA R4, P2, R0.reuse, c[0x0][0x1c8], 0x1 ;  /* 0x0000720000041a11 */ /* 0x042fe800078408ff */
[----:B------:R-:W-:Y:S02]  /*7050*/  @P1 LEA.HI.X R5, R0, c[0x0][0x1cc], R3, 0x1, P2 ;  /* 0x0000730000051a11 */ /* 0x000fe400010f0c03 */
[----:B------:R-:W-:Y:S03]  /*7060*/  LOP3.LUT P2, RZ, R26, 0x1, RZ, 0xc0, !PT ;  /* 0x000000011aff7812 */ /* 0x000fe6000784c0ff */
[----:B------:R1:W-:Y:S01]  /*7070*/  @P1 LDGSTS.E.BYPASS.LTC128B.128 [R8+0x18880], [R4.64], !P4 ;  /* 0x1888000004081fae */ /* 0x0003e2000e101d58 */
        /* <DEDUP_REMOVED lines=18> */
[----:B------:R-:W-:Y:S05]  /*71a0*/  @P0 LEA.HI.X R5, R0, c[0x0][0x1cc], R3, 0x1, P1 ;  /* 0x0000730000050a11 */ /* 0x000fea00008f0c03 */
[----:B------:R1:W-:Y:S04]  /*71b0*/  @P0 LDGSTS.E.BYPASS.LTC128B.128 [R8+0x19880], [R4.64], !P4 ;  /* 0x1988000004080fae */ /* 0x0003e8000e101d58 */
.L_x_178:
[----:B--234-:R-:W2:Y:S01]  /*71c0*/  LDL R3, [R1+0x84] ;  /* 0x0000840001037983 */ /* 0x01cea20000100800 */
[----:B------:R-:W-:Y:S02]  /*71d0*/  UISETP.NE.AND UP1, UPT, UR18, URZ, UPT ;  /* 0x0000003f1200728c */ /* 0x000fe4000bf25270 */
[----:B------:R-:W-:Y:S01]  /*71e0*/  UIMAD UR4, UR13, -0x30, URZ ;  /* 0xffffffd00d0478a4 */ /* 0x000fe2000f8e023f */
[----:B------:R-:W3:Y:S01]  /*71f0*/  LDL R24, [R1+0x7c] ;  /* 0x00007c0001187983 */ /* 0x000ee20000100800 */
[----:B------:R-:W-:Y:S02]  /*7200*/  UISETP.NE.AND UP0, UPT, UR17, URZ, UPT ;  /* 0x0000003f1100728c */ /* 0x000fe4000bf05270 */
[----:B------:R-:W-:Y:S01]  /*7210*/  PLOP3.LUT P1, PT, PT, PT, UP1, 0x80, 0x0 ;  /* 0x000000000000781c */ /* 0x000fe20003f2f018 */
[----:B------:R-:W0:Y:S01]  /*7220*/  LDGDEPBAR ;  /* 0x00000000000079af */ /* 0x000e220000000000 */
[----:B------:R-:W-:Y:S11]  /*7230*/  PLOP3.LUT P0, PT, PT, PT, UP1, 0x80, 0x0 ;  /* 0x000000000000781c */ /* 0x000ff60003f0f018 */
[----:B--2---:R-:W-:Y:S04]  /*7240*/  @P1 IMAD.HI.U32 R0, R3, c[0x0][0x2c8], RZ ;  /* 0x0000b20003001a27 */ /* 0x004fe800078e00ff */
[----:B-1----:R-:W-:Y:S01]  /*7250*/  IMAD.MOV.U32 R5, RZ, RZ, R3 ;  /* 0x000000ffff057224 */ /* 0x002fe200078e0003 */
[----:B------:R-:W-:Y:S01]  /*7260*/  @P0 SHF.R.U32.HI R5, RZ, c[0x0][0x2cc], R0 ;  /* 0x0000b300ff050a19 */ /* 0x000fe20000011600 */
[----:B------:R-:W-:Y:S01]  /*7270*/  IMAD.U32 R0, RZ, RZ, UR4 ;  /* 0x00000004ff007e24 */ /* 0x000fe2000f8e00ff */
[----:B------:R-:W-:Y:S03]  /*7280*/  PLOP3.LUT P0, PT, PT, PT, UP0, 0x40, 0x0 ;  /* 0x000000000000781c */ /* 0x000fe60003f0e808 */
[----:B------:R-:W1:Y:S01]  /*7290*/  SHFL.IDX PT, R4, R5, RZ, 0x1c1f ;  /* 0x001c1fff05047589 */ /* 0x000e6200000e0000 */
[----:B---3--:R-:W-:Y:S04]  /*72a0*/  IADD3 R0, -R24, 0x1, R0 ;  /* 0x0000000118007810 */ /* 0x008fe80007ffe100 */
[----:B------:R-:W-:Y:S04]  /*72b0*/  IADD3 R0, R0, c[0x0][0x1d0], RZ ;  /* 0x0000740000007a10 */ /* 0x000fe80007ffe0ff */
[----:B------:R-:W-:Y:S04]  /*72c0*/  IADD3 R0, R0, -c[0x0][0x168], RZ ;  /* 0x80005a0000007a10 */ /* 0x000fe80007ffe0ff */
[C---:B------:R-:W-:Y:S02]  /*72d0*/  IADD3 R7, R0.reuse, c[0x0][0x328], RZ ;  /* 0x0000ca0000077a10 */ /* 0x040fe40007ffe0ff */
[----:B------:R-:W-:Y:S03]  /*72e0*/  IADD3 R6, R0, UR7, RZ ;  /* 0x0000000700067c10 */ /* 0x000fe6000fffe0ff */
[----:B-1----:R-:W-:Y:S02]  /*72f0*/  IMAD.IADD R3, R7, 0x1, R4 ;  /* 0x0000000107037824 */ /* 0x002fe400078e0204 */
[----:B------:R-:W-:Y:S01]  /*7300*/  IMAD.IADD R0, R4, 0x1, R6 ;  /* 0x0000000104007824 */ /* 0x000fe200078e0206 */
[----:B------:R-:W-:-:S05]  /*7310*/  @P0 BRA `(.L_x_179) ;  /* 0x0000019000000947 */ /* 0x000fca0003800000 */
[----:B------:R-:W-:Y:S01]  /*7320*/  IADD3 R4, R4, c[0x0][0x1d0], RZ ;  /* 0x0000740004047a10 */ /* 0x000fe20007ffe0ff */
[----:B------:R-:W-:Y:S03]  /*7330*/  BSSY B0, `(.L_x_180) ;  /* 0x0000012000007945 */ /* 0x000fe60003800000 */
[----:B------:R-:W-:Y:S04]  /*7340*/  IADD3 R4, R4, -c[0x0][0x168], RZ ;  /* 0x80005a0004047a10 */ /* 0x000fe80007ffe0ff */
[----:B------:R-:W-:Y:S11]  /*7350*/  ISETP.GT.AND P0, PT, R4, -0x1, PT ;  /* 0xffffffff0400780c */ /* 0x000ff60003f04270 */
[----:B------:R-:W-:Y:S02]  /*7360*/  @!UPT UIADD3 URZ, URZ, URZ, URZ ;  /* 0x0000003f3f3ff290 */ /* 0x000fe4000fffe03f */
[----:B------:R-:W-:-:S05]  /*7370*/  @P0 BRA `(.L_x_181) ;  /* 0x0000008000000947 */ /* 0x000fca0003800000 */
[----:B------:R-:W-:Y:S01]  /*7380*/  LOP3.LUT R4, RZ, R4, RZ, 0x33, !PT ;  /* 0x00000004ff047212 */ /* 0x000fe200078e33ff */
[----:B------:R-:W-:Y:S05]  /*7390*/  IMAD.MOV.U32 R8, RZ, RZ, c[0x0][0x32c] ;  /* 0x0000cb00ff087624 */ /* 0x000fea00078e00ff */
[----:B------:R-:W-:Y:S11]  /*73a0*/  ISETP.NE.AND P0, PT, R8, 0x1, PT ;  /* 0x000000010800780c */ /* 0x000ff60003f05270 */
[----:B------:R-:W-:Y:S02]  /*73b0*/  @!UPT UIADD3 URZ, URZ, URZ, URZ ;  /* 0x0000003f3f3ff290 */ /* 0x000fe4000fffe03f */
[----:B------:R-:W-:Y:S05]  /*73c0*/  @P0 IMAD.HI.U32 R8, R4, c[0x0][0x330], RZ ;  /* 0x0000cc0004080a27 */ /* 0x000fea00078e00ff */
[----:B------:R-:W-:Y:S04]  /*73d0*/  @P0 SHF.R.U32.HI R4, RZ, c[0x0][0x334], R8 ;  /* 0x0000cd00ff040a19 */ /* 0x000fe80000011608 */
[----:B------:R-:W-:Y:S01]  /*73e0*/  LOP3.LUT R4, RZ, R4, RZ, 0x33, !PT ;  /* 0x00000004ff047212 */ /* 0x000fe200078e33ff */
[----:B------:R-:W-:-:S05]  /*73f0*/  BRA `(.L_x_182) ;  /* 0x0000005000007947 */ /* 0x000fca0003800000 */
.L_x_181:
[----:B------:R-:W-:Y:S04]  /*7400*/  MOV R8, c[0x0][0x32c] ;  /* 0x0000cb0000087a02 */ /* 0x000fe80000000f00 */
[----:B------:R-:W-:Y:S11]  /*7410*/  ISETP.NE.AND P0, PT, R8, 0x1, PT ;  /* 0x000000010800780c */ /* 0x000ff60003f05270 */
[----:B------:R-:W-:Y:S02]  /*7420*/  @!UPT UIADD3 URZ, URZ, URZ, URZ ;  /* 0x0000003f3f3ff290 */ /* 0x000fe4000fffe03f */
[----:B------:R-:W-:Y:S05]  /*7430*/  @P0 IMAD.HI.U32 R8, R4, c[0x0][0x330], RZ ;  /* 0x0000cc0004080a27 */ /* 0x000fea00078e00ff */
[----:B------:R-:W-:Y:S02]  /*7440*/  @P0 SHF.R.U32.HI R4, RZ, c[0x0][0x334], R8 ;  /* 0x0000cd00ff040a19 */ /* 0x000fe40000011608 */
.L_x_182:
[----:B------:R-:W-:Y:S05]  /*7450*/  BSYNC B0 ;  /* 0x0000000000007941 */ /* 0x000fea0003800000 */
.L_x_180:
[----:B------:R-:W-:Y:S05]  /*7460*/  IADD3 R8, -R24, UR4, RZ ;  /* 0x0000000418087c10 */ /* 0x000fea000fffe1ff */
[----:B------:R-:W-:Y:S05]  /*7470*/  IMAD R4, R4, c[0x0][0x32c], R8 ;  /* 0x0000cb0004047a24 */ /* 0x000fea00078e0208 */
[----:B------:R-:W-:Y:S02]  /*7480*/  IMNMX R0, R0, R4, !PT ;  /* 0x0000000400007217 */ /* 0x000fe40007800200 */
[----:B------:R-:W-:Y:S04]  /*7490*/  IADD3 R4, R4, c[0x0][0x32c], RZ ;  /* 0x0000cb0004047a10 */ /* 0x000fe80007ffe0ff */
[----:B------:R-:W-:Y:S02]  /*74a0*/  IMNMX R3, R3, R4, PT ;  /* 0x0000000403037217 */ /* 0x000fe40003800200 */
.L_x_179:
[----:B------:R-:W-:Y:S01]  /*74b0*/  UISETP.GE.AND UP1, UPT, UR4, 0x1, UPT ;  /* 0x000000010400788c */ /* 0x000fe2000bf26270 */
[----:B------:R-:W1:Y:S01]  /*74c0*/  SHFL.IDX PT, R5, R5, 0x1, 0x1c1f ;  /* 0x003c1f0005057f89 */ /* 0x000e6200000e0000 */
[----:B------:R-:W-:Y:S02]  /*74d0*/  UISETP.GE.AND UP0, UPT, UR4, 0x2, UPT ;  /* 0x000000020400788c */ /* 0x000fe4000bf06270 */
[----:B------:R-:W-:Y:S02]  /*74e0*/  UP2UR UR15, UPR, URZ, 0x2 ;  /* 0x000000023f0f7883 */ /* 0x000fe40008000000 */
        /* <DEDUP_REMOVED lines=15> */
[----:B------:R-:W-:Y:S01]  /*75e0*/  UISETP.GE.AND UP3, UPT, UR4, 0x21, UPT ;  /* 0x000000210400788c */ /* 0x000fe2000bf66270 */
[----:B------:R-:W-:Y:S01]  /*75f0*/  FSEL R18, R173, -INF , !P0 ;  /* 0xff800000ad127808 */ /* 0x000fe20004000000 */
[----:B------:R-:W-:Y:S01]  /*7600*/  UISETP.GE.AND UP2, UPT, UR4, 0x22, UPT ;  /* 0x000000220400788c */ /* 0x000fe2000bf46270 */
[----:B------:R-:W-:Y:S01]  /*7610*/  PLOP3.LUT P0, PT, PT, PT, UP0, 0x40, 0x0 ;  /* 0x000000000000781c */ /* 0x000fe20003f0e808 */
[----:B------:R-:W-:Y:S01]  /*7620*/  UISETP.GE.AND UP0, UPT, UR4, 0x11, UPT ;  /* 0x000000110400788c */ /* 0x000fe2000bf06270 */
[C---:B------:R-:W-:Y:S01]  /*7630*/  ISETP.GT.AND P1, PT, R0.reuse, 0x8, P1 ;  /* 0x000000080000780c */ /* 0x040fe20000f24270 */
[----:B------:R-:W-:Y:S01]  /*7640*/  UP2UR UR11, UPR, URZ, 0x2 ;  /* 0x000000023f0b7883 */ /* 0x000fe20008000000 */
[----:B------:R-:W-:Y:S01]  /*7650*/  ISETP.GT.AND P0, PT, R0, 0x9, P0 ;  /* 0x000000090000780c */ /* 0x000fe20000704270 */
[----:B------:R-:W-:Y:S01]  /*7660*/  UP2UR UR5, UPR, URZ, 0x1 ;  /* 0x000000013f057883 */ /* 0x000fe20008000000 */
[C---:B------:R-:W-:Y:S01]  /*7670*/  ISETP.LT.OR P1, PT, R3.reuse, 0x9, P1 ;  /* 0x000000090300780c */ /* 0x040fe20000f21670 */
[----:B------:R-:W-:Y:S01]  /*7680*/  UISETP.GE.AND UP1, UPT, UR4, 0x29, UPT ;  /* 0x000000290400788c */ /* 0x000fe2000bf26270 */
[----:B------:R-:W-:Y:S01]  /*7690*/  ISETP.LT.OR P0, PT, R3, 0xa, P0 ;  /* 0x0000000a0300780c */ /* 0x000fe20000701670 */
[----:B------:R-:W-:Y:S01]  /*76a0*/  UP2UR UR16, UPR, URZ, 0x40 ;  /* 0x000000403f107883 */ /* 0x000fe20008000000 */
[----:B------:R-:W-:Y:S01]  /*76b0*/  FSEL R17, R172, -INF , !P1 ;  /* 0xff800000ac117808 */ /* 0x000fe20004800000 */
[--C-:B-1----:R-:W-:Y:S01]  /*76c0*/  IMAD.IADD R4, R7, 0x1, R5.reuse ;  /* 0x0000000107047824 */ /* 0x102fe200078e0205 */
[----:B------:R-:W-:Y:S01]  /*76d0*/  PLOP3.LUT P1, PT, PT, PT, UP0, 0x40, 0x0 ;  /* 0x000000000000781c */ /* 0x000fe20003f2e808 */
[----:B------:R-:W-:Y:S01]  /*76e0*/  UISETP.GE.AND UP0, UPT, UR4, 0x2a, UPT ;  /* 0x0000002a0400788c */ /* 0x000fe2000bf06270 */
[----:B------:R-:W-:Y:S02]  /*76f0*/  FSEL R16, R168, -INF , !P0 ;  /* 0xff800000a8107808 */ /* 0x000fe40004000000 */
[----:B------:R-:W-:Y:S01]  /*7700*/  PLOP3.LUT P0, PT, PT, PT, UP6, 0x40, 0x0 ;  /* 0x000000000000781c */ /* 0x000fe20003f0e868 */
[----:B------:R-:W-:Y:S01]  /*7710*/  UISETP.NE.AND UP6, UPT, UR17, URZ, UPT ;  /* 0x0000003f1100728c */ /* 0x000fe2000bfc5270 */
[C---:B------:R-:W-:Y:S02]  /*7720*/  ISETP.GT.AND P1, PT, R0.reuse, 0x10, P1 ;  /* 0x000000100000780c */ /* 0x040fe40000f24270 */
[----:B------:R-:W-:Y:S02]  /*7730*/  ISETP.GT.AND P0, PT, R0, 0x11, P0 ;  /* 0x000000110000780c */ /* 0x000fe40000704270 */
[C---:B------:R-:W-:Y:S02]  /*7740*/  ISETP.LT.OR P1, PT, R3.reuse, 0x11, P1 ;  /* 0x000000110300780c */ /* 0x040fe40000f21670 */
[----:B------:R-:W-:Y:S02]  /*7750*/  ISETP.LT.OR P0, PT, R3, 0x12, P0 ;  /* 0x000000120300780c */ /* 0x000fe40000701670 */
[----:B------:R-:W-:Y:S02]  /*7760*/  FSEL R15, R133, -INF , !P1 ;  /* 0xff800000850f7808 */ /* 0x000fe40004800000 */
[----:B------:R-:W-:Y:S02]  /*7770*/  PLOP3.LUT P1, PT, PT, PT, UP5, 0x40, 0x0 ;  /* 0x000000000000781c */ /* 0x000fe40003f2e858 */
[----:B------:R-:W-:Y:S02]  /*7780*/  FSEL R14, R132, -INF , !P0 ;  /* 0xff800000840e7808 */ /* 0x000fe40004000000 */
[----:B------:R-:W-:Y:S02]  /*7790*/  PLOP3.LUT P0, PT, PT, PT, UP4, 0x40, 0x0 ;  /* 0x000000000000781c */ /* 0x000fe40003f0e848 */
        /* <DEDUP_REMOVED lines=19> */
[----:B------:R-:W-:Y:S01]  /*78d0*/  ISETP.LT.OR P1, PT, R3, 0x2a, P0 ;  /* 0x0000002a0300780c */ /* 0x000fe20000721670 */
[----:B------:R-:W-:Y:S01]  /*78e0*/  IMAD.IADD R3, R6, 0x1, R5 ;  /* 0x0000000106037824 */ /* 0x000fe200078e0205 */
[----:B------:R-:W-:Y:S01]  /*78f0*/  PLOP3.LUT P0, PT, PT, PT, UP6, 0x40, 0x0 ;  /* 0x000000000000781c */ /* 0x000fe20003f0e868 */
[----:B------:R-:W-:Y:S01]  /*7900*/  UISETP.NE.AND UP6, UPT, UR16, URZ, UPT ;  /* 0x0000003f1000728c */ /* 0x000fe2000bfc5270 */
[----:B------:R-:W-:Y:S02]  /*7910*/  FSEL R9, R9, -INF , !P2 ;  /* 0xff80000009097808 */ /* 0x000fe40005000000 */
[----:B------:R-:W-:Y:S09]  /*7920*/  FSEL R6, R19, -INF , !P1 ;  /* 0xff80000013067808 */ /* 0x000ff20004800000 */
        /* <DEDUP_REMOVED lines=15> */
.L_x_185:
[----:B------:R-:W-:Y:S04]  /*7a20*/  MOV R5, c[0x0][0x32c] ;  /* 0x0000cb0000057a02 */ /* 0x000fe80000000f00 */
[----:B------:R-:W-:Y:S11]  /*7a30*/  ISETP.NE.AND P0, PT, R5, 0x1, PT ;  /* 0x000000010500780c */ /* 0x000ff60003f05270 */
[----:B------:R-:W-:Y:S02]  /*7a40*/  @!UPT UIADD3 URZ, URZ, URZ, URZ ;  /* 0x0000003f3f3ff290 */ /* 0x000fe4000fffe03f */
[----:B------:R-:W-:Y:S05]  /*7a50*/  @P0 IMAD.HI.U32 R5, R0, c[0x0][0x330], RZ ;  /* 0x0000cc0000050a27 */ /* 0x000fea00078e00ff */
[----:B------:R-:W-:Y:S02]  /*7a60*/  @P0 SHF.R.U32.HI R0, RZ, c[0x0][0x334], R5 ;  /* 0x0000cd00ff000a19 */ /* 0x000fe40000011605 */
.L_x_186:
[----:B------:R-:W-:Y:S05]  /*7a70*/  BSYNC B0 ;  /* 0x0000000000007941 */ /* 0x000fea0003800000 */
.L_x_184:
[----:B------:R-:W-:Y:S05]  /*7a80*/  IADD3 R5, -R24, UR4, RZ ;  /* 0x0000000418057c10 */ /* 0x000fea000fffe1ff */
[----:B------:R-:W-:Y:S05]  /*7a90*/  IMAD R0, R0, c[0x0][0x32c], R5 ;  /* 0x0000cb0000007a24 */ /* 0x000fea00078e0205 */
[----:B------:R-:W-:Y:S02]  /*7aa0*/  IMNMX R3, R3, R0, !PT ;  /* 0x0000000003037217 */ /* 0x000fe40007800200 */
[----:B------:R-:W-:Y:S04]  /*7ab0*/  IADD3 R0, R0, c[0x0][0x32c], RZ ;  /* 0x0000cb0000007a10 */ /* 0x000fe80007ffe0ff */
[----:B------:R-:W-:Y:S02]  /*7ac0*/  IMNMX R4, R4, R0, PT ;  /* 0x0000000004047217 */ /* 0x000fe40003800200 */
.L_x_183:
[----:B------:R-:W2:Y:S01]  /*7ad0*/  LDL.LU R5, [R1+0x8] ;  /* 0x0000080001057983 */ /* 0x000ea20000300800 */
[----:B------:R-:W-:Y:S01]  /*7ae0*/  FMNMX.FTZ R133, R8, R2, !PT ;  /* 0x0000000208857209 */ /* 0x000fe20007810000 */
[----:B------:R-:W-:Y:S02]  /*7af0*/  UP2UR UR4, UPR, URZ, 0x10 ;  /* 0x000000103f047883 */ /* 0x000fe40008000000 */
[----:B------:R-:W-:Y:S01]  /*7b00*/  UISETP.NE.AND UP4, UPT, UR15, URZ, UPT ;  /* 0x0000003f0f00728c */ /* 0x000fe2000bf85270 */
[----:B------:R-:W-:Y:S01]  /*7b10*/  FMNMX.FTZ R133, R18, R133, !PT ;  /* 0x0000008512857209 */ /* 0x000fe20007810000 */
[----:B------:R-:W-:Y:S02]  /*7b20*/  UP2UR UR15, UPR, URZ, 0x8 ;  /* 0x000000083f0f7883 */ /* 0x000fe40008000000 */
[----:B------:R-:W-:Y:S01]  /*7b30*/  UISETP.NE.AND UP3, UPT, UR14, URZ, UPT ;  /* 0x0000003f0e00728c */ /* 0x000fe2000bf65270 */
[----:B------:R-:W-:Y:S01]  /*7b40*/  FMNMX.FTZ R133, R17, R133, !PT ;  /* 0x0000008511857209 */ /* 0x000fe20007810000 */
[----:B------:R-:W-:Y:S02]  /*7b50*/  UP2UR UR14, UPR, URZ, 0x4 ;  /* 0x000000043f0e7883 */ /* 0x000fe40008000000 */
[----:B------:R-:W-:Y:S01]  /*7b60*/  UISETP.NE.AND UP2, UPT, UR11, URZ, UPT ;  /* 0x0000003f0b00728c */ /* 0x000fe2000bf45270 */
[----:B------:R-:W-:Y:S01]  /*7b70*/  FMNMX.FTZ R133, R16, R133, !PT ;  /* 0x0000008510857209 */ /* 0x000fe20007810000 */
[----:B------:R-:W-:Y:S01]  /*7b80*/  UP2UR UR11, UPR, URZ, 0x2 ;  /* 0x000000023f0b7883 */ /* 0x000fe20008000000 */
[----:B------:R-:W-:Y:S01]  /*7b90*/  PLOP3.LUT P2, PT, PT, PT, UP3, 0x40, 0x0 ;  /* 0x000000000000781c */ /* 0x000fe20003f4e838 */
[----:B------:R-:W-:Y:S01]  /*7ba0*/  UISETP.NE.AND UP1, UPT, UR10, URZ, UPT ;  /* 0x0000003f0a00728c */ /* 0x000fe2000bf25270 */
[----:B------:R-:W-:Y:S01]  /*7bb0*/  FMNMX.FTZ R133, R15, R133, !PT ;  /* 0x000000850f857209 */ /* 0x000fe20007810000 */
[----:B------:R-:W-:Y:S01]  /*7bc0*/  UP2UR UR10, UPR, URZ, 0x1 ;  /* 0x000000013f0a7883 */ /* 0x000fe20008000000 */
[----:B------:R-:W-:Y:S01]  /*7bd0*/  PLOP3.LUT P1, PT, PT, PT, UP2, 0x40, 0x0 ;  /* 0x000000000000781c */ /* 0x000fe20003f2e828 */
[----:B------:R-:W-:Y:S01]  /*7be0*/  UISETP.NE.AND UP0, UPT, UR5, URZ, UPT ;  /* 0x0000003f0500728c */ /* 0x000fe2000bf05270 */
[----:B------:R-:W-:Y:S01]  /*7bf0*/  FMNMX.FTZ R133, R14, R133, !PT ;  /* 0x000000850e857209 */ /* 0x000fe20007810000 */
[----:B------:R-:W-:Y:S02]  /*7c00*/  UISETP.NE.AND UP3, UPT, UR15, URZ, UPT ;  /* 0x0000003f0f00728c */ /* 0x000fe4000bf65270 */
[----:B------:R-:W-:Y:S01]  /*7c10*/  UISETP.NE.AND UP2, UPT, UR14, URZ, UPT ;  /* 0x0000003f0e00728c */ /* 0x000fe2000bf45270 */
[----:B------:R-:W-:Y:S04]  /*7c20*/  FMNMX.FTZ R133, R13, R133, !PT ;  /* 0x000000850d857209 */ /* 0x000fe80007810000 */
[----:B------:R-:W-:Y:S04]  /*7c30*/  FMNMX.FTZ R133, R12, R133, !PT ;  /* 0x000000850c857209 */ /* 0x000fe80007810000 */
[----:B------:R-:W-:Y:S04]  /*7c40*/  FMNMX.FTZ R133, R11, R133, !PT ;  /* 0x000000850b857209 */ /* 0x000fe80007810000 */
[----:B------:R-:W-:Y:S04]  /*7c50*/  FMNMX.FTZ R133, R10, R133, !PT ;  /* 0x000000850a857209 */ /* 0x000fe80007810000 */
[----:B------:R-:W-:Y:S04]  /*7c60*/  FMNMX.FTZ R133, R9, R133, !PT ;  /* 0x0000008509857209 */ /* 0x000fe80007810000 */
[----:B------:R-:W-:Y:S05]  /*7c70*/  FMNMX.FTZ R133, R6, R133, !PT ;  /* 0x0000008506857209 */ /* 0x000fea0007810000 */
[----:B------:R-:W1:Y:S02]  /*7c80*/  SHFL.BFLY PT, R0, R133, 0x2, 0x1f ;  /* 0x0c401f0085007f89 */ /* 0x000e6400000e0000 */
[----:B-1----:R-:W-:Y:S06]  /*7c90*/  FMNMX.FTZ R133, R133, R0, !PT ;  /* 0x0000000085857209 */ /* 0x002fec0007810000 */
[----:B------:R-:W1:Y:S02]  /*7ca0*/  SHFL.BFLY PT, R0, R133, 0x1, 0x1f ;  /* 0x0c201f0085007f89 */ /* 0x000e6400000e0000 */
[----:B-1----:R-:W-:Y:S04]  /*7cb0*/  FMNMX.FTZ R133, R133, R0, !PT ;  /* 0x0000000085857209 */ /* 0x002fe80007810000 */
[C---:B------:R-:W-:Y:S04]  /*7cc0*/  FSETP.NEU.FTZ.AND P0, PT, R133.reuse, -INF , PT ;  /* 0xff8000008500780b */ /* 0x040fe80003f1d000 */
[C---:B------:R-:W-:Y:S05]  /*7cd0*/  FSEL R0, R133.reuse, RZ, P0 ;  /* 0x000000ff85007208 */ /* 0x040fea0000000000 */
[----:B------:R-:W-:Y:S02]  /*7ce0*/  FADD.FTZ R0, -R0, R2 ;  /* 0x0000000200007221 */ /* 0x000fe40000010100 */
[----:B------:R-:W-:Y:S02]  /*7cf0*/  FMUL.FTZ R2, R133, c[0x0][0x2d0] ;  /* 0x0000b40085027a20 */ /* 0x000fe40000410000 */
[----:B------:R-:W-:Y:S03]  /*7d00*/  FMUL.FTZ R0, R0, c[0x0][0x2d0] ;  /* 0x0000b40000007a20 */ /* 0x000fe60000410000 */
[----:B------:R-:W-:Y:S02]  /*7d10*/  FSEL R2, R2, RZ, P0 ;  /* 0x000000ff02027208 */ /* 0x000fe40000000000 */
[----:B------:R-:W-:Y:S01]  /*7d20*/  PLOP3.LUT P0, PT, PT, PT, UP4, 0x40, 0x0 ;  /* 0x000000000000781c */ /* 0x000fe20003f0e848 */
[----:B------:R-:W-:Y:S02]  /*7d30*/  UISETP.NE.AND UP4, UPT, UR4, URZ, UPT ;  /* 0x0000003f0400728c */ /* 0x000fe4000bf85270 */
[--C-:B------:R-:W-:Y:S01]  /*7d40*/  FFMA.FTZ R26, R6, c[0x0][0x2d0], -R2.reuse ;  /* 0x0000b400061a7a23 */ /* 0x100fe20000010802 */
[----:B------:R-:W-:Y:S01]  /*7d50*/  ISETP.GT.AND P0, PT, R3, RZ, P0 ;  /* 0x000000ff0300720c */ /* 0x000fe20000704270 */
[--C-:B------:R-:W-:Y:S02]  /*7d60*/  FFMA.FTZ R24, R10, c[0x0][0x2d0], -R2.reuse ;  /* 0x0000b4000a187a23 */ /* 0x100fe40000010802 */
[--C-:B------:R-:W-:Y:S01]  /*7d70*/  FFMA.FTZ R27, R13, c[0x0][0x2d0], -R2.reuse ;  /* 0x0000b4000d1b7a23 */ /* 0x100fe20000010802 */
[----:B------:R-:W-:Y:S01]  /*7d80*/  ISETP.LT.OR P0, PT, R4, 0x1, P0 ;  /* 0x000000010400780c */ /* 0x000fe20000701670 */
[--C-:B------:R-:W-:Y:S02]  /*7d90*/  FFMA.FTZ R19, R11, c[0x0][0x2d0], -R2.reuse ;  /* 0x0000b4000b137a23 */ /* 0x100fe40000010802 */
[--C-:B------:R-:W-:Y:S02]  /*7da0*/  FFMA.FTZ R25, R9, c[0x0][0x2d0], -R2.reuse ;  /* 0x0000b40009197a23 */ /* 0x100fe40000010802 */
[--C-:B------:R-:W-:Y:S02]  /*7db0*/  FFMA.FTZ R8, R8, c[0x0][0x2d0], -R2.reuse ;  /* 0x0000b40008087a23 */ /* 0x100fe40000010802 */
[--C-:B------:R-:W-:Y:S02]  /*7dc0*/  FFMA.FTZ R18, R18, c[0x0][0x2d0], -R2.reuse ;  /* 0x0000b40012127a23 */ /* 0x100fe40000010802 */
[--C-:B------:R-:W-:Y:S02]  /*7dd0*/  FFMA.FTZ R17, R17, c[0x0][0x2d0], -R2.reuse ;  /* 0x0000b40011117a23 */ /* 0x100fe40000010802 */
[--C-:B------:R-:W-:Y:S01]  /*7de0*/  FFMA.FTZ R16, R16, c[0x0][0x2d0], -R2.reuse ;  /* 0x0000b40010107a23 */ /* 0x100fe20000010802 */
[----:B------:R-:W-:Y:S01]  /*7df0*/  MUFU.EX2 R8, R8 ;  /* 0x0000000800087308 */ /* 0x000fe20000000800 */
[--C-:B------:R-:W-:Y:S02]  /*7e00*/  FFMA.FTZ R15, R15, c[0x0][0x2d0], -R2.reuse ;  /* 0x0000b4000f0f7a23 */ /* 0x100fe40000010802 */
[--C-:B------:R-:W-:Y:S02]  /*7e10*/  FFMA.FTZ R14, R14, c[0x0][0x2d0], -R2.reuse ;  /* 0x0000b4000e0e7a23 */ /* 0x100fe40000010802 */
[----:B------:R-:W-:Y:S05]  /*7e20*/  FFMA.FTZ R174, R12, c[0x0][0x2d0], -R2 ;  /* 0x0000b4000cae7a23 */ /* 0x000fea0000010802 */
[----:B------:R-:W1:Y:S10]  /*7e30*/  MUFU.EX2 R2, R0 ;  /* 0x0000000000027308 */ /* 0x000e740000000800 */
[----:B------:R-:W3:Y:S10]  /*7e40*/  MUFU.EX2 R18, R18 ;  /* 0x0000001200127308 */ /* 0x000ef40000000800 */
[----:B------:R-:W-:Y:S01]  /*7e50*/  MUFU.EX2 R17, R17 ;  /* 0x0000001100117308 */ /* 0x000fe20000000800 */
[C---:B-1----:R-:W-:Y:S01]  /*7e60*/  FMUL.FTZ R9, R2.reuse, R153 ;  /* 0x0000009902097220 */ /* 0x042fe20000410000 */
[----:B------:R-:W-:Y:S01]  /*7e70*/  MOV R153, R25 ;  /* 0x0000001900997202 */ /* 0x000fe20000000f00 */
[C---:B------:R-:W-:Y:S02]  /*7e80*/  FMUL.FTZ R25, R2.reuse, R137 ;  /* 0x0000008902197220 */ /* 0x040fe40000410000 */
[C---:B------:R-:W-:Y:S01]  /*7e90*/  FMUL.FTZ R12, R2.reuse, R148 ;  /* 0x00000094020c7220 */ /* 0x040fe20000410000 */
[----:B------:R-:W-:Y:S04]  /*7ea0*/  MOV R148, R15 ;  /* 0x0000000f00947202 */ /* 0x000fe80000000f00 */
[----:B------:R-:W1:Y:S01]  /*7eb0*/  MUFU.EX2 R16, R16 ;  /* 0x0000001000107308 */ /* 0x000e620000000800 */
[C---:B------:R-:W-:Y:S02]  /*7ec0*/  FMUL.FTZ R13, R2.reuse, R149 ;  /* 0x00000095020d7220 */ /* 0x040fe40000410000 */
[----:B------:R-:W-:Y:S01]  /*7ed0*/  FMUL.FTZ R28, R2, R28 ;  /* 0x0000001c021c7220 */ /* 0x000fe20000410000 */
[----:B---3--:R-:W-:Y:S01]  /*7ee0*/  F2FP.BF16.PACK_AB R168, R18, R8 ;  /* 0x0000000812a8723e */ /* 0x008fe200000010ff */
[C---:B------:R-:W-:Y:S02]  /*7ef0*/  FMUL.FTZ R29, R2.reuse, R29 ;  /* 0x0000001d021d7220 */ /* 0x040fe40000410000 */
[C---:B------:R-:W-:Y:S02]  /*7f00*/  FMUL.FTZ R32, R2.reuse, R32 ;  /* 0x0000002002207220 */ /* 0x040fe40000410000 */
[C---:B------:R-:W-:Y:S01]  /*7f10*/  FMUL.FTZ R33, R2.reuse, R33 ;  /* 0x0000002102217220 */ /* 0x040fe20000410000 */
[----:B------:R-:W-:Y:S01]  /*7f20*/  MUFU.EX2 R153, R153 ;  /* 0x0000009900997308 */ /* 0x000fe20000000800 */
        /* <DEDUP_REMOVED lines=47> */
[----:B------:R-:W-:Y:S01]  /*8220*/  FMUL.FTZ R129, R2, R129 ;  /* 0x0000008102817220 */ /* 0x000fe20000410000 */
[----:B--2---:R-:W-:Y:S02]  /*8230*/  FSEL R6, R5, -INF , !P0 ;  /* 0xff80000005067808 */ /* 0x004fe40004000000 */
[----:B------:R-:W2:Y:S01]  /*8240*/  LDL.LU R5, [R1+0x20] ;  /* 0x0000200001057983 */ /* 0x000ea20000300800 */
[----:B------:R-:W-:Y:S02]  /*8250*/  ISETP.GT.AND P0, PT, R3, 0x1, P2 ;  /* 0x000000010300780c */ /* 0x000fe40001704270 */
[----:B------:R-:W-:Y:S01]  /*8260*/  PLOP3.LUT P2, PT, PT, PT, UP1, 0x40, 0x0 ;  /* 0x000000000000781c */ /* 0x000fe20003f4e818 */
[----:B------:R-:W-:Y:S01]  /*8270*/  UISETP.NE.AND UP1, UPT, UR11, URZ, UPT ;  /* 0x0000003f0b00728c */ /* 0x000fe2000bf25270 */
[C---:B------:R-:W-:Y:S04]  /*8280*/  ISETP.LT.OR P0, PT, R4.reuse, 0x2, P0 ;  /* 0x000000020400780c */ /* 0x040fe80000701670 */
[----:B------:R-:W-:Y:S02]  /*8290*/  FSEL R7, R179, -INF , !P0 ;  /* 0xff800000b3077808 */ /* 0x000fe40004000000 */
[C---:B------:R-:W-:Y:S02]  /*82a0*/  ISETP.GT.AND P0, PT, R3.reuse, 0x8, P1 ;  /* 0x000000080300780c */ /* 0x040fe40000f04270 */
[----:B------:R-:W-:Y:S01]  /*82b0*/  PLOP3.LUT P1, PT, PT, PT, UP0, 0x40, 0x0 ;  /* 0x000000000000781c */ /* 0x000fe20003f2e808 */
[----:B------:R-:W-:Y:S01]  /*82c0*/  UISETP.NE.AND UP0, UPT, UR10, URZ, UPT ;  /* 0x0000003f0a00728c */ /* 0x000fe2000bf05270 */
[----:B------:R-:W-:Y:S04]  /*82d0*/  ISETP.LT.OR P0, PT, R4, 0x9, P0 ;  /* 0x000000090400780c */ /* 0x000fe80000701670 */
[----:B------:R-:W-:Y:S02]  /*82e0*/  FSEL R10, R178, -INF , !P0 ;  /* 0xff800000b20a7808 */ /* 0x000fe40004000000 */
[----:B------:R-:W-:Y:S02]  /*82f0*/  ISETP.GT.AND P0, PT, R3, 0x9, P2 ;  /* 0x000000090300780c */ /* 0x000fe40001704270 */
[----:B------:R-:W-:Y:S02]  /*8300*/  PLOP3.LUT P2, PT, PT, PT, UP6, 0x40, 0x0 ;  /* 0x000000000000781c */ /* 0x000fe40003f4e868 */
[C---:B------:R-:W-:Y:S04]  /*8310*/  ISETP.LT.OR P0, PT, R4.reuse, 0xa, P0 ;  /* 0x0000000a0400780c */ /* 0x040fe80000701670 */
[----:B------:R-:W-:Y:S02]  /*8320*/  FSEL R171, R177, -INF , !P0 ;  /* 0xff800000b1ab7808 */ /* 0x000fe40004000000 */
[C---:B------:R-:W-:Y:S02]  /*8330*/  ISETP.GT.AND P0, PT, R3.reuse, 0x10, P1 ;  /* 0x000000100300780c */ /* 0x040fe40000f04270 */
[----:B------:R-:W-:Y:S02]  /*8340*/  PLOP3.LUT P1, PT, PT, PT, UP5, 0x40, 0x0 ;  /* 0x000000000000781c */ /* 0x000fe40003f2e858 */
[----:B------:R-:W-:Y:S02]  /*8350*/  ISETP.LT.OR P0, PT, R4, 0x11, P0 ;  /* 0x000000110400780c */ /* 0x000fe40000701670 */
[C---:B------:R-:W-:Y:S02]  /*8360*/  ISETP.GT.AND P1, PT, R3.reuse, 0x18, P1 ;  /* 0x000000180300780c */ /* 0x040fe40000f24270 */
[----:B------:R-:W-:Y:S02]  /*8370*/  FSEL R176, R176, -INF , !P0 ;  /* 0xff800000b0b07808 */ /* 0x000fe40004000000 */
[----:B------:R-:W-:Y:S02]  /*8380*/  ISETP.LT.OR P1, PT, R4, 0x19, P1 ;  /* 0x000000190400780c */ /* 0x000fe40000f21670 */
[C---:B------:R-:W-:Y:S02]  /*8390*/  ISETP.GT.AND P0, PT, R3.reuse, 0x11, P2 ;  /* 0x000000110300780c */ /* 0x040fe40001704270 */
[----:B------:R-:W-:Y:S02]  /*83a0*/  FSEL R172, R170, -INF , !P1 ;  /* 0xff800000aaac7808 */ /* 0x000fe40004800000 */
[----:B------:R-:W-:Y:S02]  /*83b0*/  PLOP3.LUT P1, PT, PT, PT, UP3, 0x40, 0x0 ;  /* 0x000000000000781c */ /* 0x000fe40003f2e838 */
[C---:B------:R-:W-:Y:S02]  /*83c0*/  ISETP.LT.OR P0, PT, R4.reuse, 0x12, P0 ;  /* 0x000000120400780c */ /* 0x040fe40000701670 */
[----:B------:R-:W-:Y:S02]  /*83d0*/  ISETP.GT.AND P1, PT, R3, 0x20, P1 ;  /* 0x000000200300780c */ /* 0x000fe40000f24270 */
[----:B------:R-:W-:Y:S02]  /*83e0*/  FSEL R175, R175, -INF , !P0 ;  /* 0xff800000afaf7808 */ /* 0x000fe40004000000 */
[----:B------:R-:W-:Y:S02]  /*83f0*/  ISETP.LT.OR P1, PT, R4, 0x21, P1 ;  /* 0x000000210400780c */ /* 0x000fe40000f21670 */
[----:B------:R-:W-:Y:S02]  /*8400*/  PLOP3.LUT P0, PT, PT, PT, UP4, 0x40, 0x0 ;  /* 0x000000000000781c */ /* 0x000fe40003f0e848 */
[----:B------:R-:W-:Y:S01]  /*8410*/  FSEL R178, R21, -INF , !P1 ;  /* 0xff80000015b27808 */ /* 0x000fe20004800000 */
[----:B------:R-:W-:Y:S01]  /*8420*/  FMUL.FTZ R21, R2, R141 ;  /* 0x0000008d02157220 */ /* 0x000fe20000410000 */
[C---:B------:R-:W-:Y:S01]  /*8430*/  ISETP.GT.AND P0, PT, R3.reuse, 0x19, P0 ;  /* 0x000000190300780c */ /* 0x040fe20000704270 */
[----:B------:R-:W3:Y:S01]  /*8440*/  LDL.LU R141, [R1+0x24] ;  /* 0x00002400018d7983 */ /* 0x000ee20000300800 */
[----:B------:R-:W-:Y:S02]  /*8450*/  PLOP3.LUT P1, PT, PT, PT, UP1, 0x40, 0x0 ;  /* 0x000000000000781c */ /* 0x000fe40003f2e818 */
[C---:B------:R-:W-:Y:S02]  /*8460*/  ISETP.LT.OR P0, PT, R4.reuse, 0x1a, P0 ;  /* 0x0000001a0400780c */ /* 0x040fe40000701670 */
[----:B------:R-:W-:Y:S02]  /*8470*/  ISETP.GT.AND P1, PT, R3, 0x28, P1 ;  /* 0x000000280300780c */ /* 0x000fe40000f24270 */
[----:B------:R-:W-:Y:S02]  /*8480*/  FSEL R173, R169, -INF , !P0 ;  /* 0xff800000a9ad7808 */ /* 0x000fe40004000000 */
[----:B------:R-:W-:Y:S02]  /*8490*/  PLOP3.LUT P0, PT, PT, PT, UP2, 0x40, 0x0 ;  /* 0x000000000000781c */ /* 0x000fe40003f0e828 */
[C---:B------:R-:W-:Y:S02]  /*84a0*/  ISETP.LT.OR P1, PT, R4.reuse, 0x29, P1 ;  /* 0x000000290400780c */ /* 0x040fe40000f21670 */
[----:B------:R-:W-:Y:S02]  /*84b0*/  ISETP.GT.AND P0, PT, R3, 0x21, P0 ;  /* 0x000000210300780c */ /* 0x000fe40000704270 */
[----:B------:R-:W-:Y:S02]  /*84c0*/  FSEL R177, R23, -INF , !P1 ;  /* 0xff80000017b17808 */ /* 0x000fe40004800000 */
[----:B------:R-:W-:Y:S02]  /*84d0*/  ISETP.LT.OR P0, PT, R4, 0x22, P0 ;  /* 0x000000220400780c */ /* 0x000fe40000701670 */
[----:B-1----:R-:W-:Y:S02]  /*84e0*/  F2FP.BF16.PACK_AB R170, R16, R17 ;  /* 0x0000001110aa723e */ /* 0x002fe400000010ff */
[----:B------:R-:W-:Y:S01]  /*84f0*/  FSEL R179, R20, -INF , !P0 ;  /* 0xff80000014b37808 */ /* 0x000fe20004000000 */
[----:B------:R-:W-:Y:S01]  /*8500*/  FMUL.FTZ R20, R2, R140 ;  /* 0x0000008c02147220 */ /* 0x000fe20000410000 */
[----:B------:R-:W-:Y:S01]  /*8510*/  PLOP3.LUT P0, PT, PT, PT, UP0, 0x40, 0x0 ;  /* 0x000000000000781c */ /* 0x000fe20003f0e808 */
[----:B------:R-:W-:Y:S01]  /*8520*/  UISETP.GT.AND UP0, UPT, UR13, UR9, UPT ;  /* 0x000000090d00728c */ /* 0x000fe2000bf04270 */
[----:B------:R-:W-:Y:S01]  /*8530*/  MOV R140, R19 ;  /* 0x00000013008c7202 */ /* 0x000fe20000000f00 */
[----:B------:R-:W-:Y:S01]  /*8540*/  UIADD3 UR13, UR13, -0x1, URZ ;  /* 0xffffffff0d0d7890 */ /* 0x000fe2000fffe03f */
[----:B------:R-:W-:Y:S04]  /*8550*/  ISETP.GT.AND P0, PT, R3, 0x29, P0 ;  /* 0x000000290300780c */ /* 0x000fe80000704270 */
[----:B------:R-:W-:Y:S04]  /*8560*/  ISETP.LT.OR P0, PT, R4, 0x2a, P0 ;  /* 0x0000002a0400780c */ /* 0x000fe80000701670 */
[----:B------:R-:W-:Y:S01]  /*8570*/  FSEL R132, R22, -INF , !P0 ;  /* 0xff80000016847808 */ /* 0x000fe20004000000 */
[C---:B--2---:R-:W-:Y:S02]  /*8580*/  FFMA.FTZ R0, R2.reuse, R5, R8 ;  /* 0x0000000502007223 */ /* 0x044fe40000010008 */
[----:B------:R-:W-:Y:S01]  /*8590*/  FMUL.FTZ R8, R2, R152 ;  /* 0x0000009802087220 */ /* 0x000fe20000410000 */
[----:B------:R-:W-:Y:S01]  /*85a0*/  MOV R152, R24 ;  /* 0x0000001800987202 */ /* 0x000fe20000000f00 */
[----:B------:R-:W-:Y:S01]  /*85b0*/  FADD.FTZ R4, R18, R0 ;  /* 0x0000000012047221 */ /* 0x000fe20000010000 */
[----:B------:R-:W-:Y:S01]  /*85c0*/  FMNMX.FTZ R0, R6, R134, !PT ;  /* 0x0000008606007209 */ /* 0x000fe20007810000 */
[C---:B------:R-:W-:Y:S02]  /*85d0*/  FMUL.FTZ R24, R2.reuse, R136 ;  /* 0x0000008802187220 */ /* 0x040fe40000410000 */
[----:B------:R-:W-:Y:S01]  /*85e0*/  FMUL.FTZ R5, R2, R157 ;  /* 0x0000009d02057220 */ /* 0x000fe20000410000 */
[----:B------:R-:W-:Y:S01]  /*85f0*/  FMNMX.FTZ R0, R7, R0, !PT ;  /* 0x0000000007007209 */ /* 0x000fe20007810000 */
[----:B------:R-:W-:Y:S01]  /*8600*/  MUFU.EX2 R152, R152 ;  /* 0x0000009800987308 */ /* 0x000fe20000000800 */
[----:B------:R-:W-:Y:S02]  /*8610*/  MOV R157, R14 ;  /* 0x0000000e009d7202 */ /* 0x000fe40000000f00 */
[----:B------:R-:W-:Y:S04]  /*8620*/  FMNMX.FTZ R0, R10, R0, !PT ;  /* 0x000000000a007209 */ /* 0x000fe80007810000 */
        /* <DEDUP_REMOVED lines=12> */
[----:B-1----:R-:W-:Y:S01]  /*86f0*/  FMNMX.FTZ R3, R0, R3, !PT ;  /* 0x0000000300037209 */ /* 0x002fe20007810000 */
[----:B------:R-:W-:Y:S02]  /*8700*/  FADD.FTZ R0, R17, R4 ;  /* 0x0000000411007221 */ /* 0x000fe40000010000 */
[----:B------:R-:W-:Y:S01]  /*8710*/  FMUL.FTZ R4, R2, R156 ;  /* 0x0000009c02047220 */ /* 0x000fe20000410000 */
[C---:B------:R-:W-:Y:S01]  /*8720*/  FSETP.NEU.FTZ.AND P0, PT, R3.reuse, -INF , PT ;  /* 0xff8000000300780b */ /* 0x040fe20003f1d000 */
[----:B------:R-:W-:Y:S01]  /*8730*/  FADD.FTZ R11, R16, R0 ;  /* 0x00000000100b7221 */ /* 0x000fe20000010000 */
[----:B------:R-:W-:Y:S01]  /*8740*/  MOV R156, R27 ;  /* 0x0000001b009c7202 */ /* 0x000fe20000000f00 */
[C---:B------:R-:W-:Y:S01]  /*8750*/  FMUL.FTZ R16, R2.reuse, R144 ;  /* 0x0000009002107220 */ /* 0x040fe20000410000 */
[C---:B------:R-:W-:Y:S01]  /*8760*/  FSEL R0, R3.reuse, RZ, P0 ;  /* 0x000000ff03007208 */ /* 0x040fe20000000000 */
[----:B------:R-:W-:Y:S01]  /*8770*/  FMUL.FTZ R17, R2, R145 ;  /* 0x0000009102117220 */ /* 0x000fe20000410000 */
[----:B------:R-:W-:Y:S02]  /*8780*/  MOV R145, R26 ;  /* 0x0000001a00917202 */ /* 0x000fe40000000f00 */
[----:B------:R-:W-:Y:S01]  /*8790*/  MOV R149, R11 ;  /* 0x0000000b00957202 */ /* 0x000fe20000000f00 */
[----:B------:R-:W-:Y:S01]  /*87a0*/  FADD.FTZ R0, -R0, R134 ;  /* 0x0000008600007221 */ /* 0x000fe20000010100 */
[----:B------:R-:W-:Y:S01]  /*87b0*/  MUFU.EX2 R156, R156 ;  /* 0x0000009c009c7308 */ /* 0x000fe20000000800 */
[----:B------:R-:W-:Y:S02]  /*87c0*/  FMUL.FTZ R134, R3, c[0x0][0x2d0] ;  /* 0x0000b40003867a20 */ /* 0x000fe40000410000 */
[----:B------:R-:W-:Y:S03]  /*87d0*/  FMUL.FTZ R0, R0, c[0x0][0x2d0] ;  /* 0x0000b40000007a20 */ /* 0x000fe60000410000 */
[----:B------:R-:W-:Y:S02]  /*87e0*/  FSEL R134, R134, RZ, P0 ;  /* 0x000000ff86867208 */ /* 0x000fe40000000000 */
[----:B------:R-:W-:Y:S02]  /*87f0*/  PLOP3.LUT P0, PT, PT, PT, UP0, 0x80, 0x0 ;  /* 0x000000000000781c */ /* 0x000fe40003f0f008 */
[----:B------:R-:W1:Y:S01]  /*8800*/  MUFU.EX2 R0, R0 ;  /* 0x0000000000007308 */ /* 0x000e620000000800 */
[--C-:B------:R-:W-:Y:S02]  /*8810*/  FFMA.FTZ R169, R6, c[0x0][0x2d0], -R134.reuse ;  /* 0x0000b40006a97a23 */ /* 0x100fe40000010886 */
[--C-:B------:R-:W-:Y:S02]  /*8820*/  FFMA.FTZ R7, R7, c[0x0][0x2d0], -R134.reuse ;  /* 0x0000b40007077a23 */ /* 0x100fe40000010886 */
[--C-:B------:R-:W-:Y:S05]  /*8830*/  FFMA.FTZ R2, R10, c[0x0][0x2d0], -R134.reuse ;  /* 0x0000b4000a027a23 */ /* 0x100fea0000010886 */
[----:B------:R-:W3:Y:S10]  /*8840*/  MUFU.EX2 R169, R169 ;  /* 0x000000a900a97308 */ /* 0x000ef40000000800 */
[----:B------:R-:W2:Y:S01]  /*8850*/  MUFU.EX2 R144, R7 ;  /* 0x0000000700907308 */ /* 0x000ea20000000800 */
[C---:B-1----:R-:W-:Y:S02]  /*8860*/  FMUL.FTZ R26, R0.reuse, R138 ;  /* 0x0000008a001a7220 */ /* 0x042fe40000410000 */
[C---:B------:R-:W-:Y:S02]  /*8870*/  FMUL.FTZ R27, R0.reuse, R139 ;  /* 0x0000008b001b7220 */ /* 0x040fe40000410000 */
[----:B------:R-:W1:Y:S01]  /*8880*/  LDSM.16.MT88.4 R136, [R236+0x4080] ;  /* 0x00408000ec88783b */ /* 0x000e620000004200 */
[C---:B------:R-:W-:Y:S02]  /*8890*/  FMUL.FTZ R11, R0.reuse, R155 ;  /* 0x0000009b000b7220 */ /* 0x040fe40000410000 */
[C---:B------:R-:W-:Y:S02]  /*88a0*/  FMUL.FTZ R22, R0.reuse, R142 ;  /* 0x0000008e00167220 */ /* 0x040fe40000410000 */
[C---:B------:R-:W-:Y:S02]  /*88b0*/  FMUL.FTZ R23, R0.reuse, R143 ;  /* 0x0000008f00177220 */ /* 0x040fe40000410000 */
[C---:B------:R-:W-:Y:S01]  /*88c0*/  FMUL.FTZ R6, R0.reuse, R158 ;  /* 0x0000009e00067220 */ /* 0x040fe20000410000 */
[----:B------:R-:W-:Y:S01]  /*88d0*/  MOV R158, R145 ;  /* 0x00000091009e7202 */ /* 0x000fe20000000f00 */
[C---:B------:R-:W-:Y:S01]  /*88e0*/  FMUL.FTZ R10, R0.reuse, R154 ;  /* 0x0000009a000a7220 */ /* 0x040fe20000410000 */
[----:B------:R-:W-:Y:S01]  /*88f0*/  MOV R154, R149 ;  /* 0x00000095009a7202 */ /* 0x000fe20000000f00 */
[C---:B------:R-:W-:Y:S01]  /*8900*/  FMUL.FTZ R14, R0.reuse, R150 ;  /* 0x00000096000e7220 */ /* 0x040fe20000410000 */
[----:B------:R-:W-:Y:S01]  /*8910*/  MUFU.EX2 R145, R157 ;  /* 0x0000009d00917308 */ /* 0x000fe20000000800 */
[C---:B------:R-:W-:Y:S02]  /*8920*/  FMUL.FTZ R15, R0.reuse, R151 ;  /* 0x00000097000f7220 */ /* 0x040fe40000410000 */
[----:B---3--:R-:W-:Y:S01]  /*8930*/  FFMA.FTZ R151, R0, R141, R169 ;  /* 0x0000008d00977223 */ /* 0x008fe200000100a9 */
[----:B--2---:R-:W-:Y:S01]  /*8940*/  F2FP.BF16.PACK_AB R169, R144, R169 ;  /* 0x000000a990a9723e */ /* 0x004fe200000010ff */
[C---:B------:R-:W-:Y:S01]  /*8950*/  FMUL.FTZ R7, R0.reuse, R159 ;  /* 0x0000009f00077220 */ /* 0x040fe20000410000 */
[----:B------:R-:W-:Y:S01]  /*8960*/  MOV R159, R140 ;  /* 0x0000008c009f7202 */ /* 0x000fe20000000f00 */
[C---:B------:R-:W-:Y:S01]  /*8970*/  FMUL.FTZ R18, R0.reuse, R146 ;  /* 0x0000009200127220 */ /* 0x040fe20000410000 */
[----:B------:R-:W-:Y:S01]  /*8980*/  LDSM.16.MT88.4 R140, [R236+0x4880] ;  /* 0x00488000ec8c783b */ /* 0x000fe20000004200 */
[C---:B------:R-:W-:Y:S01]  /*8990*/  FMUL.FTZ R19, R0.reuse, R147 ;  /* 0x0000009300137220 */ /* 0x040fe20000410000 */
[----:B------:R-:W-:Y:S01]  /*89a0*/  MUFU.EX2 R157, R174 ;  /* 0x000000ae009d7308 */ /* 0x000fe20000000800 */
[C---:B------:R-:W-:Y:S02]  /*89b0*/  FMUL.FTZ R30, R0.reuse, R30 ;  /* 0x0000001e001e7220 */ /* 0x040fe40000410000 */
[C---:B------:R-:W-:Y:S02]  /*89c0*/  FMUL.FTZ R31, R0.reuse, R31 ;  /* 0x0000001f001f7220 */ /* 0x040fe40000410000 */
        /* <DEDUP_REMOVED lines=52> */
[--C-:B------:R-:W-:Y:S02]  /*8d10*/  FFMA.FTZ R0, R171, c[0x0][0x2d0], -R134.reuse ;  /* 0x0000b400ab007a23 */ /* 0x100fe40000010886 */
[----:B------:R-:W-:Y:S02]  /*8d20*/  FADD.FTZ R144, R144, R151 ;  /* 0x0000009790907221 */ /* 0x000fe40000010000 */
[----:B------:R-:W2:Y:S02]  /*8d30*/  MUFU.EX2 R146, R0 ;  /* 0x0000000000927308 */ /* 0x000ea40000000800 */
[----:B--2---:R-:W-:Y:S01]  /*8d40*/  F2FP.BF16.PACK_AB R171, R146, R147 ;  /* 0x0000009392ab723e */ /* 0x004fe200000010ff */
[--C-:B------:R-:W-:Y:S07]  /*8d50*/  FFMA.FTZ R0, R176, c[0x0][0x2d0], -R134.reuse ;  /* 0x0000b400b0007a23 */ /* 0x100fee0000010886 */
[----:B------:R-:W-:Y:S01]  /*8d60*/  MUFU.EX2 R176, R159 ;  /* 0x0000009f00b07308 */ /* 0x000fe20000000800 */
[C---:B-1----:R-:W-:Y:S09]  /*8d70*/  HMMA.16816.F32.BF16 R4, R168.reuse, R136, R4 ;  /* 0x00000088a804723c */ /* 0x042ff20000041804 */
[----:B------:R1:W-:Y:S01]  /*8d80*/  MUFU.EX2 R149, R0 ;  /* 0x0000000000957308 */ /* 0x0003e20000000800 */
[C---:B------:R-:W-:Y:S01]  /*8d90*/  HMMA.16816.F32.BF16 R8, R168.reuse, R138, R8 ;  /* 0x0000008aa808723c */ /* 0x040fe20000041808 */
[----:B------:R-:W2:Y:S02]  /*8da0*/  LDSM.16.MT88.4 R136, [R237+0x4080] ;  /* 0x00408000ed88783b */ /* 0x000ea40000004200 */
[--C-:B-1----:R-:W-:Y:S06]  /*8db0*/  FFMA.FTZ R0, R175, c[0x0][0x2d0], -R134.reuse ;  /* 0x0000b400af007a23 */ /* 0x102fec0000010886 */
[----:B------:R1:W3:Y:S01]  /*8dc0*/  MUFU.EX2 R150, R0 ;  /* 0x0000000000967308 */ /* 0x0002e20000000800 */
[C---:B--2---:R-:W-:Y:S08]  /*8dd0*/  HMMA.16816.F32.BF16 R12, R168.reuse, R136, R12 ;  /* 0x00000088a80c723c */ /* 0x044ff0000004180c */
[C---:B------:R-:W-:Y:S01]  /*8de0*/  HMMA.16816.F32.BF16 R16, R168.reuse, R138, R16 ;  /* 0x0000008aa810723c */ /* 0x040fe20000041810 */
[----:B------:R-:W2:Y:S03]  /*8df0*/  LDSM.16.MT88.4 R136, [R240+0x4080] ;  /* 0x00408000f088783b */ /* 0x000ea60000004200 */
[--C-:B-1----:R-:W-:Y:S04]  /*8e00*/  FFMA.FTZ R0, R172, c[0x0][0x2d0], -R134.reuse ;  /* 0x0000b400ac007a23 */ /* 0x102fe80000010886 */
[----:B------:R1:W-:Y:S04]  /*8e10*/  MUFU.EX2 R148, R0 ;  /* 0x0000000000947308 */ /* 0x0003e80000000800 */
[----:B-1----:R-:W-:Y:S06]  /*8e20*/  FFMA.FTZ R0, R173, c[0x0][0x2d0], -R134 ;  /* 0x0000b400ad007a23 */ /* 0x002fec0000010886 */
[----:B------:R1:W4:Y:S01]  /*8e30*/  MUFU.EX2 R174, R0 ;  /* 0x0000000000ae7308 */ /* 0x0003220000000800 */
[C---:B--2---:R-:W-:Y:S08]  /*8e40*/  HMMA.16816.F32.BF16 R20, R168.reuse, R136, R20 ;  /* 0x00000088a814723c */ /* 0x044ff00000041814 */
[C---:B------:R-:W-:Y:S01]  /*8e50*/  HMMA.16816.F32.BF16 R24, R168.reuse, R138, R24 ;  /* 0x0000008aa818723c */ /* 0x040fe20000041818 */
[----:B------:R-:W2:Y:S03]  /*8e60*/  LDSM.16.MT88.4 R136, [R239+0x4080] ;  /* 0x00408000ef88783b */ /* 0x000ea60000004200 */
[----:B-1----:R-:W-:Y:S02]  /*8e70*/  FADD.FTZ R0, R2, R154 ;  /* 0x0000009a02007221 */ /* 0x002fe40000010000 */
[----:B------:R-:W1:Y:S02]  /*8e80*/  MUFU.EX2 R154, R158 ;  /* 0x0000009e009a7308 */ /* 0x000e640000000800 */
[----:B------:R-:W-:Y:S04]  /*8e90*/  FADD.FTZ R151, R145, R0 ;  /* 0x0000000091977221 */ /* 0x000fe80000010000 */
[----:B------:R-:W-:Y:S01]  /*8ea0*/  FADD.FTZ R0, R147, R144 ;  /* 0x0000009093007221 */ /* 0x000fe20000010000 */
[C---:B--2---:R-:W-:Y:S08]  /*8eb0*/  HMMA.16816.F32.BF16 R28, R168.reuse, R136, R28 ;  /* 0x00000088a81c723c */ /* 0x044ff0000004181c */
[C---:B------:R-:W-:Y:S01]  /*8ec0*/  HMMA.16816.F32.BF16 R32, R168.reuse, R138, R32 ;  /* 0x0000008aa820723c */ /* 0x040fe20000041820 */
[----:B------:R-:W2:Y:S07]  /*8ed0*/  LDSM.16.MT88.4 R136, [R236+0x5880] ;  /* 0x00588000ec88783b */ /* 0x000eae0000004200 */
        /* <DEDUP_REMOVED lines=33> */
[C---:B--2---:R-:W-:Y:S07]  /*90f0*/  HMMA.16816.F32.BF16 R124, R168.reuse, R136, R124 ;  /* 0x00000088a87c723c */ /* 0x044fee000004187c */
[----:B------:R-:W-:Y:S01]  /*9100*/  F2FP.BF16.PACK_AB R136, R145, R2 ;  /* 0x000000029188723e */ /* 0x000fe200000010ff */
[----:B------:R-:W-:Y:S04]  /*9110*/  HMMA.16816.F32.BF16 R128, R168, R138, R128 ;  /* 0x0000008aa880723c */ /* 0x000fe80000041880 */
[----:B---3--:R-:W-:Y:S01]  /*9120*/  F2FP.BF16.PACK_AB R137, R150, R149 ;  /* 0x000000959689723e */ /* 0x008fe200000010ff */
[----:B------:R-:W-:Y:S02]  /*9130*/  FADD.FTZ R2, R146, R0 ;  /* 0x0000000092027221 */ /* 0x000fe40000010000 */
[----:B------:R-:W-:Y:S01]  /*9140*/  F2FP.BF16.PACK_AB R138, R157, R156 ;  /* 0x0000009c9d8a723e */ /* 0x000fe200000010ff */
[----:B------:R-:W-:Y:S01]  /*9150*/  LDSM.16.MT88.4 R144, [R239+0x9080] ;  /* 0x00908000ef90783b */ /* 0x000fe20000004200 */
[----:B----4-:R-:W-:Y:S03]  /*9160*/  F2FP.BF16.PACK_AB R139, R174, R148 ;  /* 0x00000094ae8b723e */ /* 0x010fe600000010ff */
[----:B------:R-:W-:Y:S01]  /*9170*/  FFMA.FTZ R0, R178, c[0x0][0x2d0], -R134 ;  /* 0x0000b400b2007a23 */ /* 0x000fe20000010886 */
[----:B-1----:R-:W-:Y:S01]  /*9180*/  MOV R178, R154 ;  /* 0x0000009a00b27202 */ /* 0x002fe20000000f00 */
[----:B------:R-:W-:Y:S02]  /*9190*/  FADD.FTZ R2, R149, R2 ;  /* 0x0000000295027221 */ /* 0x000fe40000010000 */
[C---:B------:R-:W-:Y:S01]  /*91a0*/  HMMA.16816.F32.BF16 R4, R136.reuse, R140, R4 ;  /* 0x0000008c8804723c */ /* 0x040fe20000041804 */
[----:B------:R1:W-:Y:S04]  /*91b0*/  MUFU.EX2 R172, R0 ;  /* 0x0000000000ac7308 */ /* 0x0003e80000000800 */
[----:B------:R-:W-:Y:S03]  /*91c0*/  FADD.FTZ R2, R150, R2 ;  /* 0x0000000296027221 */ /* 0x000fe60000010000 */
[C---:B------:R-:W-:Y:S01]  /*91d0*/  HMMA.16816.F32.BF16 R8, R136.reuse, R142, R8 ;  /* 0x0000008e8808723c */ /* 0x040fe20000041808 */
[----:B------:R-:W2:Y:S03]  /*91e0*/  LDSM.16.MT88.4 R140, [R237+0x4880] ;  /* 0x00488000ed8c783b */ /* 0x000ea60000004200 */
[--C-:B-1----:R-:W-:Y:S01]  /*91f0*/  FFMA.FTZ R0, R179, c[0x0][0x2d0], -R134.reuse ;  /* 0x0000b400b3007a23 */ /* 0x102fe20000010886 */
[----:B------:R-:W-:Y:S03]  /*9200*/  MOV R179, R153 ;  /* 0x0000009900b37202 */ /* 0x000fe60000000f00 */
[----:B------:R1:W3:Y:S01]  /*9210*/  MUFU.EX2 R173, R0 ;  /* 0x0000000000ad7308 */ /* 0x0002e20000000800 */
[----:B------:R-:W-:Y:S01]  /*9220*/  F2FP.BF16.PACK_AB R170, R178, R179 ;  /* 0x000000b3b2aa723e */ /* 0x000fe200000010ff */
[C---:B--2---:R-:W-:Y:S03]  /*9230*/  HMMA.16816.F32.BF16 R12, R136.reuse, R140, R12 ;  /* 0x0000008c880c723c */ /* 0x044fe6000004180c */
[--C-:B-1----:R-:W-:Y:S01]  /*9240*/  FFMA.FTZ R0, R177, c[0x0][0x2d0], -R134.reuse ;  /* 0x0000b400b1007a23 */ /* 0x102fe20000010886 */
[----:B------:R-:W-:Y:S01]  /*9250*/  MOV R177, R152 ;  /* 0x0000009800b17202 */ /* 0x000fe20000000f00 */
[----:B------:R-:W-:Y:S01]  /*9260*/  FFMA.FTZ R134, R132, c[0x0][0x2d0], -R134 ;  /* 0x0000b40084867a23 */ /* 0x000fe20000010886 */
[----:B------:R-:W-:Y:S02]  /*9270*/  LDSM.16.MT88.4 R152, [R236+0x5080] ;  /* 0x00508000ec98783b */ /* 0x000fe40000004200 */
[C---:B------:R-:W-:Y:S01]  /*9280*/  HMMA.16816.F32.BF16 R16, R136.reuse, R142, R16 ;  /* 0x0000008e8810723c */ /* 0x040fe20000041810 */
[----:B------:R1:W-:Y:S03]  /*9290*/  MUFU.EX2 R132, R0 ;  /* 0x0000000000847308 */ /* 0x0003e60000000800 */
[----:B------:R-:W-:Y:S02]  /*92a0*/  F2FP.BF16.PACK_AB R168, R177, R176 ;  /* 0x000000b0b1a8723e */ /* 0x000fe400000010ff */
[----:B---3--:R-:W-:Y:S01]  /*92b0*/  F2FP.BF16.PACK_AB R169, R173, R172 ;  /* 0x000000acada9723e */ /* 0x008fe200000010ff */
[----:B------:R-:W2:Y:S04]  /*92c0*/  LDSM.16.MT88.4 R140, [R240+0x4880] ;  /* 0x00488000f08c783b */ /* 0x000ea80000004200 */
[----:B------:R-:W3:Y:S01]  /*92d0*/  MUFU.EX2 R134, R134 ;  /* 0x0000008600867308 */ /* 0x000ee20000000800 */
[----:B-1----:R-:W-:Y:S04]  /*92e0*/  FADD.FTZ R0, R156, R151 ;  /* 0x000000979c007221 */ /* 0x002fe80000010000 */
[----:B------:R-:W-:Y:S02]  /*92f0*/  FADD.FTZ R175, R157, R0 ;  /* 0x000000009daf7221 */ /* 0x000fe40000010000 */
[----:B------:R-:W-:Y:S02]  /*9300*/  FADD.FTZ R0, R148, R2 ;  /* 0x0000000294007221 */ /* 0x000fe40000010000 */
[----:B------:R-:W-:Y:S01]  /*9310*/  FADD.FTZ R2, R176, R175 ;  /* 0x000000afb0027221 */ /* 0x000fe20000010000 */
[----:B---3--:R-:W-:Y:S01]  /*9320*/  F2FP.BF16.PACK_AB R171, R134, R132 ;  /* 0x0000008486ab723e */ /* 0x008fe200000010ff */
[----:B------:R-:W-:Y:S02]  /*9330*/  FADD.FTZ R0, R174, R0 ;  /* 0x00000000ae007221 */ /* 0x000fe40000010000 */
[----:B------:R-:W-:Y:S02]  /*9340*/  FADD.FTZ R2, R177, R2 ;  /* 0x00000002b1027221 */ /* 0x000fe40000010000 */
[----:B------:R-:W-:Y:S02]  /*9350*/  FADD.FTZ R0, R172, R0 ;  /* 0x00000000ac007221 */ /* 0x000fe40000010000 */
[----:B------:R-:W-:Y:S02]  /*9360*/  FADD.FTZ R2, R179, R2 ;  /* 0x00000002b3027221 */ /* 0x000fe40000010000 */
[----:B------:R-:W-:Y:S01]  /*9370*/  FADD.FTZ R0, R173, R0 ;  /* 0x00000000ad007221 */ /* 0x000fe20000010000 */
[C---:B--2---:R-:W-:Y:S03]  /*9380*/  HMMA.16816.F32.BF16 R20, R136.reuse, R140, R20 ;  /* 0x0000008c8814723c */ /* 0x044fe60000041814 */
[----:B------:R-:W-:Y:S01]  /*9390*/  FADD.FTZ R0, R132, R0 ;  /* 0x0000000084007221 */ /* 0x000fe20000010000 */
[-C--:B------:R-:W-:Y:S03]  /*93a0*/  MOV R132, R3.reuse ;  /* 0x0000000300847202 */ /* 0x080fe60000000f00 */
[----:B------:R-:W-:Y:S01]  /*93b0*/  FADD.FTZ R0, R134, R0 ;  /* 0x0000000086007221 */ /* 0x000fe20000010000 */
[C---:B------:R-:W-:Y:S01]  /*93c0*/  HMMA.16816.F32.BF16 R24, R136.reuse, R142, R24 ;  /* 0x0000008e8818723c */ /* 0x040fe20000041818 */
[----:B------:R-:W1:Y:S03]  /*93d0*/  LDSM.16.MT88.4 R140, [R239+0x4880] ;  /* 0x00488000ef8c783b */ /* 0x000e660000004200 */
[----:B------:R-:W-:Y:S04]  /*93e0*/  MOV R134, R3 ;  /* 0x0000000300867202 */ /* 0x000fe80000000f00 */
        /* <DEDUP_REMOVED lines=34> */
[C---:B------:R-:W-:Y:S08]  /*9610*/  HMMA.16816.F32.BF16 R120, R136.reuse, R142, R120 ;  /* 0x0000008e8878723c */ /* 0x040ff00000041878 */
[C---:B------:R-:W-:Y:S08]  /*9620*/  HMMA.16816.F32.BF16 R124, R136.reuse, R144, R124 ;  /* 0x00000090887c723c */ /* 0x040ff0000004187c */
[----:B------:R-:W-:Y:S01]  /*9630*/  HMMA.16816.F32.BF16 R128, R136, R146, R128 ;  /* 0x000000928880723c */ /* 0x000fe20000041880 */
[----:B------:R-:W1:Y:S07]  /*9640*/  LDSM.16.MT88.4 R144, [R237+0x5080] ;  /* 0x00508000ed90783b */ /* 0x000e6e0000004200 */
[C---:B------:R-:W-:Y:S01]  /*9650*/  HMMA.16816.F32.BF16 R156, R168.reuse, R152, R4 ;  /* 0x00000098a89c723c */ /* 0x040fe20000041804 */
[----:B------:R-:W2:Y:S07]  /*9660*/  LDSM.16.MT88.4 R136, [R240+0x5080] ;  /* 0x00508000f088783b */ /* 0x000eae0000004200 */
[C---:B------:R-:W-:Y:S01]  /*9670*/  HMMA.16816.F32.BF16 R152, R168.reuse, R154, R8 ;  /* 0x0000009aa898723c */ /* 0x040fe20000041808 */
[----:B------:R-:W3:Y:S08]  /*9680*/  LDSM.16.MT88.4 R4, [R239+0x5080] ;  /* 0x00508000ef04783b */ /* 0x000ef00000004200 */
[----:B------:R-:W4:Y:S01]  /*9690*/  LDSM.16.MT88.4 R8, [R236+0x6880] ;  /* 0x00688000ec08783b */ /* 0x000f220000004200 */
[C---:B-1----:R-:W-:Y:S07]  /*96a0*/  HMMA.16816.F32.BF16 R148, R168.reuse, R144, R12 ;  /* 0x00000090a894723c */ /* 0x042fee000004180c */
[----:B------:R-:W1:Y:S01]  /*96b0*/  LDSM.16.MT88.4 R12, [R237+0x6880] ;  /* 0x00688000ed0c783b */ /* 0x000e620000004200 */
[C---:B------:R-:W-:Y:S08]  /*96c0*/  HMMA.16816.F32.BF16 R144, R168.reuse, R146, R16 ;  /* 0x00000092a890723c */ /* 0x040ff00000041810 */
[C---:B--2---:R-:W-:Y:S08]  /*96d0*/  HMMA.16816.F32.BF16 R140, R168.reuse, R136, R20 ;  /* 0x00000088a88c723c */ /* 0x044ff00000041814 */
[C---:B------:R-:W-:Y:S08]  /*96e0*/  HMMA.16816.F32.BF16 R136, R168.reuse, R138, R24 ;  /* 0x0000008aa888723c */ /* 0x040ff00000041818 */
[C---:B---3--:R-:W-:Y:S08]  /*96f0*/  HMMA.16816.F32.BF16 R28, R168.reuse, R4, R28 ;  /* 0x00000004a81c723c */ /* 0x048ff0000004181c */
[C---:B------:R-:W-:Y:S01]  /*9700*/  HMMA.16816.F32.BF16 R32, R168.reuse, R6, R32 ;  /* 0x00000006a820723c */ /* 0x040fe20000041820 */
[----:B------:R-:W2:Y:S07]  /*9710*/  LDSM.16.MT88.4 R4, [R240+0x6880] ;  /* 0x00688000f004783b */ /* 0x000eae0000004200 */
[C---:B----4-:R-:W-:Y:S08]  /*9720*/  HMMA.16816.F32.BF16 R36, R168.reuse, R8, R36 ;  /* 0x00000008a824723c */ /* 0x050ff00000041824 */
[C---:B------:R-:W-:Y:S01]  /*9730*/  HMMA.16816.F32.BF16 R40, R168.reuse, R10, R40 ;  /* 0x0000000aa828723c */ /* 0x040fe20000041828 */
[----:B------:R-:W3:Y:S07]  /*9740*/  LDSM.16.MT88.4 R8, [R239+0x6880] ;  /* 0x00688000ef08783b */ /* 0x000eee0000004200 */
        /* <DEDUP_REMOVED lines=25> */
[C---:B------:R-:W-:Y:S08]  /*98e0*/  HMMA.16816.F32.BF16 R112, R168.reuse, R10, R112 ;  /* 0x0000000aa870723c */ /* 0x040ff00000041870 */
[C---:B-1----:R-:W-:Y:S08]  /*98f0*/  HMMA.16816.F32.BF16 R116, R168.reuse, R12, R116 ;  /* 0x0000000ca874723c */ /* 0x042ff00000041874 */
[C---:B------:R-:W-:Y:S08]  /*9900*/  HMMA.16816.F32.BF16 R120, R168.reuse, R14, R120 ;  /* 0x0000000ea878723c */ /* 0x040ff00000041878 */
[C---:B--2---:R-:W-:Y:S07]  /*9910*/  HMMA.16816.F32.BF16 R124, R168.reuse, R4, R124 ;  /* 0x00000004a87c723c */ /* 0x044fee000004187c */
[----:B------:R-:W-:Y:S01]  /*9920*/  FADD.FTZ R4, R178, R2 ;  /* 0x00000002b2047221 */ /* 0x000fe20000010000 */
[----:B------:R-:W-:Y:S04]  /*9930*/  HMMA.16816.F32.BF16 R128, R168, R6, R128 ;  /* 0x00000006a880723c */ /* 0x000fe80000041880 */
[----:B------:R1:W-:Y:S01]  /*9940*/  STL [R1+0x20], R4 ;  /* 0x0000200401007387 */ /* 0x0003e20000100800 */
[----:B------:R-:W-:Y:S03]  /*9950*/  MOV R2, R133 ;  /* 0x0000008500027202 */ /* 0x000fe60000000f00 */
[----:B------:R1:W-:Y:S01]  /*9960*/  STL [R1+0x24], R0 ;  /* 0x0000240001007387 */ /* 0x0003e20000100800 */
[----:B------:R-:W-:-:S05]  /*9970*/  @P0 BRA `(.L_x_187) ;  /* 0xffffc25000000947 */ /* 0x000fca000383ffff */
.L_x_176:
[----:B------:R-:W2:Y:S01]  /*9980*/  S2UR UR9, SR_CTAID.X ;  /* 0x00000000000979c3 */ /* 0x000ea20000002500 */
[----:B------:R-:W-:-:S02]  /*9990*/  UISETP.NE.AND UP1, UPT, UR18, URZ, UPT ;  /* 0x0000003f1200728c */ /* 0x000fc4000bf25270 */
[----:B------:R-:W-:Y:S02]  /*99a0*/  UISETP.NE.AND UP0, UPT, UR17, URZ, UPT ;  /* 0x0000003f1100728c */ /* 0x000fe4000bf05270 */
[----:B------:R-:W-:-:S04]  /*99b0*/  ULDC.64 UR4, c[0x0][0x2c8] ;  /* 0x0000b20000047ab9 */ /* 0x000fc80000000a00 */
[----:B------:R-:W-:Y:S01]  /*99c0*/  PLOP3.LUT P0, PT, PT, PT, UP0, 0x40, 0x0 ;  /* 0x000000000000781c */ /* 0x000fe20003f0e808 */
[----:B--2---:R-:W-:-:S04]  /*99d0*/  ULEA UR9, UR9, 0x7f, 0x7 ;  /* 0x0000007f09097891 */ /* 0x004fc8000f8e383f */
[----:B------:R-:W-:-:S03]  /*99e0*/  UIMAD.WIDE.U32 UR10, UR9, UR4, URZ ;  /* 0x00000004090a72a5 */ /* 0x000fc6000f8e003f */
[----:B------:R-:W-:Y:S02]  /*99f0*/  ULDC UR4, c[0x0][0x168] ;  /* 0x00005a0000047ab9 */ /* 0x000fe40000000800 */
[----:B------:R-:W-:Y:S02]  /*9a00*/  @UP1 USHF.R.U32.HI UR9, URZ, UR5, UR11 ;  /* 0x000000053f091299 */ /* 0x000fe4000801160b */
[----:B------:R-:W-:Y:S02]  /*9a10*/  UIADD3 UR4, -UR4, 0x1, URZ ;  /* 0x0000000104047890 */ /* 0x000fe4000fffe13f */
[----:B------:R-:W-:Y:S02]  /*9a20*/  ULDC UR5, c[0x0][0x1d0] ;  /* 0x0000740000057ab9 */ /* 0x000fe40000000800 */
[----:B------:R-:W-:-:S03]  /*9a30*/  UIADD3 UR10, UR9, UR5, UR4 ;  /* 0x00000005090a7290 */ /* 0x000fc6000fffe004 */
[----:B------:R-:W-:Y:S02]  /*9a40*/  ULDC UR9, c[0x0][0x324] ;  /* 0x0000c90000097ab9 */ /* 0x000fe40000000800 */
[----:B------:R-:W-:Y:S01]  /*9a50*/  UIADD3 UR9, UR10, -UR9, URZ ;  /* 0x800000090a097290 */ /* 0x000fe2000fffe03f */
[----:B------:R-:W-:Y:S05]  /*9a60*/  @P0 BRA `(.L_x_188) ;  /* 0x0000016000000947 */ /* 0x000fea0003800000 */
[----:B------:R-:W-:-:S06]  /*9a70*/  UISETP.GT.AND UP0, UPT, UR10, -0x1, UPT ;  /* 0xffffffff0a00788c */ /* 0x000fcc000bf04270 */
[----:B------:R-:W-:-:S13]  /*9a80*/  PLOP3.LUT P0, PT, PT, PT, UP0, 0x80, 0x0 ;  /* 0x000000000000781c */ /* 0x000fda0003f0f008 */
[----:B------:R-:W-:Y:S05]  /*9a90*/  @P0 BRA `(.L_x_189) ;  /* 0x0000009000000947 */ /* 0x000fea0003800000 */
[----:B------:R-:W-:Y:S02]  /*9aa0*/  ULDC UR4, c[0x0][0x32c] ;  /* 0x0000cb0000047ab9 */ /* 0x000fe40000000800 */
[----:B------:R-:W-:Y:S02]  /*9ab0*/  UISETP.NE.AND UP0, UPT, UR4, 0x1, UPT ;  /* 0x000000010400788c */ /* 0x000fe4000bf05270 */
[----:B------:R-:W-:Y:S02]  /*9ac0*/  ULOP3.LUT UR10, URZ, UR10, URZ, 0x33, !UPT ;  /* 0x0000000a3f0a7292 */ /* 0x000fe4000f8e333f */
[----:B------:R-:W-:Y:S02]  /*9ad0*/  ULDC.64 UR4, c[0x0][0x330] ;  /* 0x0000cc0000047ab9 */ /* 0x000fe40000000a00 */
[----:B------:R-:W-:-:S07]  /*9ae0*/  UIMAD.WIDE.U32 UR14, UR10, UR4, URZ ;  /* 0x000000040a0e72a5 */ /* 0x000fce000f8e003f */
[----:B------:R-:W-:Y:S02]  /*9af0*/  @UP0 UMOV UR11, UR15 ;  /* 0x0000000f000b0c82 */ /* 0x000fe40008000000 */
[----:B------:R-:W-:-:S04]  /*9b00*/  @UP0 USHF.R.U32.HI UR10, URZ, UR5, UR11 ;  /* 0x000000053f0a0299 */ /* 0x000fc8000801160b */
[----:B------:R-:W-:Y:S01]  /*9b10*/  ULOP3.LUT UR10, URZ, UR10, URZ, 0x33, !UPT ;  /* 0x0000000a3f0a7292 */ /* 0x000fe2000f8e333f */
[----:B------:R-:W-:Y:S05]  /*9b20*/  BRA `(.L_x_190) ;  /* 0x0000006000007947 */ /* 0x000fea0003800000 */
.L_x_189:
[----:B------:R-:W-:Y:S02]  /*9b30*/  ULDC UR4, c[0x0][0x32c] ;  /* 0x0000cb0000047ab9 */ /* 0x000fe40000000800 */
[----:B------:R-:W-:-:S03]  /*9b40*/  UISETP.NE.AND UP0, UPT, UR4, 0x1, UPT ;  /* 0x000000010400788c */ /* 0x000fc6000bf05270 */
[----:B------:R-:W-:Y:S02]  /*9b50*/  ULDC.64 UR4, c[0x0][0x330] ;  /* 0x0000cc0000047ab9 */ /* 0x000fe40000000a00 */
[----:B------:R-:W-:-:S07]  /*9b60*/  UIMAD.WIDE.U32 UR14, UR10, UR4, URZ ;  /* 0x000000040a0e72a5 */ /* 0x000fce000f8e003f */
[----:B------:R-:W-:Y:S02]  /*9b70*/  @UP0 UMOV UR11, UR15 ;  /* 0x0000000f000b0c82 */ /* 0x000fe40008000000 */
[----:B------:R-:W-:Y:S02]  /*9b80*/  @UP0 USHF.R.U32.HI UR10, URZ, UR5, UR11 ;  /* 0x000000053f0a0299 */ /* 0x000fe4000801160b */
.L_x_190:
[----:B------:R-:W-:Y:S02]  /*9b90*/  ULDC UR4, c[0x0][0x32c] ;  /* 0x0000cb0000047ab9 */ /* 0x000fe40000000800 */
[----:B------:R-:W-:-:S04]  /*9ba0*/  UIMAD UR4, UR10, UR4, URZ ;  /* 0x000000040a0472a4 */ /* 0x000fc8000f8e023f */
[----:B------:R-:W-:-:S04]  /*9bb0*/  UISETP.LT.AND UP0, UPT, UR9, UR4, UPT ;  /* 0x000000040900728c */ /* 0x000fc8000bf01270 */
[----:B------:R-:W-:-:S04]  /*9bc0*/  USEL UR9, UR9, UR4, !UP0 ;  /* 0x0000000409097287 */ /* 0x000fc8000c000000 */
.L_x_188:
[----:B------:R-:W-:-:S04]  /*9bd0*/  UIADD3 UR9, UR9, 0x2f, URZ ;  /* 0x0000002f09097890 */ /* 0x000fc8000fffe03f */
[----:B------:R-:W-:-:S04]  /*9be0*/  UIMAD.WIDE UR4, UR9, 0x2aaaaaab, URZ ;  /* 0x2aaaaaab090478a5 */ /* 0x000fc8000f8e023f */
        /* <DEDUP_REMOVED lines=9> */
[----:B-1----:R-:W4:Y:S04]  /*9c80*/  LDL.64 R4, [R1+0x38] ;  /* 0x0000380001047983 */ /* 0x002f280000100a00 */
[----:B------:R-:W4:Y:S01]  /*9c90*/  LDL.64 R2, [R1+0x30] ;  /* 0x0000300001027983 */ /* 0x000f220000100a00 */
[----:B--2---:R-:W-:-:S02]  /*9ca0*/  IADD3 R11, P0, R8, 0x40, RZ ;  /* 0x00000040080b7810 */ /* 0x004fc40007f1e0ff */
[----:B------:R-:W-:-:S03]  /*9cb0*/  IADD3 R10, P1, R8, 0x80, RZ ;  /* 0x00000080080a7810 */ /* 0x000fc60007f3e0ff */
[--C-:B---3--:R-:W-:Y:S01]  /*9cc0*/  IMAD.X R0, RZ, RZ, R7.reuse, P0 ;  /* 0x000000ffff007224 */ /* 0x108fe200000e0607 */
[----:B------:R-:W-:Y:S01]  /*9cd0*/  STL [R1+0x78], R11 ;  /* 0x0000780b01007387 */ /* 0x000fe20000100800 */
[----:B------:R-:W-:Y:S01]  /*9ce0*/  IADD3 R9, P0, R8, 0xc0, RZ ;  /* 0x000000c008097810 */ /* 0x000fe20007f1e0ff */
[--C-:B------:R-:W-:Y:S01]  /*9cf0*/  IMAD.X R8, RZ, RZ, R7.reuse, P1 ;  /* 0x000000ffff087224 */ /* 0x100fe200008e0607 */
[C---:B----4-:R-:W-:Y:S01]  /*9d00*/  IADD3 R6, P1, R4.reuse, 0x80, RZ ;  /* 0x0000008004067810 */ /* 0x050fe20007f3e0ff */
[----:B------:R-:W-:Y:S02]  /*9d10*/  STL [R1+0x70], R10 ;  /* 0x0000700a01007387 */ /* 0x000fe40000100800 */
[----:B------:R-:W-:Y:S01]  /*9d20*/  IMAD.X R7, RZ, RZ, R7, P0 ;  /* 0x000000ffff077224 */ /* 0x000fe200000e0607 */
[C---:B------:R-:W-:Y:S01]  /*9d30*/  IADD3 R5, P0, R4.reuse, 0xc0, RZ ;  /* 0x000000c004057810 */ /* 0x040fe20007f1e0ff */
[----:B------:R1:W-:Y:S04]  /*9d40*/  STL [R1+0x74], R0 ;  /* 0x0000740001007387 */ /* 0x0003e80000100800 */
[----:B------:R-:W-:Y:S04]  /*9d50*/  STL [R1+0x68], R9 ;  /* 0x0000680901007387 */ /* 0x000fe80000100800 */
[----:B------:R-:W-:Y:S01]  /*9d60*/  STL [R1+0x6c], R8 ;  /* 0x00006c0801007387 */ /* 0x000fe20000100800 */
[----:B-1----:R-:W-:Y:S01]  /*9d70*/  IADD3 R0, P2, R4, 0x40, RZ ;  /* 0x0000004004007810 */ /* 0x002fe20007f5e0ff */
[----:B------:R-:W-:-:S04]  /*9d80*/  IMAD.X R4, RZ, RZ, R3, P1 ;  /* 0x000000ffff047224 */ /* 0x000fc800008e0603 */
[----:B------:R1:W-:Y:S04]  /*9d90*/  STL [R1+0x60], R0 ;  /* 0x0000600001007387 */ /* 0x0003e80000100800 */
[----:B------:R-:W-:Y:S04]  /*9da0*/  STL [R1+0x64], R7 ;  /* 0x0000640701007387 */ /* 0x000fe80000100800 */
[----:B------:R-:W-:Y:S01]  /*9db0*/  STL [R1+0x58], R6 ;  /* 0x0000580601007387 */ /* 0x000fe20000100800 */
[----:B-1----:R-:W-:-:S05]  /*9dc0*/  IMAD.X R0, RZ, RZ, R3, P2 ;  /* 0x000000ffff007224 */ /* 0x002fca00010e0603 */
[----:B------:R1:W-:Y:S04]  /*9dd0*/  STL [R1+0x5c], R0 ;  /* 0x00005c0001007387 */ /* 0x0003e80000100800 */
[----:B------:R2:W-:Y:S01]  /*9de0*/  STL [R1+0x50], R5 ;  /* 0x0000500501007387 */ /* 0x0005e20000100800 */
[----:B-1----:R-:W-:-:S05]  /*9df0*/  IMAD.X R0, RZ, RZ, R3, P0 ;  /* 0x000000ffff007224 */ /* 0x002fca00000e0603 */
[----:B------:R2:W-:Y:S04]  /*9e00*/  STL [R1+0x2c], R0 ;  /* 0x00002c0001007387 */ /* 0x0005e80000100800 */
[----:B------:R2:W-:Y:S02]  /*9e10*/  STL [R1+0x54], R4 ;  /* 0x0000540401007387 */ /* 0x0005e40000100800 */
.L_x_194:
[----:B--2---:R-:W2:Y:S01]  /*9e20*/  LDL R0, [R1] ;  /* 0x0000000001007983 */ /* 0x004ea20000100800 */
[----:B------:R-:W-:Y:S04]  /*9e30*/  DEPBAR.LE SB0, 0x0 ;  /* 0x000080000000791a */ /* 0x000fe80000000000 */
[----:B------:R-:W-:Y:S01]  /*9e40*/  BAR.SYNC.DEFER_BLOCKING 0x0 ;  /* 0x0000000000007b1d */ /* 0x000fe20000010000 */
[----:B------:R-:W-:Y:S01]  /*9e50*/  UISETP.GT.AND UP0, UPT, UR12, UR13, UPT ;  /* 0x0000000d0c00728c */ /* 0x000fe2000bf04270 */
[----:B------:R-:W-:Y:S05]  /*9e60*/  MOV R2, R133 ;  /* 0x0000008500027202 */ /* 0x000fea0000000f00 */
        /* <DEDUP_REMOVED lines=13> */
[----:B------:R4:W-:Y:S01]  /*9f40*/  STL.64 [R1+0x88], R8 ;  /* 0x0000880801007387 */ /* 0x0009e20000100a00 */
[----:B------:R-:W-:Y:S03]  /*9f50*/  UIMAD UR10, UR10, UR4, URZ ;  /* 0x000000040a0a72a4 */ /* 0x000fe6000f8e023f */
[----:B------:R-:W3:Y:S01]  /*9f60*/  LDL R12, [R1+0x4] ;  /* 0x00000400010c7983 */ /* 0x000ee20000100800 */
[----:B------:R-:W-:Y:S03]  /*9f70*/  UIMAD UR10, UR13, UR5, UR10 ;  /* 0x000000050d0a72a4 */ /* 0x000fe6000f8e020a */
[----:B------:R-:W3:Y:S01]  /*9f80*/  LDL R22, [R1+0x78] ;  /* 0x0000780001167983 */ /* 0x000ee20000100800 */
[----:B------:R-:W-:Y:S02]  /*9f90*/  UIADD3 UR4, UR15, UR10, URZ ;  /* 0x0000000a0f047290 */ /* 0x000fe4000fffe03f */
[----:B------:R-:W-:Y:S01]  /*9fa0*/  UIMAD.WIDE.U32 UR10, UR14, 0x30, URZ ;  /* 0x000000300e0a78a5 */ /* 0x000fe2000f8e003f */
[----:B------:R-:W3:Y:S01]  /*9fb0*/  LDL R21, [R1+0x74] ;  /* 0x0000740001157983 */ /* 0x000ee20000100800 */
[----:B------:R-:W-:Y:S03]  /*9fc0*/  UIMAD UR4, UR4, 0x30, URZ ;  /* 0x00000030040478a4 */ /* 0x000fe6000f8e023f */
[----:B------:R-:W3:Y:S01]  /*9fd0*/  LDL R20, [R1+0x70] ;  /* 0x0000700001147983 */ /* 0x000ee20000100800 */
[----:B------:R-:W-:Y:S03]  /*9fe0*/  UIADD3 UR4, UR11, UR4, URZ ;  /* 0x000000040b047290 */ /* 0x000fe6000fffe03f */
[----:B------:R-:W3:Y:S04]  /*9ff0*/  LDL R15, [R1+0x6c] ;  /* 0x00006c00010f7983 */ /* 0x000ee80000100800 */
[----:B------:R-:W3:Y:S04]  /*a000*/  LDL R14, [R1+0x68] ;  /* 0x00006800010e7983 */ /* 0x000ee80000100800 */
[----:B----4-:R-:W4:Y:S04]  /*a010*/  LDL.64 R8, [R1+0x40] ;  /* 0x0000400001087983 */ /* 0x010f280000100a00 */
[----:B------:R-:W4:Y:S01]  /*a020*/  LDL R13, [R1+0x64] ;  /* 0x00006400010d7983 */ /* 0x000f220000100800 */
[----:B--2---:R-:W-:Y:S02]  /*a030*/  LOP3.LUT P2, RZ, R0, 0x1, RZ, 0xc0, !PT ;  /* 0x0000000100ff7812 */ /* 0x004fe4000784c0ff */
[----:B---3--:R-:W-:Y:S04]  /*a040*/  IADD3 R0, P1, R6, UR10, RZ ;  /* 0x0000000a06007c10 */ /* 0x008fe8000ff3e0ff */
[C---:B------:R-:W-:Y:S02]  /*a050*/  LEA R4, P0, R0.reuse, c[0x0][0x1f8], 0x1 ;  /* 0x00007e0000047a11 */ /* 0x040fe400078008ff */
[----:B----4-:R-:W-:Y:S04]  /*a060*/  IADD3.X R3, R9, UR4, RZ, P1, !PT ;  /* 0x0000000409037c10 */ /* 0x010fe80008ffe4ff */
[----:B------:R-:W-:Y:S02]  /*a070*/  LEA.HI.X R5, R0, c[0x0][0x1fc], R3, 0x1, P0 ;  /* 0x00007f0000057a11 */ /* 0x000fe400000f0c03 */
[----:B------:R-:W-:Y:S03]  /*a080*/  IADD3 R0, P1, R22, UR10, RZ ;  /* 0x0000000a16007c10 */ /* 0x000fe6000ff3e0ff */
        /* <DEDUP_REMOVED lines=24> */
[----:B------:R-:W-:Y:S02]  /*a210*/  @!P3 IMAD.X R5, R0, 0x1, R9, P1 ;  /* 0x000000010005b824 */ /* 0x000fe400008e0609 */
[----:B------:R2:W5:Y:S03]  /*a220*/  LDL.LU.64 R8, [R1+0x88] ;  /* 0x0000880001087983 */ /* 0x0005660000300a00 */
[----:B------:R-:W-:Y:S02]  /*a230*/  @!P3 LEA.HI.X R7, R4, c[0x0][0x1fc], R5, 0x1, P0 ;  /* 0x00007f000407ba11 */ /* 0x000fe400000f0c05 */
[----:B------:R-:W-:Y:S03]  /*a240*/  @!P3 IADD3 R5, P1, R3, R22, RZ ;  /* 0x000000160305b210 */ /* 0x000fe60007f3e0ff */
[----:B------:R3:W-:Y:S01]  /*a250*/  @!P3 LDGSTS.E.BYPASS.LTC128B.128 [R12+0x5080], [R6.64], !P2 ;  /* 0x05080000060cbfae */ /* 0x0007e2000d101d58 */
[C---:B------:R-:W-:Y:S01]  /*a260*/  @!P3 LEA R4, P0, R5.reuse, c[0x0][0x1f8], 0x1 ;  /* 0x00007e000504ba11 */ /* 0x040fe200078008ff */
[C---:B---3--:R-:W-:Y:S05]  /*a270*/  @!P3 IMAD.X R6, R0.reuse, 0x1, R21, P1 ;  /* 0x000000010006b824 */ /* 0x048fea00008e0615 */
[----:B------:R-:W-:Y:S05]  /*a280*/  @!P3 LEA.HI.X R5, R5, c[0x0][0x1fc], R6, 0x1, P0 ;  /* 0x00007f000505ba11 */ /* 0x000fea00000f0c06 */
[----:B------:R3:W-:Y:S02]  /*a290*/  @!P3 LDGSTS.E.BYPASS.LTC128B.128 [R12+0x6880], [R4.64], !P6 ;  /* 0x06880000040cbfae */ /* 0x0007e4000f101d58 */
[----:B---3--:R-:W-:Y:S04]  /*a2a0*/  @!P3 IADD3 R5, P1, R3, R20, RZ ;  /* 0x000000140305b210 */ /* 0x008fe80007f3e0ff */
[----:B------:R-:W-:Y:S01]  /*a2b0*/  @!P3 LEA R4, P0, R5, c[0x0][0x1f8], 0x1 ;  /* 0x00007e000504ba11 */ /* 0x000fe200078008ff */
[C---:B------:R-:W-:Y:S01]  /*a2c0*/  @!P3 IMAD.X R6, R0.reuse, 0x1, R15, P1 ;  /* 0x000000010006b824 */ /* 0x040fe200008e060f */
[----:B------:R-:W-:Y:S04]  /*a2d0*/  @!P3 IADD3 R3, P1, R3, R14, RZ ;  /* 0x0000000e0303b210 */ /* 0x000fe80007f3e0ff */
[----:B------:R-:W-:Y:S01]  /*a2e0*/  @!P3 LEA.HI.X R5, R5, c[0x0][0x1fc], R6, 0x1, P0 ;  /* 0x00007f000505ba11 */ /* 0x000fe200000f0c06 */
[----:B------:R-:W-:Y:S04]  /*a2f0*/  @!P3 IMAD.X R0, R0, 0x1, R13, P1 ;  /* 0x000000010000b824 */ /* 0x000fe800008e060d */
[----:B------:R3:W-:Y:S02]  /*a300*/  @!P3 LDGSTS.E.BYPASS.LTC128B.128 [R12+0x8080], [R4.64], !P5 ;  /* 0x08080000040cbfae */ /* 0x0007e4000e901d58 */
[C---:B---3--:R-:W-:Y:S04]  /*a310*/  @!P3 LEA R4, P0, R3.reuse, c[0x0][0x1f8], 0x1 ;  /* 0x00007e000304ba11 */ /* 0x048fe800078008ff */
[----:B------:R-:W-:Y:S05]  /*a320*/  @!P3 LEA.HI.X R5, R3, c[0x0][0x1fc], R0, 0x1, P0 ;  /* 0x00007f000305ba11 */ /* 0x000fea00000f0c00 */
[----:B------:R2:W-:Y:S04]  /*a330*/  @!P3 LDGSTS.E.BYPASS.LTC128B.128 [R12+0x9880], [R4.64], !P4 ;  /* 0x09880000040cbfae */ /* 0x0005e8000e101d58 */
.L_x_192:
[C---:B--2345:R-:W-:Y:S01]  /*a340*/  HMMA.16816.F32.BF16 R4, R160.reuse, R8, RZ ;  /* 0x00000008a004723c */ /* 0x07cfe200000418ff */
        /* <DEDUP_REMOVED lines=138> */
[----:B------:R-:W2:Y:S01]  /*abf0*/  MUFU.TANH R175, R4 ;  /* 0x0000000400af7308 */ /* 0x000ea20000002400 */
[----:B------:R-:W-:Y:S02]  /*ac00*/  FMUL.FTZ R6, R6, c[0x0][0x320] ;  /* 0x0000c80006067a20 */ /* 0x000fe40000410000 */
[----:B------:R-:W-:Y:S01]  /*ac10*/  FMUL.FTZ R7, R7, c[0x0][0x320] ;  /* 0x0000c80007077a20 */ /* 0x000fe20000410000 */
[C---:B-1----:R-:W-:Y:S03]  /*ac20*/  HMMA.16816.F32.BF16 R12, R232.reuse, R168, R12 ;  /* 0x000000a8e80c723c */ /* 0x042fe6000004180c */
[----:B------:R-:W-:Y:S03]  /*ac30*/  FMUL.FTZ R8, R8, c[0x0][0x320] ;  /* 0x0000c80008087a20 */ /* 0x000fe60000410000 */
[----:B------:R-:W1:Y:S01]  /*ac40*/  MUFU.TANH R174, R5 ;  /* 0x0000000500ae7308 */ /* 0x000e620000002400 */
[----:B------:R-:W-:Y:S01]  /*ac50*/  FMUL.FTZ R9, R9, c[0x0][0x320] ;  /* 0x0000c80009097a20 */ /* 0x000fe20000410000 */
[C---:B------:R-:W-:Y:S04]  /*ac60*/  HMMA.16816.F32.BF16 R16, R232.reuse, R170, R16 ;  /* 0x000000aae810723c */ /* 0x040fe80000041810 */
[----:B------:R-:W-:Y:S02]  /*ac70*/  FMUL.FTZ R10, R10, c[0x0][0x320] ;  /* 0x0000c8000a0a7a20 */ /* 0x000fe40000410000 */
[----:B------:R-:W-:Y:S02]  /*ac80*/  FMUL.FTZ R11, R11, c[0x0][0x320] ;  /* 0x0000c8000b0b7a20 */ /* 0x000fe40000410000 */
[----:B------:R-:W3:Y:S08]  /*ac90*/  MUFU.TANH R178, R6 ;  /* 0x0000000600b27308 */ /* 0x000ef00000002400 */
[----:B------:R-:W-:Y:S02]  /*aca0*/  FMUL.FTZ R12, R12, c[0x0][0x320] ;  /* 0x0000c8000c0c7a20 */ /* 0x000fe40000410000 */
[----:B------:R4:W1:Y:S01]  /*acb0*/  MUFU.TANH R179, R7 ;  /* 0x0000000700b37308 */ /* 0x0008620000002400 */
[----:B------:R-:W-:Y:S02]  /*acc0*/  FMUL.FTZ R13, R13, c[0x0][0x320] ;  /* 0x0000c8000d0d7a20 */ /* 0x000fe40000410000 */
[----:B------:R-:W-:Y:S02]  /*acd0*/  FMUL.FTZ R14, R14, c[0x0][0x320] ;  /* 0x0000c8000e0e7a20 */ /* 0x000fe40000410000 */
[----:B------:R-:W-:Y:S05]  /*ace0*/  FMUL.FTZ R15, R15, c[0x0][0x320] ;  /* 0x0000c8000f0f7a20 */ /* 0x000fea0000410000 */
[----:B------:R-:W1:Y:S10]  /*acf0*/  MUFU.TANH R173, R8 ;  /* 0x0000000800ad7308 */ /* 0x000e740000002400 */
[----:B------:R-:W1:Y:S01]  /*ad00*/  MUFU.TANH R169, R9 ;  /* 0x0000000900a97308 */ /* 0x000e620000002400 */
[----:B----4-:R-:W4:Y:S01]  /*ad10*/  LDSM.16.M88.4 R4, [R238+0x5800] ;  /* 0x00580000ee04783b */ /* 0x010f220000000200 */
[----:B------:R-:W-:Y:S08]  /*ad20*/  DEPBAR.LE SB0, 0x0 ;  /* 0x000080000000791a */ /* 0x000ff00000000000 */
[----:B------:R-:W1:Y:S01]  /*ad30*/  MUFU.TANH R177, R10 ;  /* 0x0000000a00b17308 */ /* 0x000e620000002400 */
[----:B------:R-:W-:Y:S09]  /*ad40*/  BAR.SYNC.DEFER_BLOCKING 0x0 ;  /* 0x0000000000007b1d */ /* 0x000ff20000010000 */
[----:B------:R1:W1:Y:S10]  /*ad50*/  MUFU.TANH R176, R11 ;  /* 0x0000000b00b07308 */ /* 0x0002740000002400 */
[----:B------:R-:W2:Y:S10]  /*ad60*/  MUFU.TANH R168, R12 ;  /* 0x0000000c00a87308 */ /* 0x000eb40000002400 */
[----:B------:R2:W2:Y:S01]  /*ad70*/  MUFU.TANH R134, R13 ;  /* 0x0000000d00867308 */ /* 0x0004a20000002400 */
[C---:B----4-:R-:W-:Y:S05]  /*ad80*/  HMMA.16816.F32.BF16 R20, R232.reuse, R4, R20 ;  /* 0x00000004e814723c */ /* 0x050fea0000041814 */
[----:B-1----:R-:W-:Y:S04]  /*ad90*/  FMUL.FTZ R11, R17, c[0x0][0x320] ;  /* 0x0000c800110b7a20 */ /* 0x002fe80000410000 */
[----:B------:R1:W4:Y:S01]  /*ada0*/  MUFU.TANH R172, R14 ;  /* 0x0000000e00ac7308 */ /* 0x0003220000002400 */
[----:B------:R-:W-:Y:S09]  /*adb0*/  HMMA.16816.F32.BF16 R24, R232, R6, R24 ;  /* 0x00000006e818723c */ /* 0x000ff20000041818 */
[----:B------:R3:W3:Y:S03]  /*adc0*/  MUFU.TANH R171, R15 ;  /* 0x0000000f00ab7308 */ /* 0x0006e60000002400 */
[----:B--2---:R-:W-:Y:S02]  /*add0*/  FMUL.FTZ R13, R16, c[0x0][0x320] ;  /* 0x0000c800100d7a20 */ /* 0x004fe40000410000 */
[----:B------:R-:W-:Y:S02]  /*ade0*/  FMUL.FTZ R16, R18, c[0x0][0x320] ;  /* 0x0000c80012107a20 */ /* 0x000fe40000410000 */
[----:B------:R-:W-:Y:S03]  /*adf0*/  FMUL.FTZ R10, R20, c[0x0][0x320] ;  /* 0x0000c800140a7a20 */ /* 0x000fe60000410000 */
[----:B------:R-:W2:Y:S01]  /*ae00*/  MUFU.TANH R13, R13 ;  /* 0x0000000d000d7308 */ /* 0x000ea20000002400 */
[----:B------:R-:W-:Y:S02]  /*ae10*/  FMUL.FTZ R9, R21, c[0x0][0x320] ;  /* 0x0000c80015097a20 */ /* 0x000fe40000410000 */
[----:B------:R-:W-:Y:S02]  /*ae20*/  FMUL.FTZ R12, R23, c[0x0][0x320] ;  /* 0x0000c800170c7a20 */ /* 0x000fe40000410000 */
[----:B-1----:R-:W-:Y:S02]  /*ae30*/  FMUL.FTZ R14, R22, c[0x0][0x320] ;  /* 0x0000c800160e7a20 */ /* 0x002fe40000410000 */
[----:B------:R-:W-:Y:S02]  /*ae40*/  FMUL.FTZ R8, R24, c[0x0][0x320] ;  /* 0x0000c80018087a20 */ /* 0x000fe40000410000 */
[----:B------:R-:W-:Y:S01]  /*ae50*/  FMUL.FTZ R5, R25, c[0x0][0x320] ;  /* 0x0000c80019057a20 */ /* 0x000fe20000410000 */
[----:B------:R-:W1:Y:S01]  /*ae60*/  MUFU.TANH R11, R11 ;  /* 0x0000000b000b7308 */ /* 0x000e620000002400 */
[----:B------:R-:W-:Y:S02]  /*ae70*/  FMUL.FTZ R4, R26, c[0x0][0x320] ;  /* 0x0000c8001a047a20 */ /* 0x000fe40000410000 */
[----:B------:R-:W-:Y:S02]  /*ae80*/  FMUL.FTZ R0, R27, c[0x0][0x320] ;  /* 0x0000c8001b007a20 */ /* 0x000fe40000410000 */
[----:B---3--:R-:W-:Y:S05]  /*ae90*/  FMUL.FTZ R15, R19, c[0x0][0x320] ;  /* 0x0000c800130f7a20 */ /* 0x008fea0000410000 */
[----:B------:R-:W3:Y:S10]  /*aea0*/  MUFU.TANH R16, R16 ;  /* 0x0000001000107308 */ /* 0x000ef40000002400 */
[----:B------:R-:W1:Y:S10]  /*aeb0*/  MUFU.TANH R15, R15 ;  /* 0x0000000f000f7308 */ /* 0x000e740000002400 */
[----:B------:R-:W1:Y:S10]  /*aec0*/  MUFU.TANH R10, R10 ;  /* 0x0000000a000a7308 */ /* 0x000e740000002400 */
[----:B------:R-:W1:Y:S10]  /*aed0*/  MUFU.TANH R9, R9 ;  /* 0x0000000900097308 */ /* 0x000e740000002400 */
[----:B------:R-:W1:Y:S10]  /*aee0*/  MUFU.TANH R14, R14 ;  /* 0x0000000e000e7308 */ /* 0x000e740000002400 */
[----:B------:R-:W1:Y:S10]  /*aef0*/  MUFU.TANH R12, R12 ;  /* 0x0000000c000c7308 */ /* 0x000e740000002400 */
[----:B------:R-:W1:Y:S10]  /*af00*/  MUFU.TANH R8, R8 ;  /* 0x0000000800087308 */ /* 0x000e740000002400 */
[----:B------:R-:W1:Y:S10]  /*af10*/  MUFU.TANH R5, R5 ;  /* 0x0000000500057308 */ /* 0x000e740000002400 */
[----:B------:R-:W1:Y:S10]  /*af20*/  MUFU.TANH R4, R4 ;  /* 0x0000000400047308 */ /* 0x000e740000002400 */
[----:B------:R1:W1:Y:S01]  /*af30*/  MUFU.TANH R3, R0 ;  /* 0x0000000000037308 */ /* 0x0002620000002400 */
[----:B------:R-:W-:-:S05]  /*af40*/  @!P0 BRA `(.L_x_193) ;  /* 0x0000049000008947 */ /* 0x000fca0003800000 */
[----:B--234-:R-:W2:Y:S01]  /*af50*/  LDL R17, [R1+0x80] ;  /* 0x0000800001117983 */ /* 0x01cea20000100800 */
[----:B------:R-:W-:Y:S02]  /*af60*/  ULDC.64 UR4, c[0x0][0x1e0] ;  /* 0x0000780000047ab9 */ /* 0x000fe40000000a00 */
[----:B------:R-:W-:Y:S01]  /*af70*/  UIADD3 UR11, UR13, -0x1, URZ ;  /* 0xffffffff0d0b7890 */ /* 0x000fe2000fffe03f */
[----:B------:R-:W3:Y:S03]  /*af80*/  LDL.64 R26, [R1+0x38] ;  /* 0x00003800011a7983 */ /* 0x000ee60000100a00 */
[----:B------:R-:W-:Y:S01]  /*af90*/  UIMAD.WIDE.U32 UR14, UR11, UR4, URZ ;  /* 0x000000040b0e72a5 */ /* 0x000fe2000f8e003f */
[----:B------:R-:W4:Y:S01]  /*afa0*/  LDL.64 R24, [R1+0x30] ;  /* 0x0000300001187983 */ /* 0x000f220000100a00 */
[----:B------:R-:W-:Y:S03]  /*afb0*/  USHF.R.S32.HI UR10, URZ, 0x1f, UR11 ;  /* 0x0000001f3f0a7899 */ /* 0x000fe6000801140b */
[----:B------:R-:W5:Y:S01]  /*afc0*/  LDL R23, [R1+0x28] ;  /* 0x0000280001177983 */ /* 0x000f620000100800 */
[----:B------:R-:W-:Y:S03]  /*afd0*/  UIMAD UR10, UR10, UR4, URZ ;  /* 0x000000040a0a72a4 */ /* 0x000fe6000f8e023f */
[----:B------:R-:W3:Y:S01]  /*afe0*/  LDL R170, [R1+0x4] ;  /* 0x0000040001aa7983 */ /* 0x000ee20000100800 */
[----:B------:R-:W-:Y:S03]  /*aff0*/  UIMAD UR10, UR11, UR5, UR10 ;  /* 0x000000050b0a72a4 */ /* 0x000fe6000f8e020a */
[----:B------:R-:W4:Y:S01]  /*b000*/  LDL R22, [R1+0x60] ;  /* 0x0000600001167983 */ /* 0x000f220000100800 */
[----:B------:R-:W-:Y:S02]  /*b010*/  UIADD3 UR10, UR15, UR10, URZ ;  /* 0x0000000a0f0a7290 */ /* 0x000fe4000fffe03f */
[----:B------:R-:W-:Y:S01]  /*b020*/  UIMAD.WIDE.U32 UR14, UR14, 0x30, URZ ;  /* 0x000000300e0e78a5 */ /* 0x000fe2000f8e003f */
[----:B------:R-:W5:Y:S01]  /*b030*/  LDL R21, [R1+0x5c] ;  /* 0x00005c0001157983 */ /* 0x000f620000100800 */
[----:B------:R-:W-:Y:S03]  /*b040*/  UIMAD UR4, UR10, 0x30, URZ ;  /* 0x000000300a0478a4 */ /* 0x000fe6000f8e023f */
[----:B------:R-:W5:Y:S01]  /*b050*/  LDL R20, [R1+0x58] ;  /* 0x0000580001147983 */ /* 0x000f620000100800 */
[----:B------:R-:W-:Y:S03]  /*b060*/  UIADD3 UR4, UR15, UR4, URZ ;  /* 0x000000040f047290 */ /* 0x000fe6000fffe03f */
[----:B------:R-:W5:Y:S04]  /*b070*/  LDL R19, [R1+0x54] ;  /* 0x0000540001137983 */ /* 0x000f680000100800 */
[----:B------:R-:W5:Y:S01]  /*b080*/  LDL R18, [R1+0x50] ;  /* 0x0000500001127983 */ /* 0x000f620000100800 */
[----:B-12---:R-:W-:Y:S03]  /*b090*/  IADD3 R0, -R17, 0x30, RZ ;  /* 0x0000003011007810 */ /* 0x006fe60007ffe1ff */
[----:B------:R-:W2:Y:S01]  /*b0a0*/  LDL R17, [R1+0x2c] ;  /* 0x00002c0001117983 */ /* 0x000ea20000100800 */
[C---:B------:R-:W-:Y:S02]  /*b0b0*/  ISETP.GE.AND P1, PT, R0.reuse, 0x1, PT ;  /* 0x000000010000780c */ /* 0x040fe40003f26270 */
[----:B------:R-:W-:Y:S11]  /*b0c0*/  ISETP.GE.AND P0, PT, R0, 0x21, PT ;  /* 0x000000210000780c */ /* 0x000ff60003f06270 */
[----:B---3--:R-:W-:Y:S02]  /*b0d0*/  @P1 IADD3 R0, P2, R26, UR14, RZ ;  /* 0x0000000e1a001c10 */ /* 0x008fe4000ff5e0ff */
[----:B------:R-:W-:Y:S02]  /*b0e0*/  VOTEU.ANY UP0, P0 ;  /* 0x00000000003f7886 */ /* 0x000fe40000000100 */
[----:B----4-:R-:W-:Y:S02]  /*b0f0*/  @P1 IADD3.X R7, R25, UR4, RZ, P2, !PT ;  /* 0x0000000419071c10 */ /* 0x010fe400097fe4ff */
[C---:B------:R-:W-:Y:S04]  /*b100*/  @P1 LEA R6, P2, R0.reuse, c[0x0][0x1c8], 0x1 ;  /* 0x0000720000061a11 */ /* 0x040fe800078408ff */
[----:B------:R-:W-:Y:S02]  /*b110*/  @P1 LEA.HI.X R7, R0, c[0x0][0x1cc], R7, 0x1, P2 ;  /* 0x0000730000071a11 */ /* 0x000fe400010f0c07 */
[----:B-----5:R-:W-:Y:S11]  /*b120*/  LOP3.LUT P2, RZ, R23, 0x1, RZ, 0xc0, !PT ;  /* 0x0000000117ff7812 */ /* 0x020ff6000784c0ff */
[----:B------:R-:W-:Y:S02]  /*b130*/  @!UPT UIADD3 URZ, URZ, URZ, URZ ;  /* 0x0000003f3f3ff290 */ /* 0x000fe4000fffe03f */
[----:B------:R-:W-:Y:S01]  /*b140*/  @!PT LDS RZ, [RZ] ;  /* 0x00000000fffff984 */ /* 0x000fe20000000800 */
[----:B------:R-:W-:Y:S01]  /*b150*/  @!PT LDS RZ, [RZ] ;  /* 0x00000000fffff984 */ /* 0x000fe20000000800 */
[----:B------:R-:W-:Y:S01]  /*b160*/  @!PT LDS RZ, [RZ] ;  /* 0x00000000fffff984 */ /* 0x000fe20000000800 */
[----:B------:R1:W-:Y:S01]  /*b170*/  @P1 LDGSTS.E.BYPASS.LTC128B.128 [R170+0x14080], [R6.64], !P2 ;  /* 0x1408000006aa1fae */ /* 0x0003e2000d101d58 */
[----:B------:R-:W-:Y:S04]  /*b180*/  @P1 IADD3 R0, P2, R22, UR14, RZ ;  /* 0x0000000e16001c10 */ /* 0x000fe8000ff5e0ff */
[----:B-1----:R-:W-:Y:S02]  /*b190*/  @P1 IADD3.X R7, R21, UR4, RZ, P2, !PT ;  /* 0x0000000415071c10 */ /* 0x002fe400097fe4ff */
[C---:B------:R-:W-:Y:S04]  /*b1a0*/  @P1 LEA R6, P2, R0.reuse, c[0x0][0x1c8], 0x1 ;  /* 0x0000720000061a11 */ /* 0x040fe800078408ff */
[----:B------:R-:W-:Y:S02]  /*b1b0*/  @P1 LEA.HI.X R7, R0, c[0x0][0x1cc], R7, 0x1, P2 ;  /* 0x0000730000071a11 */ /* 0x000fe400010f0c07 */
[----:B------:R-:W-:Y:S03]  /*b1c0*/  @P1 IADD3 R0, P2, R20, UR14, RZ ;  /* 0x0000000e14001c10 */ /* 0x000fe6000ff5e0ff */
[----:B------:R1:W-:Y:S02]  /*b1d0*/  @P1 LDGSTS.E.BYPASS.LTC128B.128 [R170+0x15880], [R6.64], !P6 ;  /* 0x1588000006aa1fae */ /* 0x0003e4000f101d58 */
[----:B-1----:R-:W-:Y:S02]  /*b1e0*/  @P1 IADD3.X R7, R19, UR4, RZ, P2, !PT ;  /* 0x0000000413071c10 */ /* 0x002fe400097fe4ff */
[C---:B------:R-:W-:Y:S04]  /*b1f0*/  @P1 LEA R6, P2, R0.reuse, c[0x0][0x1c8], 0x1 ;  /* 0x0000720000061a11 */ /* 0x040fe800078408ff */
[----:B------:R-:W-:Y:S02]  /*b200*/  @P1 LEA.HI.X R7, R0, c[0x0][0x1cc], R7, 0x1, P2 ;  /* 0x0000730000071a11 */ /* 0x000fe400010f0c07 */
[----:B------:R-:W-:Y:S01]  /*b210*/  @P1 IADD3 R0, P2, R18, UR14, RZ ;  /* 0x0000000e12001c10 */ /* 0x000fe2000ff5e0ff */
[----:B------:R-:W-:Y:S02]  /*b220*/  @UP0 UIADD3 UR14, UP1, UR8, UR14, URZ ;  /* 0x0000000e080e0290 */ /* 0x000fe4000ff3e03f */
[----:B------:R2:W-:Y:S02]  /*b230*/  @P1 LDGSTS.E.BYPASS.LTC128B.128 [R170+0x17080], [R6.64], !P5 ;  /* 0x1708000006aa1fae */ /* 0x0005e4000e901d58 */
[----:B--2---:R-:W-:Y:S01]  /*b240*/  @P1 IADD3.X R7, R17, UR4, RZ, P2, !PT ;  /* 0x0000000411071c10 */ /* 0x004fe200097fe4ff */
[----:B------:R-:W-:Y:S01]  /*b250*/  @UP0 UIADD3.X UR4, UR6, UR4, URZ, UP1, !UPT ;  /* 0x0000000406040290 */ /* 0x000fe20008ffe43f */
[C---:B------:R-:W-:Y:S04]  /*b260*/  @P1 LEA R6, P2, R0.reuse, c[0x0][0x1c8], 0x1 ;  /* 0x0000720000061a11 */ /* 0x040fe800078408ff */
[----:B------:R-:W-:Y:S02]  /*b270*/  @P1 LEA.HI.X R7, R0, c[0x0][0x1cc], R7, 0x1, P2 ;  /* 0x0000730000071a11 */ /* 0x000fe400010f0c07 */
[----:B------:R-:W-:Y:S03]  /*b280*/  LOP3.LUT P2, RZ, R23, 0x1, RZ, 0xc0, !PT ;  /* 0x0000000117ff7812 */ /* 0x000fe6000784c0ff */
        /* <DEDUP_REMOVED lines=19> */
[----:B------:R-:W-:Y:S05]  /*b3c0*/  @P0 LEA.HI.X R7, R0, c[0x0][0x1cc], R7, 0x1, P1 ;  /* 0x0000730000070a11 */ /* 0x000fea00008f0c07 */
[----:B------:R1:W-:Y:S04]  /*b3d0*/  @P0 LDGSTS.E.BYPASS.LTC128B.128 [R170+0x19880], [R6.64], !P4 ;  /* 0x1988000006aa0fae */ /* 0x0003e8000e101d58 */
.L_x_193:
[----:B--234-:R-:W2:Y:S01]  /*b3e0*/  LDL.LU R17, [R1+0x20] ;  /* 0x0000200001117983 */ /* 0x01cea20000300800 */
[----:B------:R-:W-:Y:S01]  /*b3f0*/  FMNMX.FTZ R133, R175, R133, !PT ;  /* 0x00000085af857209 */ /* 0x000fe20007810000 */
[----:B------:R-:W-:Y:S02]  /*b400*/  UISETP.GT.AND UP0, UPT, UR13, UR9, UPT ;  /* 0x000000090d00728c */ /* 0x000fe4000bf04270 */
[----:B------:R-:W0:Y:S01]  /*b410*/  LDGDEPBAR ;  /* 0x00000000000079af */ /* 0x000e220000000000 */
[----:B------:R-:W-:Y:S01]  /*b420*/  FMNMX.FTZ R133, R174, R133, !PT ;  /* 0x00000085ae857209 */ /* 0x000fe20007810000 */
[----:B------:R-:W-:Y:S02]  /*b430*/  UIADD3 UR13, UR13, -0x1, URZ ;  /* 0xffffffff0d0d7890 */ /* 0x000fe4000fffe03f */
[----:B------:R-:W-:Y:S02]  /*b440*/  PLOP3.LUT P0, PT, PT, PT, UP0, 0x80, 0x0 ;  /* 0x000000000000781c */ /* 0x000fe40003f0f008 */
[----:B------:R-:W-:Y:S04]  /*b450*/  FMNMX.FTZ R133, R173, R133, !PT ;  /* 0x00000085ad857209 */ /* 0x000fe80007810000 */
[----:B------:R-:W-:Y:S04]  /*b460*/  FMNMX.FTZ R133, R169, R133, !PT ;  /* 0x00000085a9857209 */ /* 0x000fe80007810000 */
[----:B------:R-:W-:Y:S04]  /*b470*/  FMNMX.FTZ R133, R168, R133, !PT ;  /* 0x00000085a8857209 */ /* 0x000fe80007810000 */
[----:B------:R-:W-:Y:S04]  /*b480*/  FMNMX.FTZ R133, R134, R133, !PT ;  /* 0x0000008586857209 */ /* 0x000fe80007810000 */
[----:B------:R-:W-:Y:S04]  /*b490*/  FMNMX.FTZ R133, R13, R133, !PT ;  /* 0x000000850d857209 */ /* 0x000fe80007810000 */
[----:B-1----:R-:W-:Y:S04]  /*b4a0*/  FMNMX.FTZ R133, R11, R133, !PT ;  /* 0x000000850b857209 */ /* 0x002fe80007810000 */
[----:B------:R-:W-:Y:S04]  /*b4b0*/  FMNMX.FTZ R133, R10, R133, !PT ;  /* 0x000000850a857209 */ /* 0x000fe80007810000 */
[----:B------:R-:W-:Y:S04]  /*b4c0*/  FMNMX.FTZ R133, R9, R133, !PT ;  /* 0x0000008509857209 */ /* 0x000fe80007810000 */
[----:B------:R-:W-:Y:S04]  /*b4d0*/  FMNMX.FTZ R133, R8, R133, !PT ;  /* 0x0000008508857209 */ /* 0x000fe80007810000 */
[----:B------:R-:W-:Y:S05]  /*b4e0*/  FMNMX.FTZ R133, R5, R133, !PT ;  /* 0x0000008505857209 */ /* 0x000fea0007810000 */
[----:B------:R-:W1:Y:S02]  /*b4f0*/  SHFL.BFLY PT, R0, R133, 0x2, 0x1f ;  /* 0x0c401f0085007f89 */ /* 0x000e6400000e0000 */
[----:B-1----:R-:W-:Y:S06]  /*b500*/  FMNMX.FTZ R133, R133, R0, !PT ;  /* 0x0000000085857209 */ /* 0x002fec0007810000 */
[----:B------:R-:W1:Y:S02]  /*b510*/  SHFL.BFLY PT, R0, R133, 0x1, 0x1f ;  /* 0x0c201f0085007f89 */ /* 0x000e6400000e0000 */
[----:B-1----:R-:W-:Y:S05]  /*b520*/  FMNMX.FTZ R133, R133, R0, !PT ;  /* 0x0000000085857209 */ /* 0x002fea0007810000 */
[C---:B------:R-:W-:Y:S02]  /*b530*/  FADD.FTZ R0, -R133.reuse, R2 ;  /* 0x0000000285007221 */ /* 0x040fe40000010100 */
[----:B------:R-:W-:Y:S02]  /*b540*/  FMUL.FTZ R2, R133, c[0x0][0x2d0] ;  /* 0x0000b40085027a20 */ /* 0x000fe40000410000 */
[----:B------:R-:W-:Y:S02]  /*b550*/  FMUL.FTZ R0, R0, c[0x0][0x2d0] ;  /* 0x0000b40000007a20 */ /* 0x000fe40000410000 */
[--C-:B------:R-:W-:Y:S02]  /*b560*/  FFMA.FTZ R20, R8, c[0x0][0x2d0], -R2.reuse ;  /* 0x0000b40008147a23 */ /* 0x100fe40000010802 */
[----:B------:R-:W3:Y:S01]  /*b570*/  LDL.LU R8, [R1+0x24] ;  /* 0x0000240001087983 */ /* 0x000ee20000300800 */
[--C-:B------:R-:W-:Y:S01]  /*b580*/  FFMA.FTZ R175, R175, c[0x0][0x2d0], -R2.reuse ;  /* 0x0000b400afaf7a23 */ /* 0x100fe20000010802 */
[----:B------:R-:W1:Y:S01]  /*b590*/  MUFU.EX2 R6, R0 ;  /* 0x0000000000067308 */ /* 0x000e620000000800 */
[--C-:B------:R-:W-:Y:S02]  /*b5a0*/  FFMA.FTZ R174, R174, c[0x0][0x2d0], -R2.reuse ;  /* 0x0000b400aeae7a23 */ /* 0x100fe40000010802 */
[--C-:B------:R-:W-:Y:S02]  /*b5b0*/  FFMA.FTZ R18, R168, c[0x0][0x2d0], -R2.reuse ;  /* 0x0000b400a8127a23 */ /* 0x100fe40000010802 */
[--C-:B------:R-:W-:Y:S02]  /*b5c0*/  FFMA.FTZ R173, R173, c[0x0][0x2d0], -R2.reuse ;  /* 0x0000b400adad7a23 */ /* 0x100fe40000010802 */
[--C-:B------:R-:W-:Y:S02]  /*b5d0*/  FFMA.FTZ R169, R169, c[0x0][0x2d0], -R2.reuse ;  /* 0x0000b400a9a97a23 */ /* 0x100fe40000010802 */
[--C-:B------:R-:W-:Y:S01]  /*b5e0*/  FFMA.FTZ R19, R134, c[0x0][0x2d0], -R2.reuse ;  /* 0x0000b40086137a23 */ /* 0x100fe20000010802 */
[----:B------:R-:W2:Y:S01]  /*b5f0*/  MUFU.EX2 R175, R175 ;  /* 0x000000af00af7308 */ /* 0x000ea20000000800 */
[--C-:B------:R-:W-:Y:S02]  /*b600*/  FFMA.FTZ R134, R11, c[0x0][0x2d0], -R2.reuse ;  /* 0x0000b4000b867a23 */ /* 0x100fe40000010802 */
[--C-:B------:R-:W-:Y:S02]  /*b610*/  FFMA.FTZ R22, R13, c[0x0][0x2d0], -R2.reuse ;  /* 0x0000b4000d167a23 */ /* 0x100fe40000010802 */
[--C-:B------:R-:W-:Y:S02]  /*b620*/  FFMA.FTZ R24, R10, c[0x0][0x2d0], -R2.reuse ;  /* 0x0000b4000a187a23 */ /* 0x100fe40000010802 */
[--C-:B------:R-:W-:Y:S02]  /*b630*/  FFMA.FTZ R21, R5, c[0x0][0x2d0], -R2.reuse ;  /* 0x0000b40005157a23 */ /* 0x100fe40000010802 */
[----:B------:R-:W-:Y:S01]  /*b640*/  FFMA.FTZ R7, R9, c[0x0][0x2d0], -R2 ;  /* 0x0000b40009077a23 */ /* 0x000fe20000010802 */
[----:B------:R-:W4:Y:S01]  /*b650*/  MUFU.EX2 R168, R174 ;  /* 0x000000ae00a87308 */ /* 0x000f220000000800 */
[C---:B-1----:R-:W-:Y:S02]  /*b660*/  FMUL.FTZ R25, R6.reuse, R137 ;  /* 0x0000008906197220 */ /* 0x042fe40000410000 */
[C---:B------:R-:W-:Y:S02]  /*b670*/  FMUL.FTZ R9, R6.reuse, R153 ;  /* 0x0000009906097220 */ /* 0x040fe40000410000 */
[C---:B------:R-:W-:Y:S01]  /*b680*/  FMUL.FTZ R13, R6.reuse, R149 ;  /* 0x00000095060d7220 */ /* 0x040fe20000410000 */
[----:B------:R-:W-:Y:S04]  /*b690*/  MOV R149, R19 ;  /* 0x0000001300957202 */ /* 0x000fe80000000f00 */
[----:B------:R-:W1:Y:S01]  /*b6a0*/  MUFU.EX2 R170, R173 ;  /* 0x000000ad00aa7308 */ /* 0x000e620000000800 */
[C---:B------:R-:W-:Y:S02]  /*b6b0*/  FMUL.FTZ R28, R6.reuse, R28 ;  /* 0x0000001c061c7220 */ /* 0x040fe40000410000 */
[C---:B------:R-:W-:Y:S02]  /*b6c0*/  FMUL.FTZ R29, R6.reuse, R29 ;  /* 0x0000001d061d7220 */ /* 0x040fe40000410000 */
[C---:B------:R-:W-:Y:S02]  /*b6d0*/  FMUL.FTZ R32, R6.reuse, R32 ;  /* 0x0000002006207220 */ /* 0x040fe40000410000 */
[C---:B------:R-:W-:Y:S02]  /*b6e0*/  FMUL.FTZ R33, R6.reuse, R33 ;  /* 0x0000002106217220 */ /* 0x040fe40000410000 */
[C---:B------:R-:W-:Y:S01]  /*b6f0*/  FMUL.FTZ R36, R6.reuse, R36 ;  /* 0x0000002406247220 */ /* 0x040fe20000410000 */
[----:B------:R-:W5:Y:S01]  /*b700*/  MUFU.EX2 R169, R169 ;  /* 0x000000a900a97308 */ /* 0x000f620000000800 */
        /* <DEDUP_REMOVED lines=48> */
[C---:B--2---:R-:W-:Y:S02]  /*ba10*/  FFMA.FTZ R0, R6.reuse, R17, R175 ;  /* 0x0000001106007223 */ /* 0x044fe400000100af */
[----:B------:R-:W-:Y:S01]  /*ba20*/  FMUL.FTZ R17, R6, R145 ;  /* 0x0000009106117220 */ /* 0x000fe20000410000 */
[----:B------:R-:W-:Y:S01]  /*ba30*/  MOV R145, R24 ;  /* 0x0000001800917202 */ /* 0x000fe20000000f00 */
[C---:B----4-:R-:W-:Y:S01]  /*ba40*/  FADD.FTZ R0, R168.reuse, R0 ;  /* 0x00000000a8007221 */ /* 0x050fe20000010000 */
[----:B------:R-:W-:Y:S01]  /*ba50*/  F2FP.BF16.PACK_AB R168, R168, R175 ;  /* 0x000000afa8a8723e */ /* 0x000fe200000010ff */
[----:B------:R-:W-:Y:S02]  /*ba60*/  FMUL.FTZ R24, R6, R136 ;  /* 0x0000008806187220 */ /* 0x000fe40000410000 */
[----:B-1----:R-:W-:Y:S01]  /*ba70*/  FADD.FTZ R0, R170, R0 ;  /* 0x00000000aa007221 */ /* 0x002fe20000010000 */
[C---:B-----5:R-:W-:Y:S03]  /*ba80*/  F2FP.BF16.PACK_AB R170, R169.reuse, R170 ;  /* 0x000000aaa9aa723e */ /* 0x060fe600000010ff */
[----:B------:R-:W-:Y:S01]  /*ba90*/  FADD.FTZ R11, R169, R0 ;  /* 0x00000000a90b7221 */ /* 0x000fe20000010000 */
        /* <DEDUP_REMOVED lines=16> */
[C---:B------:R-:W-:Y:S01]  /*bba0*/  FADD.FTZ R0, -R2.reuse, R132 ;  /* 0x0000008402007221 */ /* 0x040fe20000010100 */
[----:B------:R-:W-:Y:S01]  /*bbb0*/  MOV R132, R21 ;  /* 0x0000001500847202 */ /* 0x000fe20000000f00 */
[----:B------:R-:W-:Y:S02]  /*bbc0*/  FMUL.FTZ R5, R2, c[0x0][0x2d0] ;  /* 0x0000b40002057a20 */ /* 0x000fe40000410000 */
[----:B------:R-:W-:Y:S01]  /*bbd0*/  FMUL.FTZ R0, R0, c[0x0][0x2d0] ;  /* 0x0000b40000007a20 */ /* 0x000fe20000410000 */
[----:B------:R-:W-:Y:S01]  /*bbe0*/  MOV R153, R132 ;  /* 0x0000008400997202 */ /* 0x000fe20000000f00 */
[--C-:B------:R-:W-:Y:S01]  /*bbf0*/  FFMA.FTZ R178, R178, c[0x0][0x2d0], -R5.reuse ;  /* 0x0000b400b2b27a23 */ /* 0x100fe20000010805 */
[----:B------:R-:W-:Y:S01]  /*bc00*/  MOV R132, R18 ;  /* 0x0000001200847202 */ /* 0x000fe20000000f00 */
[--C-:B------:R-:W-:Y:S02]  /*bc10*/  FFMA.FTZ R27, R14, c[0x0][0x2d0], -R5.reuse ;  /* 0x0000b4000e1b7a23 */ /* 0x100fe40000010805 */
[----:B------:R-:W1:Y:S01]  /*bc20*/  MUFU.EX2 R0, R0 ;  /* 0x0000000000007308 */ /* 0x000e620000000800 */
[--C-:B------:R-:W-:Y:S02]  /*bc30*/  FFMA.FTZ R26, R12, c[0x0][0x2d0], -R5.reuse ;  /* 0x0000b4000c1a7a23 */ /* 0x100fe40000010805 */
[--C-:B------:R-:W-:Y:S02]  /*bc40*/  FFMA.FTZ R174, R16, c[0x0][0x2d0], -R5.reuse ;  /* 0x0000b40010ae7a23 */ /* 0x100fe40000010805 */
[--C-:B------:R-:W-:Y:S02]  /*bc50*/  FFMA.FTZ R23, R4, c[0x0][0x2d0], -R5.reuse ;  /* 0x0000b40004177a23 */ /* 0x100fe40000010805 */
[--C-:B------:R-:W-:Y:S02]  /*bc60*/  FFMA.FTZ R179, R179, c[0x0][0x2d0], -R5.reuse ;  /* 0x0000b400b3b37a23 */ /* 0x100fe40000010805 */
[--C-:B------:R-:W-:Y:S01]  /*bc70*/  FFMA.FTZ R177, R177, c[0x0][0x2d0], -R5.reuse ;  /* 0x0000b400b1b17a23 */ /* 0x100fe20000010805 */
[----:B------:R-:W3:Y:S01]  /*bc80*/  MUFU.EX2 R178, R178 ;  /* 0x000000b200b27308 */ /* 0x000ee20000000800 */
[--C-:B------:R-:W-:Y:S02]  /*bc90*/  FFMA.FTZ R176, R176, c[0x0][0x2d0], -R5.reuse ;  /* 0x0000b400b0b07a23 */ /* 0x100fe40000010805 */
[--C-:B------:R-:W-:Y:S02]  /*bca0*/  FFMA.FTZ R173, R172, c[0x0][0x2d0], -R5.reuse ;  /* 0x0000b400acad7a23 */ /* 0x100fe40000010805 */
[--C-:B------:R-:W-:Y:S01]  /*bcb0*/  FFMA.FTZ R172, R171, c[0x0][0x2d0], -R5.reuse ;  /* 0x0000b400abac7a23 */ /* 0x100fe20000010805 */
[----:B------:R-:W-:Y:S01]  /*bcc0*/  MOV R171, R20 ;  /* 0x0000001400ab7202 */ /* 0x000fe20000000f00 */
[--C-:B------:R-:W-:Y:S01]  /*bcd0*/  FFMA.FTZ R175, R15, c[0x0][0x2d0], -R5.reuse ;  /* 0x0000b4000faf7a23 */ /* 0x100fe20000010805 */
[----:B------:R-:W-:Y:S01]  /*bce0*/  MOV R15, R7 ;  /* 0x00000007000f7202 */ /* 0x000fe20000000f00 */
[----:B------:R-:W-:Y:S01]  /*bcf0*/  FFMA.FTZ R10, R3, c[0x0][0x2d0], -R5 ;  /* 0x0000b400030a7a23 */ /* 0x000fe20000010805 */
[----:B------:R-:W2:Y:S01]  /*bd00*/  MUFU.EX2 R169, R179 ;  /* 0x000000b300a97308 */ /* 0x000ea20000000800 */
[C---:B------:R-:W-:Y:S01]  /*bd10*/  FMUL.FTZ R5, R6.reuse, R157 ;  /* 0x0000009d06057220 */ /* 0x040fe20000410000 */
[----:B------:R-:W-:Y:S01]  /*bd20*/  MOV R157, R26 ;  /* 0x0000001a009d7202 */ /* 0x000fe20000000f00 */
[----:B------:R-:W-:Y:S02]  /*bd30*/  FMUL.FTZ R20, R6, R140 ;  /* 0x0000008c06147220 */ /* 0x000fe40000410000 */
[----:B-1----:R-:W-:Y:S02]  /*bd40*/  FMUL.FTZ R26, R0, R138 ;  /* 0x0000008a001a7220 */ /* 0x002fe40000410000 */
[C---:B------:R-:W-:Y:S02]  /*bd50*/  FMUL.FTZ R21, R6.reuse, R141 ;  /* 0x0000008d06157220 */ /* 0x040fe40000410000 */
[C---:B------:R-:W-:Y:S01]  /*bd60*/  FMUL.FTZ R4, R6.reuse, R156 ;  /* 0x0000009c06047220 */ /* 0x040fe20000410000 */
[----:B------:R-:W-:Y:S01]  /*bd70*/  MOV R156, R23 ;  /* 0x00000017009c7202 */ /* 0x000fe20000000f00 */
[C---:B------:R-:W-:Y:S01]  /*bd80*/  FMUL.FTZ R12, R6.reuse, R148 ;  /* 0x00000094060c7220 */ /* 0x040fe20000410000 */
[----:B------:R-:W-:Y:S01]  /*bd90*/  MUFU.EX2 R132, R132 ;  /* 0x0000008400847308 */ /* 0x000fe20000000800 */
[----:B------:R-:W-:Y:S02]  /*bda0*/  FMUL.FTZ R16, R6, R144 ;  /* 0x0000009006107220 */ /* 0x000fe40000410000 */
[----:B---3--:R-:W-:Y:S02]  /*bdb0*/  FFMA.FTZ R3, R0, R8, R178 ;  /* 0x0000000800037223 */ /* 0x008fe400000100b2 */
[----:B------:R-:W-:Y:S01]  /*bdc0*/  FMUL.FTZ R8, R6, R152 ;  /* 0x0000009806087220 */ /* 0x000fe20000410000 */
[----:B------:R-:W-:Y:S01]  /*bdd0*/  MOV R152, R27 ;  /* 0x0000001b00987202 */ /* 0x000fe20000000f00 */
[C---:B------:R-:W-:Y:S02]  /*bde0*/  FMUL.FTZ R27, R0.reuse, R139 ;  /* 0x0000008b001b7220 */ /* 0x040fe40000410000 */
[----:B------:R-:W1:Y:S01]  /*bdf0*/  LDSM.16.MT88.4 R136, [R236+0x4080] ;  /* 0x00408000ec88783b */ /* 0x000e620000004200 */
[C---:B------:R-:W-:Y:S01]  /*be00*/  FMUL.FTZ R6, R0.reuse, R158 ;  /* 0x0000009e00067220 */ /* 0x040fe20000410000 */
[----:B------:R-:W-:Y:S01]  /*be10*/  MOV R158, R171 ;  /* 0x000000ab009e7202 */ /* 0x000fe20000000f00 */
[C---:B------:R-:W-:Y:S01]  /*be20*/  FMUL.FTZ R14, R0.reuse, R150 ;  /* 0x00000096000e7220 */ /* 0x040fe20000410000 */
[----:B------:R-:W3:Y:S01]  /*be30*/  MUFU.EX2 R171, R177 ;  /* 0x000000b100ab7308 */ /* 0x000ee20000000800 */
[C---:B--2---:R-:W-:Y:S01]  /*be40*/  FADD.FTZ R3, R169.reuse, R3 ;  /* 0x00000003a9037221 */ /* 0x044fe20000010000 */
[----:B------:R-:W-:Y:S01]  /*be50*/  F2FP.BF16.PACK_AB R169, R169, R178 ;  /* 0x000000b2a9a9723e */ /* 0x000fe200000010ff */
[C---:B------:R-:W-:Y:S01]  /*be60*/  FMUL.FTZ R7, R0.reuse, R159 ;  /* 0x0000009f00077220 */ /* 0x040fe20000410000 */
[----:B------:R-:W-:Y:S01]  /*be70*/  MOV R179, R10 ;  /* 0x0000000a00b37202 */ /* 0x000fe20000000f00 */
[C---:B------:R-:W-:Y:S01]  /*be80*/  FMUL.FTZ R10, R0.reuse, R154 ;  /* 0x0000009a000a7220 */ /* 0x040fe20000410000 */
[----:B------:R-:W-:Y:S01]  /*be90*/  MOV R154, R11 ;  /* 0x0000000b009a7202 */ /* 0x000fe20000000f00 */
[C---:B------:R-:W-:Y:S01]  /*bea0*/  FMUL.FTZ R11, R0.reuse, R155 ;  /* 0x0000009b000b7220 */ /* 0x040fe20000410000 */
[----:B------:R-:W-:Y:S01]  /*beb0*/  MOV R159, R15 ;  /* 0x0000000f009f7202 */ /* 0x000fe20000000f00 */
[C---:B------:R-:W-:Y:S01]  /*bec0*/  FMUL.FTZ R15, R0.reuse, R151 ;  /* 0x00000097000f7220 */ /* 0x040fe20000410000 */
[----:B------:R-:W2:Y:S01]  /*bed0*/  MUFU.EX2 R150, R176 ;  /* 0x000000b000967308 */ /* 0x000ea20000000800 */
[C---:B------:R-:W-:Y:S01]  /*bee0*/  FMUL.FTZ R18, R0.reuse, R146 ;  /* 0x0000009200127220 */ /* 0x040fe20000410000 */
[----:B------:R-:W-:Y:S01]  /*bef0*/  MOV R178, R22 ;  /* 0x0000001600b27202 */ /* 0x000fe20000000f00 */
[C---:B------:R-:W-:Y:S02]  /*bf00*/  FMUL.FTZ R19, R0.reuse, R147 ;  /* 0x0000009300137220 */ /* 0x040fe40000410000 */
[C---:B------:R-:W-:Y:S02]  /*bf10*/  FMUL.FTZ R22, R0.reuse, R142 ;  /* 0x0000008e00167220 */ /* 0x040fe40000410000 */
[C---:B------:R-:W-:Y:S02]  /*bf20*/  FMUL.FTZ R23, R0.reuse, R143 ;  /* 0x0000008f00177220 */ /* 0x040fe40000410000 */
[C---:B------:R-:W-:Y:S01]  /*bf30*/  FMUL.FTZ R30, R0.reuse, R30 ;  /* 0x0000001e001e7220 */ /* 0x040fe20000410000 */
[----:B------:R-:W-:Y:S01]  /*bf40*/  LDSM.16.MT88.4 R140, [R236+0x4880] ;  /* 0x00488000ec8c783b */ /* 0x000fe20000004200 */
[C---:B------:R-:W-:Y:S01]  /*bf50*/  FMUL.FTZ R31, R0.reuse, R31 ;  /* 0x0000001f001f7220 */ /* 0x040fe20000410000 */
[----:B------:R-:W-:Y:S01]  /*bf60*/  MUFU.EX2 R144, R178 ;  /* 0x000000b200907308 */ /* 0x000fe20000000800 */
[C---:B------:R-:W-:Y:S02]  /*bf70*/  FMUL.FTZ R34, R0.reuse, R34 ;  /* 0x0000002200227220 */ /* 0x040fe40000410000 */
[----:B---3--:R-:W-:Y:S02]  /*bf80*/  FADD.FTZ R148, R171, R3 ;  /* 0x00000003ab947221 */ /* 0x008fe40000010000 */
[C---:B------:R-:W-:Y:S02]  /*bf90*/  FMUL.FTZ R35, R0.reuse, R35 ;  /* 0x0000002300237220 */ /* 0x040fe40000410000 */
[C---:B------:R-:W-:Y:S02]  /*bfa0*/  FMUL.FTZ R38, R0.reuse, R38 ;  /* 0x0000002600267220 */ /* 0x040fe40000410000 */
[C---:B------:R-:W-:Y:S01]  /*bfb0*/  FMUL.FTZ R39, R0.reuse, R39 ;  /* 0x0000002700277220 */ /* 0x040fe20000410000 */
[----:B------:R-:W3:Y:S01]  /*bfc0*/  MUFU.EX2 R3, R149 ;  /* 0x0000009500037308 */ /* 0x000ee20000000800 */
[----:B------:R-:W-:Y:S01]  /*bfd0*/  FMUL.FTZ R42, R0, R42 ;  /* 0x0000002a002a7220 */ /* 0x000fe20000410000 */
[----:B--2---:R-:W-:Y:S01]  /*bfe0*/  F2FP.BF16.PACK_AB R171, R150, R171 ;  /* 0x000000ab96ab723e */ /* 0x004fe200000010ff */
[C---:B------:R-:W-:Y:S02]  /*bff0*/  FMUL.FTZ R43, R0.reuse, R43 ;  /* 0x0000002b002b7220 */ /* 0x040fe40000410000 */
[C---:B------:R-:W-:Y:S02]  /*c000*/  FMUL.FTZ R46, R0.reuse, R46 ;  /* 0x0000002e002e7220 */ /* 0x040fe40000410000 */
[C---:B------:R-:W-:Y:S02]  /*c010*/  FMUL.FTZ R47, R0.reuse, R47 ;  /* 0x0000002f002f7220 */ /* 0x040fe40000410000 */
[C---:B-1----:R-:W-:Y:S01]  /*c020*/  HMMA.16816.F32.BF16 R4, R168.reuse, R136, R4 ;  /* 0x00000088a804723c */ /* 0x042fe20000041804 */
[----:B------:R-:W-:Y:S04]  /*c030*/  MUFU.EX2 R149, R173 ;  /* 0x000000ad00957308 */ /* 0x000fe80000000800 */
[C---:B------:R-:W-:Y:S02]  /*c040*/  FMUL.FTZ R50, R0.reuse, R50 ;  /* 0x0000003200327220 */ /* 0x040fe40000410000 */
[C---:B------:R-:W-:Y:S01]  /*c050*/  FMUL.FTZ R51, R0.reuse, R51 ;  /* 0x0000003300337220 */ /* 0x040fe20000410000 */
[C---:B------:R-:W-:Y:S01]  /*c060*/  HMMA.16816.F32.BF16 R8, R168.reuse, R138, R8 ;  /* 0x0000008aa808723c */ /* 0x040fe20000041808 */
[----:B------:R-:W1:Y:S02]  /*c070*/  LDSM.16.MT88.4 R136, [R237+0x4080] ;  /* 0x00408000ed88783b */ /* 0x000e640000004200 */
[----:B------:R-:W2:Y:S01]  /*c080*/  MUFU.EX2 R178, R172 ;  /* 0x000000ac00b27308 */ /* 0x000ea20000000800 */
[C---:B------:R-:W-:Y:S02]  /*c090*/  FMUL.FTZ R54, R0.reuse, R54 ;  /* 0x0000003600367220 */ /* 0x040fe40000410000 */
[C---:B------:R-:W-:Y:S02]  /*c0a0*/  FMUL.FTZ R55, R0.reuse, R55 ;  /* 0x0000003700377220 */ /* 0x040fe40000410000 */
[C---:B------:R-:W-:Y:S04]  /*c0b0*/  FMUL.FTZ R58, R0.reuse, R58 ;  /* 0x0000003a003a7220 */ /* 0x040fe80000410000 */
        /* <DEDUP_REMOVED lines=13> */
[----:B------:R-:W4:Y:S01]  /*c190*/  MUFU.EX2 R176, R175 ;  /* 0x000000af00b07308 */ /* 0x000f220000000800 */
[C---:B------:R-:W-:Y:S02]  /*c1a0*/  FMUL.FTZ R82, R0.reuse, R82 ;  /* 0x0000005200527220 */ /* 0x040fe40000410000 */
[C---:B------:R-:W-:Y:S02]  /*c1b0*/  FMUL.FTZ R83, R0.reuse, R83 ;  /* 0x0000005300537220 */ /* 0x040fe40000410000 */
[C---:B------:R-:W-:Y:S02]  /*c1c0*/  FMUL.FTZ R86, R0.reuse, R86 ;  /* 0x0000005600567220 */ /* 0x040fe40000410000 */
[C---:B------:R-:W-:Y:S01]  /*c1d0*/  FMUL.FTZ R87, R0.reuse, R87 ;  /* 0x0000005700577220 */ /* 0x040fe20000410000 */
[C---:B-1----:R-:W-:Y:S02]  /*c1e0*/  HMMA.16816.F32.BF16 R12, R168.reuse, R136, R12 ;  /* 0x00000088a80c723c */ /* 0x042fe4000004180c */
[----:B------:R-:W1:Y:S01]  /*c1f0*/  MUFU.EX2 R175, R157 ;  /* 0x0000009d00af7308 */ /* 0x000e620000000800 */
[C---:B------:R-:W-:Y:S02]  /*c200*/  FMUL.FTZ R90, R0.reuse, R90 ;  /* 0x0000005a005a7220 */ /* 0x040fe40000410000 */
[C---:B------:R-:W-:Y:S02]  /*c210*/  FMUL.FTZ R91, R0.reuse, R91 ;  /* 0x0000005b005b7220 */ /* 0x040fe40000410000 */
[C---:B------:R-:W-:Y:S01]  /*c220*/  FMUL.FTZ R94, R0.reuse, R94 ;  /* 0x0000005e005e7220 */ /* 0x040fe20000410000 */
[C---:B------:R-:W-:Y:S01]  /*c230*/  HMMA.16816.F32.BF16 R16, R168.reuse, R138, R16 ;  /* 0x0000008aa810723c */ /* 0x040fe20000041810 */
[----:B------:R-:W5:Y:S03]  /*c240*/  LDSM.16.MT88.4 R136, [R240+0x4080] ;  /* 0x00408000f088783b */ /* 0x000f660000004200 */
[C---:B------:R-:W-:Y:S01]  /*c250*/  FMUL.FTZ R95, R0.reuse, R95 ;  /* 0x0000005f005f7220 */ /* 0x040fe20000410000 */
[----:B------:R-:W-:Y:S01]  /*c260*/  MUFU.EX2 R172, R156 ;  /* 0x0000009c00ac7308 */ /* 0x000fe20000000800 */
[C---:B------:R-:W-:Y:S02]  /*c270*/  FMUL.FTZ R98, R0.reuse, R98 ;  /* 0x0000006200627220 */ /* 0x040fe40000410000 */
[C---:B------:R-:W-:Y:S04]  /*c280*/  FMUL.FTZ R99, R0.reuse, R99 ;  /* 0x0000006300637220 */ /* 0x040fe80000410000 */
[C---:B------:R-:W-:Y:S02]  /*c290*/  FMUL.FTZ R102, R0.reuse, R102 ;  /* 0x0000006600667220 */ /* 0x040fe40000410000 */
[C---:B------:R-:W-:Y:S01]  /*c2a0*/  FMUL.FTZ R103, R0.reuse, R103 ;  /* 0x0000006700677220 */ /* 0x040fe20000410000 */
        /* <DEDUP_REMOVED lines=13> */
[C---:B------:R-:W-:Y:S01]  /*c380*/  FMUL.FTZ R130, R0.reuse, R130 ;  /* 0x0000008200827220 */ /* 0x040fe20000410000 */
[C---:B-----5:R-:W-:Y:S03]  /*c390*/  HMMA.16816.F32.BF16 R20, R168.reuse, R136, R20 ;  /* 0x00000088a814723c */ /* 0x060fe60000041814 */
[----:B------:R-:W-:Y:S02]  /*c3a0*/  FMUL.FTZ R131, R0, R131 ;  /* 0x0000008300837220 */ /* 0x000fe40000410000 */
[----:B------:R-:W-:Y:S01]  /*c3b0*/  FADD.FTZ R0, R132, R154 ;  /* 0x0000009a84007221 */ /* 0x000fe20000010000 */
[----:B------:R-:W-:Y:S02]  /*c3c0*/  MOV R154, R145 ;  /* 0x00000091009a7202 */ /* 0x000fe40000000f00 */
[C---:B------:R-:W-:Y:S01]  /*c3d0*/  HMMA.16816.F32.BF16 R24, R168.reuse, R138, R24 ;  /* 0x0000008aa818723c */ /* 0x040fe20000041818 */
[----:B------:R-:W5:Y:S03]  /*c3e0*/  LDSM.16.MT88.4 R136, [R239+0x4080] ;  /* 0x00408000ef88783b */ /* 0x000f660000004200 */
[C---:B---3--:R-:W-:Y:S04]  /*c3f0*/  FADD.FTZ R0, R3.reuse, R0 ;  /* 0x0000000003007221 */ /* 0x048fe80000010000 */
[----:B------:R-:W-:Y:S04]  /*c400*/  FADD.FTZ R0, R144, R0 ;  /* 0x0000000090007221 */ /* 0x000fe80000010000 */
[----:B------:R-:W-:Y:S01]  /*c410*/  FADD.FTZ R0, R134, R0 ;  /* 0x0000000086007221 */ /* 0x000fe20000010000 */
[C---:B-----5:R-:W-:Y:S08]  /*c420*/  HMMA.16816.F32.BF16 R28, R168.reuse, R136, R28 ;  /* 0x00000088a81c723c */ /* 0x060ff0000004181c */
[C---:B------:R-:W-:Y:S01]  /*c430*/  HMMA.16816.F32.BF16 R32, R168.reuse, R138, R32 ;  /* 0x0000008aa820723c */ /* 0x040fe20000041820 */
[----:B------:R-:W3:Y:S07]  /*c440*/  LDSM.16.MT88.4 R136, [R236+0x5880] ;  /* 0x00588000ec88783b */ /* 0x000eee0000004200 */
[C---:B---3--:R-:W-:Y:S08]  /*c450*/  HMMA.16816.F32.BF16 R36, R168.reuse, R136, R36 ;  /* 0x00000088a824723c */ /* 0x048ff00000041824 */
        /* <DEDUP_REMOVED lines=32> */
[C---:B---3--:R-:W-:Y:S07]  /*c660*/  HMMA.16816.F32.BF16 R124, R168.reuse, R136, R124 ;  /* 0x00000088a87c723c */ /* 0x048fee000004187c */
[----:B------:R-:W-:Y:S01]  /*c670*/  F2FP.BF16.PACK_AB R136, R3, R132 ;  /* 0x000000840388723e */ /* 0x000fe200000010ff */
[----:B------:R-:W-:Y:S01]  /*c680*/  HMMA.16816.F32.BF16 R128, R168, R138, R128 ;  /* 0x0000008aa880723c */ /* 0x000fe20000041880 */
[----:B------:R-:W3:Y:S03]  /*c690*/  MUFU.EX2 R132, R154 ;  /* 0x0000009a00847308 */ /* 0x000ee60000000800 */
[----:B--2---:R-:W-:Y:S01]  /*c6a0*/  F2FP.BF16.PACK_AB R137, R178, R149 ;  /* 0x00000095b289723e */ /* 0x004fe200000010ff */
[----:B------:R-:W-:Y:S02]  /*c6b0*/  FADD.FTZ R3, R150, R148 ;  /* 0x0000009496037221 */ /* 0x000fe40000010000 */
[----:B------:R-:W-:Y:S02]  /*c6c0*/  F2FP.BF16.PACK_AB R138, R134, R144 ;  /* 0x00000090868a723e */ /* 0x000fe400000010ff */
[----:B------:R-:W2:Y:S02]  /*c6d0*/  LDSM.16.MT88.4 R144, [R237+0x4880] ;  /* 0x00488000ed90783b */ /* 0x000ea40000004200 */
[----:B------:R5:W-:Y:S01]  /*c6e0*/  MUFU.EX2 R170, R153 ;  /* 0x0000009900aa7308 */ /* 0x000be20000000800 */
[----:B----4-:R-:W-:Y:S02]  /*c6f0*/  F2FP.BF16.PACK_AB R139, R176, R177 ;  /* 0x000000b1b08b723e */ /* 0x010fe400000010ff */
[----:B-1----:R-:W-:Y:S02]  /*c700*/  F2FP.BF16.PACK_AB R169, R175, R174 ;  /* 0x000000aeafa9723e */ /* 0x002fe400000010ff */
[----:B------:R-:W-:Y:S03]  /*c710*/  F2FP.BF16.PACK_AB R171, R173, R172 ;  /* 0x000000acadab723e */ /* 0x000fe600000010ff */
[C---:B------:R-:W-:Y:S02]  /*c720*/  HMMA.16816.F32.BF16 R4, R136.reuse, R140, R4 ;  /* 0x0000008c8804723c */ /* 0x040fe40000041804 */
[----:B------:R-:W1:Y:S03]  /*c730*/  MUFU.EX2 R168, R159 ;  /* 0x0000009f00a87308 */ /* 0x000e660000000800 */
[----:B---3--:R-:W-:Y:S03]  /*c740*/  FADD.FTZ R0, R132, R0 ;  /* 0x0000000084007221 */ /* 0x008fe60000010000 */
[C---:B------:R-:W-:Y:S01]  /*c750*/  HMMA.16816.F32.BF16 R8, R136.reuse, R142, R8 ;  /* 0x0000008e8808723c */ /* 0x040fe20000041808 */
[----:B------:R-:W3:Y:S03]  /*c760*/  LDSM.16.MT88.4 R140, [R240+0x4880] ;  /* 0x00488000f08c783b */ /* 0x000ee60000004200 */
[----:B------:R-:W4:Y:S05]  /*c770*/  MUFU.EX2 R134, R158 ;  /* 0x0000009e00867308 */ /* 0x000f2a0000000800 */
[----:B-----5:R-:W-:Y:S03]  /*c780*/  LDSM.16.MT88.4 R152, [R236+0x5080] ;  /* 0x00508000ec98783b */ /* 0x020fe60000004200 */
[C---:B-1----:R-:W-:Y:S01]  /*c790*/  FADD.FTZ R0, R168.reuse, R0 ;  /* 0x00000000a8007221 */ /* 0x042fe20000010000 */
[----:B------:R-:W-:Y:S01]  /*c7a0*/  F2FP.BF16.PACK_AB R168, R168, R132 ;  /* 0x00000084a8a8723e */ /* 0x000fe200000010ff */
[C---:B--2---:R-:W-:Y:S03]  /*c7b0*/  HMMA.16816.F32.BF16 R12, R136.reuse, R144, R12 ;  /* 0x00000090880c723c */ /* 0x044fe6000004180c */
[----:B----4-:R-:W-:Y:S05]  /*c7c0*/  FADD.FTZ R0, R134, R0 ;  /* 0x0000000086007221 */ /* 0x010fea0000010000 */
[C---:B------:R-:W-:Y:S01]  /*c7d0*/  HMMA.16816.F32.BF16 R16, R136.reuse, R146, R16 ;  /* 0x000000928810723c */ /* 0x040fe20000041810 */
[----:B------:R-:W1:Y:S03]  /*c7e0*/  LDSM.16.MT88.4 R144, [R239+0x4880] ;  /* 0x00488000ef90783b */ /* 0x000e660000004200 */
[C---:B------:R-:W-:Y:S01]  /*c7f0*/  FADD.FTZ R132, R170.reuse, R0 ;  /* 0x00000000aa847221 */ /* 0x040fe20000010000 */
[----:B------:R-:W-:Y:S01]  /*c800*/  F2FP.BF16.PACK_AB R170, R170, R134 ;  /* 0x00000086aaaa723e */ /* 0x000fe200000010ff */
[----:B------:R-:W-:Y:S03]  /*c810*/  FADD.FTZ R0, R149, R3 ;  /* 0x0000000395007221 */ /* 0x000fe60000010000 */
[----:B------:R2:W-:Y:S01]  /*c820*/  STL [R1+0x20], R132 ;  /* 0x0000208401007387 */ /* 0x0005e20000100800 */
[C---:B---3--:R-:W-:Y:S03]  /*c830*/  HMMA.16816.F32.BF16 R20, R136.reuse, R140, R20 ;  /* 0x0000008c8814723c */ /* 0x048fe60000041814 */
[----:B------:R-:W-:Y:S04]  /*c840*/  FADD.FTZ R0, R178, R0 ;  /* 0x00000000b2007221 */ /* 0x000fe80000010000 */
[----:B------:R-:W-:Y:S01]  /*c850*/  FADD.FTZ R0, R177, R0 ;  /* 0x00000000b1007221 */ /* 0x000fe20000010000 */
[C---:B------:R-:W-:Y:S01]  /*c860*/  HMMA.16816.F32.BF16 R24, R136.reuse, R142, R24 ;  /* 0x0000008e8818723c */ /* 0x040fe20000041818 */
[----:B------:R-:W3:Y:S03]  /*c870*/  LDSM.16.MT88.4 R140, [R236+0x6080] ;  /* 0x00608000ec8c783b */ /* 0x000ee60000004200 */
[----:B------:R-:W-:Y:S04]  /*c880*/  FADD.FTZ R0, R176, R0 ;  /* 0x00000000b0007221 */ /* 0x000fe80000010000 */
[----:B------:R-:W-:Y:S04]  /*c890*/  FADD.FTZ R0, R174, R0 ;  /* 0x00000000ae007221 */ /* 0x000fe80000010000 */
[----:B------:R-:W-:Y:S01]  /*c8a0*/  FADD.FTZ R0, R175, R0 ;  /* 0x00000000af007221 */ /* 0x000fe20000010000 */
[----:B--2---:R-:W-:Y:S03]  /*c8b0*/  MOV R132, R2 ;  /* 0x0000000200847202 */ /* 0x004fe60000000f00 */
[----:B------:R-:W-:Y:S04]  /*c8c0*/  FADD.FTZ R0, R172, R0 ;  /* 0x00000000ac007221 */ /* 0x000fe80000010000 */
[----:B------:R-:W-:Y:S01]  /*c8d0*/  FADD.FTZ R0, R173, R0 ;  /* 0x00000000ad007221 */ /* 0x000fe20000010000 */
[C---:B-1----:R-:W-:Y:S04]  /*c8e0*/  HMMA.16816.F32.BF16 R28, R136.reuse, R144, R28 ;  /* 0x00000090881c723c */ /* 0x042fe8000004181c */
[----:B------:R-:W-:Y:S04]  /*c8f0*/  STL [R1+0x24], R0 ;  /* 0x0000240001007387 */ /* 0x000fe80000100800 */
[C---:B------:R-:W-:Y:S01]  /*c900*/  HMMA.16816.F32.BF16 R32, R136.reuse, R146, R32 ;  /* 0x000000928820723c */ /* 0x040fe20000041820 */
[----:B------:R-:W1:Y:S07]  /*c910*/  LDSM.16.MT88.4 R144, [R237+0x6080] ;  /* 0x00608000ed90783b */ /* 0x000e6e0000004200 */
[C---:B---3--:R-:W-:Y:S08]  /*c920*/  HMMA.16816.F32.BF16 R36, R136.reuse, R140, R36 ;  /* 0x0000008c8824723c */ /* 0x048ff00000041824 */
        /* <DEDUP_REMOVED lines=30> */
[C---:B------:R-:W-:Y:S08]  /*cb10*/  HMMA.16816.F32.BF16 R120, R136.reuse, R142, R120 ;  /* 0x0000008e8878723c */ /* 0x040ff00000041878 */
[C---:B-1----:R-:W-:Y:S08]  /*cb20*/  HMMA.16816.F32.BF16 R124, R136.reuse, R144, R124 ;  /* 0x00000090887c723c */ /* 0x042ff0000004187c */
        /* <DEDUP_REMOVED lines=46> */
[C---:B--2---:R-:W-:Y:S08]  /*ce10*/  HMMA.16816.F32.BF16 R124, R168.reuse, R4, R124 ;  /* 0x00000004a87c723c */ /* 0x044ff0000004187c */
[----:B------:R-:W-:Y:S01]  /*ce20*/  HMMA.16816.F32.BF16 R128, R168, R6, R128 ;  /* 0x00000006a880723c */ /* 0x000fe20000041880 */
[----:B------:R-:W-:-:S07]  /*ce30*/  @P0 BRA `(.L_x_194) ;  /* 0xffffcfe000000947 */ /* 0x000fce000383ffff */
.L_x_191:
[----:B------:R-:W-:-:S06]  /*ce40*/  UISETP.GE.AND UP0, UPT, UR13, UR12, UPT ;  /* 0x0000000c0d00728c */ /* 0x000fcc000bf06270 */
[----:B------:R-:W-:-:S13]  /*ce50*/  PLOP3.LUT P0, PT, PT, PT, UP0, 0x40, 0x0 ;  /* 0x000000000000781c */ /* 0x000fda0003f0e808 */
[----:B------:R-:W-:Y:S05]  /*ce60*/  @P0 BRA `(.L_x_195) ;  /* 0x00003f6000000947 */ /* 0x000fea0003800000 */
[----:B------:R-:W2:Y:S01]  /*ce70*/  LDL.64 R8, [R1+0x48] ;  /* 0x0000480001087983 */ /* 0x000ea20000100a00 */
[----:B------:R-:W-:-:S03]  /*ce80*/  ULDC.64 UR4, c[0x0][0x208] ;  /* 0x0000820000047ab9 */ /* 0x000fc60000000a00 */
[----:B------:R-:W3:Y:S04]  /*ce90*/  LDL.64 R2, [R1+0x40] ;  /* 0x0000400001027983 */ /* 0x000ee80000100a00 */
[----:B------:R-:W4:Y:S04]  /*cea0*/  LDL.64 R6, [R1+0x38] ;  /* 0x0000380001067983 */ /* 0x000f280000100a00 */
[----:B-1----:R-:W4:Y:S01]  /*ceb0*/  LDL.64 R4, [R1+0x30] ;  /* 0x0000300001047983 */ /* 0x002f220000100a00 */
[----:B------:R-:W-:Y:S01]  /*cec0*/  UIMAD.WIDE.U32 UR10, UR4, 0x30, URZ ;  /* 0x00000030040a78a5 */ /* 0x000fe2000f8e003f */
[----:B------:R-:W-:Y:S01]  /*ced0*/  IMAD.MOV.U32 R134, RZ, RZ, R132 ;  /* 0x000000ffff867224 */ /* 0x000fe200078e0084 */
[----:B------:R-:W-:-:S04]  /*cee0*/  UIMAD UR5, UR5, 0x30, URZ ;  /* 0x00000030050578a4 */ /* 0x000fc8000f8e023f */
[----:B------:R-:W-:Y:S01]  /*cef0*/  UIADD3 UR9, UR11, UR5, URZ ;  /* 0x000000050b097290 */ /* 0x000fe2000fffe03f */
[C---:B--2---:R-:W-:Y:S02]  /*cf00*/  IADD3 R10, P0, R8.reuse, 0x40, RZ ;  /* 0x00000040080a7810 */ /* 0x044fe40007f1e0ff */
[C---:B------:R-:W-:Y:S01]  /*cf10*/  IADD3 R0, P1, R8.reuse, 0x80, RZ ;  /* 0x0000008008007810 */ /* 0x040fe20007f3e0ff */
[----:B---3--:R-:W1:Y:S04]  /*cf20*/  S2R R2, SR_TID.X ;  /* 0x0000000000027919 */ /* 0x008e680000002100 */
[--C-:B------:R-:W-:Y:S01]  /*cf30*/  IMAD.X R9, RZ, RZ, R3.reuse, P1 ;  /* 0x000000ffff097224 */ /* 0x100fe200008e0603 */
[----:B------:R2:W-:Y:S04]  /*cf40*/  STL [R1+0x6c], R10 ;  /* 0x00006c0a01007387 */ /* 0x0005e80000100800 */
[----:B------:R3:W-:Y:S01]  /*cf50*/  STL [R1+0x64], R0 ;  /* 0x0000640001007387 */ /* 0x0007e20000100800 */
[----:B--2---:R-:W-:Y:S01]  /*cf60*/  IMAD.X R10, RZ, RZ, R3, P0 ;  /* 0x000000ffff0a7224 */ /* 0x004fe200000e0603 */
[----:B---3--:R-:W-:-:S04]  /*cf70*/  IADD3 R0, P0, R8, 0xc0, RZ ;  /* 0x000000c008007810 */ /* 0x008fc80007f1e0ff */
[----:B------:R-:W-:Y:S01]  /*cf80*/  STL [R1+0x68], R10 ;  /* 0x0000680a01007387 */ /* 0x000fe20000100800 */
[----:B----4-:R-:W-:-:S03]  /*cf90*/  IADD3 R8, P2, R6, 0x40, RZ ;  /* 0x0000004006087810 */ /* 0x010fc60007f5e0ff */
[----:B------:R2:W-:Y:S04]  /*cfa0*/  STL [R1+0x5c], R0 ;  /* 0x00005c0001007387 */ /* 0x0005e80000100800 */
[----:B------:R-:W-:Y:S04]  /*cfb0*/  STL [R1+0x60], R9 ;  /* 0x0000600901007387 */ /* 0x000fe80000100800 */
[----:B------:R-:W-:Y:S01]  /*cfc0*/  STL [R1+0x54], R8 ;  /* 0x0000540801007387 */ /* 0x000fe20000100800 */
[----:B--2---:R-:W-:Y:S01]  /*cfd0*/  IMAD.X R0, RZ, RZ, R3, P0 ;  /* 0x000000ffff007224 */ /* 0x004fe200000e0603 */
[----:B------:R-:W-:-:S04]  /*cfe0*/  IADD3 R3, P1, R6, 0x80, RZ ;  /* 0x0000008006037810 */ /* 0x000fc80007f3e0ff */
[----:B------:R2:W-:Y:S04]  /*cff0*/  STL [R1+0x58], R0 ;  /* 0x0000580001007387 */ /* 0x0005e80000100800 */
[----:B------:R3:W-:Y:S04]  /*d000*/  STL [R1+0x2c], R3 ;  /* 0x00002c0301007387 */ /* 0x0007e80000100800 */
[----:B--2---:R-:W2:Y:S01]  /*d010*/  S2R R0, SR_TID.X ;  /* 0x0000000000007919 */ /* 0x004ea20000002100 */
[----:B---3--:R-:W-:-:S05]  /*d020*/  IMAD.X R3, RZ, RZ, R5, P2 ;  /* 0x000000ffff037224 */ /* 0x008fca00010e0605 */
[----:B------:R3:W-:Y:S01]  /*d030*/  STL [R1+0x50], R3 ;  /* 0x0000500301007387 */ /* 0x0007e20000100800 */
[----:B--2---:R-:W-:-:S04]  /*d040*/  SHF.R.S32.HI R0, RZ, 0x1f, R0 ;  /* 0x0000001fff007819 */ /* 0x004fc80000011400 */
[----:B-1----:R-:W-:Y:S02]  /*d050*/  LEA.HI R0, R0, R2, RZ, 0x3 ;  /* 0x0000000200007211 */ /* 0x002fe400078f18ff */
[----:B------:R-:W-:Y:S02]  /*d060*/  IADD3 R2, P0, R6, 0xc0, RZ ;  /* 0x000000c006027810 */ /* 0x000fe40007f1e0ff */
[----:B------:R-:W-:Y:S01]  /*d070*/  SHF.R.S32.HI R0, RZ, 0x3, R0 ;  /* 0x00000003ff007819 */ /* 0x000fe20000011400 */
[----:B---3--:R-:W-:Y:S02]  /*d080*/  IMAD.X R3, RZ, RZ, R5, P1 ;  /* 0x000000ffff037224 */ /* 0x008fe400008e0605 */
[----:B------:R1:W-:Y:S01]  /*d090*/  STL [R1+0x18], R2 ;  /* 0x0000180201007387 */ /* 0x0003e20000100800 */
[----:B------:R-:W-:-:S05]  /*d0a0*/  IADD3 R0, -R0, 0x30, RZ ;  /* 0x0000003000007810 */ /* 0x000fca0007ffe1ff */
[----:B------:R2:W-:Y:S01]  /*d0b0*/  STL [R1+0xc], R0 ;  /* 0x00000c0001007387 */ /* 0x0005e20000100800 */
[----:B-1----:R-:W-:Y:S02]  /*d0c0*/  IMAD.MOV.U32 R2, RZ, RZ, R133 ;  /* 0x000000ffff027224 */ /* 0x002fe400078e0085 */
[----:B--2---:R-:W-:-:S05]  /*d0d0*/  IMAD.X R0, RZ, RZ, R5, P0 ;  /* 0x000000ffff007224 */ /* 0x004fca00000e0605 */
[----:B------:R1:W-:Y:S04]  /*d0e0*/  STL [R1+0x14], R0 ;  /* 0x0000140001007387 */ /* 0x0003e80000100800 */
[----:B------:R1:W-:Y:S02]  /*d0f0*/  STL [R1+0x1c], R3 ;  /* 0x00001c0301007387 */ /* 0x0003e40000100800 */
.L_x_205:
[----:B------:R-:W2:Y:S01]  /*d100*/  LDL.64 R132, [R1+0x48] ;  /* 0x0000480001847983 */ /* 0x000ea20000100a00 */
[----:B------:R-:W-:Y:S01]  /*d110*/  USHF.R.S32.HI UR5, URZ, 0x1f, UR13 ;  /* 0x0000001f3f057899 */ /* 0x000fe2000801140d */
[----:B------:R-:W-:Y:S01]  /*d120*/  IMAD.MOV.U32 R24, RZ, RZ, c[0x0][0x208] ;  /* 0x00008200ff187624 */ /* 0x000fe200078e00ff */
[----:B------:R-:W-:Y:S01]  /*d130*/  UIMAD UR4, UR9, UR13, URZ ;  /* 0x0000000d090472a4 */ /* 0x000fe2000f8e023f */
[----:B------:R-:W-:Y:S01]  /*d140*/  IMAD.MOV.U32 R27, RZ, RZ, c[0x0][0x20c] ;  /* 0x00008300ff1b7624 */ /* 0x000fe200078e00ff */
[----:B------:R-:W-:Y:S01]  /*d150*/  UIMAD.WIDE.U32 UR14, UR10, UR13, URZ ;  /* 0x0000000d0a0e72a5 */ /* 0x000fe2000f8e003f */
[----:B------:R-:W3:Y:S01]  /*d160*/  LDL.64 R18, [R1+0x40] ;  /* 0x0000400001127983 */ /* 0x000ee20000100a00 */
[----:B------:R-:W-:Y:S01]  /*d170*/  UIMAD UR4, UR5, UR10, UR4 ;  /* 0x0000000a050472a4 */ /* 0x000fe2000f8e0204 */
[----:B------:R-:W-:Y:S04]  /*d180*/  DEPBAR.LE SB0, 0x0 ;  /* 0x000080000000791a */ /* 0x000fe80000000000 */
[----:B------:R-:W4:Y:S01]  /*d190*/  LDL R22, [R1+0x6c] ;  /* 0x00006c0001167983 */ /* 0x000f220000100800 */
[----:B------:R-:W-:Y:S02]  /*d1a0*/  UIADD3 UR4, UR15, UR4, URZ ;  /* 0x000000040f047290 */ /* 0x000fe4000fffe03f */
[----:B------:R-:W-:Y:S03]  /*d1b0*/  UISETP.GT.AND UP0, UPT, UR13, UR12, UPT ;  /* 0x0000000c0d00728c */ /* 0x000fe6000bf04270 */
[----:B------:R-:W4:Y:S06]  /*d1c0*/  LDL R17, [R1+0x68] ;  /* 0x0000680001117983 */ /* 0x000f2c0000100800 */
[----:B------:R-:W4:Y:S06]  /*d1d0*/  LDL R26, [R1+0x64] ;  /* 0x00006400011a7983 */ /* 0x000f2c0000100800 */
[----:B------:R-:W4:Y:S06]  /*d1e0*/  LDL R25, [R1+0x5c] ;  /* 0x00005c0001197983 */ /* 0x000f2c0000100800 */
[----:B------:R-:W4:Y:S06]  /*d1f0*/  LDL R174, [R1+0x60] ;  /* 0x0000600001ae7983 */ /* 0x000f2c0000100800 */
[----:B------:R-:W4:Y:S06]  /*d200*/  LDL R173, [R1+0x58] ;  /* 0x0000580001ad7983 */ /* 0x000f2c0000100800 */
[----:B------:R-:W4:Y:S06]  /*d210*/  LDL R23, [R1+0x28] ;  /* 0x0000280001177983 */ /* 0x000f2c0000100800 */
[----:B-1----:R1:W-:Y:S06]  /*d220*/  STL.64 [R1+0x90], R30 ;  /* 0x0000901e01007387 */ /* 0x0023ec0000100a00 */
[----:B------:R1:W-:Y:S06]  /*d230*/  STL.64 [R1+0x88], R28 ;  /* 0x0000881c01007387 */ /* 0x0003ec0000100a00 */
[----:B------:R-:W4:Y:S06]  /*d240*/  LDL R172, [R1] ;  /* 0x0000000001ac7983 */ /* 0x000f2c0000100800 */
[----:B------:R-:W-:Y:S06]  /*d250*/  BAR.SYNC.DEFER_BLOCKING 0x0 ;  /* 0x0000000000007b1d */ /* 0x000fec0000010000 */
[----:B-----5:R-:W1:Y:S06]  /*d260*/  LDSM.16.M88.4 R8, [R135+0x14080] ;  /* 0x014080008708783b */ /* 0x020e6c0000000200 */
[----:B------:R-:W-:Y:S06]  /*d270*/  LDSM.16.M88.4 R168, [R242] ;  /* 0x00000000f2a8783b */ /* 0x000fec0000000200 */
[----:B------:R-:W-:Y:S01]  /*d280*/  LDSM.16.M88.4 R176, [R252] ;  /* 0x00000000fcb0783b */ /* 0x000fe20000000200 */
[----:B-12---:R-:W-:Y:S04]  /*d290*/  IADD3 R0, P1, R132, UR14, RZ ;  /* 0x0000000e84007c10 */ /* 0x006fe8000ff3e0ff */
[----:B---3--:R-:W-:Y:S02]  /*d2a0*/  IADD3.X R4, R19, UR4, RZ, P1, !PT ;  /* 0x0000000413047c10 */ /* 0x008fe40008ffe4ff */
[----:B------:R-:W-:Y:S02]  /*d2b0*/  LEA R14, P1, R0, c[0x0][0x1f8], 0x1 ;  /* 0x00007e00000e7a11 */ /* 0x000fe400078208ff */
[----:B----4-:R-:W-:Y:S02]  /*d2c0*/  IADD3 R3, P0, R22, UR14, RZ ;  /* 0x0000000e16037c10 */ /* 0x010fe4000ff1e0ff */
[----:B------:R-:W-:Y:S02]  /*d2d0*/  LEA.HI.X R15, R0, c[0x0][0x1fc], R4, 0x1, P1 ;  /* 0x00007f00000f7a11 */ /* 0x000fe400008f0c04 */
[----:B------:R-:W-:Y:S02]  /*d2e0*/  IADD3.X R5, R17, UR4, RZ, P0, !PT ;  /* 0x0000000411057c10 */ /* 0x000fe400087fe4ff */
[C---:B------:R-:W-:Y:S02]  /*d2f0*/  LEA R12, P0, R3.reuse, c[0x0][0x1f8], 0x1 ;  /* 0x00007e00030c7a11 */ /* 0x040fe400078008ff */
[----:B------:R-:W-:Y:S02]  /*d300*/  IADD3 R0, P1, R26, UR14, RZ ;  /* 0x0000000e1a007c10 */ /* 0x000fe4000ff3e0ff */
[----:B------:R-:W-:Y:S02]  /*d310*/  LEA.HI.X R13, R3, c[0x0][0x1fc], R5, 0x1, P0 ;  /* 0x00007f00030d7a11 */ /* 0x000fe400000f0c05 */
[----:B------:R-:W-:Y:S02]  /*d320*/  LEA R6, P0, R0, c[0x0][0x1f8], 0x1 ;  /* 0x00007e0000067a11 */ /* 0x000fe400078008ff */
[----:B------:R-:W-:Y:S02]  /*d330*/  IADD3.X R3, R174, UR4, RZ, P1, !PT ;  /* 0x00000004ae037c10 */ /* 0x000fe40008ffe4ff */
[----:B------:R-:W-:Y:S02]  /*d340*/  IADD3 R4, P1, R25, UR14, RZ ;  /* 0x0000000e19047c10 */ /* 0x000fe4000ff3e0ff */
[----:B------:R-:W-:Y:S02]  /*d350*/  LEA.HI.X R7, R0, c[0x0][0x1fc], R3, 0x1, P0 ;  /* 0x00007f0000077a11 */ /* 0x000fe400000f0c03 */
[----:B------:R-:W-:Y:S02]  /*d360*/  IADD3.X R16, R173, UR4, RZ, P1, !PT ;  /* 0x00000004ad107c10 */ /* 0x000fe40008ffe4ff */
[----:B------:R-:W-:Y:S02]  /*d370*/  LEA R20, P2, R4, c[0x0][0x1f8], 0x1 ;  /* 0x00007e0004147a11 */ /* 0x000fe400078408ff */
[----:B------:R-:W-:Y:S02]  /*d380*/  @!P3 LEA R0, P0, R24, UR14, 0x5 ;  /* 0x0000000e1800bc11 */ /* 0x000fe4000f8028ff */
[----:B------:R-:W-:Y:S02]  /*d390*/  LEA.HI.X R21, R4, c[0x0][0x1fc], R16, 0x1, P2 ;  /* 0x00007f0004157a11 */ /* 0x000fe400010f0c10 */
[----:B------:R-:W-:Y:S02]  /*d3a0*/  @!P3 LEA.HI.X R3, R24, UR4, R27, 0x5, P0 ;  /* 0x000000041803bc11 */ /* 0x000fe400080f2c1b */
[C---:B------:R-:W-:Y:S02]  /*d3b0*/  @!P3 IADD3 R5, P1, R0.reuse, R132, RZ ;  /* 0x000000840005b210 */ /* 0x040fe40007f3e0ff */
[----:B------:R-:W-:Y:S02]  /*d3c0*/  @!P3 IADD3 R4, P0, R0, R22, RZ ;  /* 0x000000160004b210 */ /* 0x000fe40007f1e0ff */
[----:B------:R-:W-:Y:S01]  /*d3d0*/  LOP3.LUT P2, RZ, R23, 0x1, RZ, 0xc0, !PT ;  /* 0x0000000117ff7812 */ /* 0x000fe2000784c0ff */
[----:B------:R-:W-:Y:S01]  /*d3e0*/  @!P3 IMAD.X R23, R3, 0x1, R19, P1 ;  /* 0x000000010317b824 */ /* 0x000fe200008e0613 */
[----:B------:R-:W-:Y:S01]  /*d3f0*/  @!P3 LEA R22, P1, R5, c[0x0][0x1f8], 0x1 ;  /* 0x00007e000516ba11 */ /* 0x000fe200078208ff */
[----:B------:R-:W-:Y:S01]  /*d400*/  @!P3 IMAD.X R24, R3, 0x1, R17, P0 ;  /* 0x000000010318b824 */ /* 0x000fe200000e0611 */
[C---:B------:R-:W-:Y:S01]  /*d410*/  @!P3 LEA R132, P0, R4.reuse, c[0x0][0x1f8], 0x1 ;  /* 0x00007e000484ba11 */ /* 0x040fe200078008ff */
[----:B------:R-:W1:Y:S01]  /*d420*/  LDSM.16.M88.4 R16, [R135+0x14880] ;  /* 0x014880008710783b */ /* 0x000e620000000200 */
[----:B------:R-:W-:Y:S02]  /*d430*/  @!P3 LEA.HI.X R23, R5, c[0x0][0x1fc], R23, 0x1, P1 ;  /* 0x00007f000517ba11 */ /* 0x000fe400008f0c17 */
[----:B------:R-:W-:Y:S02]  /*d440*/  @!P3 LEA.HI.X R133, R4, c[0x0][0x1fc], R24, 0x1, P0 ;  /* 0x00007f000485ba11 */ /* 0x000fe400000f0c18 */
[C---:B------:R-:W-:Y:S02]  /*d450*/  @!P3 IADD3 R4, P1, R0.reuse, R26, RZ ;  /* 0x0000001a0004b210 */ /* 0x040fe40007f3e0ff */
[----:B------:R-:W-:Y:S02]  /*d460*/  @!P3 IADD3 R0, P0, R0, R25, RZ ;  /* 0x000000190000b210 */ /* 0x000fe40007f1e0ff */
[----:B------:R-:W2:Y:S01]  /*d470*/  LDSM.16.M88.4 R24, [R135+0x15080] ;  /* 0x015080008718783b */ /* 0x000ea20000000200 */
[C---:B------:R-:W-:Y:S01]  /*d480*/  @!P3 IMAD.X R5, R3.reuse, 0x1, R174, P1 ;  /* 0x000000010305b824 */ /* 0x040fe200008e06ae */
[----:B------:R-:W-:Y:S01]  /*d490*/  @!P3 LEA R30, P1, R4, c[0x0][0x1f8], 0x1 ;  /* 0x00007e00041eba11 */ /* 0x000fe200078208ff */
[----:B------:R-:W-:Y:S01]  /*d4a0*/  @!P3 IMAD.X R3, R3, 0x1, R173, P0 ;  /* 0x000000010303b824 */ /* 0x000fe200000e06ad */
[----:B------:R-:W-:Y:S02]  /*d4b0*/  @!P3 LEA R28, P0, R0, c[0x0][0x1f8], 0x1 ;  /* 0x00007e00001cba11 */ /* 0x000fe400078008ff */
[----:B------:R-:W3:Y:S01]  /*d4c0*/  LDSM.16.M88.4 R172, [R172] ;  /* 0x00000000acac783b */ /* 0x000ee20000000200 */
[----:B------:R-:W-:Y:S02]  /*d4d0*/  @!P3 LEA.HI.X R31, R4, c[0x0][0x1fc], R5, 0x1, P1 ;  /* 0x00007f00041fba11 */ /* 0x000fe400008f0c05 */
[----:B------:R-:W-:Y:S02]  /*d4e0*/  @!P3 LEA.HI.X R29, R0, c[0x0][0x1fc], R3, 0x1, P0 ;  /* 0x00007f00001dba11 */ /* 0x000fe400000f0c03 */
[----:B------:R-:W-:Y:S01]  /*d4f0*/  PLOP3.LUT P0, PT, PT, PT, UP0, 0x40, 0x0 ;  /* 0x000000000000781c */ /* 0x000fe20003f0e808 */
[----:B------:R-:W4:Y:S06]  /*d500*/  LDL R3, [R1+0x4] ;  /* 0x0000040001037983 */ /* 0x000f2c0000100800 */
[----:B------:R-:W-:Y:S01]  /*d510*/  @!PT LDS RZ, [RZ] ;  /* 0x00000000fffff984 */ /* 0x000fe20000000800 */
[----:B------:R-:W-:Y:S01]  /*d520*/  @!PT LDS RZ, [RZ] ;  /* 0x00000000fffff984 */ /* 0x000fe20000000800 */
[----:B------:R-:W-:Y:S01]  /*d530*/  @!PT LDS RZ, [RZ] ;  /* 0x00000000fffff984 */ /* 0x000fe20000000800 */
[----:B----4-:R1:W-:Y:S06]  /*d540*/  LDGSTS.E.BYPASS.LTC128B.128 [R3+0x4080], [R14.64], !P2 ;  /* 0x040800000e037fae */ /* 0x0103ec000d101d58 */
[----:B------:R1:W-:Y:S06]  /*d550*/  LDGSTS.E.BYPASS.LTC128B.128 [R3+0x5880], [R12.64], !P6 ;  /* 0x058800000c037fae */ /* 0x0003ec000f101d58 */
[----:B------:R4:W-:Y:S06]  /*d560*/  LDGSTS.E.BYPASS.LTC128B.128 [R3+0x7080], [R6.64], !P5 ;  /* 0x0708000006037fae */ /* 0x0009ec000e901d58 */
[----:B------:R2:W-:Y:S06]  /*d570*/  LDGSTS.E.BYPASS.LTC128B.128 [R3+0x8880], [R20.64], !P4 ;  /* 0x0888000014037fae */ /* 0x0005ec000e101d58 */
[----:B------:R2:W-:Y:S06]  /*d580*/  @!P3 LDGSTS.E.BYPASS.LTC128B.128 [R3+0x5080], [R22.64], !P2 ;  /* 0x050800001603bfae */ /* 0x0005ec000d101d58 */
[----:B------:R2:W-:Y:S06]  /*d590*/  @!P3 LDGSTS.E.BYPASS.LTC128B.128 [R3+0x6880], [R132.64], !P6 ;  /* 0x068800008403bfae */ /* 0x0005ec000f101d58 */
[----:B------:R2:W-:Y:S01]  /*d5a0*/  @!P3 LDGSTS.E.BYPASS.LTC128B.128 [R3+0x8080], [R30.64], !P5 ;  /* 0x080800001e03bfae */ /* 0x0005e2000e901d58 */
[C---:B----4-:R-:W-:Y:S05]  /*d5b0*/  HMMA.16816.F32.BF16 R4, R160.reuse, R8, RZ ;  /* 0x00000008a004723c */ /* 0x050fea00000418ff */
[----:B------:R4:W-:Y:S03]  /*d5c0*/  @!P3 LDGSTS.E.BYPASS.LTC128B.128 [R3+0x9880], [R28.64], !P4 ;  /* 0x098800001c03bfae */ /* 0x0009e6000e101d58 */
[C---:B------:R-:W-:Y:S03]  /*d5d0*/  HMMA.16816.F32.BF16 R8, R160.reuse, R10, RZ ;  /* 0x0000000aa008723c */ /* 0x040fe600000418ff */
[----:B------:R-:W0:Y:S05]  /*d5e0*/  LDGDEPBAR ;  /* 0x00000000000079af */ /* 0x000e2a0000000000 */
[C---:B-1----:R-:W-:Y:S08]  /*d5f0*/  HMMA.16816.F32.BF16 R12, R160.reuse, R16, RZ ;  /* 0x00000010a00c723c */ /* 0x042ff000000418ff */
[C---:B------:R-:W-:Y:S01]  /*d600*/  HMMA.16816.F32.BF16 R16, R160.reuse, R18, RZ ;  /* 0x00000012a010723c */ /* 0x040fe200000418ff */
[----:B--2---:R1:W5:Y:S06]  /*d610*/  LDL.LU.64 R30, [R1+0x90] ;  /* 0x00009000011e7983 */ /* 0x00436c0000300a00 */
[----:B----4-:R1:W5:Y:S01]  /*d620*/  LDL.LU.64 R28, [R1+0x88] ;  /* 0x00008800011c7983 */ /* 0x0103620000300a00 */
[C---:B------:R-:W-:Y:S08]  /*d630*/  HMMA.16816.F32.BF16 R20, R160.reuse, R24, RZ ;  /* 0x00000018a014723c */ /* 0x040ff000000418ff */
[----:B------:R-:W-:Y:S08]  /*d640*/  HMMA.16816.F32.BF16 R24, R160, R26, RZ ;  /* 0x0000001aa018723c */ /* 0x000ff000000418ff */
[C---:B------:R-:W-:Y:S08]  /*d650*/  HMMA.16816.F32.BF16 R4, R164.reuse, R168, R4 ;  /* 0x000000a8a404723c */ /* 0x040ff00000041804 */
[C---:B------:R-:W-:Y:S01]  /*d660*/  HMMA.16816.F32.BF16 R8, R164.reuse, R170, R8 ;  /* 0x000000aaa408723c */ /* 0x040fe20000041808 */
[----:B------:R-:W2:Y:S07]  /*d670*/  LDSM.16.M88.4 R168, [R241+0x14080] ;  /* 0x01408000f1a8783b */ /* 0x000eae0000000200 */
[C---:B---3--:R-:W-:Y:S08]  /*d680*/  HMMA.16816.F32.BF16 R12, R164.reuse, R172, R12 ;  /* 0x000000aca40c723c */ /* 0x048ff0000004180c */
[C---:B------:R-:W-:Y:S01]  /*d690*/  HMMA.16816.F32.BF16 R16, R164.reuse, R174, R16 ;  /* 0x000000aea410723c */ /* 0x040fe20000041810 */
[----:B------:R-:W3:Y:S07]  /*d6a0*/  LDSM.16.M88.4 R172, [R241+0x14880] ;  /* 0x01488000f1ac783b */ /* 0x000eee0000000200 */
[C---:B------:R-:W-:Y:S08]  /*d6b0*/  HMMA.16816.F32.BF16 R20, R164.reuse, R176, R20 ;  /* 0x000000b0a414723c */ /* 0x040ff00000041814 */
[----:B------:R-:W-:Y:S01]  /*d6c0*/  HMMA.16816.F32.BF16 R24, R164, R178, R24 ;  /* 0x000000b2a418723c */ /* 0x000fe20000041818 */
[----:B------:R-:W4:Y:S07]  /*d6d0*/  LDSM.16.M88.4 R176, [R241+0x15080] ;  /* 0x01508000f1b0783b */ /* 0x000f2e0000000200 */
[C---:B--2---:R-:W-:Y:S08]  /*d6e0*/  HMMA.16816.F32.BF16 R4, R180.reuse, R168, R4 ;  /* 0x000000a8b404723c */ /* 0x044ff00000041804 */
[C---:B------:R-:W-:Y:S01]  /*d6f0*/  HMMA.16816.F32.BF16 R8, R180.reuse, R170, R8 ;  /* 0x000000aab408723c */ /* 0x040fe20000041808 */
[----:B------:R-:W2:Y:S07]  /*d700*/  LDSM.16.M88.4 R168, [R238] ;  /* 0x00000000eea8783b */ /* 0x000eae0000000200 */
[C---:B---3--:R-:W-:Y:S08]  /*d710*/  HMMA.16816.F32.BF16 R12, R180.reuse, R172, R12 ;  /* 0x000000acb40c723c */ /* 0x048ff0000004180c */
[C---:B------:R-:W-:Y:S01]  /*d720*/  HMMA.16816.F32.BF16 R16, R180.reuse, R174, R16 ;  /* 0x000000aeb410723c */ /* 0x040fe20000041810 */
[----:B------:R-:W3:Y:S07]  /*d730*/  LDSM.16.M88.4 R172, [R238+0x800] ;  /* 0x00080000eeac783b */ /* 0x000eee0000000200 */
[C---:B----4-:R-:W-:Y:S08]  /*d740*/  HMMA.16816.F32.BF16 R20, R180.reuse, R176, R20 ;  /* 0x000000b0b414723c */ /* 0x050ff00000041814 */
[----:B------:R-:W-:Y:S01]  /*d750*/  HMMA.16816.F32.BF16 R24, R180, R178, R24 ;  /* 0x000000b2b418723c */ /* 0x000fe20000041818 */
[----:B------:R-:W4:Y:S07]  /*d760*/  LDSM.16.M88.4 R176, [R238+0x1000] ;  /* 0x00100000eeb0783b */ /* 0x000f2e0000000200 */
[C---:B--2---:R-:W-:Y:S08]  /*d770*/  HMMA.16816.F32.BF16 R4, R184.reuse, R168, R4 ;  /* 0x000000a8b804723c */ /* 0x044ff00000041804 */
[C---:B------:R-:W-:Y:S01]  /*d780*/  HMMA.16816.F32.BF16 R8, R184.reuse, R170, R8 ;  /* 0x000000aab808723c */ /* 0x040fe20000041808 */
[----:B------:R-:W2:Y:S07]  /*d790*/  LDSM.16.M88.4 R168, [R135+0x15880] ;  /* 0x0158800087a8783b */ /* 0x000eae0000000200 */
        /* <DEDUP_REMOVED lines=8> */
[----:B------:R-:W2:Y:S07]  /*d820*/  LDSM.16.M88.4 R168, [R251] ;  /* 0x00000000fba8783b */ /* 0x000eae0000000200 */
[C---:B---3--:R-:W-:Y:S08]  /*d830*/  HMMA.16816.F32.BF16 R12, R188.reuse, R172, R12 ;  /* 0x000000acbc0c723c */ /* 0x048ff0000004180c */
[C---:B------:R-:W-:Y:S01]  /*d840*/  HMMA.16816.F32.BF16 R16, R188.reuse, R174, R16 ;  /* 0x000000aebc10723c */ /* 0x040fe20000041810 */
[----:B------:R-:W3:Y:S07]  /*d850*/  LDSM.16.M88.4 R172, [R250] ;  /* 0x00000000faac783b */ /* 0x000eee0000000200 */
[C---:B----4-:R-:W-:Y:S08]  /*d860*/  HMMA.16816.F32.BF16 R20, R188.reuse, R176, R20 ;  /* 0x000000b0bc14723c */ /* 0x050ff00000041814 */
[----:B------:R-:W-:Y:S01]  /*d870*/  HMMA.16816.F32.BF16 R24, R188, R178, R24 ;  /* 0x000000b2bc18723c */ /* 0x000fe20000041818 */
[----:B------:R-:W4:Y:S07]  /*d880*/  LDSM.16.M88.4 R176, [R249] ;  /* 0x00000000f9b0783b */ /* 0x000f2e0000000200 */
        /* <DEDUP_REMOVED lines=88> */
[----:B------:R-:W-:Y:S08]  /*de10*/  HMMA.16816.F32.BF16 R24, R228, R178, R24 ;  /* 0x000000b2e418723c */ /* 0x000ff00000041818 */
[C---:B--2---:R-:W-:Y:S08]  /*de20*/  HMMA.16816.F32.BF16 R4, R232.reuse, R168, R4 ;  /* 0x000000a8e804723c */ /* 0x044ff00000041804 */
[C---:B------:R-:W-:Y:S08]  /*de30*/  HMMA.16816.F32.BF16 R8, R232.reuse, R170, R8 ;  /* 0x000000aae808723c */ /* 0x040ff00000041808 */
[C---:B---3--:R-:W-:Y:S08]  /*de40*/  HMMA.16816.F32.BF16 R12, R232.reuse, R172, R12 ;  /* 0x000000ace80c723c */ /* 0x048ff0000004180c */
[----:B------:R-:W-:Y:S01]  /*de50*/  FMUL.FTZ R4, R4, c[0x0][0x320] ;  /* 0x0000c80004047a20 */ /* 0x000fe20000410000 */
[C---:B------:R-:W-:Y:S03]  /*de60*/  HMMA.16816.F32.BF16 R16, R232.reuse, R174, R16 ;  /* 0x000000aee810723c */ /* 0x040fe60000041810 */
[----:B------:R-:W2:Y:S01]  /*de70*/  MUFU.TANH R171, R4 ;  /* 0x0000000400ab7308 */ /* 0x000ea20000002400 */
[----:B------:R-:W-:Y:S02]  /*de80*/  FMUL.FTZ R5, R5, c[0x0][0x320] ;  /* 0x0000c80005057a20 */ /* 0x000fe40000410000 */
[----:B------:R-:W-:Y:S02]  /*de90*/  FMUL.FTZ R6, R6, c[0x0][0x320] ;  /* 0x0000c80006067a20 */ /* 0x000fe40000410000 */
[----:B------:R-:W-:Y:S04]  /*dea0*/  FMUL.FTZ R7, R7, c[0x0][0x320] ;  /* 0x0000c80007077a20 */ /* 0x000fe80000410000 */
[----:B------:R-:W-:Y:S01]  /*deb0*/  FMUL.FTZ R9, R9, c[0x0][0x320] ;  /* 0x0000c80009097a20 */ /* 0x000fe20000410000 */
[----:B------:R-:W3:Y:S01]  /*dec0*/  MUFU.TANH R170, R5 ;  /* 0x0000000500aa7308 */ /* 0x000ee20000002400 */
[----:B------:R-:W-:Y:S02]  /*ded0*/  FMUL.FTZ R11, R11, c[0x0][0x320] ;  /* 0x0000c8000b0b7a20 */ /* 0x000fe40000410000 */
[----:B------:R-:W-:Y:S02]  /*dee0*/  FMUL.FTZ R12, R12, c[0x0][0x320] ;  /* 0x0000c8000c0c7a20 */ /* 0x000fe40000410000 */
[----:B------:R-:W-:Y:S02]  /*def0*/  FMUL.FTZ R13, R13, c[0x0][0x320] ;  /* 0x0000c8000d0d7a20 */ /* 0x000fe40000410000 */
[----:B------:R-:W-:Y:S02]  /*df00*/  FMUL.FTZ R14, R14, c[0x0][0x320] ;  /* 0x0000c8000e0e7a20 */ /* 0x000fe40000410000 */
[----:B------:R-:W-:Y:S01]  /*df10*/  FMUL.FTZ R8, R8, c[0x0][0x320] ;  /* 0x0000c80008087a20 */ /* 0x000fe20000410000 */
[----:B------:R-:W4:Y:S01]  /*df20*/  MUFU.TANH R179, R6 ;  /* 0x0000000600b37308 */ /* 0x000f220000002400 */
[----:B------:R-:W-:Y:S02]  /*df30*/  FMUL.FTZ R10, R10, c[0x0][0x320] ;  /* 0x0000c8000a0a7a20 */ /* 0x000fe40000410000 */
[----:B------:R-:W-:Y:S02]  /*df40*/  FMUL.FTZ R15, R15, c[0x0][0x320] ;  /* 0x0000c8000f0f7a20 */ /* 0x000fe40000410000 */
[----:B------:R-:W-:Y:S02]  /*df50*/  FMUL.FTZ R18, R18, c[0x0][0x320] ;  /* 0x0000c80012127a20 */ /* 0x000fe40000410000 */
[----:B------:R-:W-:Y:S03]  /*df60*/  FMUL.FTZ R19, R19, c[0x0][0x320] ;  /* 0x0000c80013137a20 */ /* 0x000fe60000410000 */
[----:B------:R1:W1:Y:S10]  /*df70*/  MUFU.TANH R178, R7 ;  /* 0x0000000700b27308 */ /* 0x0002740000002400 */
[----:B------:R-:W2:Y:S10]  /*df80*/  MUFU.TANH R168, R9 ;  /* 0x0000000900a87308 */ /* 0x000eb40000002400 */
[----:B------:R-:W2:Y:S01]  /*df90*/  MUFU.TANH R176, R11 ;  /* 0x0000000b00b07308 */ /* 0x000ea20000002400 */
[----:B-1----:R-:W1:Y:S01]  /*dfa0*/  LDSM.16.M88.4 R4, [R238+0x5800] ;  /* 0x00580000ee04783b */ /* 0x002e620000000200 */
[----:B------:R-:W-:Y:S08]  /*dfb0*/  DEPBAR.LE SB0, 0x0 ;  /* 0x000080000000791a */ /* 0x000ff00000000000 */
[----:B------:R-:W1:Y:S01]  /*dfc0*/  MUFU.TANH R133, R12 ;  /* 0x0000000c00857308 */ /* 0x000e620000002400 */
[----:B------:R-:W-:Y:S09]  /*dfd0*/  BAR.SYNC.DEFER_BLOCKING 0x0 ;  /* 0x0000000000007b1d */ /* 0x000ff20000010000 */
[----:B------:R1:W1:Y:S10]  /*dfe0*/  MUFU.TANH R132, R13 ;  /* 0x0000000d00847308 */ /* 0x0002740000002400 */
[----:B------:R2:W2:Y:S10]  /*dff0*/  MUFU.TANH R175, R14 ;  /* 0x0000000e00af7308 */ /* 0x0004b40000002400 */
[----:B------:R3:W3:Y:S01]  /*e000*/  MUFU.TANH R169, R8 ;  /* 0x0000000800a97308 */ /* 0x0006e20000002400 */
[C---:B-1----:R-:W-:Y:S05]  /*e010*/  HMMA.16816.F32.BF16 R20, R232.reuse, R4, R20 ;  /* 0x00000004e814723c */ /* 0x042fea0000041814 */
[----:B------:R-:W-:Y:S04]  /*e020*/  FMUL.FTZ R13, R17, c[0x0][0x320] ;  /* 0x0000c800110d7a20 */ /* 0x000fe80000410000 */
[----:B------:R1:W1:Y:S01]  /*e030*/  MUFU.TANH R177, R10 ;  /* 0x0000000a00b17308 */ /* 0x0002620000002400 */
[----:B------:R-:W-:Y:S03]  /*e040*/  HMMA.16816.F32.BF16 R24, R232, R6, R24 ;  /* 0x00000006e818723c */ /* 0x000fe60000041818 */
[----:B--2---:R-:W-:Y:S06]  /*e050*/  FMUL.FTZ R14, R16, c[0x0][0x320] ;  /* 0x0000c800100e7a20 */ /* 0x004fec0000410000 */
[----:B------:R2:W1:Y:S05]  /*e060*/  MUFU.TANH R174, R15 ;  /* 0x0000000f00ae7308 */ /* 0x00046a0000002400 */
[----:B------:R-:W-:Y:S05]  /*e070*/  FMUL.FTZ R12, R20, c[0x0][0x320] ;  /* 0x0000c800140c7a20 */ /* 0x000fea0000410000 */
[----:B------:R-:W1:Y:S01]  /*e080*/  MUFU.TANH R14, R14 ;  /* 0x0000000e000e7308 */ /* 0x000e620000002400 */
[----:B------:R-:W-:Y:S02]  /*e090*/  FMUL.FTZ R11, R21, c[0x0][0x320] ;  /* 0x0000c800150b7a20 */ /* 0x000fe40000410000 */
[----:B------:R-:W-:Y:S02]  /*e0a0*/  FMUL.FTZ R22, R22, c[0x0][0x320] ;  /* 0x0000c80016167a20 */ /* 0x000fe40000410000 */
[----:B------:R-:W-:Y:S02]  /*e0b0*/  FMUL.FTZ R21, R23, c[0x0][0x320] ;  /* 0x0000c80017157a20 */ /* 0x000fe40000410000 */
[----:B------:R-:W-:Y:S02]  /*e0c0*/  FMUL.FTZ R9, R24, c[0x0][0x320] ;  /* 0x0000c80018097a20 */ /* 0x000fe40000410000 */
[----:B------:R-:W-:Y:S01]  /*e0d0*/  FMUL.FTZ R20, R25, c[0x0][0x320] ;  /* 0x0000c80019147a20 */ /* 0x000fe20000410000 */
[----:B------:R-:W1:Y:S01]  /*e0e0*/  MUFU.TANH R13, R13 ;  /* 0x0000000d000d7308 */ /* 0x000e620000002400 */
[----:B------:R-:W-:Y:S02]  /*e0f0*/  FMUL.FTZ R24, R26, c[0x0][0x320] ;  /* 0x0000c8001a187a20 */ /* 0x000fe40000410000 */
[----:B------:R-:W-:Y:S07]  /*e100*/  FMUL.FTZ R23, R27, c[0x0][0x320] ;  /* 0x0000c8001b177a20 */ /* 0x000fee0000410000 */
[----:B------:R2:W1:Y:S10]  /*e110*/  MUFU.TANH R173, R18 ;  /* 0x0000001200ad7308 */ /* 0x0004740000002400 */
        /* <DEDUP_REMOVED lines=10> */
[----:B--234-:R-:W2:Y:S01]  /*e1c0*/  LDL R25, [R1+0xc] ;  /* 0x00000c0001197983 */ /* 0x01cea20000100800 */
[----:B------:R-:W-:Y:S02]  /*e1d0*/  ULDC.64 UR4, c[0x0][0x1e0] ;  /* 0x0000780000047ab9 */ /* 0x000fe40000000a00 */
[----:B------:R-:W-:Y:S01]  /*e1e0*/  UIADD3 UR15, UR13, -0x1, URZ ;  /* 0xffffffff0d0f7890 */ /* 0x000fe2000fffe03f */
[----:B------:R-:W3:Y:S03]  /*e1f0*/  LDL.64 R26, [R1+0x38] ;  /* 0x00003800011a7983 */ /* 0x000ee60000100a00 */
[----:B------:R-:W-:Y:S01]  /*e200*/  USHF.R.S32.HI UR14, URZ, 0x1f, UR15 ;  /* 0x0000001f3f0e7899 */ /* 0x000fe2000801140f */
[----:B------:R-:W4:Y:S01]  /*e210*/  LDL.64 R6, [R1+0x30] ;  /* 0x0000300001067983 */ /* 0x000f220000100a00 */
[----:B------:R-:W-:Y:S02]  /*e220*/  UIMAD.WIDE.U32 UR20, UR15, UR4, URZ ;  /* 0x000000040f1472a5 */ /* 0x000fe4000f8e003f */
[----:B------:R-:W-:Y:S01]  /*e230*/  UIMAD UR14, UR14, UR4, URZ ;  /* 0x000000040e0e72a4 */ /* 0x000fe2000f8e023f */
[----:B------:R-:W3:Y:S03]  /*e240*/  LDL R8, [R1+0x4] ;  /* 0x0000040001087983 */ /* 0x000ee60000100800 */
[----:B------:R-:W-:Y:S01]  /*e250*/  UIMAD UR14, UR15, UR5, UR14 ;  /* 0x000000050f0e72a4 */ /* 0x000fe2000f8e020e */
[----:B------:R-:W4:Y:S03]  /*e260*/  LDL R19, [R1+0x54] ;  /* 0x0000540001137983 */ /* 0x000f260000100800 */
[----:B------:R-:W-:Y:S01]  /*e270*/  UIADD3 UR14, UR21, UR14, URZ ;  /* 0x0000000e150e7290 */ /* 0x000fe2000fffe03f */
[----:B------:R-:W4:Y:S01]  /*e280*/  LDL R18, [R1+0x50] ;  /* 0x0000500001127983 */ /* 0x000f220000100800 */
[----:B------:R-:W-:Y:S02]  /*e290*/  UIMAD.WIDE.U32 UR20, UR20, 0x30, URZ ;  /* 0x00000030141478a5 */ /* 0x000fe4000f8e003f */
[----:B------:R-:W-:Y:S01]  /*e2a0*/  UIMAD UR4, UR14, 0x30, URZ ;  /* 0x000000300e0478a4 */ /* 0x000fe2000f8e023f */
[----:B------:R-:W4:Y:S03]  /*e2b0*/  LDL R17, [R1+0x2c] ;  /* 0x00002c0001117983 */ /* 0x000f260000100800 */
[----:B------:R-:W-:Y:S01]  /*e2c0*/  UIADD3 UR4, UR21, UR4, URZ ;  /* 0x0000000415047290 */ /* 0x000fe2000fffe03f */
[----:B------:R-:W4:Y:S04]  /*e2d0*/  LDL R16, [R1+0x1c] ;  /* 0x00001c0001107983 */ /* 0x000f280000100800 */
[----:B------:R-:W4:Y:S04]  /*e2e0*/  LDL R15, [R1+0x18] ;  /* 0x00001800010f7983 */ /* 0x000f280000100800 */
[----:B-1----:R-:W4:Y:S01]  /*e2f0*/  LDL R10, [R1+0x14] ;  /* 0x00001400010a7983 */ /* 0x002f220000100800 */
[----:B--2---:R-:W-:Y:S11]  /*e300*/  ISETP.GE.AND P0, PT, R25, 0x1, PT ;  /* 0x000000011900780c */ /* 0x004ff60003f06270 */
[----:B------:R-:W-:Y:S02]  /*e310*/  @!UPT UIADD3 URZ, URZ, URZ, URZ ;  /* 0x0000003f3f3ff290 */ /* 0x000fe4000fffe03f */
[----:B---3--:R-:W-:Y:S04]  /*e320*/  @P0 IADD3 R0, P1, R26, UR20, RZ ;  /* 0x000000141a000c10 */ /* 0x008fe8000ff3e0ff */
[----:B----4-:R-:W-:Y:S02]  /*e330*/  @P0 IADD3.X R3, R7, UR4, RZ, P1, !PT ;  /* 0x0000000407030c10 */ /* 0x010fe40008ffe4ff */
[C---:B------:R-:W-:Y:S04]  /*e340*/  @P0 LEA R4, P1, R0.reuse, c[0x0][0x1c8], 0x1 ;  /* 0x0000720000040a11 */ /* 0x040fe800078208ff */
[----:B------:R-:W-:Y:S02]  /*e350*/  @P0 LEA.HI.X R5, R0, c[0x0][0x1cc], R3, 0x1, P1 ;  /* 0x0000730000050a11 */ /* 0x000fe400008f0c03 */
[----:B------:R-:W-:Y:S03]  /*e360*/  @P0 IADD3 R0, P1, R19, UR20, RZ ;  /* 0x0000001413000c10 */ /* 0x000fe6000ff3e0ff */
[----:B------:R-:W-:Y:S01]  /*e370*/  @!PT LDS RZ, [RZ] ;  /* 0x00000000fffff984 */ /* 0x000fe20000000800 */
[----:B------:R-:W-:Y:S01]  /*e380*/  @!PT LDS RZ, [RZ] ;  /* 0x00000000fffff984 */ /* 0x000fe20000000800 */
[----:B------:R-:W-:Y:S01]  /*e390*/  @!PT LDS RZ, [RZ] ;  /* 0x00000000fffff984 */ /* 0x000fe20000000800 */
        /* <DEDUP_REMOVED lines=14> */
[----:B------:R1:W-:Y:S01]  /*e480*/  @P0 LDGSTS.E.BYPASS.LTC128B.128 [R8+0x18880], [R4.64], !P4 ;  /* 0x1888000004080fae */ /* 0x0003e2000e101d58 */
[----:B------:R-:W-:Y:S11]  /*e490*/  ISETP.GE.AND P0, PT, R25, 0x21, PT ;  /* 0x000000211900780c */ /* 0x000ff60003f06270 */
[----:B------:R-:W-:Y:S02]  /*e4a0*/  @!UPT UIADD3 URZ, URZ, URZ, URZ ;  /* 0x0000003f3f3ff290 */ /* 0x000fe4000fffe03f */
[----:B------:R-:W-:Y:S05]  /*e4b0*/  VOTEU.ANY UP0, P0 ;  /* 0x00000000003f7886 */ /* 0x000fea0000000100 */
[----:B------:R-:W-:Y:S04]  /*e4c0*/  @UP0 UIADD3 UR20, UP1, UR8, UR20, URZ ;  /* 0x0000001408140290 */ /* 0x000fe8000ff3e03f */
[----:B------:R-:W-:Y:S02]  /*e4d0*/  @UP0 UIADD3.X UR4, UR6, UR4, URZ, UP1, !UPT ;  /* 0x0000000406040290 */ /* 0x000fe40008ffe43f */
        /* <DEDUP_REMOVED lines=20> */
.L_x_196:
[----:B-1234-:R-:W2:Y:S01]  /*e620*/  LDL R4, [R1+0x84] ;  /* 0x0000840001047983 */ /* 0x01eea20000100800 */
[----:B------:R-:W-:Y:S02]  /*e630*/  UISETP.NE.AND UP1, UPT, UR18, URZ, UPT ;  /* 0x0000003f1200728c */ /* 0x000fe4000bf25270 */
[----:B------:R-:W-:Y:S01]  /*e640*/  UIMAD UR4, UR13, -0x30, URZ ;  /* 0xffffffd00d0478a4 */ /* 0x000fe2000f8e023f */
[----:B------:R-:W3:Y:S01]  /*e650*/  LDL R3, [R1+0x7c] ;  /* 0x00007c0001037983 */ /* 0x000ee20000100800 */
[----:B------:R-:W-:Y:S02]  /*e660*/  UISETP.NE.AND UP0, UPT, UR17, URZ, UPT ;  /* 0x0000003f1100728c */ /* 0x000fe4000bf05270 */
[----:B------:R-:W-:Y:S01]  /*e670*/  PLOP3.LUT P1, PT, PT, PT, UP1, 0x80, 0x0 ;  /* 0x000000000000781c */ /* 0x000fe20003f2f018 */
[----:B------:R-:W0:Y:S01]  /*e680*/  LDGDEPBAR ;  /* 0x00000000000079af */ /* 0x000e220000000000 */
[----:B------:R-:W-:Y:S02]  /*e690*/  PLOP3.LUT P0, PT, PT, PT, UP1, 0x80, 0x0 ;  /* 0x000000000000781c */ /* 0x000fe40003f0f018 */
[C---:B---3--:R-:W-:Y:S09]  /*e6a0*/  IADD3 R10, -R3.reuse, UR4, RZ ;  /* 0x00000004030a7c10 */ /* 0x048ff2000fffe1ff */
[----:B--2---:R-:W-:Y:S04]  /*e6b0*/  @P1 IMAD.HI.U32 R0, R4, c[0x0][0x2c8], RZ ;  /* 0x0000b20004001a27 */ /* 0x004fe800078e00ff */
[----:B------:R-:W-:Y:S01]  /*e6c0*/  IMAD.MOV.U32 R5, RZ, RZ, R4 ;  /* 0x000000ffff057224 */ /* 0x000fe200078e0004 */
[----:B------:R-:W-:Y:S01]  /*e6d0*/  @P0 SHF.R.U32.HI R5, RZ, c[0x0][0x2cc], R0 ;  /* 0x0000b300ff050a19 */ /* 0x000fe20000011600 */
[----:B------:R-:W-:Y:S01]  /*e6e0*/  IMAD.U32 R0, RZ, RZ, UR4 ;  /* 0x00000004ff007e24 */ /* 0x000fe2000f8e00ff */
[----:B------:R-:W-:Y:S03]  /*e6f0*/  PLOP3.LUT P0, PT, PT, PT, UP0, 0x40, 0x0 ;  /* 0x000000000000781c */ /* 0x000fe60003f0e808 */
[----:B------:R-:W1:Y:S01]  /*e700*/  SHFL.IDX PT, R4, R5, RZ, 0x1c1f ;  /* 0x001c1fff05047589 */ /* 0x000e6200000e0000 */
[----:B------:R-:W-:Y:S04]  /*e710*/  IADD3 R0, -R3, 0x1, R0 ;  /* 0x0000000103007810 */ /* 0x000fe80007ffe100 */
[----:B------:R-:W-:Y:S04]  /*e720*/  IADD3 R0, R0, c[0x0][0x1d0], RZ ;  /* 0x0000740000007a10 */ /* 0x000fe80007ffe0ff */
[----:B------:R-:W-:Y:S04]  /*e730*/  IADD3 R0, R0, -c[0x0][0x168], RZ ;  /* 0x80005a0000007a10 */ /* 0x000fe80007ffe0ff */
[C---:B------:R-:W-:Y:S02]  /*e740*/  IADD3 R7, R0.reuse, c[0x0][0x328], RZ ;  /* 0x0000ca0000077a10 */ /* 0x040fe40007ffe0ff */
[----:B------:R-:W-:Y:S03]  /*e750*/  IADD3 R6, R0, UR7, RZ ;  /* 0x0000000700067c10 */ /* 0x000fe6000fffe0ff */
[--C-:B-1----:R-:W-:Y:S02]  /*e760*/  IMAD.IADD R3, R7, 0x1, R4.reuse ;  /* 0x0000000107037824 */ /* 0x102fe400078e0204 */
        /* <DEDUP_REMOVED lines=16> */
.L_x_199:
[----:B------:R-:W-:Y:S04]  /*e870*/  MOV R8, c[0x0][0x32c] ;  /* 0x0000cb0000087a02 */ /* 0x000fe80000000f00 */
[----:B------:R-:W-:Y:S11]  /*e880*/  ISETP.NE.AND P0, PT, R8, 0x1, PT ;  /* 0x000000010800780c */ /* 0x000ff60003f05270 */
[----:B------:R-:W-:Y:S02]  /*e890*/  @!UPT UIADD3 URZ, URZ, URZ, URZ ;  /* 0x0000003f3f3ff290 */ /* 0x000fe4000fffe03f */
[----:B------:R-:W-:Y:S05]  /*e8a0*/  @P0 IMAD.HI.U32 R8, R4, c[0x0][0x330], RZ ;  /* 0x0000cc0004080a27 */ /* 0x000fea00078e00ff */
[----:B------:R-:W-:Y:S02]  /*e8b0*/  @P0 SHF.R.U32.HI R4, RZ, c[0x0][0x334], R8 ;  /* 0x0000cd00ff040a19 */ /* 0x000fe40000011608 */
.L_x_200:
[----:B------:R-:W-:Y:S05]  /*e8c0*/  BSYNC B0 ;  /* 0x0000000000007941 */ /* 0x000fea0003800000 */
.L_x_198:
[----:B------:R-:W-:Y:S05]  /*e8d0*/  IMAD R4, R4, c[0x0][0x32c], R10 ;  /* 0x0000cb0004047a24 */ /* 0x000fea00078e020a */
[----:B------:R-:W-:Y:S02]  /*e8e0*/  IMNMX R0, R0, R4, !PT ;  /* 0x0000000400007217 */ /* 0x000fe40007800200 */
[----:B------:R-:W-:Y:S04]  /*e8f0*/  IADD3 R4, R4, c[0x0][0x32c], RZ ;  /* 0x0000cb0004047a10 */ /* 0x000fe80007ffe0ff */
[----:B------:R-:W-:Y:S02]  /*e900*/  IMNMX R3, R3, R4, PT ;  /* 0x0000000403037217 */ /* 0x000fe40003800200 */
.L_x_197:
        /* <DEDUP_REMOVED lines=87> */
.L_x_203:
[----:B------:R-:W-:Y:S04]  /*ee80*/  MOV R5, c[0x0][0x32c] ;  /* 0x0000cb0000057a02 */ /* 0x000fe80000000f00 */
[----:B------:R-:W-:Y:S11]  /*ee90*/  ISETP.NE.AND P0, PT, R5, 0x1, PT ;  /* 0x000000010500780c */ /* 0x000ff60003f05270 */
[----:B------:R-:W-:Y:S02]  /*eea0*/  @!UPT UIADD3 URZ, URZ, URZ, URZ ;  /* 0x0000003f3f3ff290 */ /* 0x000fe4000fffe03f */
[----:B------:R-:W-:Y:S05]  /*eeb0*/  @P0 IMAD.HI.U32 R5, R0, c[0x0][0x330], RZ ;  /* 0x0000cc0000050a27 */ /* 0x000fea00078e00ff */
[----:B------:R-:W-:Y:S02]  /*eec0*/  @P0 SHF.R.U32.HI R0, RZ, c[0x0][0x334], R5 ;  /* 0x0000cd00ff000a19 */ /* 0x000fe40000011605 */
.L_x_204:
[----:B------:R-:W-:Y:S05]  /*eed0*/  BSYNC B0 ;  /* 0x0000000000007941 */ /* 0x000fea0003800000 */
.L_x_202:
[----:B------:R-:W-:Y:S05]  /*eee0*/  IMAD R0, R0, c[0x0][0x32c], R10 ;  /* 0x0000cb0000007a24 */ /* 0x000fea00078e020a */
[----:B------:R-:W-:Y:S02]  /*eef0*/  IMNMX R3, R3, R0, !PT ;  /* 0x0000000003037217 */ /* 0x000fe40007800200 */
[----:B------:R-:W-:Y:S04]  /*ef00*/  IADD3 R0, R0, c[0x0][0x32c], RZ ;  /* 0x0000cb0000007a10 */ /* 0x000fe80007ffe0ff */
[----:B------:R-:W-:Y:S02]  /*ef10*/  IMNMX R4, R4, R0, PT ;  /* 0x0000000004047217 */ /* 0x000fe40003800200 */
.L_x_201:
[----:B------:R-:W-:Y:S01]  /*ef20*/  FMNMX.FTZ R133, R8, R2, !PT ;  /* 0x0000000208857209 */ /* 0x000fe20007810000 */
[----:B------:R-:W2:Y:S01]  /*ef30*/  LDL.LU R132, [R1+0x20] ;  /* 0x0000200001847983 */ /* 0x000ea20000300800 */
[----:B------:R-:W-:Y:S02]  /*ef40*/  UP2UR UR4, UPR, URZ, 0x10 ;  /* 0x000000103f047883 */ /* 0x000fe40008000000 */
[----:B------:R-:W-:Y:S01]  /*ef50*/  FMNMX.FTZ R133, R19, R133, !PT ;  /* 0x0000008513857209 */ /* 0x000fe20007810000 */
[----:B------:R-:W-:Y:S02]  /*ef60*/  UISETP.NE.AND UP4, UPT, UR19, URZ, UPT ;  /* 0x0000003f1300728c */ /* 0x000fe4000bf85270 */
[----:B------:R-:W-:Y:S01]  /*ef70*/  UP2UR UR19, UPR, URZ, 0x8 ;  /* 0x000000083f137883 */ /* 0x000fe20008000000 */
[----:B------:R-:W-:Y:S01]  /*ef80*/  FMNMX.FTZ R133, R18, R133, !PT ;  /* 0x0000008512857209 */ /* 0x000fe20007810000 */
[----:B------:R-:W-:Y:S02]  /*ef90*/  UISETP.NE.AND UP3, UPT, UR16, URZ, UPT ;  /* 0x0000003f1000728c */ /* 0x000fe4000bf65270 */
[----:B------:R-:W-:Y:S01]  /*efa0*/  UP2UR UR16, UPR, URZ, 0x4 ;  /* 0x000000043f107883 */ /* 0x000fe20008000000 */
[----:B------:R-:W-:Y:S01]  /*efb0*/  FMNMX.FTZ R133, R17, R133, !PT ;  /* 0x0000008511857209 */ /* 0x000fe20007810000 */
[----:B------:R-:W-:Y:S02]  /*efc0*/  UISETP.NE.AND UP2, UPT, UR15, URZ, UPT ;  /* 0x0000003f0f00728c */ /* 0x000fe4000bf45270 */
[----:B------:R-:W-:Y:S01]  /*efd0*/  PLOP3.LUT P2, PT, PT, PT, UP3, 0x40, 0x0 ;  /* 0x000000000000781c */ /* 0x000fe20003f4e838 */
[----:B------:R-:W-:Y:S01]  /*efe0*/  UP2UR UR15, UPR, URZ, 0x2 ;  /* 0x000000023f0f7883 */ /* 0x000fe20008000000 */
[----:B------:R-:W-:Y:S01]  /*eff0*/  FMNMX.FTZ R133, R16, R133, !PT ;  /* 0x0000008510857209 */ /* 0x000fe20007810000 */
[----:B------:R-:W-:Y:S01]  /*f000*/  UISETP.NE.AND UP1, UPT, UR14, URZ, UPT ;  /* 0x0000003f0e00728c */ /* 0x000fe2000bf25270 */
[----:B------:R-:W-:Y:S01]  /*f010*/  PLOP3.LUT P1, PT, PT, PT, UP2, 0x40, 0x0 ;  /* 0x000000000000781c */ /* 0x000fe20003f2e828 */
[----:B------:R-:W-:Y:S01]  /*f020*/  UP2UR UR14, UPR, URZ, 0x1 ;  /* 0x000000013f0e7883 */ /* 0x000fe20008000000 */
[----:B------:R-:W-:Y:S01]  /*f030*/  FMNMX.FTZ R133, R15, R133, !PT ;  /* 0x000000850f857209 */ /* 0x000fe20007810000 */
[----:B------:R-:W-:Y:S02]  /*f040*/  UISETP.NE.AND UP0, UPT, UR5, URZ, UPT ;  /* 0x0000003f0500728c */ /* 0x000fe4000bf05270 */
[----:B------:R-:W-:Y:S01]  /*f050*/  UISETP.NE.AND UP2, UPT, UR16, URZ, UPT ;  /* 0x0000003f1000728c */ /* 0x000fe2000bf45270 */
[----:B------:R-:W-:Y:S01]  /*f060*/  FMNMX.FTZ R133, R14, R133, !PT ;  /* 0x000000850e857209 */ /* 0x000fe20007810000 */
[----:B------:R-:W-:Y:S03]  /*f070*/  UISETP.NE.AND UP3, UPT, UR19, URZ, UPT ;  /* 0x0000003f1300728c */ /* 0x000fe6000bf65270 */
        /* <DEDUP_REMOVED lines=23> */
[--C-:B------:R-:W-:Y:S01]  /*f1f0*/  FFMA.FTZ R8, R8, c[0x0][0x2d0], -R2.reuse ;  /* 0x0000b40008087a23 */ /* 0x100fe20000010802 */
[----:B------:R-:W-:Y:S01]  /*f200*/  FSEL R6, R179, -INF , !P0 ;  /* 0xff800000b3067808 */ /* 0x000fe20004000000 */
[--C-:B------:R-:W-:Y:S01]  /*f210*/  FFMA.FTZ R19, R19, c[0x0][0x2d0], -R2.reuse ;  /* 0x0000b40013137a23 */ /* 0x100fe20000010802 */
[----:B------:R-:W-:Y:S01]  /*f220*/  ISETP.GT.AND P0, PT, R3, 0x1, P2 ;  /* 0x000000010300780c */ /* 0x000fe20001704270 */
[--C-:B------:R-:W-:Y:S01]  /*f230*/  FFMA.FTZ R18, R18, c[0x0][0x2d0], -R2.reuse ;  /* 0x0000b40012127a23 */ /* 0x100fe20000010802 */
[----:B------:R-:W-:Y:S01]  /*f240*/  PLOP3.LUT P2, PT, PT, PT, UP1, 0x40, 0x0 ;  /* 0x000000000000781c */ /* 0x000fe20003f4e818 */
[--C-:B------:R-:W-:Y:S01]  /*f250*/  FFMA.FTZ R17, R17, c[0x0][0x2d0], -R2.reuse ;  /* 0x0000b40011117a23 */ /* 0x100fe20000010802 */
[----:B------:R-:W-:Y:S01]  /*f260*/  ISETP.LT.OR P0, PT, R4, 0x2, P0 ;  /* 0x000000020400780c */ /* 0x000fe20000701670 */
[--C-:B------:R-:W-:Y:S01]  /*f270*/  FFMA.FTZ R5, R16, c[0x0][0x2d0], -R2.reuse ;  /* 0x0000b40010057a23 */ /* 0x100fe20000010802 */
[----:B------:R-:W-:Y:S01]  /*f280*/  MUFU.EX2 R8, R8 ;  /* 0x0000000800087308 */ /* 0x000fe20000000800 */
[--C-:B------:R-:W-:Y:S01]  /*f290*/  FFMA.FTZ R20, R15, c[0x0][0x2d0], -R2.reuse ;  /* 0x0000b4000f147a23 */ /* 0x100fe20000010802 */
[----:B------:R-:W-:Y:S01]  /*f2a0*/  FSEL R7, R178, -INF , !P0 ;  /* 0xff800000b2077808 */ /* 0x000fe20004000000 */
[--C-:B------:R-:W-:Y:S01]  /*f2b0*/  FFMA.FTZ R14, R14, c[0x0][0x2d0], -R2.reuse ;  /* 0x0000b4000e0e7a23 */ /* 0x100fe20000010802 */
[----:B------:R-:W-:Y:S01]  /*f2c0*/  ISETP.GT.AND P0, PT, R3, 0x8, P1 ;  /* 0x000000080300780c */ /* 0x000fe20000f04270 */
[----:B------:R-:W-:Y:S01]  /*f2d0*/  FFMA.FTZ R15, R13, c[0x0][0x2d0], -R2 ;  /* 0x0000b4000d0f7a23 */ /* 0x000fe20000010802 */
[----:B------:R-:W-:Y:S01]  /*f2e0*/  PLOP3.LUT P1, PT, PT, PT, UP0, 0x40, 0x0 ;  /* 0x000000000000781c */ /* 0x000fe20003f2e808 */
[----:B------:R-:W-:Y:S01]  /*f2f0*/  UISETP.NE.AND UP1, UPT, UR15, URZ, UPT ;  /* 0x0000003f0f00728c */ /* 0x000fe2000bf25270 */
[C---:B------:R-:W-:Y:S01]  /*f300*/  ISETP.LT.OR P0, PT, R4.reuse, 0x9, P0 ;  /* 0x000000090400780c */ /* 0x040fe20000701670 */
[----:B------:R-:W-:Y:S01]  /*f310*/  UISETP.NE.AND UP0, UPT, UR14, URZ, UPT ;  /* 0x0000003f0e00728c */ /* 0x000fe2000bf05270 */
[----:B------:R-:W1:Y:S01]  /*f320*/  MUFU.EX2 R2, R0 ;  /* 0x0000000000027308 */ /* 0x000e620000000800 */
[----:B------:R-:W-:Y:S02]  /*f330*/  MOV R11, R20 ;  /* 0x00000014000b7202 */ /* 0x000fe40000000f00 */
[----:B------:R-:W-:Y:S02]  /*f340*/  FSEL R10, R177, -INF , !P0 ;  /* 0xff800000b10a7808 */ /* 0x000fe40004000000 */
[C---:B------:R-:W-:Y:S02]  /*f350*/  ISETP.GT.AND P0, PT, R3.reuse, 0x9, P2 ;  /* 0x000000090300780c */ /* 0x040fe40001704270 */
[----:B------:R-:W-:Y:S02]  /*f360*/  PLOP3.LUT P2, PT, PT, PT, UP6, 0x40, 0x0 ;  /* 0x000000000000781c */ /* 0x000fe40003f4e868 */
[----:B------:R-:W-:Y:S01]  /*f370*/  ISETP.LT.OR P0, PT, R4, 0xa, P0 ;  /* 0x0000000a0400780c */ /* 0x000fe20000701670 */
[----:B------:R-:W3:Y:S03]  /*f380*/  MUFU.EX2 R19, R19 ;  /* 0x0000001300137308 */ /* 0x000ee60000000800 */
[----:B------:R-:W-:Y:S02]  /*f390*/  FSEL R171, R176, -INF , !P0 ;  /* 0xff800000b0ab7808 */ /* 0x000fe40004000000 */
[C---:B------:R-:W-:Y:S02]  /*f3a0*/  ISETP.GT.AND P0, PT, R3.reuse, 0x10, P1 ;  /* 0x000000100300780c */ /* 0x040fe40000f04270 */
[----:B------:R-:W-:Y:S02]  /*f3b0*/  PLOP3.LUT P1, PT, PT, PT, UP5, 0x40, 0x0 ;  /* 0x000000000000781c */ /* 0x000fe40003f2e858 */
[----:B------:R-:W-:Y:S01]  /*f3c0*/  ISETP.LT.OR P0, PT, R4, 0x11, P0 ;  /* 0x000000110400780c */ /* 0x000fe20000701670 */
[----:B------:R-:W-:Y:S01]  /*f3d0*/  MUFU.EX2 R18, R18 ;  /* 0x0000001200127308 */ /* 0x000fe20000000800 */
[----:B------:R-:W-:Y:S02]  /*f3e0*/  ISETP.GT.AND P1, PT, R3, 0x18, P1 ;  /* 0x000000180300780c */ /* 0x000fe40000f24270 */
[----:B------:R-:W-:Y:S01]  /*f3f0*/  FSEL R175, R175, -INF , !P0 ;  /* 0xff800000afaf7808 */ /* 0x000fe20004000000 */
[C---:B-1----:R-:W-:Y:S01]  /*f400*/  FMUL.FTZ R13, R2.reuse, R149 ;  /* 0x00000095020d7220 */ /* 0x042fe20000410000 */
[----:B------:R-:W-:Y:S01]  /*f410*/  ISETP.GT.AND P0, PT, R3, 0x11, P2 ;  /* 0x000000110300780c */ /* 0x000fe20001704270 */
[----:B------:R-:W-:Y:S01]  /*f420*/  FMUL.FTZ R16, R2, R144 ;  /* 0x0000009002107220 */ /* 0x000fe20000410000 */
[----:B------:R-:W-:Y:S01]  /*f430*/  ISETP.LT.OR P1, PT, R4, 0x19, P1 ;  /* 0x000000190400780c */ /* 0x000fe20000f21670 */
[----:B------:R-:W-:Y:S01]  /*f440*/  FMUL.FTZ R9, R2, R153 ;  /* 0x0000009902097220 */ /* 0x000fe20000410000 */
[----:B------:R-:W-:Y:S01]  /*f450*/  ISETP.LT.OR P0, PT, R4, 0x12, P0 ;  /* 0x000000120400780c */ /* 0x000fe20000701670 */
[----:B------:R-:W1:Y:S01]  /*f460*/  MUFU.EX2 R17, R17 ;  /* 0x0000001100117308 */ /* 0x000e620000000800 */
[----:B------:R-:W-:Y:S01]  /*f470*/  FSEL R173, R173, -INF , !P1 ;  /* 0xff800000adad7808 */ /* 0x000fe20004800000 */
[----:B------:R-:W-:Y:S01]  /*f480*/  FMUL.FTZ R12, R2, R148 ;  /* 0x00000094020c7220 */ /* 0x000fe20000410000 */
[----:B------:R-:W-:Y:S01]  /*f490*/  FSEL R174, R174, -INF , !P0 ;  /* 0xff800000aeae7808 */ /* 0x000fe20004000000 */
[C---:B------:R-:W-:Y:S01]  /*f4a0*/  FMUL.FTZ R20, R2.reuse, R140 ;  /* 0x0000008c02147220 */ /* 0x040fe20000410000 */
[----:B------:R-:W-:Y:S01]  /*f4b0*/  PLOP3.LUT P0, PT, PT, PT, UP4, 0x40, 0x0 ;  /* 0x000000000000781c */ /* 0x000fe20003f0e848 */
[C---:B-----5:R-:W-:Y:S01]  /*f4c0*/  FMUL.FTZ R28, R2.reuse, R28 ;  /* 0x0000001c021c7220 */ /* 0x060fe20000410000 */
[----:B------:R-:W-:Y:S01]  /*f4d0*/  PLOP3.LUT P1, PT, PT, PT, UP3, 0x40, 0x0 ;  /* 0x000000000000781c */ /* 0x000fe20003f2e838 */
[C---:B------:R-:W-:Y:S01]  /*f4e0*/  FMUL.FTZ R29, R2.reuse, R29 ;  /* 0x0000001d021d7220 */ /* 0x040fe20000410000 */
[C---:B------:R-:W-:Y:S01]  /*f4f0*/  ISETP.GT.AND P0, PT, R3.reuse, 0x19, P0 ;  /* 0x000000190300780c */ /* 0x040fe20000704270 */
[C---:B------:R-:W-:Y:S01]  /*f500*/  FMUL.FTZ R32, R2.reuse, R32 ;  /* 0x0000002002207220 */ /* 0x040fe20000410000 */
[C---:B------:R-:W-:Y:S01]  /*f510*/  ISETP.GT.AND P1, PT, R3.reuse, 0x20, P1 ;  /* 0x000000200300780c */ /* 0x040fe20000f24270 */
[----:B------:R-:W-:Y:S01]  /*f520*/  FMUL.FTZ R33, R2, R33 ;  /* 0x0000002102217220 */ /* 0x000fe20000410000 */
[----:B------:R-:W-:Y:S01]  /*f530*/  ISETP.LT.OR P0, PT, R4, 0x1a, P0 ;  /* 0x0000001a0400780c */ /* 0x000fe20000701670 */
[----:B------:R-:W-:Y:S01]  /*f540*/  FMUL.FTZ R36, R2, R36 ;  /* 0x0000002402247220 */ /* 0x000fe20000410000 */
[----:B------:R-:W-:Y:S01]  /*f550*/  ISETP.LT.OR P1, PT, R4, 0x21, P1 ;  /* 0x000000210400780c */ /* 0x000fe20000f21670 */
[----:B------:R-:W-:Y:S01]  /*f560*/  FMUL.FTZ R37, R2, R37 ;  /* 0x0000002502257220 */ /* 0x000fe20000410000 */
[----:B------:R-:W-:Y:S01]  /*f570*/  FSEL R172, R172, -INF , !P0 ;  /* 0xff800000acac7808 */ /* 0x000fe20004000000 */
[C---:B------:R-:W-:Y:S01]  /*f580*/  FMUL.FTZ R40, R2.reuse, R40 ;  /* 0x0000002802287220 */ /* 0x040fe20000410000 */
[----:B------:R-:W-:Y:S01]  /*f590*/  PLOP3.LUT P0, PT, PT, PT, UP2, 0x40, 0x0 ;  /* 0x000000000000781c */ /* 0x000fe20003f0e828 */
[----:B------:R-:W-:Y:S01]  /*f5a0*/  FMUL.FTZ R41, R2, R41 ;  /* 0x0000002902297220 */ /* 0x000fe20000410000 */
[----:B------:R-:W-:Y:S01]  /*f5b0*/  FSEL R177, R22, -INF , !P1 ;  /* 0xff80000016b17808 */ /* 0x000fe20004800000 */
[C---:B------:R-:W-:Y:S01]  /*f5c0*/  FMUL.FTZ R44, R2.reuse, R44 ;  /* 0x0000002c022c7220 */ /* 0x040fe20000410000 */
[C---:B------:R-:W-:Y:S01]  /*f5d0*/  ISETP.GT.AND P0, PT, R3.reuse, 0x21, P0 ;  /* 0x000000210300780c */ /* 0x040fe20000704270 */
[C---:B------:R-:W-:Y:S01]  /*f5e0*/  FMUL.FTZ R45, R2.reuse, R45 ;  /* 0x0000002d022d7220 */ /* 0x040fe20000410000 */
[----:B------:R-:W-:Y:S01]  /*f5f0*/  PLOP3.LUT P1, PT, PT, PT, UP1, 0x40, 0x0 ;  /* 0x000000000000781c */ /* 0x000fe20003f2e818 */
[----:B------:R-:W-:Y:S01]  /*f600*/  FMUL.FTZ R48, R2, R48 ;  /* 0x0000003002307220 */ /* 0x000fe20000410000 */
[----:B------:R-:W-:Y:S01]  /*f610*/  ISETP.LT.OR P0, PT, R4, 0x22, P0 ;  /* 0x000000220400780c */ /* 0x000fe20000701670 */
[C---:B------:R-:W-:Y:S01]  /*f620*/  FMUL.FTZ R49, R2.reuse, R49 ;  /* 0x0000003102317220 */ /* 0x040fe20000410000 */
[----:B------:R-:W-:Y:S01]  /*f630*/  ISETP.GT.AND P1, PT, R3, 0x28, P1 ;  /* 0x000000280300780c */ /* 0x000fe20000f24270 */
[C---:B------:R-:W-:Y:S01]  /*f640*/  FMUL.FTZ R52, R2.reuse, R52 ;  /* 0x0000003402347220 */ /* 0x040fe20000410000 */
[----:B------:R-:W-:Y:S01]  /*f650*/  FSEL R178, R21, -INF , !P0 ;  /* 0xff80000015b27808 */ /* 0x000fe20004000000 */
[----:B------:R-:W-:Y:S01]  /*f660*/  FMUL.FTZ R21, R2, R141 ;  /* 0x0000008d02157220 */ /* 0x000fe20000410000 */
[----:B------:R-:W-:Y:S01]  /*f670*/  PLOP3.LUT P0, PT, PT, PT, UP0, 0x40, 0x0 ;  /* 0x000000000000781c */ /* 0x000fe20003f0e808 */
[----:B------:R-:W4:Y:S01]  /*f680*/  LDL.LU R141, [R1+0x24] ;  /* 0x00002400018d7983 */ /* 0x000f220000300800 */
[----:B------:R-:W-:Y:S01]  /*f690*/  ISETP.LT.OR P1, PT, R4, 0x29, P1 ;  /* 0x000000290400780c */ /* 0x000fe20000f21670 */
[C---:B------:R-:W-:Y:S01]  /*f6a0*/  FMUL.FTZ R53, R2.reuse, R53 ;  /* 0x0000003502357220 */ /* 0x040fe20000410000 */
[----:B------:R-:W-:Y:S01]  /*f6b0*/  ISETP.GT.AND P0, PT, R3, 0x29, P0 ;  /* 0x000000290300780c */ /* 0x000fe20000704270 */
[----:B------:R-:W-:Y:S01]  /*f6c0*/  FMUL.FTZ R56, R2, R56 ;  /* 0x0000003802387220 */ /* 0x000fe20000410000 */
[----:B------:R-:W-:Y:S01]  /*f6d0*/  FSEL R176, R24, -INF , !P1 ;  /* 0xff80000018b07808 */ /* 0x000fe20004800000 */
[----:B------:R-:W-:Y:S01]  /*f6e0*/  FMUL.FTZ R24, R2, R136 ;  /* 0x0000008802187220 */ /* 0x000fe20000410000 */
[----:B------:R-:W-:Y:S01]  /*f6f0*/  ISETP.LT.OR P0, PT, R4, 0x2a, P0 ;  /* 0x0000002a0400780c */ /* 0x000fe20000701670 */
[C---:B------:R-:W-:Y:S01]  /*f700*/  FMUL.FTZ R57, R2.reuse, R57 ;  /* 0x0000003902397220 */ /* 0x040fe20000410000 */
[----:B------:R-:W-:Y:S01]  /*f710*/  MOV R149, R169 ;  /* 0x000000a900957202 */ /* 0x000fe20000000f00 */
[C---:B------:R-:W-:Y:S01]  /*f720*/  FMUL.FTZ R60, R2.reuse, R60 ;  /* 0x0000003c023c7220 */ /* 0x040fe20000410000 */
[----:B---3--:R-:W-:Y:S01]  /*f730*/  F2FP.BF16.PACK_AB R168, R19, R8 ;  /* 0x0000000813a8723e */ /* 0x008fe200000010ff */
[C---:B------:R-:W-:Y:S01]  /*f740*/  FMUL.FTZ R61, R2.reuse, R61 ;  /* 0x0000003d023d7220 */ /* 0x040fe20000410000 */
[----:B------:R-:W-:Y:S01]  /*f750*/  MOV R153, R27 ;  /* 0x0000001b00997202 */ /* 0x000fe20000000f00 */
[C---:B------:R-:W-:Y:S01]  /*f760*/  FMUL.FTZ R64, R2.reuse, R64 ;  /* 0x0000004002407220 */ /* 0x040fe20000410000 */
[----:B------:R-:W-:Y:S01]  /*f770*/  MOV R148, R25 ;  /* 0x0000001900947202 */ /* 0x000fe20000000f00 */
[C---:B------:R-:W-:Y:S01]  /*f780*/  FMUL.FTZ R25, R2.reuse, R137 ;  /* 0x0000008902197220 */ /* 0x040fe20000410000 */
[----:B------:R-:W-:Y:S01]  /*f790*/  MOV R22, R5 ;  /* 0x0000000500167202 */ /* 0x000fe20000000f00 */
[C---:B------:R-:W-:Y:S01]  /*f7a0*/  FMUL.FTZ R5, R2.reuse, R157 ;  /* 0x0000009d02057220 */ /* 0x040fe20000410000 */
[----:B-1----:R-:W-:Y:S01]  /*f7b0*/  F2FP.BF16.PACK_AB R170, R17, R18 ;  /* 0x0000001211aa723e */ /* 0x002fe200000010ff */
[C---:B------:R-:W-:Y:S01]  /*f7c0*/  FMUL.FTZ R65, R2.reuse, R65 ;  /* 0x0000004102417220 */ /* 0x040fe20000410000 */
[----:B------:R-:W-:Y:S01]  /*f7d0*/  MOV R140, R22 ;  /* 0x00000016008c7202 */ /* 0x000fe20000000f00 */
[C---:B------:R-:W-:Y:S01]  /*f7e0*/  FMUL.FTZ R68, R2.reuse, R68 ;  /* 0x0000004402447220 */ /* 0x040fe20000410000 */
[----:B------:R-:W-:Y:S01]  /*f7f0*/  MOV R157, R15 ;  /* 0x0000000f009d7202 */ /* 0x000fe20000000f00 */
[C---:B------:R-:W-:Y:S01]  /*f800*/  FMUL.FTZ R69, R2.reuse, R69 ;  /* 0x0000004502457220 */ /* 0x040fe20000410000 */
[----:B------:R-:W-:Y:S01]  /*f810*/  MUFU.EX2 R153, R153 ;  /* 0x0000009900997308 */ /* 0x000fe20000000800 */
[C---:B------:R-:W-:Y:S01]  /*f820*/  FMUL.FTZ R72, R2.reuse, R72 ;  /* 0x0000004802487220 */ /* 0x040fe20000410000 */
[----:B------:R-:W-:Y:S01]  /*f830*/  UISETP.GT.AND UP0, UPT, UR13, UR12, UPT ;  /* 0x0000000c0d00728c */ /* 0x000fe2000bf04270 */
[C---:B------:R-:W-:Y:S01]  /*f840*/  FMUL.FTZ R73, R2.reuse, R73 ;  /* 0x0000004902497220 */ /* 0x040fe20000410000 */
[----:B------:R-:W-:Y:S01]  /*f850*/  UIADD3 UR13, UR13, -0x1, URZ ;  /* 0xffffffff0d0d7890 */ /* 0x000fe2000fffe03f */
        /* <DEDUP_REMOVED lines=27> */
[C---:B--2---:R-:W-:Y:S01]  /*fa10*/  FFMA.FTZ R0, R2.reuse, R132, R8 ;  /* 0x0000008402007223 */ /* 0x044fe20000010008 */
[----:B------:R-:W-:Y:S01]  /*fa20*/  FSEL R132, R23, -INF , !P0 ;  /* 0xff80000017847808 */ /* 0x000fe20004000000 */
[----:B------:R-:W-:Y:S01]  /*fa30*/  FMUL.FTZ R8, R2, R152 ;  /* 0x0000009802087220 */ /* 0x000fe20000410000 */
[----:B------:R-:W-:Y:S01]  /*fa40*/  MOV R152, R26 ;  /* 0x0000001a00987202 */ /* 0x000fe20000000f00 */
[----:B------:R-:W-:Y:S01]  /*fa50*/  FADD.FTZ R4, R19, R0 ;  /* 0x0000000013047221 */ /* 0x000fe20000010000 */
[----:B------:R-:W-:Y:S01]  /*fa60*/  FMNMX.FTZ R0, R6, R134, !PT ;  /* 0x0000008606007209 */ /* 0x000fe20007810000 */
[C---:B------:R-:W-:Y:S02]  /*fa70*/  FMUL.FTZ R128, R2.reuse, R128 ;  /* 0x0000008002807220 */ /* 0x040fe40000410000 */
[----:B------:R-:W-:Y:S01]  /*fa80*/  FMUL.FTZ R129, R2, R129 ;  /* 0x0000008102817220 */ /* 0x000fe20000410000 */
[----:B------:R-:W-:Y:S01]  /*fa90*/  FMNMX.FTZ R0, R7, R0, !PT ;  /* 0x0000000007007209 */ /* 0x000fe20007810000 */
[----:B------:R-:W-:Y:S03]  /*faa0*/  MUFU.EX2 R152, R152 ;  /* 0x0000009800987308 */ /* 0x000fe60000000800 */
        /* <DEDUP_REMOVED lines=15> */
[C---:B------:R-:W-:Y:S01]  /*fba0*/  FMUL.FTZ R4, R2.reuse, R156 ;  /* 0x0000009c02047220 */ /* 0x040fe20000410000 */
[----:B------:R-:W-:Y:S01]  /*fbb0*/  FSETP.NEU.FTZ.AND P0, PT, R3, -INF , PT ;  /* 0xff8000000300780b */ /* 0x000fe20003f1d000 */
[----:B------:R-:W-:Y:S01]  /*fbc0*/  FADD.FTZ R179, R17, R0 ;  /* 0x0000000011b37221 */ /* 0x000fe20000010000 */
[----:B------:R-:W-:Y:S01]  /*fbd0*/  MOV R156, R14 ;  /* 0x0000000e009c7202 */ /* 0x000fe20000000f00 */
[----:B------:R-:W-:Y:S01]  /*fbe0*/  FMUL.FTZ R17, R2, R145 ;  /* 0x0000009102117220 */ /* 0x000fe20000410000 */
[C---:B------:R-:W-:Y:S02]  /*fbf0*/  FSEL R0, R3.reuse, RZ, P0 ;  /* 0x000000ff03007208 */ /* 0x040fe40000000000 */
[----:B------:R-:W-:Y:S02]  /*fc00*/  MOV R145, R11 ;  /* 0x0000000b00917202 */ /* 0x000fe40000000f00 */
[----:B------:R-:W-:Y:S01]  /*fc10*/  MUFU.EX2 R156, R156 ;  /* 0x0000009c009c7308 */ /* 0x000fe20000000800 */
[----:B------:R-:W-:Y:S02]  /*fc20*/  FADD.FTZ R0, -R0, R134 ;  /* 0x0000008600007221 */ /* 0x000fe40000010100 */
[----:B------:R-:W-:Y:S02]  /*fc30*/  FMUL.FTZ R134, R3, c[0x0][0x2d0] ;  /* 0x0000b40003867a20 */ /* 0x000fe40000410000 */
[----:B------:R-:W-:Y:S03]  /*fc40*/  FMUL.FTZ R0, R0, c[0x0][0x2d0] ;  /* 0x0000b40000007a20 */ /* 0x000fe60000410000 */
[----:B------:R-:W-:Y:S02]  /*fc50*/  FSEL R134, R134, RZ, P0 ;  /* 0x000000ff86867208 */ /* 0x000fe40000000000 */
[----:B------:R-:W-:Y:S01]  /*fc60*/  MUFU.EX2 R145, R145 ;  /* 0x0000009100917308 */ /* 0x000fe20000000800 */
[----:B------:R-:W-:Y:S02]  /*fc70*/  PLOP3.LUT P0, PT, PT, PT, UP0, 0x80, 0x0 ;  /* 0x000000000000781c */ /* 0x000fe40003f0f008 */
[--C-:B------:R-:W-:Y:S02]  /*fc80*/  FFMA.FTZ R169, R6, c[0x0][0x2d0], -R134.reuse ;  /* 0x0000b40006a97a23 */ /* 0x100fe40000010886 */
[--C-:B------:R-:W-:Y:S02]  /*fc90*/  FFMA.FTZ R7, R7, c[0x0][0x2d0], -R134.reuse ;  /* 0x0000b40007077a23 */ /* 0x100fe40000010886 */
[--C-:B------:R-:W-:Y:S03]  /*fca0*/  FFMA.FTZ R2, R10, c[0x0][0x2d0], -R134.reuse ;  /* 0x0000b4000a027a23 */ /* 0x100fe60000010886 */
[----:B------:R-:W1:Y:S10]  /*fcb0*/  MUFU.EX2 R0, R0 ;  /* 0x0000000000007308 */ /* 0x000e740000000800 */
[----:B------:R-:W4:Y:S10]  /*fcc0*/  MUFU.EX2 R169, R169 ;  /* 0x000000a900a97308 */ /* 0x000f340000000800 */
[----:B------:R2:W3:Y:S01]  /*fcd0*/  MUFU.EX2 R144, R7 ;  /* 0x0000000700907308 */ /* 0x0004e20000000800 */
        /* <DEDUP_REMOVED lines=8> */
[C---:B------:R-:W-:Y:S02]  /*fd60*/  FMUL.FTZ R10, R0.reuse, R154 ;  /* 0x0000009a000a7220 */ /* 0x040fe40000410000 */
[C---:B------:R-:W-:Y:S01]  /*fd70*/  FMUL.FTZ R14, R0.reuse, R150 ;  /* 0x00000096000e7220 */ /* 0x040fe20000410000 */
[----:B------:R-:W-:Y:S01]  /*fd80*/  MUFU.EX2 R154, R158 ;  /* 0x0000009e009a7308 */ /* 0x000fe20000000800 */
[C---:B------:R-:W-:Y:S02]  /*fd90*/  FMUL.FTZ R15, R0.reuse, R151 ;  /* 0x00000097000f7220 */ /* 0x040fe40000410000 */
[C---:B------:R-:W-:Y:S02]  /*fda0*/  FMUL.FTZ R18, R0.reuse, R146 ;  /* 0x0000009200127220 */ /* 0x040fe40000410000 */
[C---:B--2---:R-:W-:Y:S01]  /*fdb0*/  FMUL.FTZ R7, R0.reuse, R159 ;  /* 0x0000009f00077220 */ /* 0x044fe20000410000 */
[----:B------:R-:W-:Y:S01]  /*fdc0*/  MOV R159, R148 ;  /* 0x00000094009f7202 */ /* 0x000fe20000000f00 */
        /* <DEDUP_REMOVED lines=8> */
[----:B------:R2:W-:Y:S01]  /*fe50*/  MUFU.EX2 R2, R140 ;  /* 0x0000008c00027308 */ /* 0x0005e20000000800 */
        /* <DEDUP_REMOVED lines=9> */
[----:B----4-:R-:W-:Y:S01]  /*fef0*/  FFMA.FTZ R151, R0, R141, R169 ;  /* 0x0000008d00977223 */ /* 0x010fe200000100a9 */
[----:B---3--:R-:W-:Y:S01]  /*ff00*/  F2FP.BF16.PACK_AB R169, R144, R169 ;  /* 0x000000a990a9723e */ /* 0x008fe200000010ff */
[C---:B------:R-:W-:Y:S02]  /*ff10*/  FMUL.FTZ R59, R0.reuse, R59 ;  /* 0x0000003b003b7220 */ /* 0x040fe40000410000 */
[C---:B------:R-:W-:Y:S01]  /*ff20*/  FMUL.FTZ R62, R0.reuse, R62 ;  /* 0x0000003e003e7220 */ /* 0x040fe20000410000 */
[----:B--2---:R-:W-:Y:S01]  /*ff30*/  LDSM.16.MT88.4 R140, [R236+0x4880] ;  /* 0x00488000ec8c783b */ /* 0x004fe20000004200 */
        /* <DEDUP_REMOVED lines=40> */
[----:B------:R2:W-:Y:S01]  /*101c0*/  MUFU.EX2 R149, R0 ;  /* 0x0000000000957308 */ /* 0x0005e20000000800 */
[C---:B-1----:R-:W-:Y:S08]  /*101d0*/  HMMA.16816.F32.BF16 R4, R168.reuse, R136, R4 ;  /* 0x00000088a804723c */ /* 0x042ff00000041804 */
[C---:B------:R-:W-:Y:S01]  /*101e0*/  HMMA.16816.F32.BF16 R8, R168.reuse, R138, R8 ;  /* 0x0000008aa808723c */ /* 0x040fe20000041808 */
[----:B------:R-:W1:Y:S03]  /*101f0*/  LDSM.16.MT88.4 R136, [R237+0x4080] ;  /* 0x00408000ed88783b */ /* 0x000e660000004200 */
[--C-:B--2---:R-:W-:Y:S04]  /*10200*/  FFMA.FTZ R0, R174, c[0x0][0x2d0], -R134.reuse ;  /* 0x0000b400ae007a23 */ /* 0x104fe80000010886 */
[----:B------:R2:W3:Y:S01]  /*10210*/  MUFU.EX2 R150, R0 ;  /* 0x0000000000967308 */ /* 0x0004e20000000800 */
[C---:B-1----:R-:W-:Y:S03]  /*10220*/  HMMA.16816.F32.BF16 R12, R168.reuse, R136, R12 ;  /* 0x00000088a80c723c */ /* 0x042fe6000004180c */
[--C-:B--2---:R-:W-:Y:S06]  /*10230*/  FFMA.FTZ R0, R173, c[0x0][0x2d0], -R134.reuse ;  /* 0x0000b400ad007a23 */ /* 0x104fec0000010886 */
[----:B------:R1:W-:Y:S01]  /*10240*/  MUFU.EX2 R148, R0 ;  /* 0x0000000000947308 */ /* 0x0003e20000000800 */
[C---:B------:R-:W-:Y:S01]  /*10250*/  HMMA.16816.F32.BF16 R16, R168.reuse, R138, R16 ;  /* 0x0000008aa810723c */ /* 0x040fe20000041810 */
[----:B------:R-:W2:Y:S02]  /*10260*/  LDSM.16.MT88.4 R136, [R240+0x4080] ;  /* 0x00408000f088783b */ /* 0x000ea40000004200 */
        /* <DEDUP_REMOVED lines=54> */
[----:B------:R-:W-:Y:S01]  /*105d0*/  MOV R177, R154 ;  /* 0x0000009a00b17202 */ /* 0x000fe20000000f00 */
[----:B------:R-:W-:Y:S02]  /*105e0*/  FADD.FTZ R2, R149, R2 ;  /* 0x0000000295027221 */ /* 0x000fe40000010000 */
[C---:B------:R-:W-:Y:S01]  /*105f0*/  HMMA.16816.F32.BF16 R4, R136.reuse, R140, R4 ;  /* 0x0000008c8804723c */ /* 0x040fe20000041804 */
[----:B------:R2:W-:Y:S04]  /*10600*/  MUFU.EX2 R172, R0 ;  /* 0x0000000000ac7308 */ /* 0x0005e80000000800 */
[----:B------:R-:W-:Y:S03]  /*10610*/  FADD.FTZ R2, R150, R2 ;  /* 0x0000000296027221 */ /* 0x000fe60000010000 */
[C---:B------:R-:W-:Y:S01]  /*10620*/  HMMA.16816.F32.BF16 R8, R136.reuse, R142, R8 ;  /* 0x0000008e8808723c */ /* 0x040fe20000041808 */
[----:B------:R-:W3:Y:S03]  /*10630*/  LDSM.16.MT88.4 R140, [R237+0x4880] ;  /* 0x00488000ed8c783b */ /* 0x000ee60000004200 */
[--C-:B--2---:R-:W-:Y:S01]  /*10640*/  FFMA.FTZ R0, R178, c[0x0][0x2d0], -R134.reuse ;  /* 0x0000b400b2007a23 */ /* 0x104fe20000010886 */
[----:B------:R-:W-:Y:S03]  /*10650*/  MOV R178, R153 ;  /* 0x0000009900b27202 */ /* 0x000fe60000000f00 */
[----:B------:R2:W4:Y:S01]  /*10660*/  MUFU.EX2 R173, R0 ;  /* 0x0000000000ad7308 */ /* 0x0005220000000800 */
[----:B------:R-:W-:Y:S01]  /*10670*/  F2FP.BF16.PACK_AB R170, R177, R178 ;  /* 0x000000b2b1aa723e */ /* 0x000fe200000010ff */
[C---:B---3--:R-:W-:Y:S03]  /*10680*/  HMMA.16816.F32.BF16 R12, R136.reuse, R140, R12 ;  /* 0x0000008c880c723c */ /* 0x048fe6000004180c */
[--C-:B--2---:R-:W-:Y:S01]  /*10690*/  FFMA.FTZ R0, R176, c[0x0][0x2d0], -R134.reuse ;  /* 0x0000b400b0007a23 */ /* 0x104fe20000010886 */
[----:B------:R-:W-:Y:S01]  /*106a0*/  MOV R176, R152 ;  /* 0x0000009800b07202 */ /* 0x000fe20000000f00 */
[----:B------:R-:W-:Y:S01]  /*106b0*/  FFMA.FTZ R134, R132, c[0x0][0x2d0], -R134 ;  /* 0x0000b40084867a23 */ /* 0x000fe20000010886 */
[----:B------:R-:W-:Y:S02]  /*106c0*/  LDSM.16.MT88.4 R152, [R236+0x5080] ;  /* 0x00508000ec98783b */ /* 0x000fe40000004200 */
[C---:B------:R-:W-:Y:S01]  /*106d0*/  HMMA.16816.F32.BF16 R16, R136.reuse, R142, R16 ;  /* 0x0000008e8810723c */ /* 0x040fe20000041810 */
[----:B------:R2:W-:Y:S03]  /*106e0*/  MUFU.EX2 R132, R0 ;  /* 0x0000000000847308 */ /* 0x0005e60000000800 */
[----:B-1----:R-:W-:Y:S02]  /*106f0*/  F2FP.BF16.PACK_AB R168, R176, R179 ;  /* 0x000000b3b0a8723e */ /* 0x002fe400000010ff */
[----:B----4-:R-:W-:Y:S01]  /*10700*/  F2FP.BF16.PACK_AB R169, R173, R172 ;  /* 0x000000acada9723e */ /* 0x010fe200000010ff */
[----:B------:R-:W1:Y:S04]  /*10710*/  LDSM.16.MT88.4 R140, [R240+0x4880] ;  /* 0x00488000f08c783b */ /* 0x000e680000004200 */
[----:B------:R-:W3:Y:S01]  /*10720*/  MUFU.EX2 R134, R134 ;  /* 0x0000008600867308 */ /* 0x000ee20000000800 */
[----:B--2---:R-:W-:Y:S04]  /*10730*/  FADD.FTZ R0, R156, R151 ;  /* 0x000000979c007221 */ /* 0x004fe80000010000 */
        /* <DEDUP_REMOVED lines=9> */
[C---:B-1----:R-:W-:Y:S03]  /*107d0*/  HMMA.16816.F32.BF16 R20, R136.reuse, R140, R20 ;  /* 0x0000008c8814723c */ /* 0x042fe60000041814 */
        /* <DEDUP_REMOVED lines=95> */
.L_x_195:
[----:B-1----:R-:W2:Y:S04]  /*10dd0*/  LDL.LU R0, [R1+0x20] ;  /* 0x0000200001007983 */ /* 0x002ea80000300800 */
[----:B------:R-:W3:Y:S01]  /*10de0*/  LDL.LU R3, [R1+0x24] ;  /* 0x0000240001037983 */ /* 0x000ee20000300800 */
[----:B------:R-:W-:-:S03]  /*10df0*/  PLOP3.LUT P2, PT, PT, PT, PT, 0x8, 0x0 ;  /* 0x000000000000781c */ /* 0x000fc60003f4e170 */
[----:B--2---:R-:W1:Y:S04]  /*10e00*/  SHFL.BFLY PT, R5, R0, 0x2, 0x1f ;  /* 0x0c401f0000057f89 */ /* 0x004e6800000e0000 */
[----:B---3--:R-:W2:Y:S01]  /*10e10*/  SHFL.BFLY PT, R2, R3, 0x2, 0x1f ;  /* 0x0c401f0003027f89 */ /* 0x008ea200000e0000 */
[----:B-1----:R-:W-:Y:S02]  /*10e20*/  FADD.FTZ R5, R5, R0 ;  /* 0x0000000005057221 */ /* 0x002fe40000010000 */
[----:B--2---:R-:W-:-:S03]  /*10e30*/  FADD.FTZ R2, R2, R3 ;  /* 0x0000000302027221 */ /* 0x004fc60000010000 */
[----:B------:R-:W1:Y:S04]  /*10e40*/  SHFL.BFLY PT, R0, R5, 0x1, 0x1f ;  /* 0x0c201f0005007f89 */ /* 0x000e6800000e0000 */
[----:B------:R-:W2:Y:S01]  /*10e50*/  SHFL.BFLY PT, R6, R2, 0x1, 0x1f ;  /* 0x0c201f0002067f89 */ /* 0x000ea200000e0000 */
[----:B-1----:R-:W-:Y:S01]  /*10e60*/  FADD.FTZ R5, R5, R0 ;  /* 0x0000000005057221 */ /* 0x002fe20000010000 */
[----:B------:R-:W-:Y:S01]  /*10e70*/  MOV R0, RZ ;  /* 0x000000ff00007202 */ /* 0x000fe20000000f00 */
[----:B--2---:R-:W-:-:S03]  /*10e80*/  FADD.FTZ R6, R2, R6 ;  /* 0x0000000602067221 */ /* 0x004fc60000010000 */
[----:B------:R-:W-:Y:S02]  /*10e90*/  FSETP.NE.FTZ.AND P1, PT, R5, RZ, PT ;  /* 0x000000ff0500720b */ /* 0x000fe40003f35000 */
[----:B------:R-:W-:Y:S02]  /*10ea0*/  MOV R2, RZ ;  /* 0x000000ff00027202 */ /* 0x000fe40000000f00 */
[----:B------:R-:W-:-:S09]  /*10eb0*/  FSETP.NE.FTZ.AND P0, PT, R6, RZ, PT ;  /* 0x000000ff0600720b */ /* 0x000fd20003f15000 */
[----:B------:R-:W1:Y:S01]  /*10ec0*/  @P1 MUFU.RCP R0, R5 ;  /* 0x0000000500001308 */ /* 0x000e620000001000 */
[----:B------:R-:W-:-:S05]  /*10ed0*/  @P1 MOV R3, 0x3f317218 ;  /* 0x3f31721800031802 */ /* 0x000fca0000000f00 */
[----:B------:R-:W-:Y:S02]  /*10ee0*/  @P1 FMUL.FTZ R4, R3, c[0x0][0x2d0] ;  /* 0x0000b40003041a20 */ /* 0x000fe40000410000 */
[----:B------:R-:W-:Y:S08]  /*10ef0*/  @P0 MUFU.RCP R2, R6 ;  /* 0x0000000600020308 */ /* 0x000ff00000001000 */
[----:B------:R-:W2:Y:S01]  /*10f00*/  @P1 MUFU.LG2 R5, R5 ;  /* 0x0000000500051308 */ /* 0x000ea20000000c00 */
[----:B-1----:R-:W-:-:S02]  /*10f10*/  FMUL.FTZ R14, R0, R28 ;  /* 0x0000001c000e7220 */ /* 0x002fc40000410000 */
[C---:B------:R-:W-:Y:S02]  /*10f20*/  FMUL.FTZ R13, R0.reuse, R29 ;  /* 0x0000001d000d7220 */ /* 0x040fe40000410000 */
[C---:B------:R-:W-:Y:S02]  /*10f30*/  FMUL.FTZ R12, R0.reuse, R32 ;  /* 0x00000020000c7220 */ /* 0x040fe40000410000 */
[C---:B------:R-:W-:Y:S01]  /*10f40*/  FMUL.FTZ R11, R0.reuse, R33 ;  /* 0x00000021000b7220 */ /* 0x040fe20000410000 */
[----:B------:R-:W1:Y:S01]  /*10f50*/  @P0 MUFU.LG2 R6, R6 ;  /* 0x0000000600060308 */ /* 0x000e620000000c00 */
        /* <DEDUP_REMOVED lines=14> */
[----:B------:R-:W-:Y:S01]  /*11040*/  MOV R36, 0xff800000 ;  /* 0xff80000000247802 */ /* 0x000fe20000000f00 */
[C---:B------:R-:W-:Y:S01]  /*11050*/  FMUL.FTZ R9, R0.reuse, R37 ;  /* 0x0000002500097220 */ /* 0x040fe20000410000 */
[----:B------:R-:W-:Y:S01]  /*11060*/  MOV R37, 0xff800000 ;  /* 0xff80000000257802 */ /* 0x000fe20000000f00 */
        /* <DEDUP_REMOVED lines=44> */
[----:B------:R-:W-:Y:S01]  /*11330*/  FMUL.FTZ R22, R0, R129 ;  /* 0x0000008100167220 */ /* 0x000fe20000410000 */
[----:B------:R-:W-:Y:S01]  /*11340*/  @P0 MOV R0, 0x3f317218 ;  /* 0x3f31721800000802 */ /* 0x000fe20000000f00 */
[----:B--2---:R-:W-:Y:S02]  /*11350*/  @P1 FMUL.FTZ R5, R5, 0.69314718246459960938 ;  /* 0x3f31721805051820 */ /* 0x004fe40000410000 */
[----:B-1----:R-:W-:Y:S02]  /*11360*/  @P0 FMUL.FTZ R3, R6, 0.69314718246459960938 ;  /* 0x3f31721806030820 */ /* 0x002fe40000410000 */
[----:B------:R-:W-:Y:S02]  /*11370*/  @P0 FMUL.FTZ R0, R0, c[0x0][0x2d0] ;  /* 0x0000b40000000a20 */ /* 0x000fe40000410000 */
        /* <DEDUP_REMOVED lines=63> */
[----:B------:R-:W-:Y:S02]  /*11770*/  FMUL.FTZ R131, R2, R131 ;  /* 0x0000008302837220 */ /* 0x000fe40000410000 */
[----:B------:R-:W-:Y:S02]  /*11780*/  @P1 FFMA.FTZ R36, R4, R133, R5 ;  /* 0x0000008504241223 */ /* 0x000fe40000010005 */
[----:B------:R-:W-:Y:S02]  /*11790*/  @P0 FFMA.FTZ R37, R0, R132, R3 ;  /* 0x0000008400250223 */ /* 0x000fe40000010003 */
.L_x_163:
[----:B------:R-:W-:Y:S05]  /*117a0*/  @P2 BRA `(.L_x_206) ;  /* 0x0000194000002947 */ /* 0x000fea0003800000 */
[----:B------:R-:W1:Y:S01]  /*117b0*/  S2R R16, SR_CTAID.Y ;  /* 0x0000000000107919 */ /* 0x000e620000002600 */
[----:B------:R-:W-:Y:S01]  /*117c0*/  F2FP.BF16.PACK_AB R109, R11, R12 ;  /* 0x0000000c0b6d723e */ /* 0x000fe200000010ff */
[----:B------:R-:W-:Y:S01]  /*117d0*/  BSSY B0, `(.L_x_207) ;  /* 0x0000134000007945 */ /* 0x000fe20003800000 */
[----:B------:R-:W-:Y:S01]  /*117e0*/  F2FP.BF16.PACK_AB R117, R13, R14 ;  /* 0x0000000e0d75723e */ /* 0x000fe200000010ff */
[----:B------:R-:W2:Y:S01]  /*117f0*/  S2R R12, SR_TID.X ;  /* 0x00000000000c7919 */ /* 0x000ea20000002100 */
[----:B------:R-:W-:-:S02]  /*11800*/  F2FP.BF16.PACK_AB R65, R7, R8 ;  /* 0x000000080741723e */ /* 0x000fc400000010ff */
[----:B------:R-:W-:Y:S01]  /*11810*/  F2FP.BF16.PACK_AB R101, R9, R10 ;  /* 0x0000000a0965723e */ /* 0x000fe200000010ff */
[----:B------:R-:W3:Y:S01]  /*11820*/  S2R R13, SR_CTAID.Z ;  /* 0x00000000000d7919 */ /* 0x000ee20000002700 */
[----:B------:R-:W-:Y:S02]  /*11830*/  F2FP.BF16.PACK_AB R105, R35, R34 ;  /* 0x000000222369723e */ /* 0x000fe400000010ff */
[----:B------:R-:W-:Y:S01]  /*11840*/  F2FP.BF16.PACK_AB R34, R81, R80 ;  /* 0x000000505122723e */ /* 0x000fe200000010ff */
[----:B------:R-:W-:Y:S01]  /*11850*/  IMAD.MOV.U32 R80, RZ, RZ, c[0x0][0x4e8] ;  /* 0x00013a00ff507624 */ /* 0x000fe200078e00ff */
[----:B------:R-:W4:Y:S01]  /*11860*/  S2R R81, SR_CTAID.X ;  /* 0x0000000000517919 */ /* 0x000f220000002500 */
[----:B------:R-:W-:Y:S02]  /*11870*/  F2FP.BF16.PACK_AB R41, R157, R156 ;  /* 0x0000009c9d29723e */ /* 0x000fe400000010ff */
[----:B------:R-:W-:Y:S01]  /*11880*/  F2FP.BF16.PACK_AB R158, R159, R158 ;  /* 0x0000009e9f9e723e */ /* 0x000fe200000010ff */
[----:B------:R-:W-:Y:S01]  /*11890*/  BAR.SYNC.DEFER_BLOCKING 0x1, 0x100 ;  /* 0x0044000000007b1d */ /* 0x000fe20000010000 */
[C---:B------:R-:W-:Y:S01]  /*118a0*/  ISETP.NE.AND P3, PT, R80.reuse, 0x1, PT ;  /* 0x000000015000780c */ /* 0x040fe20003f65270 */
[----:B------:R-:W-:Y:S01]  /*118b0*/  IMAD R80, R80, c[0x0][0x388], RZ ;  /* 0x0000e20050507a24 */ /* 0x000fe200078e02ff */
[----:B------:R-:W-:-:S02]  /*118c0*/  F2FP.BF16.PACK_AB R85, R153, R152 ;  /* 0x000000989955723e */ /* 0x000fc400000010ff */
[----:B------:R-:W-:Y:S02]  /*118d0*/  F2FP.BF16.PACK_AB R154, R155, R154 ;  /* 0x0000009a9b9a723e */ /* 0x000fe400000010ff */
[----:B-1----:R-:W-:Y:S01]  /*118e0*/  SHF.R.S32.HI R0, RZ, 0x1f, R16 ;  /* 0x0000001fff007819 */ /* 0x002fe20000011410 */
[----:B------:R-:W-:Y:S01]  /*118f0*/  IMAD.WIDE.U32 R14, R16, c[0x0][0x490], RZ ;  /* 0x00012400100e7a25 */ /* 0x000fe200078e00ff */
[----:B------:R-:W-:Y:S02]  /*11900*/  F2FP.BF16.PACK_AB R148, R149, R148 ;  /* 0x000000949594723e */ /* 0x000fe400000010ff */
[----:B--2---:R-:W-:Y:S01]  /*11910*/  SHF.R.S32.HI R20, RZ, 0x1f, R12 ;  /* 0x0000001fff147819 */ /* 0x004fe2000001140c */
[C---:B------:R-:W-:Y:S01]  /*11920*/  IMAD R4, R0.reuse, c[0x0][0x490], RZ ;  /* 0x0001240000047a24 */ /* 0x040fe200078e02ff */
[----:B------:R-:W-:Y:S01]  /*11930*/  F2FP.BF16.PACK_AB R150, R151, R150 ;  /* 0x000000969796723e */ /* 0x000fe200000010ff */
[----:B------:R-:W-:Y:S01]  /*11940*/  IMAD R3, R0, c[0x0][0x3e8], RZ ;  /* 0x0000fa0000037a24 */ /* 0x000fe200078e02ff */
[-C--:B------:R-:W-:Y:S01]  /*11950*/  LEA.HI R0, R20, R12.reuse, RZ, 0x2 ;  /* 0x0000000c14007211 */ /* 0x080fe200078f10ff */
[----:B------:R-:W-:Y:S01]  /*11960*/  IMAD R4, R16, c[0x0][0x494], R4 ;  /* 0x0001250010047a24 */ /* 0x000fe200078e0204 */
[----:B------:R-:W-:Y:S01]  /*11970*/  LEA.HI R6, R20, R12, RZ, 0x5 ;  /* 0x0000000c14067211 */ /* 0x000fe200078f28ff */
[C---:B------:R-:W-:Y:S01]  /*11980*/  IMAD R3, R16.reuse, c[0x0][0x3ec], R3 ;  /* 0x0000fb0010037a24 */ /* 0x040fe200078e0203 */
[----:B------:R-:W-:Y:S01]  /*11990*/  SHF.R.S32.HI R8, RZ, 0x2, R0 ;  /* 0x00000002ff087819 */ /* 0x000fe20000011400 */
[----:B------:R-:W-:Y:S01]  /*119a0*/  IMAD.IADD R5, R15, 0x1, R4 ;  /* 0x000000010f057824 */ /* 0x000fe200078e0204 */
[----:B------:R-:W-:Y:S01]  /*119b0*/  SHF.R.S32.HI R2, RZ, 0x1f, R0 ;  /* 0x0000001fff027819 */ /* 0x000fe20000011400 */
[----:B------:R-:W-:Y:S01]  /*119c0*/  IMAD.WIDE.U32 R16, R16, c[0x0][0x3e8], RZ ;  /* 0x0000fa0010107a25 */ /* 0x000fe200078e00ff */
[----:B------:R-:W-:-:S02]  /*119d0*/  LOP3.LUT R0, R0, 0xfffffffc, RZ, 0xc0, !PT ;  /* 0xfffffffc00007812 */ /* 0x000fc400078ec0ff */
[----:B------:R-:W-:Y:S01]  /*119e0*/  LOP3.LUT R7, R6, 0xffffffe0, RZ, 0xc0, !PT ;  /* 0xffffffe006077812 */ /* 0x000fe200078ec0ff */
[----:B------:R-:W-:Y:S01]  /*119f0*/  IMAD.MOV.U32 R4, RZ, RZ, R14 ;  /* 0x000000ffff047224 */ /* 0x000fe200078e000e */
[----:B------:R-:W-:Y:S01]  /*11a00*/  LEA.HI R2, R2, R8, RZ, 0x3 ;  /* 0x0000000802027211 */ /* 0x000fe200078f18ff */
[----:B------:R-:W-:Y:S01]  /*11a10*/  IMAD.IADD R10, R12, 0x1, -R0 ;  /* 0x000000010c0a7824 */ /* 0x000fe200078e0a00 */
[-C--:B------:R-:W-:Y:S01]  /*11a20*/  LEA.HI R11, R20, R12.reuse, RZ, 0x3 ;  /* 0x0000000c140b7211 */ /* 0x080fe200078f18ff */
[----:B------:R-:W-:Y:S01]  /*11a30*/  IMAD.IADD R0, R12, 0x1, -R7 ;  /* 0x000000010c007824 */ /* 0x000fe200078e0a07 */
[----:B------:R-:W-:Y:S01]  /*11a40*/  LOP3.LUT R7, R2, 0xfffffff8, RZ, 0xc0, !PT ;  /* 0xfffffff802077812 */ /* 0x000fe200078ec0ff */
[----:B------:R-:W-:Y:S01]  /*11a50*/  IMAD.IADD R3, R17, 0x1, R3 ;  /* 0x0000000111037824 */ /* 0x000fe200078e0203 */
[----:B------:R-:W-:Y:S01]  /*11a60*/  LOP3.LUT R9, R11, 0xfffffff8, RZ, 0xc0, !PT ;  /* 0xfffffff80b097812 */ /* 0x000fe200078ec0ff */
[----:B------:R-:W-:Y:S01]  /*11a70*/  IMAD.MOV.U32 R2, RZ, RZ, R16 ;  /* 0x000000ffff027224 */ /* 0x000fe200078e0010 */
[----:B------:R-:W-:Y:S01]  /*11a80*/  LEA.HI R20, R20, R12, RZ, 0x6 ;  /* 0x0000000c14147211 */ /* 0x000fe200078f30ff */
[----:B------:R-:W-:Y:S01]  /*11a90*/  IMAD.IADD R8, R8, 0x1, -R7 ;  /* 0x0000000108087824 */ /* 0x000fe200078e0a07 */
[----:B---3--:R-:W-:Y:S01]  /*11aa0*/  SHF.R.S32.HI R7, RZ, 0x1f, R13 ;  /* 0x0000001fff077819 */ /* 0x008fe2000001140d */
[----:B------:R-:W-:Y:S01]  /*11ab0*/  IMAD.IADD R9, R12, 0x1, -R9 ;  /* 0x000000010c097824 */ /* 0x000fe200078e0a09 */
[----:B------:R-:W-:Y:S01]  /*11ac0*/  SHF.R.S32.HI R12, RZ, 0x1f, R0 ;  /* 0x0000001fff0c7819 */ /* 0x000fe20000011400 */
[----:B------:R-:W-:Y:S01]  /*11ad0*/  IMAD.WIDE.U32 R16, R13, c[0x0][0x498], R4 ;  /* 0x000126000d107a25 */ /* 0x000fe200078e0004 */
[----:B------:R-:W-:-:S02]  /*11ae0*/  LOP3.LUT P0, RZ, R0, 0x3, RZ, 0xc0, !PT ;  /* 0x0000000300ff7812 */ /* 0x000fc4000780c0ff */
[----:B------:R-:W-:Y:S01]  /*11af0*/  LEA.HI R15, R12, R0, RZ, 0x2 ;  /* 0x000000000c0f7211 */ /* 0x000fe200078f10ff */
[C---:B------:R-:W-:Y:S01]  /*11b00*/  IMAD R21, R7.reuse, c[0x0][0x498], RZ ;  /* 0x0001260007157a24 */ /* 0x040fe200078e02ff */
[--C-:B------:R-:W-:Y:S01]  /*11b10*/  SHF.R.S32.HI R0, RZ, 0x1f, R6.reuse ;  /* 0x0000001fff007819 */ /* 0x100fe20000011406 */
[----:B------:R-:W-:Y:S01]  /*11b20*/  IMAD R18, R7, c[0x0][0x3f0], RZ ;  /* 0x0000fc0007127a24 */ /* 0x000fe200078e02ff */
[----:B------:R-:W-:Y:S01]  /*11b30*/  SHF.R.S32.HI R7, RZ, 0x5, R6 ;  /* 0x00000005ff077819 */ /* 0x000fe20000011406 */
[C---:B------:R-:W-:Y:S01]  /*11b40*/  IMAD R21, R13.reuse, c[0x0][0x49c], R21 ;  /* 0x000127000d157a24 */ /* 0x040fe200078e0215 */
[----:B------:R-:W-:Y:S01]  /*11b50*/  SHF.R.S32.HI R19, RZ, 0x3, R11 ;  /* 0x00000003ff137819 */ /* 0x000fe2000001140b */
[C---:B------:R-:W-:Y:S01]  /*11b60*/  IMAD R18, R13.reuse, c[0x0][0x3f4], R18 ;  /* 0x0000fd000d127a24 */ /* 0x040fe200078e0212 */
[----:B------:R-:W-:Y:S01]  /*11b70*/  LEA.HI R0, R0, R7, RZ, 0x3 ;  /* 0x0000000700007211 */ /* 0x000fe200078f18ff */
[----:B------:R-:W-:Y:S01]  /*11b80*/  IMAD.WIDE.U32 R12, R13, c[0x0][0x3f0], R2 ;  /* 0x0000fc000d0c7a25 */ /* 0x000fe200078e0002 */
[----:B------:R-:W-:-:S02]  /*11b90*/  LEA.HI R2, R10, R10, RZ, 0x1 ;  /* 0x0000000a0a027211 */ /* 0x000fc400078f08ff */
[----:B------:R-:W-:Y:S01]  /*11ba0*/  LOP3.LUT R3, R0, 0xffffff8, RZ, 0xc0, !PT ;  /* 0x0ffffff800037812 */ /* 0x000fe200078ec0ff */
[----:B------:R-:W-:Y:S01]  /*11bb0*/  IMAD.SHL.U32 R6, R19, 0x40, RZ ;  /* 0x0000004013067824 */ /* 0x000fe200078e00ff */
[----:B------:R-:W-:Y:S01]  /*11bc0*/  R2P PR, R8, 0x6 ;  /* 0x0000000608007804 */ /* 0x000fe20000000000 */
[----:B------:R-:W-:Y:S01]  /*11bd0*/  IMAD.SHL.U32 R4, R9, 0x8, RZ ;  /* 0x0000000809047824 */ /* 0x000fe200078e00ff */
[----:B------:R-:W-:Y:S01]  /*11be0*/  F2FP.BF16.PACK_AB R144, R145, R144 ;  /* 0x000000909190723e */ /* 0x000fe200000010ff */
[----:B------:R-:W-:Y:S01]  /*11bf0*/  IMAD R5, R9, 0x20, R19 ;  /* 0x0000002009057824 */ /* 0x000fe200078e0213 */
[----:B------:R-:W-:Y:S01]  /*11c00*/  LOP3.LUT R0, R6, 0x1c0, RZ, 0xc0, !PT ;  /* 0x000001c006007812 */ /* 0x000fe200078ec0ff */
[C---:B------:R-:W-:Y:S01]  /*11c10*/  IMAD.IADD R9, R7.reuse, 0x1, -R3 ;  /* 0x0000000107097824 */ /* 0x040fe200078e0a03 */
[----:B------:R-:W-:Y:S01]  /*11c20*/  LOP3.LUT R3, R2, 0x1ffffffe, RZ, 0xc0, !PT ;  /* 0x1ffffffe02037812 */ /* 0x000fe200078ec0ff */
[----:B------:R-:W-:Y:S01]  /*11c30*/  IMAD R14, R7, 0x200, R10 ;  /* 0x00000200070e7824 */ /* 0x000fe200078e020a */
[----:B------:R-:W-:Y:S01]  /*11c40*/  SHF.R.U32.HI R2, RZ, 0x3, R0 ;  /* 0x00000003ff027819 */ /* 0x000fe20000011600 */
[----:B----4-:R-:W-:Y:S01]  /*11c50*/  IMAD R7, R81, 0x80, R5 ;  /* 0x0000008051077824 */ /* 0x010fe200078e0205 */
[----:B------:R-:W-:Y:S01]  /*11c60*/  LOP3.LUT R0, R0, 0x38, R4, 0xf8, !PT ;  /* 0x0000003800007812 */ /* 0x000fe200078ef804 */
[----:B------:R-:W-:Y:S01]  /*11c70*/  IMAD.IADD R11, R10, 0x1, -R3 ;  /* 0x000000010a0b7824 */ /* 0x000fe200078e0a03 */
[----:B------:R-:W-:Y:S01]  /*11c80*/  SHF.R.S32.HI R6, RZ, 0x2, R15 ;  /* 0x00000002ff067819 */ /* 0x000fe2000001140f */
[----:B------:R-:W-:Y:S01]  /*11c90*/  IMAD.SHL.U32 R5, R8, 0x40, RZ ;  /* 0x0000004008057824 */ /* 0x000fe200078e00ff */
[----:B------:R-:W-:Y:S01]  /*11ca0*/  LOP3.LUT R10, R0, R2, RZ, 0x3c, !PT ;  /* 0x00000002000a7212 */ /* 0x000fe200078e3cff */
[----:B------:R-:W-:Y:S01]  /*11cb0*/  @P3 IMAD.HI.U32 R2, R7, c[0x0][0x4ec], RZ ;  /* 0x00013b0007023a27 */ /* 0x000fe200078e00ff */
[----:B------:R-:W-:-:S02]  /*11cc0*/  LOP3.LUT R3, R8, 0x1, RZ, 0xc0, !PT ;  /* 0x0000000108037812 */ /* 0x000fc400078ec0ff */
[----:B------:R-:W-:Y:S01]  /*11cd0*/  F2FP.BF16.PACK_AB R146, R147, R146 ;  /* 0x000000929392723e */ /* 0x000fe200000010ff */
[--C-:B------:R-:W-:Y:S01]  /*11ce0*/  IMAD.MOV.U32 R0, RZ, RZ, R7.reuse ;  /* 0x000000ffff007224 */ /* 0x100fe200078e0007 */
[----:B------:R-:W-:Y:S02]  /*11cf0*/  @P3 SHF.R.U32.HI R0, RZ, c[0x0][0x4f0], R2 ;  /* 0x00013c00ff003a19 */ /* 0x000fe40000011602 */
[----:B------:R-:W-:Y:S01]  /*11d00*/  LOP3.LUT R2, R5, 0x1c0, RZ, 0xc0, !PT ;  /* 0x000001c005027812 */ /* 0x000fe200078ec0ff */
[----:B------:R-:W-:Y:S01]  /*11d10*/  IMAD R5, R9, 0x10, R6 ;  /* 0x0000001009057824 */ /* 0x000fe200078e0206 */
[----:B------:R-:W-:Y:S01]  /*11d20*/  ISETP.NE.U32.AND P4, PT, R3, 0x1, PT ;  /* 0x000000010300780c */ /* 0x000fe20003f85070 */
[----:B------:R-:W-:Y:S01]  /*11d30*/  IMAD.SHL.U32 R6, R20, 0x8, RZ ;  /* 0x0000000814067824 */ /* 0x000fe200078e00ff */
[----:B------:R-:W-:Y:S01]  /*11d40*/  LEA.HI R9, R2, R2, RZ, 0x1d ;  /* 0x0000000202097211 */ /* 0x000fe200078fe8ff */
[----:B------:R-:W-:Y:S01]  /*11d50*/  IMAD.MOV R8, RZ, RZ, -R0 ;  /* 0x000000ffff087224 */ /* 0x000fe200078e0a00 */
[----:B------:R-:W-:Y:S01]  /*11d60*/  F2FP.BF16.PACK_AB R140, R141, R140 ;  /* 0x0000008c8d8c723e */ /* 0x000fe200000010ff */
[----:B------:R-:W-:Y:S01]  /*11d70*/  IMAD.MOV.U32 R2, RZ, RZ, R12 ;  /* 0x000000ffff027224 */ /* 0x000fe200078e000c */
[----:B------:R-:W-:Y:S01]  /*11d80*/  F2FP.BF16.PACK_AB R142, R143, R142 ;  /* 0x0000008e8f8e723e */ /* 0x000fe200000010ff */
[----:B------:R-:W-:Y:S01]  /*11d90*/  IMAD.IADD R3, R13, 0x1, R18 ;  /* 0x000000010d037824 */ /* 0x000fe200078e0212 */
[----:B------:R-:W-:Y:S01]  /*11da0*/  LOP3.LUT R18, R10, 0x7ffffe00, R6, 0xf8, !PT ;  /* 0x7ffffe000a127812 */ /* 0x000fe200078ef806 */
[----:B------:R-:W-:Y:S01]  /*11db0*/  IMAD R12, R8, c[0x0][0x4e8], R7 ;  /* 0x00013a00080c7a24 */ /* 0x000fe200078e0207 */
[----:B------:R-:W-:Y:S01]  /*11dc0*/  SHF.R.S32.HI R6, RZ, 0x1f, R0 ;  /* 0x0000001fff067819 */ /* 0x000fe20000011400 */
[----:B------:R-:W-:Y:S01]  /*11dd0*/  IMAD R8, R11, 0x8, R5 ;  /* 0x000000080b087824 */ /* 0x000fe200078e0205 */
[----:B------:R-:W-:Y:S01]  /*11de0*/  F2FP.BF16.PACK_AB R136, R137, R136 ;  /* 0x000000888988723e */ /* 0x000fe200000010ff */
[----:B------:R-:W-:Y:S01]  /*11df0*/  IMAD.U32 R10, R14, 0x2, R9 ;  /* 0x000000020e0a7824 */ /* 0x000fe200078e0009 */
[----:B------:R-:W-:Y:S01]  /*11e00*/  F2FP.BF16.PACK_AB R138, R139, R138 ;  /* 0x0000008a8b8a723e */ /* 0x000fe200000010ff */
[----:B------:R-:W-:Y:S01]  /*11e10*/  IMAD R8, R81, 0x80, R8 ;  /* 0x0000008051087824 */ /* 0x000fe200078e0208 */
[----:B------:R-:W-:Y:S01]  /*11e20*/  F2FP.BF16.PACK_AB R113, R31, R30 ;  /* 0x0000001e1f71723e */ /* 0x000fe200000010ff */
[----:B------:R-:W-:Y:S01]  /*11e30*/  IMAD R9, R6, c[0x0][0x3e0], RZ ;  /* 0x0000f80006097a24 */ /* 0x000fe200078e02ff */
[----:B------:R-:W-:Y:S01]  /*11e40*/  F2FP.BF16.PACK_AB R89, R39, R38 ;  /* 0x000000262759723e */ /* 0x000fe200000010ff */
[----:B------:R-:W-:Y:S01]  /*11e50*/  IMAD R5, R81, 0x80, R5 ;  /* 0x0000008051057824 */ /* 0x000fe200078e0205 */
[----:B------:R-:W-:Y:S01]  /*11e60*/  F2FP.BF16.PACK_AB R43, R43, R42 ;  /* 0x0000002a2b2b723e */ /* 0x000fe200000010ff */
[----:B------:R-:W-:Y:S01]  /*11e70*/  IMAD.WIDE.U32 R6, R0, c[0x0][0x3e0], R2 ;  /* 0x0000f80000067a25 */ /* 0x000fe200078e0002 */
[----:B------:R-:W-:-:S02]  /*11e80*/  F2FP.BF16.PACK_AB R44, R45, R44 ;  /* 0x0000002c2d2c723e */ /* 0x000fc400000010ff */
[C---:B------:R-:W-:Y:S01]  /*11e90*/  ISETP.GE.OR P6, PT, R5.reuse, R80, P0 ;  /* 0x000000500500720c */ /* 0x040fe200007c6670 */
[----:B------:R-:W-:Y:S01]  /*11ea0*/  @P3 IMAD.HI.U32 R2, R8, c[0x0][0x4ec], RZ ;  /* 0x00013b0008023a27 */ /* 0x000fe200078e00ff */
[----:B------:R-:W-:Y:S02]  /*11eb0*/  IADD3 R5, R5, 0x8, RZ ;  /* 0x0000000805057810 */ /* 0x000fe40007ffe0ff */
[----:B------:R-:W-:Y:S01]  /*11ec0*/  F2FP.BF16.PACK_AB R46, R47, R46 ;  /* 0x0000002e2f2e723e */ /* 0x000fe200000010ff */
[----:B------:R-:W-:Y:S01]  /*11ed0*/  IMAD.MOV.U32 R3, RZ, RZ, R8 ;  /* 0x000000ffff037224 */ /* 0x000fe200078e0008 */
[----:B------:R-:W-:Y:S01]  /*11ee0*/  @P3 SHF.R.U32.HI R3, RZ, c[0x0][0x4f0], R2 ;  /* 0x00013c00ff033a19 */ /* 0x000fe20000011602 */
[----:B------:R-:W-:Y:S01]  /*11ef0*/  IMAD R9, R0, c[0x0][0x3e4], R9 ;  /* 0x0000f90000097a24 */ /* 0x000fe200078e0209 */
[----:B------:R-:W-:Y:S01]  /*11f00*/  ISETP.GE.OR P5, PT, R5, R80, P0 ;  /* 0x000000500500720c */ /* 0x000fe200007a6670 */
[----:B------:R-:W-:Y:S01]  /*11f10*/  IMAD.SHL.U32 R0, R10, 0x2, RZ ;  /* 0x000000020a007824 */ /* 0x000fe200078e00ff */
[----:B------:R-:W-:Y:S01]  /*11f20*/  SHF.R.S32.HI R5, RZ, 0x1f, R3 ;  /* 0x0000001fff057819 */ /* 0x000fe20000011403 */
[----:B------:R-:W-:Y:S01]  /*11f30*/  IMAD.IADD R7, R7, 0x1, R9 ;  /* 0x0000000107077824 */ /* 0x000fe200078e0209 */
[----:B------:R-:W-:-:S02]  /*11f40*/  IADD3 R16, P0, R3, R16, RZ ;  /* 0x0000001003107210 */ /* 0x000fc40007f1e0ff */
[----:B------:R-:W-:Y:S01]  /*11f50*/  SHF.R.S32.HI R10, RZ, 0x1f, R12 ;  /* 0x0000001fff0a7819 */ /* 0x000fe2000001140c */
[----:B------:R-:W-:Y:S01]  /*11f60*/  STS [R0+0x80], R41 ;  /* 0x0000802900007388 */ /* 0x000fe20000000800 */
[----:B------:R-:W-:Y:S01]  /*11f70*/  IADD3.X R17, R5, R17, R21, P0, !PT ;  /* 0x0000001105117210 */ /* 0x000fe200007fe415 */
[----:B------:R-:W-:Y:S01]  /*11f80*/  IMAD.MOV R5, RZ, RZ, -R3 ;  /* 0x000000ffff057224 */ /* 0x000fe200078e0a03 */
[----:B------:R-:W-:Y:S01]  /*11f90*/  IADD3 R9, R0, 0x80, RZ ;  /* 0x0000008000097810 */ /* 0x000fe20007ffe0ff */
[----:B------:R-:W-:Y:S01]  /*11fa0*/  IMAD R10, R10, c[0x0][0x3d8], RZ ;  /* 0x0000f6000a0a7a24 */ /* 0x000fe200078e02ff */
[----:B------:R-:W-:Y:S01]  /*11fb0*/  IADD3 R2, R0, 0x70, RZ ;  /* 0x0000007000027810 */ /* 0x000fe20007ffe0ff */
[----:B------:R-:W-:Y:S01]  /*11fc0*/  IMAD R5, R5, c[0x0][0x4e8], R8 ;  /* 0x00013a0005057a24 */ /* 0x000fe200078e0208 */
[----:B------:R-:W-:Y:S01]  /*11fd0*/  @P4 IADD3 R2, R9, 0x10, RZ ;  /* 0x0000001009024810 */ /* 0x000fe20007ffe0ff */
[----:B------:R-:W-:Y:S01]  /*11fe0*/  IMAD.MOV.U32 R8, RZ, RZ, 0x40 ;  /* 0x00000040ff087424 */ /* 0x000fe200078e00ff */
[----:B------:R-:W-:Y:S01]  /*11ff0*/  STS [R0+0x480], R158 ;  /* 0x0004809e00007388 */ /* 0x000fe20000000800 */
[----:B------:R-:W-:Y:S01]  /*12000*/  IMAD.MOV.U32 R9, RZ, RZ, 0x20 ;  /* 0x00000020ff097424 */ /* 0x000fe200078e00ff */
[----:B------:R-:W-:Y:S01]  /*12010*/  F2FP.BF16.PACK_AB R48, R49, R48 ;  /* 0x000000303130723e */ /* 0x000fe200000010ff */
[C---:B------:R-:W-:Y:S01]  /*12020*/  IMAD R20, R12.reuse, c[0x0][0x3dc], R10 ;  /* 0x0000f7000c147a24 */ /* 0x040fe200078e020a */
[----:B------:R-:W-:Y:S01]  /*12030*/  STS [R2], R85 ;  /* 0x0000005502007388 */ /* 0x000fe20000000800 */
[----:B------:R-:W-:Y:S01]  /*12040*/  IMAD.WIDE.U32 R12, R12, c[0x0][0x3d8], R6 ;  /* 0x0000f6000c0c7a25 */ /* 0x000fe200078e0006 */
[----:B------:R-:W-:-:S02]  /*12050*/  SEL R7, R8, 0xffffffc0, !P2 ;  /* 0xffffffc008077807 */ /* 0x000fc40005000000 */
[----:B------:R-:W-:Y:S01]  /*12060*/  SHF.R.S32.HI R8, RZ, 0x1f, R5 ;  /* 0x0000001fff087819 */ /* 0x000fe20000011405 */
[----:B------:R-:W-:Y:S01]  /*12070*/  STS [R2+0x400], R154 ;  /* 0x0004009a02007388 */ /* 0x000fe20000000800 */
[----:B------:R-:W-:Y:S01]  /*12080*/  SEL R9, R9, 0xffffffe0, !P1 ;  /* 0xffffffe009097807 */ /* 0x000fe20004800000 */
[----:B------:R-:W-:Y:S01]  /*12090*/  IMAD.IADD R6, R0, 0x1, R7 ;  /* 0x0000000100067824 */ /* 0x000fe200078e0207 */
[----:B------:R-:W-:Y:S01]  /*120a0*/  F2FP.BF16.PACK_AB R50, R51, R50 ;  /* 0x000000323332723e */ /* 0x000fe200000010ff */
[----:B------:R-:W-:Y:S01]  /*120b0*/  IMAD R10, R8, c[0x0][0x488], RZ ;  /* 0x00012200080a7a24 */ /* 0x000fe200078e02ff */
[----:B------:R-:W-:Y:S01]  /*120c0*/  F2FP.BF16.PACK_AB R52, R53, R52 ;  /* 0x000000343534723e */ /* 0x000fe200000010ff */
[----:B------:R-:W-:Y:S01]  /*120d0*/  IMAD.IADD R3, R0, 0x1, R9 ;  /* 0x0000000100037824 */ /* 0x000fe200078e0209 */
[----:B------:R-:W-:Y:S01]  /*120e0*/  F2FP.BF16.PACK_AB R54, R55, R54 ;  /* 0x000000363736723e */ /* 0x000fe200000010ff */
[----:B------:R-:W-:Y:S01]  /*120f0*/  IMAD.IADD R15, R9, 0x1, R2 ;  /* 0x00000001090f7824 */ /* 0x000fe200078e0202 */
[----:B------:R-:W-:Y:S01]  /*12100*/  F2FP.BF16.PACK_AB R57, R57, R56 ;  /* 0x000000383939723e */ /* 0x000fe200000010ff */
[----:B------:R-:W-:Y:S01]  /*12110*/  IMAD.WIDE.U32 R8, R5, c[0x0][0x488], R16 ;  /* 0x0001220005087a25 */ /* 0x000fe200078e0010 */
[----:B------:R-:W-:Y:S01]  /*12120*/  STS [R3+0x80], R148 ;  /* 0x0000809403007388 */ /* 0x000fe20000000800 */
[----:B------:R-:W-:-:S02]  /*12130*/  F2FP.BF16.PACK_AB R58, R59, R58 ;  /* 0x0000003a3b3a723e */ /* 0x000fc400000010ff */
[----:B------:R-:W-:Y:S01]  /*12140*/  IMAD R10, R5, c[0x0][0x48c], R10 ;  /* 0x00012300050a7a24 */ /* 0x000fe200078e020a */
[----:B------:R-:W-:Y:S01]  /*12150*/  STS [R3+0x480], R150 ;  /* 0x0004809603007388 */ /* 0x000fe20000000800 */
[----:B------:R-:W-:Y:S01]  /*12160*/  IMAD.IADD R14, R7, 0x1, R2 ;  /* 0x00000001070e7824 */ /* 0x000fe200078e0202 */
[----:B------:R-:W-:Y:S01]  /*12170*/  F2FP.BF16.PACK_AB R42, R61, R60 ;  /* 0x0000003c3d2a723e */ /* 0x000fe200000010ff */
[----:B------:R-:W-:Y:S01]  /*12180*/  IMAD.IADD R5, R7, 0x1, R3 ;  /* 0x0000000107057824 */ /* 0x000fe200078e0203 */
[----:B------:R-:W-:Y:S01]  /*12190*/  STS [R15], R144 ;  /* 0x000000900f007388 */ /* 0x000fe20000000800 */
[----:B------:R-:W-:Y:S01]  /*121a0*/  IMAD.IADD R7, R15, 0x1, R7 ;  /* 0x000000010f077824 */ /* 0x000fe200078e0207 */
[----:B------:R-:W-:Y:S01]  /*121b0*/  F2FP.BF16.PACK_AB R62, R63, R62 ;  /* 0x0000003e3f3e723e */ /* 0x000fe200000010ff */
[----:B------:R-:W-:Y:S01]  /*121c0*/  IMAD.IADD R9, R9, 0x1, R10 ;  /* 0x0000000109097824 */ /* 0x000fe200078e020a */
        /* <DEDUP_REMOVED lines=41> */
[----:B------:R-:W-:Y:S01]  /*12460*/  LEA R16, P0, R8, c[0x0][0x450], 0x2 ;  /* 0x0001140008107a11 */ /* 0x000fe200078010ff */
        /* <DEDUP_REMOVED lines=10> */
[----:B------:R-:W-:-:S03]  /*12510*/  LEA.HI.X R9, R8, c[0x0][0x454], R9, 0x2, P0 ;  /* 0x0001150008097a11 */ /* 0x000fc600000f1409 */
        /* <DEDUP_REMOVED lines=24> */
[----:B------:R2:W-:Y:S04]  /*126a0*/  STS [R0+0xc480], R102 ;  /* 0x00c4806600007388 */ /* 0x0005e80000000800 */
[----:B------:R3:W-:Y:S04]  /*126b0*/  STS [R2+0xc000], R28 ;  /* 0x00c0001c02007388 */ /* 0x0007e80000000800 */
[----:B------:R4:W-:Y:S04]  /*126c0*/  STS [R2+0xc400], R106 ;  /* 0x00c4006a02007388 */ /* 0x0009e80000000800 */
[----:B------:R-:W-:Y:S01]  /*126d0*/  STS [R3+0xc080], R27 ;  /* 0x00c0801b03007388 */ /* 0x000fe20000000800 */
[----:B-1----:R-:W-:-:S03]  /*126e0*/  LEA R30, P0, R12, c[0x0][0x380], 0x1 ;  /* 0x0000e0000c1e7a11 */ /* 0x002fc600078008ff */
[----:B------:R-:W-:Y:S04]  /*126f0*/  STS [R3+0xc480], R110 ;  /* 0x00c4806e03007388 */ /* 0x000fe80000000800 */
[----:B------:R-:W-:Y:S04]  /*12700*/  STS [R15+0xc000], R26 ;  /* 0x00c0001a0f007388 */ /* 0x000fe80000000800 */
[----:B------:R-:W-:Y:S01]  /*12710*/  STS [R15+0xc400], R114 ;  /* 0x00c400720f007388 */ /* 0x000fe20000000800 */
[----:B--2---:R-:W-:-:S03]  /*12720*/  IMAD.SHL.U32 R0, R18, 0x2, RZ ;  /* 0x0000000212007824 */ /* 0x004fc600078e00ff */
[----:B------:R-:W-:Y:S01]  /*12730*/  STS [R6+0xc080], R25 ;  /* 0x00c0801906007388 */ /* 0x000fe20000000800 */
[----:B---3--:R-:W-:-:S03]  /*12740*/  IMAD R28, R81, 0x80, R19 ;  /* 0x00000080511c7824 */ /* 0x008fc600078e0213 */
[----:B------:R-:W-:Y:S01]  /*12750*/  STS [R6+0xc480], R118 ;  /* 0x00c4807606007388 */ /* 0x000fe20000000800 */
[----:B----4-:R-:W-:-:S03]  /*12760*/  IMAD.IADD R2, R13, 0x1, R20 ;  /* 0x000000010d027824 */ /* 0x010fc600078e0214 */
[----:B------:R-:W-:Y:S02]  /*12770*/  STS [R14+0xc000], R24 ;  /* 0x00c000180e007388 */ /* 0x000fe40000000800 */
[----:B------:R-:W-:Y:S02]  /*12780*/  LEA.HI.X R29, R12, c[0x0][0x384], R2, 0x1, P0 ;  /* 0x0000e1000c1d7a11 */ /* 0x000fe400000f0c02 */
[----:B------:R-:W-:Y:S01]  /*12790*/  STS [R14+0xc400], R122 ;  /* 0x00c4007a0e007388 */ /* 0x000fe20000000800 */
[----:B------:R-:W-:-:S03]  /*127a0*/  ISETP.GE.AND P0, PT, R28, R80, PT ;  /* 0x000000501c00720c */ /* 0x000fc60003f06270 */
[----:B------:R-:W-:Y:S04]  /*127b0*/  STS [R5+0xc080], R23 ;  /* 0x00c0801705007388 */ /* 0x000fe80000000800 */
[----:B------:R-:W-:Y:S04]  /*127c0*/  STS [R5+0xc480], R126 ;  /* 0x00c4807e05007388 */ /* 0x000fe80000000800 */
[----:B------:R-:W-:Y:S04]  /*127d0*/  STS [R7+0xc000], R22 ;  /* 0x00c0001607007388 */ /* 0x000fe80000000800 */
[----:B------:R-:W-:Y:S04]  /*127e0*/  STS [R7+0xc400], R130 ;  /* 0x00c4008207007388 */ /* 0x000fe80000000800 */
[----:B------:R-:W-:Y:S04]  /*127f0*/  SHFL.IDX PT, R10, R16, RZ, 0x1c1f ;  /* 0x001c1fff100a7589 */ /* 0x000fe800000e0000 */
[----:B------:R-:W1:Y:S04]  /*12800*/  SHFL.IDX PT, R11, R9, RZ, 0x1c1f ;  /* 0x001c1fff090b7589 */ /* 0x000e6800000e0000 */
[----:B------:R-:W-:Y:S06]  /*12810*/  BAR.SYNC.DEFER_BLOCKING 0x1, 0x100 ;  /* 0x0044000000007b1d */ /* 0x000fec0000010000 */
[----:B------:R-:W-:Y:S04]  /*12820*/  SHFL.IDX PT, R8, R16, 0x1, 0x1c1f ;  /* 0x003c1f0010087f89 */ /* 0x000fe800000e0000 */
[----:B------:R-:W2:Y:S04]  /*12830*/  SHFL.IDX PT, R9, R9, 0x1, 0x1c1f ;  /* 0x003c1f0009097f89 */ /* 0x000ea800000e0000 */
[----:B------:R3:W4:Y:S04]  /*12840*/  SHFL.IDX PT, R2, R30, RZ, 0x181f ;  /* 0x00181fff1e027589 */ /* 0x00072800000e0000 */
[----:B------:R3:W3:Y:S04]  /*12850*/  SHFL.IDX PT, R3, R29, RZ, 0x181f ;  /* 0x00181fff1d037589 */ /* 0x0006e800000e0000 */
[----:B-1----:R1:W-:Y:S04]  /*12860*/  @!P6 ST.E [R10.64], R36 ;  /* 0x000000240a00e985 */ /* 0x0023e8000c101918 */
[----:B--2---:R1:W-:Y:S04]  /*12870*/  @!P5 ST.E [R8.64], R37 ;  /* 0x000000250800d985 */ /* 0x0043e8000c101918 */
[----:B------:R1:W2:Y:S04]  /*12880*/  LDS.128 R44, [R0+0x1080] ;  /* 0x00108000002c7984 */ /* 0x0002a80000000c00 */
        /* <DEDUP_REMOVED lines=10> */
[----:B------:R1:W1:Y:S01]  /*12930*/  LDS.128 R76, [R0+0xf080] ;  /* 0x00f08000004c7984 */ /* 0x0002620000000c00 */
[----:B------:R-:W-:Y:S05]  /*12940*/  @P0 BRA `(.L_x_208) ;  /* 0x000001c000000947 */ /* 0x000fea0003800000 */
[----:B--234-:R-:W2:Y:S01]  /*12950*/  LDS.128 R24, [R0+0x80] ;  /* 0x0000800000187984 */ /* 0x01cea20000000c00 */
[----:B------:R-:W-:-:S02]  /*12960*/  IADD3 R7, R4, 0x40, RZ ;  /* 0x0000004004077810 */ /* 0x000fc40007ffe0ff */
[C---:B-1----:R-:W-:Y:S01]  /*12970*/  IADD3 R8, R4.reuse, 0x80, RZ ;  /* 0x0000008004087810 */ /* 0x042fe20007ffe0ff */
[----:B------:R-:W1:Y:S01]  /*12980*/  LDS.128 R20, [R0+0x4080] ;  /* 0x0040800000147984 */ /* 0x000e620000000c00 */
[----:B------:R-:W-:Y:S02]  /*12990*/  IADD3 R9, R4, 0xc0, RZ ;  /* 0x000000c004097810 */ /* 0x000fe40007ffe0ff */
[----:B------:R-:W-:Y:S01]  /*129a0*/  ISETP.GE.AND P2, PT, R7, c[0x0][0x3c8], PT ;  /* 0x0000f20007007a0c */ /* 0x000fe20003f46270 */
[----:B------:R-:W3:Y:S01]  /*129b0*/  LDS.128 R16, [R0+0x8080] ;  /* 0x0080800000107984 */ /* 0x000ee20000000c00 */
[----:B------:R-:W-:Y:S02]  /*129c0*/  ISETP.GE.AND P1, PT, R8, c[0x0][0x3c8], PT ;  /* 0x0000f20008007a0c */ /* 0x000fe40003f26270 */
[----:B------:R-:W-:Y:S01]  /*129d0*/  ISETP.GE.AND P0, PT, R9, c[0x0][0x3c8], PT ;  /* 0x0000f20009007a0c */ /* 0x000fe20003f06270 */
[----:B------:R4:W1:Y:S01]  /*129e0*/  LDS.128 R12, [R0+0xc080] ;  /* 0x00c08000000c7984 */ /* 0x0008620000000c00 */
[----:B------:R-:W-:-:S07]  /*129f0*/  ISETP.GE.AND P3, PT, R4, c[0x0][0x3c8], PT ;  /* 0x0000f20004007a0c */ /* 0x000fce0003f66270 */
[----:B------:R-:W-:-:S04]  /*12a00*/  @!P2 SHF.R.S32.HI R5, RZ, 0x1f, R7 ;  /* 0x0000001fff05a819 */ /* 0x000fc80000011407 */
[----:B------:R-:W-:Y:S02]  /*12a10*/  @!P0 SHF.R.S32.HI R6, RZ, 0x1f, R9 ;  /* 0x0000001fff068819 */ /* 0x000fe40000011409 */
[----:B------:R-:W-:Y:S01]  /*12a20*/  @!P2 LEA.HI R7, R5, R7, RZ, 0x3 ;  /* 0x000000070507a211 */ /* 0x000fe200078f18ff */
[----:B------:R-:W-:Y:S01]  /*12a30*/  @!P3 IMAD.WIDE R10, R4, 0x2, R2 ;  /* 0x00000002040ab825 */ /* 0x000fe200078e0202 */
[----:B----4-:R-:W-:-:S04]  /*12a40*/  @!P1 SHF.R.S32.HI R0, RZ, 0x1f, R8 ;  /* 0x0000001fff009819 */ /* 0x010fc80000011408 */
        /* <DEDUP_REMOVED lines=8> */
[----:B-1----:R2:W-:Y:S03]  /*12ad0*/  @!P2 ST.E.128 [R8.64], R20 ;  /* 0x000000140800a985 */ /* 0x0025e6000c101d18 */
[----:B------:R-:W-:Y:S01]  /*12ae0*/  @!P0 IMAD.WIDE R2, R0, 0x2, R2 ;  /* 0x0000000200028825 */ /* 0x000fe200078e0202 */
[----:B---3--:R2:W-:Y:S04]  /*12af0*/  @!P1 ST.E.128 [R6.64], R16 ;  /* 0x0000001006009985 */ /* 0x0085e8000c101d18 */
[----:B------:R2:W-:Y:S02]  /*12b00*/  @!P0 ST.E.128 [R2.64], R12 ;  /* 0x0000000c02008985 */ /* 0x0005e4000c101d18 */
.L_x_208:
[----:B--234-:R-:W-:Y:S05]  /*12b10*/  BSYNC B0 ;  /* 0x0000000000007941 */ /* 0x01cfea0003800000 */
.L_x_207:
        /* <DEDUP_REMOVED lines=30> */
.L_x_210:
[----:B------:R-:W-:Y:S05]  /*12d00*/  BSYNC B0 ;  /* 0x0000000000007941 */ /* 0x000fea0003800000 */
.L_x_209:
        /* <DEDUP_REMOVED lines=30> */
.L_x_212:
[----:B------:R-:W-:Y:S05]  /*12ef0*/  BSYNC B0 ;  /* 0x0000000000007941 */ /* 0x000fea0003800000 */
.L_x_211:
        /* <DEDUP_REMOVED lines=31> */
.L_x_206:
[----:B------:R-:W1:Y:S01]  /*130f0*/  S2R R9, SR_TID.X ;  /* 0x0000000000097919 */ /* 0x000e620000002100 */
[----:B------:R-:W-:Y:S03]  /*13100*/  BSSY B0, `(.L_x_213) ;  /* 0x0000027000007945 */ /* 0x000fe60003800000 */
[----:B------:R-:W2:Y:S01]  /*13110*/  S2R R10, SR_CTAID.Z ;  /* 0x00000000000a7919 */ /* 0x000ea20000002700 */
[----:B-1----:R-:W-:Y:S02]  /*13120*/  ISETP.GT.AND P0, PT, R9, 0x7f, PT ;  /* 0x0000007f0900780c */ /* 0x002fe40003f04270 */
[----:B--2---:R-:W-:-:S11]  /*13130*/  SHF.R.S32.HI R11, RZ, 0x1f, R10 ;  /* 0x0000001fff0b7819 */ /* 0x004fd6000001140a */
[----:B------:R-:W-:Y:S05]  /*13140*/  @P0 BRA `(.L_x_214) ;  /* 0x0000022000000947 */ /* 0x000fea0003800000 */
[----:B------:R-:W1:Y:S01]  /*13150*/  S2R R5, SR_CTAID.X ;  /* 0x0000000000057919 */ /* 0x000e620000002500 */
[----:B------:R-:W-:-:S05]  /*13160*/  MOV R2, c[0x0][0x4e8] ;  /* 0x00013a0000027a02 */ /* 0x000fca0000000f00 */
[----:B------:R-:W-:Y:S01]  /*13170*/  IMAD R0, R2, c[0x0][0x388], RZ ;  /* 0x0000e20002007a24 */ /* 0x000fe200078e02ff */
[----:B-1----:R-:W-:-:S04]  /*13180*/  LEA R5, R5, R9, 0x7 ;  /* 0x0000000905057211 */ /* 0x002fc800078e38ff */
[----:B------:R-:W-:-:S13]  /*13190*/  ISETP.GE.AND P0, PT, R5, R0, PT ;  /* 0x000000000500720c */ /* 0x000fda0003f06270 */
[----:B------:R-:W-:Y:S05]  /*131a0*/  @P0 BRA `(.L_x_214) ;  /* 0x000001c000000947 */ /* 0x000fea0003800000 */
[----:B------:R-:W1:Y:S01]  /*131b0*/  S2R R4, SR_CTAID.Y ;  /* 0x0000000000047919 */ /* 0x000e620000002600 */
[----:B------:R-:W-:Y:S02]  /*131c0*/  ISETP.NE.AND P0, PT, R2, 0x1, PT ;  /* 0x000000010200780c */ /* 0x000fe40003f05270 */
[----:B------:R-:W-:-:S11]  /*131d0*/  MOV R0, R5 ;  /* 0x0000000500007202 */ /* 0x000fd60000000f00 */
[----:B------:R-:W-:-:S05]  /*131e0*/  @P0 IMAD.HI.U32 R2, R5, c[0x0][0x4ec], RZ ;  /* 0x00013b0005020a27 */ /* 0x000fca00078e00ff */
[----:B------:R-:W-:Y:S02]  /*131f0*/  @P0 SHF.R.U32.HI R0, RZ, c[0x0][0x4f0], R2 ;  /* 0x00013c00ff000a19 */ /* 0x000fe40000011602 */
[----:B-1----:R-:W-:Y:S01]  /*13200*/  SHF.R.S32.HI R3, RZ, 0x1f, R4 ;  /* 0x0000001fff037819 */ /* 0x002fe20000011404 */
[----:B------:R-:W-:-:S04]  /*13210*/  IMAD.WIDE.U32 R6, R4, c[0x0][0x490], RZ ;  /* 0x0001240004067a25 */ /* 0x000fc800078e00ff */
[----:B------:R-:W-:-:S04]  /*13220*/  IMAD R3, R3, c[0x0][0x490], RZ ;  /* 0x0001240003037a24 */ /* 0x000fc800078e02ff */
[----:B------:R-:W-:Y:S01]  /*13230*/  IMAD R2, R4, c[0x0][0x494], R3 ;  /* 0x0001250004027a24 */ /* 0x000fe200078e0203 */
[----:B------:R-:W-:-:S04]  /*13240*/  IADD3 R4, -R0, RZ, RZ ;  /* 0x000000ff00047210 */ /* 0x000fc80007ffe1ff */
[----:B------:R-:W-:Y:S01]  /*13250*/  IADD3 R3, R7, R2, RZ ;  /* 0x0000000207037210 */ /* 0x000fe20007ffe0ff */
[----:B------:R-:W-:Y:S02]  /*13260*/  IMAD.MOV.U32 R2, RZ, RZ, R6 ;  /* 0x000000ffff027224 */ /* 0x000fe400078e0006 */
[----:B------:R-:W-:Y:S02]  /*13270*/  IMAD R7, R11, c[0x0][0x498], RZ ;  /* 0x000126000b077a24 */ /* 0x000fe400078e02ff */
[----:B------:R-:W-:Y:S02]  /*13280*/  IMAD R4, R4, c[0x0][0x4e8], R5 ;  /* 0x00013a0004047a24 */ /* 0x000fe400078e0205 */
[----:B------:R-:W-:-:S03]  /*13290*/  IMAD.WIDE.U32 R2, R10, c[0x0][0x498], R2 ;  /* 0x000126000a027a25 */ /* 0x000fc600078e0002 */
[----:B------:R-:W-:Y:S01]  /*132a0*/  SHF.R.S32.HI R5, RZ, 0x1f, R4 ;  /* 0x0000001fff057819 */ /* 0x000fe20000011404 */
[----:B------:R-:W-:Y:S01]  /*132b0*/  IMAD R6, R10, c[0x0][0x49c], R7 ;  /* 0x000127000a067a24 */ /* 0x000fe200078e0207 */
[----:B------:R-:W-:Y:S02]  /*132c0*/  SHF.R.S32.HI R7, RZ, 0x1f, R0 ;  /* 0x0000001fff077819 */ /* 0x000fe40000011400 */
[----:B------:R-:W-:Y:S01]  /*132d0*/  IADD3 R2, P0, R0, R2, RZ ;  /* 0x0000000200027210 */ /* 0x000fe20007f1e0ff */
[----:B------:R-:W-:-:S03]  /*132e0*/  IMAD R0, R5, c[0x0][0x488], RZ ;  /* 0x0001220005007a24 */ /* 0x000fc600078e02ff */
[----:B------:R-:W-:Y:S01]  /*132f0*/  IADD3.X R3, R7, R3, R6, P0, !PT ;  /* 0x0000000307037210 */ /* 0x000fe200007fe406 */
[----:B------:R-:W-:-:S04]  /*13300*/  IMAD R0, R4, c[0x0][0x48c], R0 ;  /* 0x0001230004007a24 */ /* 0x000fc800078e0200 */
[----:B------:R-:W-:-:S05]  /*13310*/  IMAD.WIDE.U32 R2, R4, c[0x0][0x488], R2 ;  /* 0x0001220004027a25 */ /* 0x000fca00078e0002 */
[----:B------:R-:W-:Y:S02]  /*13320*/  IADD3 R0, R3, R0, RZ ;  /* 0x0000000003007210 */ /* 0x000fe40007ffe0ff */
[----:B------:R-:W-:-:S04]  /*13330*/  LEA R4, P0, R2, c[0x0][0x450], 0x2 ;  /* 0x0001140002047a11 */ /* 0x000fc800078010ff */
[----:B------:R-:W-:Y:S01]  /*13340*/  LEA.HI.X R5, R2, c[0x0][0x454], R0, 0x2, P0 ;  /* 0x0001150002057a11 */ /* 0x000fe200000f1400 */
[----:B------:R-:W-:-:S05]  /*13350*/  IMAD.MOV.U32 R0, RZ, RZ, -0x800000 ;  /* 0xff800000ff007424 */ /* 0x000fca00078e00ff */
[----:B------:R1:W-:Y:S03]  /*13360*/  STG.E [R4.64], R0 ;  /* 0x0000000004007986 */ /* 0x0003e6000c101918 */
.L_x_214:
[----:B------:R-:W-:Y:S05]  /*13370*/  BSYNC B0 ;  /* 0x0000000000007941 */ /* 0x000fea0003800000 */
.L_x_213:
[----:B------:R-:W2:Y:S01]  /*13380*/  S2R R6, SR_CTAID.Y ;  /* 0x0000000000067919 */ /* 0x000ea20000002600 */
[----:B-1----:R-:W-:Y:S01]  /*13390*/  SHF.R.S32.HI R0, RZ, 0x1f, R9 ;  /* 0x0000001fff007819 */ /* 0x002fe20000011409 */
[----:B------:R-:W-:Y:S01]  /*133a0*/  BSSY B0, `(.L_x_215) ;  /* 0x0000044000007945 */ /* 0x000fe20003800000 */
[----:B------:R-:W-:Y:S01]  /*133b0*/  MOV R17, c[0x0][0x4e8] ;  /* 0x00013a0000117a02 */ /* 0x000fe20000000f00 */
[----:B------:R-:W1:Y:S01]  /*133c0*/  S2R R14, SR_CTAID.X ;  /* 0x00000000000e7919 */ /* 0x000e620000002500 */
[----:B------:R-:W-:Y:S02]  /*133d0*/  LEA.HI R0, R0, R9, RZ, 0x3 ;  /* 0x0000000900007211 */ /* 0x000fe400078f18ff */
[C---:B------:R-:W-:Y:S01]  /*133e0*/  ISETP.NE.AND P0, PT, R17.reuse, 0x1, PT ;  /* 0x000000011100780c */ /* 0x040fe20003f05270 */
[----:B------:R-:W-:Y:S01]  /*133f0*/  IMAD R17, R17, c[0x0][0x388], RZ ;  /* 0x0000e20011117a24 */ /* 0x000fe200078e02ff */
[----:B------:R-:W-:Y:S02]  /*13400*/  LOP3.LUT R2, R0, 0xfffffff8, RZ, 0xc0, !PT ;  /* 0xfffffff800027812 */ /* 0x000fe400078ec0ff */
[----:B------:R-:W-:-:S02]  /*13410*/  SHF.R.S32.HI R8, RZ, 0x3, R0 ;  /* 0x00000003ff087819 */ /* 0x000fc40000011400 */
[----:B------:R-:W-:-:S05]  /*13420*/  IADD3 R9, -R2, R9, RZ ;  /* 0x0000000902097210 */ /* 0x000fca0007ffe1ff */
[----:B------:R-:W-:Y:S01]  /*13430*/  IMAD R0, R9, 0x20, R8 ;  /* 0x0000002009007824 */ /* 0x000fe200078e0208 */
[----:B--2---:R-:W-:-:S04]  /*13440*/  SHF.R.S32.HI R3, RZ, 0x1f, R6 ;  /* 0x0000001fff037819 */ /* 0x004fc80000011406 */
[C---:B-1----:R-:W-:Y:S01]  /*13450*/  LEA R5, R14.reuse, R0, 0x7 ;  /* 0x000000000e057211 */ /* 0x042fe200078e38ff */
[----:B------:R-:W-:Y:S01]  /*13460*/  IMAD R2, R3, c[0x0][0x3e8], RZ ;  /* 0x0000fa0003027a24 */ /* 0x000fe200078e02ff */
[----:B------:R-:W-:Y:S02]  /*13470*/  LEA R14, R14, R8, 0x7 ;  /* 0x000000080e0e7211 */ /* 0x000fe400078e38ff */
[----:B------:R-:W-:Y:S01]  /*13480*/  MOV R0, R5 ;  /* 0x0000000500007202 */ /* 0x000fe20000000f00 */
[C---:B------:R-:W-:Y:S02]  /*13490*/  IMAD R2, R6.reuse, c[0x0][0x3ec], R2 ;  /* 0x0000fb0006027a24 */ /* 0x040fe400078e0202 */
[----:B------:R-:W-:-:S04]  /*134a0*/  IMAD.WIDE.U32 R6, R6, c[0x0][0x3e8], RZ ;  /* 0x0000fa0006067a25 */ /* 0x000fc800078e00ff */
[----:B------:R-:W-:-:S04]  /*134b0*/  @P0 IMAD.HI.U32 R4, R5, c[0x0][0x4ec], RZ ;  /* 0x00013b0005040a27 */ /* 0x000fc800078e00ff */
[----:B------:R-:W-:Y:S01]  /*134c0*/  IMAD.IADD R3, R7, 0x1, R2 ;  /* 0x0000000107037824 */ /* 0x000fe200078e0202 */
[----:B------:R-:W-:Y:S01]  /*134d0*/  @P0 SHF.R.U32.HI R0, RZ, c[0x0][0x4f0], R4 ;  /* 0x00013c00ff000a19 */ /* 0x000fe20000011604 */
[----:B------:R-:W-:Y:S02]  /*134e0*/  IMAD R7, R11, c[0x0][0x3f0], RZ ;  /* 0x0000fc000b077a24 */ /* 0x000fe400078e02ff */
[----:B------:R-:W-:Y:S01]  /*134f0*/  IMAD.MOV.U32 R2, RZ, RZ, R6 ;  /* 0x000000ffff027224 */ /* 0x000fe200078e0006 */
[----:B------:R-:W-:Y:S01]  /*13500*/  SHF.R.S32.HI R6, RZ, 0x1f, R0 ;  /* 0x0000001fff067819 */ /* 0x000fe20000011400 */
[----:B------:R-:W-:Y:S01]  /*13510*/  IMAD R7, R10, c[0x0][0x3f4], R7 ;  /* 0x0000fd000a077a24 */ /* 0x000fe200078e0207 */
[----:B------:R-:W-:Y:S01]  /*13520*/  IADD3 R4, -R0, RZ, RZ ;  /* 0x000000ff00047210 */ /* 0x000fe20007ffe1ff */
[----:B------:R-:W-:-:S04]  /*13530*/  IMAD.WIDE.U32 R2, R10, c[0x0][0x3f0], R2 ;  /* 0x0000fc000a027a25 */ /* 0x000fc800078e0002 */
[----:B------:R-:W-:Y:S02]  /*13540*/  IMAD.IADD R3, R3, 0x1, R7 ;  /* 0x0000000103037824 */ /* 0x000fe400078e0207 */
        /* <DEDUP_REMOVED lines=11> */
[----:B------:R-:W-:Y:S01]  /*13600*/  LEA.HI.X R15, R2, c[0x0][0x384], R0, 0x1, P0 ;  /* 0x0000e100020f7a11 */ /* 0x000fe200000f0c00 */
[----:B------:R-:W-:Y:S01]  /*13610*/  IMAD.SHL.U32 R0, R9, 0x8, RZ ;  /* 0x0000000809007824 */ /* 0x000fe200078e00ff */
[----:B------:R-:W-:Y:S01]  /*13620*/  ISETP.GE.AND P0, PT, R14, R17, PT ;  /* 0x000000110e00720c */ /* 0x000fe20003f06270 */
[----:B------:R1:W2:Y:S03]  /*13630*/  SHFL.IDX PT, R2, R16, RZ, 0x181f ;  /* 0x00181fff10027589 */ /* 0x0002a600000e0000 */
[C---:B------:R-:W-:Y:S01]  /*13640*/  IADD3 R11, R0.reuse, 0x40, RZ ;  /* 0x00000040000b7810 */ /* 0x040fe20007ffe0ff */
[----:B------:R1:W3:Y:S01]  /*13650*/  SHFL.IDX PT, R3, R15, RZ, 0x181f ;  /* 0x00181fff0f037589 */ /* 0x0002e200000e0000 */
[C---:B------:R-:W-:Y:S02]  /*13660*/  IADD3 R12, R0.reuse, 0x80, RZ ;  /* 0x00000080000c7810 */ /* 0x040fe40007ffe0ff */
[----:B------:R-:W-:-:S05]  /*13670*/  IADD3 R13, R0, 0xc0, RZ ;  /* 0x000000c0000d7810 */ /* 0x000fca0007ffe0ff */
        /* <DEDUP_REMOVED lines=22> */
.L_x_216:
[----:B------:R-:W-:Y:S05]  /*137e0*/  BSYNC B0 ;  /* 0x0000000000007941 */ /* 0x000fea0003800000 */
.L_x_215:
        /* <DEDUP_REMOVED lines=27> */
.L_x_218:
[----:B------:R-:W-:Y:S05]  /*139a0*/  BSYNC B0 ;  /* 0x0000000000007941 */ /* 0x000fea0003800000 */
.L_x_217:
        /* <DEDUP_REMOVED lines=27> */
.L_x_220:
[----:B------:R-:W-:Y:S05]  /*13b60*/  BSYNC B0 ;  /* 0x0000000000007941 */ /* 0x000fea0003800000 */
.L_x_219:
        /* <DEDUP_REMOVED lines=28> */
.L_x_221:
        /* <DEDUP_REMOVED lines=13> */
.L_x_3059:


//--------------------- .text._ZN7cutlass13device_kernelIN5flash19enable_sm80_to_sm89INS1_16FlashAttnFwdSm80INS1_25CollectiveMainloopFwdSm80ILi8ELi1ELb1EN4cute5tupleIJNS5_1CILi128EEENS7_ILi48EEENS7_ILi256EEEEEELi256ENS_10bfloat16_tEfNS_4arch4Sm80ELb0ELb1ELb1ELb1ELb0ELb0ELb1ELb0EEENS1_21CollectiveEpilogueFwdINS6_IJS8_SA_S9_EEENS6_IJNS7_ILi1EEESI_SI_EEESC_SE_Li256ELb1ELb1ELb0ELb0EEENS1_19SingleTileSchedulerILb1ELb0ELb1ELi128EEEEEEEEEvNT_6ParamsE --------------------------
	.section	.text._ZN7cutlass13device_kernelIN5flash19enable_sm80_to_sm89INS1_16FlashAttnFwdSm80INS1_25CollectiveMainloopFwdSm80ILi8ELi1ELb1EN4cute5tupleIJNS5_1CILi128EEENS7_ILi48EEENS7_ILi256EEEEEELi256ENS_10bfloat16_tEfNS_4arch4Sm80ELb0ELb1ELb1ELb1ELb0ELb0ELb1ELb0EEENS1_21CollectiveEpilogueFwdINS6_IJS8_SA_S9_EEENS6_IJNS7_ILi1EEESI_SI_EEESC_SE_Li256ELb1ELb1ELb0ELb0EEENS1_19SingleTileSchedulerILb1ELb0ELb1ELi128EEEEEEEEEvNT_6ParamsE,"ax",@progbits
	.sectioninfo	@"SHI_REGISTERS=255"
	.align	128
.text._ZN7cutlass13device_kernelIN5flash19enable_sm80_to_sm89INS1_16FlashAttnFwdSm80INS1_25CollectiveMainloopFwdSm80ILi8ELi1ELb1EN4cute5tupleIJNS5_1CILi128EEENS7_ILi48EEENS7_ILi256EEEEEELi256ENS_10bfloat16_tEfNS_4arch4Sm80ELb0ELb1ELb1ELb1ELb0ELb0ELb1ELb0EEENS1_21CollectiveEpilogueFwdINS6_IJS8_SA_S9_EEENS6_IJNS7_ILi1EEESI_SI_EEESC_SE_Li256ELb1ELb1ELb0ELb0EEENS1_19SingleTileSchedulerILb1ELb0ELb1ELi128EEEEEEEEEvNT_6ParamsE:
        .type           _ZN7cutlass13device_kernelIN5flash19enable_sm80_to_sm89INS1_16FlashAttnFwdSm80INS1_25CollectiveMainloopFwdSm80ILi8ELi1ELb1EN4cute5tupleIJNS5_1CILi128EEENS7_ILi48EEENS7_ILi256EEEEEELi256ENS_10bfloat16_tEfNS_4arch4Sm80ELb0ELb1ELb1ELb1ELb0ELb0ELb1ELb0EEENS1_21CollectiveEpilogueFwdINS6_IJS8_SA_S9_EEENS6_IJNS7_ILi1EEESI_SI_EEESC_SE_Li256ELb1ELb1ELb0ELb0EEENS1_19SingleTileSchedulerILb1ELb0ELb1ELi128EEEEEEEEEvNT_6ParamsE,@function
        .size           _ZN7cutlass13device_kernelIN5flash19enable_sm80_to_sm89INS1_16FlashAttnFwdSm80INS1_25CollectiveMainloopFwdSm80ILi8ELi1ELb1EN4cute5tupleIJNS5_1CILi128EEENS7_ILi48EEENS7_ILi256EEEEEELi256ENS_10bfloat16_tEfNS_4arch4Sm80ELb0ELb1ELb1ELb1ELb0ELb0ELb1ELb0EEENS1_21CollectiveEpilogueFwdINS6_IJS8_SA_S9_EEENS6_IJNS7_ILi1EEESI_SI_EEESC_SE_Li256ELb1ELb1ELb0ELb0EEENS1_19SingleTileSchedulerILb1ELb0ELb1ELi128EEEEEEEEEvNT_6ParamsE,(.L_x_3060 - _ZN7cutlass13device_kernelIN5flash19enable_sm80_to_sm89INS1_16FlashAttnFwdSm80INS1_25CollectiveMainloopFwdSm80ILi8ELi1ELb1EN4cute5tupleIJNS5_1CILi128EEENS7_ILi48EEENS7_ILi256EEEEEELi256ENS_10bfloat16_tEfNS_4arch4Sm80ELb0ELb1ELb1ELb1ELb0ELb0ELb1ELb0EEENS1_21CollectiveEpilogueFwdINS6_IJS8_SA_S9_EEENS6_IJNS7_ILi1EEESI_SI_EEESC_SE_Li256ELb1ELb1ELb0ELb0EEENS1_19SingleTileSchedulerILb1ELb0ELb1ELi128EEEEEEEEEvNT_6ParamsE)
        .other          _ZN7cutlass13device_kernelIN5flash19enable_sm80_to_sm89INS1_16FlashAttnFwdSm80INS1_25CollectiveMainloopFwdSm80ILi8ELi1ELb1EN4cute5tupleIJNS5_1CILi128EEENS7_ILi48EEENS7_ILi256EEEEEELi256ENS_10bfloat16_tEfNS_4arch4Sm80ELb0ELb1ELb1ELb1ELb0ELb0ELb1ELb0EEENS1_21CollectiveEpilogueFwdINS6_IJS8_SA_S9_EEENS6_IJNS7_ILi1EEESI_SI_EEESC_SE_Li256ELb1ELb1ELb0ELb0EEENS1_19SingleTileSchedulerILb1ELb0ELb1ELi128EEEEEEEEEvNT_6ParamsE,@"STO_CUDA_ENTRY STV_DEFAULT"
_ZN7cutlass13device_kernelIN5flash19enable_sm80_to_sm89INS1_16FlashAttnFwdSm80INS1_25CollectiveMainloopFwdSm80ILi8ELi1ELb1EN4cute5tupleIJNS5_1CILi128EEENS7_ILi48EEENS7_ILi256EEEEEELi256ENS_10bfloat16_tEfNS_4arch4Sm80ELb0ELb1ELb1ELb1ELb0ELb0ELb1ELb0EEENS1_21CollectiveEpilogueFwdINS6_IJS8_SA_S9_EEENS6_IJNS7_ILi1EEESI_SI_EEESC_SE_Li256ELb1ELb1ELb0ELb0EEENS1_19SingleTileSchedulerILb1ELb0ELb1ELi128EEEEEEEEEvNT_6ParamsE:
[----:B------:R-:W-:Y:S02]  /*0000*/  MOV R1, c[0x0][0x28] ;  /* 0x00000a0000017a02 */ /* 0x000fe40000000f00 */
[----:B------:R-:W1:Y:S01]  /*0010*/  S2R R81, SR_TID.X ;  /* 0x0000000000517919 */ /* 0x000e620000002100 */
[----:B------:R-:W2:Y:S01]  /*0020*/  S2UR UR13, SR_CTAID.Z ;  /* 0x00000000000d79c3 */ /* 0x000ea20000002700 */
[----:B------:R-:W-:Y:S01]  /*0030*/  UMOV UR7, 0x4 ;  /* 0x0000000400077882 */ /* 0x000fe20000000000 */
[----:B------:R-:W-:Y:S01]  /*0040*/  IADD3 R1, R1, -0xa0, RZ ;  /* 0xffffff6001017810 */ /* 0x000fe20007ffe0ff */
[----:B------:R-:W-:Y:S02]  /*0050*/  ULDC.64 UR4, c[0x0][0x568] ;  /* 0x00015a0000047ab9 */ /* 0x000fe40000000a00 */
[----:B------:R-:W-:-:S03]  /*0060*/  ULDC.64 UR18, c[0x0][0x118] ;  /* 0x0000460000127ab9 */ /* 0x000fc60000000a00 */
[----:B------:R-:W3:Y:S01]  /*0070*/  S2UR UR11, SR_CTAID.X ;  /* 0x00000000000b79c3 */ /* 0x000ee20000002500 */
[----:B-1----:R-:W-:Y:S01]  /*0080*/  SHF.R.U32.HI R0, RZ, 0x5, R81 ;  /* 0x00000005ff007819 */ /* 0x002fe20000011651 */
[----:B--2---:R-:W-:-:S05]  /*0090*/  UIMAD.WIDE UR4, UR13, UR7, UR4 ;  /* 0x000000070d0472a5 */ /* 0x004fca000f8e0204 */
[----:B------:R-:W1:Y:S02]  /*00a0*/  SHFL.IDX PT, R0, R0, RZ, 0x1f ;  /* 0x00001fff00007589 */ /* 0x000e6400000e0000 */
[----:B-1----:R-:W-:-:S13]  /*00b0*/  ISETP.NE.AND P0, PT, R0, RZ, PT ;  /* 0x000000ff0000720c */ /* 0x002fda0003f05270 */
[----:B---3--:R-:W-:Y:S05]  /*00c0*/  @!P0 BRA `(.L_x_222) ;  /* 0x000001c000008947 */ /* 0x008fea0003800000 */
[----:B------:R-:W-:-:S04]  /*00d0*/  ISETP.NE.U32.AND P0, PT, RZ, c[0x0][0x568], PT ;  /* 0x00015a00ff007a0c */ /* 0x000fc80003f05070 */
[----:B------:R-:W-:-:S13]  /*00e0*/  ISETP.NE.AND.EX P0, PT, RZ, c[0x0][0x56c], PT, P0 ;  /* 0x00015b00ff007a0c */ /* 0x000fda0003f05300 */
[----:B------:R-:W-:Y:S05]  /*00f0*/  @!P0 BRA `(.L_x_223) ;  /* 0x0000005000008947 */ /* 0x000fea0003800000 */
[----:B------:R-:W-:Y:S02]  /*0100*/  MOV R2, UR4 ;  /* 0x0000000400027c02 */ /* 0x000fe40008000f00 */
[----:B------:R-:W-:-:S05]  /*0110*/  MOV R3, UR5 ;  /* 0x0000000500037c02 */ /* 0x000fca0008000f00 */
[----:B------:R-:W2:Y:S02]  /*0120*/  LDG.E R0, [R2.64] ;  /* 0x0000001202007981 */ /* 0x000ea4000c1e1900 */
[----:B--2---:R1:W2:Y:S02]  /*0130*/  R2UR UR5, R0 ;  /* 0x00000000000573c2 */ /* 0x0042a400000e0000 */
[----:B-12---:R-:W-:Y:S05]  /*0140*/  BRA `(.L_x_224) ;  /* 0x000000e000007947 */ /* 0x006fea0003800000 */
.L_x_223:
[----:B------:R-:W-:-:S04]  /*0150*/  ISETP.NE.U32.AND P0, PT, RZ, c[0x0][0x560], PT ;  /* 0x00015800ff007a0c */ /* 0x000fc80003f05070 */
[----:B------:R-:W-:-:S13]  /*0160*/  ISETP.NE.AND.EX P0, PT, RZ, c[0x0][0x564], PT, P0 ;  /* 0x00015900ff007a0c */ /* 0x000fda0003f05300 */
[----:B------:R-:W-:Y:S05]  /*0170*/  @!P0 BRA `(.L_x_225) ;  /* 0x000000a000008947 */ /* 0x000fea0003800000 */
[----:B------:R-:W-:Y:S02]  /*0180*/  ULDC.64 UR4, c[0x0][0x560] ;  /* 0x0001580000047ab9 */ /* 0x000fe40000000a00 */
[----:B------:R-:W-:-:S06]  /*0190*/  UIMAD.WIDE UR4, UR13, UR7, UR4 ;  /* 0x000000070d0472a5 */ /* 0x000fcc000f8e0204 */
[----:B------:R-:W-:Y:S02]  /*01a0*/  MOV R2, UR4 ;  /* 0x0000000400027c02 */ /* 0x000fe40008000f00 */
[----:B------:R-:W-:-:S05]  /*01b0*/  MOV R3, UR5 ;  /* 0x0000000500037c02 */ /* 0x000fca0008000f00 */
[----:B------:R1:W2:Y:S04]  /*01c0*/  LDG.E R0, [R2.64] ;  /* 0x0000001202007981 */ /* 0x0002a8000c1e1900 */
[----:B-1----:R-:W3:Y:S01]  /*01d0*/  LDG.E R2, [R2.64+0x4] ;  /* 0x0000041202027981 */ /* 0x002ee2000c1e1900 */
[----:B--2---:R-:W1:Y:S08]  /*01e0*/  R2UR UR4, R0 ;  /* 0x00000000000473c2 */ /* 0x004e7000000e0000 */
[----:B---3--:R-:W1:Y:S02]  /*01f0*/  R2UR UR5, R2 ;  /* 0x00000000020573c2 */ /* 0x008e6400000e0000 */
[----:B-1----:R-:W-:Y:S01]  /*0200*/  UIADD3 UR5, -UR4, UR5, URZ ;  /* 0x0000000504057290 */ /* 0x002fe2000fffe13f */
[----:B------:R-:W-:Y:S05]  /*0210*/  BRA `(.L_x_224) ;  /* 0x0000001000007947 */ /* 0x000fea0003800000 */
.L_x_225:
[----:B------:R-:W-:Y:S02]  /*0220*/  ULDC UR5, c[0x0][0x54c] ;  /* 0x0001530000057ab9 */ /* 0x000fe40000000800 */
.L_x_224:
[----:B------:R-:W-:Y:S02]  /*0230*/  ULDC UR4, c[0x0][0x548] ;  /* 0x0001520000047ab9 */ /* 0x000fe40000000800 */
[----:B------:R-:W-:-:S02]  /*0240*/  USHF.L.U32 UR11, UR11, 0x7, URZ ;  /* 0x000000070b0b7899 */ /* 0x000fc4000800063f */
[----:B------:R-:W-:-:S04]  /*0250*/  UIMAD UR4, UR5, UR4, URZ ;  /* 0x00000004050472a4 */ /* 0x000fc8000f8e023f */
[----:B------:R-:W-:-:S04]  /*0260*/  UISETP.GE.AND UP0, UPT, UR11, UR4, UPT ;  /* 0x000000040b00728c */ /* 0x000fc8000bf06270 */
[----:B------:R-:W-:Y:S01]  /*0270*/  USEL UR13, UR13, 0xffffffff, !UP0 ;  /* 0xffffffff0d0d7887 */ /* 0x000fe2000c000000 */
[----:B------:R-:W-:Y:S05]  /*0280*/  BRA `(.L_x_226) ;  /* 0x000001b000007947 */ /* 0x000fea0003800000 */
.L_x_222:
        /* <DEDUP_REMOVED lines=8> */
.L_x_227:
        /* <DEDUP_REMOVED lines=13> */
.L_x_229:
[----:B------:R-:W-:Y:S02]  /*03e0*/  ULDC UR5, c[0x0][0x54c] ;  /* 0x0001530000057ab9 */ /* 0x000fe40000000800 */
.L_x_228:
[----:B------:R-:W-:Y:S02]  /*03f0*/  ULDC UR4, c[0x0][0x548] ;  /* 0x0001520000047ab9 */ /* 0x000fe40000000800 */
[----:B------:R-:W-:-:S02]  /*0400*/  USHF.L.U32 UR11, UR11, 0x7, URZ ;  /* 0x000000070b0b7899 */ /* 0x000fc4000800063f */
[----:B------:R-:W-:-:S04]  /*0410*/  UIMAD UR4, UR5, UR4, URZ ;  /* 0x00000004050472a4 */ /* 0x000fc8000f8e023f */
[----:B------:R-:W-:-:S04]  /*0420*/  UISETP.GE.AND UP0, UPT, UR11, UR4, UPT ;  /* 0x000000040b00728c */ /* 0x000fc8000bf06270 */
[----:B------:R-:W-:-:S06]  /*0430*/  USEL UR13, UR13, 0xffffffff, !UP0 ;  /* 0xffffffff0d0d7887 */ /* 0x000fcc000c000000 */
.L_x_226:
[----:B------:R-:W-:-:S13]  /*0440*/  ISETP.LE.AND P0, PT, RZ, UR13, PT ;  /* 0x0000000dff007c0c */ /* 0x000fda000bf03270 */
[----:B------:R-:W-:Y:S05]  /*0450*/  @!P0 EXIT ;  /* 0x000000000000894d */ /* 0x000fea0003800000 */
[----:B------:R-:W-:Y:S02]  /*0460*/  ULDC.64 UR14, c[0x0][0x370] ;  /* 0x0000dc00000e7ab9 */ /* 0x000fe40000000a00 */
[----:B------:R-:W-:Y:S02]  /*0470*/  ULDC.64 UR4, c[0x0][0x360] ;  /* 0x0000d80000047ab9 */ /* 0x000fe40000000a00 */
[----:B------:R-:W-:Y:S02]  /*0480*/  UISETP.NE.U32.AND UP0, UPT, URZ, UR14, UPT ;  /* 0x0000000e3f00728c */ /* 0x000fe4000bf05070 */
[----:B------:R-:W-:Y:S02]  /*0490*/  UISETP.NE.U32.AND UP2, UPT, URZ, UR4, UPT ;  /* 0x000000043f00728c */ /* 0x000fe4000bf45070 */
[----:B------:R-:W-:Y:S02]  /*04a0*/  UISETP.NE.AND.EX UP1, UPT, URZ, UR15, UPT, UP0 ;  /* 0x0000000f3f00728c */ /* 0x000fe4000bf25300 */
[----:B------:R-:W-:-:S02]  /*04b0*/  UISETP.NE.AND.EX UP0, UPT, URZ, UR5, UPT, UP2 ;  /* 0x000000053f00728c */ /* 0x000fc4000bf05320 */
[----:B------:R-:W-:Y:S02]  /*04c0*/  ULDC.64 UR8, c[0x0][0x348] ;  /* 0x0000d20000087ab9 */ /* 0x000fe40000000a00 */
[----:B------:R-:W-:Y:S01]  /*04d0*/  ULDC.64 UR4, c[0x0][0x360] ;  /* 0x0000d80000047ab9 */ /* 0x000fe20000000a00 */
[----:B------:R-:W-:Y:S01]  /*04e0*/  PLOP3.LUT P2, PT, PT, PT, UP1, 0x80, 0x0 ;  /* 0x000000000000781c */ /* 0x000fe20003f4f018 */
[----:B------:R-:W-:Y:S01]  /*04f0*/  UISETP.NE.U32.AND UP3, UPT, URZ, UR8, UPT ;  /* 0x000000083f00728c */ /* 0x000fe2000bf65070 */
[----:B------:R-:W-:Y:S01]  /*0500*/  PLOP3.LUT P1, PT, PT, PT, UP0, 0x80, 0x0 ;  /* 0x000000000000781c */ /* 0x000fe20003f2f008 */
[----:B------:R-:W-:Y:S02]  /*0510*/  ULDC.64 UR14, c[0x0][0x370] ;  /* 0x0000dc00000e7ab9 */ /* 0x000fe40000000a00 */
[----:B------:R-:W-:Y:S02]  /*0520*/  UISETP.NE.AND.EX UP3, UPT, URZ, UR9, UPT, UP3 ;  /* 0x000000093f00728c */ /* 0x000fe4000bf65330 */
[----:B------:R-:W-:-:S02]  /*0530*/  @UP0 UIMAD.WIDE UR4, UR13, UR7, UR4 ;  /* 0x000000070d0402a5 */ /* 0x000fc4000f8e0204 */
[----:B------:R-:W-:Y:S02]  /*0540*/  ULDC.64 UR8, c[0x0][0x348] ;  /* 0x0000d20000087ab9 */ /* 0x000fe40000000a00 */
[----:B------:R-:W-:Y:S01]  /*0550*/  @UP1 UIMAD.WIDE UR14, UR13, UR7, UR14 ;  /* 0x000000070d0e12a5 */ /* 0x000fe2000f8e020e */
[----:B------:R-:W-:Y:S01]  /*0560*/  PLOP3.LUT P0, PT, PT, PT, UP3, 0x80, 0x0 ;  /* 0x000000000000781c */ /* 0x000fe20003f0f038 */
[----:B------:R-:W-:Y:S01]  /*0570*/  IMAD.U32 R2, RZ, RZ, UR4 ;  /* 0x00000004ff027e24 */ /* 0x000fe2000f8e00ff */
[----:B------:R-:W-:Y:S01]  /*0580*/  MOV R3, UR5 ;  /* 0x0000000500037c02 */ /* 0x000fe20008000f00 */
[----:B------:R-:W-:Y:S02]  /*0590*/  ULDC.64 UR4, c[0x0][0x350] ;  /* 0x0000d40000047ab9 */ /* 0x000fe40000000a00 */
[----:B------:R-:W-:Y:S01]  /*05a0*/  UISETP.NE.U32.AND UP0, UPT, URZ, UR4, UPT ;  /* 0x000000043f00728c */ /* 0x000fe2000bf05070 */
[----:B------:R-:W-:Y:S01]  /*05b0*/  IMAD.U32 R5, RZ, RZ, UR15 ;  /* 0x0000000fff057e24 */ /* 0x000fe2000f8e00ff */
[----:B------:R-:W-:Y:S01]  /*05c0*/  UIMAD.WIDE UR8, UR13, UR7, UR8 ;  /* 0x000000070d0872a5 */ /* 0x000fe2000f8e0208 */
[----:B------:R-:W-:Y:S01]  /*05d0*/  IMAD.U32 R4, RZ, RZ, UR14 ;  /* 0x0000000eff047e24 */ /* 0x000fe2000f8e00ff */
[----:B------:R-:W-:Y:S01]  /*05e0*/  UISETP.NE.AND.EX UP2, UPT, URZ, UR5, UPT, UP0 ;  /* 0x000000053f00728c */ /* 0x000fe2000bf45300 */
[----:B------:R1:W2:Y:S02]  /*05f0*/  @P1 LDG.E R0, [R2.64] ;  /* 0x0000001202001981 */ /* 0x0002a4000c1e1900 */
[----:B------:R-:W-:Y:S01]  /*0600*/  ULDC.64 UR4, c[0x0][0x350] ;  /* 0x0000d40000047ab9 */ /* 0x000fe20000000a00 */
[----:B------:R-:W-:Y:S01]  /*0610*/  IMAD.U32 R8, RZ, RZ, UR8 ;  /* 0x00000008ff087e24 */ /* 0x000fe2000f8e00ff */
[----:B------:R3:W4:Y:S01]  /*0620*/  @P2 LDG.E R5, [R4.64] ;  /* 0x0000001204052981 */ /* 0x000722000c1e1900 */
[----:B------:R-:W-:Y:S01]  /*0630*/  PLOP3.LUT P3, PT, PT, PT, UP2, 0x80, 0x0 ;  /* 0x000000000000781c */ /* 0x000fe20003f6f028 */
[----:B------:R-:W-:Y:S01]  /*0640*/  IMAD.U32 R9, RZ, RZ, UR9 ;  /* 0x00000009ff097e24 */ /* 0x000fe2000f8e00ff */
[----:B------:R-:W-:Y:S01]  /*0650*/  UIMAD.WIDE UR4, UR13, UR7, UR4 ;  /* 0x000000070d0472a5 */ /* 0x000fe2000f8e0204 */
[----:B------:R-:W-:-:S05]  /*0660*/  MOV R6, RZ ;  /* 0x000000ff00067202 */ /* 0x000fca0000000f00 */
[----:B-1----:R-:W-:Y:S01]  /*0670*/  IMAD.U32 R2, RZ, RZ, UR4 ;  /* 0x00000004ff027e24 */ /* 0x002fe2000f8e00ff */
[----:B------:R-:W-:Y:S01]  /*0680*/  MOV R3, UR5 ;  /* 0x0000000500037c02 */ /* 0x000fe20008000f00 */
[----:B---3--:R-:W3:Y:S04]  /*0690*/  @P0 LDG.E R4, [R8.64] ;  /* 0x0000001208040981 */ /* 0x008ee8000c1e1900 */
[----:B------:R1:W5:Y:S01]  /*06a0*/  @P3 LDG.E R6, [R2.64] ;  /* 0x0000001202063981 */ /* 0x000362000c1e1900 */
[----:B------:R-:W-:Y:S01]  /*06b0*/  PLOP3.LUT P0, PT, PT, PT, UP3, 0x80, 0x0 ;  /* 0x000000000000781c */ /* 0x000fe20003f0f038 */
[----:B------:R-:W-:Y:S02]  /*06c0*/  UMOV UR16, URZ ;  /* 0x0000003f00107c82 */ /* 0x000fe40008000000 */
[----:B------:R-:W-:-:S02]  /*06d0*/  ULDC UR12, c[0x0][0x168] ;  /* 0x00005a00000c7ab9 */ /* 0x000fc40000000800 */
[----:B------:R-:W-:Y:S02]  /*06e0*/  UMOV UR6, URZ ;  /* 0x0000003f00067c82 */ /* 0x000fe40008000000 */
[----:B------:R-:W-:Y:S01]  /*06f0*/  ULDC UR10, c[0x0][0x1d0] ;  /* 0x00007400000a7ab9 */ /* 0x000fe20000000800 */
[----:B--2---:R1:W2:Y:S08]  /*0700*/  @P1 R2UR UR12, R0 ;  /* 0x00000000000c13c2 */ /* 0x0042b000000e0000 */
[----:B----4-:R1:W4:Y:S08]  /*0710*/  @P2 R2UR UR16, R5 ;  /* 0x00000000051023c2 */ /* 0x01033000000e0000 */
[----:B---3--:R1:W3:Y:S02]  /*0720*/  @P0 R2UR UR6, R4 ;  /* 0x00000000040603c2 */ /* 0x0082e400000e0000 */
[----:B-1-34-:R-:W-:Y:S05]  /*0730*/  @P1 BRA `(.L_x_230) ;  /* 0x0000007000001947 */ /* 0x01afea0003800000 */
[----:B--2---:R-:W-:-:S13]  /*0740*/  PLOP3.LUT P0, PT, PT, PT, UP3, 0x40, 0x0 ;  /* 0x000000000000781c */ /* 0x004fda0003f0e838 */
[----:B------:R-:W-:Y:S05]  /*0750*/  @P0 BRA `(.L_x_230) ;  /* 0x0000005000000947 */ /* 0x000fea0003800000 */
[----:B------:R-:W2:Y:S04]  /*0760*/  LDG.E R4, [R8.64] ;  /* 0x0000001208047981 */ /* 0x000ea8000c1e1900 */
[----:B------:R-:W3:Y:S01]  /*0770*/  LDG.E R0, [R8.64+0x4] ;  /* 0x0000041208007981 */ /* 0x000ee2000c1e1900 */
[----:B--2---:R-:W1:Y:S08]  /*0780*/  R2UR UR12, R4 ;  /* 0x00000000040c73c2 */ /* 0x004e7000000e0000 */
[----:B---3--:R-:W1:Y:S02]  /*0790*/  R2UR UR4, R0 ;  /* 0x00000000000473c2 */ /* 0x008e6400000e0000 */
[----:B-1----:R-:W-:-:S06]  /*07a0*/  UIADD3 UR12, -UR12, UR4, URZ ;  /* 0x000000040c0c7290 */ /* 0x002fcc000fffe13f */
.L_x_230:
[----:B--2---:R-:W-:-:S04]  /*07b0*/  ISETP.NE.U32.AND P0, PT, RZ, c[0x0][0x368], PT ;  /* 0x0000da00ff007a0c */ /* 0x004fc80003f05070 */
[----:B------:R-:W-:-:S13]  /*07c0*/  ISETP.NE.AND.EX P0, PT, RZ, c[0x0][0x36c], PT, P0 ;  /* 0x0000db00ff007a0c */ /* 0x000fda0003f05300 */
[----:B------:R-:W-:Y:S05]  /*07d0*/  @!P0 BRA `(.L_x_231) ;  /* 0x0000007000008947 */ /* 0x000fea0003800000 */
[----:B------:R-:W-:Y:S02]  /*07e0*/  ULDC.64 UR4, c[0x0][0x368] ;  /* 0x0000da0000047ab9 */ /* 0x000fe40000000a00 */
[----:B------:R-:W-:-:S06]  /*07f0*/  UIMAD.WIDE UR4, UR13, UR7, UR4 ;  /* 0x000000070d0472a5 */ /* 0x000fcc000f8e0204 */
[----:B------:R-:W-:Y:S02]  /*0800*/  MOV R2, UR4 ;  /* 0x0000000400027c02 */ /* 0x000fe40008000f00 */
[----:B------:R-:W-:-:S05]  /*0810*/  MOV R3, UR5 ;  /* 0x0000000500037c02 */ /* 0x000fca0008000f00 */
[----:B------:R-:W2:Y:S02]  /*0820*/  LDG.E R0, [R2.64] ;  /* 0x0000001202007981 */ /* 0x000ea4000c1e1900 */
[----:B--2---:R1:W2:Y:S02]  /*0830*/  R2UR UR10, R0 ;  /* 0x00000000000a73c2 */ /* 0x0042a400000e0000 */
[----:B-12---:R-:W-:Y:S05]  /*0840*/  BRA `(.L_x_232) ;  /* 0x0000006000007947 */ /* 0x006fea0003800000 */
.L_x_231:
[----:B------:R-:W-:Y:S05]  /*0850*/  @!P3 BRA `(.L_x_232) ;  /* 0x000000500000b947 */ /* 0x000fea0003800000 */
[----:B------:R1:W2:Y:S04]  /*0860*/  LDG.E R0, [R2.64] ;  /* 0x0000001202007981 */ /* 0x0002a8000c1e1900 */
[----:B-1----:R-:W3:Y:S01]  /*0870*/  LDG.E R2, [R2.64+0x4] ;  /* 0x0000041202027981 */ /* 0x002ee2000c1e1900 */
[----:B--2---:R-:W1:Y:S08]  /*0880*/  R2UR UR10, R0 ;  /* 0x00000000000a73c2 */ /* 0x004e7000000e0000 */
[----:B---3--:R-:W1:Y:S02]  /*0890*/  R2UR UR4, R2 ;  /* 0x00000000020473c2 */ /* 0x008e6400000e0000 */
[----:B-1----:R-:W-:-:S06]  /*08a0*/  UIADD3 UR10, -UR10, UR4, URZ ;  /* 0x000000040a0a7290 */ /* 0x002fcc000fffe13f */
.L_x_232:
[----:B------:R-:W-:Y:S01]  /*08b0*/  ULDC UR4, c[0x0][0x2c4] ;  /* 0x0000b10000047ab9 */ /* 0x000fe20000000800 */
[----:B-----5:R-:W-:Y:S01]  /*08c0*/  IADD3 R9, R6, UR16, RZ ;  /* 0x0000001006097c10 */ /* 0x020fe2000fffe0ff */
[----:B------:R-:W-:-:S02]  /*08d0*/  UISETP.NE.AND UP0, UPT, UR4, 0x1, UPT ;  /* 0x000000010400788c */ /* 0x000fc4000bf05270 */
[----:B------:R-:W-:Y:S02]  /*08e0*/  UIADD3 UR14, UR11, 0x7f, URZ ;  /* 0x0000007f0b0e7890 */ /* 0x000fe4000fffe03f */
[----:B------:R-:W-:Y:S02]  /*08f0*/  ULDC.64 UR4, c[0x0][0x2c8] ;  /* 0x0000b20000047ab9 */ /* 0x000fe40000000a00 */
[----:B------:R-:W-:Y:S02]  /*0900*/  ULDC.64 UR8, c[0x0][0x328] ;  /* 0x0000ca0000087ab9 */ /* 0x000fe40000000a00 */
[----:B------:R-:W-:Y:S02]  /*0910*/  UP2UR UR15, UPR, URZ, 0x1 ;  /* 0x000000013f0f7883 */ /* 0x000fe40008000000 */
[----:B------:R-:W-:Y:S02]  /*0920*/  UIADD3 UR10, -UR16, UR10, URZ ;  /* 0x0000000a100a7290 */ /* 0x000fe4000fffe13f */
[----:B------:R-:W-:-:S04]  /*0930*/  @UP0 UIADD3 UR20, UR11, 0x7f, URZ ;  /* 0x0000007f0b140890 */ /* 0x000fc8000fffe03f */
[----:B------:R-:W-:Y:S02]  /*0940*/  UIMAD.WIDE.U32 UR20, UR20, UR4, URZ ;  /* 0x00000004141472a5 */ /* 0x000fe4000f8e003f */
[----:B------:R-:W-:-:S05]  /*0950*/  UIADD3 UR4, UR10, 0x1, -UR12 ;  /* 0x000000010a047890 */ /* 0x000fca000fffe80c */
[----:B------:R-:W-:Y:S02]  /*0960*/  @UP0 UMOV UR17, UR21 ;  /* 0x0000001500110c82 */ /* 0x000fe40008000000 */
[----:B------:R-:W-:Y:S02]  /*0970*/  @UP0 USHF.R.U32.HI UR14, URZ, UR5, UR17 ;  /* 0x000000053f0e0299 */ /* 0x000fe40008011611 */
[----:B------:R-:W-:Y:S02]  /*0980*/  UISETP.GE.AND UP0, UPT, UR9, 0x1, UPT ;  /* 0x000000010900788c */ /* 0x000fe4000bf06270 */
[----:B------:R-:W-:Y:S02]  /*0990*/  UIADD3 UR4, UR4, UR14, URZ ;  /* 0x0000000e04047290 */ /* 0x000fe4000fffe03f */
[----:B------:R-:W-:Y:S02]  /*09a0*/  UP2UR UR14, UPR, URZ, 0x1 ;  /* 0x000000013f0e7883 */ /* 0x000fe40008000000 */
[----:B------:R-:W-:Y:S01]  /*09b0*/  PLOP3.LUT P0, PT, PT, PT, UP0, 0x40, 0x0 ;  /* 0x000000000000781c */ /* 0x000fe20003f0e808 */
[----:B------:R-:W-:-:S12]  /*09c0*/  UIADD3 UR8, UR4, UR8, URZ ;  /* 0x0000000804087290 */ /* 0x000fd8000fffe03f */
[----:B------:R-:W-:Y:S05]  /*09d0*/  @P0 BRA `(.L_x_233) ;  /* 0x0000014000000947 */ /* 0x000fea0003800000 */
[----:B------:R-:W-:Y:S01]  /*09e0*/  ISETP.LT.AND P0, PT, RZ, UR4, PT ;  /* 0x00000004ff007c0c */ /* 0x000fe2000bf01270 */
[----:B------:R-:W-:-:S12]  /*09f0*/  UIADD3 UR16, UR4, -0x1, URZ ;  /* 0xffffffff04107890 */ /* 0x000fd8000fffe03f */
[----:B------:R-:W-:Y:S05]  /*0a00*/  @P0 BRA `(.L_x_234) ;  /* 0x0000008000000947 */ /* 0x000fea0003800000 */
[----:B------:R-:W-:Y:S02]  /*0a10*/  UISETP.NE.AND UP0, UPT, UR9, 0x1, UPT ;  /* 0x000000010900788c */ /* 0x000fe4000bf05270 */
[----:B------:R-:W-:-:S03]  /*0a20*/  UIADD3 UR16, -UR4, URZ, URZ ;  /* 0x0000003f04107290 */ /* 0x000fc6000fffe13f */
[----:B------:R-:W-:Y:S02]  /*0a30*/  ULDC.64 UR4, c[0x0][0x330] ;  /* 0x0000cc0000047ab9 */ /* 0x000fe40000000a00 */
[----:B------:R-:W-:-:S07]  /*0a40*/  UIMAD.WIDE.U32 UR20, UR16, UR4, URZ ;  /* 0x00000004101472a5 */ /* 0x000fce000f8e003f */
[----:B------:R-:W-:Y:S02]  /*0a50*/  @UP0 UMOV UR17, UR21 ;  /* 0x0000001500110c82 */ /* 0x000fe40008000000 */
[----:B------:R-:W-:-:S04]  /*0a60*/  @UP0 USHF.R.U32.HI UR16, URZ, UR5, UR17 ;  /* 0x000000053f100299 */ /* 0x000fc80008011611 */
[----:B------:R-:W-:Y:S01]  /*0a70*/  ULOP3.LUT UR16, URZ, UR16, URZ, 0x33, !UPT ;  /* 0x000000103f107292 */ /* 0x000fe2000f8e333f */
[----:B------:R-:W-:Y:S05]  /*0a80*/  BRA `(.L_x_235) ;  /* 0x0000005000007947 */ /* 0x000fea0003800000 */
.L_x_234:
[----:B------:R-:W-:Y:S02]  /*0a90*/  UISETP.NE.AND UP0, UPT, UR9, 0x1, UPT ;  /* 0x000000010900788c */ /* 0x000fe4000bf05270 */
[----:B------:R-:W-:Y:S02]  /*0aa0*/  ULDC.64 UR4, c[0x0][0x330] ;  /* 0x0000cc0000047ab9 */ /* 0x000fe40000000a00 */
[----:B------:R-:W-:-:S07]  /*0ab0*/  UIMAD.WIDE.U32 UR20, UR16, UR4, URZ ;  /* 0x00000004101472a5 */ /* 0x000fce000f8e003f */
[----:B------:R-:W-:Y:S02]  /*0ac0*/  @UP0 UMOV UR17, UR21 ;  /* 0x0000001500110c82 */ /* 0x000fe40008000000 */
[----:B------:R-:W-:Y:S02]  /*0ad0*/  @UP0 USHF.R.U32.HI UR16, URZ, UR5, UR17 ;  /* 0x000000053f100299 */ /* 0x000fe40008011611 */
.L_x_235:
[----:B------:R-:W-:Y:S02]  /*0ae0*/  ULDC UR4, c[0x0][0x32c] ;  /* 0x0000cb0000047ab9 */ /* 0x000fe40000000800 */
[----:B------:R-:W-:-:S04]  /*0af0*/  UIMAD UR4, UR16, UR9, UR4 ;  /* 0x00000009100472a4 */ /* 0x000fc8000f8e0204 */
[----:B------:R-:W-:-:S04]  /*0b00*/  UISETP.LT.AND UP0, UPT, UR8, UR4, UPT ;  /* 0x000000040800728c */ /* 0x000fc8000bf01270 */
[----:B------:R-:W-:Y:S02]  /*0b10*/  USEL UR8, UR8, UR4, UP0 ;  /* 0x0000000408087287 */ /* 0x000fe40008000000 */
.L_x_233:
[----:B------:R-:W-:Y:S02]  /*0b20*/  UISETP.NE.AND UP0, UPT, UR15, URZ, UPT ;  /* 0x0000003f0f00728c */ /* 0x000fe4000bf05270 */
[----:B------:R-:W-:Y:S02]  /*0b30*/  UIADD3 UR22, UR10, 0x2f, URZ ;  /* 0x0000002f0a167890 */ /* 0x000fe4000fffe03f */
[----:B------:R-:W-:Y:S02]  /*0b40*/  UIADD3 UR20, UR8, 0x2f, URZ ;  /* 0x0000002f08147890 */ /* 0x000fe4000fffe03f */
[----:B------:R-:W-:Y:S02]  /*0b50*/  ULDC.64 UR4, c[0x0][0x2c8] ;  /* 0x0000b20000047ab9 */ /* 0x000fe40000000a00 */
[----:B------:R-:W-:Y:S02]  /*0b60*/  UISETP.GE.AND UP1, UPT, UR9, 0x1, UPT ;  /* 0x000000010900788c */ /* 0x000fe4000bf26270 */
[----:B------:R-:W-:-:S02]  /*0b70*/  UIMAD.WIDE.U32 UR16, UR11, UR4, URZ ;  /* 0x000000040b1072a5 */ /* 0x000fc4000f8e003f */
[----:B------:R-:W-:Y:S02]  /*0b80*/  UIMAD.WIDE UR22, UR22, 0x2aaaaaab, URZ ;  /* 0x2aaaaaab161678a5 */ /* 0x000fe4000f8e023f */
[----:B------:R-:W-:Y:S01]  /*0b90*/  UIMAD.WIDE UR20, UR20, 0x2aaaaaab, URZ ;  /* 0x2aaaaaab141478a5 */ /* 0x000fe2000f8e023f */
[----:B------:R-:W-:Y:S01]  /*0ba0*/  PLOP3.LUT P0, PT, PT, PT, UP1, 0x40, 0x0 ;  /* 0x000000000000781c */ /* 0x000fe20003f0e818 */
[----:B------:R-:W-:Y:S02]  /*0bb0*/  UMOV UR4, UR11 ;  /* 0x0000000b00047c82 */ /* 0x000fe40008000000 */
[----:B------:R-:W-:Y:S02]  /*0bc0*/  @UP0 USHF.R.U32.HI UR4, URZ, UR5, UR17 ;  /* 0x000000053f040299 */ /* 0x000fe40008011611 */
[----:B------:R-:W-:Y:S02]  /*0bd0*/  USHF.R.U32.HI UR5, URZ, 0x1f, UR23 ;  /* 0x0000001f3f057899 */ /* 0x000fe40008011617 */
[----:B------:R-:W-:-:S02]  /*0be0*/  USHF.R.U32.HI UR17, URZ, 0x1f, UR21 ;  /* 0x0000001f3f117899 */ /* 0x000fc40008011615 */
[----:B------:R-:W-:Y:S02]  /*0bf0*/  UIADD3 UR16, UR10, -UR12, URZ ;  /* 0x8000000c0a107290 */ /* 0x000fe4000fffe03f */
[----:B------:R-:W-:Y:S02]  /*0c00*/  ULEA.HI.SX32 UR5, UR23, UR5, 0x1d ;  /* 0x0000000517057291 */ /* 0x000fe4000f8fea3f */
[----:B------:R-:W-:Y:S02]  /*0c10*/  ULEA.HI.SX32 UR17, UR21, UR17, 0x1d ;  /* 0x0000001115117291 */ /* 0x000fe4000f8fea3f */
[----:B------:R-:W-:Y:S02]  /*0c20*/  UIADD3 UR4, UR16, UR4, URZ ;  /* 0x0000000410047290 */ /* 0x000fe4000fffe03f */
[----:B------:R-:W-:Y:S02]  /*0c30*/  UISETP.LT.AND UP0, UPT, UR5, UR17, UPT ;  /* 0x000000110500728c */ /* 0x000fe4000bf01270 */
[----:B------:R-:W-:-:S02]  /*0c40*/  ULDC UR8, c[0x0][0x324] ;  /* 0x0000c90000087ab9 */ /* 0x000fc40000000800 */
[----:B------:R-:W-:Y:S02]  /*0c50*/  UIADD3 UR8, UR4, -UR8, URZ ;  /* 0x8000000804087290 */ /* 0x000fe4000fffe03f */
[----:B------:R-:W-:Y:S01]  /*0c60*/  USEL UR17, UR5, UR17, UP0 ;  /* 0x0000001105117287 */ /* 0x000fe20008000000 */
[----:B------:R-:W-:Y:S05]  /*0c70*/  @P0 BRA `(.L_x_236) ;  /* 0x0000015000000947 */ /* 0x000fea0003800000 */
[----:B------:R-:W-:Y:S02]  /*0c80*/  UMOV UR20, UR4 ;  /* 0x0000000400147c82 */ /* 0x000fe40008000000 */
[----:B------:R-:W-:-:S06]  /*0c90*/  UISETP.GT.AND UP0, UPT, UR20, -0x1, UPT ;  /* 0xffffffff1400788c */ /* 0x000fcc000bf04270 */
[----:B------:R-:W-:-:S13]  /*0ca0*/  PLOP3.LUT P0, PT, PT, PT, UP0, 0x80, 0x0 ;  /* 0x000000000000781c */ /* 0x000fda0003f0f008 */
[----:B------:R-:W-:Y:S05]  /*0cb0*/  @P0 BRA `(.L_x_237) ;  /* 0x0000008000000947 */ /* 0x000fea0003800000 */
        /* <DEDUP_REMOVED lines=8> */
.L_x_237:
[----:B------:R-:W-:Y:S02]  /*0d40*/  UISETP.NE.AND UP0, UPT, UR9, 0x1, UPT ;  /* 0x000000010900788c */ /* 0x000fe4000bf05270 */
[----:B------:R-:W-:Y:S02]  /*0d50*/  ULDC.64 UR4, c[0x0][0x330] ;  /* 0x0000cc0000047ab9 */ /* 0x000fe40000000a00 */
[----:B------:R-:W-:-:S07]  /*0d60*/  UIMAD.WIDE.U32 UR22, UR20, UR4, URZ ;  /* 0x00000004141672a5 */ /* 0x000fce000f8e003f */
[----:B------:R-:W-:Y:S02]  /*0d70*/  @UP0 UMOV UR21, UR23 ;  /* 0x0000001700150c82 */ /* 0x000fe40008000000 */
[----:B------:R-:W-:Y:S02]  /*0d80*/  @UP0 USHF.R.U32.HI UR20, URZ, UR5, UR21 ;  /* 0x000000053f140299 */ /* 0x000fe40008011615 */
.L_x_238:
[----:B------:R-:W-:Y:S02]  /*0d90*/  ULDC UR4, c[0x0][0x32c] ;  /* 0x0000cb0000047ab9 */ /* 0x000fe40000000800 */
[----:B------:R-:W-:-:S04]  /*0da0*/  UIMAD UR4, UR20, UR4, URZ ;  /* 0x00000004140472a4 */ /* 0x000fc8000f8e023f */
[----:B------:R-:W-:-:S04]  /*0db0*/  UISETP.LT.AND UP0, UPT, UR8, UR4, UPT ;  /* 0x000000040800728c */ /* 0x000fc8000bf01270 */
[----:B------:R-:W-:-:S04]  /*0dc0*/  USEL UR8, UR8, UR4, !UP0 ;  /* 0x0000000408087287 */ /* 0x000fc8000c000000 */
.L_x_236:
[----:B------:R-:W-:Y:S01]  /*0dd0*/  UIMAD.WIDE UR4, UR8, 0x2aaaaaab, URZ ;  /* 0x2aaaaaab080478a5 */ /* 0x000fe2000f8e023f */
[----:B------:R-:W-:Y:S01]  /*0de0*/  PLOP3.LUT P2, PT, PT, PT, PT, 0x80, 0x0 ;  /* 0x000000000000781c */ /* 0x000fe20003f4f070 */
[----:B------:R-:W-:Y:S01]  /*0df0*/  CS2R R10, SRZ ;  /* 0x00000000000a7805 */ /* 0x000fe2000001ff00 */
[----:B------:R-:W-:Y:S01]  /*0e00*/  IMAD.MOV.U32 R130, RZ, RZ, RZ ;  /* 0x000000ffff827224 */ /* 0x000fe200078e00ff */
[----:B------:R-:W-:Y:S01]  /*0e10*/  USHF.R.U32.HI UR4, URZ, 0x1f, UR5 ;  /* 0x0000001f3f047899 */ /* 0x000fe20008011605 */
[----:B------:R-:W-:Y:S01]  /*0e20*/  CS2R R128, SRZ ;  /* 0x0000000000807805 */ /* 0x000fe2000001ff00 */
[----:B------:R-:W-:Y:S01]  /*0e30*/  CS2R R14, SRZ ;  /* 0x00000000000e7805 */ /* 0x000fe2000001ff00 */
[----:B------:R-:W-:Y:S01]  /*0e40*/  IMAD.MOV.U32 R126, RZ, RZ, RZ ;  /* 0x000000ffff7e7224 */ /* 0x000fe200078e00ff */
[----:B------:R-:W-:Y:S01]  /*0e50*/  ULEA.HI.SX32 UR4, UR5, UR4, 0x1d ;  /* 0x0000000405047291 */ /* 0x000fe2000f8fea3f */
[----:B------:R-:W-:Y:S01]  /*0e60*/  CS2R R124, SRZ ;  /* 0x00000000007c7805 */ /* 0x000fe2000001ff00 */
[----:B------:R-:W-:Y:S01]  /*0e70*/  MOV R122, RZ ;  /* 0x000000ff007a7202 */ /* 0x000fe20000000f00 */
[----:B------:R-:W-:Y:S01]  /*0e80*/  CS2R R120, SRZ ;  /* 0x0000000000787805 */ /* 0x000fe2000001ff00 */
[----:B------:R-:W-:Y:S01]  /*0e90*/  UISETP.LT.AND UP0, UPT, URZ, UR4, UPT ;  /* 0x000000043f00728c */ /* 0x000fe2000bf01270 */
[----:B------:R-:W-:Y:S01]  /*0ea0*/  CS2R R12, SRZ ;  /* 0x00000000000c7805 */ /* 0x000fe2000001ff00 */
[----:B------:R-:W-:Y:S01]  /*0eb0*/  IMAD.MOV.U32 R118, RZ, RZ, RZ ;  /* 0x000000ffff767224 */ /* 0x000fe200078e00ff */
[----:B------:R-:W-:Y:S01]  /*0ec0*/  CS2R R116, SRZ ;  /* 0x0000000000747805 */ /* 0x000fe2000001ff00 */
[----:B------:R-:W-:Y:S01]  /*0ed0*/  USEL UR8, URZ, UR4, !UP0 ;  /* 0x000000043f087287 */ /* 0x000fe2000c000000 */
[----:B------:R-:W-:Y:S01]  /*0ee0*/  CS2R R16, SRZ ;  /* 0x0000000000107805 */ /* 0x000fe2000001ff00 */
[----:B------:R-:W-:Y:S01]  /*0ef0*/  MOV R114, RZ ;  /* 0x000000ff00727202 */ /* 0x000fe20000000f00 */
[----:B------:R-:W-:Y:S01]  /*0f00*/  CS2R R112, SRZ ;  /* 0x0000000000707805 */ /* 0x000fe2000001ff00 */
[----:B------:R-:W-:Y:S01]  /*0f10*/  UISETP.GT.AND UP0, UPT, UR17, UR8, UPT ;  /* 0x000000081100728c */ /* 0x000fe2000bf04270 */
[----:B------:R-:W-:Y:S01]  /*0f20*/  CS2R R18, SRZ ;  /* 0x0000000000127805 */ /* 0x000fe2000001ff00 */
[----:B------:R-:W-:Y:S01]  /*0f30*/  IMAD.MOV.U32 R110, RZ, RZ, RZ ;  /* 0x000000ffff6e7224 */ /* 0x000fe200078e00ff */
[----:B------:R-:W-:Y:S01]  /*0f40*/  CS2R R108, SRZ ;  /* 0x00000000006c7805 */ /* 0x000fe2000001ff00 */
[----:B------:R-:W-:Y:S01]  /*0f50*/  CS2R R106, SRZ ;  /* 0x00000000006a7805 */ /* 0x000fe2000001ff00 */
[----:B------:R-:W-:Y:S01]  /*0f60*/  CS2R R104, SRZ ;  /* 0x0000000000687805 */ /* 0x000fe2000001ff00 */
[----:B------:R-:W-:Y:S01]  /*0f70*/  PLOP3.LUT P0, PT, PT, PT, UP0, 0x80, 0x0 ;  /* 0x000000000000781c */ /* 0x000fe20003f0f008 */
        /* <DEDUP_REMOVED lines=49> */
[----:B------:R-:W-:Y:S01]  /*1290*/  CS2R R158, SRZ ;  /* 0x00000000009e7805 */ /* 0x000fe2000001ff00 */
[----:B------:R-:W-:Y:S01]  /*12a0*/  IMAD.MOV.U32 R8, RZ, RZ, RZ ;  /* 0x000000ffff087224 */ /* 0x000fe200078e00ff */
[----:B------:R-:W-:Y:S01]  /*12b0*/  MOV R156, RZ ;  /* 0x000000ff009c7202 */ /* 0x000fe20000000f00 */
[----:B------:R-:W-:Y:S01]  /*12c0*/  IMAD.MOV.U32 R53, RZ, RZ, RZ ;  /* 0x000000ffff357224 */ /* 0x000fe200078e00ff */
[----:B------:R-:W-:Y:S05]  /*12d0*/  @!P0 BRA `(.L_x_239) ;  /* 0x00010ee000008947 */ /* 0x000fea0003800000 */
[----:B------:R-:W-:Y:S01]  /*12e0*/  ULDC.64 UR4, c[0x0][0x340] ;  /* 0x0000d00000047ab9 */ /* 0x000fe20000000a00 */
[----:B------:R-:W2:Y:S01]  /*12f0*/  LDL.LU R85, [R1+0x28] ;  /* 0x0000280001557983 */ /* 0x000ea20000300800 */
[----:B------:R-:W-:-:S02]  /*1300*/  UISETP.NE.U32.AND UP0, UPT, URZ, UR4, UPT ;  /* 0x000000043f00728c */ /* 0x000fc4000bf05070 */
[----:B------:R-:W-:Y:S02]  /*1310*/  UISETP.NE.AND UP1, UPT, UR15, URZ, UPT ;  /* 0x0000003f0f00728c */ /* 0x000fe4000bf25270 */
[----:B------:R-:W-:-:S03]  /*1320*/  UISETP.NE.AND.EX UP0, UPT, URZ, UR5, UPT, UP0 ;  /* 0x000000053f00728c */ /* 0x000fc6000bf05300 */
[----:B------:R-:W-:-:S03]  /*1330*/  ULDC.64 UR4, c[0x0][0x340] ;  /* 0x0000d00000047ab9 */ /* 0x000fc60000000a00 */
[----:B------:R-:W-:-:S05]  /*1340*/  PLOP3.LUT P4, PT, PT, PT, UP0, 0x80, 0x0 ;  /* 0x000000000000781c */ /* 0x000fca0003f8f008 */
[----:B------:R-:W-:-:S06]  /*1350*/  @UP0 UIMAD.WIDE UR4, UR13, UR7, UR4 ;  /* 0x000000070d0402a5 */ /* 0x000fcc000f8e0204 */
[----:B------:R-:W-:Y:S02]  /*1360*/  IMAD.U32 R2, RZ, RZ, UR4 ;  /* 0x00000004ff027e24 */ /* 0x000fe4000f8e00ff */
[----:B------:R-:W-:Y:S01]  /*1370*/  IMAD.U32 R3, RZ, RZ, UR5 ;  /* 0x00000005ff037e24 */ /* 0x000fe2000f8e00ff */
[----:B------:R-:W1:Y:S01]  /*1380*/  S2UR UR24, SR_CTAID.Y ;  /* 0x00000000001879c3 */ /* 0x000e620000002600 */
[----:B------:R-:W-:Y:S01]  /*1390*/  SHF.R.S32.HI R75, RZ, 0x1f, R81 ;  /* 0x0000001fff4b7819 */ /* 0x000fe20000011451 */
[----:B------:R-:W-:Y:S02]  /*13a0*/  USHF.R.S32.HI UR7, URZ, 0x1f, UR6 ;  /* 0x0000001f3f077899 */ /* 0x000fe40008011406 */
[----:B------:R3:W4:Y:S01]  /*13b0*/  @P4 LDG.E R8, [R2.64] ;  /* 0x0000001202084981 */ /* 0x000722000c1e1900 */
[----:B------:R-:W-:Y:S01]  /*13c0*/  ULDC.64 UR4, c[0x0][0x178] ;  /* 0x00005e0000047ab9 */ /* 0x000fe20000000a00 */
[----:B------:R-:W-:Y:S01]  /*13d0*/  PLOP3.LUT P1, PT, PT, PT, UP1, 0x80, 0x0 ;  /* 0x000000000000781c */ /* 0x000fe20003f2f018 */
[----:B------:R-:W-:Y:S01]  /*13e0*/  UIMAD UR7, UR7, UR4, URZ ;  /* 0x00000004070772a4 */ /* 0x000fe2000f8e023f */
[----:B------:R-:W-:Y:S01]  /*13f0*/  BAR.SYNC.DEFER_BLOCKING 0x0 ;  /* 0x0000000000007b1d */ /* 0x000fe20000010000 */
[----:B------:R-:W-:Y:S01]  /*1400*/  UIMAD.WIDE.U32 UR22, UR6, UR4, URZ ;  /* 0x00000004061672a5 */ /* 0x000fe2000f8e003f */
[----:B------:R-:W-:Y:S01]  /*1410*/  PLOP3.LUT P0, PT, PT, PT, UP1, 0x80, 0x0 ;  /* 0x000000000000781c */ /* 0x000fe20003f0f018 */
[----:B------:R-:W-:Y:S01]  /*1420*/  UIMAD UR6, UR6, UR5, UR7 ;  /* 0x00000005060672a4 */ /* 0x000fe2000f8e0207 */
[----:B------:R-:W-:Y:S01]  /*1430*/  LEA.HI R74, R75, R81, RZ, 0x5 ;  /* 0x000000514b4a7211 */ /* 0x000fe200078f28ff */
[----:B------:R-:W-:-:S02]  /*1440*/  USHF.R.S32.HI UR20, URZ, 0x1f, UR13 ;  /* 0x0000001f3f147899 */ /* 0x000fc4000801140d */
[----:B------:R-:W-:Y:S01]  /*1450*/  ULDC.64 UR4, c[0x0][0x1b8] ;  /* 0x00006e0000047ab9 */ /* 0x000fe20000000a00 */
[----:B------:R-:W-:Y:S01]  /*1460*/  SHF.R.S32.HI R73, RZ, 0x5, R74 ;  /* 0x00000005ff497819 */ /* 0x000fe2000001144a */
[----:B------:R-:W-:Y:S02]  /*1470*/  UIADD3 UR23, UR23, UR6, URZ ;  /* 0x0000000617177290 */ /* 0x000fe4000fffe03f */
[----:B------:R-:W-:Y:S02]  /*1480*/  USEL UR7, UR20, URZ, !UP3 ;  /* 0x0000003f14077287 */ /* 0x000fe4000d800000 */
[----:B-1----:R-:W-:Y:S02]  /*1490*/  USHF.R.S32.HI UR21, URZ, 0x1f, UR24 ;  /* 0x0000001f3f157899 */ /* 0x002fe40008011418 */
[----:B------:R-:W-:Y:S02]  /*14a0*/  UIMAD.WIDE.U32 UR26, UR24, UR4, UR22 ;  /* 0x00000004181a72a5 */ /* 0x000fe4000f8e0016 */
[----:B------:R-:W-:Y:S01]  /*14b0*/  UIMAD UR6, UR21, UR4, URZ ;  /* 0x00000004150672a4 */ /* 0x000fe2000f8e023f */
[----:B---3--:R-:W-:Y:S01]  /*14c0*/  LEA.HI R2, R75, R81, RZ, 0x3 ;  /* 0x000000514b027211 */ /* 0x008fe200078f18ff */
[----:B------:R-:W-:-:S02]  /*14d0*/  USEL UR22, UR13, URZ, !UP3 ;  /* 0x0000003f0d167287 */ /* 0x000fc4000d800000 */
[----:B------:R-:W-:Y:S01]  /*14e0*/  UIMAD UR6, UR24, UR5, UR6 ;  /* 0x00000005180672a4 */ /* 0x000fe2000f8e0206 */
[----:B------:R-:W-:Y:S02]  /*14f0*/  LOP3.LUT R0, R2, 0xfffffff8, RZ, 0xc0, !PT ;  /* 0xfffffff802007812 */ /* 0x000fe400078ec0ff */
[----:B------:R-:W-:Y:S01]  /*1500*/  SHF.R.S32.HI R77, RZ, 0x3, R2 ;  /* 0x00000003ff4d7819 */ /* 0x000fe20000011402 */
[----:B------:R-:W-:Y:S02]  /*1510*/  ULDC.64 UR4, c[0x0][0x1c0] ;  /* 0x0000700000047ab9 */ /* 0x000fe40000000a00 */
[----:B------:R-:W-:Y:S01]  /*1520*/  IMAD.IADD R26, R81, 0x1, -R0 ;  /* 0x00000001511a7824 */ /* 0x000fe200078e0a00 */
[----:B------:R-:W-:Y:S01]  /*1530*/  UIMAD UR7, UR7, UR4, URZ ;  /* 0x00000004070772a4 */ /* 0x000fe2000f8e023f */
[----:B------:R-:W-:Y:S01]  /*1540*/  IADD3 R17, R77, UR11, RZ ;  /* 0x0000000b4d117c10 */ /* 0x000fe2000fffe0ff */
[----:B------:R-:W-:Y:S01]  /*1550*/  UIADD3 UR27, UR27, UR6, URZ ;  /* 0x000000061b1b7290 */ /* 0x000fe2000fffe03f */
[----:B------:R-:W-:Y:S01]  /*1560*/  IMAD R0, R26, 0x20, R77 ;  /* 0x000000201a007824 */ /* 0x000fe200078e024d */
[----:B------:R-:W-:Y:S01]  /*1570*/  UIMAD UR5, UR22, UR5, UR7 ;  /* 0x00000005160572a4 */ /* 0x000fe2000f8e0207 */
[----:B------:R-:W-:Y:S01]  /*1580*/  STL [R1+0x80], R77 ;  /* 0x0000804d01007387 */ /* 0x000fe20000100800 */
[----:B------:R-:W-:-:S02]  /*1590*/  UIMAD.WIDE.U32 UR22, UR22, UR4, UR26 ;  /* 0x00000004161672a5 */ /* 0x000fc4000f8e001a */
[----:B------:R-:W-:Y:S01]  /*15a0*/  IADD3 R4, R0, UR11, RZ ;  /* 0x0000000b00047c10 */ /* 0x000fe2000fffe0ff */
[----:B------:R-:W-:Y:S02]  /*15b0*/  ULDC UR4, c[0x0][0x2c4] ;  /* 0x0000b10000047ab9 */ /* 0x000fe40000000800 */
[----:B------:R-:W-:Y:S01]  /*15c0*/  UIADD3 UR5, UR23, UR5, URZ ;  /* 0x0000000517057290 */ /* 0x000fe2000fffe03f */
[----:B------:R-:W-:Y:S01]  /*15d0*/  IMAD.U32 R3, RZ, RZ, UR23 ;  /* 0x00000017ff037e24 */ /* 0x000fe2000f8e00ff */
[----:B------:R-:W-:Y:S01]  /*15e0*/  UIMAD UR4, UR12, UR4, URZ ;  /* 0x000000040c0472a4 */ /* 0x000fe2000f8e023f */
[----:B------:R-:W-:Y:S01]  /*15f0*/  @P1 IMAD.HI.U32 R2, R4, c[0x0][0x2c8], RZ ;  /* 0x0000b20004021a27 */ /* 0x000fe200078e00ff */
[----:B------:R-:W-:Y:S02]  /*1600*/  UMOV UR23, 0x30 ;  /* 0x0000003000177882 */ /* 0x000fe40000000000 */
[----:B------:R-:W-:Y:S01]  /*1610*/  ULDC.64 UR6, c[0x0][0x1e8] ;  /* 0x00007a0000067ab9 */ /* 0x000fe20000000a00 */
[----:B------:R-:W-:Y:S01]  /*1620*/  IMAD.MOV.U32 R0, RZ, RZ, R4 ;  /* 0x000000ffff007224 */ /* 0x000fe200078e0004 */
[----:B------:R-:W-:Y:S01]  /*1630*/  @P0 SHF.R.U32.HI R0, RZ, c[0x0][0x2cc], R2 ;  /* 0x0000b300ff000a19 */ /* 0x000fe20000011602 */
[----:B------:R-:W-:Y:S01]  /*1640*/  IMAD.U32 R2, RZ, RZ, UR22 ;  /* 0x00000016ff027e24 */ /* 0x000fe2000f8e00ff */
[----:B------:R-:W-:Y:S01]  /*1650*/  UIMAD UR22, UR17, -0x30, UR23 ;  /* 0xffffffd0111678a4 */ /* 0x000fe2000f8e0217 */
[----:B------:R-:W-:Y:S01]  /*1660*/  IMAD.U32 R3, RZ, RZ, UR5 ;  /* 0x00000005ff037e24 */ /* 0x000fe2000f8e00ff */
[--C-:B------:R-:W-:Y:S01]  /*1670*/  SHF.R.S32.HI R6, RZ, 0x1f, R0.reuse ;  /* 0x0000001fff067819 */ /* 0x100fe20000011400 */
[----:B------:R-:W-:Y:S01]  /*1680*/  IMAD.MOV R5, RZ, RZ, -R0 ;  /* 0x000000ffff057224 */ /* 0x000fe200078e0a00 */
[----:B------:R-:W-:Y:S01]  /*1690*/  UIMAD UR6, UR21, UR6, URZ ;  /* 0x00000006150672a4 */ /* 0x000fe2000f8e023f */
[----:B------:R-:W-:-:S03]  /*16a0*/  IMAD.WIDE.U32 R2, R0, c[0x0][0x1b0], R2 ;  /* 0x00006c0000027a25 */ /* 0x000fc600078e0002 */
[----:B------:R-:W-:Y:S01]  /*16b0*/  UIMAD UR25, UR24, UR7, UR6 ;  /* 0x00000007181972a4 */ /* 0x000fe2000f8e0206 */
[----:B------:R-:W-:Y:S02]  /*16c0*/  IMAD R4, R5, c[0x0][0x2c4], R4 ;  /* 0x0000b10005047a24 */ /* 0x000fe400078e0204 */
[----:B------:R-:W-:Y:S01]  /*16d0*/  IMAD R5, R6, c[0x0][0x1b0], RZ ;  /* 0x00006c0006057a24 */ /* 0x000fe200078e02ff */
[----:B------:R-:W-:Y:S01]  /*16e0*/  ULDC.64 UR6, c[0x0][0x1f0] ;  /* 0x00007c0000067ab9 */ /* 0x000fe20000000a00 */
[----:B------:R-:W-:Y:S02]  /*16f0*/  IMAD.U32 R72, RZ, RZ, UR22 ;  /* 0x00000016ff487e24 */ /* 0x000fe4000f8e00ff */
[----:B------:R-:W-:Y:S01]  /*1700*/  IMAD R6, R0, c[0x0][0x1b4], R5 ;  /* 0x00006d0000067a24 */ /* 0x000fe200078e0205 */
[----:B------:R-:W-:-:S03]  /*1710*/  SHF.R.S32.HI R5, RZ, 0x1f, R4 ;  /* 0x0000001fff057819 */ /* 0x000fc60000011404 */
[----:B------:R-:W-:Y:S01]  /*1720*/  IMAD.IADD R3, R3, 0x1, R6 ;  /* 0x0000000103037824 */ /* 0x000fe200078e0206 */
[----:B------:R-:W-:Y:S01]  /*1730*/  IADD3 R6, R17, 0x20, RZ ;  /* 0x0000002011067810 */ /* 0x000fe20007ffe0ff */
[----:B------:R-:W-:-:S03]  /*1740*/  IMAD R0, R5, c[0x0][0x1a8], RZ ;  /* 0x00006a0005007a24 */ /* 0x000fc600078e02ff */
[----:B------:R-:W-:Y:S01]  /*1750*/  ISETP.GE.AND P2, PT, R6, UR4, PT ;  /* 0x0000000406007c0c */ /* 0x000fe2000bf46270 */
[C---:B------:R-:W-:Y:S01]  /*1760*/  IMAD R7, R4.reuse, c[0x0][0x1ac], R0 ;  /* 0x00006b0004077a24 */ /* 0x040fe200078e0200 */
[----:B------:R-:W-:Y:S01]  /*1770*/  LEA.HI R6, R75, R81, RZ, 0x6 ;  /* 0x000000514b067211 */ /* 0x000fe200078f30ff */
[----:B------:R-:W-:Y:S02]  /*1780*/  IMAD.SHL.U32 R0, R77, 0x40, RZ ;  /* 0x000000404d007824 */ /* 0x000fe400078e00ff */
[----:B------:R-:W-:-:S03]  /*1790*/  IMAD.WIDE.U32 R4, R4, c[0x0][0x1a8], R2 ;  /* 0x00006a0004047a25 */ /* 0x000fc600078e0002 */
[----:B------:R-:W-:Y:S01]  /*17a0*/  LOP3.LUT R0, R0, 0x1c0, RZ, 0xc0, !PT ;  /* 0x000001c000007812 */ /* 0x000fe200078ec0ff */
[----:B------:R-:W-:Y:S01]  /*17b0*/  IMAD.SHL.U32 R2, R26, 0x8, RZ ;  /* 0x000000081a027824 */ /* 0x000fe200078e00ff */
[----:B------:R-:W-:Y:S01]  /*17c0*/  LEA R20, P0, R4, c[0x0][0x160], 0x1 ;  /* 0x0000580004147a11 */ /* 0x000fe200078008ff */
[----:B------:R-:W-:Y:S01]  /*17d0*/  IMAD.IADD R3, R5, 0x1, R7 ;  /* 0x0000000105037824 */ /* 0x000fe200078e0207 */
[----:B------:R-:W-:Y:S01]  /*17e0*/  IADD3 R7, R17, 0x40, RZ ;  /* 0x0000004011077810 */ /* 0x000fe20007ffe0ff */
[----:B------:R-:W-:Y:S01]  /*17f0*/  IMAD.SHL.U32 R6, R6, 0x8, RZ ;  /* 0x0000000806067824 */ /* 0x000fe200078e00ff */
[----:B------:R-:W-:Y:S02]  /*1800*/  LOP3.LUT R5, R0, 0x38, R2, 0xf8, !PT ;  /* 0x0000003800057812 */ /* 0x000fe400078ef802 */
[----:B------:R-:W-:Y:S02]  /*1810*/  SHF.R.U32.HI R0, RZ, 0x3, R0 ;  /* 0x00000003ff007819 */ /* 0x000fe40000011600 */
[----:B------:R-:W-:-:S02]  /*1820*/  LEA.HI.X R19, R4, c[0x0][0x164], R3, 0x1, P0 ;  /* 0x0000590004137a11 */ /* 0x000fc400000f0c03 */
[----:B------:R-:W1:Y:S01]  /*1830*/  SHFL.IDX PT, R4, R20, RZ, 0x181f ;  /* 0x00181fff14047589 */ /* 0x000e6200000e0000 */
[----:B------:R-:W-:Y:S02]  /*1840*/  LOP3.LUT R3, R5, R0, RZ, 0x3c, !PT ;  /* 0x0000000005037212 */ /* 0x000fe400078e3cff */
[----:B------:R-:W-:Y:S01]  /*1850*/  ISETP.GE.AND P0, PT, R17, UR4, PT ;  /* 0x0000000411007c0c */ /* 0x000fe2000bf06270 */
[----:B------:R-:W3:Y:S01]  /*1860*/  SHFL.IDX PT, R5, R19, RZ, 0x181f ;  /* 0x00181fff13057589 */ /* 0x000ee200000e0000 */
[----:B------:R-:W-:Y:S02]  /*1870*/  SHF.R.S32.HI R0, RZ, 0x1f, R9 ;  /* 0x0000001fff007819 */ /* 0x000fe40000011409 */
[----:B------:R-:W-:Y:S02]  /*1880*/  IADD3 R9, P3, R9, R77, RZ ;  /* 0x0000004d09097210 */ /* 0x000fe40007f7e0ff */
[----:B------:R-:W-:Y:S02]  /*1890*/  LOP3.LUT R18, R3, 0xfffffe00, R6, 0xf8, !PT ;  /* 0xfffffe0003127812 */ /* 0x000fe400078ef806 */
[----:B------:R-:W-:Y:S01]  /*18a0*/  LEA.HI.X.SX32 R21, R77, R0, 0x1, P3 ;  /* 0x000000004d157211 */ /* 0x000fe200018f0eff */
[----:B------:R-:W5:Y:S01]  /*18b0*/  SHFL.IDX PT, R6, R20, 0x1, 0x181f ;  /* 0x00381f0014067f89 */ /* 0x000f6200000e0000 */
[----:B------:R-:W-:Y:S01]  /*18c0*/  IADD3 R0, R2, 0x80, RZ ;  /* 0x0000008002007810 */ /* 0x000fe20007ffe0ff */
[----:B------:R-:W-:Y:S01]  /*18d0*/  IMAD.SHL.U32 R76, R18, 0x2, RZ ;  /* 0x00000002124c7824 */ /* 0x000fe200078e00ff */
[----:B------:R-:W-:-:S02]  /*18e0*/  IADD3 R27, R2, 0xc0, RZ ;  /* 0x000000c0021b7810 */ /* 0x000fc40007ffe0ff */
[----:B------:R-:W-:Y:S02]  /*18f0*/  ISETP.GE.AND P1, PT, R7, UR4, PT ;  /* 0x0000000407007c0c */ /* 0x000fe4000bf26270 */
[----:B------:R-:W-:Y:S01]  /*1900*/  @!P0 SHF.R.S32.HI R11, RZ, 0x1f, R0 ;  /* 0x0000001fff0b8819 */ /* 0x000fe20000011400 */
[----:B------:R-:W2:Y:S01]  /*1910*/  SHFL.IDX PT, R7, R19, 0x1, 0x181f ;  /* 0x00381f0013077f89 */ /* 0x000ea200000e0000 */
[--C-:B------:R-:W-:Y:S02]  /*1920*/  SHF.R.S32.HI R3, RZ, 0x1f, R2.reuse ;  /* 0x0000001fff037819 */ /* 0x100fe40000011402 */
[----:B------:R-:W-:Y:S01]  /*1930*/  @!P0 SHF.R.S32.HI R14, RZ, 0x1f, R27 ;  /* 0x0000001fff0e8819 */ /* 0x000fe2000001141b */
[----:B------:R-:W-:Y:S01]  /*1940*/  STL [R1+0x4], R76 ;  /* 0x0000044c01007387 */ /* 0x000fe20000100800 */
[----:B-1----:R-:W-:Y:S01]  /*1950*/  @!P0 LEA R10, P3, R2, R4, 0x1 ;  /* 0x00000004020a8211 */ /* 0x002fe200078608ff */
[----:B------:R-:W-:Y:S01]  /*1960*/  IMAD.WIDE.U32 R22, R9, c[0x0][0x1e0], R2 ;  /* 0x0000780009167a25 */ /* 0x000fe200078e0002 */
[----:B------:R-:W-:-:S02]  /*1970*/  @!P0 LEA.HI R13, R11, R0, RZ, 0x3 ;  /* 0x000000000b0d8211 */ /* 0x000fc400078f18ff */
[----:B------:R-:W-:Y:S01]  /*1980*/  ISETP.GE.AND P6, PT, R0, c[0x0][0x198], PT ;  /* 0x0000660000007a0c */ /* 0x000fe20003fc6270 */
[----:B------:R-:W-:Y:S01]  /*1990*/  IMAD.WIDE.U32 R24, R9, c[0x0][0x208], R2 ;  /* 0x0000820009187a25 */ /* 0x000fe200078e0002 */
[C---:B---3--:R-:W-:Y:S02]  /*19a0*/  @!P0 LEA.HI.X R11, R2.reuse, R5, R3, 0x1, P3 ;  /* 0x00000005020b8211 */ /* 0x048fe400018f0c03 */
[----:B------:R-:W-:Y:S02]  /*19b0*/  ISETP.GE.AND P3, PT, R27, c[0x0][0x198], PT ;  /* 0x000066001b007a0c */ /* 0x000fe40003f66270 */
[----:B------:R-:W-:Y:S02]  /*19c0*/  @!P0 LOP3.LUT R13, R13, 0xfffffff8, RZ, 0xc0, !PT ;  /* 0xfffffff80d0d8812 */ /* 0x000fe400078ec0ff */
[----:B--2---:R-:W-:Y:S01]  /*19d0*/  LOP3.LUT R85, R85, 0xfffffffe, RZ, 0xc0, !PT ;  /* 0xfffffffe55557812 */ /* 0x004fe200078ec0ff */
[----:B----4-:R1:W2:Y:S01]  /*19e0*/  @P4 R2UR UR26, R8 ;  /* 0x00000000081a43c2 */ /* 0x0102a200000e0000 */
[----:B------:R-:W-:-:S13]  /*19f0*/  ISETP.GE.AND P4, PT, R2, c[0x0][0x198], PT ;  /* 0x0000660002007a0c */ /* 0x000fda0003f86270 */
[----:B------:R5:W-:Y:S01]  /*1a00*/  @!P0 LDGSTS.E.BYPASS.LTC128B.128 [R76+0x4080], [R10.64], !P4 ;  /* 0x040800000a4c8fae */ /* 0x000be2000e101d52 */
[----:B-1----:R-:W-:Y:S01]  /*1a10*/  IADD3 R8, R2, 0x40, RZ ;  /* 0x0000004002087810 */ /* 0x002fe20007ffe0ff */
[----:B--2---:R-:W-:Y:S02]  /*1a20*/  @UP0 USHF.R.S32.HI UR29, URZ, 0x1f, UR26 ;  /* 0x0000001f3f1d0899 */ /* 0x004fe4000801141a */
[----:B------:R-:W-:Y:S01]  /*1a30*/  @UP0 UMOV UR28, UR26 ;  /* 0x0000001a001c0c82 */ /* 0x000fe20008000000 */
[----:B------:R-:W-:Y:S01]  /*1a40*/  @!P0 SHF.R.S32.HI R12, RZ, 0x1f, R8 ;  /* 0x0000001fff0c8819 */ /* 0x000fe20000011408 */
[----:B------:R-:W-:Y:S01]  /*1a50*/  @!UP0 UMOV UR28, UR13 ;  /* 0x0000000d001c8c82 */ /* 0x000fe20008000000 */
[----:B------:R-:W-:Y:S02]  /*1a60*/  ISETP.GE.AND P5, PT, R8, c[0x0][0x198], PT ;  /* 0x0000660008007a0c */ /* 0x000fe40003fa6270 */
[----:B------:R-:W-:Y:S01]  /*1a70*/  @!P0 LEA.HI R15, R12, R8, RZ, 0x3 ;  /* 0x000000080c0f8211 */ /* 0x000fe200078f18ff */
[----:B------:R-:W-:Y:S01]  /*1a80*/  @!UP0 UMOV UR29, UR20 ;  /* 0x00000014001d8c82 */ /* 0x000fe20008000000 */
[----:B------:R-:W-:Y:S01]  /*1a90*/  @!P0 LEA.HI R12, R14, R27, RZ, 0x3 ;  /* 0x0000001b0e0c8211 */ /* 0x000fe200078f18ff */
[----:B------:R-:W-:Y:S01]  /*1aa0*/  USEL UR20, UR28, URZ, !UP2 ;  /* 0x0000003f1c147287 */ /* 0x000fe2000d000000 */
[----:B------:R-:W-:Y:S01]  /*1ab0*/  @!P0 LOP3.LUT R14, R15, 0xfffffff8, RZ, 0xc0, !PT ;  /* 0xfffffff80f0e8812 */ /* 0x000fe200078ec0ff */
[----:B------:R-:W-:Y:S01]  /*1ac0*/  USEL UR28, UR29, URZ, !UP2 ;  /* 0x0000003f1d1c7287 */ /* 0x000fe2000d000000 */
[----:B------:R-:W-:Y:S01]  /*1ad0*/  @!P0 LOP3.LUT R16, R12, 0xfffffff8, RZ, 0xc0, !PT ;  /* 0xfffffff80c108812 */ /* 0x000fe200078ec0ff */
[----:B------:R-:W-:-:S02]  /*1ae0*/  @!P0 IMAD.WIDE R12, R13, 0x2, R4 ;  /* 0x000000020d0c8825 */ /* 0x000fc400078e0204 */
[----:B------:R-:W-:Y:S02]  /*1af0*/  UIMAD UR6, UR28, UR6, URZ ;  /* 0x000000061c0672a4 */ /* 0x000fe4000f8e023f */
[--C-:B------:R-:W-:Y:S02]  /*1b00*/  @!P0 IMAD.WIDE R14, R14, 0x2, R4.reuse ;  /* 0x000000020e0e8825 */ /* 0x100fe400078e0204 */
[----:B------:R-:W-:Y:S02]  /*1b10*/  UIMAD UR26, UR20, UR7, UR6 ;  /* 0x00000007141a72a4 */ /* 0x000fe4000f8e0206 */
[----:B------:R-:W-:Y:S01]  /*1b20*/  @!P0 IMAD.WIDE R4, R16, 0x2, R4 ;  /* 0x0000000210048825 */ /* 0x000fe200078e0204 */
[----:B------:R1:W-:Y:S01]  /*1b30*/  @!P0 LDGSTS.E.BYPASS.LTC128B.128 [R76+0x8080], [R14.64], !P5 ;  /* 0x080800000e4c8fae */ /* 0x0003e2000e901d52 */
[----:B------:R-:W-:Y:S02]  /*1b40*/  ULDC.64 UR6, c[0x0][0x1e0] ;  /* 0x0000780000067ab9 */ /* 0x000fe40000000a00 */
[----:B------:R-:W-:Y:S01]  /*1b50*/  UIMAD.WIDE.U32 UR30, UR23, UR6, URZ ;  /* 0x00000006171e72a5 */ /* 0x000fe2000f8e003f */
[----:B------:R2:W-:Y:S01]  /*1b60*/  @!P0 LDGSTS.E.BYPASS.LTC128B.128 [R76+0xc080], [R12.64], !P6 ;  /* 0x0c0800000c4c8fae */ /* 0x0005e2000f101d52 */
[----:B------:R-:W-:-:S03]  /*1b70*/  UIMAD UR23, UR23, UR7, URZ ;  /* 0x00000007171772a4 */ /* 0x000fc6000f8e023f */
[----:B------:R3:W-:Y:S01]  /*1b80*/  @!P0 LDGSTS.E.BYPASS.LTC128B.128 [R76+0x10080], [R4.64], !P3 ;  /* 0x10080000044c8fae */ /* 0x0007e2000d901d52 */
[----:B-----5:R-:W-:-:S04]  /*1b90*/  @!P2 LEA R10, P0, R2, R6, 0x1 ;  /* 0x00000006020aa211 */ /* 0x020fc800078008ff */
[----:B------:R-:W-:-:S05]  /*1ba0*/  @!P2 LEA.HI.X R11, R2, R7, R3, 0x1, P0 ;  /* 0x00000007020ba211 */ /* 0x000fca00000f0c03 */
[----:B------:R4:W-:Y:S01]  /*1bb0*/  @!P2 LDGSTS.E.BYPASS.LTC128B.128 [R76+0x5080], [R10.64], !P4 ;  /* 0x050800000a4cafae */ /* 0x0009e2000e101d52 */
[----:B--2---:R-:W-:Y:S01]  /*1bc0*/  IMAD R12, R21, c[0x0][0x1e0], RZ ;  /* 0x00007800150c7a24 */ /* 0x004fe200078e02ff */
[----:B---3--:R-:W-:Y:S01]  /*1bd0*/  IADD3 R4, R17, 0x60, RZ ;  /* 0x0000006011047810 */ /* 0x008fe20007ffe0ff */
[----:B------:R-:W-:Y:S02]  /*1be0*/  IMAD R5, R21, c[0x0][0x208], RZ ;  /* 0x0000820015057a24 */ /* 0x000fe400078e02ff */
[C---:B------:R-:W-:Y:S01]  /*1bf0*/  IMAD R17, R9.reuse, c[0x0][0x1e4], R12 ;  /* 0x0000790009117a24 */ /* 0x040fe200078e020c */
[----:B------:R-:W-:Y:S01]  /*1c00*/  ISETP.GE.AND P0, PT, R4, UR4, PT ;  /* 0x0000000404007c0c */ /* 0x000fe2000bf06270 */
[----:B------:R-:W-:Y:S01]  /*1c10*/  IMAD R18, R9, c[0x0][0x20c], R5 ;  /* 0x0000830009127a24 */ /* 0x000fe200078e0205 */
[----:B------:R-:W-:Y:S01]  /*1c20*/  @!P2 SHF.R.S32.HI R4, RZ, 0x1f, R0 ;  /* 0x0000001fff04a819 */ /* 0x000fe20000011400 */
[----:B------:R-:W-:Y:S01]  /*1c30*/  ULDC.64 UR4, c[0x0][0x210] ;  /* 0x0000840000047ab9 */ /* 0x000fe20000000a00 */
[----:B------:R-:W-:Y:S01]  /*1c40*/  @!P2 SHF.R.S32.HI R5, RZ, 0x1f, R8 ;  /* 0x0000001fff05a819 */ /* 0x000fe20000011408 */
[----:B------:R-:W-:Y:S01]  /*1c50*/  UIMAD UR4, UR21, UR4, URZ ;  /* 0x00000004150472a4 */ /* 0x000fe2000f8e023f */
[----:B------:R-:W-:Y:S01]  /*1c60*/  @!P2 SHF.R.S32.HI R12, RZ, 0x1f, R27 ;  /* 0x0000001fff0ca819 */ /* 0x000fe2000001141b */
[----:B------:R-:W-:Y:S01]  /*1c70*/  UIADD3 UR21, UR10, UR22, URZ ;  /* 0x000000160a157290 */ /* 0x000fe2000fffe03f */
[----:B------:R-:W-:Y:S01]  /*1c80*/  @!P2 LEA.HI R4, R4, R0, RZ, 0x3 ;  /* 0x000000000404a211 */ /* 0x000fe200078f18ff */
[----:B------:R-:W-:Y:S01]  /*1c90*/  UIMAD UR24, UR24, UR5, UR4 ;  /* 0x00000005181872a4 */ /* 0x000fe2000f8e0204 */
[----:B-1----:R-:W-:Y:S01]  /*1ca0*/  @!P2 LEA.HI R14, R5, R8, RZ, 0x3 ;  /* 0x00000008050ea211 */ /* 0x002fe200078f18ff */
[----:B------:R-:W-:Y:S01]  /*1cb0*/  UISETP.LT.AND UP1, UPT, UR21, 0x30, UPT ;  /* 0x000000301500788c */ /* 0x000fe2000bf21270 */
[----:B------:R-:W-:Y:S01]  /*1cc0*/  @!P2 LEA.HI R5, R12, R27, RZ, 0x3 ;  /* 0x0000001b0c05a211 */ /* 0x000fe200078f18ff */
[----:B------:R-:W-:Y:S01]  /*1cd0*/  ULDC.64 UR4, c[0x0][0x218] ;  /* 0x0000860000047ab9 */ /* 0x000fe20000000a00 */
[----:B------:R-:W-:Y:S01]  /*1ce0*/  @!P2 LOP3.LUT R12, R4, 0xfffffff8, RZ, 0xc0, !PT ;  /* 0xfffffff8040ca812 */ /* 0x000fe200078ec0ff */
[----:B------:R-:W-:Y:S01]  /*1cf0*/  USEL UR27, UR21, 0x30, UP1 ;  /* 0x00000030151b7887 */ /* 0x000fe20008800000 */
[----:B------:R-:W-:Y:S01]  /*1d00*/  SHFL.IDX PT, R4, R20, 0x2, 0x181f ;  /* 0x00581f0014047f89 */ /* 0x000fe200000e0000 */
[----:B------:R-:W-:Y:S01]  /*1d10*/  @!P2 LOP3.LUT R9, R5, 0xfffffff8, RZ, 0xc0, !PT ;  /* 0xfffffff80509a812 */ /* 0x000fe200078ec0ff */
[----:B------:R-:W-:Y:S01]  /*1d20*/  UIMAD UR28, UR28, UR4, URZ ;  /* 0x000000041c1c72a4 */ /* 0x000fe2000f8e023f */
[----:B------:R-:W-:Y:S01]  /*1d30*/  @!P2 LOP3.LUT R14, R14, 0xfffffff8, RZ, 0xc0, !PT ;  /* 0xfffffff80e0ea812 */ /* 0x000fe200078ec0ff */
[----:B------:R-:W1:Y:S01]  /*1d40*/  SHFL.IDX PT, R5, R19, 0x2, 0x181f ;  /* 0x00581f0013057f89 */ /* 0x000e6200000e0000 */
[----:B------:R-:W-:Y:S01]  /*1d50*/  @!P2 IMAD.WIDE R12, R12, 0x2, R6 ;  /* 0x000000020c0ca825 */ /* 0x000fe200078e0206 */
[----:B----4-:R-:W-:Y:S01]  /*1d60*/  @!P1 SHF.R.S32.HI R10, RZ, 0x1f, R0 ;  /* 0x0000001fff0a9819 */ /* 0x010fe20000011400 */
[----:B------:R-:W-:-:S02]  /*1d70*/  UIMAD UR28, UR20, UR5, UR28 ;  /* 0x00000005141c72a4 */ /* 0x000fc4000f8e021c */
[----:B------:R-:W-:Y:S01]  /*1d80*/  @!P2 IMAD.WIDE R14, R14, 0x2, R6 ;  /* 0x000000020e0ea825 */ /* 0x000fe200078e0206 */
[----:B------:R-:W-:-:S03]  /*1d90*/  ULDC.64 UR4, c[0x0][0x208] ;  /* 0x0000820000047ab9 */ /* 0x000fc60000000a00 */
[----:B------:R-:W-:Y:S01]  /*1da0*/  @!P2 IMAD.WIDE R6, R9, 0x2, R6 ;  /* 0x000000020906a825 */ /* 0x000fe200078e0206 */
[----:B------:R1:W-:Y:S01]  /*1db0*/  @!P2 LDGSTS.E.BYPASS.LTC128B.128 [R76+0x9080], [R14.64], !P5 ;  /* 0x090800000e4cafae */ /* 0x0003e2000e901d52 */
[----:B------:R-:W-:-:S03]  /*1dc0*/  @!P1 SHF.R.S32.HI R9, RZ, 0x1f, R8 ;  /* 0x0000001fff099819 */ /* 0x000fc60000011408 */
[----:B------:R2:W-:Y:S01]  /*1dd0*/  @!P2 LDGSTS.E.BYPASS.LTC128B.128 [R76+0xd080], [R12.64], !P6 ;  /* 0x0d0800000c4cafae */ /* 0x0005e2000f101d52 */
[----:B------:R-:W-:Y:S02]  /*1de0*/  @!P1 LEA.HI R9, R9, R8, RZ, 0x3 ;  /* 0x0000000809099211 */ /* 0x000fe400078f18ff */
[----:B------:R-:W-:Y:S01]  /*1df0*/  ISETP.GE.AND P6, PT, R8, c[0x0][0x1d4], PT ;  /* 0x0000750008007a0c */ /* 0x000fe20003fc6270 */
[----:B------:R3:W-:Y:S01]  /*1e00*/  @!P2 LDGSTS.E.BYPASS.LTC128B.128 [R76+0x11080], [R6.64], !P3 ;  /* 0x11080000064cafae */ /* 0x0007e2000d901d52 */
[----:B------:R-:W-:-:S05]  /*1e10*/  @!P1 LOP3.LUT R9, R9, 0xfffffff8, RZ, 0xc0, !PT ;  /* 0xfffffff809099812 */ /* 0x000fca00078ec0ff */
[----:B-1----:R-:W-:Y:S01]  /*1e20*/  @!P1 IMAD.WIDE R14, R9, 0x2, R4 ;  /* 0x00000002090e9825 */ /* 0x002fe200078e0204 */
[----:B------:R-:W-:Y:S02]  /*1e30*/  @!P0 SHF.R.S32.HI R9, RZ, 0x1f, R8 ;  /* 0x0000001fff098819 */ /* 0x000fe40000011408 */
[----:B--2---:R-:W-:Y:S02]  /*1e40*/  @!P1 LEA.HI R12, R10, R0, RZ, 0x3 ;  /* 0x000000000a0c9211 */ /* 0x004fe400078f18ff */
[----:B------:R-:W-:Y:S02]  /*1e50*/  @!P1 LEA R10, P2, R2, R4, 0x1 ;  /* 0x00000004020a9211 */ /* 0x000fe400078408ff */
[----:B---3--:R-:W-:Y:S01]  /*1e60*/  @!P1 SHF.R.S32.HI R7, RZ, 0x1f, R27 ;  /* 0x0000001fff079819 */ /* 0x008fe2000001141b */
[----:B------:R-:W-:Y:S01]  /*1e70*/  SHFL.IDX PT, R6, R20, 0x3, 0x181f ;  /* 0x00781f0014067f89 */ /* 0x000fe200000e0000 */
[----:B------:R-:W-:Y:S02]  /*1e80*/  @!P1 LOP3.LUT R12, R12, 0xfffffff8, RZ, 0xc0, !PT ;  /* 0xfffffff80c0c9812 */ /* 0x000fe400078ec0ff */
[----:B------:R-:W-:-:S02]  /*1e90*/  @!P1 LEA.HI R11, R7, R27, RZ, 0x3 ;  /* 0x0000001b070b9211 */ /* 0x000fc400078f18ff */
[----:B------:R-:W1:Y:S01]  /*1ea0*/  SHFL.IDX PT, R7, R19, 0x3, 0x181f ;  /* 0x00781f0013077f89 */ /* 0x000e6200000e0000 */
[----:B------:R-:W-:Y:S01]  /*1eb0*/  @!P1 IMAD.WIDE R12, R12, 0x2, R4 ;  /* 0x000000020c0c9825 */ /* 0x000fe200078e0204 */
[----:B------:R-:W-:Y:S02]  /*1ec0*/  @!P1 LOP3.LUT R16, R11, 0xfffffff8, RZ, 0xc0, !PT ;  /* 0xfffffff80b109812 */ /* 0x000fe400078ec0ff */
[----:B------:R-:W-:Y:S02]  /*1ed0*/  @!P1 LEA.HI.X R11, R2, R5, R3, 0x1, P2 ;  /* 0x00000005020b9211 */ /* 0x000fe400010f0c03 */
[----:B------:R-:W-:Y:S01]  /*1ee0*/  ISETP.GE.AND P2, PT, R0, c[0x0][0x198], PT ;  /* 0x0000660000007a0c */ /* 0x000fe20003f46270 */
[----:B------:R-:W-:Y:S01]  /*1ef0*/  @!P1 IMAD.WIDE R4, R16, 0x2, R4 ;  /* 0x0000000210049825 */ /* 0x000fe200078e0204 */
[----:B------:R-:W-:Y:S01]  /*1f00*/  @!P0 LEA.HI R9, R9, R8, RZ, 0x3 ;  /* 0x0000000809098211 */ /* 0x000fe200078f18ff */
[----:B------:R2:W-:Y:S04]  /*1f10*/  @!P1 LDGSTS.E.BYPASS.LTC128B.128 [R76+0x6080], [R10.64], !P4 ;  /* 0x060800000a4c9fae */ /* 0x0005e8000e101d52 */
[----:B------:R3:W-:Y:S01]  /*1f20*/  @!P1 LDGSTS.E.BYPASS.LTC128B.128 [R76+0xa080], [R14.64], !P5 ;  /* 0x0a0800000e4c9fae */ /* 0x0007e2000e901d52 */
[----:B------:R-:W-:-:S05]  /*1f30*/  ISETP.GE.AND P5, PT, R2, c[0x0][0x1d4], PT ;  /* 0x0000750002007a0c */ /* 0x000fca0003fa6270 */
[----:B------:R4:W-:Y:S04]  /*1f40*/  @!P1 LDGSTS.E.BYPASS.LTC128B.128 [R76+0xe080], [R12.64], !P2 ;  /* 0x0e0800000c4c9fae */ /* 0x0009e8000d101d52 */
[----:B------:R5:W-:Y:S04]  /*1f50*/  @!P1 LDGSTS.E.BYPASS.LTC128B.128 [R76+0x12080], [R4.64], !P3 ;  /* 0x12080000044c9fae */ /* 0x000be8000d901d52 */
[----:B------:R-:W-:Y:S02]  /*1f60*/  @P5 LOP3.LUT R85, R85, 0x1, RZ, 0xfc, !PT ;  /* 0x0000000155555812 */ /* 0x000fe400078efcff */
[----:B------:R-:W-:-:S03]  /*1f70*/  ISETP.GE.AND P5, PT, R0, c[0x0][0x1d4], PT ;  /* 0x0000750000007a0c */ /* 0x000fc60003fa6270 */
[----:B------:R-:W-:Y:S01]  /*1f80*/  STL [R1+0x28], R85 ;  /* 0x0000285501007387 */ /* 0x000fe20000100800 */
[----:B--2---:R-:W-:-:S05]  /*1f90*/  @!P0 LOP3.LUT R10, R9, 0xfffffff8, RZ, 0xc0, !PT ;  /* 0xfffffff8090a8812 */ /* 0x004fca00078ec0ff */
[----:B-1----:R-:W-:Y:S01]  /*1fa0*/  @!P0 IMAD.WIDE R10, R10, 0x2, R6 ;  /* 0x000000020a0a8825 */ /* 0x002fe200078e0206 */
[----:B----4-:R-:W1:Y:S01]  /*1fb0*/  S2R R12, SR_CTAID.Y ;  /* 0x00000000000c7919 */ /* 0x010e620000002600 */
[----:B-----5:R-:W-:-:S04]  /*1fc0*/  @!P0 LEA R4, P1, R2, R6, 0x1 ;  /* 0x0000000602048211 */ /* 0x020fc800078208ff */
[----:B------:R-:W-:Y:S02]  /*1fd0*/  @!P0 LEA.HI.X R5, R2, R7, R3, 0x1, P1 ;  /* 0x0000000702058211 */ /* 0x000fe400008f0c03 */
[----:B------:R-:W-:Y:S02]  /*1fe0*/  @!P0 SHF.R.S32.HI R2, RZ, 0x1f, R0 ;  /* 0x0000001fff028819 */ /* 0x000fe40000011400 */
[----:B------:R-:W-:Y:S01]  /*1ff0*/  ISETP.GE.AND P1, PT, R8, c[0x0][0x198], PT ;  /* 0x0000660008007a0c */ /* 0x000fe20003f26270 */
[----:B------:R2:W-:Y:S01]  /*2000*/  @!P0 LDGSTS.E.BYPASS.LTC128B.128 [R76+0x7080], [R4.64], !P4 ;  /* 0x07080000044c8fae */ /* 0x0005e2000e101d52 */
[----:B------:R-:W-:Y:S01]  /*2010*/  @!P0 LEA.HI R2, R2, R0, RZ, 0x3 ;  /* 0x0000000002028211 */ /* 0x000fe200078f18ff */
[----:B------:R-:W-:Y:S01]  /*2020*/  IMAD.U32 R8, RZ, RZ, UR20 ;  /* 0x00000014ff087e24 */ /* 0x000fe2000f8e00ff */
[----:B------:R-:W-:Y:S01]  /*2030*/  IADD3 R0, -R77, UR27, RZ ;  /* 0x0000001b4d007c10 */ /* 0x000fe2000fffe1ff */
[----:B------:R-:W-:Y:S01]  /*2040*/  UIADD3 UR27, UR17, -0x1, URZ ;  /* 0xffffffff111b7890 */ /* 0x000fe2000fffe03f */
[----:B------:R-:W-:-:S02]  /*2050*/  @!P0 LOP3.LUT R2, R2, 0xfffffff8, RZ, 0xc0, !PT ;  /* 0xfffffff802028812 */ /* 0x000fc400078ec0ff */
[----:B------:R-:W-:Y:S01]  /*2060*/  ISETP.GE.AND P4, PT, R27, c[0x0][0x1d4], PT ;  /* 0x000075001b007a0c */ /* 0x000fe20003f86270 */
[----:B------:R-:W-:Y:S02]  /*2070*/  USHF.R.S32.HI UR20, URZ, 0x1f, UR27 ;  /* 0x0000001f3f147899 */ /* 0x000fe4000801141b */
[----:B------:R-:W-:Y:S01]  /*2080*/  @!P0 IMAD.WIDE R2, R2, 0x2, R6 ;  /* 0x0000000202028825 */ /* 0x000fe200078e0206 */
[----:B------:R-:W-:Y:S01]  /*2090*/  UIMAD.WIDE.U32 UR32, UR27, UR4, URZ ;  /* 0x000000041b2072a5 */ /* 0x000fe2000f8e003f */
[----:B------:R4:W-:Y:S01]  /*20a0*/  @!P0 LDGSTS.E.BYPASS.LTC128B.128 [R76+0xb080], [R10.64], !P1 ;  /* 0x0b0800000a4c8fae */ /* 0x0009e2000c901d52 */
[C---:B------:R-:W-:Y:S01]  /*20b0*/  ISETP.GE.AND P1, PT, R0.reuse, 0x21, PT ;  /* 0x000000210000780c */ /* 0x040fe20003f26270 */
[----:B------:R-:W-:Y:S02]  /*20c0*/  UIMAD UR4, UR20, UR4, URZ ;  /* 0x00000004140472a4 */ /* 0x000fe4000f8e023f */
[----:B------:R5:W-:Y:S01]  /*20d0*/  @!P0 LDGSTS.E.BYPASS.LTC128B.128 [R76+0xf080], [R2.64], !P2 ;  /* 0x0f080000024c8fae */ /* 0x000be2000d101d52 */
[----:B------:R-:W-:Y:S01]  /*20e0*/  ISETP.GE.AND P2, PT, R0, 0x1, PT ;  /* 0x000000010000780c */ /* 0x000fe20003f46270 */
[----:B------:R-:W-:Y:S01]  /*20f0*/  UIMAD UR4, UR27, UR5, UR4 ;  /* 0x000000051b0472a4 */ /* 0x000fe2000f8e0204 */
[----:B------:R-:W-:Y:S01]  /*2100*/  @!P0 SHF.R.S32.HI R0, RZ, 0x1f, R27 ;  /* 0x0000001fff008819 */ /* 0x000fe2000001141b */
[----:B------:R-:W-:-:S02]  /*2110*/  UISETP.GT.AND UP0, UPT, UR27, UR8, UPT ;  /* 0x000000081b00728c */ /* 0x000fc4000bf04270 */
[----:B------:R-:W-:Y:S01]  /*2120*/  UMOV UR5, 0x5 ;  /* 0x0000000500057882 */ /* 0x000fe20000000000 */
[----:B------:R-:W-:Y:S01]  /*2130*/  @!P0 LEA.HI R0, R0, R27, RZ, 0x3 ;  /* 0x0000001b00008211 */ /* 0x000fe200078f18ff */
[----:B------:R-:W-:Y:S01]  /*2140*/  UIADD3 UR4, UR33, UR4, URZ ;  /* 0x0000000421047290 */ /* 0x000fe2000fffe03f */
[----:B--2---:R-:W-:Y:S02]  /*2150*/  IMAD.IADD R5, R23, 0x1, R17 ;  /* 0x0000000117057824 */ /* 0x004fe400078e0211 */
[----:B------:R-:W-:Y:S01]  /*2160*/  @!P0 LOP3.LUT R0, R0, 0xfffffff8, RZ, 0xc0, !PT ;  /* 0xfffffff800008812 */ /* 0x000fe200078ec0ff */
[----:B------:R-:W-:Y:S01]  /*2170*/  IMAD.MOV.U32 R4, RZ, RZ, R22 ;  /* 0x000000ffff047224 */ /* 0x000fe200078e0016 */
[----:B------:R-:W-:-:S03]  /*2180*/  UIMAD UR4, UR4, 0x30, URZ ;  /* 0x00000030040478a4 */ /* 0x000fc6000f8e023f */
[----:B-1----:R-:W-:-:S04]  /*2190*/  IMAD.WIDE.U32 R4, R12, c[0x0][0x1e8], R4 ;  /* 0x00007a000c047a25 */ /* 0x002fc800078e0004 */
[----:B------:R-:W-:Y:S01]  /*21a0*/  @!P0 IMAD.WIDE R6, R0, 0x2, R6 ;  /* 0x0000000200068825 */ /* 0x000fe200078e0206 */
[----:B------:R-:W-:Y:S02]  /*21b0*/  IADD3 R5, R5, UR25, RZ ;  /* 0x0000001905057c10 */ /* 0x000fe4000fffe0ff */
[----:B----4-:R-:W-:Y:S02]  /*21c0*/  LEA.HI R10, R75, R81, RZ, 0x4 ;  /* 0x000000514b0a7211 */ /* 0x010fe400078f20ff */
[----:B------:R1:W-:Y:S01]  /*21d0*/  @!P0 LDGSTS.E.BYPASS.LTC128B.128 [R76+0x13080], [R6.64], !P3 ;  /* 0x13080000064c8fae */ /* 0x0003e2000d901d52 */
[----:B-----5:R-:W-:Y:S01]  /*21e0*/  IMAD.IADD R3, R25, 0x1, R18 ;  /* 0x0000000119037824 */ /* 0x020fe200078e0212 */
[----:B------:R-:W-:Y:S01]  /*21f0*/  LOP3.LUT P3, RZ, R85, 0x1, RZ, 0xc0, !PT ;  /* 0x0000000155ff7812 */ /* 0x000fe2000786c0ff */
[----:B------:R-:W-:Y:S01]  /*2200*/  IMAD.MOV.U32 R2, RZ, RZ, R24 ;  /* 0x000000ffff027224 */ /* 0x000fe200078e0018 */
[----:B------:R-:W0:Y:S01]  /*2210*/  LDGDEPBAR ;  /* 0x00000000000079af */ /* 0x000e220000000000 */
[----:B------:R-:W-:-:S04]  /*2220*/  IMAD.WIDE.U32 R82, R8, c[0x0][0x1f0], R4 ;  /* 0x00007c0008527a25 */ /* 0x000fc800078e0004 */
[----:B------:R-:W-:Y:S01]  /*2230*/  IMAD.WIDE.U32 R2, R12, c[0x0][0x210], R2 ;  /* 0x000084000c027a25 */ /* 0x000fe200078e0002 */
[----:B------:R-:W-:Y:S01]  /*2240*/  IADD3 R79, R83, UR26, RZ ;  /* 0x0000001a534f7c10 */ /* 0x000fe2000fffe0ff */
[----:B------:R-:W-:Y:S02]  /*2250*/  STL.64 [R1+0x38], R82 ;  /* 0x0000385201007387 */ /* 0x000fe40000100a00 */
[----:B------:R-:W-:Y:S01]  /*2260*/  IMAD.U32 R4, RZ, RZ, UR30 ;  /* 0x0000001eff047e24 */ /* 0x000fe2000f8e00ff */
[----:B------:R-:W-:Y:S01]  /*2270*/  IADD3 R3, R3, UR24, RZ ;  /* 0x0000001803037c10 */ /* 0x000fe2000fffe0ff */
[----:B------:R-:W-:Y:S01]  /*2280*/  UIADD3 UR24, UR31, UR23, URZ ;  /* 0x000000171f187290 */ /* 0x000fe2000fffe03f */
[----:B------:R-:W-:Y:S02]  /*2290*/  IMAD.MOV.U32 R78, RZ, RZ, R82 ;  /* 0x000000ffff4e7224 */ /* 0x000fe400078e0052 */
[----:B------:R-:W-:Y:S01]  /*22a0*/  IMAD.U32 R5, RZ, RZ, UR31 ;  /* 0x0000001fff057e24 */ /* 0x000fe2000f8e00ff */
[----:B------:R-:W-:Y:S01]  /*22b0*/  UIMAD UR23, UR24, UR27, URZ ;  /* 0x0000001b181772a4 */ /* 0x000fe2000f8e023f */
[----:B------:R-:W-:Y:S01]  /*22c0*/  IMAD.WIDE.U32 R4, R4, UR27, R78 ;  /* 0x0000001b04047c25 */ /* 0x000fe2000f8e004e */
[----:B------:R-:W-:Y:S02]  /*22d0*/  STL.64 [R1+0x30], R78 ;  /* 0x0000304e01007387 */ /* 0x000fe40000100a00 */
[----:B------:R-:W-:Y:S01]  /*22e0*/  UIMAD UR23, UR20, UR30, UR23 ;  /* 0x0000001e141772a4 */ /* 0x000fe2000f8e0217 */
[----:B------:R-:W-:Y:S01]  /*22f0*/  IMAD.WIDE.U32 R30, R8, c[0x0][0x218], R2 ;  /* 0x00008600081e7a25 */ /* 0x000fe200078e0002 */
[----:B------:R-:W-:Y:S01]  /*2300*/  USHF.L.U32 UR20, UR6, 0x5, URZ ;  /* 0x0000000506147899 */ /* 0x000fe2000800063f */
[C---:B------:R-:W-:Y:S01]  /*2310*/  @P2 LEA R2, P0, R4.reuse, c[0x0][0x1c8], 0x1 ;  /* 0x0000720004022a11 */ /* 0x040fe200078008ff */
[----:B------:R-:W-:Y:S01]  /*2320*/  USHF.L.U64.HI UR6, UR6, UR5, UR7 ;  /* 0x0000000506067299 */ /* 0x000fe20008010207 */
[----:B-1----:R-:W-:Y:S01]  /*2330*/  IMAD.U32 R6, RZ, RZ, UR32 ;  /* 0x00000020ff067e24 */ /* 0x002fe2000f8e00ff */
[----:B------:R-:W-:Y:S01]  /*2340*/  IADD3 R0, R5, UR23, RZ ;  /* 0x0000001705007c10 */ /* 0x000fe2000fffe0ff */
[----:B------:R-:W-:Y:S01]  /*2350*/  IMAD.MOV.U32 R28, RZ, RZ, R30 ;  /* 0x000000ffff1c7224 */ /* 0x000fe200078e001e */
[----:B------:R-:W-:Y:S01]  /*2360*/  IADD3 R29, R31, UR28, RZ ;  /* 0x0000001c1f1d7c10 */ /* 0x000fe2000fffe0ff */
[----:B------:R-:W-:Y:S01]  /*2370*/  IMAD.U32 R7, RZ, RZ, UR33 ;  /* 0x00000021ff077e24 */ /* 0x000fe2000f8e00ff */
[C---:B------:R-:W-:Y:S01]  /*2380*/  @P2 LEA.HI.X R3, R4.reuse, c[0x0][0x1cc], R0, 0x1, P0 ;  /* 0x0000730004032a11 */ /* 0x040fe200000f0c00 */
[----:B------:R-:W-:Y:S01]  /*2390*/  STL.64 [R1+0x48], R30 ;  /* 0x0000481e01007387 */ /* 0x000fe20000100a00 */
[----:B------:R-:W-:Y:S01]  /*23a0*/  @P1 IADD3 R4, P0, R4, UR20, RZ ;  /* 0x0000001404041c10 */ /* 0x000fe2000ff1e0ff */
[----:B------:R-:W-:-:S02]  /*23b0*/  IMAD.WIDE.U32 R6, R6, 0x30, R28 ;  /* 0x0000003006067825 */ /* 0x000fc400078e001c */
[----:B------:R1:W-:Y:S01]  /*23c0*/  @P2 LDGSTS.E.BYPASS.LTC128B.128 [R76+0x14080], [R2.64], !P3 ;  /* 0x14080000024c2fae */ /* 0x0003e2000d901d52 */
[----:B------:R-:W-:Y:S02]  /*23d0*/  @P1 IADD3.X R0, R0, UR6, RZ, P0, !PT ;  /* 0x0000000600001c10 */ /* 0x000fe400087fe4ff */
[C---:B------:R-:W-:Y:S01]  /*23e0*/  @P1 LEA R8, P0, R4.reuse, c[0x0][0x1c8], 0x1 ;  /* 0x0000720004081a11 */ /* 0x040fe200078008ff */
[----:B------:R1:W-:Y:S01]  /*23f0*/  @P2 LDGSTS.E.BYPASS.LTC128B.128 [R76+0x15880], [R2.64+0x80], !P6 ;  /* 0x15880080024c2fae */ /* 0x0003e2000f101d52 */
[----:B------:R-:W-:Y:S02]  /*2400*/  ISETP.GT.AND P3, PT, R81, 0x7f, PT ;  /* 0x0000007f5100780c */ /* 0x000fe40003f64270 */
[----:B------:R-:W-:Y:S01]  /*2410*/  @P1 LEA.HI.X R9, R4, c[0x0][0x1cc], R0, 0x1, P0 ;  /* 0x0000730004091a11 */ /* 0x000fe200000f0c00 */
[----:B------:R1:W-:Y:S01]  /*2420*/  @P2 LDGSTS.E.BYPASS.LTC128B.128 [R76+0x17080], [R2.64+0x100], !P5 ;  /* 0x17080100024c2fae */ /* 0x0003e2000e901d52 */
[----:B------:R-:W-:Y:S02]  /*2430*/  IADD3 R0, R7, UR4, RZ ;  /* 0x0000000407007c10 */ /* 0x000fe4000fffe0ff */
[----:B------:R-:W-:Y:S01]  /*2440*/  LEA R12, P0, R6, c[0x0][0x1f8], 0x1 ;  /* 0x00007e00060c7a11 */ /* 0x000fe200078008ff */
[----:B------:R1:W-:Y:S01]  /*2450*/  @P2 LDGSTS.E.BYPASS.LTC128B.128 [R76+0x18880], [R2.64+0x180], !P4 ;  /* 0x18880180024c2fae */ /* 0x0003e2000e101d52 */
[----:B------:R-:W-:-:S02]  /*2460*/  LOP3.LUT P2, RZ, R85, 0x1, RZ, 0xc0, !PT ;  /* 0x0000000155ff7812 */ /* 0x000fc4000784c0ff */
[----:B------:R-:W-:Y:S01]  /*2470*/  LEA.HI.X R13, R6, c[0x0][0x1fc], R0, 0x1, P0 ;  /* 0x00007f00060d7a11 */ /* 0x000fe200000f0c00 */
[----:B------:R-:W-:Y:S01]  /*2480*/  IMAD.SHL.U32 R6, R77, 0x8, RZ ;  /* 0x000000084d067824 */ /* 0x000fe200078e00ff */
[----:B------:R-:W-:Y:S01]  /*2490*/  STL.64 [R1+0x40], R28 ;  /* 0x0000401c01007387 */ /* 0x000fe20000100a00 */
[----:B------:R-:W-:Y:S01]  /*24a0*/  @!P3 IMAD.MOV.U32 R7, RZ, RZ, c[0x0][0x208] ;  /* 0x00008200ff07b624 */ /* 0x000fe200078e00ff */
[----:B------:R-:W-:Y:S01]  /*24b0*/  P2R R16, PR, RZ, 0x8 ;  /* 0x00000008ff107803 */ /* 0x000fe20000000000 */
[----:B------:R-:W-:-:S03]  /*24c0*/  @!P3 IMAD.MOV.U32 R11, RZ, RZ, c[0x0][0x20c] ;  /* 0x00008300ff0bb624 */ /* 0x000fc600078e00ff */
[----:B---3--:R-:W-:-:S03]  /*24d0*/  @!P3 LEA R14, P0, R7, R12, 0x6 ;  /* 0x0000000c070eb211 */ /* 0x008fc600078030ff */
[----:B------:R2:W-:Y:S01]  /*24e0*/  @P1 LDGSTS.E.BYPASS.LTC128B.128 [R76+0x15080], [R8.64], !P2 ;  /* 0x15080000084c1fae */ /* 0x0005e2000d101d52 */
[----:B------:R-:W-:Y:S02]  /*24f0*/  @!P3 LEA.HI.X R15, R7, R13, R11, 0x6, P0 ;  /* 0x0000000d070fb211 */ /* 0x000fe400000f340b */
[----:B------:R-:W-:Y:S01]  /*2500*/  LOP3.LUT P0, RZ, R26, 0x2, RZ, 0xc0, !PT ;  /* 0x000000021aff7812 */ /* 0x000fe2000780c0ff */
[----:B------:R2:W-:Y:S01]  /*2510*/  @P1 LDGSTS.E.BYPASS.LTC128B.128 [R76+0x16880], [R8.64+0x80], !P6 ;  /* 0x16880080084c1fae */ /* 0x0005e2000f101d52 */
[----:B------:R-:W-:-:S03]  /*2520*/  SEL R7, RZ, 0x1, P2 ;  /* 0x00000001ff077807 */ /* 0x000fc60001000000 */
[----:B------:R2:W-:Y:S04]  /*2530*/  @P1 LDGSTS.E.BYPASS.LTC128B.128 [R76+0x18080], [R8.64+0x100], !P5 ;  /* 0x18080100084c1fae */ /* 0x0005e8000e901d52 */
[----:B------:R2:W-:Y:S01]  /*2540*/  @P1 LDGSTS.E.BYPASS.LTC128B.128 [R76+0x19880], [R8.64+0x180], !P4 ;  /* 0x19880180084c1fae */ /* 0x0005e2000e101d52 */
[C---:B-1----:R-:W-:Y:S02]  /*2550*/  LOP3.LUT R2, R10.reuse, 0xfffffff0, RZ, 0xc0, !PT ;  /* 0xfffffff00a027812 */ /* 0x042fe400078ec0ff */
        /* <DEDUP_REMOVED lines=46> */
[----:B------:R-:W-:-:S02]  /*2840*/  IADD3 R5, R72, UR10, -R77 ;  /* 0x0000000a48057c10 */ /* 0x000fc4000fffe84d */
        /* <DEDUP_REMOVED lines=36> */
[----:B--2---:R-:W1:Y:S04]  /*2a90*/  LDSM.16.M88.4 R8, [R135+0x14080] ;  /* 0x014080008708783b */ /* 0x004e680000000200 */
[----:B------:R-:W2:Y:S04]  /*2aa0*/  LDSM.16.M88.4 R20, [R135+0x14880] ;  /* 0x014880008714783b */ /* 0x000ea80000000200 */
[----:B------:R-:W3:Y:S04]  /*2ab0*/  LDSM.16.M88.4 R28, [R135+0x15080] ;  /* 0x01508000871c783b */ /* 0x000ee80000000200 */
[----:B------:R-:W4:Y:S04]  /*2ac0*/  LDSM.16.M88.4 R44, [R242] ;  /* 0x00000000f22c783b */ /* 0x000f280000000200 */
[----:B------:R-:W5:Y:S04]  /*2ad0*/  LDSM.16.M88.4 R48, [R242+0x800] ;  /* 0x00080000f230783b */ /* 0x000f680000000200 */
        /* <DEDUP_REMOVED lines=18> */
[----:B---3--:R-:W-:Y:S08]  /*2c00*/  HMMA.16816.F32.BF16 R40, R160, R28, RZ ;  /* 0x0000001ca028723c */ /* 0x008ff000000418ff */
[----:B----4-:R-:W-:Y:S04]  /*2c10*/  HMMA.16816.F32.BF16 R20, R164, R46, R24 ;  /* 0x0000002ea414723c */ /* 0x010fe80000041818 */
[----:B------:R1:W-:Y:S01]  /*2c20*/  LDGSTS.E.BYPASS.LTC128B.128 [R76+0x8880], [R12.64+0x180], !P3 ;  /* 0x088801800c4c7fae */ /* 0x0003e2000d901d52 */
[----:B------:R-:W-:-:S03]  /*2c30*/  ISETP.NE.AND P3, PT, R16, RZ, PT ;  /* 0x000000ff1000720c */ /* 0x000fc60003f65270 */
[C---:B------:R-:W-:Y:S08]  /*2c40*/  HMMA.16816.F32.BF16 R16, R160.reuse, R8, RZ ;  /* 0x00000008a010723c */ /* 0x040ff000000418ff */
[----:B------:R-:W-:Y:S02]  /*2c50*/  HMMA.16816.F32.BF16 R8, R160, R30, RZ ;  /* 0x0000001ea008723c */ /* 0x000fe400000418ff */
[----:B------:R-:W-:-:S02]  /*2c60*/  @!P3 ISETP.LT.OR P6, PT, R5, 0x21, !P6 ;  /* 0x000000210500b80c */ /* 0x000fc400077c1670 */
[C---:B------:R-:W-:Y:S02]  /*2c70*/  @!P3 ISETP.LT.OR P2, PT, R5.reuse, 0x21, !P2 ;  /* 0x000000210500b80c */ /* 0x040fe40005741670 */
[C---:B------:R-:W-:Y:S02]  /*2c80*/  @!P3 ISETP.LT.OR P1, PT, R5.reuse, 0x21, !P1 ;  /* 0x000000210500b80c */ /* 0x040fe40004f21670 */
[----:B------:R-:W-:Y:S01]  /*2c90*/  @!P3 ISETP.LT.OR P0, PT, R5, 0x21, !P0 ;  /* 0x000000210500b80c */ /* 0x000fe20004701670 */
[----:B-----5:R-:W-:Y:S01]  /*2ca0*/  HMMA.16816.F32.BF16 R24, R164, R48, R32 ;  /* 0x00000030a418723c */ /* 0x020fe20000041820 */
        /* <DEDUP_REMOVED lines=185> */
.L_x_240:
        /* <DEDUP_REMOVED lines=9> */
[----:B------:R-:W-:Y:S01]  /*38d0*/  ULDC UR7, c[0x0][0x324] ;  /* 0x0000c90000077ab9 */ /* 0x000fe20000000800 */
[----:B------:R-:W-:Y:S01]  /*38e0*/  LOP3.LUT R8, R7, 0xffffff8, RZ, 0xc0, !PT ;  /* 0x0ffffff807087812 */ /* 0x000fe200078ec0ff */
[----:B------:R-:W-:Y:S01]  /*38f0*/  FMUL.FTZ R7, R48, c[0x0][0x320] ;  /* 0x0000c80030077a20 */ /* 0x000fe20000410000 */
[----:B------:R-:W-:Y:S01]  /*3900*/  SHF.R.S32.HI R10, RZ, 0x1f, R2 ;  /* 0x0000001fff0a7819 */ /* 0x000fe20000011402 */
[----:B------:R-:W-:Y:S01]  /*3910*/  ULOP3.LUT UR7, URZ, UR7, URZ, 0x33, !UPT ;  /* 0x000000073f077292 */ /* 0x000fe2000f8e333f */
[----:B------:R-:W-:Y:S01]  /*3920*/  PLOP3.LUT P1, PT, PT, PT, UP0, 0x80, 0x0 ;  /* 0x000000000000781c */ /* 0x000fe20003f2f008 */
[----:B------:R-:W-:Y:S01]  /*3930*/  IMAD.IADD R9, R73, 0x1, -R8 ;  /* 0x0000000149097824 */ /* 0x000fe200078e0a08 */
[----:B------:R4:W2:Y:S01]  /*3940*/  MUFU.TANH R22, R7 ;  /* 0x0000000700167308 */ /* 0x0008a20000002400 */
[----:B------:R-:W-:Y:S01]  /*3950*/  PLOP3.LUT P0, PT, PT, PT, UP0, 0x80, 0x0 ;  /* 0x000000000000781c */ /* 0x000fe20003f0f008 */
[----:B------:R-:W-:Y:S01]  /*3960*/  UISETP.GE.AND UP0, UPT, UR9, 0x1, UPT ;  /* 0x000000010900788c */ /* 0x000fe2000bf06270 */
        /* <DEDUP_REMOVED lines=30> */
[----:B------:R-:W-:Y:S01]  /*3b50*/  IADD3 R9, -R11, UR10, R72 ;  /* 0x0000000a0b097c10 */ /* 0x000fe2000fffe148 */
[----:B------:R1:W-:Y:S01]  /*3b60*/  STL [R1+0x7c], R11 ;  /* 0x00007c0b01007387 */ /* 0x0003e20000100800 */
[----:B------:R-:W-:-:S04]  /*3b70*/  IADD3 R2, R2, -UR12, RZ ;  /* 0x8000000c02027c10 */ /* 0x000fc8000fffe0ff */
        /* <DEDUP_REMOVED lines=9> */
[----:B--23--:R-:W-:Y:S01]  /*3c10*/  IMAD.U32 R12, RZ, RZ, UR12 ;  /* 0x0000000cff0c7e24 */ /* 0x00cfe2000f8e00ff */
[----:B------:R-:W-:Y:S04]  /*3c20*/  BSSY B0, `(.L_x_242) ;  /* 0x0000011000007945 */ /* 0x000fe80003800000 */
[----:B------:R-:W-:-:S04]  /*3c30*/  IADD3 R6, -R12, UR10, R6 ;  /* 0x0000000a0c067c10 */ /* 0x000fc8000fffe106 */
[----:B------:R-:W-:-:S13]  /*3c40*/  ISETP.GT.AND P0, PT, R6, -0x1, PT ;  /* 0xffffffff0600780c */ /* 0x000fda0003f04270 */
[----:B------:R-:W-:Y:S05]  /*3c50*/  @P0 BRA `(.L_x_243) ;  /* 0x0000008000000947 */ /* 0x000fea0003800000 */
[----:B------:R-:W-:Y:S01]  /*3c60*/  UISETP.NE.AND UP0, UPT, UR9, 0x1, UPT ;  /* 0x000000010900788c */ /* 0x000fe2000bf05270 */
[----:B------:R-:W-:-:S05]  /*3c70*/  LOP3.LUT R6, RZ, R6, RZ, 0x33, !PT ;  /* 0x00000006ff067212 */ /* 0x000fca00078e33ff */
[----:B------:R-:W-:Y:S02]  /*3c80*/  PLOP3.LUT P1, PT, PT, PT, UP0, 0x80, 0x0 ;  /* 0x000000000000781c */ /* 0x000fe40003f2f008 */
[----:B------:R-:W-:-:S11]  /*3c90*/  PLOP3.LUT P0, PT, PT, PT, UP0, 0x80, 0x0 ;  /* 0x000000000000781c */ /* 0x000fd60003f0f008 */
[----:B------:R-:W-:-:S05]  /*3ca0*/  @P1 IMAD.HI.U32 R12, R6, c[0x0][0x330], RZ ;  /* 0x0000cc00060c1a27 */ /* 0x000fca00078e00ff */
[----:B------:R-:W-:-:S04]  /*3cb0*/  @P0 SHF.R.U32.HI R6, RZ, c[0x0][0x334], R12 ;  /* 0x0000cd00ff060a19 */ /* 0x000fc8000001160c */
[----:B------:R-:W-:Y:S01]  /*3cc0*/  LOP3.LUT R6, RZ, R6, RZ, 0x33, !PT ;  /* 0x00000006ff067212 */ /* 0x000fe200078e33ff */
[----:B------:R-:W-:Y:S05]  /*3cd0*/  BRA `(.L_x_244) ;  /* 0x0000005000007947 */ /* 0x000fea0003800000 */
.L_x_243:
[----:B------:R-:W-:-:S06]  /*3ce0*/  UISETP.NE.AND UP0, UPT, UR9, 0x1, UPT ;  /* 0x000000010900788c */ /* 0x000fcc000bf05270 */
[----:B------:R-:W-:Y:S02]  /*3cf0*/  PLOP3.LUT P1, PT, PT, PT, UP0, 0x80, 0x0 ;  /* 0x000000000000781c */ /* 0x000fe40003f2f008 */
[----:B------:R-:W-:-:S11]  /*3d00*/  PLOP3.LUT P0, PT, PT, PT, UP0, 0x80, 0x0 ;  /* 0x000000000000781c */ /* 0x000fd60003f0f008 */
[----:B------:R-:W-:-:S05]  /*3d10*/  @P1 IMAD.HI.U32 R12, R6, c[0x0][0x330], RZ ;  /* 0x0000cc00060c1a27 */ /* 0x000fca00078e00ff */
[----:B------:R-:W-:Y:S02]  /*3d20*/  @P0 SHF.R.U32.HI R6, RZ, c[0x0][0x334], R12 ;  /* 0x0000cd00ff060a19 */ /* 0x000fe4000001160c */
.L_x_244:
[----:B------:R-:W-:Y:S05]  /*3d30*/  BSYNC B0 ;  /* 0x0000000000007941 */ /* 0x000fea0003800000 */
.L_x_242:
[----:B------:R-:W-:-:S05]  /*3d40*/  IMAD R6, R6, c[0x0][0x32c], R11 ;  /* 0x0000cb0006067a24 */ /* 0x000fca00078e020b */
[----:B------:R-:W-:Y:S02]  /*3d50*/  IADD3 R12, R6, c[0x0][0x32c], RZ ;  /* 0x0000cb00060c7a10 */ /* 0x000fe40007ffe0ff */
[----:B------:R-:W-:Y:S02]  /*3d60*/  IMNMX R2, R2, R6, !PT ;  /* 0x0000000602027217 */ /* 0x000fe40007800200 */
[----:B------:R-:W-:Y:S02]  /*3d70*/  IMNMX R5, R5, R12, PT ;  /* 0x0000000c05057217 */ /* 0x000fe40003800200 */
.L_x_241:
        /* <DEDUP_REMOVED lines=55> */
[----:B------:R-:W-:Y:S01]  /*40f0*/  UISETP.GE.AND UP6, UPT, UR9, 0x1, UPT ;  /* 0x000000010900788c */ /* 0x000fe2000bfc6270 */
        /* <DEDUP_REMOVED lines=38> */
[----:B--234-:R-:W-:Y:S01]  /*4360*/  IMAD.U32 R7, RZ, RZ, UR12 ;  /* 0x0000000cff077e24 */ /* 0x01cfe2000f8e00ff */
[----:B------:R-:W-:Y:S04]  /*4370*/  BSSY B0, `(.L_x_246) ;  /* 0x0000015000007945 */ /* 0x000fe80003800000 */
[----:B------:R-:W-:-:S04]  /*4380*/  IADD3 R6, -R7, UR10, R6 ;  /* 0x0000000a07067c10 */ /* 0x000fc8000fffe106 */
[----:B------:R-:W-:-:S13]  /*4390*/  ISETP.GT.AND P0, PT, R6, -0x1, PT ;  /* 0xffffffff0600780c */ /* 0x000fda0003f04270 */
[----:B------:R-:W-:Y:S05]  /*43a0*/  @P0 BRA `(.L_x_247) ;  /* 0x000000a000000947 */ /* 0x000fea0003800000 */
[----:B------:R-:W-:Y:S01]  /*43b0*/  UP2UR UR22, UPR, URZ, 0x1 ;  /* 0x000000013f167883 */ /* 0x000fe20008000000 */
[----:B------:R-:W-:Y:S01]  /*43c0*/  LOP3.LUT R6, RZ, R6, RZ, 0x33, !PT ;  /* 0x00000006ff067212 */ /* 0x000fe200078e33ff */
[----:B------:R-:W-:-:S06]  /*43d0*/  UISETP.NE.AND UP0, UPT, UR9, 0x1, UPT ;  /* 0x000000010900788c */ /* 0x000fcc000bf05270 */
[----:B------:R-:W-:Y:S02]  /*43e0*/  PLOP3.LUT P1, PT, PT, PT, UP0, 0x80, 0x0 ;  /* 0x000000000000781c */ /* 0x000fe40003f2f008 */
[----:B------:R-:W-:Y:S01]  /*43f0*/  PLOP3.LUT P0, PT, PT, PT, UP0, 0x80, 0x0 ;  /* 0x000000000000781c */ /* 0x000fe20003f0f008 */
[----:B------:R-:W-:-:S10]  /*4400*/  UISETP.NE.AND UP0, UPT, UR22, URZ, UPT ;  /* 0x0000003f1600728c */ /* 0x000fd4000bf05270 */
[----:B------:R-:W-:-:S05]  /*4410*/  @P1 IMAD.HI.U32 R7, R6, c[0x0][0x330], RZ ;  /* 0x0000cc0006071a27 */ /* 0x000fca00078e00ff */
[----:B------:R-:W-:-:S04]  /*4420*/  @P0 SHF.R.U32.HI R6, RZ, c[0x0][0x334], R7 ;  /* 0x0000cd00ff060a19 */ /* 0x000fc80000011607 */
[----:B------:R-:W-:Y:S01]  /*4430*/  LOP3.LUT R6, RZ, R6, RZ, 0x33, !PT ;  /* 0x00000006ff067212 */ /* 0x000fe200078e33ff */
[----:B------:R-:W-:Y:S05]  /*4440*/  BRA `(.L_x_248) ;  /* 0x0000007000007947 */ /* 0x000fea0003800000 */
.L_x_247:
[----:B------:R-:W-:Y:S02]  /*4450*/  UP2UR UR22, UPR, URZ, 0x1 ;  /* 0x000000013f167883 */ /* 0x000fe40008000000 */
[----:B------:R-:W-:-:S06]  /*4460*/  UISETP.NE.AND UP0, UPT, UR9, 0x1, UPT ;  /* 0x000000010900788c */ /* 0x000fcc000bf05270 */
[----:B------:R-:W-:Y:S02]  /*4470*/  PLOP3.LUT P1, PT, PT, PT, UP0, 0x80, 0x0 ;  /* 0x000000000000781c */ /* 0x000fe40003f2f008 */
[----:B------:R-:W-:Y:S01]  /*4480*/  PLOP3.LUT P0, PT, PT, PT, UP0, 0x80, 0x0 ;  /* 0x000000000000781c */ /* 0x000fe20003f0f008 */
[----:B------:R-:W-:-:S10]  /*4490*/  UISETP.NE.AND UP0, UPT, UR22, URZ, UPT ;  /* 0x0000003f1600728c */ /* 0x000fd4000bf05270 */
[----:B------:R-:W-:-:S05]  /*44a0*/  @P1 IMAD.HI.U32 R7, R6, c[0x0][0x330], RZ ;  /* 0x0000cc0006071a27 */ /* 0x000fca00078e00ff */
[----:B------:R-:W-:Y:S02]  /*44b0*/  @P0 SHF.R.U32.HI R6, RZ, c[0x0][0x334], R7 ;  /* 0x0000cd00ff060a19 */ /* 0x000fe40000011607 */
.L_x_248:
[----:B------:R-:W-:Y:S05]  /*44c0*/  BSYNC B0 ;  /* 0x0000000000007941 */ /* 0x000fea0003800000 */
.L_x_246:
[----:B------:R-:W-:-:S05]  /*44d0*/  IMAD R6, R6, c[0x0][0x32c], R11 ;  /* 0x0000cb0006067a24 */ /* 0x000fca00078e020b */
[----:B------:R-:W-:Y:S02]  /*44e0*/  IADD3 R7, R6, c[0x0][0x32c], RZ ;  /* 0x0000cb0006077a10 */ /* 0x000fe40007ffe0ff */
[----:B------:R-:W-:Y:S02]  /*44f0*/  IMNMX R2, R2, R6, !PT ;  /* 0x0000000602027217 */ /* 0x000fe40007800200 */
[----:B------:R-:W-:Y:S02]  /*4500*/  IMNMX R5, R5, R7, PT ;  /* 0x0000000705057217 */ /* 0x000fe40003800200 */
.L_x_245:
        /* <DEDUP_REMOVED lines=51> */
[----:B------:R-:W-:Y:S02]  /*4840*/  PLOP3.LUT P1, PT, PT, PT, UP5, 0x40, 0x0 ;  /* 0x000000000000781c */ /* 0x000fe40003f2e858 */
        /* <DEDUP_REMOVED lines=262> */
[----:B------:R-:W-:Y:S01]  /*58b0*/  UIMAD.WIDE.U32 UR22, UR11, UR4, URZ ;  /* 0x000000040b1672a5 */ /* 0x000fe2000f8e003f */
[----:B------:R4:W5:Y:S01]  /*58c0*/  LDL.LU R163, [R1+0x98] ;  /* 0x0000980001a37983 */ /* 0x0009620000300800 */
        /* <DEDUP_REMOVED lines=76> */
[----:B------:R-:W-:Y:S01]  /*5d90*/  HMMA.16816.F32.BF16 R156, R128, R152, R156 ;  /* 0x00000098809c723c */ /* 0x000fe2000004189c */
[----:B------:R-:W-:Y:S01]  /*5da0*/  FADD.FTZ R0, R88, R0 ;  /* 0x0000000058007221 */ /* 0x000fe20000010000 */
[----:B------:R-:W-:Y:S01]  /*5db0*/  @UP6 UMOV UR21, UR23 ;  /* 0x0000001700156c82 */ /* 0x000fe20008000000 */
[----:B------:R-:W-:Y:S01]  /*5dc0*/  LDSM.16.MT88.4 R88, [R240+0x8080] ;  /* 0x00808000f058783b */ /* 0x000fe20000004200 */
[----:B------:R-:W-:-:S03]  /*5dd0*/  IMAD.MOV.U32 R11, RZ, RZ, R64 ;  /* 0x000000ffff0b7224 */ /* 0x000fc600078e0040 */
[----:B------:R4:W5:Y:S01]  /*5de0*/  LDL.LU R160, [R1+0x8c] ;  /* 0x00008c0001a07983 */ /* 0x0009620000300800 */
[C---:B------:R-:W-:Y:S03]  /*5df0*/  HMMA.16816.F32.BF16 R144, R128.reuse, R146, R136 ;  /* 0x000000928090723c */ /* 0x040fe60000041888 */
[----:B------:R-:W1:Y:S05]  /*5e00*/  LDSM.16.MT88.4 R136, [R240+0x5080] ;  /* 0x00508000f088783b */ /* 0x000e6a0000004200 */
[----:B------:R-:W-:Y:S01]  /*5e10*/  HMMA.16816.F32.BF16 R152, R128, R154, R96 ;  /* 0x0000009a8098723c */ /* 0x000fe20000041860 */
[----:B------:R-:W-:Y:S01]  /*5e20*/  FADD.FTZ R2, R87, R0 ;  /* 0x0000000057027221 */ /* 0x000fe20000010000 */
[----:B------:R4:W5:Y:S05]  /*5e30*/  LDL.LU R135, [R1+0x88] ;  /* 0x0000880001877983 */ /* 0x00096a0000300800 */
[----:B------:R-:W-:Y:S01]  /*5e40*/  IMAD.MOV.U32 R98, RZ, RZ, R33 ;  /* 0x000000ffff627224 */ /* 0x000fe200078e0021 */
[----:B------:R-:W-:-:S02]  /*5e50*/  MOV R97, R34 ;  /* 0x0000002200617202 */ /* 0x000fc40000000f00 */
        /* <DEDUP_REMOVED lines=46> */
[----:B------:R-:W-:Y:S01]  /*6140*/  FADD.FTZ R0, R3, R5 ;  /* 0x0000000503007221 */ /* 0x000fe20000010000 */
[----:B------:R-:W-:-:S02]  /*6150*/  @UP6 USHF.R.U32.HI UR11, URZ, UR5, UR21 ;  /* 0x000000053f0b6299 */ /* 0x000fc40008011615 */
[----:B------:R-:W-:Y:S02]  /*6160*/  UISETP.GE.AND UP6, UPT, UR9, 0x1, UPT ;  /* 0x000000010900788c */ /* 0x000fe4000bfc6270 */
[----:B------:R4:W-:Y:S04]  /*6170*/  STL [R1+0x24], R0 ;  /* 0x0000240001007387 */ /* 0x0009e80000100800 */
[----:B------:R4:W-:Y:S01]  /*6180*/  STL [R1+0x20], R2 ;  /* 0x0000200201007387 */ /* 0x0009e20000100800 */
[----:B------:R-:W-:Y:S01]  /*6190*/  PLOP3.LUT P0, PT, PT, PT, UP6, 0x40, 0x0 ;  /* 0x000000000000781c */ /* 0x000fe20003f0e868 */
[----:B---3--:R-:W-:Y:S01]  /*61a0*/  HMMA.16816.F32.BF16 R108, R128, R112, R108 ;  /* 0x00000070806c723c */ /* 0x008fe2000004186c */
[----:B------:R-:W-:-:S03]  /*61b0*/  UIADD3 UR4, UR16, UR11, URZ ;  /* 0x0000000b10047290 */ /* 0x000fc6000fffe03f */
[----:B------:R-:W-:-:S04]  /*61c0*/  ULDC UR11, c[0x0][0x328] ;  /* 0x0000ca00000b7ab9 */ /* 0x000fc80000000800 */
[----:B------:R-:W-:Y:S01]  /*61d0*/  HMMA.16816.F32.BF16 R112, R128, R114, R116 ;  /* 0x000000728070723c */ /* 0x000fe20000041874 */
[----:B------:R-:W-:Y:S02]  /*61e0*/  UIADD3 UR17, UR17, -0x2, URZ ;  /* 0xfffffffe11117890 */ /* 0x000fe4000fffe03f */
[----:B------:R-:W-:-:S05]  /*61f0*/  UIADD3 UR11, UR4, UR11, URZ ;  /* 0x0000000b040b7290 */ /* 0x000fca000fffe03f */
        /* <DEDUP_REMOVED lines=18> */
.L_x_250:
[----:B------:R-:W-:Y:S02]  /*6320*/  UISETP.NE.AND UP0, UPT, UR9, 0x1, UPT ;  /* 0x000000010900788c */ /* 0x000fe4000bf05270 */
[----:B------:R-:W-:Y:S02]  /*6330*/  ULDC.64 UR4, c[0x0][0x330] ;  /* 0x0000cc0000047ab9 */ /* 0x000fe40000000a00 */
[----:B------:R-:W-:-:S07]  /*6340*/  UIMAD.WIDE.U32 UR22, UR16, UR4, URZ ;  /* 0x00000004101672a5 */ /* 0x000fce000f8e003f */
[----:B------:R-:W-:Y:S02]  /*6350*/  @UP0 UMOV UR21, UR23 ;  /* 0x0000001700150c82 */ /* 0x000fe40008000000 */
[----:B------:R-:W-:Y:S02]  /*6360*/  @UP0 USHF.R.U32.HI UR16, URZ, UR5, UR21 ;  /* 0x000000053f100299 */ /* 0x000fe40008011615 */
.L_x_251:
[----:B------:R-:W-:Y:S02]  /*6370*/  ULDC UR4, c[0x0][0x32c] ;  /* 0x0000cb0000047ab9 */ /* 0x000fe40000000800 */
[----:B------:R-:W-:-:S04]  /*6380*/  UIMAD UR4, UR16, UR9, UR4 ;  /* 0x00000009100472a4 */ /* 0x000fc8000f8e0204 */
[----:B------:R-:W-:-:S04]  /*6390*/  UISETP.LT.AND UP0, UPT, UR11, UR4, UPT ;  /* 0x000000040b00728c */ /* 0x000fc8000bf01270 */
[----:B------:R-:W-:-:S04]  /*63a0*/  USEL UR11, UR11, UR4, UP0 ;  /* 0x000000040b0b7287 */ /* 0x000fc80008000000 */
.L_x_249:
        /* <DEDUP_REMOVED lines=38> */
.L_x_263:
        /* <DEDUP_REMOVED lines=79> */
.L_x_253:
        /* <DEDUP_REMOVED lines=272> */
.L_x_254:
        /* <DEDUP_REMOVED lines=12> */
[----:B------:R-:W-:Y:S01]  /*7cc0*/  PLOP3.LUT P0, PT, PT, PT, UP0, 0x40, 0x0 ;  /* 0x000000000000781c */ /* 0x000fe20003f0e808 */
[----:B------:R-:W-:Y:S02]  /*7cd0*/  IMAD.U32 R0, RZ, RZ, UR12 ;  /* 0x0000000cff007e24 */ /* 0x000fe4000f8e00ff */
[----:B------:R-:W1:Y:S01]  /*7ce0*/  SHFL.IDX PT, R4, R5, RZ, 0x1c1f ;  /* 0x001c1fff05047589 */ /* 0x000e6200000e0000 */
[----:B---3--:R-:W-:Y:S04]  /*7cf0*/  IADD3 R3, -R24, 0x1, R3 ;  /* 0x0000000118037810 */ /* 0x008fe80007ffe103 */
[----:B------:R-:W-:Y:S04]  /*7d00*/  IADD3 R0, -R0, UR10, R3 ;  /* 0x0000000a00007c10 */ /* 0x000fe8000fffe103 */
[C---:B------:R-:W-:Y:S02]  /*7d10*/  IADD3 R7, R0.reuse, c[0x0][0x328], RZ ;  /* 0x0000ca0000077a10 */ /* 0x040fe40007ffe0ff */
[----:B------:R-:W-:Y:S03]  /*7d20*/  IADD3 R6, R0, UR7, RZ ;  /* 0x0000000700067c10 */ /* 0x000fe6000fffe0ff */
[----:B-1----:R-:W-:Y:S02]  /*7d30*/  IMAD.IADD R3, R7, 0x1, R4 ;  /* 0x0000000107037824 */ /* 0x002fe400078e0204 */
[----:B------:R-:W-:Y:S01]  /*7d40*/  IMAD.IADD R0, R4, 0x1, R6 ;  /* 0x0000000104007824 */ /* 0x000fe200078e0206 */
[----:B------:R-:W-:-:S05]  /*7d50*/  @P0 BRA `(.L_x_255) ;  /* 0x0000019000000947 */ /* 0x000fca0003800000 */
[----:B------:R-:W-:Y:S01]  /*7d60*/  IMAD.U32 R8, RZ, RZ, UR12 ;  /* 0x0000000cff087e24 */ /* 0x000fe2000f8e00ff */
[----:B------:R-:W-:Y:S04]  /*7d70*/  BSSY B0, `(.L_x_256) ;  /* 0x0000012000007945 */ /* 0x000fe80003800000 */
[----:B------:R-:W-:Y:S04]  /*7d80*/  IADD3 R4, -R8, UR10, R4 ;  /* 0x0000000a08047c10 */ /* 0x000fe8000fffe104 */
        /* <DEDUP_REMOVED lines=11> */
.L_x_257:
[----:B------:R-:W-:Y:S04]  /*7e40*/  MOV R8, c[0x0][0x32c] ;  /* 0x0000cb0000087a02 */ /* 0x000fe80000000f00 */
[----:B------:R-:W-:Y:S11]  /*7e50*/  ISETP.NE.AND P0, PT, R8, 0x1, PT ;  /* 0x000000010800780c */ /* 0x000ff60003f05270 */
[----:B------:R-:W-:Y:S02]  /*7e60*/  @!UPT UIADD3 URZ, URZ, URZ, URZ ;  /* 0x0000003f3f3ff290 */ /* 0x000fe4000fffe03f */
[----:B------:R-:W-:Y:S05]  /*7e70*/  @P0 IMAD.HI.U32 R8, R4, c[0x0][0x330], RZ ;  /* 0x0000cc0004080a27 */ /* 0x000fea00078e00ff */
[----:B------:R-:W-:Y:S02]  /*7e80*/  @P0 SHF.R.U32.HI R4, RZ, c[0x0][0x334], R8 ;  /* 0x0000cd00ff040a19 */ /* 0x000fe40000011608 */
.L_x_258:
[----:B------:R-:W-:Y:S05]  /*7e90*/  BSYNC B0 ;  /* 0x0000000000007941 */ /* 0x000fea0003800000 */
.L_x_256:
[----:B------:R-:W-:Y:S05]  /*7ea0*/  IADD3 R8, -R24, UR4, RZ ;  /* 0x0000000418087c10 */ /* 0x000fea000fffe1ff */
[----:B------:R-:W-:Y:S05]  /*7eb0*/  IMAD R4, R4, c[0x0][0x32c], R8 ;  /* 0x0000cb0004047a24 */ /* 0x000fea00078e0208 */
[----:B------:R-:W-:Y:S02]  /*7ec0*/  IMNMX R0, R0, R4, !PT ;  /* 0x0000000400007217 */ /* 0x000fe40007800200 */
[----:B------:R-:W-:Y:S04]  /*7ed0*/  IADD3 R4, R4, c[0x0][0x32c], RZ ;  /* 0x0000cb0004047a10 */ /* 0x000fe80007ffe0ff */
[----:B------:R-:W-:Y:S02]  /*7ee0*/  IMNMX R3, R3, R4, PT ;  /* 0x0000000403037217 */ /* 0x000fe40003800200 */
.L_x_255:
        /* <DEDUP_REMOVED lines=87> */
.L_x_261:
[----:B------:R-:W-:Y:S04]  /*8460*/  MOV R5, c[0x0][0x32c] ;  /* 0x0000cb0000057a02 */ /* 0x000fe80000000f00 */
[----:B------:R-:W-:Y:S11]  /*8470*/  ISETP.NE.AND P0, PT, R5, 0x1, PT ;  /* 0x000000010500780c */ /* 0x000ff60003f05270 */
[----:B------:R-:W-:Y:S02]  /*8480*/  @!UPT UIADD3 URZ, URZ, URZ, URZ ;  /* 0x0000003f3f3ff290 */ /* 0x000fe4000fffe03f */
[----:B------:R-:W-:Y:S05]  /*8490*/  @P0 IMAD.HI.U32 R5, R0, c[0x0][0x330], RZ ;  /* 0x0000cc0000050a27 */ /* 0x000fea00078e00ff */
[----:B------:R-:W-:Y:S02]  /*84a0*/  @P0 SHF.R.U32.HI R0, RZ, c[0x0][0x334], R5 ;  /* 0x0000cd00ff000a19 */ /* 0x000fe40000011605 */
.L_x_262:
[----:B------:R-:W-:Y:S05]  /*84b0*/  BSYNC B0 ;  /* 0x0000000000007941 */ /* 0x000fea0003800000 */
.L_x_260:
[----:B------:R-:W-:Y:S05]  /*84c0*/  IADD3 R5, -R24, UR4, RZ ;  /* 0x0000000418057c10 */ /* 0x000fea000fffe1ff */
[----:B------:R-:W-:Y:S05]  /*84d0*/  IMAD R0, R0, c[0x0][0x32c], R5 ;  /* 0x0000cb0000007a24 */ /* 0x000fea00078e0205 */
[----:B------:R-:W-:Y:S02]  /*84e0*/  IMNMX R3, R3, R0, !PT ;  /* 0x0000000003037217 */ /* 0x000fe40007800200 */
[----:B------:R-:W-:Y:S04]  /*84f0*/  IADD3 R0, R0, c[0x0][0x32c], RZ ;  /* 0x0000cb0000007a10 */ /* 0x000fe80007ffe0ff */
[----:B------:R-:W-:Y:S02]  /*8500*/  IMNMX R4, R4, R0, PT ;  /* 0x0000000004047217 */ /* 0x000fe40003800200 */
.L_x_259:
        /* <DEDUP_REMOVED lines=491> */
.L_x_252:
[----:B------:R-:W2:Y:S01]  /*a3c0*/  S2UR UR9, SR_CTAID.X ;  /* 0x00000000000979c3 */ /* 0x000ea20000002500 */
[----:B------:R-:W-:-:S02]  /*a3d0*/  UISETP.NE.AND UP1, UPT, UR15, URZ, UPT ;  /* 0x0000003f0f00728c */ /* 0x000fc4000bf25270 */
[----:B------:R-:W-:Y:S02]  /*a3e0*/  UISETP.NE.AND UP0, UPT, UR14, URZ, UPT ;  /* 0x0000003f0e00728c */ /* 0x000fe4000bf05270 */
[----:B------:R-:W-:-:S04]  /*a3f0*/  ULDC.64 UR4, c[0x0][0x2c8] ;  /* 0x0000b20000047ab9 */ /* 0x000fc80000000a00 */
[----:B------:R-:W-:Y:S01]  /*a400*/  PLOP3.LUT P0, PT, PT, PT, UP0, 0x40, 0x0 ;  /* 0x000000000000781c */ /* 0x000fe20003f0e808 */
[----:B--2---:R-:W-:-:S04]  /*a410*/  ULEA UR9, UR9, 0x7f, 0x7 ;  /* 0x0000007f09097891 */ /* 0x004fc8000f8e383f */
[----:B------:R-:W-:Y:S02]  /*a420*/  UIMAD.WIDE.U32 UR22, UR9, UR4, URZ ;  /* 0x00000004091672a5 */ /* 0x000fe4000f8e003f */
[----:B------:R-:W-:Y:S02]  /*a430*/  UIADD3 UR4, UR10, 0x1, -UR12 ;  /* 0x000000010a047890 */ /* 0x000fe4000fffe80c */
[----:B------:R-:W-:-:S04]  /*a440*/  @UP1 USHF.R.U32.HI UR9, URZ, UR5, UR23 ;  /* 0x000000053f091299 */ /* 0x000fc80008011617 */
[----:B------:R-:W-:-:S03]  /*a450*/  UIADD3 UR11, UR4, UR9, URZ ;  /* 0x00000009040b7290 */ /* 0x000fc6000fffe03f */
        /* <DEDUP_REMOVED lines=15> */
.L_x_265:
[----:B------:R-:W-:Y:S02]  /*a550*/  ULDC UR4, c[0x0][0x32c] ;  /* 0x0000cb0000047ab9 */ /* 0x000fe40000000800 */
[----:B------:R-:W-:-:S03]  /*a560*/  UISETP.NE.AND UP0, UPT, UR4, 0x1, UPT ;  /* 0x000000010400788c */ /* 0x000fc6000bf05270 */
[----:B------:R-:W-:Y:S02]  /*a570*/  ULDC.64 UR4, c[0x0][0x330] ;  /* 0x0000cc0000047ab9 */ /* 0x000fe40000000a00 */
[----:B------:R-:W-:-:S07]  /*a580*/  UIMAD.WIDE.U32 UR22, UR11, UR4, URZ ;  /* 0x000000040b1672a5 */ /* 0x000fce000f8e003f */
[----:B------:R-:W-:Y:S02]  /*a590*/  @UP0 UMOV UR21, UR23 ;  /* 0x0000001700150c82 */ /* 0x000fe40008000000 */
[----:B------:R-:W-:Y:S02]  /*a5a0*/  @UP0 USHF.R.U32.HI UR11, URZ, UR5, UR21 ;  /* 0x000000053f0b0299 */ /* 0x000fe40008011615 */
.L_x_266:
[----:B------:R-:W-:Y:S02]  /*a5b0*/  ULDC UR4, c[0x0][0x32c] ;  /* 0x0000cb0000047ab9 */ /* 0x000fe40000000800 */
[----:B------:R-:W-:-:S04]  /*a5c0*/  UIMAD UR4, UR11, UR4, URZ ;  /* 0x000000040b0472a4 */ /* 0x000fc8000f8e023f */
[----:B------:R-:W-:-:S04]  /*a5d0*/  UISETP.LT.AND UP0, UPT, UR9, UR4, UPT ;  /* 0x000000040900728c */ /* 0x000fc8000bf01270 */
[----:B------:R-:W-:-:S04]  /*a5e0*/  USEL UR9, UR9, UR4, !UP0 ;  /* 0x0000000409097287 */ /* 0x000fc8000c000000 */
.L_x_264:
        /* <DEDUP_REMOVED lines=37> */
.L_x_270:
        /* <DEDUP_REMOVED lines=82> */
.L_x_268:
        /* <DEDUP_REMOVED lines=266> */
.L_x_269:
        /* <DEDUP_REMOVED lines=422> */
.L_x_267:
        /* <DEDUP_REMOVED lines=44> */
.L_x_281:
        /* <DEDUP_REMOVED lines=338> */
.L_x_272:
[----:B--234-:R-:W2:Y:S01]  /*f040*/  LDL R3, [R1+0x84] ;  /* 0x0000840001037983 */ /* 0x01cea20000100800 */
[----:B------:R-:W-:Y:S02]  /*f050*/  UISETP.NE.AND UP1, UPT, UR15, URZ, UPT ;  /* 0x0000003f0f00728c */ /* 0x000fe4000bf25270 */
[----:B------:R-:W-:Y:S01]  /*f060*/  UIMAD UR4, UR17, -0x30, URZ ;  /* 0xffffffd0110478a4 */ /* 0x000fe2000f8e023f */
[----:B-1----:R-:W3:Y:S01]  /*f070*/  LDL R8, [R1+0x7c] ;  /* 0x00007c0001087983 */ /* 0x002ee20000100800 */
        /* <DEDUP_REMOVED lines=9> */
[----:B------:R-:W-:Y:S01]  /*f110*/  PLOP3.LUT P0, PT, PT, PT, UP0, 0x40, 0x0 ;  /* 0x000000000000781c */ /* 0x000fe20003f0e808 */
[----:B------:R-:W-:Y:S02]  /*f120*/  IMAD.U32 R3, RZ, RZ, UR12 ;  /* 0x0000000cff037e24 */ /* 0x000fe4000f8e00ff */
[----:B------:R-:W1:Y:S01]  /*f130*/  SHFL.IDX PT, R4, R5, RZ, 0x1c1f ;  /* 0x001c1fff05047589 */ /* 0x000e6200000e0000 */
[----:B------:R-:W-:Y:S04]  /*f140*/  IADD3 R0, -R8, 0x1, R0 ;  /* 0x0000000108007810 */ /* 0x000fe80007ffe100 */
[----:B------:R-:W-:Y:S04]  /*f150*/  IADD3 R0, -R3, UR10, R0 ;  /* 0x0000000a03007c10 */ /* 0x000fe8000fffe100 */
[C---:B------:R-:W-:Y:S02]  /*f160*/  IADD3 R7, R0.reuse, c[0x0][0x328], RZ ;  /* 0x0000ca0000077a10 */ /* 0x040fe40007ffe0ff */
[----:B------:R-:W-:Y:S03]  /*f170*/  IADD3 R6, R0, UR7, RZ ;  /* 0x0000000700067c10 */ /* 0x000fe6000fffe0ff */
[--C-:B-1----:R-:W-:Y:S02]  /*f180*/  IMAD.IADD R3, R7, 0x1, R4.reuse ;  /* 0x0000000107037824 */ /* 0x102fe400078e0204 */
        /* <DEDUP_REMOVED lines=16> */
.L_x_275:
[----:B------:R-:W-:Y:S04]  /*f290*/  MOV R8, c[0x0][0x32c] ;  /* 0x0000cb0000087a02 */ /* 0x000fe80000000f00 */
[----:B------:R-:W-:Y:S11]  /*f2a0*/  ISETP.NE.AND P0, PT, R8, 0x1, PT ;  /* 0x000000010800780c */ /* 0x000ff60003f05270 */
[----:B------:R-:W-:Y:S02]  /*f2b0*/  @!UPT UIADD3 URZ, URZ, URZ, URZ ;  /* 0x0000003f3f3ff290 */ /* 0x000fe4000fffe03f */
[----:B------:R-:W-:Y:S05]  /*f2c0*/  @P0 IMAD.HI.U32 R8, R4, c[0x0][0x330], RZ ;  /* 0x0000cc0004080a27 */ /* 0x000fea00078e00ff */
[----:B------:R-:W-:Y:S02]  /*f2d0*/  @P0 SHF.R.U32.HI R4, RZ, c[0x0][0x334], R8 ;  /* 0x0000cd00ff040a19 */ /* 0x000fe40000011608 */
.L_x_276:
[----:B------:R-:W-:Y:S05]  /*f2e0*/  BSYNC B0 ;  /* 0x0000000000007941 */ /* 0x000fea0003800000 */
.L_x_274:
[----:B------:R-:W-:Y:S05]  /*f2f0*/  IMAD R4, R4, c[0x0][0x32c], R10 ;  /* 0x0000cb0004047a24 */ /* 0x000fea00078e020a */
[----:B------:R-:W-:Y:S02]  /*f300*/  IMNMX R0, R0, R4, !PT ;  /* 0x0000000400007217 */ /* 0x000fe40007800200 */
[----:B------:R-:W-:Y:S04]  /*f310*/  IADD3 R4, R4, c[0x0][0x32c], RZ ;  /* 0x0000cb0004047a10 */ /* 0x000fe80007ffe0ff */
[----:B------:R-:W-:Y:S02]  /*f320*/  IMNMX R3, R3, R4, PT ;  /* 0x0000000403037217 */ /* 0x000fe40003800200 */
.L_x_273:
        /* <DEDUP_REMOVED lines=87> */
.L_x_279:
[----:B------:R-:W-:Y:S04]  /*f8a0*/  MOV R5, c[0x0][0x32c] ;  /* 0x0000cb0000057a02 */ /* 0x000fe80000000f00 */
[----:B------:R-:W-:Y:S11]  /*f8b0*/  ISETP.NE.AND P0, PT, R5, 0x1, PT ;  /* 0x000000010500780c */ /* 0x000ff60003f05270 */
[----:B------:R-:W-:Y:S02]  /*f8c0*/  @!UPT UIADD3 URZ, URZ, URZ, URZ ;  /* 0x0000003f3f3ff290 */ /* 0x000fe4000fffe03f */
[----:B------:R-:W-:Y:S05]  /*f8d0*/  @P0 IMAD.HI.U32 R5, R0, c[0x0][0x330], RZ ;  /* 0x0000cc0000050a27 */ /* 0x000fea00078e00ff */
[----:B------:R-:W-:Y:S02]  /*f8e0*/  @P0 SHF.R.U32.HI R0, RZ, c[0x0][0x334], R5 ;  /* 0x0000cd00ff000a19 */ /* 0x000fe40000011605 */
.L_x_280:
[----:B------:R-:W-:Y:S05]  /*f8f0*/  BSYNC B0 ;  /* 0x0000000000007941 */ /* 0x000fea0003800000 */
.L_x_278:
[----:B------:R-:W-:Y:S05]  /*f900*/  IMAD R0, R0, c[0x0][0x32c], R10 ;  /* 0x0000cb0000007a24 */ /* 0x000fea00078e020a */
[----:B------:R-:W-:Y:S02]  /*f910*/  IMNMX R3, R3, R0, !PT ;  /* 0x0000000003037217 */ /* 0x000fe40007800200 */
[----:B------:R-:W-:Y:S04]  /*f920*/  IADD3 R0, R0, c[0x0][0x32c], RZ ;  /* 0x0000cb0000007a10 */ /* 0x000fe80007ffe0ff */
[----:B------:R-:W-:Y:S02]  /*f930*/  IMNMX R4, R4, R0, PT ;  /* 0x0000000004047217 */ /* 0x000fe40003800200 */
.L_x_277:
        /* <DEDUP_REMOVED lines=491> */
.L_x_271:
[----:B------:R-:W2:Y:S04]  /*117f0*/  LDL.LU R5, [R1+0x20] ;  /* 0x0000200001057983 */ /* 0x000ea80000300800 */
[----:B-1----:R-:W3:Y:S01]  /*11800*/  LDL.LU R4, [R1+0x24] ;  /* 0x0000240001047983 */ /* 0x002ee20000300800 */
[----:B------:R-:W-:-:S02]  /*11810*/  MOV R2, RZ ;  /* 0x000000ff00027202 */ /* 0x000fc40000000f00 */
[----:B------:R-:W-:Y:S01]  /*11820*/  PLOP3.LUT P2, PT, PT, PT, PT, 0x8, 0x0 ;  /* 0x000000000000781c */ /* 0x000fe20003f4e170 */
        /* <DEDUP_REMOVED lines=41> */
[C---:B------:R-:W-:Y:S01]  /*11ac0*/  FMUL.FTZ R16, R2.reuse, R53 ;  /* 0x0000003502107220 */ /* 0x040fe20000410000 */
[----:B------:R-:W-:Y:S01]  /*11ad0*/  MOV R53, 0xff800000 ;  /* 0xff80000000357802 */ /* 0x000fe20000000f00 */
[C---:B------:R-:W-:Y:S01]  /*11ae0*/  FMUL.FTZ R26, R2.reuse, R56 ;  /* 0x00000038021a7220 */ /* 0x040fe20000410000 */
[----:B------:R-:W-:Y:S01]  /*11af0*/  MOV R56, 0xff800000 ;  /* 0xff80000000387802 */ /* 0x000fe20000000f00 */
        /* <DEDUP_REMOVED lines=108> */
.L_x_239:
[----:B------:R-:W-:Y:S05]  /*121c0*/  @P2 BRA `(.L_x_282) ;  /* 0x00001c0000002947 */ /* 0x000fea0003800000 */
[----:B------:R-:W1:Y:S01]  /*121d0*/  S2R R65, SR_TID.X ;  /* 0x0000000000417919 */ /* 0x000e620000002100 */
[----:B------:R-:W-:Y:S01]  /*121e0*/  F2FP.BF16.PACK_AB R50, R51, R50 ;  /* 0x000000323332723e */ /* 0x000fe200000010ff */
[----:B------:R-:W-:Y:S01]  /*121f0*/  ULDC.64 UR4, c[0x0][0x500] ;  /* 0x0001400000047ab9 */ /* 0x000fe20000000a00 */
[----:B------:R-:W-:Y:S01]  /*12200*/  F2FP.BF16.PACK_AB R46, R47, R46 ;  /* 0x0000002e2f2e723e */ /* 0x000fe200000010ff */
[----:B------:R-:W-:Y:S01]  /*12210*/  UISETP.NE.U32.AND UP0, UPT, URZ, UR4, UPT ;  /* 0x000000043f00728c */ /* 0x000fe2000bf05070 */
[----:B------:R-:W-:Y:S01]  /*12220*/  F2FP.BF16.PACK_AB R39, R39, R38 ;  /* 0x000000262727723e */ /* 0x000fe200000010ff */
[----:B------:R-:W-:Y:S01]  /*12230*/  UMOV UR6, 0x4 ;  /* 0x0000000400067882 */ /* 0x000fe20000000000 */
[----:B------:R-:W-:Y:S01]  /*12240*/  F2FP.BF16.PACK_AB R38, R12, R22 ;  /* 0x000000160c26723e */ /* 0x000fe200000010ff */
[----:B------:R-:W-:Y:S01]  /*12250*/  UISETP.NE.AND.EX UP0, UPT, URZ, UR5, UPT, UP0 ;  /* 0x000000053f00728c */ /* 0x000fe2000bf05300 */
[----:B------:R-:W-:Y:S02]  /*12260*/  F2FP.BF16.PACK_AB R42, R43, R42 ;  /* 0x0000002a2b2a723e */ /* 0x000fe400000010ff */
[----:B------:R-:W-:Y:S01]  /*12270*/  F2FP.BF16.PACK_AB R8, R8, R156 ;  /* 0x0000009c0808723e */ /* 0x000fe200000010ff */
[----:B------:R-:W-:Y:S01]  /*12280*/  ULDC.64 UR4, c[0x0][0x500] ;  /* 0x0001400000047ab9 */ /* 0x000fe20000000a00 */
[----:B------:R-:W-:Y:S01]  /*12290*/  F2FP.BF16.PACK_AB R159, R159, R158 ;  /* 0x0000009e9f9f723e */ /* 0x000fe200000010ff */
[----:B------:R-:W-:Y:S01]  /*122a0*/  UIMAD.WIDE UR4, UR13, UR6, UR4 ;  /* 0x000000060d0472a5 */ /* 0x000fe2000f8e0204 */
[----:B------:R-:W-:-:S02]  /*122b0*/  F2FP.BF16.PACK_AB R6, R153, R152 ;  /* 0x000000989906723e */ /* 0x000fc400000010ff */
[----:B------:R-:W-:Y:S02]  /*122c0*/  F2FP.BF16.PACK_AB R154, R155, R154 ;  /* 0x0000009a9b9a723e */ /* 0x000fe400000010ff */
[----:B------:R-:W-:Y:S02]  /*122d0*/  F2FP.BF16.PACK_AB R5, R149, R148 ;  /* 0x000000949505723e */ /* 0x000fe400000010ff */
[----:B------:R-:W-:Y:S02]  /*122e0*/  F2FP.BF16.PACK_AB R150, R151, R150 ;  /* 0x000000969796723e */ /* 0x000fe400000010ff */
[----:B------:R-:W-:Y:S02]  /*122f0*/  F2FP.BF16.PACK_AB R7, R7, R144 ;  /* 0x000000900707723e */ /* 0x000fe400000010ff */
[----:B-1----:R-:W-:Y:S02]  /*12300*/  SHF.R.S32.HI R51, RZ, 0x1f, R65 ;  /* 0x0000001fff337819 */ /* 0x002fe40000011441 */
[----:B------:R-:W-:-:S02]  /*12310*/  F2FP.BF16.PACK_AB R146, R147, R146 ;  /* 0x000000929392723e */ /* 0x000fc400000010ff */
[CC--:B------:R-:W-:Y:S02]  /*12320*/  LEA.HI R2, R51.reuse, R65.reuse, RZ, 0x2 ;  /* 0x0000004133027211 */ /* 0x0c0fe400078f10ff */
[----:B------:R-:W-:Y:S02]  /*12330*/  LEA.HI R47, R51, R65, RZ, 0x5 ;  /* 0x00000041332f7211 */ /* 0x000fe400078f28ff */
[--C-:B------:R-:W-:Y:S02]  /*12340*/  SHF.R.S32.HI R4, RZ, 0x2, R2.reuse ;  /* 0x00000002ff047819 */ /* 0x100fe40000011402 */
[----:B------:R-:W-:Y:S02]  /*12350*/  SHF.R.S32.HI R0, RZ, 0x1f, R2 ;  /* 0x0000001fff007819 */ /* 0x000fe40000011402 */
[----:B------:R-:W-:Y:S02]  /*12360*/  SHF.R.S32.HI R43, RZ, 0x5, R47 ;  /* 0x00000005ff2b7819 */ /* 0x000fe4000001142f */
[----:B------:R-:W-:-:S02]  /*12370*/  LEA.HI R0, R0, R4, RZ, 0x3 ;  /* 0x0000000400007211 */ /* 0x000fc400078f18ff */
[----:B------:R-:W-:Y:S02]  /*12380*/  F2FP.BF16.PACK_AB R52, R141, R140 ;  /* 0x0000008c8d34723e */ /* 0x000fe400000010ff */
[----:B------:R-:W-:Y:S02]  /*12390*/  LOP3.LUT R0, R0, 0xfffffff8, RZ, 0xc0, !PT ;  /* 0xfffffff800007812 */ /* 0x000fe400078ec0ff */
        /* <DEDUP_REMOVED lines=46> */
[----:B------:R3:W-:Y:S01]  /*12680*/  STS [R3+0x80], R5 ;  /* 0x0000800503007388 */ /* 0x0007e20000000800 */
        /* <DEDUP_REMOVED lines=10> */
[----:B--2---:R-:W-:Y:S01]  /*12730*/  SEL R6, R8, 0xffffffc0, !P2 ;  /* 0xffffffc008067807 */ /* 0x004fe20005000000 */
[----:B------:R-:W-:Y:S01]  /*12740*/  IMAD.IADD R8, R4, 0x1, R2 ;  /* 0x0000000104087824 */ /* 0x000fe200078e0202 */
[----:B------:R-:W-:Y:S02]  /*12750*/  F2FP.BF16.PACK_AB R94, R95, R94 ;  /* 0x0000005e5f5e723e */ /* 0x000fe400000010ff */
[----:B------:R-:W-:Y:S01]  /*12760*/  F2FP.BF16.PACK_AB R24, R97, R96 ;  /* 0x000000606118723e */ /* 0x000fe200000010ff */
[----:B------:R-:W-:Y:S01]  /*12770*/  IMAD.IADD R4, R6, 0x1, R3 ;  /* 0x0000000106047824 */ /* 0x000fe200078e0203 */
[----:B------:R1:W-:Y:S01]  /*12780*/  STS [R8], R7 ;  /* 0x0000000708007388 */ /* 0x0003e20000000800 */
[----:B---3--:R-:W-:Y:S01]  /*12790*/  IMAD.IADD R5, R0, 0x1, R6 ;  /* 0x0000000100057824 */ /* 0x008fe200078e0206 */
        /* <DEDUP_REMOVED lines=22> */
[----:B------:R-:W-:Y:S02]  /*12900*/  F2FP.BF16.PACK_AB R14, R129, R128 ;  /* 0x00000080810e723e */ /* 0x000fe400000010ff */
[----:B------:R-:W-:Y:S01]  /*12910*/  F2FP.BF16.PACK_AB R10, R10, R130 ;  /* 0x000000820a0a723e */ /* 0x000fe200000010ff */
[----:B------:R-:W-:Y:S01]  /*12920*/  STS [R4+0x80], R48 ;  /* 0x0000803004007388 */ /* 0x000fe20000000800 */
[----:B------:R-:W-:-:S03]  /*12930*/  PLOP3.LUT P0, PT, PT, PT, UP0, 0x80, 0x0 ;  /* 0x000000000000781c */ /* 0x000fc60003f0f008 */
        /* <DEDUP_REMOVED lines=47> */
[----:B------:R2:W-:Y:S04]  /*12c30*/  STS [R4+0xc080], R9 ;  /* 0x00c0800904007388 */ /* 0x0005e80000000800 */
[----:B------:R3:W-:Y:S01]  /*12c40*/  STS [R4+0xc480], R15 ;  /* 0x00c4800f04007388 */ /* 0x0007e20000000800 */
[----:B-1----:R-:W-:-:S03]  /*12c50*/  IMAD.U32 R8, RZ, RZ, UR4 ;  /* 0x00000004ff087e24 */ /* 0x002fc6000f8e00ff */
[----:B------:R3:W-:Y:S04]  /*12c60*/  STS [R6+0xc000], R14 ;  /* 0x00c0000e06007388 */ /* 0x0007e80000000800 */
[----:B------:R3:W-:Y:S01]  /*12c70*/  STS [R6+0xc400], R10 ;  /* 0x00c4000a06007388 */ /* 0x0007e20000000800 */
[----:B--2---:R-:W-:-:S03]  /*12c80*/  IMAD.U32 R9, RZ, RZ, UR5 ;  /* 0x00000005ff097e24 */ /* 0x004fc6000f8e00ff */
[----:B------:R-:W-:Y:S06]  /*12c90*/  BAR.SYNC.DEFER_BLOCKING 0x1, 0x100 ;  /* 0x0044000000007b1d */ /* 0x000fec0000010000 */
[----:B------:R-:W-:Y:S02]  /*12ca0*/  ULDC.64 UR4, c[0x0][0x508] ;  /* 0x0001420000047ab9 */ /* 0x000fe40000000a00 */
[----:B------:R-:W-:Y:S01]  /*12cb0*/  UISETP.NE.U32.AND UP1, UPT, URZ, UR4, UPT ;  /* 0x000000043f00728c */ /* 0x000fe2000bf25070 */
[----:B------:R-:W2:Y:S03]  /*12cc0*/  @P0 LDG.E R0, [R8.64] ;  /* 0x0000001208000981 */ /* 0x000ea6000c1e1900 */
[----:B------:R-:W-:Y:S01]  /*12cd0*/  UISETP.NE.AND.EX UP1, UPT, URZ, UR5, UPT, UP1 ;  /* 0x000000053f00728c */ /* 0x000fe2000bf25310 */
[----:B------:R-:W-:-:S02]  /*12ce0*/  IMAD.MOV.U32 R16, RZ, RZ, c[0x0][0x388] ;  /* 0x0000e200ff107624 */ /* 0x000fc400078e00ff */
[----:B------:R-:W-:-:S03]  /*12cf0*/  ULDC.64 UR4, c[0x0][0x508] ;  /* 0x0001420000047ab9 */ /* 0x000fc60000000a00 */
[----:B------:R-:W-:-:S05]  /*12d00*/  PLOP3.LUT P1, PT, PT, PT, UP1, 0x80, 0x0 ;  /* 0x000000000000781c */ /* 0x000fca0003f2f018 */
[----:B------:R-:W-:-:S06]  /*12d10*/  @UP1 UIMAD.WIDE UR4, UR13, UR6, UR4 ;  /* 0x000000060d0412a5 */ /* 0x000fcc000f8e0204 */
[----:B------:R-:W-:Y:S02]  /*12d20*/  IMAD.U32 R2, RZ, RZ, UR4 ;  /* 0x00000004ff027e24 */ /* 0x000fe4000f8e00ff */
[----:B------:R-:W-:-:S05]  /*12d30*/  IMAD.U32 R3, RZ, RZ, UR5 ;  /* 0x00000005ff037e24 */ /* 0x000fca000f8e00ff */
[----:B------:R3:W5:Y:S01]  /*12d40*/  @P1 LDG.E R16, [R2.64] ;  /* 0x0000001202101981 */ /* 0x000762000c1e1900 */
[----:B------:R-:W-:Y:S02]  /*12d50*/  UMOV UR16, URZ ;  /* 0x0000003f00107c82 */ /* 0x000fe40008000000 */
[----:B------:R-:W-:Y:S01]  /*12d60*/  UMOV UR17, URZ ;  /* 0x0000003f00117c82 */ /* 0x000fe20008000000 */
[----:B--2---:R-:W1:Y:S02]  /*12d70*/  @P0 R2UR UR5, R0 ;  /* 0x00000000000503c2 */ /* 0x004e6400000e0000 */
[----:B-1----:R-:W-:Y:S02]  /*12d80*/  @UP0 USHF.R.S32.HI UR4, URZ, 0x1f, UR5 ;  /* 0x0000001f3f040899 */ /* 0x002fe40008011405 */
[----:B------:R-:W-:-:S05]  /*12d90*/  @UP0 UMOV UR16, UR5 ;  /* 0x0000000500100c82 */ /* 0x000fca0008000000 */
[----:B------:R-:W-:Y:S01]  /*12da0*/  @UP0 UMOV UR17, UR4 ;  /* 0x0000000400110c82 */ /* 0x000fe20008000000 */
[----:B------:R-:W-:Y:S05]  /*12db0*/  @P1 BRA `(.L_x_283) ;  /* 0x0000004000001947 */ /* 0x000fea0003800000 */
[----:B---3--:R-:W-:Y:S05]  /*12dc0*/  @!P0 BRA `(.L_x_283) ;  /* 0x0000003000008947 */ /* 0x008fea0003800000 */
[----:B------:R-:W2:Y:S04]  /*12dd0*/  LDG.E R0, [R8.64] ;  /* 0x0000001208007981 */ /* 0x000ea8000c1e1900 */
[----:B------:R-:W2:Y:S02]  /*12de0*/  LDG.E R2, [R8.64+0x4] ;  /* 0x0000041208027981 */ /* 0x000ea4000c1e1900 */
[----:B--2--5:R-:W-:Y:S02]  /*12df0*/  IADD3 R16, -R0, R2, RZ ;  /* 0x0000000200107210 */ /* 0x024fe40007ffe1ff */
.L_x_283:
[----:B---3--:R-:W-:Y:S01]  /*12e00*/  SHF.R.S32.HI R0, RZ, 0x1f, R43 ;  /* 0x0000001fff007819 */ /* 0x008fe2000001142b */
[----:B------:R-:W-:Y:S01]  /*12e10*/  IMAD.MOV.U32 R2, RZ, RZ, c[0x0][0x4e8] ;  /* 0x00013a00ff027624 */ /* 0x000fe200078e00ff */
[----:B------:R-:W-:Y:S01]  /*12e20*/  LOP3.LUT R3, R47, 0xffffffe0, RZ, 0xc0, !PT ;  /* 0xffffffe02f037812 */ /* 0x000fe200078ec0ff */
[----:B------:R-:W1:Y:S01]  /*12e30*/  S2R R28, SR_CTAID.X ;  /* 0x00000000001c7919 */ /* 0x000e620000002500 */
[----:B------:R-:W-:Y:S01]  /*12e40*/  LEA.HI R0, R0, R43, RZ, 0x3 ;  /* 0x0000002b00007211 */ /* 0x000fe200078f18ff */
[----:B------:R-:W2:Y:S01]  /*12e50*/  S2UR UR9, SR_CTAID.Y ;  /* 0x00000000000979c3 */ /* 0x000ea20000002600 */
[----:B------:R-:W-:Y:S01]  /*12e60*/  ISETP.NE.AND P1, PT, R2, 0x1, PT ;  /* 0x000000010200780c */ /* 0x000fe20003f25270 */
[----:B------:R-:W-:Y:S01]  /*12e70*/  IMAD.IADD R3, R65, 0x1, -R3 ;  /* 0x0000000141037824 */ /* 0x000fe200078e0a03 */
[----:B------:R-:W-:Y:S01]  /*12e80*/  LOP3.LUT R0, R0, 0xffffff8, RZ, 0xc0, !PT ;  /* 0x0ffffff800007812 */ /* 0x000fe200078ec0ff */
[----:B------:R-:W-:Y:S01]  /*12e90*/  ULDC.64 UR4, c[0x0][0x3a0] ;  /* 0x0000e80000047ab9 */ /* 0x000fe20000000a00 */
[----:B------:R-:W-:Y:S01]  /*12ea0*/  LEA.HI R6, R51, R65, RZ, 0x3 ;  /* 0x0000004133067211 */ /* 0x000fe200078f18ff */
[----:B------:R-:W-:Y:S01]  /*12eb0*/  ULDC.64 UR6, c[0x0][0x490] ;  /* 0x0001240000067ab9 */ /* 0x000fe20000000a00 */
[----:B------:R-:W-:Y:S01]  /*12ec0*/  SHF.R.S32.HI R2, RZ, 0x1f, R3 ;  /* 0x0000001fff027819 */ /* 0x000fe20000011403 */
[----:B------:R-:W-:Y:S01]  /*12ed0*/  IMAD.IADD R4, R43, 0x1, -R0 ;  /* 0x000000012b047824 */ /* 0x000fe200078e0a00 */
[----:B------:R-:W-:Y:S01]  /*12ee0*/  LEA.HI R0, R22, R22, RZ, 0x1 ;  /* 0x0000001616007211 */ /* 0x000fe200078f08ff */
[----:B------:R-:W-:Y:S01]  /*12ef0*/  UIMAD.WIDE.U32 UR10, UR16, UR4, URZ ;  /* 0x00000004100a72a5 */ /* 0x000fe2000f8e003f */
[----:B------:R-:W-:Y:S01]  /*12f00*/  LEA.HI R2, R2, R3, RZ, 0x2 ;  /* 0x0000000302027211 */ /* 0x000fe200078f10ff */
[----:B------:R-:W-:Y:S01]  /*12f10*/  UIMAD UR12, UR17, UR4, URZ ;  /* 0x00000004110c72a4 */ /* 0x000fe2000f8e023f */
[----:B------:R-:W-:Y:S01]  /*12f20*/  LOP3.LUT R0, R0, 0x1ffffffe, RZ, 0xc0, !PT ;  /* 0x1ffffffe00007812 */ /* 0x000fe200078ec0ff */
[----:B------:R-:W-:Y:S01]  /*12f30*/  USHF.R.S32.HI UR4, URZ, 0x1f, UR13 ;  /* 0x0000001f3f047899 */ /* 0x000fe2000801140d */
[----:B------:R-:W-:Y:S01]  /*12f40*/  SHF.R.S32.HI R2, RZ, 0x2, R2 ;  /* 0x00000002ff027819 */ /* 0x000fe20000011402 */
[----:B------:R-:W-:Y:S01]  /*12f50*/  UMOV UR20, UR16 ;  /* 0x0000001000147c82 */ /* 0x000fe20008000000 */
[----:B------:R-:W-:Y:S01]  /*12f60*/  LOP3.LUT P2, RZ, R3, 0x3, RZ, 0xc0, !PT ;  /* 0x0000000303ff7812 */ /* 0x000fe2000784c0ff */
[----:B------:R-:W-:Y:S01]  /*12f70*/  IMAD.IADD R0, R22, 0x1, -R0 ;  /* 0x0000000116007824 */ /* 0x000fe200078e0a00 */
[----:B------:R-:W-:Y:S01]  /*12f80*/  UMOV UR21, UR17 ;  /* 0x0000001100157c82 */ /* 0x000fe20008000000 */
[----:B------:R-:W-:Y:S01]  /*12f90*/  IMAD R15, R4, 0x10, R2 ;  /* 0x00000010040f7824 */ /* 0x000fe200078e0202 */
[----:B------:R-:W-:Y:S01]  /*12fa0*/  USEL UR15, UR13, URZ, !UP0 ;  /* 0x0000003f0d0f7287 */ /* 0x000fe2000c000000 */
[----:B------:R-:W-:Y:S01]  /*12fb0*/  LOP3.LUT R4, R6, 0xfffffff8, RZ, 0xc0, !PT ;  /* 0xfffffff806047812 */ /* 0x000fe200078ec0ff */
[----:B------:R-:W-:Y:S01]  /*12fc0*/  USEL UR13, UR4, URZ, !UP0 ;  /* 0x0000003f040d7287 */ /* 0x000fe2000c000000 */
[----:B------:R-:W-:Y:S01]  /*12fd0*/  IMAD R0, R0, 0x8, R15 ;  /* 0x0000000800007824 */ /* 0x000fe200078e020f */
[----:B--2---:R-:W-:Y:S01]  /*12fe0*/  USHF.R.S32.HI UR8, URZ, 0x1f, UR9 ;  /* 0x0000001f3f087899 */ /* 0x004fe20008011409 */
[----:B------:R-:W-:Y:S01]  /*12ff0*/  SHF.R.S32.HI R14, RZ, 0x3, R6 ;  /* 0x00000003ff0e7819 */ /* 0x000fe20000011406 */
[----:B------:R-:W-:Y:S01]  /*13000*/  UIMAD.WIDE.U32 UR20, UR9, UR6, UR20 ;  /* 0x00000006091472a5 */ /* 0x000fe2000f8e0014 */
[----:B------:R-:W-:Y:S01]  /*13010*/  IMAD.IADD R7, R65, 0x1, -R4 ;  /* 0x0000000141077824 */ /* 0x000fe200078e0a04 */
[----:B-1----:R-:W-:Y:S01]  /*13020*/  LEA R0, R28, R0, 0x7 ;  /* 0x000000001c007211 */ /* 0x002fe200078e38ff */
[----:B------:R-:W-:Y:S01]  /*13030*/  UIMAD UR14, UR8, UR6, URZ ;  /* 0x00000006080e72a4 */ /* 0x000fe2000f8e023f */
[----:B-----5:R-:W-:Y:S01]  /*13040*/  IMAD R29, R16, c[0x0][0x4e8], RZ ;  /* 0x00013a00101d7a24 */ /* 0x020fe200078e02ff */
[----:B------:R-:W-:Y:S01]  /*13050*/  UIMAD UR12, UR16, UR5, UR12 ;  /* 0x00000005100c72a4 */ /* 0x000fe2000f8e020c */
[----:B------:R-:W-:Y:S01]  /*13060*/  LEA R6, R7, R14, 0x5 ;  /* 0x0000000e07067211 */ /* 0x000fe200078e28ff */
[----:B------:R-:W-:Y:S01]  /*13070*/  @P1 IMAD.HI.U32 R3, R0, c[0x0][0x4ec], RZ ;  /* 0x00013b0000031a27 */ /* 0x000fe200078e00ff */
[----:B------:R-:W-:Y:S01]  /*13080*/  UIMAD UR14, UR9, UR7, UR14 ;  /* 0x00000007090e72a4 */ /* 0x000fe2000f8e020e */
[----:B------:R-:W-:Y:S01]  /*13090*/  LEA.HI R18, R51, R65, RZ, 0x6 ;  /* 0x0000004133127211 */ /* 0x000fe200078f30ff */
[----:B------:R-:W-:Y:S01]  /*130a0*/  ULDC.64 UR4, c[0x0][0x3e8] ;  /* 0x0000fa0000047ab9 */ /* 0x000fe20000000a00 */
[----:B------:R-:W-:Y:S01]  /*130b0*/  IMAD.MOV.U32 R2, RZ, RZ, R0 ;  /* 0x000000ffff027224 */ /* 0x000fe200078e0000 */
[----:B------:R-:W-:Y:S01]  /*130c0*/  @P1 SHF.R.U32.HI R2, RZ, c[0x0][0x4f0], R3 ;  /* 0x00013c00ff021a19 */ /* 0x000fe20000011603 */
[----:B------:R-:W-:Y:S01]  /*130d0*/  ULDC.64 UR6, c[0x0][0x498] ;  /* 0x0001260000067ab9 */ /* 0x000fe20000000a00 */
[----:B------:R-:W-:Y:S01]  /*130e0*/  IMAD R6, R28, 0x80, R6 ;  /* 0x000000801c067824 */ /* 0x000fe200078e0206 */
[----:B------:R-:W-:Y:S01]  /*130f0*/  UIMAD UR16, UR13, UR6, URZ ;  /* 0x000000060d1072a4 */ /* 0x000fe2000f8e023f */
[--C-:B------:R-:W-:Y:S01]  /*13100*/  SHF.R.S32.HI R5, RZ, 0x1f, R2.reuse ;  /* 0x0000001fff057819 */ /* 0x100fe20000011402 */
[----:B------:R-:W-:Y:S01]  /*13110*/  UIADD3 UR21, UR21, UR14, URZ ;  /* 0x0000000e15157290 */ /* 0x000fe2000fffe03f */
[----:B------:R-:W-:Y:S01]  /*13120*/  IMAD.MOV R3, RZ, RZ, -R2 ;  /* 0x000000ffff037224 */ /* 0x000fe200078e0a02 */
[----:B------:R-:W-:Y:S01]  /*13130*/  UIMAD UR7, UR15, UR7, UR16 ;  /* 0x000000070f0772a4 */ /* 0x000fe2000f8e0210 */
[----:B------:R-:W-:Y:S01]  /*13140*/  @P1 IMAD.HI.U32 R10, R6, c[0x0][0x4ec], RZ ;  /* 0x00013b00060a1a27 */ /* 0x000fe200078e00ff */
[----:B------:R-:W-:Y:S01]  /*13150*/  UIMAD.WIDE.U32 UR20, UR15, UR6, UR20 ;  /* 0x000000060f1472a5 */ /* 0x000fe2000f8e0014 */
[----:B------:R-:W-:Y:S01]  /*13160*/  BSSY B0, `(.L_x_284) ;  /* 0x0000069000007945 */ /* 0x000fe20003800000 */
[----:B------:R-:W-:Y:S01]  /*13170*/  UIMAD UR8, UR8, UR4, URZ ;  /* 0x00000004080872a4 */ /* 0x000fe2000f8e023f */
[----:B------:R-:W-:Y:S01]  /*13180*/  IMAD R0, R3, c[0x0][0x4e8], R0 ;  /* 0x00013a0003007a24 */ /* 0x000fe200078e0200 */
[----:B------:R-:W-:Y:S01]  /*13190*/  UIADD3 UR11, UR11, UR12, URZ ;  /* 0x0000000c0b0b7290 */ /* 0x000fe2000fffe03f */
[----:B------:R-:W-:Y:S01]  /*131a0*/  IMAD.U32 R3, RZ, RZ, UR7 ;  /* 0x00000007ff037e24 */ /* 0x000fe2000f8e00ff */
[----:B------:R-:W-:Y:S01]  /*131b0*/  IADD3 R2, P0, R2, UR20, RZ ;  /* 0x0000001402027c10 */ /* 0x000fe2000ff1e0ff */
[----:B------:R-:W-:Y:S01]  /*131c0*/  UIMAD UR5, UR9, UR5, UR8 ;  /* 0x00000005090572a4 */ /* 0x000fe2000f8e0208 */
[----:B------:R-:W-:Y:S01]  /*131d0*/  SHF.R.S32.HI R4, RZ, 0x1f, R0 ;  /* 0x0000001fff047819 */ /* 0x000fe20000011400 */
[----:B------:R-:W-:Y:S01]  /*131e0*/  UIMAD.WIDE.U32 UR10, UR9, UR4, UR10 ;  /* 0x00000004090a72a5 */ /* 0x000fe2000f8e000a */
[----:B------:R-:W-:Y:S01]  /*131f0*/  IADD3.X R3, R5, UR21, R3, P0, !PT ;  /* 0x0000001505037c10 */ /* 0x000fe200087fe403 */
[----:B------:R-:W-:Y:S01]  /*13200*/  IMAD.SHL.U32 R5, R14, 0x40, RZ ;  /* 0x000000400e057824 */ /* 0x000fe200078e00ff */
[----:B------:R-:W-:Y:S01]  /*13210*/  ULDC.64 UR6, c[0x0][0x3f0] ;  /* 0x0000fc0000067ab9 */ /* 0x000fe20000000a00 */
[----:B------:R-:W-:Y:S01]  /*13220*/  IMAD R4, R4, c[0x0][0x488], RZ ;  /* 0x0001220004047a24 */ /* 0x000fe200078e02ff */
[----:B------:R-:W-:Y:S01]  /*13230*/  UIMAD UR13, UR13, UR6, URZ ;  /* 0x000000060d0d72a4 */ /* 0x000fe2000f8e023f */
[----:B------:R-:W-:Y:S01]  /*13240*/  IMAD.WIDE.U32 R2, R0, c[0x0][0x488], R2 ;  /* 0x0001220000027a25 */ /* 0x000fe200078e0002 */
[----:B------:R-:W-:Y:S01]  /*13250*/  LOP3.LUT R5, R5, 0x1c0, RZ, 0xc0, !PT ;  /* 0x000001c005057812 */ /* 0x000fe200078ec0ff */
[----:B------:R-:W-:-:S02]  /*13260*/  UIADD3 UR11, UR11, UR5, URZ ;  /* 0x000000050b0b7290 */ /* 0x000fc4000fffe03f */
[----:B------:R-:W-:Y:S01]  /*13270*/  IMAD R9, R0, c[0x0][0x48c], R4 ;  /* 0x0001230000097a24 */ /* 0x000fe200078e0204 */
[----:B------:R-:W-:Y:S01]  /*13280*/  SHF.R.U32.HI R8, RZ, 0x3, R5 ;  /* 0x00000003ff087819 */ /* 0x000fe20000011605 */
[----:B------:R-:W-:Y:S01]  /*13290*/  IMAD.SHL.U32 R0, R7, 0x8, RZ ;  /* 0x0000000807007824 */ /* 0x000fe200078e00ff */
[C---:B------:R-:W-:Y:S01]  /*132a0*/  LEA R7, P0, R2.reuse, c[0x0][0x450], 0x2 ;  /* 0x0001140002077a11 */ /* 0x040fe200078010ff */
[----:B------:R-:W-:Y:S01]  /*132b0*/  IMAD.IADD R3, R3, 0x1, R9 ;  /* 0x0000000103037824 */ /* 0x000fe200078e0209 */
[----:B------:R-:W-:Y:S01]  /*132c0*/  UIMAD UR7, UR15, UR7, UR13 ;  /* 0x000000070f0772a4 */ /* 0x000fe2000f8e020d */
[----:B------:R-:W-:Y:S01]  /*132d0*/  IMAD.MOV.U32 R4, RZ, RZ, R6 ;  /* 0x000000ffff047224 */ /* 0x000fe200078e0006 */
[----:B------:R-:W-:Y:S01]  /*132e0*/  LOP3.LUT R5, R5, 0x38, R0, 0xf8, !PT ;  /* 0x0000003805057812 */ /* 0x000fe200078ef800 */
[----:B------:R-:W-:Y:S01]  /*132f0*/  UIMAD.WIDE.U32 UR10, UR15, UR6, UR10 ;  /* 0x000000060f0a72a5 */ /* 0x000fe2000f8e000a */
[----:B------:R-:W-:Y:S01]  /*13300*/  @P1 SHF.R.U32.HI R4, RZ, c[0x0][0x4f0], R10 ;  /* 0x00013c00ff041a19 */ /* 0x000fe2000001160a */
[----:B------:R-:W-:Y:S01]  /*13310*/  SHFL.IDX PT, R12, R7, RZ, 0x1c1f ;  /* 0x001c1fff070c7589 */ /* 0x000fe200000e0000 */
[----:B------:R-:W-:Y:S01]  /*13320*/  LOP3.LUT R17, R5, R8, RZ, 0x3c, !PT ;  /* 0x0000000805117212 */ /* 0x000fe200078e3cff */
[----:B------:R-:W-:Y:S01]  /*13330*/  UIADD3 UR7, UR11, UR7, URZ ;  /* 0x000000070b077290 */ /* 0x000fe2000fffe03f */
[----:B------:R-:W-:Y:S01]  /*13340*/  LEA.HI.X R5, R2, c[0x0][0x454], R3, 0x2, P0 ;  /* 0x0001150002057a11 */ /* 0x000fe200000f1403 */
[--C-:B------:R-:W-:Y:S01]  /*13350*/  IMAD.MOV R8, RZ, RZ, -R4.reuse ;  /* 0x000000ffff087224 */ /* 0x100fe200078e0a04 */
[----:B------:R-:W-:Y:S01]  /*13360*/  SHF.R.S32.HI R9, RZ, 0x1f, R4 ;  /* 0x0000001fff097819 */ /* 0x000fe20000011404 */
[----:B------:R1:W-:Y:S01]  /*13370*/  SHFL.IDX PT, R10, R7, 0x1, 0x1c1f ;  /* 0x003c1f00070a7f89 */ /* 0x0003e200000e0000 */
[----:B------:R-:W-:Y:S01]  /*13380*/  MOV R2, UR10 ;  /* 0x0000000a00027c02 */ /* 0x000fe20008000f00 */
[----:B------:R-:W-:-:S02]  /*13390*/  IMAD.U32 R3, RZ, RZ, UR11 ;  /* 0x0000000bff037e24 */ /* 0x000fc4000f8e00ff */
[----:B------:R-:W2:Y:S01]  /*133a0*/  SHFL.IDX PT, R13, R5, RZ, 0x1c1f ;  /* 0x001c1fff050d7589 */ /* 0x000ea200000e0000 */
[----:B------:R-:W-:Y:S02]  /*133b0*/  IMAD.U32 R3, RZ, RZ, UR7 ;  /* 0x00000007ff037e24 */ /* 0x000fe4000f8e00ff */
[----:B------:R-:W-:Y:S01]  /*133c0*/  IMAD R6, R8, c[0x0][0x4e8], R6 ;  /* 0x00013a0008067a24 */ /* 0x000fe200078e0206 */
[----:B------:R3:W4:Y:S01]  /*133d0*/  SHFL.IDX PT, R11, R5, 0x1, 0x1c1f ;  /* 0x003c1f00050b7f89 */ /* 0x00072200000e0000 */
[----:B------:R-:W-:-:S04]  /*133e0*/  IMAD.WIDE.U32 R2, R4, c[0x0][0x3e0], R2 ;  /* 0x0000f80004027a25 */ /* 0x000fc800078e0002 */
[----:B-1----:R-:W-:-:S04]  /*133f0*/  IMAD R7, R9, c[0x0][0x3e0], RZ ;  /* 0x0000f80009077a24 */ /* 0x002fc800078e02ff */
[----:B------:R-:W-:Y:S01]  /*13400*/  IMAD R7, R4, c[0x0][0x3e4], R7 ;  /* 0x0000f90004077a24 */ /* 0x000fe200078e0207 */
[----:B------:R-:W-:Y:S01]  /*13410*/  SHF.R.S32.HI R4, RZ, 0x1f, R6 ;  /* 0x0000001fff047819 */ /* 0x000fe20000011406 */
[----:B---3--:R-:W-:-:S03]  /*13420*/  IMAD R5, R28, 0x80, R15 ;  /* 0x000000801c057824 */ /* 0x008fc600078e020f */
[----:B------:R-:W-:Y:S01]  /*13430*/  IADD3 R3, R3, R7, RZ ;  /* 0x0000000703037210 */ /* 0x000fe20007ffe0ff */
[----:B------:R-:W-:Y:S02]  /*13440*/  IMAD R4, R4, c[0x0][0x3d8], RZ ;  /* 0x0000f60004047a24 */ /* 0x000fe400078e02ff */
[----:B------:R-:W-:Y:S01]  /*13450*/  IMAD R28, R28, 0x80, R14 ;  /* 0x000000801c1c7824 */ /* 0x000fe200078e020e */
[C---:B------:R-:W-:Y:S01]  /*13460*/  IADD3 R8, R5.reuse, 0x8, RZ ;  /* 0x0000000805087810 */ /* 0x040fe20007ffe0ff */
[----:B------:R-:W-:Y:S01]  /*13470*/  IMAD R7, R6, c[0x0][0x3dc], R4 ;  /* 0x0000f70006077a24 */ /* 0x000fe200078e0204 */
[-C--:B------:R-:W-:Y:S01]  /*13480*/  ISETP.GE.OR P1, PT, R5, R29.reuse, P2 ;  /* 0x0000001d0500720c */ /* 0x080fe20001726670 */
[----:B------:R-:W-:Y:S01]  /*13490*/  IMAD.SHL.U32 R5, R18, 0x8, RZ ;  /* 0x0000000812057824 */ /* 0x000fe200078e00ff */
[----:B------:R-:W-:-:S04]  /*134a0*/  ISETP.GE.OR P0, PT, R8, R29, P2 ;  /* 0x0000001d0800720c */ /* 0x000fc80001706670 */
[----:B------:R-:W-:Y:S01]  /*134b0*/  LOP3.LUT R8, R17, 0x7ffffe00, R5, 0xf8, !PT ;  /* 0x7ffffe0011087812 */ /* 0x000fe200078ef805 */
[----:B------:R-:W-:-:S04]  /*134c0*/  IMAD.WIDE.U32 R4, R6, c[0x0][0x3d8], R2 ;  /* 0x0000f60006047a25 */ /* 0x000fc800078e0002 */
[----:B------:R-:W-:Y:S02]  /*134d0*/  IMAD.SHL.U32 R2, R8, 0x2, RZ ;  /* 0x0000000208027824 */ /* 0x000fe400078e00ff */
[----:B--2---:R1:W-:Y:S01]  /*134e0*/  @!P1 ST.E [R12.64], R53 ;  /* 0x000000350c009985 */ /* 0x0043e2000c101912 */
[----:B------:R-:W-:-:S03]  /*134f0*/  IMAD.IADD R3, R5, 0x1, R7 ;  /* 0x0000000105037824 */ /* 0x000fc600078e0207 */
[----:B----4-:R1:W-:Y:S01]  /*13500*/  @!P0 ST.E [R10.64], R56 ;  /* 0x000000380a008985 */ /* 0x0103e2000c101912 */
[----:B------:R-:W-:-:S03]  /*13510*/  LEA R31, P0, R4, c[0x0][0x380], 0x1 ;  /* 0x0000e000041f7a11 */ /* 0x000fc600078008ff */
[----:B------:R1:W2:Y:S01]  /*13520*/  LDS.128 R44, [R2+0x1080] ;  /* 0x00108000022c7984 */ /* 0x0002a20000000c00 */
[----:B------:R-:W-:Y:S02]  /*13530*/  LEA.HI.X R30, R4, c[0x0][0x384], R3, 0x1, P0 ;  /* 0x0000e100041e7a11 */ /* 0x000fe400000f0c03 */
[----:B------:R-:W-:Y:S01]  /*13540*/  ISETP.GE.AND P0, PT, R28, R29, PT ;  /* 0x0000001d1c00720c */ /* 0x000fe20003f06270 */
[----:B------:R1:W3:Y:S04]  /*13550*/  LDS.128 R60, [R2+0x2080] ;  /* 0x00208000023c7984 */ /* 0x0002e80000000c00 */
        /* <DEDUP_REMOVED lines=41> */
.L_x_285:
[----:B--234-:R-:W-:Y:S05]  /*137f0*/  BSYNC B0 ;  /* 0x0000000000007941 */ /* 0x01cfea0003800000 */
.L_x_284:
        /* <DEDUP_REMOVED lines=16> */
[----:B------:R-:W-:Y:S02]  /*13900*/  @!P2 LEA.HI R7, R5, R7, RZ, 0x3 ;  /* 0x000000070507a211 */ /* 0x000fe400078f18ff */
[----:B------:R-:W-:Y:S02]  /*13910*/  @!P1 LEA.HI R5, R4, R8, RZ, 0x3 ;  /* 0x0000000804059211 */ /* 0x000fe400078f18ff */
[----:B------:R-:W-:Y:S01]  /*13920*/  @!P0 LEA.HI R4, R6, R9, RZ, 0x3 ;  /* 0x0000000906048211 */ /* 0x000fe200078f18ff */
[----:B--23--:R-:W-:Y:S01]  /*13930*/  @!P3 IMAD.WIDE R8, R0, 0x2, R2 ;  /* 0x000000020008b825 */ /* 0x00cfe200078e0202 */
[----:B------:R-:W-:-:S02]  /*13940*/  @!P2 LOP3.LUT R6, R7, 0xfffffff8, RZ, 0xc0, !PT ;  /* 0xfffffff80706a812 */ /* 0x000fc400078ec0ff */
[----:B------:R-:W-:Y:S02]  /*13950*/  @!P1 LOP3.LUT R5, R5, 0xfffffff8, RZ, 0xc0, !PT ;  /* 0xfffffff805059812 */ /* 0x000fe400078ec0ff */
[----:B------:R-:W-:Y:S01]  /*13960*/  @!P0 LOP3.LUT R10, R4, 0xfffffff8, RZ, 0xc0, !PT ;  /* 0xfffffff8040a8812 */ /* 0x000fe200078ec0ff */
[--C-:B------:R-:W-:Y:S01]  /*13970*/  @!P2 IMAD.WIDE R6, R6, 0x2, R2.reuse ;  /* 0x000000020606a825 */ /* 0x100fe200078e0202 */
[----:B------:R2:W-:Y:S03]  /*13980*/  @!P3 ST.E.128 [R8.64], R44 ;  /* 0x0000002c0800b985 */ /* 0x0005e6000c101d12 */
[--C-:B------:R-:W-:Y:S01]  /*13990*/  @!P1 IMAD.WIDE R4, R5, 0x2, R2.reuse ;  /* 0x0000000205049825 */ /* 0x100fe200078e0202 */
[----:B------:R2:W-:Y:S03]  /*139a0*/  @!P2 ST.E.128 [R6.64], R40 ;  /* 0x000000280600a985 */ /* 0x0005e6000c101d12 */
[----:B------:R-:W-:Y:S01]  /*139b0*/  @!P0 IMAD.WIDE R2, R10, 0x2, R2 ;  /* 0x000000020a028825 */ /* 0x000fe200078e0202 */
[----:B------:R2:W-:Y:S04]  /*139c0*/  @!P1 ST.E.128 [R4.64], R36 ;  /* 0x0000002404009985 */ /* 0x0005e8000c101d12 */
[----:B------:R2:W-:Y:S02]  /*139d0*/  @!P0 ST.E.128 [R2.64], R32 ;  /* 0x0000002002008985 */ /* 0x0005e4000c101d12 */
.L_x_287:
[----:B------:R-:W-:Y:S05]  /*139e0*/  BSYNC B0 ;  /* 0x0000000000007941 */ /* 0x000fea0003800000 */
.L_x_286:
[----:B--2---:R-:W-:Y:S01]  /*139f0*/  IADD3 R4, R28, 0x40, RZ ;  /* 0x000000401c047810 */ /* 0x004fe20007ffe0ff */
[----:B------:R2:W4:Y:S01]  /*13a00*/  SHFL.IDX PT, R3, R30, 0x2, 0x181f ;  /* 0x00581f001e037f89 */ /* 0x00052200000e0000 */
        /* <DEDUP_REMOVED lines=17> */
[----:B---34-:R-:W-:Y:S01]  /*13b20*/  @!P3 IMAD.WIDE R8, R0, 0x2, R2 ;  /* 0x000000020008b825 */ /* 0x018fe200078e0202 */
        /* <DEDUP_REMOVED lines=10> */
.L_x_289:
[----:B------:R-:W-:Y:S05]  /*13bd0*/  BSYNC B0 ;  /* 0x0000000000007941 */ /* 0x000fea0003800000 */
.L_x_288:
[----:B---3--:R-:W-:Y:S01]  /*13be0*/  IADD3 R4, R28, 0x60, RZ ;  /* 0x000000601c047810 */ /* 0x008fe20007ffe0ff */
[----:B----4-:R3:W4:Y:S03]  /*13bf0*/  SHFL.IDX PT, R3, R30, 0x3, 0x181f ;  /* 0x00781f001e037f89 */ /* 0x01072600000e0000 */
        /* <DEDUP_REMOVED lines=15> */
[----:B------:R1:W-:Y:S01]  /*13cf0*/  @!P2 ST.E.128 [R8.64], R72 ;  /* 0x000000480800a985 */ /* 0x0003e2000c101d12 */
[----:B------:R-:W-:Y:S01]  /*13d00*/  IADD3 R0, R0, 0xc0, RZ ;  /* 0x000000c000007810 */ /* 0x000fe20007ffe0ff */
[----:B------:R-:W-:-:S04]  /*13d10*/  @!P1 IMAD.WIDE R6, R5, 0x2, R2 ;  /* 0x0000000205069825 */ /* 0x000fc800078e0202 */
[----:B------:R-:W-:Y:S01]  /*13d20*/  @!P0 IMAD.WIDE R4, R4, 0x2, R2 ;  /* 0x0000000204048825 */ /* 0x000fe200078e0202 */
[----:B------:R1:W-:Y:S04]  /*13d30*/  @!P1 ST.E.128 [R6.64], R68 ;  /* 0x0000004406009985 */ /* 0x0003e8000c101d12 */
[----:B------:R1:W-:Y:S01]  /*13d40*/  @!P0 ST.E.128 [R4.64], R64 ;  /* 0x0000004004008985 */ /* 0x0003e2000c101d12 */
[----:B------:R-:W-:-:S13]  /*13d50*/  ISETP.GE.AND P0, PT, R0, c[0x0][0x3c8], PT ;  /* 0x0000f20000007a0c */ /* 0x000fda0003f06270 */
[----:B------:R-:W-:Y:S05]  /*13d60*/  @P0 EXIT ;  /* 0x000000000000094d */ /* 0x000fea0003800000 */
[----:B-1----:R-:W-:-:S04]  /*13d70*/  SHF.R.S32.HI R4, RZ, 0x1f, R0 ;  /* 0x0000001fff047819 */ /* 0x002fc80000011400 */
[----:B------:R-:W-:-:S04]  /*13d80*/  LEA.HI R0, R4, R0, RZ, 0x3 ;  /* 0x0000000004007211 */ /* 0x000fc800078f18ff */
[----:B------:R-:W-:-:S05]  /*13d90*/  LOP3.LUT R0, R0, 0xfffffff8, RZ, 0xc0, !PT ;  /* 0xfffffff800007812 */ /* 0x000fca00078ec0ff */
[----:B------:R-:W-:-:S05]  /*13da0*/  IMAD.WIDE R2, R0, 0x2, R2 ;  /* 0x0000000200027825 */ /* 0x000fca00078e0202 */
[----:B------:R-:W-:Y:S01]  /*13db0*/  ST.E.128 [R2.64], R76 ;  /* 0x0000004c02007985 */ /* 0x000fe2000c101d12 */
[----:B------:R-:W-:Y:S05]  /*13dc0*/  EXIT ;  /* 0x000000000000794d */ /* 0x000fea0003800000 */
.L_x_282:
[----:B------:R-:W-:Y:S02]  /*13dd0*/  ULDC.64 UR4, c[0x0][0x500] ;  /* 0x0001400000047ab9 */ /* 0x000fe40000000a00 */
[----:B------:R-:W-:Y:S02]  /*13de0*/  UISETP.NE.U32.AND UP0, UPT, URZ, UR4, UPT ;  /* 0x000000043f00728c */ /* 0x000fe4000bf05070 */
[----:B------:R-:W-:Y:S02]  /*13df0*/  UMOV UR6, 0x4 ;  /* 0x0000000400067882 */ /* 0x000fe40000000000 */
[----:B------:R-:W-:-:S03]  /*13e00*/  UISETP.NE.AND.EX UP0, UPT, URZ, UR5, UPT, UP0 ;  /* 0x000000053f00728c */ /* 0x000fc6000bf05300 */
[----:B------:R-:W-:Y:S02]  /*13e10*/  ULDC.64 UR4, c[0x0][0x500] ;  /* 0x0001400000047ab9 */ /* 0x000fe40000000a00 */
[----:B------:R-:W-:Y:S01]  /*13e20*/  UIMAD.WIDE UR4, UR13, UR6, UR4 ;  /* 0x000000060d0472a5 */ /* 0x000fe2000f8e0204 */
[----:B------:R-:W-:-:S05]  /*13e30*/  PLOP3.LUT P0, PT, PT, PT, UP0, 0x80, 0x0 ;  /* 0x000000000000781c */ /* 0x000fca0003f0f008 */
[----:B------:R-:W-:Y:S01]  /*13e40*/  IMAD.U32 R4, RZ, RZ, UR4 ;  /* 0x00000004ff047e24 */ /* 0x000fe2000f8e00ff */
[----:B------:R-:W-:Y:S01]  /*13e50*/  MOV R5, UR5 ;  /* 0x0000000500057c02 */ /* 0x000fe20008000f00 */
[----:B------:R-:W-:-:S06]  /*13e60*/  ULDC.64 UR4, c[0x0][0x508] ;  /* 0x0001420000047ab9 */ /* 0x000fcc0000000a00 */
[----:B------:R-:W2:Y:S01]  /*13e70*/  @P0 LDG.E R0, [R4.64] ;  /* 0x0000001204000981 */ /* 0x000ea2000c1e1900 */
[----:B------:R-:W-:Y:S01]  /*13e80*/  UISETP.NE.U32.AND UP1, UPT, URZ, UR4, UPT ;  /* 0x000000043f00728c */ /* 0x000fe2000bf25070 */
[----:B------:R-:W-:-:S03]  /*13e90*/  IMAD.MOV.U32 R9, RZ, RZ, c[0x0][0x388] ;  /* 0x0000e200ff097624 */ /* 0x000fc600078e00ff */
[----:B------:R-:W-:-:S03]  /*13ea0*/  UISETP.NE.AND.EX UP1, UPT, URZ, UR5, UPT, UP1 ;  /* 0x000000053f00728c */ /* 0x000fc6000bf25310 */
[----:B------:R-:W-:-:S03]  /*13eb0*/  ULDC.64 UR4, c[0x0][0x508] ;  /* 0x0001420000047ab9 */ /* 0x000fc60000000a00 */
[----:B------:R-:W-:-:S05]  /*13ec0*/  PLOP3.LUT P1, PT, PT, PT, UP1, 0x80, 0x0 ;  /* 0x000000000000781c */ /* 0x000fca0003f2f018 */
[----:B------:R-:W-:-:S06]  /*13ed0*/  @UP1 UIMAD.WIDE UR4, UR13, UR6, UR4 ;  /* 0x000000060d0412a5 */ /* 0x000fcc000f8e0204 */
[----:B------:R-:W-:Y:S01]  /*13ee0*/  MOV R2, UR4 ;  /* 0x0000000400027c02 */ /* 0x000fe20008000f00 */
[----:B------:R-:W-:-:S05]  /*13ef0*/  IMAD.U32 R3, RZ, RZ, UR5 ;  /* 0x00000005ff037e24 */ /* 0x000fca000f8e00ff */
[----:B------:R1:W5:Y:S01]  /*13f00*/  @P1 LDG.E R9, [R2.64] ;  /* 0x0000001202091981 */ /* 0x000362000c1e1900 */
[----:B------:R-:W-:Y:S02]  /*13f10*/  UMOV UR8, URZ ;  /* 0x0000003f00087c82 */ /* 0x000fe40008000000 */
[----:B------:R-:W-:Y:S01]  /*13f20*/  UMOV UR9, URZ ;  /* 0x0000003f00097c82 */ /* 0x000fe20008000000 */
[----:B--2---:R-:W2:Y:S02]  /*13f30*/  @P0 R2UR UR5, R0 ;  /* 0x00000000000503c2 */ /* 0x004ea400000e0000 */
[----:B--2---:R-:W-:Y:S02]  /*13f40*/  @UP0 USHF.R.S32.HI UR4, URZ, 0x1f, UR5 ;  /* 0x0000001f3f040899 */ /* 0x004fe40008011405 */
[----:B------:R-:W-:-:S05]  /*13f50*/  @UP0 UMOV UR8, UR5 ;  /* 0x0000000500080c82 */ /* 0x000fca0008000000 */
[----:B------:R-:W-:Y:S01]  /*13f60*/  @UP0 UMOV UR9, UR4 ;  /* 0x0000000400090c82 */ /* 0x000fe20008000000 */
[----:B------:R-:W-:Y:S05]  /*13f70*/  @P1 BRA `(.L_x_290) ;  /* 0x0000004000001947 */ /* 0x000fea0003800000 */
[----:B-1----:R-:W-:Y:S05]  /*13f80*/  @!P0 BRA `(.L_x_290) ;  /* 0x0000003000008947 */ /* 0x002fea0003800000 */
[----:B------:R-:W2:Y:S04]  /*13f90*/  LDG.E R0, [R4.64] ;  /* 0x0000001204007981 */ /* 0x000ea8000c1e1900 */
[----:B------:R-:W2:Y:S02]  /*13fa0*/  LDG.E R2, [R4.64+0x4] ;  /* 0x0000041204027981 */ /* 0x000ea4000c1e1900 */
[----:B--2--5:R-:W-:Y:S02]  /*13fb0*/  IADD3 R9, -R0, R2, RZ ;  /* 0x0000000200097210 */ /* 0x024fe40007ffe1ff */
.L_x_290:
[----:B-1----:R-:W1:Y:S01]  /*13fc0*/  S2R R8, SR_TID.X ;  /* 0x0000000000087919 */ /* 0x002e620000002100 */
[----:B------:R-:W-:Y:S01]  /*13fd0*/  USHF.R.S32.HI UR6, URZ, 0x1f, UR13 ;  /* 0x0000001f3f067899 */ /* 0x000fe2000801140d */
[----:B------:R-:W-:Y:S01]  /*13fe0*/  BSSY B0, `(.L_x_291) ;  /* 0x000002b000007945 */ /* 0x000fe20003800000 */
[----:B------:R-:W-:-:S02]  /*13ff0*/  USEL UR13, UR13, URZ, !UP0 ;  /* 0x0000003f0d0d7287 */ /* 0x000fc4000c000000 */
[----:B------:R-:W-:Y:S01]  /*14000*/  USEL UR6, UR6, URZ, !UP0 ;  /* 0x0000003f06067287 */ /* 0x000fe2000c000000 */
[----:B-1----:R-:W-:-:S13]  /*14010*/  ISETP.GT.AND P0, PT, R8, 0x7f, PT ;  /* 0x0000007f0800780c */ /* 0x002fda0003f04270 */
[----:B------:R-:W-:Y:S05]  /*14020*/  @P0 BRA `(.L_x_292) ;  /* 0x0000026000000947 */ /* 0x000fea0003800000 */
[----:B------:R-:W1:Y:S01]  /*14030*/  S2R R3, SR_CTAID.X ;  /* 0x0000000000037919 */ /* 0x000e620000002500 */
[----:B-----5:R-:W-:Y:S01]  /*14040*/  IMAD R0, R9, c[0x0][0x4e8], RZ ;  /* 0x00013a0009007a24 */ /* 0x020fe200078e02ff */
[----:B-1----:R-:W-:-:S04]  /*14050*/  LEA R3, R3, R8, 0x7 ;  /* 0x0000000803037211 */ /* 0x002fc800078e38ff */
[----:B------:R-:W-:-:S13]  /*14060*/  ISETP.GE.AND P0, PT, R3, R0, PT ;  /* 0x000000000300720c */ /* 0x000fda0003f06270 */
[----:B------:R-:W-:Y:S05]  /*14070*/  @P0 BRA `(.L_x_292) ;  /* 0x0000021000000947 */ /* 0x000fea0003800000 */
[----:B------:R-:W1:Y:S01]  /*14080*/  S2UR UR10, SR_CTAID.Y ;  /* 0x00000000000a79c3 */ /* 0x000e620000002600 */
[----:B------:R-:W-:Y:S01]  /*14090*/  IMAD.MOV.U32 R0, RZ, RZ, c[0x0][0x4e8] ;  /* 0x00013a00ff007624 */ /* 0x000fe200078e00ff */
[----:B------:R-:W-:Y:S01]  /*140a0*/  ULDC.64 UR4, c[0x0][0x490] ;  /* 0x0001240000047ab9 */ /* 0x000fe20000000a00 */
[----:B------:R-:W-:Y:S01]  /*140b0*/  IMAD.MOV.U32 R2, RZ, RZ, R3 ;  /* 0x000000ffff027224 */ /* 0x000fe200078e0003 */
[----:B------:R-:W-:Y:S02]  /*140c0*/  UMOV UR14, UR8 ;  /* 0x00000008000e7c82 */ /* 0x000fe40008000000 */
[----:B------:R-:W-:Y:S01]  /*140d0*/  ISETP.NE.AND P0, PT, R0, 0x1, PT ;  /* 0x000000010000780c */ /* 0x000fe20003f05270 */
[----:B------:R-:W-:-:S12]  /*140e0*/  UMOV UR15, UR9 ;  /* 0x00000009000f7c82 */ /* 0x000fd80008000000 */
[----:B------:R-:W-:Y:S01]  /*140f0*/  @P0 IMAD.HI.U32 R0, R3, c[0x0][0x4ec], RZ ;  /* 0x00013b0003000a27 */ /* 0x000fe200078e00ff */
[----:B-1----:R-:W-:-:S04]  /*14100*/  USHF.R.S32.HI UR7, URZ, 0x1f, UR10 ;  /* 0x0000001f3f077899 */ /* 0x002fc8000801140a */
[----:B------:R-:W-:Y:S01]  /*14110*/  @P0 SHF.R.U32.HI R2, RZ, c[0x0][0x4f0], R0 ;  /* 0x00013c00ff020a19 */ /* 0x000fe20000011600 */
[----:B------:R-:W-:Y:S02]  /*14120*/  UIMAD.WIDE.U32 UR14, UR10, UR4, UR14 ;  /* 0x000000040a0e72a5 */ /* 0x000fe4000f8e000e */
[----:B------:R-:W-:Y:S01]  /*14130*/  UIMAD UR7, UR7, UR4, URZ ;  /* 0x00000004070772a4 */ /* 0x000fe2000f8e023f */
[----:B------:R-:W-:-:S03]  /*14140*/  IADD3 R0, -R2, RZ, RZ ;  /* 0x000000ff02007210 */ /* 0x000fc60007ffe1ff */
[----:B------:R-:W-:Y:S02]  /*14150*/  UIMAD UR7, UR10, UR5, UR7 ;  /* 0x000000050a0772a4 */ /* 0x000fe4000f8e0207 */
[----:B------:R-:W-:Y:S01]  /*14160*/  IMAD R0, R0, c[0x0][0x4e8], R3 ;  /* 0x00013a0000007a24 */ /* 0x000fe200078e0203 */
[----:B------:R-:W-:Y:S01]  /*14170*/  ULDC.64 UR4, c[0x0][0x498] ;  /* 0x0001260000047ab9 */ /* 0x000fe20000000a00 */
[----:B------:R-:W-:Y:S01]  /*14180*/  SHF.R.S32.HI R3, RZ, 0x1f, R2 ;  /* 0x0000001fff037819 */ /* 0x000fe20000011402 */
[----:B------:R-:W-:Y:S02]  /*14190*/  UIMAD UR10, UR6, UR4, URZ ;  /* 0x00000004060a72a4 */ /* 0x000fe4000f8e023f */
[----:B------:R-:W-:Y:S01]  /*141a0*/  UIADD3 UR15, UR7, UR15, URZ ;  /* 0x0000000f070f7290 */ /* 0x000fe2000fffe03f */
[----:B------:R-:W-:Y:S01]  /*141b0*/  SHF.R.S32.HI R4, RZ, 0x1f, R0 ;  /* 0x0000001fff047819 */ /* 0x000fe20000011400 */
[----:B------:R-:W-:Y:S02]  /*141c0*/  UIMAD UR5, UR13, UR5, UR10 ;  /* 0x000000050d0572a4 */ /* 0x000fe4000f8e020a */
[----:B------:R-:W-:-:S02]  /*141d0*/  UIMAD.WIDE.U32 UR14, UR13, UR4, UR14 ;  /* 0x000000040d0e72a5 */ /* 0x000fc4000f8e000e */
[----:B------:R-:W-:Y:S02]  /*141e0*/  IMAD R4, R4, c[0x0][0x488], RZ ;  /* 0x0001220004047a24 */ /* 0x000fe400078e02ff */
[----:B------:R-:W-:Y:S02]  /*141f0*/  IMAD.U32 R5, RZ, RZ, UR5 ;  /* 0x00000005ff057e24 */ /* 0x000fe4000f8e00ff */
[----:B------:R-:W-:Y:S01]  /*14200*/  IADD3 R2, P0, R2, UR14, RZ ;  /* 0x0000000e02027c10 */ /* 0x000fe2000ff1e0ff */
[----:B------:R-:W-:-:S03]  /*14210*/  IMAD R4, R0, c[0x0][0x48c], R4 ;  /* 0x0001230000047a24 */ /* 0x000fc600078e0204 */
[----:B------:R-:W-:-:S05]  /*14220*/  IADD3.X R3, R3, UR15, R5, P0, !PT ;  /* 0x0000000f03037c10 */ /* 0x000fca00087fe405 */
[----:B------:R-:W-:-:S05]  /*14230*/  IMAD.WIDE.U32 R2, R0, c[0x0][0x488], R2 ;  /* 0x0001220000027a25 */ /* 0x000fca00078e0002 */
[----:B------:R-:W-:Y:S02]  /*14240*/  IADD3 R0, R3, R4, RZ ;  /* 0x0000000403007210 */ /* 0x000fe40007ffe0ff */
[----:B------:R-:W-:-:S04]  /*14250*/  LEA R4, P0, R2, c[0x0][0x450], 0x2 ;  /* 0x0001140002047a11 */ /* 0x000fc800078010ff */
[----:B------:R-:W-:Y:S01]  /*14260*/  LEA.HI.X R5, R2, c[0x0][0x454], R0, 0x2, P0 ;  /* 0x0001150002057a11 */ /* 0x000fe200000f1400 */
[----:B------:R-:W-:-:S05]  /*14270*/  IMAD.MOV.U32 R0, RZ, RZ, -0x800000 ;  /* 0xff800000ff007424 */ /* 0x000fca00078e00ff */
[----:B------:R1:W-:Y:S03]  /*14280*/  STG.E [R4.64], R0 ;  /* 0x0000000004007986 */ /* 0x0003e6000c101912 */
.L_x_292:
[----:B------:R-:W-:Y:S05]  /*14290*/  BSYNC B0 ;  /* 0x0000000000007941 */ /* 0x000fea0003800000 */
.L_x_291:
[----:B------:R-:W2:Y:S01]  /*142a0*/  S2UR UR7, SR_CTAID.Y ;  /* 0x00000000000779c3 */ /* 0x000ea20000002600 */
[----:B------:R-:W3:Y:S01]  /*142b0*/  S2R R14, SR_CTAID.X ;  /* 0x00000000000e7919 */ /* 0x000ee20000002500 */
[----:B-1----:R-:W-:Y:S01]  /*142c0*/  SHF.R.S32.HI R0, RZ, 0x1f, R8 ;  /* 0x0000001fff007819 */ /* 0x002fe20000011408 */
[----:B------:R-:W-:Y:S01]  /*142d0*/  IMAD.MOV.U32 R3, RZ, RZ, c[0x0][0x4e8] ;  /* 0x00013a00ff037624 */ /* 0x000fe200078e00ff */
[----:B------:R-:W-:Y:S01]  /*142e0*/  ULDC.64 UR4, c[0x0][0x3a0] ;  /* 0x0000e80000047ab9 */ /* 0x000fe20000000a00 */
[----:B-----5:R-:W-:Y:S01]  /*142f0*/  IMAD R16, R9, c[0x0][0x4e8], RZ ;  /* 0x00013a0009107a24 */ /* 0x020fe200078e02ff */
[----:B------:R-:W-:Y:S01]  /*14300*/  LEA.HI R0, R0, R8, RZ, 0x3 ;  /* 0x0000000800007211 */ /* 0x000fe200078f18ff */
[----:B------:R-:W-:Y:S01]  /*14310*/  UIMAD UR9, UR9, UR4, URZ ;  /* 0x00000004090972a4 */ /* 0x000fe2000f8e023f */
[----:B------:R-:W-:Y:S01]  /*14320*/  ISETP.NE.AND P0, PT, R3, 0x1, PT ;  /* 0x000000010300780c */ /* 0x000fe20003f05270 */
[----:B------:R-:W-:Y:S01]  /*14330*/  UIMAD.WIDE.U32 UR10, UR8, UR4, URZ ;  /* 0x00000004080a72a5 */ /* 0x000fe2000f8e003f */
[----:B------:R-:W-:Y:S01]  /*14340*/  LOP3.LUT R2, R0, 0xfffffff8, RZ, 0xc0, !PT ;  /* 0xfffffff800027812 */ /* 0x000fe200078ec0ff */
[----:B------:R-:W-:Y:S01]  /*14350*/  UIMAD UR9, UR8, UR5, UR9 ;  /* 0x00000005080972a4 */ /* 0x000fe2000f8e0209 */
[----:B------:R-:W-:Y:S01]  /*14360*/  SHF.R.S32.HI R7, RZ, 0x3, R0 ;  /* 0x00000003ff077819 */ /* 0x000fe20000011400 */
[----:B------:R-:W-:Y:S01]  /*14370*/  BSSY B0, `(.L_x_293) ;  /* 0x0000043000007945 */ /* 0x000fe20003800000 */
[----:B------:R-:W-:Y:S01]  /*14380*/  ULDC.64 UR4, c[0x0][0x3e8] ;  /* 0x0000fa0000047ab9 */ /* 0x000fe20000000a00 */
[----:B------:R-:W-:Y:S01]  /*14390*/  IMAD.IADD R8, R8, 0x1, -R2 ;  /* 0x0000000108087824 */ /* 0x000fe200078e0a02 */
[----:B------:R-:W-:-:S04]  /*143a0*/  UIADD3 UR11, UR11, UR9, URZ ;  /* 0x000000090b0b7290 */ /* 0x000fc8000fffe03f */
[----:B------:R-:W-:Y:S01]  /*143b0*/  LEA R0, R8, R7, 0x5 ;  /* 0x0000000708007211 */ /* 0x000fe200078e28ff */
[----:B--2---:R-:W-:-:S04]  /*143c0*/  USHF.R.S32.HI UR8, URZ, 0x1f, UR7 ;  /* 0x0000001f3f087899 */ /* 0x004fc80008011407 */
[C---:B---3--:R-:W-:Y:S01]  /*143d0*/  IMAD R0, R14.reuse, 0x80, R0 ;  /* 0x000000800e007824 */ /* 0x048fe200078e0200 */
[----:B------:R-:W-:Y:S01]  /*143e0*/  UIMAD.WIDE.U32 UR10, UR7, UR4, UR10 ;  /* 0x00000004070a72a5 */ /* 0x000fe2000f8e000a */
[----:B------:R-:W-:Y:S01]  /*143f0*/  IMAD R14, R14, 0x80, R7 ;  /* 0x000000800e0e7824 */ /* 0x000fe200078e0207 */
[----:B------:R-:W-:Y:S01]  /*14400*/  UIMAD UR8, UR8, UR4, URZ ;  /* 0x00000004080872a4 */ /* 0x000fe2000f8e023f */
[----:B------:R-:W-:-:S03]  /*14410*/  @P0 IMAD.HI.U32 R2, R0, c[0x0][0x4ec], RZ ;  /* 0x00013b0000020a27 */ /* 0x000fc600078e00ff */
[----:B------:R-:W-:Y:S01]  /*14420*/  UIMAD UR8, UR7, UR5, UR8 ;  /* 0x00000005070872a4 */ /* 0x000fe2000f8e0208 */
[----:B------:R-:W-:Y:S01]  /*14430*/  IMAD.MOV.U32 R4, RZ, RZ, R0 ;  /* 0x000000ffff047224 */ /* 0x000fe200078e0000 */
[----:B------:R-:W-:Y:S01]  /*14440*/  @P0 SHF.R.U32.HI R4, RZ, c[0x0][0x4f0], R2 ;  /* 0x00013c00ff040a19 */ /* 0x000fe20000011602 */
[----:B------:R-:W-:Y:S02]  /*14450*/  ULDC.64 UR4, c[0x0][0x3f0] ;  /* 0x0000fc0000047ab9 */ /* 0x000fe40000000a00 */
[----:B------:R-:W-:Y:S01]  /*14460*/  UIMAD UR6, UR6, UR4, URZ ;  /* 0x00000004060672a4 */ /* 0x000fe2000f8e023f */
[----:B------:R-:W-:Y:S01]  /*14470*/  IADD3 R2, -R4, RZ, RZ ;  /* 0x000000ff04027210 */ /* 0x000fe20007ffe1ff */
[----:B------:R-:W-:Y:S01]  /*14480*/  UIADD3 UR9, UR8, UR11, URZ ;  /* 0x0000000b08097290 */ /* 0x000fe2000fffe03f */
[----:B------:R-:W-:Y:S01]  /*14490*/  SHF.R.S32.HI R3, RZ, 0x1f, R4 ;  /* 0x0000001fff037819 */ /* 0x000fe20000011404 */
[----:B------:R-:W-:Y:S02]  /*144a0*/  UIMAD UR5, UR13, UR5, UR6 ;  /* 0x000000050d0572a4 */ /* 0x000fe4000f8e0206 */
[----:B------:R-:W-:Y:S01]  /*144b0*/  UMOV UR8, UR10 ;  /* 0x0000000a00087c82 */ /* 0x000fe20008000000 */
[----:B------:R-:W-:Y:S01]  /*144c0*/  IMAD R5, R2, c[0x0][0x4e8], R0 ;  /* 0x00013a0002057a24 */ /* 0x000fe200078e0200 */
[----:B------:R-:W-:Y:S01]  /*144d0*/  UIMAD.WIDE.U32 UR8, UR13, UR4, UR8 ;  /* 0x000000040d0872a5 */ /* 0x000fe2000f8e0008 */
[----:B------:R-:W-:-:S03]  /*144e0*/  IMAD R0, R3, c[0x0][0x3e0], RZ ;  /* 0x0000f80003007a24 */ /* 0x000fc600078e02ff */
[----:B------:R-:W-:Y:S01]  /*144f0*/  UIADD3 UR5, UR9, UR5, URZ ;  /* 0x0000000509057290 */ /* 0x000fe2000fffe03f */
[----:B------:R-:W-:Y:S01]  /*14500*/  IMAD R6, R4, c[0x0][0x3e4], R0 ;  /* 0x0000f90004067a24 */ /* 0x000fe200078e0200 */
[----:B------:R-:W-:Y:S01]  /*14510*/  SHF.R.S32.HI R0, RZ, 0x1f, R5 ;  /* 0x0000001fff007819 */ /* 0x000fe20000011405 */
[----:B------:R-:W-:Y:S02]  /*14520*/  IMAD.U32 R3, RZ, RZ, UR9 ;  /* 0x00000009ff037e24 */ /* 0x000fe4000f8e00ff */
[----:B------:R-:W-:Y:S01]  /*14530*/  IMAD.U32 R2, RZ, RZ, UR8 ;  /* 0x00000008ff027e24 */ /* 0x000fe2000f8e00ff */
[----:B------:R-:W-:Y:S01]  /*14540*/  MOV R3, UR5 ;  /* 0x0000000500037c02 */ /* 0x000fe20008000f00 */
[----:B------:R-:W-:-:S04]  /*14550*/  IMAD R0, R0, c[0x0][0x3d8], RZ ;  /* 0x0000f60000007a24 */ /* 0x000fc800078e02ff */
[----:B------:R-:W-:-:S04]  /*14560*/  IMAD.WIDE.U32 R2, R4, c[0x0][0x3e0], R2 ;  /* 0x0000f80004027a25 */ /* 0x000fc800078e0002 */
[----:B------:R-:W-:Y:S02]  /*14570*/  IMAD.IADD R3, R3, 0x1, R6 ;  /* 0x0000000103037824 */ /* 0x000fe400078e0206 */
[C---:B------:R-:W-:Y:S02]  /*14580*/  IMAD R0, R5.reuse, c[0x0][0x3dc], R0 ;  /* 0x0000f70005007a24 */ /* 0x040fe400078e0200 */
[----:B------:R-:W-:-:S05]  /*14590*/  IMAD.WIDE.U32 R2, R5, c[0x0][0x3d8], R2 ;  /* 0x0000f60005027a25 */ /* 0x000fca00078e0002 */
[----:B------:R-:W-:Y:S02]  /*145a0*/  IADD3 R0, R3, R0, RZ ;  /* 0x0000000003007210 */ /* 0x000fe40007ffe0ff */
        /* <DEDUP_REMOVED lines=31> */
.L_x_294:
[----:B------:R-:W-:Y:S05]  /*147a0*/  BSYNC B0 ;  /* 0x0000000000007941 */ /* 0x000fea0003800000 */
.L_x_293:
        /* <DEDUP_REMOVED lines=27> */
.L_x_296:
[----:B------:R-:W-:Y:S05]  /*14960*/  BSYNC B0 ;  /* 0x0000000000007941 */ /* 0x000fea0003800000 */
.L_x_295:
        /* <DEDUP_REMOVED lines=27> */
.L_x_298:
[----:B------:R-:W-:Y:S05]  /*14b20*/  BSYNC B0 ;  /* 0x0000000000007941 */ /* 0x000fea0003800000 */
.L_x_297:
        /* <DEDUP_REMOVED lines=28> */
.L_x_299:
        /* <DEDUP_REMOVED lines=9> */
.L_x_3060:


//--------------------- .text._ZN7cutlass13device_kernelIN5flash19enable_sm80_to_sm89INS1_16FlashAttnFwdSm80INS1_25CollectiveMainloopFwdSm80ILi8ELi1ELb0EN4cute5tupleIJNS5_1CILi128EEENS7_ILi32EEENS7_ILi256EEEEEELi256ENS_10bfloat16_tEfNS_4arch4Sm80ELb0ELb1ELb1ELb1ELb0ELb1ELb1ELb0EEENS1_21CollectiveEpilogueFwdINS6_IJS8_SA_S9_EEENS6_IJNS7_ILi1EEESI_SI_EEESC_SE_Li256ELb1ELb1ELb0ELb0EEENS1_19SingleTileSchedulerILb1ELb0ELb1ELi128EEEEEEEEEvNT_6ParamsE --------------------------
	.section	.text._ZN7cutlass13device_kernelIN5flash19enable_sm80_to_sm89INS1_16FlashAttnFwdSm80INS1_25CollectiveMainloopFwdSm80ILi8ELi1ELb0EN4cute5tupleIJNS5_1CILi128EEENS7_ILi32EEENS7_ILi256EEEEEELi256ENS_10bfloat16_tEfNS_4arch4Sm80ELb0ELb1ELb1ELb1ELb0ELb1ELb1ELb0EEENS1_21CollectiveEpilogueFwdINS6_IJS8_SA_S9_EEENS6_IJNS7_ILi1EEESI_SI_EEESC_SE_Li256ELb1ELb1ELb0ELb0EEENS1_19SingleTileSchedulerILb1ELb0ELb1ELi128EEEEEEEEEvNT_6ParamsE,"ax",@progbits
	.sectioninfo	@"SHI_REGISTERS=245"
	.align	128
.text._ZN7cutlass13device_kernelIN5flash19enable_sm80_to_sm89INS1_16FlashAttnFwdSm80INS1_25CollectiveMainloopFwdSm80ILi8ELi1ELb0EN4cute5tupleIJNS5_1CILi128EEENS7_ILi32EEENS7_ILi256EEEEEELi256ENS_10bfloat16_tEfNS_4arch4Sm80ELb0ELb1ELb1ELb1ELb0ELb1ELb1ELb0EEENS1_21CollectiveEpilogueFwdINS6_IJS8_SA_S9_EEENS6_IJNS7_ILi1EEESI_SI_EEESC_SE_Li256ELb1ELb1ELb0ELb0EEENS1_19SingleTileSchedulerILb1ELb0ELb1ELi128EEEEEEEEEvNT_6ParamsE:
        .type           _ZN7cutlass13device_kernelIN5flash19enable_sm80_to_sm89INS1_16FlashAttnFwdSm80INS1_25CollectiveMainloopFwdSm80ILi8ELi1ELb0EN4cute5tupleIJNS5_1CILi128EEENS7_ILi32EEENS7_ILi256EEEEEELi256ENS_10bfloat16_tEfNS_4arch4Sm80ELb0ELb1ELb1ELb1ELb0ELb1ELb1ELb0EEENS1_21CollectiveEpilogueFwdINS6_IJS8_SA_S9_EEENS6_IJNS7_ILi1EEESI_SI_EEESC_SE_Li256ELb1ELb1ELb0ELb0EEENS1_19SingleTileSchedulerILb1ELb0ELb1ELi128EEEEEEEEEvNT_6ParamsE,@function
        .size           _ZN7cutlass13device_kernelIN5flash19enable_sm80_to_sm89INS1_16FlashAttnFwdSm80INS1_25CollectiveMainloopFwdSm80ILi8ELi1ELb0EN4cute5tupleIJNS5_1CILi128EEENS7_ILi32EEENS7_ILi256EEEEEELi256ENS_10bfloat16_tEfNS_4arch4Sm80ELb0ELb1ELb1ELb1ELb0ELb1ELb1ELb0EEENS1_21CollectiveEpilogueFwdINS6_IJS8_SA_S9_EEENS6_IJNS7_ILi1EEESI_SI_EEESC_SE_Li256ELb1ELb1ELb0ELb0EEENS1_19SingleTileSchedulerILb1ELb0ELb1ELi128EEEEEEEEEvNT_6ParamsE,(.L_x_3061 - _ZN7cutlass13device_kernelIN5flash19enable_sm80_to_sm89INS1_16FlashAttnFwdSm80INS1_25CollectiveMainloopFwdSm80ILi8ELi1ELb0EN4cute5tupleIJNS5_1CILi128EEENS7_ILi32EEENS7_ILi256EEEEEELi256ENS_10bfloat16_tEfNS_4arch4Sm80ELb0ELb1ELb1ELb1ELb0ELb1ELb1ELb0EEENS1_21CollectiveEpilogueFwdINS6_IJS8_SA_S9_EEENS6_IJNS7_ILi1EEESI_SI_EEESC_SE_Li256ELb1ELb1ELb0ELb0EEENS1_19SingleTileSchedulerILb1ELb0ELb1ELi128EEEEEEEEEvNT_6ParamsE)
        .other          _ZN7cutlass13device_kernelIN5flash19enable_sm80_to_sm89INS1_16FlashAttnFwdSm80INS1_25CollectiveMainloopFwdSm80ILi8ELi1ELb0EN4cute5tupleIJNS5_1CILi128EEENS7_ILi32EEENS7_ILi256EEEEEELi256ENS_10bfloat16_tEfNS_4arch4Sm80ELb0ELb1ELb1ELb1ELb0ELb1ELb1ELb0EEENS1_21CollectiveEpilogueFwdINS6_IJS8_SA_S9_EEENS6_IJNS7_ILi1EEESI_SI_EEESC_SE_Li256ELb1ELb1ELb0ELb0EEENS1_19SingleTileSchedulerILb1ELb0ELb1ELi128EEEEEEEEEvNT_6ParamsE,@"STO_CUDA_ENTRY STV_DEFAULT"
_ZN7cutlass13device_kernelIN5flash19enable_sm80_to_sm89INS1_16FlashAttnFwdSm80INS1_25CollectiveMainloopFwdSm80ILi8ELi1ELb0EN4cute5tupleIJNS5_1CILi128EEENS7_ILi32EEENS7_ILi256EEEEEELi256ENS_10bfloat16_tEfNS_4arch4Sm80ELb0ELb1ELb1ELb1ELb0ELb1ELb1ELb0EEENS1_21CollectiveEpilogueFwdINS6_IJS8_SA_S9_EEENS6_IJNS7_ILi1EEESI_SI_EEESC_SE_Li256ELb1ELb1ELb0ELb0EEENS1_19SingleTileSchedulerILb1ELb0ELb1ELi128EEEEEEEEEvNT_6ParamsE:
[----:B------:R-:W-:Y:S02]  /*0000*/  MOV R1, c[0x0][0x28] ;  /* 0x00000a0000017a02 */ /* 0x000fe40000000f00 */
[----:B------:R-:W1:Y:S01]  /*0010*/  S2R R64, SR_TID.X ;  /* 0x0000000000407919 */ /* 0x000e620000002100 */
[----:B------:R-:W2:Y:S01]  /*0020*/  S2UR UR29, SR_CTAID.Z ;  /* 0x00000000001d79c3 */ /* 0x000ea20000002700 */
[----:B------:R-:W-:Y:S02]  /*0030*/  UMOV UR8, 0x4 ;  /* 0x0000000400087882 */ /* 0x000fe40000000000 */
[----:B------:R-:W-:Y:S02]  /*0040*/  ULDC.64 UR4, c[0x0][0x568] ;  /* 0x00015a0000047ab9 */ /* 0x000fe40000000a00 */
[----:B------:R-:W-:-:S03]  /*0050*/  ULDC.64 UR30, c[0x0][0x118] ;  /* 0x00004600001e7ab9 */ /* 0x000fc60000000a00 */
[----:B------:R-:W3:Y:S01]  /*0060*/  S2UR UR21, SR_CTAID.X ;  /* 0x00000000001579c3 */ /* 0x000ee20000002500 */
[----:B-1----:R-:W-:Y:S01]  /*0070*/  SHF.R.U32.HI R0, RZ, 0x5, R64 ;  /* 0x00000005ff007819 */ /* 0x002fe20000011640 */
[----:B--2---:R-:W-:-:S05]  /*0080*/  UIMAD.WIDE UR4, UR29, UR8, UR4 ;  /* 0x000000081d0472a5 */ /* 0x004fca000f8e0204 */
[----:B------:R-:W1:Y:S02]  /*0090*/  SHFL.IDX PT, R0, R0, RZ, 0x1f ;  /* 0x00001fff00007589 */ /* 0x000e6400000e0000 */
[----:B-1----:R-:W-:-:S13]  /*00a0*/  ISETP.NE.AND P0, PT, R0, RZ, PT ;  /* 0x000000ff0000720c */ /* 0x002fda0003f05270 */
[----:B------:R-:W-:Y:S05]  /*00b0*/  @!P0 BRA `(.L_x_300) ;  /* 0x000001c000008947 */ /* 0x000fea0003800000 */
[----:B---3--:R-:W-:-:S04]  /*00c0*/  ISETP.NE.U32.AND P0, PT, RZ, c[0x0][0x568], PT ;  /* 0x00015a00ff007a0c */ /* 0x008fc80003f05070 */
[----:B------:R-:W-:-:S13]  /*00d0*/  ISETP.NE.AND.EX P0, PT, RZ, c[0x0][0x56c], PT, P0 ;  /* 0x00015b00ff007a0c */ /* 0x000fda0003f05300 */
[----:B------:R-:W-:Y:S05]  /*00e0*/  @!P0 BRA `(.L_x_301) ;  /* 0x0000005000008947 */ /* 0x000fea0003800000 */
[----:B------:R-:W-:Y:S02]  /*00f0*/  MOV R2, UR4 ;  /* 0x0000000400027c02 */ /* 0x000fe40008000f00 */
[----:B------:R-:W-:-:S05]  /*0100*/  MOV R3, UR5 ;  /* 0x0000000500037c02 */ /* 0x000fca0008000f00 */
[----:B------:R-:W2:Y:S02]  /*0110*/  LDG.E R2, [R2.64] ;  /* 0x0000001e02027981 */ /* 0x000ea4000c1e1900 */
[----:B--2---:R1:W2:Y:S02]  /*0120*/  R2UR UR5, R2 ;  /* 0x00000000020573c2 */ /* 0x0042a400000e0000 */
[----:B-12---:R-:W-:Y:S05]  /*0130*/  BRA `(.L_x_302) ;  /* 0x000000e000007947 */ /* 0x006fea0003800000 */
.L_x_301:
[----:B------:R-:W-:-:S04]  /*0140*/  ISETP.NE.U32.AND P0, PT, RZ, c[0x0][0x560], PT ;  /* 0x00015800ff007a0c */ /* 0x000fc80003f05070 */
[----:B------:R-:W-:-:S13]  /*0150*/  ISETP.NE.AND.EX P0, PT, RZ, c[0x0][0x564], PT, P0 ;  /* 0x00015900ff007a0c */ /* 0x000fda0003f05300 */
[----:B------:R-:W-:Y:S05]  /*0160*/  @!P0 BRA `(.L_x_303) ;  /* 0x000000a000008947 */ /* 0x000fea0003800000 */
[----:B------:R-:W-:Y:S02]  /*0170*/  ULDC.64 UR4, c[0x0][0x560] ;  /* 0x0001580000047ab9 */ /* 0x000fe40000000a00 */
[----:B------:R-:W-:-:S06]  /*0180*/  UIMAD.WIDE UR4, UR29, UR8, UR4 ;  /* 0x000000081d0472a5 */ /* 0x000fcc000f8e0204 */
[----:B------:R-:W-:Y:S02]  /*0190*/  MOV R4, UR4 ;  /* 0x0000000400047c02 */ /* 0x000fe40008000f00 */
[----:B------:R-:W-:-:S05]  /*01a0*/  MOV R5, UR5 ;  /* 0x0000000500057c02 */ /* 0x000fca0008000f00 */
[----:B------:R-:W2:Y:S04]  /*01b0*/  LDG.E R2, [R4.64] ;  /* 0x0000001e04027981 */ /* 0x000ea8000c1e1900 */
[----:B------:R-:W3:Y:S01]  /*01c0*/  LDG.E R0, [R4.64+0x4] ;  /* 0x0000041e04007981 */ /* 0x000ee2000c1e1900 */
[----:B--2---:R-:W1:Y:S08]  /*01d0*/  R2UR UR4, R2 ;  /* 0x00000000020473c2 */ /* 0x004e7000000e0000 */
[----:B---3--:R-:W1:Y:S02]  /*01e0*/  R2UR UR5, R0 ;  /* 0x00000000000573c2 */ /* 0x008e6400000e0000 */
[----:B-1----:R-:W-:Y:S01]  /*01f0*/  UIADD3 UR5, -UR4, UR5, URZ ;  /* 0x0000000504057290 */ /* 0x002fe2000fffe13f */
[----:B------:R-:W-:Y:S05]  /*0200*/  BRA `(.L_x_302) ;  /* 0x0000001000007947 */ /* 0x000fea0003800000 */
.L_x_303:
[----:B------:R-:W-:Y:S02]  /*0210*/  ULDC UR5, c[0x0][0x54c] ;  /* 0x0001530000057ab9 */ /* 0x000fe40000000800 */
.L_x_302:
[----:B------:R-:W-:Y:S02]  /*0220*/  ULDC UR4, c[0x0][0x548] ;  /* 0x0001520000047ab9 */ /* 0x000fe40000000800 */
[----:B------:R-:W-:-:S02]  /*0230*/  USHF.L.U32 UR23, UR21, 0x7, URZ ;  /* 0x0000000715177899 */ /* 0x000fc4000800063f */
[----:B------:R-:W-:-:S04]  /*0240*/  UIMAD UR4, UR5, UR4, URZ ;  /* 0x00000004050472a4 */ /* 0x000fc8000f8e023f */
[----:B------:R-:W-:-:S04]  /*0250*/  UISETP.GE.AND UP0, UPT, UR23, UR4, UPT ;  /* 0x000000041700728c */ /* 0x000fc8000bf06270 */
[----:B------:R-:W-:Y:S01]  /*0260*/  USEL UR29, UR29, 0xffffffff, !UP0 ;  /* 0xffffffff1d1d7887 */ /* 0x000fe2000c000000 */
[----:B------:R-:W-:Y:S05]  /*0270*/  BRA `(.L_x_304) ;  /* 0x000001b000007947 */ /* 0x000fea0003800000 */
.L_x_300:
        /* <DEDUP_REMOVED lines=8> */
.L_x_305:
        /* <DEDUP_REMOVED lines=13> */
.L_x_307:
[----:B------:R-:W-:Y:S02]  /*03d0*/  ULDC UR5, c[0x0][0x54c] ;  /* 0x0001530000057ab9 */ /* 0x000fe40000000800 */
.L_x_306:
[----:B------:R-:W-:Y:S02]  /*03e0*/  ULDC UR4, c[0x0][0x548] ;  /* 0x0001520000047ab9 */ /* 0x000fe40000000800 */
[----:B------:R-:W-:-:S02]  /*03f0*/  USHF.L.U32 UR23, UR21, 0x7, URZ ;  /* 0x0000000715177899 */ /* 0x000fc4000800063f */
[----:B------:R-:W-:-:S04]  /*0400*/  UIMAD UR4, UR5, UR4, URZ ;  /* 0x00000004050472a4 */ /* 0x000fc8000f8e023f */
[----:B------:R-:W-:-:S04]  /*0410*/  UISETP.GE.AND UP0, UPT, UR23, UR4, UPT ;  /* 0x000000041700728c */ /* 0x000fc8000bf06270 */
[----:B------:R-:W-:-:S06]  /*0420*/  USEL UR29, UR29, 0xffffffff, !UP0 ;  /* 0xffffffff1d1d7887 */ /* 0x000fcc000c000000 */
.L_x_304:
[----:B------:R-:W-:-:S13]  /*0430*/  ISETP.LE.AND P0, PT, RZ, UR29, PT ;  /* 0x0000001dff007c0c */ /* 0x000fda000bf03270 */
[----:B------:R-:W-:Y:S05]  /*0440*/  @!P0 EXIT ;  /* 0x000000000000894d */ /* 0x000fea0003800000 */
[----:B------:R-:W-:Y:S01]  /*0450*/  ULDC.64 UR4, c[0x0][0x360] ;  /* 0x0000d80000047ab9 */ /* 0x000fe20000000a00 */
[----:B------:R-:W-:Y:S01]  /*0460*/  ISETP.NE.U32.AND P4, PT, RZ, c[0x0][0x348], PT ;  /* 0x0000d200ff007a0c */ /* 0x000fe20003f85070 */
[----:B------:R-:W-:Y:S02]  /*0470*/  UISETP.NE.U32.AND UP0, UPT, URZ, UR4, UPT ;  /* 0x000000043f00728c */ /* 0x000fe4000bf05070 */
[----:B------:R-:W-:Y:S01]  /*0480*/  ULDC.64 UR10, c[0x0][0x370] ;  /* 0x0000dc00000a7ab9 */ /* 0x000fe20000000a00 */
[----:B------:R-:W-:Y:S01]  /*0490*/  ISETP.NE.AND.EX P4, PT, RZ, c[0x0][0x34c], PT, P4 ;  /* 0x0000d300ff007a0c */ /* 0x000fe20003f85340 */
[----:B------:R-:W-:Y:S02]  /*04a0*/  UISETP.NE.AND.EX UP0, UPT, URZ, UR5, UPT, UP0 ;  /* 0x000000053f00728c */ /* 0x000fe4000bf05300 */
[----:B------:R-:W-:Y:S02]  /*04b0*/  UISETP.NE.U32.AND UP1, UPT, URZ, UR10, UPT ;  /* 0x0000000a3f00728c */ /* 0x000fe4000bf25070 */
[----:B------:R-:W-:-:S02]  /*04c0*/  ULDC.64 UR4, c[0x0][0x360] ;  /* 0x0000d80000047ab9 */ /* 0x000fc40000000a00 */
[----:B------:R-:W-:Y:S01]  /*04d0*/  ULDC.64 UR6, c[0x0][0x350] ;  /* 0x0000d40000067ab9 */ /* 0x000fe20000000a00 */
[----:B------:R-:W-:Y:S01]  /*04e0*/  PLOP3.LUT P1, PT, PT, PT, UP0, 0x80, 0x0 ;  /* 0x000000000000781c */ /* 0x000fe20003f2f008 */
[----:B------:R-:W-:Y:S02]  /*04f0*/  UISETP.NE.U32.AND UP5, UPT, URZ, UR6, UPT ;  /* 0x000000063f00728c */ /* 0x000fe4000bfa5070 */
[----:B------:R-:W-:Y:S02]  /*0500*/  UISETP.NE.AND.EX UP1, UPT, URZ, UR11, UPT, UP1 ;  /* 0x0000000b3f00728c */ /* 0x000fe4000bf25310 */
[----:B------:R-:W-:Y:S02]  /*0510*/  @UP0 UIMAD.WIDE UR4, UR29, UR8, UR4 ;  /* 0x000000081d0402a5 */ /* 0x000fe4000f8e0204 */
[----:B------:R-:W-:Y:S02]  /*0520*/  UISETP.NE.AND.EX UP5, UPT, URZ, UR7, UPT, UP5 ;  /* 0x000000073f00728c */ /* 0x000fe4000bfa5350 */
[----:B------:R-:W-:Y:S01]  /*0530*/  ULDC.64 UR12, c[0x0][0x370] ;  /* 0x0000dc00000c7ab9 */ /* 0x000fe20000000a00 */
[----:B------:R-:W-:Y:S01]  /*0540*/  PLOP3.LUT P3, PT, PT, PT, UP1, 0x80, 0x0 ;  /* 0x000000000000781c */ /* 0x000fe20003f6f018 */
[----:B------:R-:W-:Y:S01]  /*0550*/  IMAD.U32 R13, RZ, RZ, UR5 ;  /* 0x00000005ff0d7e24 */ /* 0x000fe2000f8e00ff */
[----:B------:R-:W-:Y:S01]  /*0560*/  MOV R12, UR4 ;  /* 0x00000004000c7c02 */ /* 0x000fe20008000f00 */
[----:B------:R-:W-:Y:S01]  /*0570*/  ULDC.64 UR4, c[0x0][0x358] ;  /* 0x0000d60000047ab9 */ /* 0x000fe20000000a00 */
[----:B------:R-:W-:Y:S01]  /*0580*/  PLOP3.LUT P2, PT, PT, PT, UP5, 0x80, 0x0 ;  /* 0x000000000000781c */ /* 0x000fe20003f4f058 */
[----:B------:R-:W-:-:S02]  /*0590*/  UISETP.NE.U32.AND UP4, UPT, URZ, UR4, UPT ;  /* 0x000000043f00728c */ /* 0x000fc4000bf85070 */
[----:B------:R-:W-:Y:S01]  /*05a0*/  ULDC.64 UR10, c[0x0][0x348] ;  /* 0x0000d200000a7ab9 */ /* 0x000fe20000000a00 */
[----:B------:R-:W2:Y:S01]  /*05b0*/  @P1 LDG.E R0, [R12.64] ;  /* 0x0000001e0c001981 */ /* 0x000ea2000c1e1900 */
[----:B------:R-:W-:Y:S02]  /*05c0*/  ULDC.64 UR6, c[0x0][0x350] ;  /* 0x0000d40000067ab9 */ /* 0x000fe40000000a00 */
[----:B------:R-:W-:Y:S02]  /*05d0*/  @UP1 UIMAD.WIDE UR12, UR29, UR8, UR12 ;  /* 0x000000081d0c12a5 */ /* 0x000fe4000f8e020c */
[----:B------:R-:W-:Y:S02]  /*05e0*/  UISETP.NE.AND.EX UP4, UPT, URZ, UR5, UPT, UP4 ;  /* 0x000000053f00728c */ /* 0x000fe4000bf85340 */
[----:B------:R-:W-:Y:S02]  /*05f0*/  UIMAD.WIDE UR10, UR29, UR8, UR10 ;  /* 0x000000081d0a72a5 */ /* 0x000fe4000f8e020a */
[----:B------:R-:W-:Y:S01]  /*0600*/  UIMAD.WIDE UR6, UR29, UR8, UR6 ;  /* 0x000000081d0672a5 */ /* 0x000fe2000f8e0206 */
[----:B------:R-:W-:Y:S01]  /*0610*/  IMAD.U32 R4, RZ, RZ, UR12 ;  /* 0x0000000cff047e24 */ /* 0x000fe2000f8e00ff */
[----:B------:R-:W-:Y:S01]  /*0620*/  ULDC.64 UR4, c[0x0][0x358] ;  /* 0x0000d60000047ab9 */ /* 0x000fe20000000a00 */
[----:B------:R-:W-:Y:S01]  /*0630*/  PLOP3.LUT P0, PT, PT, PT, UP4, 0x80, 0x0 ;  /* 0x000000000000781c */ /* 0x000fe20003f0f048 */
[----:B------:R-:W-:Y:S01]  /*0640*/  IMAD.U32 R5, RZ, RZ, UR13 ;  /* 0x0000000dff057e24 */ /* 0x000fe2000f8e00ff */
[----:B------:R-:W-:Y:S01]  /*0650*/  MOV R11, UR11 ;  /* 0x0000000b000b7c02 */ /* 0x000fe20008000f00 */
[----:B------:R-:W-:Y:S01]  /*0660*/  IMAD.U32 R10, RZ, RZ, UR10 ;  /* 0x0000000aff0a7e24 */ /* 0x000fe2000f8e00ff */
[----:B------:R-:W-:Y:S01]  /*0670*/  UIMAD.WIDE UR4, UR29, UR8, UR4 ;  /* 0x000000081d0472a5 */ /* 0x000fe2000f8e0204 */
[----:B------:R-:W-:Y:S01]  /*0680*/  IMAD.U32 R8, RZ, RZ, UR6 ;  /* 0x00000006ff087e24 */ /* 0x000fe2000f8e00ff */
[----:B------:R-:W3:Y:S01]  /*0690*/  @P3 LDG.E R4, [R4.64] ;  /* 0x0000001e04043981 */ /* 0x000ee2000c1e1900 */
[----:B------:R-:W-:Y:S01]  /*06a0*/  IMAD.U32 R9, RZ, RZ, UR7 ;  /* 0x00000007ff097e24 */ /* 0x000fe2000f8e00ff */
[----:B------:R-:W-:-:S02]  /*06b0*/  MOV R79, RZ ;  /* 0x000000ff004f7202 */ /* 0x000fc40000000f00 */
[----:B------:R-:W4:Y:S01]  /*06c0*/  @P4 LDG.E R3, [R10.64] ;  /* 0x0000001e0a034981 */ /* 0x000f22000c1e1900 */
[----:B------:R-:W-:Y:S01]  /*06d0*/  IMAD.U32 R6, RZ, RZ, UR4 ;  /* 0x00000004ff067e24 */ /* 0x000fe2000f8e00ff */
[----:B------:R-:W-:Y:S02]  /*06e0*/  MOV R7, UR5 ;  /* 0x0000000500077c02 */ /* 0x000fe40008000f00 */
[----:B------:R-:W4:Y:S04]  /*06f0*/  @P2 LDG.E R2, [R8.64] ;  /* 0x0000001e08022981 */ /* 0x000f28000c1e1900 */
[----:B------:R1:W5:Y:S01]  /*0700*/  @P0 LDG.E R79, [R6.64] ;  /* 0x0000001e064f0981 */ /* 0x000362000c1e1900 */
[----:B------:R-:W1:Y:S01]  /*0710*/  S2UR UR20, SR_CTAID.Y ;  /* 0x00000000001479c3 */ /* 0x000e620000002600 */
[----:B------:R-:W-:-:S02]  /*0720*/  UMOV UR25, URZ ;  /* 0x0000003f00197c82 */ /* 0x000fc40008000000 */
[----:B------:R-:W-:Y:S02]  /*0730*/  ULDC UR28, c[0x0][0x168] ;  /* 0x00005a00001c7ab9 */ /* 0x000fe40000000800 */
[----:B------:R-:W-:Y:S02]  /*0740*/  UMOV UR26, URZ ;  /* 0x0000003f001a7c82 */ /* 0x000fe40008000000 */
[----:B------:R-:W-:Y:S02]  /*0750*/  UMOV UR24, URZ ;  /* 0x0000003f00187c82 */ /* 0x000fe40008000000 */
[----:B------:R-:W-:Y:S02]  /*0760*/  ULDC UR9, c[0x0][0x1d0] ;  /* 0x0000740000097ab9 */ /* 0x000fe40000000800 */
[----:B------:R-:W-:Y:S02]  /*0770*/  ULDC UR27, c[0x0][0x228] ;  /* 0x00008a00001b7ab9 */ /* 0x000fe40000000800 */
[----:B-1----:R-:W-:Y:S01]  /*0780*/  USHF.R.S32.HI UR19, URZ, 0x1f, UR20 ;  /* 0x0000001f3f137899 */ /* 0x002fe20008011414 */
[----:B--2---:R1:W2:Y:S08]  /*0790*/  @P1 R2UR UR28, R0 ;  /* 0x00000000001c13c2 */ /* 0x0042b000000e0000 */
[----:B---3--:R1:W3:Y:S08]  /*07a0*/  @P3 R2UR UR25, R4 ;  /* 0x00000000041933c2 */ /* 0x0082f000000e0000 */
[----:B----4-:R1:W4:Y:S08]  /*07b0*/  @P4 R2UR UR26, R3 ;  /* 0x00000000031a43c2 */ /* 0x01033000000e0000 */
[----:B------:R1:W1:Y:S01]  /*07c0*/  @P2 R2UR UR24, R2 ;  /* 0x00000000021823c2 */ /* 0x00026200000e0000 */
[----:B------:R-:W-:Y:S05]  /*07d0*/  @P1 BRA `(.L_x_308) ;  /* 0x0000006000001947 */ /* 0x000fea0003800000 */
[----:B--2---:R-:W-:Y:S05]  /*07e0*/  @!P4 BRA `(.L_x_308) ;  /* 0x000000500000c947 */ /* 0x004fea0003800000 */
[----:B-1----:R-:W2:Y:S04]  /*07f0*/  LDG.E R0, [R10.64] ;  /* 0x0000001e0a007981 */ /* 0x002ea8000c1e1900 */
[----:B----4-:R-:W4:Y:S01]  /*0800*/  LDG.E R2, [R10.64+0x4] ;  /* 0x0000041e0a027981 */ /* 0x010f22000c1e1900 */
[----:B--2---:R-:W1:Y:S08]  /*0810*/  R2UR UR28, R0 ;  /* 0x00000000001c73c2 */ /* 0x004e7000000e0000 */
[----:B----4-:R-:W1:Y:S02]  /*0820*/  R2UR UR4, R2 ;  /* 0x00000000020473c2 */ /* 0x010e6400000e0000 */
[----:B-1----:R-:W-:-:S06]  /*0830*/  UIADD3 UR28, -UR28, UR4, URZ ;  /* 0x000000041c1c7290 */ /* 0x002fcc000fffe13f */
.L_x_308:
[----:B--2---:R-:W-:-:S04]  /*0840*/  ISETP.NE.U32.AND P1, PT, RZ, c[0x0][0x368], PT ;  /* 0x0000da00ff007a0c */ /* 0x004fc80003f25070 */
[----:B------:R-:W-:-:S13]  /*0850*/  ISETP.NE.AND.EX P1, PT, RZ, c[0x0][0x36c], PT, P1 ;  /* 0x0000db00ff007a0c */ /* 0x000fda0003f25310 */
[----:B------:R-:W-:Y:S05]  /*0860*/  @!P1 BRA `(.L_x_309) ;  /* 0x0000007000009947 */ /* 0x000fea0003800000 */
[----:B------:R-:W-:Y:S02]  /*0870*/  ULDC.64 UR4, c[0x0][0x368] ;  /* 0x0000da0000047ab9 */ /* 0x000fe40000000a00 */
[----:B------:R-:W-:-:S06]  /*0880*/  UIMAD.WIDE UR4, UR29, UR8, UR4 ;  /* 0x000000081d0472a5 */ /* 0x000fcc000f8e0204 */
[----:B-1----:R-:W-:Y:S02]  /*0890*/  MOV R2, UR4 ;  /* 0x0000000400027c02 */ /* 0x002fe40008000f00 */
[----:B------:R-:W-:-:S05]  /*08a0*/  MOV R3, UR5 ;  /* 0x0000000500037c02 */ /* 0x000fca0008000f00 */
[----:B------:R-:W2:Y:S02]  /*08b0*/  LDG.E R0, [R2.64] ;  /* 0x0000001e02007981 */ /* 0x000ea4000c1e1900 */
[----:B--2---:R1:W2:Y:S02]  /*08c0*/  R2UR UR9, R0 ;  /* 0x00000000000973c2 */ /* 0x0042a400000e0000 */
[----:B-12---:R-:W-:Y:S05]  /*08d0*/  BRA `(.L_x_310) ;  /* 0x0000006000007947 */ /* 0x006fea0003800000 */
.L_x_309:
[----:B------:R-:W-:Y:S05]  /*08e0*/  @!P2 BRA `(.L_x_310) ;  /* 0x000000500000a947 */ /* 0x000fea0003800000 */
[----:B-1----:R-:W2:Y:S04]  /*08f0*/  LDG.E R0, [R8.64] ;  /* 0x0000001e08007981 */ /* 0x002ea8000c1e1900 */
[----:B----4-:R-:W4:Y:S01]  /*0900*/  LDG.E R2, [R8.64+0x4] ;  /* 0x0000041e08027981 */ /* 0x010f22000c1e1900 */
[----:B--2---:R-:W1:Y:S08]  /*0910*/  R2UR UR9, R0 ;  /* 0x00000000000973c2 */ /* 0x004e7000000e0000 */
[----:B----4-:R-:W1:Y:S02]  /*0920*/  R2UR UR4, R2 ;  /* 0x00000000020473c2 */ /* 0x010e6400000e0000 */
[----:B-1----:R-:W-:-:S06]  /*0930*/  UIADD3 UR9, -UR9, UR4, URZ ;  /* 0x0000000409097290 */ /* 0x002fcc000fffe13f */
.L_x_310:
[----:B-1----:R-:W2:Y:S01]  /*0940*/  @P0 LDG.E R0, [R6.64] ;  /* 0x0000001e06000981 */ /* 0x002ea2000c1e1900 */
[----:B------:R-:W-:-:S03]  /*0950*/  ULDC.64 UR4, c[0x0][0x378] ;  /* 0x0000de0000047ab9 */ /* 0x000fc60000000a00 */
[----:B----4-:R-:W4:Y:S01]  /*0960*/  @P0 LDG.E R2, [R6.64+0x4] ;  /* 0x0000041e06020981 */ /* 0x010f22000c1e1900 */
[----:B------:R-:W-:Y:S01]  /*0970*/  UISETP.NE.U32.AND UP0, UPT, URZ, UR4, UPT ;  /* 0x000000043f00728c */ /* 0x000fe2000bf05070 */
[----:B------:R-:W-:-:S03]  /*0980*/  IMAD.U32 R65, RZ, RZ, UR9 ;  /* 0x00000009ff417e24 */ /* 0x000fc6000f8e00ff */
[----:B------:R-:W-:-:S03]  /*0990*/  UISETP.NE.AND.EX UP0, UPT, URZ, UR5, UPT, UP0 ;  /* 0x000000053f00728c */ /* 0x000fc6000bf05300 */
[----:B------:R-:W-:-:S03]  /*09a0*/  ULDC.64 UR4, c[0x0][0x378] ;  /* 0x0000de0000047ab9 */ /* 0x000fc60000000a00 */
[----:B------:R-:W-:-:S05]  /*09b0*/  PLOP3.LUT P1, PT, PT, PT, UP0, 0x80, 0x0 ;  /* 0x000000000000781c */ /* 0x000fca0003f2f008 */
[----:B------:R-:W-:-:S06]  /*09c0*/  @UP0 UIMAD.WIDE UR4, UR29, UR8, UR4 ;  /* 0x000000081d0402a5 */ /* 0x000fcc000f8e0204 */
[----:B------:R-:W-:Y:S01]  /*09d0*/  MOV R4, UR4 ;  /* 0x0000000400047c02 */ /* 0x000fe20008000f00 */
[----:B------:R-:W-:-:S05]  /*09e0*/  IMAD.U32 R5, RZ, RZ, UR5 ;  /* 0x00000005ff057e24 */ /* 0x000fca000f8e00ff */
[----:B------:R1:W5:Y:S01]  /*09f0*/  @P1 LDG.E R65, [R4.64] ;  /* 0x0000001e04411981 */ /* 0x000362000c1e1900 */
[----:B------:R-:W-:Y:S02]  /*0a00*/  ULDC UR4, c[0x0][0x2c4] ;  /* 0x0000b10000047ab9 */ /* 0x000fe40000000800 */
[----:B------:R-:W-:Y:S02]  /*0a10*/  UISETP.NE.AND UP3, UPT, UR4, 0x1, UPT ;  /* 0x000000010400788c */ /* 0x000fe4000bf65270 */
[----:B---3--:R-:W-:Y:S02]  /*0a20*/  UIADD3 UR10, -UR25, UR9, URZ ;  /* 0x00000009190a7290 */ /* 0x008fe4000fffe13f */
[----:B------:R-:W-:-:S07]  /*0a30*/  ULDC.64 UR4, c[0x0][0x2c8] ;  /* 0x0000b20000047ab9 */ /* 0x000fce0000000a00 */
[----:B------:R-:W-:-:S04]  /*0a40*/  @UP3 UIADD3 UR12, UR23, 0x7f, URZ ;  /* 0x0000007f170c3890 */ /* 0x000fc8000fffe03f */
[----:B------:R-:W-:Y:S01]  /*0a50*/  UIMAD.WIDE.U32 UR12, UR12, UR4, URZ ;  /* 0x000000040c0c72a5 */ /* 0x000fe2000f8e003f */
[----:B--2---:R-:W2:Y:S08]  /*0a60*/  @P0 R2UR UR6, R0 ;  /* 0x00000000000603c2 */ /* 0x004eb000000e0000 */
[----:B----4-:R-:W2:Y:S02]  /*0a70*/  @P0 R2UR UR7, R2 ;  /* 0x00000000020703c2 */ /* 0x010ea400000e0000 */
[----:B--2---:R-:W-:-:S02]  /*0a80*/  @UP4 UIADD3 UR27, -UR6, UR7, URZ ;  /* 0x00000007061b4290 */ /* 0x004fc4000fffe13f */
[----:B------:R-:W-:Y:S02]  /*0a90*/  UIADD3 UR6, UR23, 0x7f, URZ ;  /* 0x0000007f17067890 */ /* 0x000fe4000fffe03f */
[----:B------:R-:W-:Y:S02]  /*0aa0*/  @UP3 USHF.R.U32.HI UR6, URZ, UR5, UR13 ;  /* 0x000000053f063299 */ /* 0x000fe4000801160d */
[----:B------:R-:W-:Y:S02]  /*0ab0*/  UIADD3 UR16, UR10, UR27, URZ ;  /* 0x0000001b0a107290 */ /* 0x000fe4000fffe03f */
[----:B------:R-:W-:Y:S02]  /*0ac0*/  ULDC.64 UR4, c[0x0][0x328] ;  /* 0x0000ca0000047ab9 */ /* 0x000fe40000000a00 */
[----:B------:R-:W-:Y:S02]  /*0ad0*/  UISETP.GE.AND UP2, UPT, UR5, 0x1, UPT ;  /* 0x000000010500788c */ /* 0x000fe4000bf46270 */
[----:B------:R-:W-:-:S04]  /*0ae0*/  UIADD3 UR15, UR16, 0x1, -UR28 ;  /* 0x00000001100f7890 */ /* 0x000fc8000fffe81c */
[----:B------:R-:W-:Y:S01]  /*0af0*/  PLOP3.LUT P0, PT, PT, PT, UP2, 0x40, 0x0 ;  /* 0x000000000000781c */ /* 0x000fe20003f0e828 */
[----:B------:R-:W-:-:S04]  /*0b00*/  UIADD3 UR6, UR15, UR6, URZ ;  /* 0x000000060f067290 */ /* 0x000fc8000fffe03f */
[----:B------:R-:W-:-:S08]  /*0b10*/  UIADD3 UR11, UR6, UR4, URZ ;  /* 0x00000004060b7290 */ /* 0x000fd0000fffe03f */
[----:B------:R-:W-:Y:S05]  /*0b20*/  @P0 BRA `(.L_x_311) ;  /* 0x0000012000000947 */ /* 0x000fea0003800000 */
[----:B-1----:R-:W-:Y:S01]  /*0b30*/  ISETP.LT.AND P0, PT, RZ, UR6, PT ;  /* 0x00000006ff007c0c */ /* 0x002fe2000bf01270 */
[----:B------:R-:W-:-:S12]  /*0b40*/  UIADD3 UR4, UR6, -0x1, URZ ;  /* 0xffffffff06047890 */ /* 0x000fd8000fffe03f */
[----:B------:R-:W-:Y:S05]  /*0b50*/  @P0 BRA `(.L_x_312) ;  /* 0x0000007000000947 */ /* 0x000fea0003800000 */
[----:B------:R-:W-:Y:S02]  /*0b60*/  UISETP.NE.AND UP0, UPT, UR5, 0x1, UPT ;  /* 0x000000010500788c */ /* 0x000fe4000bf05270 */
[----:B------:R-:W-:-:S03]  /*0b70*/  UIADD3 UR4, -UR6, URZ, URZ ;  /* 0x0000003f06047290 */ /* 0x000fc6000fffe13f */
[----:B------:R-:W-:Y:S02]  /*0b80*/  ULDC.64 UR6, c[0x0][0x330] ;  /* 0x0000cc0000067ab9 */ /* 0x000fe40000000a00 */
[----:B------:R-:W-:-:S04]  /*0b90*/  UIMAD.WIDE.U32 UR12, UR4, UR6, URZ ;  /* 0x00000006040c72a5 */ /* 0x000fc8000f8e003f */
[----:B------:R-:W-:-:S04]  /*0ba0*/  @UP0 USHF.R.U32.HI UR4, URZ, UR7, UR13 ;  /* 0x000000073f040299 */ /* 0x000fc8000801160d */
[----:B------:R-:W-:Y:S01]  /*0bb0*/  ULOP3.LUT UR4, URZ, UR4, URZ, 0x33, !UPT ;  /* 0x000000043f047292 */ /* 0x000fe2000f8e333f */
[----:B------:R-:W-:Y:S05]  /*0bc0*/  BRA `(.L_x_313) ;  /* 0x0000004000007947 */ /* 0x000fea0003800000 */
.L_x_312:
[----:B------:R-:W-:Y:S02]  /*0bd0*/  UISETP.NE.AND UP0, UPT, UR5, 0x1, UPT ;  /* 0x000000010500788c */ /* 0x000fe4000bf05270 */
[----:B------:R-:W-:Y:S02]  /*0be0*/  ULDC.64 UR6, c[0x0][0x330] ;  /* 0x0000cc0000067ab9 */ /* 0x000fe40000000a00 */
[----:B------:R-:W-:-:S07]  /*0bf0*/  UIMAD.WIDE.U32 UR12, UR4, UR6, URZ ;  /* 0x00000006040c72a5 */ /* 0x000fce000f8e003f */
[----:B------:R-:W-:Y:S02]  /*0c00*/  @UP0 USHF.R.U32.HI UR4, URZ, UR7, UR13 ;  /* 0x000000073f040299 */ /* 0x000fe4000801160d */
.L_x_313:
[----:B------:R-:W-:Y:S02]  /*0c10*/  ULDC UR6, c[0x0][0x32c] ;  /* 0x0000cb0000067ab9 */ /* 0x000fe40000000800 */
[----:B------:R-:W-:-:S04]  /*0c20*/  UIMAD UR6, UR4, UR5, UR6 ;  /* 0x00000005040672a4 */ /* 0x000fc8000f8e0206 */
[----:B------:R-:W-:-:S04]  /*0c30*/  UISETP.LT.AND UP0, UPT, UR11, UR6, UPT ;  /* 0x000000060b00728c */ /* 0x000fc8000bf01270 */
[----:B------:R-:W-:-:S03]  /*0c40*/  USEL UR11, UR11, UR6, UP0 ;  /* 0x000000060b0b7287 */ /* 0x000fc60008000000 */
.L_x_311:
[----:B-1----:R-:W-:Y:S01]  /*0c50*/  ULDC.64 UR6, c[0x0][0x2c8] ;  /* 0x0000b20000067ab9 */ /* 0x002fe20000000a00 */
[----:B------:R-:W-:Y:S01]  /*0c60*/  PLOP3.LUT P0, PT, PT, PT, UP2, 0x40, 0x0 ;  /* 0x000000000000781c */ /* 0x000fe20003f0e828 */
[----:B------:R-:W-:Y:S02]  /*0c70*/  UIMAD.WIDE.U32 UR32, UR23, UR6, URZ ;  /* 0x00000006172072a5 */ /* 0x000fe4000f8e003f */
[----:B------:R-:W-:Y:S02]  /*0c80*/  UIADD3 UR12, UR16, 0x1f, URZ ;  /* 0x0000001f100c7890 */ /* 0x000fe4000fffe03f */
[----:B------:R-:W-:Y:S02]  /*0c90*/  UMOV UR13, UR23 ;  /* 0x00000017000d7c82 */ /* 0x000fe40008000000 */
[----:B------:R-:W-:Y:S02]  /*0ca0*/  UIADD3 UR14, UR16, -UR28, URZ ;  /* 0x8000001c100e7290 */ /* 0x000fe4000fffe03f */
[----:B------:R-:W-:-:S02]  /*0cb0*/  @UP3 UMOV UR17, UR33 ;  /* 0x0000002100113c82 */ /* 0x000fc40008000000 */
[----:B------:R-:W-:Y:S02]  /*0cc0*/  USHF.R.S32.HI UR4, URZ, 0x1f, UR12 ;  /* 0x0000001f3f047899 */ /* 0x000fe4000801140c */
[----:B------:R-:W-:Y:S02]  /*0cd0*/  @UP3 USHF.R.U32.HI UR13, URZ, UR7, UR17 ;  /* 0x000000073f0d3299 */ /* 0x000fe40008011611 */
[----:B------:R-:W-:Y:S02]  /*0ce0*/  ULEA.HI UR4, UR4, UR12, URZ, 0x5 ;  /* 0x0000000c04047291 */ /* 0x000fe4000f8f283f */
[----:B------:R-:W-:Y:S02]  /*0cf0*/  UIADD3 UR7, UR14, UR13, URZ ;  /* 0x0000000d0e077290 */ /* 0x000fe4000fffe03f */
[----:B------:R-:W-:Y:S02]  /*0d00*/  ULDC UR6, c[0x0][0x324] ;  /* 0x0000c90000067ab9 */ /* 0x000fe40000000800 */
[----:B------:R-:W-:-:S02]  /*0d10*/  USHF.R.S32.HI UR13, URZ, 0x5, UR4 ;  /* 0x000000053f0d7899 */ /* 0x000fc40008011404 */
[----:B------:R-:W-:Y:S01]  /*0d20*/  UIADD3 UR6, UR7, -UR6, URZ ;  /* 0x8000000607067290 */ /* 0x000fe2000fffe03f */
[----:B------:R-:W-:Y:S05]  /*0d30*/  @P0 BRA `(.L_x_314) ;  /* 0x0000014000000947 */ /* 0x000fea0003800000 */
        /* <DEDUP_REMOVED lines=11> */
.L_x_315:
[----:B------:R-:W-:-:S03]  /*0df0*/  UISETP.NE.AND UP0, UPT, UR5, 0x1, UPT ;  /* 0x000000010500788c */ /* 0x000fc6000bf05270 */
[----:B------:R-:W-:Y:S02]  /*0e00*/  ULDC.64 UR4, c[0x0][0x330] ;  /* 0x0000cc0000047ab9 */ /* 0x000fe40000000a00 */
[----:B------:R-:W-:-:S07]  /*0e10*/  UIMAD.WIDE.U32 UR32, UR7, UR4, URZ ;  /* 0x00000004072072a5 */ /* 0x000fce000f8e003f */
[----:B------:R-:W-:Y:S02]  /*0e20*/  @UP0 UMOV UR17, UR33 ;  /* 0x0000002100110c82 */ /* 0x000fe40008000000 */
[----:B------:R-:W-:Y:S02]  /*0e30*/  @UP0 USHF.R.U32.HI UR7, URZ, UR5, UR17 ;  /* 0x000000053f070299 */ /* 0x000fe40008011611 */
.L_x_316:
[----:B------:R-:W-:Y:S02]  /*0e40*/  ULDC UR4, c[0x0][0x32c] ;  /* 0x0000cb0000047ab9 */ /* 0x000fe40000000800 */
[----:B------:R-:W-:-:S04]  /*0e50*/  UIMAD UR4, UR7, UR4, URZ ;  /* 0x00000004070472a4 */ /* 0x000fc8000f8e023f */
[----:B------:R-:W-:-:S04]  /*0e60*/  UISETP.LT.AND UP0, UPT, UR6, UR4, UPT ;  /* 0x000000040600728c */ /* 0x000fc8000bf01270 */
[----:B------:R-:W-:Y:S02]  /*0e70*/  USEL UR6, UR6, UR4, !UP0 ;  /* 0x0000000406067287 */ /* 0x000fe4000c000000 */
.L_x_314:
[----:B------:R-:W-:Y:S02]  /*0e80*/  UIADD3 UR11, UR11, 0x1f, URZ ;  /* 0x0000001f0b0b7890 */ /* 0x000fe4000fffe03f */
[----:B------:R-:W-:Y:S02]  /*0e90*/  USHF.R.S32.HI UR4, URZ, 0x1f, UR6 ;  /* 0x0000001f3f047899 */ /* 0x000fe40008011406 */
[----:B------:R-:W-:Y:S02]  /*0ea0*/  USHF.R.S32.HI UR5, URZ, 0x1f, UR11 ;  /* 0x0000001f3f057899 */ /* 0x000fe4000801140b */
[----:B------:R-:W-:Y:S02]  /*0eb0*/  ULEA.HI UR4, UR4, UR6, URZ, 0x5 ;  /* 0x0000000604047291 */ /* 0x000fe4000f8f283f */
[----:B------:R-:W-:Y:S02]  /*0ec0*/  ULEA.HI UR5, UR5, UR11, URZ, 0x5 ;  /* 0x0000000b05057291 */ /* 0x000fe4000f8f283f */
[----:B------:R-:W-:-:S02]  /*0ed0*/  USHF.R.S32.HI UR4, URZ, 0x5, UR4 ;  /* 0x000000053f047899 */ /* 0x000fc40008011404 */
[----:B------:R-:W-:Y:S02]  /*0ee0*/  USHF.R.S32.HI UR5, URZ, 0x5, UR5 ;  /* 0x000000053f057899 */ /* 0x000fe40008011405 */
[----:B------:R-:W-:Y:S02]  /*0ef0*/  UISETP.LT.AND UP1, UPT, URZ, UR4, UPT ;  /* 0x000000043f00728c */ /* 0x000fe4000bf21270 */
[----:B------:R-:W-:Y:S02]  /*0f00*/  UISETP.LT.AND UP0, UPT, UR5, UR13, UPT ;  /* 0x0000000d0500728c */ /* 0x000fe4000bf01270 */
[----:B------:R-:W-:Y:S02]  /*0f10*/  USEL UR4, URZ, UR4, !UP1 ;  /* 0x000000043f047287 */ /* 0x000fe4000c800000 */
[----:B------:R-:W-:Y:S02]  /*0f20*/  USEL UR5, UR5, UR13, UP0 ;  /* 0x0000000d05057287 */ /* 0x000fe40008000000 */
[----:B------:R-:W-:-:S02]  /*0f30*/  ULEA UR4, UR4, -UR10, 0x5 ;  /* 0x8000000a04047291 */ /* 0x000fc4000f8e283f */
[----:B------:R-:W-:Y:S02]  /*0f40*/  ULEA UR5, UR5, -UR10, 0x5 ;  /* 0x8000000a05057291 */ /* 0x000fe4000f8e283f */
[----:B------:R-:W-:Y:S02]  /*0f50*/  UISETP.LT.AND UP1, UPT, URZ, UR4, UPT ;  /* 0x000000043f00728c */ /* 0x000fe4000bf21270 */
[----:B------:R-:W-:Y:S02]  /*0f60*/  UISETP.LT.AND UP0, UPT, UR5, UR27, UPT ;  /* 0x0000001b0500728c */ /* 0x000fe4000bf01270 */
[----:B------:R-:W-:Y:S02]  /*0f70*/  USEL UR4, URZ, UR4, !UP1 ;  /* 0x000000043f047287 */ /* 0x000fe4000c800000 */
[----:B------:R-:W-:Y:S02]  /*0f80*/  USEL UR5, UR5, UR27, UP0 ;  /* 0x0000001b05057287 */ /* 0x000fe40008000000 */
[----:B------:R-:W-:-:S02]  /*0f90*/  USHF.R.U32.HI UR12, URZ, 0x5, UR4 ;  /* 0x000000053f0c7899 */ /* 0x000fc40008011604 */
[----:B------:R-:W-:-:S05]  /*0fa0*/  UISETP.GT.AND UP0, UPT, UR5, UR4, UPT ;  /* 0x000000040500728c */ /* 0x000fca000bf04270 */
[----:B------:R-:W-:-:S06]  /*0fb0*/  UMOV UR10, UR12 ;  /* 0x0000000c000a7c82 */ /* 0x000fcc0008000000 */
[----:B------:R-:W-:-:S04]  /*0fc0*/  @UP0 UIADD3 UR5, UR5, 0x1f, URZ ;  /* 0x0000001f05050890 */ /* 0x000fc8000fffe03f */
[----:B------:R-:W-:-:S04]  /*0fd0*/  @UP0 USHF.R.S32.HI UR4, URZ, 0x1f, UR5 ;  /* 0x0000001f3f040899 */ /* 0x000fc80008011405 */
[----:B------:R-:W-:-:S04]  /*0fe0*/  @UP0 ULEA.HI UR4, UR4, UR5, URZ, 0x5 ;  /* 0x0000000504040291 */ /* 0x000fc8000f8f283f */
[----:B------:R-:W-:-:S04]  /*0ff0*/  @UP0 USHF.R.S32.HI UR10, URZ, 0x5, UR4 ;  /* 0x000000053f0a0899 */ /* 0x000fc80008011404 */
[----:B------:R-:W-:-:S06]  /*1000*/  UISETP.GT.AND UP0, UPT, UR10, UR12, UPT ;  /* 0x0000000c0a00728c */ /* 0x000fcc000bf04270 */
[----:B------:R-:W-:-:S13]  /*1010*/  PLOP3.LUT P0, PT, PT, PT, UP0, 0x80, 0x0 ;  /* 0x000000000000781c */ /* 0x000fda0003f0f008 */
[----:B------:R-:W-:Y:S05]  /*1020*/  @!P0 BRA `(.L_x_317) ;  /* 0x00003d0000008947 */ /* 0x000fea0003800000 */
[----:B------:R-:W-:Y:S02]  /*1030*/  ULDC.64 UR4, c[0x0][0x340] ;  /* 0x0000d00000047ab9 */ /* 0x000fe40000000a00 */
[----:B------:R-:W-:Y:S02]  /*1040*/  UISETP.NE.U32.AND UP0, UPT, URZ, UR4, UPT ;  /* 0x000000043f00728c */ /* 0x000fe4000bf05070 */
[----:B------:R-:W-:Y:S02]  /*1050*/  UMOV UR32, 0x5 ;  /* 0x0000000500207882 */ /* 0x000fe40000000000 */
[----:B------:R-:W-:Y:S02]  /*1060*/  UISETP.NE.AND.EX UP0, UPT, URZ, UR5, UPT, UP0 ;  /* 0x000000053f00728c */ /* 0x000fe4000bf05300 */
[----:B------:R-:W-:Y:S02]  /*1070*/  ULDC.64 UR6, c[0x0][0x238] ;  /* 0x00008e0000067ab9 */ /* 0x000fe40000000a00 */
[----:B------:R-:W-:-:S02]  /*1080*/  ULDC.64 UR4, c[0x0][0x340] ;  /* 0x0000d00000047ab9 */ /* 0x000fc40000000a00 */
[----:B------:R-:W-:-:S05]  /*1090*/  PLOP3.LUT P0, PT, PT, PT, UP0, 0x80, 0x0 ;  /* 0x000000000000781c */ /* 0x000fca0003f0f008 */
[----:B------:R-:W-:-:S06]  /*10a0*/  @UP0 UIMAD.WIDE UR4, UR29, UR8, UR4 ;  /* 0x000000081d0402a5 */ /* 0x000fcc000f8e0204 */
[----:B------:R-:W-:Y:S02]  /*10b0*/  IMAD.U32 R2, RZ, RZ, UR4 ;  /* 0x00000004ff027e24 */ /* 0x000fe4000f8e00ff */
[----:B------:R-:W-:Y:S01]  /*10c0*/  IMAD.U32 R3, RZ, RZ, UR5 ;  /* 0x00000005ff037e24 */ /* 0x000fe2000f8e00ff */
[----:B------:R-:W-:-:S04]  /*10d0*/  ULDC.64 UR4, c[0x0][0x240] ;  /* 0x0000900000047ab9 */ /* 0x000fc80000000a00 */
[----:B------:R1:W2:Y:S01]  /*10e0*/  @P0 LDG.E R0, [R2.64] ;  /* 0x0000001e02000981 */ /* 0x0002a2000c1e1900 */
[----:B------:R-:W-:Y:S01]  /*10f0*/  UIADD3 UR22, UR10, -0x1, URZ ;  /* 0xffffffff0a167890 */ /* 0x000fe2000fffe03f */
[----:B------:R-:W-:Y:S01]  /*1100*/  IMAD.U32 R114, RZ, RZ, UR20 ;  /* 0x00000014ff727e24 */ /* 0x000fe2000f8e00ff */
[----:B------:R-:W-:Y:S01]  /*1110*/  UIMAD UR4, UR19, UR4, URZ ;  /* 0x00000004130472a4 */ /* 0x000fe2000f8e023f */
[----:B------:R-:W-:Y:S01]  /*1120*/  BSSY B0, `(.L_x_318) ;  /* 0x000006f000007945 */ /* 0x000fe20003800000 */
[----:B------:R-:W-:Y:S02]  /*1130*/  USHF.R.S32.HI UR34, URZ, 0x1f, UR29 ;  /* 0x0000001f3f227899 */ /* 0x000fe4000801141d */
[----:B------:R-:W-:Y:S02]  /*1140*/  UIADD3 UR9, UR24, UR9, URZ ;  /* 0x0000000918097290 */ /* 0x000fe4000fffe03f */
[----:B------:R-:W-:Y:S02]  /*1150*/  USEL UR10, UR34, URZ, !UP4 ;  /* 0x0000003f220a7287 */ /* 0x000fe4000e000000 */
[----:B------:R-:W-:-:S02]  /*1160*/  USHF.L.U64.HI UR17, UR6, UR32, UR7 ;  /* 0x0000002006117299 */ /* 0x000fc40008010207 */
[----:B------:R-:W-:Y:S02]  /*1170*/  USHF.L.U32 UR18, UR6, 0x5, URZ ;  /* 0x0000000506127899 */ /* 0x000fe4000800063f */
[----:B------:R-:W-:Y:S02]  /*1180*/  UIMAD UR33, UR20, UR5, UR4 ;  /* 0x00000005142172a4 */ /* 0x000fe4000f8e0204 */
[----:B------:R-:W-:Y:S02]  /*1190*/  USHF.R.S32.HI UR8, URZ, 0x1f, UR9 ;  /* 0x0000001f3f087899 */ /* 0x000fe40008011409 */
[----:B------:R-:W-:Y:S02]  /*11a0*/  ULDC.64 UR6, c[0x0][0x1e0] ;  /* 0x0000780000067ab9 */ /* 0x000fe40000000a00 */
[----:B------:R-:W-:Y:S02]  /*11b0*/  ULDC.64 UR4, c[0x0][0x248] ;  /* 0x0000920000047ab9 */ /* 0x000fe40000000a00 */
[----:B------:R-:W-:Y:S01]  /*11c0*/  UIMAD.WIDE.U32 UR38, UR9, UR6, URZ ;  /* 0x00000006092672a5 */ /* 0x000fe2000f8e003f */
[----:B-1----:R-:W-:Y:S01]  /*11d0*/  SHF.R.S32.HI R3, RZ, 0x1f, R64 ;  /* 0x0000001fff037819 */ /* 0x002fe20000011440 */
[----:B------:R-:W-:-:S02]  /*11e0*/  UIMAD UR4, UR10, UR4, URZ ;  /* 0x000000040a0472a4 */ /* 0x000fc4000f8e023f */
[----:B------:R-:W-:Y:S01]  /*11f0*/  UIMAD UR6, UR8, UR6, URZ ;  /* 0x00000006080672a4 */ /* 0x000fe2000f8e023f */
[CC--:B------:R-:W-:Y:S01]  /*1200*/  LEA.HI R5, R3.reuse, R64.reuse, RZ, 0x3 ;  /* 0x0000004003057211 */ /* 0x0c0fe200078f18ff */
[----:B------:R-:W-:Y:S01]  /*1210*/  USEL UR11, UR29, URZ, !UP4 ;  /* 0x0000003f1d0b7287 */ /* 0x000fe2000e000000 */
[----:B------:R-:W-:Y:S01]  /*1220*/  LEA.HI R86, R3, R64, RZ, 0x6 ;  /* 0x0000004003567211 */ /* 0x000fe200078f30ff */
[----:B------:R-:W-:Y:S01]  /*1230*/  UIMAD UR7, UR9, UR7, UR6 ;  /* 0x00000007090772a4 */ /* 0x000fe2000f8e0206 */
[----:B------:R-:W-:Y:S01]  /*1240*/  SHF.R.S32.HI R101, RZ, 0x3, R5 ;  /* 0x00000003ff657819 */ /* 0x000fe20000011405 */
[----:B------:R-:W-:Y:S01]  /*1250*/  UIMAD UR6, UR11, UR5, UR4 ;  /* 0x000000050b0672a4 */ /* 0x000fe2000f8e0204 */
[----:B------:R-:W-:Y:S01]  /*1260*/  LOP3.LUT R5, R5, 0xfffffff8, RZ, 0xc0, !PT ;  /* 0xfffffff805057812 */ /* 0x000fe200078ec0ff */
[----:B------:R-:W-:Y:S01]  /*1270*/  UIADD3 UR39, UR39, UR7, URZ ;  /* 0x0000000727277290 */ /* 0x000fe2000fffe03f */
[----:B------:R-:W-:Y:S01]  /*1280*/  SHF.R.S32.HI R74, RZ, 0x1f, R101 ;  /* 0x0000001fff4a7819 */ /* 0x000fe20000011465 */
[----:B------:R-:W-:Y:S01]  /*1290*/  ULDC.64 UR4, c[0x0][0x1e8] ;  /* 0x00007a0000047ab9 */ /* 0x000fe20000000a00 */
[----:B------:R-:W-:Y:S01]  /*12a0*/  IADD3 R78, -R101, UR27, RZ ;  /* 0x0000001b654e7c10 */ /* 0x000fe2000fffe1ff */
[----:B------:R-:W-:Y:S01]  /*12b0*/  IMAD.IADD R14, R64, 0x1, -R5 ;  /* 0x00000001400e7824 */ /* 0x000fe200078e0a05 */
[----:B------:R-:W-:Y:S01]  /*12c0*/  UIMAD UR35, UR19, UR4, URZ ;  /* 0x00000004132372a4 */ /* 0x000fe2000f8e023f */
[----:B------:R-:W-:Y:S01]  /*12d0*/  IMAD.U32 R5, RZ, RZ, UR22 ;  /* 0x00000016ff057e24 */ /* 0x000fe2000f8e00ff */
[----:B------:R-:W-:Y:S01]  /*12e0*/  UIMAD.WIDE.U32 UR38, UR20, UR4, UR38 ;  /* 0x00000004142672a5 */ /* 0x000fe2000f8e0026 */
[C---:B------:R-:W-:Y:S01]  /*12f0*/  IMAD.SHL.U32 R16, R14.reuse, 0x8, RZ ;  /* 0x000000080e107824 */ /* 0x040fe200078e00ff */
[----:B------:R-:W-:Y:S01]  /*1300*/  UIMAD UR7, UR20, UR5, UR35 ;  /* 0x00000005140772a4 */ /* 0x000fe2000f8e0223 */
[----:B------:R-:W-:-:S02]  /*1310*/  IMAD.SHL.U32 R14, R14, 0x4, RZ ;  /* 0x000000040e0e7824 */ /* 0x000fc400078e00ff */
[----:B------:R-:W-:Y:S01]  /*1320*/  IMAD R2, R5, -0x20, R78 ;  /* 0xffffffe005027824 */ /* 0x000fe200078e024e */
[----:B------:R-:W-:Y:S01]  /*1330*/  SHF.R.S32.HI R17, RZ, 0x1f, R16 ;  /* 0x0000001fff117819 */ /* 0x000fe20000011410 */
[----:B------:R-:W-:Y:S01]  /*1340*/  IMAD.SHL.U32 R9, R101, 0x40, RZ ;  /* 0x0000004065097824 */ /* 0x000fe200078e00ff */
[----:B------:R-:W-:Y:S01]  /*1350*/  IADD3 R12, R14, 0x40, RZ ;  /* 0x000000400e0c7810 */ /* 0x000fe20007ffe0ff */
[----:B------:R-:W-:Y:S01]  /*1360*/  IMAD.SHL.U32 R86, R86, 0x8, RZ ;  /* 0x0000000856567824 */ /* 0x000fe200078e00ff */
[----:B------:R-:W-:Y:S01]  /*1370*/  ISETP.GT.AND P2, PT, R2, RZ, PT ;  /* 0x000000ff0200720c */ /* 0x000fe20003f44270 */
[----:B------:R-:W-:Y:S01]  /*1380*/  ULDC.64 UR4, c[0x0][0x1f0] ;  /* 0x00007c0000047ab9 */ /* 0x000fe20000000a00 */
[----:B------:R-:W-:Y:S01]  /*1390*/  ISETP.GE.AND P1, PT, R16, c[0x0][0x1d4], PT ;  /* 0x0000750010007a0c */ /* 0x000fe20003f26270 */
[----:B------:R-:W-:Y:S01]  /*13a0*/  IMAD.IADD R11, R14, 0x1, R12 ;  /* 0x000000010e0b7824 */ /* 0x000fe200078e020c */
[----:B------:R-:W-:Y:S01]  /*13b0*/  LOP3.LUT R9, R9, 0x1c0, RZ, 0xc0, !PT ;  /* 0x000001c009097812 */ /* 0x000fe200078ec0ff */
[----:B------:R-:W-:Y:S01]  /*13c0*/  UIADD3 UR39, UR39, UR7, URZ ;  /* 0x0000000727277290 */ /* 0x000fe2000fffe03f */
[----:B------:R-:W-:Y:S01]  /*13d0*/  IMAD.U32 R112, RZ, RZ, UR11 ;  /* 0x0000000bff707e24 */ /* 0x000fe2000f8e00ff */
[----:B------:R-:W-:Y:S01]  /*13e0*/  IADD3 R100, R16, 0x80, RZ ;  /* 0x0000008010647810 */ /* 0x000fe20007ffe0ff */
[----:B------:R-:W-:Y:S01]  /*13f0*/  IMAD R2, R74, c[0x0][0x1e0], RZ ;  /* 0x000078004a027a24 */ /* 0x000fe200078e02ff */
[----:B------:R-:W-:Y:S01]  /*1400*/  IADD3 R99, R16, 0xc0, RZ ;  /* 0x000000c010637810 */ /* 0x000fe20007ffe0ff */
[----:B------:R-:W-:Y:S01]  /*1410*/  IMAD.WIDE.U32 R118, R101, c[0x0][0x1e0], RZ ;  /* 0x0000780065767a25 */ /* 0x000fe200078e00ff */
[----:B------:R-:W-:-:S02]  /*1420*/  LOP3.LUT R86, R86, 0xfffffe00, RZ, 0xc0, !PT ;  /* 0xfffffe0056567812 */ /* 0x000fc400078ec0ff */
[----:B------:R-:W-:Y:S01]  /*1430*/  LOP3.LUT R98, R9, 0x38, R16, 0xf8, !PT ;  /* 0x0000003809627812 */ /* 0x000fe200078ef810 */
[----:B------:R-:W-:Y:S01]  /*1440*/  IMAD R83, R101, c[0x0][0x1e4], R2 ;  /* 0x0000790065537a24 */ /* 0x000fe200078e0202 */
[----:B------:R-:W-:-:S03]  /*1450*/  SHF.R.U32.HI R7, RZ, 0x3, R9 ;  /* 0x00000003ff077819 */ /* 0x000fc60000011609 */
[----:B------:R-:W-:Y:S01]  /*1460*/  IMAD.IADD R83, R119, 0x1, R83 ;  /* 0x0000000177537824 */ /* 0x000fe200078e0253 */
[----:B------:R-:W-:-:S05]  /*1470*/  LOP3.LUT R98, R86, R98, R7, 0xf6, !PT ;  /* 0x0000006256627212 */ /* 0x000fca00078ef607 */
[----:B------:R-:W-:Y:S01]  /*1480*/  IMAD.SHL.U32 R98, R98, 0x2, RZ ;  /* 0x0000000262627824 */ /* 0x000fe200078e00ff */
[----:B--2---:R1:W2:Y:S01]  /*1490*/  @P0 R2UR UR36, R0 ;  /* 0x00000000002403c2 */ /* 0x0042a200000e0000 */
[----:B-----5:R-:W-:-:S04]  /*14a0*/  IADD3 R81, P0, R101, R79, RZ ;  /* 0x0000004f65517210 */ /* 0x020fc80007f1e0ff */
[----:B------:R-:W-:Y:S01]  /*14b0*/  LEA.HI.X.SX32 R79, R79, R74, 0x1, P0 ;  /* 0x0000004a4f4f7211 */ /* 0x000fe200000f0eff */
[----:B------:R-:W-:Y:S01]  /*14c0*/  IMAD.WIDE.U32 R4, R81, c[0x0][0x238], R16 ;  /* 0x00008e0051047a25 */ /* 0x000fe200078e0010 */
[----:B------:R-:W-:-:S03]  /*14d0*/  ISETP.GE.AND P0, PT, R11, c[0x0][0x1d4], PT ;  /* 0x000075000b007a0c */ /* 0x000fc60003f06270 */
[----:B-1----:R-:W-:Y:S01]  /*14e0*/  IMAD R0, R79, c[0x0][0x238], RZ ;  /* 0x00008e004f007a24 */ /* 0x002fe200078e02ff */
[----:B--2---:R-:W-:-:S03]  /*14f0*/  @UP0 USHF.R.S32.HI UR37, URZ, 0x1f, UR36 ;  /* 0x0000001f3f250899 */ /* 0x004fc60008011424 */
[----:B------:R-:W-:Y:S01]  /*1500*/  IMAD R0, R81, c[0x0][0x23c], R0 ;  /* 0x00008f0051007a24 */ /* 0x000fe200078e0200 */
[----:B------:R-:W-:-:S03]  /*1510*/  @!UP0 UMOV UR36, UR29 ;  /* 0x0000001d00248c82 */ /* 0x000fc60008000000 */
[----:B------:R-:W-:Y:S01]  /*1520*/  IMAD.IADD R5, R5, 0x1, R0 ;  /* 0x0000000105057824 */ /* 0x000fe200078e0200 */
[----:B------:R-:W-:Y:S01]  /*1530*/  @!UP0 UMOV UR37, UR34 ;  /* 0x0000002200258c82 */ /* 0x000fe20008000000 */
[----:B------:R-:W-:Y:S01]  /*1540*/  SEL R0, RZ, 0xffffffff, P0 ;  /* 0xffffffffff007807 */ /* 0x000fe20000000000 */
[----:B------:R-:W-:Y:S01]  /*1550*/  USEL UR34, UR36, URZ, !UP5 ;  /* 0x0000003f24227287 */ /* 0x000fe2000e800000 */
[----:B------:R-:W-:Y:S01]  /*1560*/  IMAD.WIDE.U32 R114, R114, c[0x0][0x240], R4 ;  /* 0x0000900072727a25 */ /* 0x000fe200078e0004 */
[----:B------:R-:W-:Y:S02]  /*1570*/  SEL R5, RZ, 0x1, P1 ;  /* 0x00000001ff057807 */ /* 0x000fe40000800000 */
[----:B------:R-:W-:Y:S01]  /*1580*/  ISETP.GE.AND P1, PT, R100, c[0x0][0x1d4], PT ;  /* 0x0000750064007a0c */ /* 0x000fe20003f26270 */
[----:B------:R-:W-:Y:S01]  /*1590*/  IMAD.SHL.U32 R0, R0, 0x2, RZ ;  /* 0x0000000200007824 */ /* 0x000fe200078e00ff */
[----:B------:R-:W-:Y:S01]  /*15a0*/  IADD3 R115, R115, UR33, RZ ;  /* 0x0000002173737c10 */ /* 0x000fe2000fffe0ff */
[----:B------:R-:W-:Y:S01]  /*15b0*/  USEL UR33, UR37, URZ, !UP5 ;  /* 0x0000003f25217287 */ /* 0x000fe2000e800000 */
[----:B------:R-:W-:Y:S01]  /*15c0*/  ISETP.GE.AND P0, PT, R99, c[0x0][0x1d4], PT ;  /* 0x0000750063007a0c */ /* 0x000fe20003f06270 */
[----:B------:R-:W-:Y:S01]  /*15d0*/  UIMAD.WIDE.U32 UR36, UR34, UR4, UR38 ;  /* 0x00000004222472a5 */ /* 0x000fe2000f8e0026 */
[----:B------:R-:W-:Y:S01]  /*15e0*/  LOP3.LUT R0, R0, 0x2, R5, 0xe2, !PT ;  /* 0x0000000200007812 */ /* 0x000fe200078ee205 */
[----:B------:R-:W-:Y:S01]  /*15f0*/  UIMAD UR7, UR33, UR4, URZ ;  /* 0x00000004210772a4 */ /* 0x000fe2000f8e023f */
[----:B------:R-:W-:Y:S01]  /*1600*/  IMAD.WIDE.U32 R114, R112, c[0x0][0x248], R114 ;  /* 0x0000920070727a25 */ /* 0x000fe200078e0072 */
[----:B------:R-:W-:-:S02]  /*1610*/  SEL R3, RZ, 0x4, P1 ;  /* 0x00000004ff037807 */ /* 0x000fc40000800000 */
[----:B------:R-:W-:Y:S01]  /*1620*/  UIMAD UR5, UR34, UR5, UR7 ;  /* 0x00000005220572a4 */ /* 0x000fe2000f8e0207 */
[----:B------:R-:W-:Y:S02]  /*1630*/  SEL R94, RZ, 0x8, P0 ;  /* 0x00000008ff5e7807 */ /* 0x000fe40000000000 */
[----:B------:R-:W-:Y:S01]  /*1640*/  IADD3 R117, R115, UR6, RZ ;  /* 0x0000000673757c10 */ /* 0x000fe2000fffe0ff */
[----:B------:R-:W-:Y:S01]  /*1650*/  UIADD3 UR35, UR37, UR5, URZ ;  /* 0x0000000525237290 */ /* 0x000fe2000fffe03f */
[----:B------:R-:W-:Y:S01]  /*1660*/  LOP3.LUT R94, R94, R0, R3, 0xfe, !PT ;  /* 0x000000005e5e7212 */ /* 0x000fe200078efe03 */
[----:B------:R-:W-:Y:S05]  /*1670*/  @!P2 BRA `(.L_x_319) ;  /* 0x000001900000a947 */ /* 0x000fea0003800000 */
[----:B------:R-:W-:Y:S01]  /*1680*/  IMAD.U32 R3, RZ, RZ, UR18 ;  /* 0x00000012ff037e24 */ /* 0x000fe2000f8e00ff */
[C---:B------:R-:W-:Y:S01]  /*1690*/  LOP3.LUT R0, R94.reuse, 0xff, RZ, 0xc0, !PT ;  /* 0x000000ff5e007812 */ /* 0x040fe200078ec0ff */
[----:B------:R-:W-:Y:S01]  /*16a0*/  IMAD.MOV.U32 R116, RZ, RZ, R114 ;  /* 0x000000ffff747224 */ /* 0x000fe200078e0072 */
[----:B------:R-:W-:Y:S01]  /*16b0*/  USHF.R.S32.HI UR5, URZ, 0x1f, UR22 ;  /* 0x0000001f3f057899 */ /* 0x000fe20008011416 */
[----:B------:R-:W-:Y:S01]  /*16c0*/  IMAD.SHL.U32 R4, R94, 0x10, RZ ;  /* 0x000000105e047824 */ /* 0x000fe200078e00ff */
[----:B------:R-:W-:Y:S01]  /*16d0*/  UIMAD UR4, UR17, UR22, URZ ;  /* 0x00000016110472a4 */ /* 0x000fe2000f8e023f */
[----:B------:R-:W-:-:S03]  /*16e0*/  IMAD.WIDE.U32 R18, R3, UR22, R116 ;  /* 0x0000001603127c25 */ /* 0x000fc6000f8e0074 */
[----:B------:R-:W-:Y:S01]  /*16f0*/  UIMAD UR4, UR5, UR18, UR4 ;  /* 0x00000012050472a4 */ /* 0x000fe2000f8e0204 */
[----:B------:R-:W-:Y:S01]  /*1700*/  IMAD.SHL.U32 R3, R0, 0x8, RZ ;  /* 0x0000000800037824 */ /* 0x000fe200078e00ff */
[----:B------:R-:W-:Y:S01]  /*1710*/  LOP3.LUT P4, RZ, R4, 0x10, RZ, 0xc0, !PT ;  /* 0x0000001004ff7812 */ /* 0x000fe2000788c0ff */
[C---:B------:R-:W-:Y:S02]  /*1720*/  IMAD.SHL.U32 R2, R0.reuse, 0x4, RZ ;  /* 0x0000000400027824 */ /* 0x040fe400078e00ff */
[----:B------:R-:W-:Y:S01]  /*1730*/  IMAD.SHL.U32 R0, R0, 0x2, RZ ;  /* 0x0000000200007824 */ /* 0x000fe200078e00ff */
[----:B------:R-:W-:Y:S02]  /*1740*/  LOP3.LUT P3, RZ, R3, 0x10, RZ, 0xc0, !PT ;  /* 0x0000001003ff7812 */ /* 0x000fe4000786c0ff */
[----:B------:R-:W-:Y:S02]  /*1750*/  LOP3.LUT P2, RZ, R2, 0x10, RZ, 0xc0, !PT ;  /* 0x0000001002ff7812 */ /* 0x000fe4000784c0ff */
[----:B------:R-:W-:-:S02]  /*1760*/  LOP3.LUT P1, RZ, R0, 0x10, RZ, 0xc0, !PT ;  /* 0x0000001000ff7812 */ /* 0x000fc4000782c0ff */
[----:B------:R-:W-:Y:S02]  /*1770*/  IADD3 R0, R19, UR4, RZ ;  /* 0x0000000413007c10 */ /* 0x000fe4000fffe0ff */
[----:B------:R-:W-:-:S04]  /*1780*/  LEA R2, P0, R18, c[0x0][0x220], 0x1 ;  /* 0x0000880012027a11 */ /* 0x000fc800078008ff */
        /* <DEDUP_REMOVED lines=8> */
.L_x_319:
[----:B------:R-:W-:Y:S05]  /*1810*/  BSYNC B0 ;  /* 0x0000000000007941 */ /* 0x000fea0003800000 */
.L_x_318:
[----:B------:R-:W-:Y:S01]  /*1820*/  IMAD.MOV.U32 R0, RZ, RZ, c[0x0][0x27c] ;  /* 0x00009f00ff007624 */ /* 0x000fe200078e00ff */
[----:B------:R-:W-:Y:S01]  /*1830*/  ISETP.GE.AND P1, PT, R16, c[0x0][0x27c], PT ;  /* 0x00009f0010007a0c */ /* 0x000fe20003f26270 */
[----:B------:R-:W-:Y:S01]  /*1840*/  ULDC.64 UR4, c[0x0][0x260] ;  /* 0x0000980000047ab9 */ /* 0x000fe20000000a00 */
[----:B------:R-:W-:Y:S01]  /*1850*/  ISETP.GE.AND P0, PT, R11, c[0x0][0x27c], PT ;  /* 0x00009f000b007a0c */ /* 0x000fe20003f06270 */
[----:B------:R-:W-:Y:S01]  /*1860*/  UIMAD UR4, UR19, UR4, URZ ;  /* 0x00000004130472a4 */ /* 0x000fe2000f8e023f */
[C---:B------:R-:W-:Y:S01]  /*1870*/  ISETP.GE.AND P6, PT, R0.reuse, 0x1, PT ;  /* 0x000000010000780c */ /* 0x040fe20003fc6270 */
[----:B------:R-:W-:Y:S01]  /*1880*/  IMAD.SHL.U32 R0, R0, 0x2, RZ ;  /* 0x0000000200007824 */ /* 0x000fe200078e00ff */
[----:B-1----:R-:W-:Y:S01]  /*1890*/  SEL R3, RZ, c[0x0][0x27c], !P1 ;  /* 0x00009f00ff037a07 */ /* 0x002fe20004800000 */
[----:B------:R-:W-:Y:S01]  /*18a0*/  UIMAD UR6, UR20, UR5, UR4 ;  /* 0x00000005140672a4 */ /* 0x000fe2000f8e0204 */
[----:B------:R-:W-:Y:S01]  /*18b0*/  IMAD.U32 R19, RZ, RZ, UR20 ;  /* 0x00000014ff137e24 */ /* 0x000fe2000f8e00ff */
[----:B------:R-:W0:Y:S01]  /*18c0*/  LDGDEPBAR ;  /* 0x00000000000079af */ /* 0x000e220000000000 */
[----:B------:R-:W-:Y:S01]  /*18d0*/  IADD3 R5, -R0, c[0x0][0x1d4], RZ ;  /* 0x0000750000057a10 */ /* 0x000fe20007ffe1ff */
[----:B------:R-:W-:Y:S01]  /*18e0*/  IMAD.IADD R3, R16, 0x1, R3 ;  /* 0x0000000110037824 */ /* 0x000fe200078e0203 */
[----:B------:R-:W-:Y:S01]  /*18f0*/  ULDC.64 UR4, c[0x0][0x210] ;  /* 0x0000840000047ab9 */ /* 0x000fe20000000a00 */
[----:B------:R-:W-:Y:S01]  /*1900*/  IMAD.WIDE.U32 R18, R19, c[0x0][0x210], R16 ;  /* 0x0000840013127a25 */ /* 0x000fe200078e0010 */
[CC--:B------:R-:W-:Y:S01]  /*1910*/  SEL R13, R0.reuse, R5.reuse, !P1 ;  /* 0x00000005000d7207 */ /* 0x0c0fe20004800000 */
[----:B------:R-:W-:Y:S01]  /*1920*/  UIMAD UR4, UR19, UR4, URZ ;  /* 0x00000004130472a4 */ /* 0x000fe2000f8e023f */
[----:B------:R-:W-:Y:S01]  /*1930*/  SEL R5, R0, R5, !P0 ;  /* 0x0000000500057207 */ /* 0x000fe20004000000 */
[----:B------:R-:W-:Y:S01]  /*1940*/  IMAD.U32 R21, RZ, RZ, UR20 ;  /* 0x00000014ff157e24 */ /* 0x000fe2000f8e00ff */
[----:B------:R-:W-:Y:S01]  /*1950*/  SEL R0, RZ, c[0x0][0x27c], !P0 ;  /* 0x00009f00ff007a07 */ /* 0x000fe20004000000 */
[----:B------:R-:W-:Y:S01]  /*1960*/  UIMAD UR4, UR20, UR5, UR4 ;  /* 0x00000005140472a4 */ /* 0x000fe2000f8e0204 */
[----:B------:R-:W-:Y:S01]  /*1970*/  SHF.R.S32.HI R4, RZ, 0x1f, R3 ;  /* 0x0000001fff047819 */ /* 0x000fe20000011403 */
[----:B------:R-:W-:Y:S01]  /*1980*/  IMAD.WIDE.U32 R20, R21, c[0x0][0x260], R16 ;  /* 0x0000980015147a25 */ /* 0x000fe200078e0010 */
[----:B------:R-:W-:-:S02]  /*1990*/  SHF.R.S32.HI R2, RZ, 0x1f, R13 ;  /* 0x0000001fff027819 */ /* 0x000fc4000001140d */
[CC--:B------:R-:W-:Y:S01]  /*19a0*/  LEA.HI R93, R4.reuse, R3.reuse, RZ, 0x3 ;  /* 0x00000003045d7211 */ /* 0x0c0fe200078f18ff */
[----:B------:R-:W-:Y:S01]  /*19b0*/  IMAD.IADD R0, R11, 0x1, R0 ;  /* 0x000000010b007824 */ /* 0x000fe200078e0200 */
[----:B------:R-:W-:Y:S01]  /*19c0*/  LEA.HI R4, R4, R3, RZ, 0x6 ;  /* 0x0000000304047211 */ /* 0x000fe200078f30ff */
[----:B------:R-:W-:Y:S01]  /*19d0*/  IMAD R104, R74, c[0x0][0x290], RZ ;  /* 0x0000a4004a687a24 */ /* 0x000fe200078e02ff */
[----:B------:R-:W-:Y:S01]  /*19e0*/  LEA.HI R2, R2, R13, RZ, 0x4 ;  /* 0x0000000d02027211 */ /* 0x000fe200078f20ff */
[----:B------:R-:W-:Y:S01]  /*19f0*/  IMAD R102, R74, c[0x0][0x280], RZ ;  /* 0x0000a0004a667a24 */ /* 0x000fe200078e02ff */
[----:B------:R-:W-:Y:S01]  /*1a00*/  SHF.R.S32.HI R3, RZ, 0x1f, R0 ;  /* 0x0000001fff037819 */ /* 0x000fe20000011400 */
[----:B------:R-:W-:Y:S01]  /*1a10*/  IMAD.SHL.U32 R4, R4, 0x20, RZ ;  /* 0x0000002004047824 */ /* 0x000fe200078e00ff */
[----:B------:R-:W-:Y:S01]  /*1a20*/  LOP3.LUT R8, R9, 0x38, R93, 0xf8, !PT ;  /* 0x0000003809087812 */ /* 0x000fe200078ef85d */
[----:B------:R-:W-:Y:S01]  /*1a30*/  IMAD.WIDE.U32 R108, R101, c[0x0][0x290], R16 ;  /* 0x0000a400656c7a25 */ /* 0x000fe200078e0010 */
[----:B------:R-:W-:-:S02]  /*1a40*/  LEA.HI R92, R3, R0, RZ, 0x3 ;  /* 0x00000000035c7211 */ /* 0x000fc400078f18ff */
[----:B------:R-:W-:Y:S01]  /*1a50*/  LEA.HI R3, R3, R0, RZ, 0x6 ;  /* 0x0000000003037211 */ /* 0x000fe200078f30ff */
[----:B------:R-:W-:Y:S01]  /*1a60*/  IMAD.WIDE.U32 R106, R101, c[0x0][0x280], R16 ;  /* 0x0000a000656a7a25 */ /* 0x000fe200078e0010 */
[----:B------:R-:W-:Y:S02]  /*1a70*/  LOP3.LUT R6, R9, 0x38, R92, 0xf8, !PT ;  /* 0x0000003809067812 */ /* 0x000fe400078ef85c */
[----:B------:R-:W-:Y:S01]  /*1a80*/  SHF.R.S32.HI R0, RZ, 0x1f, R5 ;  /* 0x0000001fff007819 */ /* 0x000fe20000011405 */
[----:B------:R-:W-:Y:S01]  /*1a90*/  IMAD.SHL.U32 R3, R3, 0x20, RZ ;  /* 0x0000002003037824 */ /* 0x000fe200078e00ff */
[----:B------:R-:W-:Y:S01]  /*1aa0*/  LOP3.LUT R87, R6, R7, RZ, 0x3c, !PT ;  /* 0x0000000706577212 */ /* 0x000fe200078e3cff */
[C---:B------:R-:W-:Y:S01]  /*1ab0*/  IMAD R104, R101.reuse, c[0x0][0x294], R104 ;  /* 0x0000a50065687a24 */ /* 0x040fe200078e0268 */
[----:B------:R-:W-:Y:S01]  /*1ac0*/  LEA.HI R0, R0, R5, RZ, 0x4 ;  /* 0x0000000500007211 */ /* 0x000fe200078f20ff */
[----:B------:R-:W-:Y:S01]  /*1ad0*/  IMAD R102, R101, c[0x0][0x284], R102 ;  /* 0x0000a10065667a24 */ /* 0x000fe200078e0266 */
[----:B------:R-:W-:Y:S01]  /*1ae0*/  LOP3.LUT R3, R3, 0x7ffff800, RZ, 0xc0, !PT ;  /* 0x7ffff80003037812 */ /* 0x000fe200078ec0ff */
[----:B------:R-:W-:Y:S01]  /*1af0*/  IMAD.SHL.U32 R97, R94, 0x10, RZ ;  /* 0x000000105e617824 */ /* 0x000fe200078e00ff */
[----:B------:R-:W-:Y:S01]  /*1b00*/  SHF.R.S32.HI R2, RZ, 0x4, R2 ;  /* 0x00000004ff027819 */ /* 0x000fe20000011402 */
[----:B------:R-:W-:Y:S01]  /*1b10*/  IMAD.IADD R109, R109, 0x1, R104 ;  /* 0x000000016d6d7824 */ /* 0x000fe200078e0268 */
[----:B------:R-:W-:Y:S01]  /*1b20*/  IADD3 R87, R87, R3, R86 ;  /* 0x0000000357577210 */ /* 0x000fe20007ffe056 */
[----:B------:R-:W-:Y:S01]  /*1b30*/  IMAD.IADD R107, R107, 0x1, R102 ;  /* 0x000000016b6b7824 */ /* 0x000fe200078e0266 */
[----:B------:R-:W-:Y:S01]  /*1b40*/  SHF.R.S32.HI R3, RZ, 0x4, R0 ;  /* 0x00000004ff037819 */ /* 0x000fe20000011400 */
[----:B------:R-:W-:Y:S01]  /*1b50*/  IMAD.U32 R110, RZ, RZ, UR34 ;  /* 0x00000022ff6e7e24 */ /* 0x000fe2000f8e00ff */
[----:B------:R-:W-:Y:S01]  /*1b60*/  LOP3.LUT R4, R4, 0x7ffff800, RZ, 0xc0, !PT ;  /* 0x7ffff80004047812 */ /* 0x000fe200078ec0ff */
[----:B------:R-:W-:Y:S01]  /*1b70*/  IMAD.WIDE.U32 R108, R65, c[0x0][0x290], R108 ;  /* 0x0000a400416c7a25 */ /* 0x000fe200078e006c */
[----:B------:R-:W-:-:S02]  /*1b80*/  LOP3.LUT R89, R8, R7, RZ, 0x3c, !PT ;  /* 0x0000000708597212 */ /* 0x000fc400078e3cff */
[----:B------:R-:W-:Y:S01]  /*1b90*/  LEA.HI.SX32 R91, R93, R2, 0x1d ;  /* 0x000000025d5b7211 */ /* 0x000fe200078feaff */
[----:B------:R-:W-:Y:S01]  /*1ba0*/  IMAD.WIDE.U32 R106, R65, c[0x0][0x280], R106 ;  /* 0x0000a000416a7a25 */ /* 0x000fe200078e006a */
[----:B------:R-:W-:Y:S02]  /*1bb0*/  LEA.HI.SX32 R3, R92, R3, 0x1d ;  /* 0x000000035c037211 */ /* 0x000fe400078feaff */
[----:B------:R-:W-:Y:S01]  /*1bc0*/  IADD3 R89, R89, R4, R86 ;  /* 0x0000000459597210 */ /* 0x000fe20007ffe056 */
[----:B------:R-:W-:Y:S01]  /*1bd0*/  IMAD.SHL.U32 R87, R87, 0x2, RZ ;  /* 0x0000000257577824 */ /* 0x000fe200078e00ff */
[----:B------:R-:W-:Y:S01]  /*1be0*/  SHF.R.S32.HI R4, RZ, 0x1f, R91 ;  /* 0x0000001fff047819 */ /* 0x000fe2000001145b */
[----:B------:R-:W-:Y:S01]  /*1bf0*/  IMAD.SHL.U32 R90, R3, 0x8, RZ ;  /* 0x00000008035a7824 */ /* 0x000fe200078e00ff */
[----:B------:R-:W-:Y:S01]  /*1c00*/  SHF.R.S32.HI R0, RZ, 0x1f, R3 ;  /* 0x0000001fff007819 */ /* 0x000fe20000011403 */
[----:B------:R-:W-:Y:S01]  /*1c10*/  IMAD.SHL.U32 R89, R89, 0x2, RZ ;  /* 0x0000000259597824 */ /* 0x000fe200078e00ff */
[----:B------:R-:W-:Y:S01]  /*1c20*/  LEA.HI R4, R4, R91, RZ, 0x3 ;  /* 0x0000005b04047211 */ /* 0x000fe200078f18ff */
[----:B------:R-:W-:Y:S01]  /*1c30*/  IMAD.SHL.U32 R91, R91, 0x8, RZ ;  /* 0x000000085b5b7824 */ /* 0x000fe200078e00ff */
[----:B------:R-:W-:-:S02]  /*1c40*/  LEA.HI R0, R0, R3, RZ, 0x3 ;  /* 0x0000000300007211 */ /* 0x000fc400078f18ff */
[C---:B------:R-:W-:Y:S01]  /*1c50*/  LOP3.LUT R2, R9.reuse, 0x38, R90, 0xf8, !PT ;  /* 0x0000003809027812 */ /* 0x040fe200078ef85a */
[----:B------:R-:W-:Y:S01]  /*1c60*/  IMAD.SHL.U32 R4, R4, 0x100, RZ ;  /* 0x0000010004047824 */ /* 0x000fe200078e00ff */
[----:B------:R-:W-:Y:S01]  /*1c70*/  LOP3.LUT R5, R9, 0x38, R91, 0xf8, !PT ;  /* 0x0000003809057812 */ /* 0x000fe200078ef85b */
[----:B------:R-:W-:Y:S01]  /*1c80*/  IMAD.SHL.U32 R0, R0, 0x100, RZ ;  /* 0x0000010000007824 */ /* 0x000fe200078e00ff */
[----:B------:R-:W-:Y:S01]  /*1c90*/  IADD3 R19, R19, UR4, RZ ;  /* 0x0000000413137c10 */ /* 0x000fe2000fffe0ff */
[----:B------:R-:W-:Y:S01]  /*1ca0*/  ULDC.64 UR4, c[0x0][0x290] ;  /* 0x0000a40000047ab9 */ /* 0x000fe20000000a00 */
[-C--:B------:R-:W-:Y:S01]  /*1cb0*/  LOP3.LUT R5, R5, R7.reuse, RZ, 0x3c, !PT ;  /* 0x0000000705057212 */ /* 0x080fe200078e3cff */
[----:B------:R-:W-:Y:S01]  /*1cc0*/  USHF.L.U64.HI UR38, UR4, UR32, UR5 ;  /* 0x0000002004267299 */ /* 0x000fe20008010205 */
[----:B------:R-:W-:Y:S01]  /*1cd0*/  LOP3.LUT R88, R4, 0x7ffff800, RZ, 0xc0, !PT ;  /* 0x7ffff80004587812 */ /* 0x000fe200078ec0ff */
[----:B------:R-:W-:Y:S01]  /*1ce0*/  USHF.L.U32 UR39, UR4, 0x5, URZ ;  /* 0x0000000504277899 */ /* 0x000fe2000800063f */
[----:B------:R-:W-:Y:S01]  /*1cf0*/  LOP3.LUT R7, R2, R7, RZ, 0x3c, !PT ;  /* 0x0000000702077212 */ /* 0x000fe200078e3cff */
[----:B------:R-:W-:Y:S01]  /*1d00*/  IMAD.WIDE.U32 R110, R110, c[0x0][0x218], R18 ;  /* 0x000086006e6e7a25 */ /* 0x000fe200078e0012 */
[----:B------:R-:W-:Y:S01]  /*1d10*/  LOP3.LUT R0, R0, 0x7ffff800, RZ, 0xc0, !PT ;  /* 0x7ffff80000007812 */ /* 0x000fe200078ec0ff */
[----:B------:R-:W-:Y:S01]  /*1d20*/  ULDC.64 UR4, c[0x0][0x280] ;  /* 0x0000a00000047ab9 */ /* 0x000fe20000000a00 */
[----:B------:R-:W-:Y:S01]  /*1d30*/  SHF.R.S32.HI R15, RZ, 0x1f, R14 ;  /* 0x0000001fff0f7819 */ /* 0x000fe2000001140e */
[----:B------:R-:W-:Y:S01]  /*1d40*/  USHF.L.U64.HI UR40, UR4, UR32, UR5 ;  /* 0x0000002004287299 */ /* 0x000fe20008010205 */
[--C-:B------:R-:W-:Y:S01]  /*1d50*/  IADD3 R88, R5, R88, R86.reuse ;  /* 0x0000005805587210 */ /* 0x100fe20007ffe056 */
[----:B------:R-:W-:Y:S01]  /*1d60*/  USHF.L.U32 UR41, UR4, 0x5, URZ ;  /* 0x0000000504297899 */ /* 0x000fe2000800063f */
[----:B------:R-:W-:Y:S01]  /*1d70*/  IADD3 R86, R7, R0, R86 ;  /* 0x0000000007567210 */ /* 0x000fe20007ffe056 */
[----:B------:R-:W-:Y:S01]  /*1d80*/  IMAD.WIDE.U32 R24, R101, c[0x0][0x290], R14 ;  /* 0x0000a40065187a25 */ /* 0x000fe200078e000e */
[----:B------:R-:W-:Y:S01]  /*1d90*/  ULDC.64 UR4, c[0x0][0x1e0] ;  /* 0x0000780000047ab9 */ /* 0x000fe20000000a00 */
[----:B------:R-:W-:Y:S01]  /*1da0*/  SHF.R.S32.HI R0, RZ, 0x1f, R65 ;  /* 0x0000001fff007819 */ /* 0x000fe20000011441 */
[----:B------:R-:W-:Y:S01]  /*1db0*/  USHF.L.U64.HI UR32, UR4, UR32, UR5 ;  /* 0x0000002004207299 */ /* 0x000fe20008010205 */
[----:B------:R-:W-:Y:S01]  /*1dc0*/  IADD3 R21, R21, UR6, RZ ;  /* 0x0000000615157c10 */ /* 0x000fe2000fffe0ff */
[C---:B------:R-:W-:Y:S01]  /*1dd0*/  IMAD.WIDE.U32 R22, R101.reuse, c[0x0][0x280], R14 ;  /* 0x0000a00065167a25 */ /* 0x040fe200078e000e */
[----:B------:R-:W-:Y:S01]  /*1de0*/  USHF.L.U32 UR42, UR4, 0x5, URZ ;  /* 0x00000005042a7899 */ /* 0x000fe2000800063f */
[----:B------:R-:W-:Y:S01]  /*1df0*/  LOP3.LUT R94, R94, 0xff, RZ, 0xc0, !PT ;  /* 0x000000ff5e5e7812 */ /* 0x000fe200078ec0ff */
[----:B------:R-:W-:Y:S01]  /*1e00*/  ULDC.64 UR6, c[0x0][0x268] ;  /* 0x00009a0000067ab9 */ /* 0x000fe20000000a00 */
[----:B------:R-:W-:Y:S01]  /*1e10*/  IMAD.IADD R105, R104, 0x1, R25 ;  /* 0x0000000168697824 */ /* 0x000fe200078e0219 */
[----:B------:R-:W-:Y:S01]  /*1e20*/  ULDC.64 UR4, c[0x0][0x218] ;  /* 0x0000860000047ab9 */ /* 0x000fe20000000a00 */
[----:B------:R-:W-:Y:S01]  /*1e30*/  IMAD.IADD R103, R102, 0x1, R23 ;  /* 0x0000000166677824 */ /* 0x000fe200078e0217 */
[----:B------:R-:W-:Y:S01]  /*1e40*/  UIMAD UR6, UR10, UR6, URZ ;  /* 0x000000060a0672a4 */ /* 0x000fe2000f8e023f */
[C---:B------:R-:W-:Y:S01]  /*1e50*/  IMAD R2, R0.reuse, c[0x0][0x290], RZ ;  /* 0x0000a40000027a24 */ /* 0x040fe200078e02ff */
[----:B------:R-:W-:Y:S01]  /*1e60*/  UIMAD UR4, UR33, UR4, URZ ;  /* 0x00000004210472a4 */ /* 0x000fe2000f8e023f */
[----:B------:R-:W-:Y:S01]  /*1e70*/  IMAD.MOV.U32 R104, RZ, RZ, R24 ;  /* 0x000000ffff687224 */ /* 0x000fe200078e0018 */
[----:B------:R-:W-:Y:S01]  /*1e80*/  UIMAD UR6, UR11, UR7, UR6 ;  /* 0x000000070b0672a4 */ /* 0x000fe2000f8e0206 */
[----:B------:R-:W-:Y:S01]  /*1e90*/  IMAD.MOV.U32 R102, RZ, RZ, R22 ;  /* 0x000000ffff667224 */ /* 0x000fe200078e0016 */
[----:B------:R-:W-:Y:S01]  /*1ea0*/  UIMAD UR5, UR34, UR5, UR4 ;  /* 0x00000005220572a4 */ /* 0x000fe2000f8e0204 */
[----:B------:R-:W-:Y:S01]  /*1eb0*/  IMAD R0, R0, c[0x0][0x280], RZ ;  /* 0x0000a00000007a24 */ /* 0x000fe200078e02ff */
[----:B------:R-:W-:Y:S01]  /*1ec0*/  IADD3 R75, P2, R101, UR9, RZ ;  /* 0x00000009654b7c10 */ /* 0x000fe2000ff5e0ff */
[----:B------:R-:W-:Y:S01]  /*1ed0*/  IMAD.SHL.U32 R96, R94, 0x8, RZ ;  /* 0x000000085e607824 */ /* 0x000fe200078e00ff */
[----:B------:R-:W-:Y:S01]  /*1ee0*/  IADD3 R71, P1, P0, R118, UR36, R16 ;  /* 0x0000002476477c10 */ /* 0x000fe2000f83e010 */
[----:B------:R-:W-:Y:S01]  /*1ef0*/  IMAD.SHL.U32 R95, R94, 0x4, RZ ;  /* 0x000000045e5f7824 */ /* 0x000fe200078e00ff */
[----:B------:R-:W-:Y:S01]  /*1f00*/  LOP3.LUT R93, R93, 0xfffffff8, RZ, 0xc0, !PT ;  /* 0xfffffff85d5d7812 */ /* 0x000fe200078ec0ff */
[----:B------:R-:W-:Y:S01]  /*1f10*/  IMAD.WIDE.U32 R112, R112, c[0x0][0x268], R20 ;  /* 0x00009a0070707a25 */ /* 0x000fe200078e0014 */
[----:B------:R-:W-:Y:S01]  /*1f20*/  LOP3.LUT R92, R92, 0xfffffff8, RZ, 0xc0, !PT ;  /* 0xfffffff85c5c7812 */ /* 0x000fe200078ec0ff */
[----:B------:R-:W-:Y:S01]  /*1f30*/  ULDC.U8 UR4, c[0x0][0x298] ;  /* 0x0000a60000047ab9 */ /* 0x000fe20000000000 */
[----:B------:R-:W-:Y:S01]  /*1f40*/  IADD3 R10, R14, 0x60, RZ ;  /* 0x000000600e0a7810 */ /* 0x000fe20007ffe0ff */
[----:B------:R-:W-:Y:S01]  /*1f50*/  IMAD.SHL.U32 R94, R94, 0x2, RZ ;  /* 0x000000025e5e7824 */ /* 0x000fe200078e00ff */
[----:B------:R-:W-:Y:S01]  /*1f60*/  IADD3 R9, R14, 0x20, RZ ;  /* 0x000000200e097810 */ /* 0x000fe20007ffe0ff */
[C---:B------:R-:W-:Y:S01]  /*1f70*/  IMAD R67, R65.reuse, c[0x0][0x294], R2 ;  /* 0x0000a50041437a24 */ /* 0x040fe200078e0202 */
[----:B------:R-:W-:Y:S01]  /*1f80*/  ISETP.NE.AND P5, PT, RZ, UR4, PT ;  /* 0x00000004ff007c0c */ /* 0x000fe2000bfa5270 */
[----:B------:R-:W-:Y:S01]  /*1f90*/  IMAD R3, R65, c[0x0][0x284], R0 ;  /* 0x0000a10041037a24 */ /* 0x000fe200078e0200 */
[----:B------:R-:W-:Y:S01]  /*1fa0*/  LOP3.LUT R97, R97, 0x10, RZ, 0xc0, !PT ;  /* 0x0000001061617812 */ /* 0x000fe200078ec0ff */
[----:B------:R-:W-:Y:S01]  /*1fb0*/  IMAD.WIDE.U32 R104, R65, c[0x0][0x290], R104 ;  /* 0x0000a40041687a25 */ /* 0x000fe200078e0068 */
[----:B------:R-:W-:-:S02]  /*1fc0*/  IADD3.X R74, R74, UR8, RZ, P2, !PT ;  /* 0x000000084a4a7c10 */ /* 0x000fc400097fe4ff */
[----:B------:R-:W-:Y:S01]  /*1fd0*/  IADD3.X R70, R83, UR35, R17, P1, P0 ;  /* 0x0000002353467c10 */ /* 0x000fe20008fe0411 */
[----:B------:R-:W-:Y:S01]  /*1fe0*/  IMAD.WIDE.U32 R102, R65, c[0x0][0x280], R102 ;  /* 0x0000a00041667a25 */ /* 0x000fe200078e0066 */
[----:B------:R-:W-:Y:S02]  /*1ff0*/  LOP3.LUT R96, R96, 0x10, RZ, 0xc0, !PT ;  /* 0x0000001060607812 */ /* 0x000fe400078ec0ff */
[----:B------:R-:W-:Y:S01]  /*2000*/  LOP3.LUT R95, R95, 0x10, RZ, 0xc0, !PT ;  /* 0x000000105f5f7812 */ /* 0x000fe200078ec0ff */
[----:B------:R-:W-:Y:S01]  /*2010*/  IMAD.IADD R69, R109, 0x1, R67 ;  /* 0x000000016d457824 */ /* 0x000fe200078e0243 */
[----:B------:R-:W-:Y:S01]  /*2020*/  LOP3.LUT R94, R94, 0x10, RZ, 0xc0, !PT ;  /* 0x000000105e5e7812 */ /* 0x000fe200078ec0ff */
[----:B------:R-:W-:Y:S01]  /*2030*/  IMAD.IADD R68, R107, 0x1, R3 ;  /* 0x000000016b447824 */ /* 0x000fe200078e0203 */
[----:B------:R-:W-:Y:S01]  /*2040*/  IADD3 R77, R113, UR6, RZ ;  /* 0x00000006714d7c10 */ /* 0x000fe2000fffe0ff */
[----:B------:R-:W-:Y:S01]  /*2050*/  IMAD.IADD R67, R67, 0x1, R105 ;  /* 0x0000000143437824 */ /* 0x000fe200078e0269 */
[----:B------:R-:W-:Y:S01]  /*2060*/  IADD3 R73, R111, UR5, RZ ;  /* 0x000000056f497c10 */ /* 0x000fe2000fffe0ff */
[----:B------:R-:W-:Y:S01]  /*2070*/  IMAD.IADD R66, R3, 0x1, R103 ;  /* 0x0000000103427824 */ /* 0x000fe200078e0267 */
[----:B------:R-:W-:Y:S01]  /*2080*/  SHF.R.S32.HI R85, RZ, 0x1f, R93 ;  /* 0x0000001fff557819 */ /* 0x000fe2000001145d */
[----:B------:R-:W-:Y:S01]  /*2090*/  IMAD.SHL.U32 R88, R88, 0x2, RZ ;  /* 0x0000000258587824 */ /* 0x000fe200078e00ff */
[----:B------:R-:W-:Y:S01]  /*20a0*/  SHF.R.S32.HI R84, RZ, 0x1f, R92 ;  /* 0x0000001fff547819 */ /* 0x000fe2000001145c */
[----:B------:R-:W-:Y:S01]  /*20b0*/  IMAD.SHL.U32 R86, R86, 0x2, RZ ;  /* 0x0000000256567824 */ /* 0x000fe200078e00ff */
[----:B------:R-:W-:-:S02]  /*20c0*/  SHF.R.S32.HI R82, RZ, 0x1f, R91 ;  /* 0x0000001fff527819 */ /* 0x000fc4000001145b */
[----:B------:R-:W-:Y:S01]  /*20d0*/  SHF.R.S32.HI R80, RZ, 0x1f, R90 ;  /* 0x0000001fff507819 */ /* 0x000fe2000001145a */
[----:B------:R-:W-:Y:S06]  /*20e0*/  BAR.SYNC.DEFER_BLOCKING 0x0 ;  /* 0x0000000000007b1d */ /* 0x000fec0000010000 */
.L_x_338:
[----:B------:R-:W-:Y:S01]  /*20f0*/  USHF.R.S32.HI UR8, URZ, 0x1f, UR22 ;  /* 0x0000001f3f087899 */ /* 0x000fe20008011416 */
[----:B------:R-:W-:Y:S04]  /*2100*/  DEPBAR.LE SB0, 0x0 ;  /* 0x000080000000791a */ /* 0x000fe80000000000 */
[----:B------:R-:W-:Y:S01]  /*2110*/  UIMAD UR7, UR32, UR22, URZ ;  /* 0x00000016200772a4 */ /* 0x000fe2000f8e023f */
[----:B------:R-:W-:Y:S01]  /*2120*/  BAR.SYNC.DEFER_BLOCKING 0x0 ;  /* 0x0000000000007b1d */ /* 0x000fe20000010000 */
[----:B------:R-:W-:Y:S02]  /*2130*/  UIMAD.WIDE.U32 UR46, UR42, UR22, URZ ;  /* 0x000000162a2e72a5 */ /* 0x000fe4000f8e003f */
[----:B------:R-:W-:Y:S04]  /*2140*/  UIMAD UR7, UR8, UR42, UR7 ;  /* 0x0000002a080772a4 */ /* 0x000fe8000f8e0207 */
[----:B------:R-:W-:Y:S01]  /*2150*/  IADD3 R3, P1, R71, UR46, RZ ;  /* 0x0000002e47037c10 */ /* 0x000fe2000ff3e0ff */
[----:B------:R-:W-:Y:S03]  /*2160*/  UIADD3 UR7, UR47, UR7, URZ ;  /* 0x000000072f077290 */ /* 0x000fe6000fffe03f */
[C---:B-----5:R-:W-:Y:S03]  /*2170*/  LEA R54, P0, R3.reuse, c[0x0][0x1c8], 0x1 ;  /* 0x0000720003367a11 */ /* 0x060fe600078008ff */
[----:B------:R-:W-:Y:S04]  /*2180*/  IADD3.X R0, R70, UR7, RZ, P1, !PT ;  /* 0x0000000746007c10 */ /* 0x000fe80008ffe4ff */
[----:B------:R-:W-:Y:S01]  /*2190*/  LEA.HI.X R55, R3, c[0x0][0x1cc], R0, 0x1, P0 ;  /* 0x0000730003377a11 */ /* 0x000fe200000f0c00 */
[----:B------:R-:W-:Y:S01]  /*21a0*/  BSSY B1, `(.L_x_320) ;  /* 0x0000264000017945 */ /* 0x000fe20003800000 */
[----:B-1----:R-:W-:-:S05]  /*21b0*/  @!P6 BRA `(.L_x_321) ;  /* 0x000025000000e947 */ /* 0x002fca0003800000 */
[----:B------:R-:W-:Y:S02]  /*21c0*/  UIMAD UR6, UR40, UR22, URZ ;  /* 0x00000016280672a4 */ /* 0x000fe4000f8e023f */
[----:B------:R-:W-:Y:S02]  /*21d0*/  UIMAD UR5, UR38, UR22, URZ ;  /* 0x00000016260572a4 */ /* 0x000fe4000f8e023f */
[----:B------:R-:W-:Y:S02]  /*21e0*/  UIMAD UR4, UR22, -0x20, UR27 ;  /* 0xffffffe0160478a4 */ /* 0x000fe4000f8e021b */
[----:B------:R-:W-:Y:S02]  /*21f0*/  UIMAD.WIDE.U32 UR44, UR41, UR22, URZ ;  /* 0x00000016292c72a5 */ /* 0x000fe4000f8e003f */
[----:B------:R-:W-:Y:S02]  /*2200*/  UIMAD.WIDE.U32 UR10, UR39, UR22, URZ ;  /* 0x00000016270a72a5 */ /* 0x000fe4000f8e003f */
[----:B------:R-:W-:Y:S02]  /*2210*/  UIMAD UR6, UR8, UR41, UR6 ;  /* 0x00000029080672a4 */ /* 0x000fe4000f8e0206 */
[----:B------:R-:W-:Y:S02]  /*2220*/  UIMAD UR5, UR8, UR39, UR5 ;  /* 0x00000027080572a4 */ /* 0x000fe4000f8e0205 */
[----:B------:R-:W-:Y:S02]  /*2230*/  UISETP.LT.AND UP0, UPT, UR4, 0x20, UPT ;  /* 0x000000200400788c */ /* 0x000fe4000bf01270 */
[----:B------:R-:W-:Y:S02]  /*2240*/  UIADD3 UR6, UR45, UR6, URZ ;  /* 0x000000062d067290 */ /* 0x000fe4000fffe03f */
[----:B------:R-:W-:Y:S02]  /*2250*/  UIADD3 UR5, UR11, UR5, URZ ;  /* 0x000000050b057290 */ /* 0x000fe4000fffe03f */
[----:B------:R-:W-:Y:S01]  /*2260*/  USEL UR4, UR4, 0x20, UP0 ;  /* 0x0000002004047887 */ /* 0x000fe20008000000 */
[----:B------:R-:W-:-:S05]  /*2270*/  @!P5 BRA `(.L_x_322) ;  /* 0x000012600000d947 */ /* 0x000fca0003800000 */
[----:B------:R-:W-:Y:S01]  /*2280*/  ISETP.GE.AND P4, PT, R101, UR4, PT ;  /* 0x0000000465007c0c */ /* 0x000fe2000bf86270 */
        /* <DEDUP_REMOVED lines=10> */
[----:B------:R-:W-:Y:S01]  /*2330*/  IADD3 R3, P1, R102, UR44, RZ ;  /* 0x0000002c66037c10 */ /* 0x000fe2000ff3e0ff */
[----:B------:R-:W-:Y:S01]  /*2340*/  CS2R R30, SRZ ;  /* 0x00000000001e7805 */ /* 0x000fe2000001ff00 */
[----:B------:R-:W-:Y:S01]  /*2350*/  IADD3 R5, P0, R104, UR10, RZ ;  /* 0x0000000a68057c10 */ /* 0x000fe2000ff1e0ff */
[----:B------:R-:W-:Y:S01]  /*2360*/  CS2R R32, SRZ ;  /* 0x0000000000207805 */ /* 0x000fe2000001ff00 */
[----:B------:R-:W-:Y:S01]  /*2370*/  IADD3.X R0, R66, UR6, RZ, P1, !PT ;  /* 0x0000000642007c10 */ /* 0x000fe20008ffe4ff */
[----:B------:R-:W-:Y:S01]  /*2380*/  CS2R R26, SRZ ;  /* 0x00000000001a7805 */ /* 0x000fe2000001ff00 */
[----:B------:R-:W-:Y:S01]  /*2390*/  LEA R6, P1, R3, c[0x0][0x270], 0x1 ;  /* 0x00009c0003067a11 */ /* 0x000fe200078208ff */
[----:B------:R-:W-:Y:S01]  /*23a0*/  CS2R R18, SRZ ;  /* 0x0000000000127805 */ /* 0x000fe2000001ff00 */
[----:B------:R-:W-:Y:S01]  /*23b0*/  IADD3.X R2, R67, UR5, RZ, P0, !PT ;  /* 0x0000000543027c10 */ /* 0x000fe200087fe4ff */
[----:B------:R-:W-:Y:S01]  /*23c0*/  CS2R R52, SRZ ;  /* 0x0000000000347805 */ /* 0x000fe2000001ff00 */
[----:B------:R-:W-:Y:S01]  /*23d0*/  LEA R4, P0, R5, c[0x0][0x288], 0x1 ;  /* 0x0000a20005047a11 */ /* 0x000fe200078008ff */
[----:B------:R-:W-:Y:S01]  /*23e0*/  CS2R R50, SRZ ;  /* 0x0000000000327805 */ /* 0x000fe2000001ff00 */
[----:B------:R-:W-:Y:S01]  /*23f0*/  LEA.HI.X R7, R3, c[0x0][0x274], R0, 0x1, P1 ;  /* 0x00009d0003077a11 */ /* 0x000fe200008f0c00 */
[----:B------:R-:W-:Y:S01]  /*2400*/  CS2R R46, SRZ ;  /* 0x00000000002e7805 */ /* 0x000fe2000001ff00 */
[----:B------:R-:W-:Y:S01]  /*2410*/  ISETP.GE.AND P3, PT, R14, c[0x0][0x27c], PT ;  /* 0x00009f000e007a0c */ /* 0x000fe20003f66270 */
[----:B------:R-:W-:Y:S01]  /*2420*/  CS2R R42, SRZ ;  /* 0x00000000002a7805 */ /* 0x000fe2000001ff00 */
[----:B------:R-:W-:Y:S02]  /*2430*/  LEA.HI.X R5, R5, c[0x0][0x28c], R2, 0x1, P0 ;  /* 0x0000a30005057a11 */ /* 0x000fe400000f0c02 */
[----:B------:R-:W-:Y:S02]  /*2440*/  ISETP.GE.AND P2, PT, R9, c[0x0][0x27c], PT ;  /* 0x00009f0009007a0c */ /* 0x000fe40003f46270 */
[----:B------:R-:W-:Y:S02]  /*2450*/  ISETP.GE.AND P1, PT, R12, c[0x0][0x27c], PT ;  /* 0x00009f000c007a0c */ /* 0x000fe40003f26270 */
[----:B------:R-:W-:Y:S05]  /*2460*/  ISETP.GE.AND P0, PT, R10, c[0x0][0x27c], PT ;  /* 0x00009f000a007a0c */ /* 0x000fea0003f06270 */
[----:B------:R1:W5:Y:S04]  /*2470*/  @!P3 LDG.E.64 R30, [R6.64] ;  /* 0x0000001e061eb981 */ /* 0x000368000c1e1b00 */
[----:B------:R1:W5:Y:S04]  /*2480*/  @!P2 LDG.E.64 R32, [R6.64+0x40] ;  /* 0x0000401e0620a981 */ /* 0x000368000c1e1b00 */
[----:B------:R1:W5:Y:S04]  /*2490*/  @!P1 LDG.E.64 R26, [R6.64+0x80] ;  /* 0x0000801e061a9981 */ /* 0x000368000c1e1b00 */
[----:B------:R1:W5:Y:S04]  /*24a0*/  @!P0 LDG.E.64 R18, [R6.64+0xc0] ;  /* 0x0000c01e06128981 */ /* 0x000368000c1e1b00 */
[----:B------:R1:W5:Y:S04]  /*24b0*/  @!P3 LDG.E.64 R52, [R4.64] ;  /* 0x0000001e0434b981 */ /* 0x000368000c1e1b00 */
[----:B------:R1:W5:Y:S04]  /*24c0*/  @!P2 LDG.E.64 R50, [R4.64+0x40] ;  /* 0x0000401e0432a981 */ /* 0x000368000c1e1b00 */
[----:B------:R1:W5:Y:S04]  /*24d0*/  @!P1 LDG.E.64 R46, [R4.64+0x80] ;  /* 0x0000801e042e9981 */ /* 0x000368000c1e1b00 */
[----:B------:R1:W5:Y:S02]  /*24e0*/  @!P0 LDG.E.64 R42, [R4.64+0xc0] ;  /* 0x0000c01e042a8981 */ /* 0x000364000c1e1b00 */
.L_x_324:
[----:B------:R-:W-:Y:S05]  /*24f0*/  BSYNC B0 ;  /* 0x0000000000007941 */ /* 0x000fea0003800000 */
.L_x_323:
        /* <DEDUP_REMOVED lines=8> */
[----:B-1----:R-:W-:Y:S01]  /*2580*/  PRMT R7, R0, 0x7610, R7 ;  /* 0x0000761000077816 */ /* 0x002fe20000000007 */
        /* <DEDUP_REMOVED lines=74> */
.L_x_327:
[----:B------:R-:W-:Y:S05]  /*2a30*/  BSYNC B0 ;  /* 0x0000000000007941 */ /* 0x000fea0003800000 */
.L_x_326:
        /* <DEDUP_REMOVED lines=56> */
.L_x_329:
[----:B------:R-:W-:Y:S05]  /*2dc0*/  BSYNC B0 ;  /* 0x0000000000007941 */ /* 0x000fea0003800000 */
.L_x_328:
        /* <DEDUP_REMOVED lines=56> */
.L_x_331:
[----:B------:R-:W-:Y:S05]  /*3150*/  BSYNC B0 ;  /* 0x0000000000007941 */ /* 0x000fea0003800000 */
.L_x_330:
        /* <DEDUP_REMOVED lines=56> */
.L_x_322:
        /* <DEDUP_REMOVED lines=13> */
[----:B------:R-:W-:Y:S01]  /*35b0*/  ISETP.GE.AND P2, PT, R16, c[0x0][0x27c], PT ;  /* 0x00009f0010007a0c */ /* 0x000fe20003f46270 */
[----:B------:R-:W-:Y:S01]  /*35c0*/  CS2R R24, SRZ ;  /* 0x0000000000187805 */ /* 0x000fe2000001ff00 */
[----:B------:R-:W-:Y:S01]  /*35d0*/  ISETP.GE.AND P1, PT, R11, c[0x0][0x27c], PT ;  /* 0x00009f000b007a0c */ /* 0x000fe20003f26270 */
[----:B------:R-:W-:Y:S01]  /*35e0*/  CS2R R54, SRZ ;  /* 0x0000000000367805 */ /* 0x000fe2000001ff00 */
[----:B------:R-:W-:Y:S01]  /*35f0*/  IADD3 R5, P0, R108, UR10, RZ ;  /* 0x0000000a6c057c10 */ /* 0x000fe2000ff1e0ff */
[----:B------:R-:W-:Y:S01]  /*3600*/  CS2R R52, SRZ ;  /* 0x0000000000347805 */ /* 0x000fe2000001ff00 */
[----:B------:R-:W-:Y:S02]  /*3610*/  IADD3.X R0, R68, UR6, RZ, P4, !PT ;  /* 0x0000000644007c10 */ /* 0x000fe4000a7fe4ff */
[----:B------:R-:W-:Y:S02]  /*3620*/  LEA R6, P4, R3, c[0x0][0x270], 0x1 ;  /* 0x00009c0003067a11 */ /* 0x000fe400078808ff */
[----:B------:R-:W-:Y:S02]  /*3630*/  IADD3.X R2, R69, UR5, RZ, P0, !PT ;  /* 0x0000000545027c10 */ /* 0x000fe400087fe4ff */
[----:B------:R-:W-:Y:S02]  /*3640*/  LEA R4, P0, R5, c[0x0][0x288], 0x1 ;  /* 0x0000a20005047a11 */ /* 0x000fe400078008ff */
[----:B------:R-:W-:Y:S02]  /*3650*/  LEA.HI.X R7, R3, c[0x0][0x274], R0, 0x1, P4 ;  /* 0x00009d0003077a11 */ /* 0x000fe400020f0c00 */
[----:B------:R-:W-:Y:S03]  /*3660*/  LEA.HI.X R5, R5, c[0x0][0x28c], R2, 0x1, P0 ;  /* 0x0000a30005057a11 */ /* 0x000fe600000f0c02 */
[----:B------:R1:W5:Y:S04]  /*3670*/  @!P2 LDG.E.128 R32, [R6.64] ;  /* 0x0000001e0620a981 */ /* 0x000368000c1e1d00 */
[----:B------:R1:W5:Y:S04]  /*3680*/  @!P1 LDG.E.128 R24, [R6.64+0x80] ;  /* 0x0000801e06189981 */ /* 0x000368000c1e1d00 */
[----:B------:R1:W5:Y:S04]  /*3690*/  @!P2 LDG.E.128 R40, [R4.64] ;  /* 0x0000001e0428a981 */ /* 0x000368000c1e1d00 */
[----:B------:R1:W5:Y:S02]  /*36a0*/  @!P1 LDG.E.128 R52, [R4.64+0x80] ;  /* 0x0000801e04349981 */ /* 0x000364000c1e1d00 */
.L_x_333:
[----:B------:R-:W-:Y:S05]  /*36b0*/  BSYNC B0 ;  /* 0x0000000000007941 */ /* 0x000fea0003800000 */
.L_x_332:
[----:B------:R-:W-:Y:S04]  /*36c0*/  IADD3 R72, P0, R118, UR46, RZ ;  /* 0x0000002e76487c10 */ /* 0x000fe8000ff1e0ff */
[----:B------:R-:W-:Y:S01]  /*36d0*/  IADD3.X R121, R83, UR7, RZ, P0, !PT ;  /* 0x0000000753797c10 */ /* 0x000fe200087fe4ff */
        /* <DEDUP_REMOVED lines=24> */
[----:B------:R-:W-:Y:S01]  /*3860*/  IADD3 R51, P3, P2, R72, UR36, R93 ;  /* 0x0000002448337c10 */ /* 0x000fe2000fa7e05d */
[----:B------:R-:W-:Y:S01]  /*3870*/  IMAD.MOV.U32 R37, RZ, RZ, R41 ;  /* 0x000000ffff257224 */ /* 0x000fe200078e0029 */
[----:B------:R-:W-:Y:S01]  /*3880*/  MOV R45, R42 ;  /* 0x0000002a002d7202 */ /* 0x000fe20000000f00 */
[----:B------:R-:W-:Y:S01]  /*3890*/  IMAD.MOV.U32 R29, RZ, RZ, R33 ;  /* 0x000000ffff1d7224 */ /* 0x000fe200078e0021 */
[----:B------:R-:W-:Y:S01]  /*38a0*/  IADD3.X R76, R121, UR35, R85, P3, P2 ;  /* 0x00000023794c7c10 */ /* 0x000fe20009fe4455 */
[----:B------:R-:W1:Y:S01]  /*38b0*/  LDS.128 R56, [R89+0xc080] ;  /* 0x00c0800059387984 */ /* 0x000e620000000c00 */
[C---:B------:R-:W-:Y:S01]  /*38c0*/  LEA R124, P4, R51.reuse, c[0x0][0x1c8], 0x1 ;  /* 0x00007200337c7a11 */ /* 0x040fe200078808ff */
[----:B------:R-:W-:Y:S02]  /*38d0*/  IMAD.MOV.U32 R30, RZ, RZ, R32 ;  /* 0x000000ffff1e7224 */ /* 0x000fe400078e0020 */
[----:B------:R-:W-:Y:S01]  /*38e0*/  @!P0 SHF.R.U64 R39, R40, 0x10, R41 ;  /* 0x0000001028278819 */ /* 0x000fe20000001229 */
[----:B------:R-:W-:Y:S01]  /*38f0*/  IMAD.MOV.U32 R49, RZ, RZ, R43 ;  /* 0x000000ffff317224 */ /* 0x000fe200078e002b */
[----:B------:R-:W-:Y:S02]  /*3900*/  @!P0 SHF.R.U32.HI R40, RZ, 0x10, R41 ;  /* 0x00000010ff288819 */ /* 0x000fe40000011629 */
[----:B------:R-:W-:Y:S02]  /*3910*/  LEA.HI.X R125, R51, c[0x0][0x1cc], R76, 0x1, P4 ;  /* 0x00007300337d7a11 */ /* 0x000fe400020f0c4c */
[----:B------:R-:W-:Y:S02]  /*3920*/  @!P1 IADD3 R120, P3, P2, R72, UR36, R91 ;  /* 0x0000002448789c10 */ /* 0x000fe4000fa7e05b */
[----:B------:R-:W-:Y:S02]  /*3930*/  @!P0 SHF.R.U64 R42, R42, 0x10, R43 ;  /* 0x000000102a2a8819 */ /* 0x000fe4000000122b */
[----:B------:R-:W-:Y:S02]  /*3940*/  @!P1 IADD3.X R123, R121, UR35, R82, P3, P2 ;  /* 0x00000023797b9c10 */ /* 0x000fe40009fe4452 */
        /* <DEDUP_REMOVED lines=75> */
[-C--:B------:R-:W-:Y:S02]  /*3e00*/  @!P0 FFMA.FTZ R131, R47, R30.reuse, -R131 ;  /* 0x0000001e2f838223 */ /* 0x080fe40000010883 */
[----:B------:R-:W-:Y:S01]  /*3e10*/  @!P0 FFMA.FTZ R128, R50, R29, -R128 ;  /* 0x0000001d32808223 */ /* 0x000fe20000010880 */
[----:B------:R-:W-:Y:S01]  /*3e20*/  @!P0 F2FP.BF16.PACK_AB R51, R120, R51 ;  /* 0x000000337833823e */ /* 0x000fe200000010ff */
[----:B------:R-:W-:Y:S02]  /*3e30*/  @!P0 FMUL.FTZ R7, R31, R30 ;  /* 0x0000001e1f078220 */ /* 0x000fe40000410000 */
[----:B------:R-:W-:Y:S01]  /*3e40*/  @!P0 FFMA.FTZ R5, R44, R43, R5 ;  /* 0x0000002b2c058223 */ /* 0x000fe20000010005 */
[----:B------:R-:W-:Y:S01]  /*3e50*/  @!P0 MOV R56, R51 ;  /* 0x0000003300388202 */ /* 0x000fe20000000f00 */
[----:B------:R-:W-:Y:S01]  /*3e60*/  @!P0 FMUL.FTZ R8, R32, R29 ;  /* 0x0000001d20088220 */ /* 0x000fe20000410000 */
[----:B------:R-:W-:Y:S01]  /*3e70*/  @!P0 F2FP.BF16.PACK_AB R131, R128, R131 ;  /* 0x000000838083823e */ /* 0x000fe200000010ff */
[----:B------:R-:W-:Y:S01]  /*3e80*/  @!P0 FFMA.FTZ R6, R45, R46, R6 ;  /* 0x0000002e2d068223 */ /* 0x000fe20000010006 */
[----:B------:R-:W-:Y:S01]  /*3e90*/  @!P0 F2FP.BF16.PACK_AB R51, R2, R0 ;  /* 0x000000000233823e */ /* 0x000fe200000010ff */
[----:B------:R-:W-:Y:S01]  /*3ea0*/  @!P0 FFMA.FTZ R7, R48, R47, R7 ;  /* 0x0000002f30078223 */ /* 0x000fe20000010007 */
[----:B------:R-:W-:Y:S01]  /*3eb0*/  @!P0 MOV R59, R131 ;  /* 0x00000083003b8202 */ /* 0x000fe20000000f00 */
[----:B------:R-:W-:Y:S01]  /*3ec0*/  @!P0 FFMA.FTZ R8, R49, R50, R8 ;  /* 0x0000003231088223 */ /* 0x000fe20000010008 */
[----:B------:R-:W-:Y:S01]  /*3ed0*/  @!P0 F2FP.BF16.PACK_AB R120, R6, R5 ;  /* 0x000000050678823e */ /* 0x000fe200000010ff */
        /* <DEDUP_REMOVED lines=10> */
.L_x_335:
[----:B------:R-:W-:Y:S05]  /*3f80*/  BSYNC B0 ;  /* 0x0000000000007941 */ /* 0x000fea0003800000 */
.L_x_334:
[----:B------:R-:W-:Y:S11]  /*3f90*/  ISETP.GE.AND P0, PT, R11, c[0x0][0x1d4], PT ;  /* 0x000075000b007a0c */ /* 0x000ff60003f06270 */
[----:B------:R-:W-:Y:S02]  /*3fa0*/  @!UPT UIADD3 URZ, URZ, URZ, URZ ;  /* 0x0000003f3f3ff290 */ /* 0x000fe4000fffe03f */
[----:B------:R-:W-:-:S05]  /*3fb0*/  @P0 BRA `(.L_x_325) ;  /* 0x0000082000000947 */ /* 0x000fca0003800000 */
[----:B------:R-:W-:Y:S01]  /*3fc0*/  ISETP.GE.AND P0, PT, R11, c[0x0][0x27c], PT ;  /* 0x00009f000b007a0c */ /* 0x000fe20003f06270 */
[----:B-1----:R-:W1:Y:S01]  /*3fd0*/  LDS.128 R20, [R86+0xc080] ;  /* 0x00c0800056147984 */ /* 0x002e620000000c00 */
[----:B------:R-:W-:Y:S04]  /*3fe0*/  IADD3 R45, P2, P1, R72, UR36, R92 ;  /* 0x00000024482d7c10 */ /* 0x000fe8000f95e05c */
[----:B------:R-:W-:Y:S02]  /*3ff0*/  IADD3.X R58, R121, UR35, R84, P2, P1 ;  /* 0x00000023793a7c10 */ /* 0x000fe400097e2454 */
[C---:B------:R-:W-:Y:S01]  /*4000*/  LEA R56, P1, R45.reuse, c[0x0][0x1c8], 0x1 ;  /* 0x000072002d387a11 */ /* 0x040fe200078208ff */
[----:B------:R-:W2:Y:S03]  /*4010*/  LDS.128 R48, [R87+0xc080] ;  /* 0x00c0800057307984 */ /* 0x000ea60000000c00 */
[----:B------:R-:W-:Y:S02]  /*4020*/  LEA.HI.X R57, R45, c[0x0][0x1cc], R58, 0x1, P1 ;  /* 0x000073002d397a11 */ /* 0x000fe400008f0c3a */
[----:B------:R-:W-:Y:S02]  /*4030*/  @!P0 SHF.R.U32.HI R32, RZ, 0x10, R53 ;  /* 0x00000010ff208819 */ /* 0x000fe40000011635 */
[--C-:B------:R-:W-:Y:S02]  /*4040*/  @!P0 SHF.R.U32.HI R30, RZ, 0x10, R25.reuse ;  /* 0x00000010ff1e8819 */ /* 0x100fe40000011619 */
[----:B------:R-:W-:Y:S02]  /*4050*/  @!P0 PRMT R63, R63, 0x5410, R32 ;  /* 0x000054103f3f8816 */ /* 0x000fe40000000020 */
[----:B------:R-:W-:Y:S02]  /*4060*/  @!P0 SHF.R.U64 R25, R24, 0x10, R25 ;  /* 0x0000001018198819 */ /* 0x000fe40000001219 */
[----:B------:R-:W-:Y:S01]  /*4070*/  @!P0 SHF.R.U32.HI R24, RZ, 0x10, R27 ;  /* 0x00000010ff188819 */ /* 0x000fe2000001161b */
[C---:B------:R-:W-:Y:S01]  /*4080*/  @!P0 IMAD.U32 R34, R63.reuse, 0x10000, RZ ;  /* 0x000100003f228824 */ /* 0x040fe200078e00ff */
[----:B------:R-:W-:Y:S02]  /*4090*/  @!P0 PRMT R18, R18, 0x5410, R25 ;  /* 0x0000541012128816 */ /* 0x000fe40000000019 */
[----:B------:R-:W-:Y:S02]  /*40a0*/  @!P0 LOP3.LUT R37, R63, 0xffff0000, RZ, 0xc0, !PT ;  /* 0xffff00003f258812 */ /* 0x000fe400078ec0ff */
[----:B------:R-:W-:Y:S02]  /*40b0*/  @!P0 SHF.R.U64 R27, R26, 0x10, R27 ;  /* 0x000000101a1b8819 */ /* 0x000fe4000000121b */
[----:B------:R-:W-:Y:S02]  /*40c0*/  @!P0 PRMT R26, R13, 0x5410, R30 ;  /* 0x000054100d1a8816 */ /* 0x000fe4000000001e */
[----:B------:R-:W-:Y:S02]  /*40d0*/  @!P0 PRMT R25, R28, 0x5410, R27 ;  /* 0x000054101c198816 */ /* 0x000fe4000000001b */
[----:B------:R-:W-:Y:S01]  /*40e0*/  @!P0 PRMT R13, R19, 0x5410, R24 ;  /* 0x00005410130d8816 */ /* 0x000fe20000000018 */
[C---:B------:R-:W-:Y:S01]  /*40f0*/  @!P0 IMAD.U32 R24, R26.reuse, 0x10000, RZ ;  /* 0x000100001a188824 */ /* 0x040fe200078e00ff */
[----:B------:R-:W-:Y:S02]  /*4100*/  @!P0 LOP3.LUT R19, R26, 0xffff0000, RZ, 0xc0, !PT ;  /* 0xffff00001a138812 */ /* 0x000fe400078ec0ff */
[----:B------:R-:W-:Y:S02]  /*4110*/  @!P0 SHF.R.U32.HI R29, RZ, 0x10, R55 ;  /* 0x00000010ff1d8819 */ /* 0x000fe40000011637 */
[----:B------:R-:W-:Y:S01]  /*4120*/  @!P0 SHF.R.U64 R53, R52, 0x10, R53 ;  /* 0x0000001034358819 */ /* 0x000fe20000001235 */
[C---:B-1----:R-:W-:Y:S01]  /*4130*/  @!P0 IMAD.U32 R27, R21.reuse, 0x10000, RZ ;  /* 0x00010000151b8824 */ /* 0x042fe200078e00ff */
[----:B------:R-:W-:Y:S02]  /*4140*/  @!P0 LOP3.LUT R28, R21, 0xffff0000, RZ, 0xc0, !PT ;  /* 0xffff0000151c8812 */ /* 0x000fe400078ec0ff */
[----:B------:R-:W-:Y:S01]  /*4150*/  @!P0 LOP3.LUT R26, R22, 0xffff0000, RZ, 0xc0, !PT ;  /* 0xffff0000161a8812 */ /* 0x000fe200078ec0ff */
[C---:B------:R-:W-:Y:S01]  /*4160*/  @!P0 FMUL.FTZ R45, R27.reuse, R34 ;  /* 0x000000221b2d8220 */ /* 0x040fe20000410000 */
[----:B------:R-:W-:Y:S01]  /*4170*/  @!P0 PRMT R62, R62, 0x5410, R53 ;  /* 0x000054103e3e8816 */ /* 0x000fe20000000035 */
[----:B------:R-:W-:Y:S01]  /*4180*/  @!P0 FMUL.FTZ R58, R28, R37 ;  /* 0x000000251c3a8220 */ /* 0x000fe20000410000 */
[----:B------:R-:W-:Y:S01]  /*4190*/  @!P0 PRMT R60, R60, 0x5410, R29 ;  /* 0x000054103c3c8816 */ /* 0x000fe2000000001d */
[-C--:B------:R-:W-:Y:S01]  /*41a0*/  @!P0 FMUL.FTZ R3, R27, R24.reuse ;  /* 0x000000181b038220 */ /* 0x080fe20000410000 */
[C---:B--2---:R-:W-:Y:S01]  /*41b0*/  @!P0 LOP3.LUT R36, R49.reuse, 0xffff0000, RZ, 0xc0, !PT ;  /* 0xffff000031248812 */ /* 0x044fe200078ec0ff */
[----:B------:R-:W-:Y:S01]  /*41c0*/  @!P0 IMAD.U32 R35, R49, 0x10000, RZ ;  /* 0x0001000031238824 */ /* 0x000fe200078e00ff */
[----:B------:R-:W-:Y:S01]  /*41d0*/  @!P0 LOP3.LUT R33, R48, 0xffff0000, RZ, 0xc0, !PT ;  /* 0xffff000030218812 */ /* 0x000fe200078ec0ff */
[-C--:B------:R-:W-:Y:S01]  /*41e0*/  @!P0 FMUL.FTZ R4, R28, R19.reuse ;  /* 0x000000131c048220 */ /* 0x080fe20000410000 */
[----:B------:R-:W-:Y:S01]  /*41f0*/  @!P0 SHF.L.U32 R32, R48, 0x10, RZ ;  /* 0x0000001030208819 */ /* 0x000fe200000006ff */
[----:B------:R-:W-:Y:S01]  /*4200*/  @!P0 FFMA.FTZ R58, R36, R19, -R58 ;  /* 0x00000013243a8223 */ /* 0x000fe2000001083a */
        /* <DEDUP_REMOVED lines=8> */
[----:B------:R-:W-:Y:S01]  /*4290*/  @!P0 F2FP.BF16.PACK_AB R45, R58, R45 ;  /* 0x0000002d3a2d823e */ /* 0x000fe200000010ff */
[----:B------:R-:W-:Y:S01]  /*42a0*/  @!P0 IMAD.U32 R28, R22, 0x10000, RZ ;  /* 0x00010000161c8824 */ /* 0x000fe200078e00ff */
[----:B------:R-:W-:Y:S01]  /*42b0*/  @!P0 LOP3.LUT R27, R20, 0xffff0000, RZ, 0xc0, !PT ;  /* 0xffff0000141b8812 */ /* 0x000fe200078ec0ff */
[----:B------:R-:W-:Y:S01]  /*42c0*/  @!P0 FMUL.FTZ R47, R24, R29 ;  /* 0x0000001d182f8220 */ /* 0x000fe20000410000 */
[----:B------:R-:W-:Y:S01]  /*42d0*/  @!P0 LOP3.LUT R31, R62, 0xffff0000, RZ, 0xc0, !PT ;  /* 0xffff00003e1f8812 */ /* 0x000fe200078ec0ff */
[----:B------:R-:W-:Y:S01]  /*42e0*/  @!P0 FMUL.FTZ R0, R24, R19 ;  /* 0x0000001318008220 */ /* 0x000fe20000410000 */
[----:B------:R-:W-:Y:S01]  /*42f0*/  @!P0 SHF.R.U64 R54, R54, 0x10, R55 ;  /* 0x0000001036368819 */ /* 0x000fe20000001237 */
[CC--:B------:R-:W-:Y:S01]  /*4300*/  @!P0 FMUL.FTZ R2, R27.reuse, R18.reuse ;  /* 0x000000121b028220 */ /* 0x0c0fe20000410000 */
[C---:B------:R-:W-:Y:S01]  /*4310*/  @!P0 SHF.L.U32 R41, R60.reuse, 0x10, RZ ;  /* 0x000000103c298819 */ /* 0x040fe200000006ff */
[----:B------:R-:W-:Y:S01]  /*4320*/  @!P0 FMUL.FTZ R76, R27, R31 ;  /* 0x0000001f1b4c8220 */ /* 0x000fe20000410000 */
[----:B------:R-:W-:Y:S01]  /*4330*/  @!P0 PRMT R61, R61, 0x5410, R54 ;  /* 0x000054103d3d8816 */ /* 0x000fe20000000036 */
[----:B------:R-:W-:Y:S01]  /*4340*/  @!P0 IMAD.U32 R24, R23, 0x10000, RZ ;  /* 0x0001000017188824 */ /* 0x000fe200078e00ff */
[----:B------:R-:W-:Y:S01]  /*4350*/  @!P0 LOP3.LUT R43, R60, 0xffff0000, RZ, 0xc0, !PT ;  /* 0xffff00003c2b8812 */ /* 0x000fe200078ec0ff */
[----:B------:R-:W-:Y:S01]  /*4360*/  @!P0 FFMA.FTZ R76, R33, R18, -R76 ;  /* 0x00000012214c8223 */ /* 0x000fe2000001084c */
[C---:B------:R-:W-:Y:S01]  /*4370*/  @!P0 LOP3.LUT R39, R61.reuse, 0xffff0000, RZ, 0xc0, !PT ;  /* 0xffff00003d278812 */ /* 0x040fe200078ec0ff */
[----:B------:R-:W-:Y:S01]  /*4380*/  @!P0 IMAD.U32 R38, R61, 0x10000, RZ ;  /* 0x000100003d268824 */ /* 0x000fe200078e00ff */
[----:B------:R-:W-:Y:S01]  /*4390*/  @!P0 LOP3.LUT R18, R23, 0xffff0000, RZ, 0xc0, !PT ;  /* 0xffff000017128812 */ /* 0x000fe200078ec0ff */
[C---:B------:R-:W-:Y:S01]  /*43a0*/  @!P0 IMAD.U32 R27, R25.reuse, 0x10000, RZ ;  /* 0x00010000191b8824 */ /* 0x040fe200078e00ff */
[----:B------:R-:W-:Y:S01]  /*43b0*/  @!P0 LOP3.LUT R25, R25, 0xffff0000, RZ, 0xc0, !PT ;  /* 0xffff000019198812 */ /* 0x000fe200078ec0ff */
[----:B------:R-:W-:Y:S01]  /*43c0*/  @!P0 FFMA.FTZ R47, R32, R19, -R47 ;  /* 0x00000013202f8223 */ /* 0x000fe2000001082f */
[----:B------:R-:W-:Y:S01]  /*43d0*/  ISETP.GE.AND P1, PT, R90, c[0x0][0x1d4], PT ;  /* 0x000075005a007a0c */ /* 0x000fe20003f26270 */
[----:B------:R-:W-:Y:S02]  /*43e0*/  @!P0 IMAD.U32 R40, R50, 0x10000, RZ ;  /* 0x0001000032288824 */ /* 0x000fe400078e00ff */
[C---:B------:R-:W-:Y:S01]  /*43f0*/  @!P0 IMAD.U32 R19, R13.reuse, 0x10000, RZ ;  /* 0x000100000d138824 */ /* 0x040fe200078e00ff */
[----:B------:R-:W-:Y:S01]  /*4400*/  @!P0 F2FP.BF16.PACK_AB R76, R76, R47 ;  /* 0x0000002f4c4c823e */ /* 0x000fe200000010ff */
[----:B------:R-:W-:Y:S01]  /*4410*/  @!P0 FMUL.FTZ R123, R28, R38 ;  /* 0x000000261c7b8220 */ /* 0x000fe20000410000 */
[----:B------:R-:W-:Y:S01]  /*4420*/  @!P0 LOP3.LUT R13, R13, 0xffff0000, RZ, 0xc0, !PT ;  /* 0xffff00000d0d8812 */ /* 0x000fe200078ec0ff */
[----:B------:R-:W-:Y:S01]  /*4430*/  @!P0 FMUL.FTZ R122, R26, R39 ;  /* 0x000000271a7a8220 */ /* 0x000fe20000410000 */
[----:B------:R-:W-:Y:S01]  /*4440*/  @!P0 MOV R48, R76 ;  /* 0x0000004c00308202 */ /* 0x000fe20000000f00 */
[----:B------:R-:W-:Y:S02]  /*4450*/  @!P0 FMUL.FTZ R120, R24, R41 ;  /* 0x0000002918788220 */ /* 0x000fe40000410000 */
[----:B------:R-:W-:Y:S02]  /*4460*/  @!P0 FMUL.FTZ R59, R18, R43 ;  /* 0x0000002b123b8220 */ /* 0x000fe40000410000 */
[----:B------:R-:W-:Y:S02]  /*4470*/  @!P0 FFMA.FTZ R123, R40, R27, -R123 ;  /* 0x0000001b287b8223 */ /* 0x000fe4000001087b */
[----:B------:R-:W-:Y:S02]  /*4480*/  @!P0 FFMA.FTZ R122, R42, R25, -R122 ;  /* 0x000000192a7a8223 */ /* 0x000fe4000001087a */
[----:B------:R-:W-:Y:S02]  /*4490*/  @!P0 FFMA.FTZ R120, R44, R19, -R120 ;  /* 0x000000132c788223 */ /* 0x000fe40000010878 */
[----:B------:R-:W-:Y:S01]  /*44a0*/  @!P0 FFMA.FTZ R59, R46, R13, -R59 ;  /* 0x0000000d2e3b8223 */ /* 0x000fe2000001083b */
[----:B------:R-:W-:Y:S01]  /*44b0*/  @!P0 F2FP.BF16.PACK_AB R122, R122, R123 ;  /* 0x0000007b7a7a823e */ /* 0x000fe200000010ff */
[----:B------:R-:W-:Y:S02]  /*44c0*/  @!P0 IMAD.MOV.U32 R49, RZ, RZ, R45 ;  /* 0x000000ffff318224 */ /* 0x000fe400078e002d */
[----:B------:R-:W-:Y:S01]  /*44d0*/  @!P0 FFMA.FTZ R0, R29, R32, R0 ;  /* 0x000000201d008223 */ /* 0x000fe20000010000 */
[----:B------:R-:W-:Y:S01]  /*44e0*/  @!P0 F2FP.BF16.PACK_AB R59, R59, R120 ;  /* 0x000000783b3b823e */ /* 0x000fe200000010ff */
[----:B------:R-:W-:Y:S02]  /*44f0*/  @!P0 IMAD.MOV.U32 R50, RZ, RZ, R122 ;  /* 0x000000ffff328224 */ /* 0x000fe400078e007a */
[----:B------:R-:W-:Y:S01]  /*4500*/  @!P0 FFMA.FTZ R2, R31, R33, R2 ;  /* 0x000000211f028223 */ /* 0x000fe20000010002 */
[----:B------:R-:W-:Y:S01]  /*4510*/  @!P0 MOV R51, R59 ;  /* 0x0000003b00338202 */ /* 0x000fe20000000f00 */
[----:B------:R-:W-:Y:S02]  /*4520*/  @!P0 FMUL.FTZ R5, R28, R27 ;  /* 0x0000001b1c058220 */ /* 0x000fe40000410000 */
[----:B------:R-:W-:Y:S01]  /*4530*/  @!P0 FFMA.FTZ R3, R34, R35, R3 ;  /* 0x0000002322038223 */ /* 0x000fe20000010003 */
[----:B------:R-:W-:Y:S01]  /*4540*/  @!P0 F2FP.BF16.PACK_AB R45, R2, R0 ;  /* 0x00000000022d823e */ /* 0x000fe200000010ff */
[----:B------:R-:W-:Y:S01]  /*4550*/  @!P0 FMUL.FTZ R6, R26, R25 ;  /* 0x000000191a068220 */ /* 0x000fe20000410000 */
[----:B------:R1:W-:Y:S01]  /*4560*/  STG.E.128 [R56.64], R48 ;  /* 0x0000003038007986 */ /* 0x0003e2000c101d1e */
        /* <DEDUP_REMOVED lines=11> */
[----:B------:R-:W-:Y:S02]  /*4620*/  @!P0 MOV R22, R47 ;  /* 0x0000002f00168202 */ /* 0x000fe40000000f00 */
[----:B-1----:R-:W-:Y:S05]  /*4630*/  @!P0 F2FP.BF16.PACK_AB R56, R8, R7 ;  /* 0x000000070838823e */ /* 0x002fea00000010ff */
[----:B------:R-:W-:Y:S01]  /*4640*/  @!P0 IMAD.MOV.U32 R23, RZ, RZ, R56 ;  /* 0x000000ffff178224 */ /* 0x000fe200078e0038 */
[----:B------:R-:W-:-:S05]  /*4650*/  @P1 BRA `(.L_x_325) ;  /* 0x0000018000001947 */ /* 0x000fca0003800000 */
[----:B------:R-:W-:Y:S04]  /*4660*/  IADD3 R72, P1, P0, R72, UR36, R90 ;  /* 0x0000002448487c10 */ /* 0x000fe8000f83e05a */
[----:B------:R-:W-:Y:S02]  /*4670*/  IADD3.X R121, R121, UR35, R80, P1, P0 ;  /* 0x0000002379797c10 */ /* 0x000fe40008fe0450 */
[C---:B------:R-:W-:Y:S04]  /*4680*/  LEA R2, P0, R72.reuse, c[0x0][0x1c8], 0x1 ;  /* 0x0000720048027a11 */ /* 0x040fe800078008ff */
[----:B------:R-:W-:Y:S05]  /*4690*/  LEA.HI.X R3, R72, c[0x0][0x1cc], R121, 0x1, P0 ;  /* 0x0000730048037a11 */ /* 0x000fea00000f0c79 */
[----:B------:R1:W-:Y:S01]  /*46a0*/  STG.E.128 [R2.64], R20 ;  /* 0x0000001402007986 */ /* 0x0003e2000c101d1e */
[----:B------:R-:W-:-:S05]  /*46b0*/  BRA `(.L_x_325) ;  /* 0x0000012000007947 */ /* 0x000fca0003800000 */
.L_x_321:
[----:B------:R-:W-:Y:S04]  /*46c0*/  UIMAD UR4, UR22, -0x20, UR27 ;  /* 0xffffffe0160478a4 */ /* 0x000fe8000f8e021b */
[----:B------:R-:W-:Y:S04]  /*46d0*/  UISETP.LT.AND UP0, UPT, UR4, 0x20, UPT ;  /* 0x000000200400788c */ /* 0x000fe8000bf01270 */
[----:B------:R-:W-:Y:S06]  /*46e0*/  USEL UR4, UR4, 0x20, UP0 ;  /* 0x0000002004047887 */ /* 0x000fec0008000000 */
[----:B------:R-:W-:Y:S11]  /*46f0*/  ISETP.GE.AND P0, PT, R101, UR4, PT ;  /* 0x0000000465007c0c */ /* 0x000ff6000bf06270 */
        /* <DEDUP_REMOVED lines=14> */
.L_x_325:
[----:B------:R-:W-:Y:S05]  /*47e0*/  BSYNC B1 ;  /* 0x0000000000017941 */ /* 0x000fea0003800000 */
.L_x_320:
[----:B------:R-:W-:Y:S01]  /*47f0*/  USHF.L.U32 UR4, UR22, 0x5, URZ ;  /* 0x0000000516047899 */ /* 0x000fe2000800063f */
[----:B-1----:R-:W-:Y:S01]  /*4800*/  IMAD.U32 R3, RZ, RZ, UR8 ;  /* 0x00000008ff037e24 */ /* 0x002fe2000f8e00ff */
[----:B------:R-:W-:Y:S04]  /*4810*/  BSSY B0, `(.L_x_336) ;  /* 0x0000036000007945 */ /* 0x000fe80003800000 */
[----:B------:R-:W-:Y:S01]  /*4820*/  IADD3 R0, R78, -UR4, RZ ;  /* 0x800000044e007c10 */ /* 0x000fe2000fffe0ff */
[----:B------:R-:W-:Y:S03]  /*4830*/  UIADD3 UR4, -UR4, UR27, URZ ;  /* 0x0000001b04047290 */ /* 0x000fe6000fffe13f */
[----:B------:R-:W-:Y:S01]  /*4840*/  ISETP.GE.AND P0, PT, R0, 0x1, PT ;  /* 0x000000010000780c */ /* 0x000fe20003f06270 */
[----:B------:R-:W-:Y:S01]  /*4850*/  IMAD.U32 R0, RZ, RZ, UR22 ;  /* 0x00000016ff007e24 */ /* 0x000fe2000f8e00ff */
[----:B------:R-:W-:Y:S04]  /*4860*/  UISETP.LT.AND UP0, UPT, UR4, 0x20, UPT ;  /* 0x000000200400788c */ /* 0x000fe8000bf01270 */
[----:B------:R-:W-:Y:S07]  /*4870*/  USEL UR4, UR4, 0x20, UP0 ;  /* 0x0000002004047887 */ /* 0x000fee0008000000 */
[C---:B------:R-:W-:Y:S01]  /*4880*/  @P0 LEA R5, P1, R0.reuse, R81, 0x5 ;  /* 0x0000005100050211 */ /* 0x040fe200078228ff */
[----:B------:R-:W-:Y:S01]  /*4890*/  @P0 IMAD.MOV.U32 R76, RZ, RZ, R112 ;  /* 0x000000ffff4c0224 */ /* 0x000fe200078e0070 */
[----:B------:R-:W-:Y:S02]  /*48a0*/  @P0 ISETP.NE.U32.AND P4, PT, R97, RZ, PT ;  /* 0x000000ff6100020c */ /* 0x000fe40003f85070 */
[----:B------:R-:W-:Y:S01]  /*48b0*/  @P0 LEA.HI.X R0, R0, R79, R3, 0x5, P1 ;  /* 0x0000004f00000211 */ /* 0x000fe200008f2c03 */
[----:B------:R-:W-:Y:S01]  /*48c0*/  @P0 IMAD.WIDE.U32 R6, R5, c[0x0][0x258], R76 ;  /* 0x0000960005060a25 */ /* 0x000fe200078e004c */
[----:B------:R-:W-:Y:S02]  /*48d0*/  @P0 ISETP.NE.U32.AND P3, PT, R96, RZ, PT ;  /* 0x000000ff6000020c */ /* 0x000fe40003f65070 */
[----:B------:R-:W-:Y:S01]  /*48e0*/  @P0 ISETP.NE.U32.AND P2, PT, R95, RZ, PT ;  /* 0x000000ff5f00020c */ /* 0x000fe20003f45070 */
[----:B------:R-:W-:Y:S01]  /*48f0*/  @P0 IMAD R0, R0, c[0x0][0x258], RZ ;  /* 0x0000960000000a24 */ /* 0x000fe200078e02ff */
[C---:B------:R-:W-:Y:S03]  /*4900*/  @P0 LEA R4, P1, R6.reuse, c[0x0][0x250], 0x1 ;  /* 0x0000940006040a11 */ /* 0x040fe600078208ff */
[----:B------:R-:W-:Y:S04]  /*4910*/  @P0 IMAD R0, R5, c[0x0][0x25c], R0 ;  /* 0x0000970005000a24 */ /* 0x000fe800078e0200 */
        /* <DEDUP_REMOVED lines=10> */
[----:B------:R-:W-:Y:S03]  /*49c0*/  ISETP.GE.AND P0, PT, R101, UR4, PT ;  /* 0x0000000465007c0c */ /* 0x000fe6000bf06270 */
[----:B------:R-:W0:Y:S01]  /*49d0*/  LDGDEPBAR ;  /* 0x00000000000079af */ /* 0x000e220000000000 */
[----:B------:R-:W-:Y:S04]  /*49e0*/  DEPBAR.LE SB0, 0x0 ;  /* 0x000080000000791a */ /* 0x000fe80000000000 */
[----:B------:R-:W-:Y:S06]  /*49f0*/  BAR.SYNC.DEFER_BLOCKING 0x0 ;  /* 0x0000000000007b1d */ /* 0x000fec0000010000 */
[----:B------:R-:W-:-:S05]  /*4a00*/  @P0 BRA `(.L_x_337) ;  /* 0x0000016000000947 */ /* 0x000fca0003800000 */
[----:B-1----:R-:W-:Y:S01]  /*4a10*/  ISETP.GE.AND P3, PT, R16, c[0x0][0x1d4], PT ;  /* 0x0000750010007a0c */ /* 0x002fe20003f66270 */
[----:B------:R-:W-:Y:S01]  /*4a20*/  IMAD.U32 R0, RZ, RZ, UR22 ;  /* 0x00000016ff007e24 */ /* 0x000fe2000f8e00ff */
[----:B------:R-:W-:Y:S01]  /*4a30*/  ISETP.GE.AND P2, PT, R11, c[0x0][0x1d4], PT ;  /* 0x000075000b007a0c */ /* 0x000fe20003f46270 */
[----:B------:R-:W-:Y:S01]  /*4a40*/  IMAD.MOV.U32 R72, RZ, RZ, R110 ;  /* 0x000000ffff487224 */ /* 0x000fe200078e006e */
[----:B------:R-:W-:Y:S02]  /*4a50*/  ISETP.GE.AND P1, PT, R100, c[0x0][0x1d4], PT ;  /* 0x0000750064007a0c */ /* 0x000fe40003f26270 */
[----:B------:R-:W-:Y:S02]  /*4a60*/  ISETP.GE.AND P0, PT, R99, c[0x0][0x1d4], PT ;  /* 0x0000750063007a0c */ /* 0x000fe40003f06270 */
[C---:B------:R-:W-:Y:S04]  /*4a70*/  LEA R13, P4, R0.reuse, R75, 0x5 ;  /* 0x0000004b000d7211 */ /* 0x040fe800078828ff */
[----:B------:R-:W-:Y:S01]  /*4a80*/  LEA.HI.X R0, R0, R74, R3, 0x5, P4 ;  /* 0x0000004a00007211 */ /* 0x000fe200020f2c03 */
[----:B-----5:R-:W1:Y:S01]  /*4a90*/  @!P3 LDS.128 R28, [R98+0x8080] ;  /* 0x00808000621cb984 */ /* 0x020e620000000c00 */
[C---:B------:R-:W-:Y:S03]  /*4aa0*/  IMAD.WIDE.U32 R2, R13.reuse, c[0x0][0x208], R72 ;  /* 0x000082000d027a25 */ /* 0x040fe600078e0048 */
[----:B------:R-:W2:Y:S01]  /*4ab0*/  @!P2 LDS.128 R24, [R98+0x9080] ;  /* 0x009080006218a984 */ /* 0x000ea20000000c00 */
[----:B------:R-:W-:Y:S01]  /*4ac0*/  IMAD R0, R0, c[0x0][0x208], RZ ;  /* 0x0000820000007a24 */ /* 0x000fe200078e02ff */
[C---:B------:R-:W-:Y:S02]  /*4ad0*/  LEA R18, P4, R2.reuse, c[0x0][0x1f8], 0x1 ;  /* 0x00007e0002127a11 */ /* 0x040fe400078808ff */
[----:B------:R-:W3:Y:S01]  /*4ae0*/  @!P1 LDS.128 R20, [R98+0xa080] ;  /* 0x00a0800062149984 */ /* 0x000ee20000000c00 */
[----:B------:R-:W-:Y:S03]  /*4af0*/  IMAD R0, R13, c[0x0][0x20c], R0 ;  /* 0x000083000d007a24 */ /* 0x000fe600078e0200 */
[----:B------:R-:W4:Y:S01]  /*4b00*/  @!P0 LDS.128 R4, [R98+0xb080] ;  /* 0x00b0800062048984 */ /* 0x000f220000000c00 */
[----:B------:R-:W-:Y:S05]  /*4b10*/  IMAD.IADD R0, R3, 0x1, R0 ;  /* 0x0000000103007824 */ /* 0x000fea00078e0200 */
[----:B------:R-:W-:Y:S05]  /*4b20*/  LEA.HI.X R19, R2, c[0x0][0x1fc], R0, 0x1, P4 ;  /* 0x00007f0002137a11 */ /* 0x000fea00020f0c00 */
[----:B-1----:R1:W-:Y:S04]  /*4b30*/  @!P3 STG.E.128 [R18.64], R28 ;  /* 0x0000001c1200b986 */ /* 0x0023e8000c101d1e */
[----:B--2---:R1:W-:Y:S04]  /*4b40*/  @!P2 STG.E.128 [R18.64+0x80], R24 ;  /* 0x000080181200a986 */ /* 0x0043e8000c101d1e */
[----:B---3--:R1:W-:Y:S04]  /*4b50*/  @!P1 STG.E.128 [R18.64+0x100], R20 ;  /* 0x0001001412009986 */ /* 0x0083e8000c101d1e */
[----:B----4-:R1:W-:Y:S02]  /*4b60*/  @!P0 STG.E.128 [R18.64+0x180], R4 ;  /* 0x0001800412008986 */ /* 0x0103e4000c101d1e */
.L_x_337:
[----:B-1----:R-:W-:Y:S05]  /*4b70*/  BSYNC B0 ;  /* 0x0000000000007941 */ /* 0x002fea0003800000 */
.L_x_336:
[----:B------:R-:W-:Y:S01]  /*4b80*/  UISETP.GT.AND UP0, UPT, UR22, UR12, UPT ;  /* 0x0000000c1600728c */ /* 0x000fe2000bf04270 */
[----:B------:R-:W-:Y:S01]  /*4b90*/  IMAD.U32 R0, RZ, RZ, UR18 ;  /* 0x00000012ff007e24 */ /* 0x000fe2000f8e00ff */
[----:B------:R-:W-:Y:S04]  /*4ba0*/  UIADD3 UR22, UR22, -0x1, URZ ;  /* 0xffffffff16167890 */ /* 0x000fe8000fffe03f */
[----:B------:R-:W-:Y:S05]  /*4bb0*/  PLOP3.LUT P0, PT, PT, PT, UP0, 0x80, 0x0 ;  /* 0x000000000000781c */ /* 0x000fea0003f0f008 */
[----:B------:R-:W-:Y:S02]  /*4bc0*/  @UP0 USHF.R.S32.HI UR5, URZ, 0x1f, UR22 ;  /* 0x0000001f3f050899 */ /* 0x000fe40008011416 */
[----:B------:R-:W-:Y:S04]  /*4bd0*/  @UP0 UIMAD UR4, UR17, UR22, URZ ;  /* 0x00000016110402a4 */ /* 0x000fe8000f8e023f */
[----:B------:R-:W-:Y:S02]  /*4be0*/  @UP0 UIMAD UR4, UR5, UR18, UR4 ;  /* 0x00000012050402a4 */ /* 0x000fe4000f8e0204 */
[----:B------:R-:W-:Y:S01]  /*4bf0*/  @P0 IMAD.MOV.U32 R2, RZ, RZ, R114 ;  /* 0x000000ffff020224 */ /* 0x000fe200078e0072 */
[----:B------:R-:W-:Y:S01]  /*4c00*/  @P0 ISETP.NE.U32.AND P4, PT, R97, RZ, PT ;  /* 0x000000ff6100020c */ /* 0x000fe20003f85070 */
[----:B------:R-:W-:Y:S01]  /*4c10*/  @P0 IMAD.MOV.U32 R3, RZ, RZ, R117 ;  /* 0x000000ffff030224 */ /* 0x000fe200078e0075 */
[----:B------:R-:W-:Y:S02]  /*4c20*/  @P0 ISETP.NE.U32.AND P3, PT, R96, RZ, PT ;  /* 0x000000ff6000020c */ /* 0x000fe40003f65070 */
[----:B------:R-:W-:Y:S01]  /*4c30*/  @P0 ISETP.NE.U32.AND P2, PT, R95, RZ, PT ;  /* 0x000000ff5f00020c */ /* 0x000fe20003f45070 */
[----:B------:R-:W-:Y:S05]  /*4c40*/  @P0 IMAD.WIDE.U32 R2, R0, UR22, R2 ;  /* 0x0000001600020c25 */ /* 0x000fea000f8e0002 */
[C---:B------:R-:W-:Y:S02]  /*4c50*/  @P0 LEA R4, P1, R2.reuse, c[0x0][0x220], 0x1 ;  /* 0x0000880002040a11 */ /* 0x040fe400078208ff */
[----:B------:R-:W-:Y:S04]  /*4c60*/  @P0 IADD3 R0, R3, UR4, RZ ;  /* 0x0000000403000c10 */ /* 0x000fe8000fffe0ff */
        /* <DEDUP_REMOVED lines=8> */
[----:B------:R1:W-:Y:S04]  /*4cf0*/  @P0 LDGSTS.E.BYPASS.LTC128B.128 [R98+0xf080], [R4.64+0x180], P1 ;  /* 0x0f08018004620fae */ /* 0x0003e80008901d5e */
[----:B------:R-:W0:Y:S01]  /*4d00*/  LDGDEPBAR ;  /* 0x00000000000079af */ /* 0x000e220000000000 */
[----:B------:R-:W-:-:S05]  /*4d10*/  @P0 BRA `(.L_x_338) ;  /* 0xffffd3d000000947 */ /* 0x000fca000383ffff */
[----:B------:R-:W-:Y:S06]  /*4d20*/  BAR.SYNC.DEFER_BLOCKING 0x0 ;  /* 0x0000000000007b1d */ /* 0x000fec0000010000 */
.L_x_317:
[----:B------:R-:W-:Y:S01]  /*4d30*/  UIADD3 UR6, UR23, 0x7f, URZ ;  /* 0x0000007f17067890 */ /* 0x000fe2000fffe03f */
[----:B------:R-:W-:Y:S01]  /*4d40*/  PLOP3.LUT P0, PT, PT, PT, UP2, 0x40, 0x0 ;  /* 0x000000000000781c */ /* 0x000fe20003f0e828 */
[----:B------:R-:W-:-:S02]  /*4d50*/  ULDC.64 UR4, c[0x0][0x2c8] ;  /* 0x0000b20000047ab9 */ /* 0x000fc40000000a00 */
[----:B------:R-:W-:Y:S02]  /*4d60*/  UIMAD.WIDE.U32 UR8, UR6, UR4, URZ ;  /* 0x00000004060872a5 */ /* 0x000fe4000f8e003f */
[----:B------:R-:W-:Y:S02]  /*4d70*/  ULDC UR7, c[0x0][0x328] ;  /* 0x0000ca0000077ab9 */ /* 0x000fe40000000800 */
[----:B------:R-:W-:Y:S02]  /*4d80*/  @UP3 USHF.R.U32.HI UR6, URZ, UR5, UR9 ;  /* 0x000000053f063299 */ /* 0x000fe40008011609 */
[----:B------:R-:W-:Y:S02]  /*4d90*/  UIADD3 UR24, UR24, UR25, URZ ;  /* 0x0000001918187290 */ /* 0x000fe4000fffe03f */
[----:B------:R-:W-:-:S04]  /*4da0*/  UIADD3 UR15, UR15, UR6, URZ ;  /* 0x000000060f0f7290 */ /* 0x000fc8000fffe03f */
[----:B------:R-:W-:Y:S01]  /*4db0*/  UIADD3 UR7, UR15, UR7, URZ ;  /* 0x000000070f077290 */ /* 0x000fe2000fffe03f */
[----:B------:R-:W-:Y:S05]  /*4dc0*/  @P0 BRA `(.L_x_339) ;  /* 0x0000015000000947 */ /* 0x000fea0003800000 */
[----:B------:R-:W-:Y:S01]  /*4dd0*/  ISETP.LT.AND P0, PT, RZ, UR15, PT ;  /* 0x0000000fff007c0c */ /* 0x000fe2000bf01270 */
[----:B------:R-:W-:Y:S02]  /*4de0*/  UIADD3 UR8, UR15, -0x1, URZ ;  /* 0xffffffff0f087890 */ /* 0x000fe4000fffe03f */
[----:B------:R-:W-:-:S10]  /*4df0*/  ULDC UR6, c[0x0][0x32c] ;  /* 0x0000cb0000067ab9 */ /* 0x000fd40000000800 */
[----:B------:R-:W-:Y:S05]  /*4e00*/  @P0 BRA `(.L_x_340) ;  /* 0x0000008000000947 */ /* 0x000fea0003800000 */
[----:B------:R-:W-:Y:S02]  /*4e10*/  UISETP.NE.AND UP0, UPT, UR6, 0x1, UPT ;  /* 0x000000010600788c */ /* 0x000fe4000bf05270 */
[----:B------:R-:W-:Y:S02]  /*4e20*/  UIADD3 UR8, -UR15, URZ, URZ ;  /* 0x0000003f0f087290 */ /* 0x000fe4000fffe13f */
[----:B------:R-:W-:Y:S02]  /*4e30*/  ULDC.64 UR4, c[0x0][0x330] ;  /* 0x0000cc0000047ab9 */ /* 0x000fe40000000a00 */
[----:B------:R-:W-:-:S07]  /*4e40*/  UIMAD.WIDE.U32 UR10, UR8, UR4, URZ ;  /* 0x00000004080a72a5 */ /* 0x000fce000f8e003f */
[----:B------:R-:W-:Y:S02]  /*4e50*/  @UP0 UMOV UR9, UR11 ;  /* 0x0000000b00090c82 */ /* 0x000fe40008000000 */
[----:B------:R-:W-:-:S04]  /*4e60*/  @UP0 USHF.R.U32.HI UR8, URZ, UR5, UR9 ;  /* 0x000000053f080299 */ /* 0x000fc80008011609 */
[----:B------:R-:W-:Y:S01]  /*4e70*/  ULOP3.LUT UR8, URZ, UR8, URZ, 0x33, !UPT ;  /* 0x000000083f087292 */ /* 0x000fe2000f8e333f */
[----:B------:R-:W-:Y:S05]  /*4e80*/  BRA `(.L_x_341) ;  /* 0x0000005000007947 */ /* 0x000fea0003800000 */
.L_x_340:
[----:B------:R-:W-:Y:S02]  /*4e90*/  UISETP.NE.AND UP0, UPT, UR6, 0x1, UPT ;  /* 0x000000010600788c */ /* 0x000fe4000bf05270 */
[----:B------:R-:W-:Y:S02]  /*4ea0*/  ULDC.64 UR4, c[0x0][0x330] ;  /* 0x0000cc0000047ab9 */ /* 0x000fe40000000a00 */
[----:B------:R-:W-:-:S07]  /*4eb0*/  UIMAD.WIDE.U32 UR10, UR8, UR4, URZ ;  /* 0x00000004080a72a5 */ /* 0x000fce000f8e003f */
[----:B------:R-:W-:Y:S02]  /*4ec0*/  @UP0 UMOV UR9, UR11 ;  /* 0x0000000b00090c82 */ /* 0x000fe40008000000 */
[----:B------:R-:W-:Y:S02]  /*4ed0*/  @UP0 USHF.R.U32.HI UR8, URZ, UR5, UR9 ;  /* 0x000000053f080299 */ /* 0x000fe40008011609 */
.L_x_341:
[----:B------:R-:W-:Y:S02]  /*4ee0*/  ULDC UR4, c[0x0][0x32c] ;  /* 0x0000cb0000047ab9 */ /* 0x000fe40000000800 */
[----:B------:R-:W-:-:S04]  /*4ef0*/  UIMAD UR4, UR8, UR6, UR4 ;  /* 0x00000006080472a4 */ /* 0x000fc8000f8e0204 */
[----:B------:R-:W-:-:S04]  /*4f00*/  UISETP.LT.AND UP0, UPT, UR7, UR4, UPT ;  /* 0x000000040700728c */ /* 0x000fc8000bf01270 */
[----:B------:R-:W-:-:S04]  /*4f10*/  USEL UR7, UR7, UR4, UP0 ;  /* 0x0000000407077287 */ /* 0x000fc80008000000 */
.L_x_339:
[----:B------:R-:W-:Y:S01]  /*4f20*/  UIADD3 UR6, UR7, 0x1f, URZ ;  /* 0x0000001f07067890 */ /* 0x000fe2000fffe03f */
[----:B------:R-:W-:Y:S01]  /*4f30*/  PLOP3.LUT P0, PT, PT, PT, UP2, 0x40, 0x0 ;  /* 0x000000000000781c */ /* 0x000fe20003f0e828 */
[----:B------:R-:W-:Y:S02]  /*4f40*/  ULDC.64 UR4, c[0x0][0x2c8] ;  /* 0x0000b20000047ab9 */ /* 0x000fe40000000a00 */
[----:B------:R-:W-:Y:S02]  /*4f50*/  USHF.R.S32.HI UR7, URZ, 0x1f, UR6 ;  /* 0x0000001f3f077899 */ /* 0x000fe40008011406 */
[----:B------:R-:W-:Y:S02]  /*4f60*/  UIMAD.WIDE.U32 UR8, UR23, UR4, URZ ;  /* 0x00000004170872a5 */ /* 0x000fe4000f8e003f */
[----:B------:R-:W-:Y:S02]  /*4f70*/  ULEA.HI UR7, UR7, UR6, URZ, 0x5 ;  /* 0x0000000607077291 */ /* 0x000fe4000f8f283f */
[----:B------:R-:W-:-:S02]  /*4f80*/  ULDC UR4, c[0x0][0x324] ;  /* 0x0000c90000047ab9 */ /* 0x000fc40000000800 */
[----:B------:R-:W-:Y:S02]  /*4f90*/  UMOV UR6, UR23 ;  /* 0x0000001700067c82 */ /* 0x000fe40008000000 */
[----:B------:R-:W-:Y:S02]  /*4fa0*/  USHF.R.S32.HI UR7, URZ, 0x5, UR7 ;  /* 0x000000053f077899 */ /* 0x000fe40008011407 */
[----:B------:R-:W-:Y:S02]  /*4fb0*/  @UP3 USHF.R.U32.HI UR6, URZ, UR5, UR9 ;  /* 0x000000053f063299 */ /* 0x000fe40008011609 */
[----:B------:R-:W-:Y:S02]  /*4fc0*/  UISETP.LT.AND UP0, UPT, UR7, UR13, UPT ;  /* 0x0000000d0700728c */ /* 0x000fe4000bf01270 */
[----:B------:R-:W-:Y:S02]  /*4fd0*/  UIADD3 UR5, UR14, UR6, URZ ;  /* 0x000000060e057290 */ /* 0x000fe4000fffe03f */
[----:B------:R-:W-:-:S02]  /*4fe0*/  USEL UR13, UR7, UR13, UP0 ;  /* 0x0000000d070d7287 */ /* 0x000fc40008000000 */
[----:B------:R-:W-:Y:S01]  /*4ff0*/  UIADD3 UR6, UR5, -UR4, URZ ;  /* 0x8000000405067290 */ /* 0x000fe2000fffe03f */
        /* <DEDUP_REMOVED lines=13> */
.L_x_343:
[----:B------:R-:W-:Y:S02]  /*50d0*/  ULDC UR4, c[0x0][0x32c] ;  /* 0x0000cb0000047ab9 */ /* 0x000fe40000000800 */
[----:B------:R-:W-:-:S03]  /*50e0*/  UISETP.NE.AND UP0, UPT, UR4, 0x1, UPT ;  /* 0x000000010400788c */ /* 0x000fc6000bf05270 */
[----:B------:R-:W-:Y:S02]  /*50f0*/  ULDC.64 UR4, c[0x0][0x330] ;  /* 0x0000cc0000047ab9 */ /* 0x000fe40000000a00 */
[----:B------:R-:W-:-:S06]  /*5100*/  UIMAD.WIDE.U32 UR8, UR7, UR4, URZ ;  /* 0x00000004070872a5 */ /* 0x000fcc000f8e003f */
[----:B------:R-:W-:Y:S02]  /*5110*/  @UP0 USHF.R.U32.HI UR7, URZ, UR5, UR9 ;  /* 0x000000053f070299 */ /* 0x000fe40008011609 */
.L_x_344:
[----:B------:R-:W-:Y:S02]  /*5120*/  ULDC UR4, c[0x0][0x32c] ;  /* 0x0000cb0000047ab9 */ /* 0x000fe40000000800 */
[----:B------:R-:W-:-:S04]  /*5130*/  UIMAD UR4, UR7, UR4, URZ ;  /* 0x00000004070472a4 */ /* 0x000fc8000f8e023f */
[----:B------:R-:W-:-:S04]  /*5140*/  UISETP.LT.AND UP0, UPT, UR6, UR4, UPT ;  /* 0x000000040600728c */ /* 0x000fc8000bf01270 */
[----:B------:R-:W-:-:S04]  /*5150*/  USEL UR6, UR6, UR4, !UP0 ;  /* 0x0000000406067287 */ /* 0x000fc8000c000000 */
.L_x_342:
[----:B------:R-:W-:Y:S01]  /*5160*/  USHF.R.S32.HI UR4, URZ, 0x1f, UR6 ;  /* 0x0000001f3f047899 */ /* 0x000fe20008011406 */
[----:B------:R-:W-:Y:S01]  /*5170*/  PLOP3.LUT P2, PT, PT, PT, PT, 0x80, 0x0 ;  /* 0x000000000000781c */ /* 0x000fe20003f4f070 */
[----:B------:R-:W-:Y:S01]  /*5180*/  IMAD.MOV.U32 R3, RZ, RZ, RZ ;  /* 0x000000ffff037224 */ /* 0x000fe200078e00ff */
[----:B------:R-:W-:Y:S01]  /*5190*/  CS2R R128, SRZ ;  /* 0x0000000000807805 */ /* 0x000fe2000001ff00 */
[----:B------:R-:W-:Y:S01]  /*51a0*/  ULEA.HI UR6, UR4, UR6, URZ, 0x5 ;  /* 0x0000000604067291 */ /* 0x000fe2000f8f283f */
[----:B------:R-:W-:Y:S01]  /*51b0*/  IMAD.MOV.U32 R130, RZ, RZ, RZ ;  /* 0x000000ffff827224 */ /* 0x000fe200078e00ff */
[----:B------:R-:W-:Y:S01]  /*51c0*/  CS2R R126, SRZ ;  /* 0x00000000007e7805 */ /* 0x000fe2000001ff00 */
[----:B------:R-:W-:Y:S01]  /*51d0*/  CS2R R124, SRZ ;  /* 0x00000000007c7805 */ /* 0x000fe2000001ff00 */
[----:B------:R-:W-:Y:S01]  /*51e0*/  USHF.R.S32.HI UR6, URZ, 0x5, UR6 ;  /* 0x000000053f067899 */ /* 0x000fe20008011406 */
[----:B------:R-:W-:Y:S01]  /*51f0*/  CS2R R122, SRZ ;  /* 0x00000000007a7805 */ /* 0x000fe2000001ff00 */
[----:B------:R-:W-:Y:S01]  /*5200*/  CS2R R120, SRZ ;  /* 0x0000000000787805 */ /* 0x000fe2000001ff00 */
[----:B------:R-:W-:Y:S01]  /*5210*/  CS2R R118, SRZ ;  /* 0x0000000000767805 */ /* 0x000fe2000001ff00 */
[----:B------:R-:W-:Y:S01]  /*5220*/  UISETP.LT.AND UP0, UPT, URZ, UR6, UPT ;  /* 0x000000063f00728c */ /* 0x000fe2000bf01270 */
[----:B------:R-:W-:Y:S01]  /*5230*/  CS2R R116, SRZ ;  /* 0x0000000000747805 */ /* 0x000fe2000001ff00 */
[----:B------:R-:W-:Y:S01]  /*5240*/  CS2R R114, SRZ ;  /* 0x0000000000727805 */ /* 0x000fe2000001ff00 */
[----:B------:R-:W-:Y:S01]  /*5250*/  CS2R R112, SRZ ;  /* 0x0000000000707805 */ /* 0x000fe2000001ff00 */
[----:B------:R-:W-:Y:S01]  /*5260*/  USEL UR6, URZ, UR6, !UP0 ;  /* 0x000000063f067287 */ /* 0x000fe2000c000000 */
[----:B------:R-:W-:Y:S01]  /*5270*/  CS2R R110, SRZ ;  /* 0x00000000006e7805 */ /* 0x000fe2000001ff00 */
[----:B------:R-:W-:Y:S01]  /*5280*/  CS2R R108, SRZ ;  /* 0x00000000006c7805 */ /* 0x000fe2000001ff00 */
[----:B------:R-:W-:Y:S01]  /*5290*/  CS2R R106, SRZ ;  /* 0x00000000006a7805 */ /* 0x000fe2000001ff00 */
[----:B------:R-:W-:Y:S01]  /*52a0*/  UISETP.GT.AND UP0, UPT, UR13, UR6, UPT ;  /* 0x000000060d00728c */ /* 0x000fe2000bf04270 */
[----:B------:R-:W-:Y:S01]  /*52b0*/  CS2R R104, SRZ ;  /* 0x0000000000687805 */ /* 0x000fe2000001ff00 */
[----:B------:R-:W-:Y:S01]  /*52c0*/  CS2R R102, SRZ ;  /* 0x0000000000667805 */ /* 0x000fe2000001ff00 */
[----:B------:R-:W-:Y:S01]  /*52d0*/  CS2R R100, SRZ ;  /* 0x0000000000647805 */ /* 0x000fe2000001ff00 */
[----:B-1----:R-:W-:Y:S01]  /*52e0*/  CS2R R98, SRZ ;  /* 0x0000000000627805 */ /* 0x002fe2000001ff00 */
        /* <DEDUP_REMOVED lines=50> */
[----:B------:R-:W-:Y:S05]  /*5610*/  @!P0 BRA `(.L_x_345) ;  /* 0x0001571000008947 */ /* 0x000fea0003800000 */
[----:B------:R-:W-:Y:S02]  /*5620*/  ULDC.64 UR4, c[0x0][0x340] ;  /* 0x0000d00000047ab9 */ /* 0x000fe40000000a00 */
[----:B------:R-:W-:-:S02]  /*5630*/  UISETP.NE.U32.AND UP1, UPT, URZ, UR4, UPT ;  /* 0x000000043f00728c */ /* 0x000fc4000bf25070 */
[----:B------:R-:W-:Y:S02]  /*5640*/  ULDC.64 UR8, c[0x0][0x340] ;  /* 0x0000d00000087ab9 */ /* 0x000fe40000000a00 */
[----:B------:R-:W-:-:S06]  /*5650*/  UISETP.NE.AND.EX UP1, UPT, URZ, UR5, UPT, UP1 ;  /* 0x000000053f00728c */ /* 0x000fcc000bf25310 */
[----:B------:R-:W-:-:S05]  /*5660*/  PLOP3.LUT P3, PT, PT, PT, UP1, 0x80, 0x0 ;  /* 0x000000000000781c */ /* 0x000fca0003f6f018 */
[----:B------:R-:W-:Y:S02]  /*5670*/  @UP1 UMOV UR4, 0x4 ;  /* 0x0000000400041882 */ /* 0x000fe40000000000 */
[----:B------:R-:W-:-:S06]  /*5680*/  @UP1 UIMAD.WIDE UR4, UR29, UR4, UR8 ;  /* 0x000000041d0412a5 */ /* 0x000fcc000f8e0208 */
[----:B------:R-:W-:Y:S02]  /*5690*/  IMAD.U32 R6, RZ, RZ, UR4 ;  /* 0x00000004ff067e24 */ /* 0x000fe4000f8e00ff */
[----:B------:R-:W-:Y:S01]  /*56a0*/  IMAD.U32 R7, RZ, RZ, UR5 ;  /* 0x00000005ff077e24 */ /* 0x000fe2000f8e00ff */
[----:B------:R-:W-:Y:S01]  /*56b0*/  SHF.R.S32.HI R67, RZ, 0x1f, R64 ;  /* 0x0000001fff437819 */ /* 0x000fe20000011440 */
[----:B------:R-:W-:-:S03]  /*56c0*/  ULDC.64 UR4, c[0x0][0x348] ;  /* 0x0000d20000047ab9 */ /* 0x000fc60000000a00 */
[----:B------:R1:W2:Y:S01]  /*56d0*/  @P3 LDG.E R0, [R6.64] ;  /* 0x0000001e06003981 */ /* 0x0002a2000c1e1900 */
[----:B------:R-:W-:Y:S01]  /*56e0*/  UISETP.NE.U32.AND UP0, UPT, URZ, UR4, UPT ;  /* 0x000000043f00728c */ /* 0x000fe2000bf05070 */
[CC--:B------:R-:W-:Y:S01]  /*56f0*/  LEA.HI R5, R67.reuse, R64.reuse, RZ, 0x4 ;  /* 0x0000004043057211 */ /* 0x0c0fe200078f20ff */
[----:B------:R-:W-:Y:S01]  /*5700*/  USHF.R.S32.HI UR7, URZ, 0x1f, UR26 ;  /* 0x0000001f3f077899 */ /* 0x000fe2000801141a */
[----:B------:R-:W-:Y:S01]  /*5710*/  LEA.HI R40, R67, R64, RZ, 0x3 ;  /* 0x0000004043287211 */ /* 0x000fe200078f18ff */
[----:B------:R-:W-:Y:S01]  /*5720*/  UISETP.NE.AND.EX UP0, UPT, URZ, UR5, UPT, UP0 ;  /* 0x000000053f00728c */ /* 0x000fe2000bf05300 */
[----:B------:R-:W-:Y:S01]  /*5730*/  SHF.R.S32.HI R2, RZ, 0x4, R5 ;  /* 0x00000004ff027819 */ /* 0x000fe20000011405 */
[----:B------:R-:W-:Y:S01]  /*5740*/  USHF.R.S32.HI UR12, URZ, 0x1f, UR24 ;  /* 0x0000001f3f0c7899 */ /* 0x000fe20008011418 */
[----:B------:R-:W-:Y:S01]  /*5750*/  LOP3.LUT R43, R40, 0xfffffff8, RZ, 0xc0, !PT ;  /* 0xfffffff8282b7812 */ /* 0x000fe200078ec0ff */
[----:B------:R-:W-:Y:S01]  /*5760*/  ULDC.64 UR4, c[0x0][0x178] ;  /* 0x00005e0000047ab9 */ /* 0x000fe20000000a00 */
[----:B------:R-:W-:Y:S01]  /*5770*/  LEA.HI R60, R5, R2, RZ, 0x1 ;  /* 0x00000002053c7211 */ /* 0x000fe200078f08ff */
[----:B------:R-:W-:Y:S01]  /*5780*/  UIMAD UR7, UR7, UR4, URZ ;  /* 0x00000004070772a4 */ /* 0x000fe2000f8e023f */
[----:B------:R-:W-:Y:S01]  /*5790*/  SHF.R.S32.HI R40, RZ, 0x3, R40 ;  /* 0x00000003ff287819 */ /* 0x000fe20000011428 */
[----:B------:R-:W-:Y:S01]  /*57a0*/  IMAD.IADD R43, R64, 0x1, -R43 ;  /* 0x00000001402b7824 */ /* 0x000fe200078e0a2b */
[----:B------:R-:W-:Y:S01]  /*57b0*/  UIMAD.WIDE.U32 UR8, UR26, UR4, URZ ;  /* 0x000000041a0872a5 */ /* 0x000fe2000f8e003f */
[----:B------:R-:W-:Y:S01]  /*57c0*/  PLOP3.LUT P2, PT, PT, PT, UP3, 0x80, 0x0 ;  /* 0x000000000000781c */ /* 0x000fe20003f4f038 */
[----:B------:R-:W-:Y:S01]  /*57d0*/  UIMAD UR26, UR26, UR5, UR7 ;  /* 0x000000051a1a72a4 */ /* 0x000fe2000f8e0207 */
[----:B------:R-:W-:Y:S01]  /*57e0*/  LOP3.LUT R60, R60, 0xfffffffe, RZ, 0xc0, !PT ;  /* 0xfffffffe3c3c7812 */ /* 0x000fe200078ec0ff */
[----:B------:R-:W-:Y:S01]  /*57f0*/  IMAD R3, R43, 0x20, R40 ;  /* 0x000000202b037824 */ /* 0x000fe200078e0228 */
[----:B------:R-:W-:Y:S01]  /*5800*/  ULDC UR7, c[0x0][0x2c4] ;  /* 0x0000b10000077ab9 */ /* 0x000fe20000000800 */
[----:B------:R-:W-:Y:S01]  /*5810*/  IADD3 R14, R40, UR23, RZ ;  /* 0x00000017280e7c10 */ /* 0x000fe2000fffe0ff */
[----:B------:R-:W-:Y:S01]  /*5820*/  UIMAD UR7, UR28, UR7, URZ ;  /* 0x000000071c0772a4 */ /* 0x000fe2000f8e023f */
[----:B------:R-:W-:Y:S01]  /*5830*/  PLOP3.LUT P0, PT, PT, PT, UP3, 0x80, 0x0 ;  /* 0x000000000000781c */ /* 0x000fe20003f0f038 */
[----:B------:R-:W-:Y:S01]  /*5840*/  IMAD.IADD R60, R2, 0x1, -R60 ;  /* 0x00000001023c7824 */ /* 0x000fe200078e0a3c */
[C---:B------:R-:W-:Y:S01]  /*5850*/  IADD3 R2, R14.reuse, 0x20, RZ ;  /* 0x000000200e027810 */ /* 0x040fe20007ffe0ff */
[----:B------:R-:W-:Y:S01]  /*5860*/  ULDC.64 UR4, c[0x0][0x1b8] ;  /* 0x00006e0000047ab9 */ /* 0x000fe20000000a00 */
[----:B------:R-:W-:Y:S01]  /*5870*/  IADD3 R3, R3, UR23, RZ ;  /* 0x0000001703037c10 */ /* 0x000fe2000fffe0ff */
[----:B------:R-:W-:Y:S01]  /*5880*/  UIADD3 UR27, UR9, UR26, URZ ;  /* 0x0000001a091b7290 */ /* 0x000fe2000fffe03f */
[----:B------:R-:W-:Y:S01]  /*5890*/  ISETP.GE.AND P1, PT, R14, UR7, PT ;  /* 0x000000070e007c0c */ /* 0x000fe2000bf26270 */
[----:B------:R-:W-:Y:S01]  /*58a0*/  IMAD.SHL.U32 R71, R43, 0x8, RZ ;  /* 0x000000082b477824 */ /* 0x000fe200078e00ff */
[----:B------:R-:W-:Y:S01]  /*58b0*/  ISETP.GE.AND P4, PT, R2, UR7, PT ;  /* 0x0000000702007c0c */ /* 0x000fe2000bf86270 */
[----:B------:R-:W-:Y:S01]  /*58c0*/  @P2 IMAD.HI.U32 R2, R3, c[0x0][0x2c8], RZ ;  /* 0x0000b20003022a27 */ /* 0x000fe200078e00ff */
[----:B------:R-:W-:Y:S01]  /*58d0*/  UIMAD UR10, UR19, UR4, URZ ;  /* 0x00000004130a72a4 */ /* 0x000fe2000f8e023f */
[----:B------:R-:W-:Y:S01]  /*58e0*/  LOP3.LUT R5, R5, 0xfffffff0, RZ, 0xc0, !PT ;  /* 0xfffffff005057812 */ /* 0x000fe200078ec0ff */
[----:B------:R-:W-:Y:S01]  /*58f0*/  UMOV UR26, UR8 ;  /* 0x00000008001a7c82 */ /* 0x000fe20008000000 */
[----:B------:R-:W-:Y:S01]  /*5900*/  IMAD.MOV.U32 R9, RZ, RZ, R3 ;  /* 0x000000ffff097224 */ /* 0x000fe200078e0003 */
[----:B------:R-:W-:Y:S01]  /*5910*/  USHF.R.S32.HI UR8, URZ, 0x1f, UR29 ;  /* 0x0000001f3f087899 */ /* 0x000fe2000801141d */
[----:B------:R-:W-:Y:S01]  /*5920*/  @P0 SHF.R.U32.HI R9, RZ, c[0x0][0x2cc], R2 ;  /* 0x0000b300ff090a19 */ /* 0x000fe20000011602 */
[----:B------:R-:W-:Y:S01]  /*5930*/  UIMAD UR9, UR20, UR5, UR10 ;  /* 0x00000005140972a4 */ /* 0x000fe2000f8e020a */
[----:B-1----:R-:W-:Y:S01]  /*5940*/  IADD3 R7, R71, 0xc0, RZ ;  /* 0x000000c047077810 */ /* 0x002fe20007ffe0ff */
[----:B------:R-:W-:Y:S01]  /*5950*/  UIMAD.WIDE.U32 UR26, UR20, UR4, UR26 ;  /* 0x00000004141a72a5 */ /* 0x000fe2000f8e001a */
[C---:B------:R-:W-:Y:S01]  /*5960*/  IADD3 R13, P0, R40.reuse, UR24, RZ ;  /* 0x00000018280d7c10 */ /* 0x040fe2000ff1e0ff */
[----:B------:R-:W-:Y:S01]  /*5970*/  USEL UR10, UR8, URZ, !UP0 ;  /* 0x0000003f080a7287 */ /* 0x000fe2000c000000 */
[----:B------:R-:W-:Y:S01]  /*5980*/  @!P1 SHF.R.S32.HI R2, RZ, 0x1f, R7 ;  /* 0x0000001fff029819 */ /* 0x000fe20000011407 */
[----:B------:R-:W-:Y:S01]  /*5990*/  ULDC.64 UR4, c[0x0][0x1c0] ;  /* 0x0000700000047ab9 */ /* 0x000fe20000000a00 */
[----:B------:R-:W-:Y:S01]  /*59a0*/  LEA.HI.X.SX32 R4, R40, UR12, 0x1, P0 ;  /* 0x0000000c28047c11 */ /* 0x000fe200080f0eff */
[----:B------:R-:W-:Y:S01]  /*59b0*/  USEL UR11, UR29, URZ, !UP0 ;  /* 0x0000003f1d0b7287 */ /* 0x000fe2000c000000 */
[----:B------:R-:W-:Y:S01]  /*59c0*/  P2R R10, PR, RZ, 0x10 ;  /* 0x00000010ff0a7803 */ /* 0x000fe20000000000 */
[----:B------:R-:W-:Y:S01]  /*59d0*/  UIMAD UR10, UR10, UR4, URZ ;  /* 0x000000040a0a72a4 */ /* 0x000fe2000f8e023f */
[----:B------:R-:W-:Y:S01]  /*59e0*/  ISETP.GE.AND P4, PT, R7, c[0x0][0x198], PT ;  /* 0x0000660007007a0c */ /* 0x000fe20003f86270 */
[----:B------:R-:W-:Y:S01]  /*59f0*/  UIADD3 UR27, UR27, UR9, URZ ;  /* 0x000000091b1b7290 */ /* 0x000fe2000fffe03f */
[----:B------:R-:W-:Y:S01]  /*5a00*/  @!P1 LEA.HI R7, R2, R7, RZ, 0x3 ;  /* 0x0000000702079211 */ /* 0x000fe200078f18ff */
[----:B------:R-:W-:Y:S01]  /*5a10*/  UIMAD UR5, UR11, UR5, UR10 ;  /* 0x000000050b0572a4 */ /* 0x000fe2000f8e020a */
[----:B------:R-:W-:Y:S01]  /*5a20*/  IMAD R2, R4, c[0x0][0x1e0], RZ ;  /* 0x0000780004027a24 */ /* 0x000fe200078e02ff */
[----:B------:R-:W-:Y:S01]  /*5a30*/  UIMAD.WIDE.U32 UR26, UR11, UR4, UR26 ;  /* 0x000000040b1a72a5 */ /* 0x000fe2000f8e001a */
[----:B------:R-:W-:Y:S01]  /*5a40*/  IMAD.IADD R6, R64, 0x1, -R5 ;  /* 0x0000000140067824 */ /* 0x000fe200078e0a05 */
[----:B------:R-:W-:Y:S01]  /*5a50*/  IADD3 R8, R71, 0x80, RZ ;  /* 0x0000008047087810 */ /* 0x000fe20007ffe0ff */
[----:B------:R-:W-:Y:S01]  /*5a60*/  IMAD R5, R13, c[0x0][0x1e4], R2 ;  /* 0x000079000d057a24 */ /* 0x000fe200078e0202 */
[----:B------:R-:W-:Y:S01]  /*5a70*/  UIADD3 UR5, UR27, UR5, URZ ;  /* 0x000000051b057290 */ /* 0x000fe2000fffe03f */
[--C-:B------:R-:W-:Y:S01]  /*5a80*/  SHF.R.S32.HI R2, RZ, 0x1f, R9.reuse ;  /* 0x0000001fff027819 */ /* 0x100fe20000011409 */
[----:B------:R-:W-:Y:S01]  /*5a90*/  IMAD.MOV R12, RZ, RZ, -R9 ;  /* 0x000000ffff0c7224 */ /* 0x000fe200078e0a09 */
[----:B------:R-:W-:Y:S01]  /*5aa0*/  @!P1 SHF.R.S32.HI R11, RZ, 0x1f, R8 ;  /* 0x0000001fff0b9819 */ /* 0x000fe20000011408 */
[----:B------:R-:W-:Y:S01]  /*5ab0*/  IMAD.SHL.U32 R146, R43, 0x8, RZ ;  /* 0x000000082b927824 */ /* 0x000fe200078e00ff */
[----:B------:R-:W-:Y:S01]  /*5ac0*/  ISETP.GE.AND P5, PT, R8, c[0x0][0x198], PT ;  /* 0x0000660008007a0c */ /* 0x000fe20003fa6270 */
[----:B------:R-:W-:Y:S01]  /*5ad0*/  IMAD.U32 R17, RZ, RZ, UR27 ;  /* 0x0000001bff117e24 */ /* 0x000fe2000f8e00ff */
[----:B------:R-:W-:Y:S01]  /*5ae0*/  @!P1 LEA.HI R8, R11, R8, RZ, 0x3 ;  /* 0x000000080b089211 */ /* 0x000fe200078f18ff */
[----:B------:R-:W-:Y:S01]  /*5af0*/  IMAD.U32 R16, RZ, RZ, UR26 ;  /* 0x0000001aff107e24 */ /* 0x000fe2000f8e00ff */
[----:B------:R-:W-:Y:S01]  /*5b00*/  SHF.R.S32.HI R147, RZ, 0x1f, R146 ;  /* 0x0000001fff937819 */ /* 0x000fe20000011492 */
[----:B------:R-:W-:Y:S01]  /*5b10*/  IMAD.U32 R17, RZ, RZ, UR5 ;  /* 0x00000005ff117e24 */ /* 0x000fe2000f8e00ff */
[----:B------:R-:W-:Y:S01]  /*5b20*/  ULDC.64 UR4, c[0x0][0x1e8] ;  /* 0x00007a0000047ab9 */ /* 0x000fe20000000a00 */
[----:B------:R-:W-:Y:S01]  /*5b30*/  IMAD R2, R2, c[0x0][0x1b0], RZ ;  /* 0x00006c0002027a24 */ /* 0x000fe200078e02ff */
[----:B------:R-:W-:Y:S01]  /*5b40*/  UIMAD UR4, UR19, UR4, URZ ;  /* 0x00000004130472a4 */ /* 0x000fe2000f8e023f */
[----:B------:R-:W-:Y:S01]  /*5b50*/  IMAD R12, R12, c[0x0][0x2c4], R3 ;  /* 0x0000b1000c0c7a24 */ /* 0x000fe200078e0203 */
[----:B------:R-:W-:Y:S01]  /*5b60*/  SHF.R.S32.HI R11, RZ, 0x1f, R6 ;  /* 0x0000001fff0b7819 */ /* 0x000fe20000011406 */
[C---:B------:R-:W-:Y:S01]  /*5b70*/  IMAD R2, R9.reuse, c[0x0][0x1b4], R2 ;  /* 0x00006d0009027a24 */ /* 0x040fe200078e0202 */
[----:B------:R-:W-:Y:S01]  /*5b80*/  UIMAD UR9, UR20, UR5, UR4 ;  /* 0x00000005140972a4 */ /* 0x000fe2000f8e0204 */
[----:B------:R-:W-:Y:S01]  /*5b90*/  IMAD.WIDE.U32 R16, R9, c[0x0][0x1b0], R16 ;  /* 0x00006c0009107a25 */ /* 0x000fe200078e0010 */
[----:B------:R-:W-:Y:S01]  /*5ba0*/  SHF.R.S32.HI R9, RZ, 0x1f, R12 ;  /* 0x0000001fff097819 */ /* 0x000fe2000001140c */
[----:B------:R-:W-:Y:S01]  /*5bb0*/  ULDC.64 UR4, c[0x0][0x210] ;  /* 0x0000840000047ab9 */ /* 0x000fe20000000a00 */
[----:B------:R-:W-:Y:S01]  /*5bc0*/  LEA.HI R3, R11, R6, RZ, 0x3 ;  /* 0x000000060b037211 */ /* 0x000fe200078f18ff */
[----:B------:R-:W-:Y:S01]  /*5bd0*/  IMAD R4, R4, c[0x0][0x208], RZ ;  /* 0x0000820004047a24 */ /* 0x000fe200078e02ff */
[----:B------:R-:W-:Y:S01]  /*5be0*/  UIMAD UR4, UR19, UR4, URZ ;  /* 0x00000004130472a4 */ /* 0x000fe2000f8e023f */
[----:B------:R-:W-:Y:S01]  /*5bf0*/  IMAD.WIDE.U32 R18, R13, c[0x0][0x1e0], R146 ;  /* 0x000078000d127a25 */ /* 0x000fe200078e0092 */
[----:B------:R-:W-:Y:S01]  /*5c00*/  LOP3.LUT R11, R3, 0xfffffff8, RZ, 0xc0, !PT ;  /* 0xfffffff8030b7812 */ /* 0x000fe200078ec0ff */
[----:B------:R-:W-:Y:S01]  /*5c10*/  BSSY B0, `(.L_x_346) ;  /* 0x0000079000007945 */ /* 0x000fe20003800000 */
[----:B------:R-:W-:Y:S01]  /*5c20*/  UIMAD UR4, UR20, UR5, UR4 ;  /* 0x00000005140472a4 */ /* 0x000fe2000f8e0204 */
[----:B------:R-:W-:Y:S01]  /*5c30*/  IMAD R4, R13, c[0x0][0x20c], R4 ;  /* 0x000083000d047a24 */ /* 0x000fe200078e0204 */
[----:B------:R-:W-:Y:S01]  /*5c40*/  LEA.HI R145, R67, R64, RZ, 0x6 ;  /* 0x0000004043917211 */ /* 0x000fe200078f30ff */
[----:B------:R-:W-:Y:S01]  /*5c50*/  IMAD.WIDE.U32 R20, R13, c[0x0][0x208], R146 ;  /* 0x000082000d147a25 */ /* 0x000fe200078e0092 */
[----:B------:R-:W-:-:S02]  /*5c60*/  IADD3 R42, R146, 0x40, RZ ;  /* 0x00000040922a7810 */ /* 0x000fc40007ffe0ff */
[----:B------:R-:W-:Y:S01]  /*5c70*/  @!P1 LOP3.LUT R7, R7, 0xfffffff8, RZ, 0xc0, !PT ;  /* 0xfffffff807079812 */ /* 0x000fe200078ec0ff */
[----:B------:R-:W-:Y:S01]  /*5c80*/  IMAD.IADD R17, R17, 0x1, R2 ;  /* 0x0000000111117824 */ /* 0x000fe200078e0202 */
[----:B------:R-:W-:Y:S01]  /*5c90*/  @!P1 LOP3.LUT R8, R8, 0xfffffff8, RZ, 0xc0, !PT ;  /* 0xfffffff808089812 */ /* 0x000fe200078ec0ff */
[----:B------:R-:W-:Y:S01]  /*5ca0*/  IMAD R9, R9, c[0x0][0x1a8], RZ ;  /* 0x00006a0009097a24 */ /* 0x000fe200078e02ff */
[----:B------:R-:W-:Y:S01]  /*5cb0*/  LOP3.LUT R215, R215, 0xfffffffd, RZ, 0xc0, !PT ;  /* 0xfffffffdd7d77812 */ /* 0x000fe200078ec0ff */
[----:B------:R-:W-:Y:S02]  /*5cc0*/  IMAD.IADD R19, R19, 0x1, R5 ;  /* 0x0000000113137824 */ /* 0x000fe400078e0205 */
[----:B------:R-:W-:Y:S02]  /*5cd0*/  IMAD.IADD R21, R21, 0x1, R4 ;  /* 0x0000000115157824 */ /* 0x000fe400078e0204 */
[C---:B------:R-:W-:Y:S02]  /*5ce0*/  IMAD R9, R12.reuse, c[0x0][0x1ac], R9 ;  /* 0x00006b000c097a24 */ /* 0x040fe400078e0209 */
[----:B------:R-:W-:-:S04]  /*5cf0*/  IMAD.WIDE.U32 R4, R12, c[0x0][0x1a8], R16 ;  /* 0x00006a000c047a25 */ /* 0x000fc800078e0010 */
[----:B------:R-:W-:Y:S01]  /*5d00*/  IMAD.IADD R12, R5, 0x1, R9 ;  /* 0x00000001050c7824 */ /* 0x000fe200078e0209 */
[C---:B------:R-:W-:Y:S01]  /*5d10*/  LEA R13, P0, R4.reuse, c[0x0][0x160], 0x1 ;  /* 0x00005800040d7a11 */ /* 0x040fe200078008ff */
[----:B------:R-:W-:Y:S01]  /*5d20*/  IMAD.U32 R229, RZ, RZ, UR20 ;  /* 0x00000014ffe57e24 */ /* 0x000fe2000f8e00ff */
[----:B------:R-:W-:Y:S01]  /*5d30*/  @!P1 SHF.R.S32.HI R9, RZ, 0x1f, R42 ;  /* 0x0000001fff099819 */ /* 0x000fe2000001142a */
[----:B------:R-:W-:Y:S01]  /*5d40*/  IMAD.U32 R217, RZ, RZ, UR20 ;  /* 0x00000014ffd97e24 */ /* 0x000fe2000f8e00ff */
[----:B------:R-:W-:Y:S01]  /*5d50*/  LEA.HI.X R12, R4, c[0x0][0x164], R12, 0x1, P0 ;  /* 0x00005900040c7a11 */ /* 0x000fe200000f0c0c */
[----:B------:R-:W1:Y:S01]  /*5d60*/  SHFL.IDX PT, R16, R13, RZ, 0x181f ;  /* 0x00181fff0d107589 */ /* 0x000e6200000e0000 */
[----:B------:R-:W-:Y:S01]  /*5d70*/  IMAD.WIDE.U32 R228, R229, c[0x0][0x210], R20 ;  /* 0x00008400e5e47a25 */ /* 0x000fe200078e0014 */
[----:B------:R-:W-:Y:S02]  /*5d80*/  @!P1 LEA.HI R9, R9, R42, RZ, 0x3 ;  /* 0x0000002a09099211 */ /* 0x000fe400078f18ff */
[----:B------:R-:W3:Y:S01]  /*5d90*/  SHFL.IDX PT, R17, R12, RZ, 0x181f ;  /* 0x00181fff0c117589 */ /* 0x000ee200000e0000 */
[----:B------:R-:W-:Y:S01]  /*5da0*/  IMAD.WIDE.U32 R216, R217, c[0x0][0x1e8], R18 ;  /* 0x00007a00d9d87a25 */ /* 0x000fe200078e0012 */
[----:B------:R-:W-:Y:S01]  /*5db0*/  IADD3 R229, R229, UR4, RZ ;  /* 0x00000004e5e57c10 */ /* 0x000fe2000fffe0ff */
[----:B------:R-:W-:Y:S01]  /*5dc0*/  ULDC.64 UR4, c[0x0][0x350] ;  /* 0x0000d40000047ab9 */ /* 0x000fe20000000a00 */
[----:B------:R-:W-:Y:S01]  /*5dd0*/  @!P1 LOP3.LUT R9, R9, 0xfffffff8, RZ, 0xc0, !PT ;  /* 0xfffffff809099812 */ /* 0x000fe200078ec0ff */
[----:B------:R-:W-:Y:S01]  /*5de0*/  UISETP.NE.U32.AND UP0, UPT, URZ, UR4, UPT ;  /* 0x000000043f00728c */ /* 0x000fe2000bf05070 */
[----:B------:R-:W-:Y:S01]  /*5df0*/  IMAD.IADD R6, R6, 0x1, -R11 ;  /* 0x0000000106067824 */ /* 0x000fe200078e0a0b */
[----:B------:R-:W-:Y:S01]  /*5e00*/  IADD3 R217, R217, UR9, RZ ;  /* 0x00000009d9d97c10 */ /* 0x000fe2000fffe0ff */
[----:B------:R-:W-:Y:S01]  /*5e10*/  IMAD.SHL.U32 R149, R40, 0x40, RZ ;  /* 0x0000004028957824 */ /* 0x000fe200078e00ff */
[----:B------:R-:W-:Y:S01]  /*5e20*/  UISETP.NE.AND.EX UP0, UPT, URZ, UR5, UPT, UP0 ;  /* 0x000000053f00728c */ /* 0x000fe2000bf05300 */
[C---:B------:R-:W-:Y:S01]  /*5e30*/  IMAD.SHL.U32 R4, R6.reuse, 0x40, RZ ;  /* 0x0000004006047824 */ /* 0x040fe200078e00ff */
[----:B------:R-:W-:Y:S01]  /*5e40*/  LOP3.LUT P2, RZ, R6, 0x2, RZ, 0xc0, !PT ;  /* 0x0000000206ff7812 */ /* 0x000fe2000784c0ff */
[----:B------:R-:W-:Y:S01]  /*5e50*/  IMAD.SHL.U32 R145, R145, 0x8, RZ ;  /* 0x0000000891917824 */ /* 0x000fe200078e00ff */
[----:B------:R-:W-:Y:S01]  /*5e60*/  LOP3.LUT R149, R149, 0x1c0, RZ, 0xc0, !PT ;  /* 0x000001c095957812 */ /* 0x000fe200078ec0ff */
[----:B------:R-:W-:Y:S01]  /*5e70*/  IMAD.MOV.U32 R2, RZ, RZ, 0x10 ;  /* 0x00000010ff027424 */ /* 0x000fe200078e00ff */
[----:B------:R-:W-:Y:S01]  /*5e80*/  LOP3.LUT R4, R4, 0x1c0, RZ, 0xc0, !PT ;  /* 0x000001c004047812 */ /* 0x000fe200078ec0ff */
[----:B------:R-:W-:Y:S01]  /*5e90*/  IMAD.SHL.U32 R5, R60, 0x8, RZ ;  /* 0x000000083c057824 */ /* 0x000fe200078e00ff */
[----:B------:R-:W-:Y:S01]  /*5ea0*/  LOP3.LUT R145, R145, 0xfffffe00, RZ, 0xc0, !PT ;  /* 0xfffffe0091917812 */ /* 0x000fe200078ec0ff */
[----:B------:R-:W-:Y:S01]  /*5eb0*/  ULDC.64 UR4, c[0x0][0x1f0] ;  /* 0x00007c0000047ab9 */ /* 0x000fe20000000a00 */
[----:B------:R-:W-:-:S02]  /*5ec0*/  SHF.R.U32.HI R148, RZ, 0x3, R149 ;  /* 0x00000003ff947819 */ /* 0x000fc40000011695 */
[----:B-1----:R-:W-:Y:S02]  /*5ed0*/  @!P1 LEA R18, P0, R71, R16, 0x1 ;  /* 0x0000001047129211 */ /* 0x002fe400078008ff */
[----:B------:R-:W-:Y:S01]  /*5ee0*/  SEL R2, R2, 0xfffffff0, !P2 ;  /* 0xfffffff002027807 */ /* 0x000fe20005000000 */
[----:B---3--:R-:W-:Y:S01]  /*5ef0*/  @!P1 IMAD.WIDE R24, R7, 0x2, R16 ;  /* 0x0000000207189825 */ /* 0x008fe200078e0210 */
[----:B------:R-:W-:Y:S02]  /*5f00*/  @!P1 LEA.HI.X R19, R71, R17, R147, 0x1, P0 ;  /* 0x0000001147139211 */ /* 0x000fe400000f0c93 */
[----:B------:R-:W-:Y:S01]  /*5f10*/  ISETP.GE.AND P2, PT, R42, c[0x0][0x198], PT ;  /* 0x000066002a007a0c */ /* 0x000fe20003f46270 */
[----:B------:R-:W-:Y:S01]  /*5f20*/  @!P1 IMAD.WIDE R20, R9, 0x2, R16 ;  /* 0x0000000209149825 */ /* 0x000fe200078e0210 */
[----:B------:R-:W-:Y:S02]  /*5f30*/  LOP3.LUT R5, R4, 0x8, R5, 0xf8, !PT ;  /* 0x0000000804057812 */ /* 0x000fe400078ef805 */
[----:B------:R-:W-:Y:S01]  /*5f40*/  ISETP.NE.AND P0, PT, R10, RZ, PT ;  /* 0x000000ff0a00720c */ /* 0x000fe20003f05270 */
[----:B------:R-:W-:Y:S01]  /*5f50*/  @!P1 IMAD.WIDE R22, R8, 0x2, R16 ;  /* 0x0000000208169825 */ /* 0x000fe200078e0210 */
[----:B------:R-:W-:Y:S01]  /*5f60*/  SHF.R.U32.HI R4, RZ, 0x3, R4 ;  /* 0x00000003ff047819 */ /* 0x000fe20000011604 */
[----:B------:R1:W3:Y:S01]  /*5f70*/  SHFL.IDX PT, R16, R13, 0x1, 0x181f ;  /* 0x00381f000d107f89 */ /* 0x0002e200000e0000 */
[----:B------:R-:W-:Y:S01]  /*5f80*/  LOP3.LUT P6, RZ, R6, 0x4, RZ, 0xc0, !PT ;  /* 0x0000000406ff7812 */ /* 0x000fe200078cc0ff */
[----:B------:R-:W-:Y:S01]  /*5f90*/  IMAD.MOV.U32 R8, RZ, RZ, 0x20 ;  /* 0x00000020ff087424 */ /* 0x000fe200078e00ff */
[----:B------:R-:W-:Y:S01]  /*5fa0*/  P2R R6, PR, RZ, 0x1 ;  /* 0x00000001ff067803 */ /* 0x000fe20000000000 */
[----:B------:R-:W-:Y:S01]  /*5fb0*/  IMAD.SHL.U32 R9, R3, 0x40, RZ ;  /* 0x0000004003097824 */ /* 0x000fe200078e00ff */
[----:B------:R-:W-:Y:S01]  /*5fc0*/  LOP3.LUT R4, R5, R4, RZ, 0x3c, !PT ;  /* 0x0000000405047212 */ /* 0x000fe200078e3cff */
[----:B------:R1:W4:Y:S01]  /*5fd0*/  SHFL.IDX PT, R17, R12, 0x1, 0x181f ;  /* 0x00381f000c117f89 */ /* 0x00032200000e0000 */
[----:B------:R-:W-:-:S02]  /*5fe0*/  SEL R3, R8, 0xffffffe0, !P6 ;  /* 0xffffffe008037807 */ /* 0x000fc40007000000 */
[----:B------:R-:W-:Y:S02]  /*5ff0*/  LOP3.LUT R4, R4, 0xfffffe00, R9, 0xf8, !PT ;  /* 0xfffffe0004047812 */ /* 0x000fe400078ef809 */
[----:B------:R-:W-:Y:S01]  /*6000*/  ISETP.GE.AND P6, PT, R146, c[0x0][0x1d4], PT ;  /* 0x0000750092007a0c */ /* 0x000fe20003fc6270 */
[----:B--2---:R2:W5:Y:S01]  /*6010*/  @P3 R2UR UR10, R0 ;  /* 0x00000000000a33c2 */ /* 0x00456200000e0000 */
[----:B------:R-:W-:Y:S02]  /*6020*/  ISETP.GE.AND P3, PT, R71, c[0x0][0x198], PT ;  /* 0x0000660047007a0c */ /* 0x000fe40003f66270 */
[----:B--2---:R-:W-:Y:S01]  /*6030*/  LOP3.LUT R0, R149, 0x38, R146, 0xf8, !PT ;  /* 0x0000003895007812 */ /* 0x004fe200078ef892 */
[----:B-----5:R-:W-:-:S03]  /*6040*/  @UP1 USHF.R.S32.HI UR11, URZ, 0x1f, UR10 ;  /* 0x0000001f3f0b1899 */ /* 0x020fc6000801140a */
[----:B------:R-:W-:Y:S01]  /*6050*/  @!UP1 UMOV UR10, UR29 ;  /* 0x0000001d000a9c82 */ /* 0x000fe20008000000 */
[----:B------:R-:W-:Y:S01]  /*6060*/  LOP3.LUT R0, R145, R0, R148, 0xf6, !PT ;  /* 0x0000000091007212 */ /* 0x000fe200078ef694 */
[----:B------:R-:W-:Y:S02]  /*6070*/  USEL UR9, UR10, URZ, !UP0 ;  /* 0x0000003f0a097287 */ /* 0x000fe4000c000000 */
[----:B------:R-:W-:Y:S02]  /*6080*/  @!UP1 UMOV UR11, UR8 ;  /* 0x00000008000b9c82 */ /* 0x000fe40008000000 */
[----:B------:R-:W-:Y:S01]  /*6090*/  @!P1 IMAD.SHL.U32 R5, R0, 0x2, RZ ;  /* 0x0000000200059824 */ /* 0x000fe200078e00ff */
[----:B------:R-:W-:Y:S01]  /*60a0*/  USEL UR8, UR11, URZ, !UP0 ;  /* 0x0000003f0b087287 */ /* 0x000fe2000c000000 */
[----:B------:R-:W-:-:S03]  /*60b0*/  IMAD.U32 R7, RZ, RZ, UR9 ;  /* 0x00000009ff077e24 */ /* 0x000fc6000f8e00ff */
[----:B------:R2:W-:Y:S01]  /*60c0*/  @!P1 LDGSTS.E.BYPASS.LTC128B.128 [R5+0x10080], [R18.64], !P3 ;  /* 0x1008000012059fae */ /* 0x0005e2000d901d5e */
[C---:B------:R-:W-:Y:S01]  /*60d0*/  IMAD.WIDE.U32 R216, R7.reuse, c[0x0][0x1f0], R216 ;  /* 0x00007c0007d87a25 */ /* 0x040fe200078e00d8 */
[----:B------:R-:W-:Y:S02]  /*60e0*/  UIMAD UR4, UR8, UR4, URZ ;  /* 0x00000004080472a4 */ /* 0x000fe4000f8e023f */
[----:B------:R2:W-:Y:S01]  /*60f0*/  @!P1 LDGSTS.E.BYPASS.LTC128B.128 [R5+0x14080], [R20.64], !P2 ;  /* 0x1408000014059fae */ /* 0x0005e2000d101d5e */
[----:B------:R-:W-:Y:S01]  /*6100*/  IMAD.WIDE.U32 R228, R7, c[0x0][0x218], R228 ;  /* 0x0000860007e47a25 */ /* 0x000fe200078e00e4 */
[----:B------:R-:W-:Y:S01]  /*6110*/  IADD3 R7, R146, 0x80, RZ ;  /* 0x0000008092077810 */ /* 0x000fe20007ffe0ff */
[----:B------:R-:W-:Y:S01]  /*6120*/  UIMAD UR10, UR9, UR5, UR4 ;  /* 0x00000005090a72a4 */ /* 0x000fe2000f8e0204 */
[----:B------:R2:W-:Y:S02]  /*6130*/  @!P1 LDGSTS.E.BYPASS.LTC128B.128 [R5+0x18080], [R22.64], !P5 ;  /* 0x1808000016059fae */ /* 0x0005e4000e901d5e */
[----:B------:R-:W-:Y:S01]  /*6140*/  ISETP.GE.AND P0, PT, R7, c[0x0][0x1d4], PT ;  /* 0x0000750007007a0c */ /* 0x000fe20003f06270 */
[----:B------:R-:W-:Y:S01]  /*6150*/  ULDC.64 UR4, c[0x0][0x218] ;  /* 0x0000860000047ab9 */ /* 0x000fe20000000a00 */
[----:B------:R2:W-:Y:S01]  /*6160*/  @!P1 LDGSTS.E.BYPASS.LTC128B.128 [R5+0x1c080], [R24.64], !P4 ;  /* 0x1c08000018059fae */ /* 0x0005e2000e101d5e */
[----:B------:R-:W-:Y:S01]  /*6170*/  UIMAD UR4, UR8, UR4, URZ ;  /* 0x00000004080472a4 */ /* 0x000fe2000f8e023f */
[----:B------:R-:W-:-:S03]  /*6180*/  IADD3 R223, R217, UR10, RZ ;  /* 0x0000000ad9df7c10 */ /* 0x000fc6000fffe0ff */
[----:B------:R-:W-:-:S06]  /*6190*/  UIMAD UR4, UR9, UR5, UR4 ;  /* 0x00000005090472a4 */ /* 0x000fcc000f8e0204 */
[----:B------:R-:W-:Y:S02]  /*61a0*/  @P0 LOP3.LUT R215, R215, 0x2, RZ, 0xfc, !PT ;  /* 0x00000002d7d70812 */ /* 0x000fe400078efcff */
[----:B------:R-:W-:Y:S02]  /*61b0*/  IADD3 R221, R229, UR4, RZ ;  /* 0x00000004e5dd7c10 */ /* 0x000fe4000fffe0ff */
[----:B------:R-:W-:Y:S02]  /*61c0*/  LOP3.LUT R215, R215, 0xfffffffe, RZ, 0xc0, !PT ;  /* 0xfffffffed7d77812 */ /* 0x000fe400078ec0ff */
[----:B--2---:R-:W-:-:S04]  /*61d0*/  IADD3 R5, R146, 0xc0, RZ ;  /* 0x000000c092057810 */ /* 0x004fc80007ffe0ff */
[----:B------:R-:W-:-:S13]  /*61e0*/  ISETP.GE.AND P0, PT, R5, c[0x0][0x1d4], PT ;  /* 0x0000750005007a0c */ /* 0x000fda0003f06270 */
[----:B------:R-:W-:Y:S02]  /*61f0*/  @P0 LOP3.LUT R215, R215, 0x1, RZ, 0xfc, !PT ;  /* 0x00000001d7d70812 */ /* 0x000fe400078efcff */
[----:B------:R-:W-:Y:S02]  /*6200*/  ISETP.GE.AND P0, PT, R42, c[0x0][0x1d4], PT ;  /* 0x000075002a007a0c */ /* 0x000fe40003f06270 */
[----:B------:R-:W-:-:S11]  /*6210*/  LOP3.LUT R215, R215, 0xfffffffb, RZ, 0xc0, !PT ;  /* 0xfffffffbd7d77812 */ /* 0x000fd600078ec0ff */
[----:B------:R-:W-:Y:S02]  /*6220*/  @P0 LOP3.LUT R215, R215, 0x4, RZ, 0xfc, !PT ;  /* 0x00000004d7d70812 */ /* 0x000fe400078efcff */
[----:B------:R-:W-:-:S13]  /*6230*/  ISETP.NE.AND P0, PT, R6, RZ, PT ;  /* 0x000000ff0600720c */ /* 0x000fda0003f05270 */
[----:B------:R-:W-:Y:S05]  /*6240*/  @P0 BRA `(.L_x_347) ;  /* 0x0000015000000947 */ /* 0x000fea0003800000 */
[C---:B-1-34-:R-:W-:Y:S01]  /*6250*/  IADD3 R8, R71.reuse, 0x80, RZ ;  /* 0x0000008047087810 */ /* 0x05afe20007ffe0ff */
[----:B------:R-:W-:Y:S01]  /*6260*/  IMAD.SHL.U32 R11, R0, 0x2, RZ ;  /* 0x00000002000b7824 */ /* 0x000fe200078e00ff */
[----:B------:R-:W-:Y:S02]  /*6270*/  IADD3 R6, R71, 0xc0, RZ ;  /* 0x000000c047067810 */ /* 0x000fe40007ffe0ff */
[----:B------:R-:W-:Y:S02]  /*6280*/  SHF.R.S32.HI R9, RZ, 0x1f, R42 ;  /* 0x0000001fff097819 */ /* 0x000fe4000001142a */
[----:B------:R-:W-:Y:S02]  /*6290*/  SHF.R.S32.HI R7, RZ, 0x1f, R8 ;  /* 0x0000001fff077819 */ /* 0x000fe40000011408 */
[----:B------:R-:W-:Y:S02]  /*62a0*/  SHF.R.S32.HI R5, RZ, 0x1f, R6 ;  /* 0x0000001fff057819 */ /* 0x000fe40000011406 */
[----:B------:R-:W-:-:S02]  /*62b0*/  LEA.HI R9, R9, R42, RZ, 0x3 ;  /* 0x0000002a09097211 */ /* 0x000fc400078f18ff */
[----:B------:R-:W-:Y:S02]  /*62c0*/  LEA.HI R7, R7, R8, RZ, 0x3 ;  /* 0x0000000807077211 */ /* 0x000fe400078f18ff */
[----:B------:R-:W-:Y:S02]  /*62d0*/  LEA.HI R5, R5, R6, RZ, 0x3 ;  /* 0x0000000605057211 */ /* 0x000fe400078f18ff */
[----:B------:R-:W-:Y:S02]  /*62e0*/  LEA R18, P0, R71, R16, 0x1 ;  /* 0x0000001047127211 */ /* 0x000fe400078008ff */
[----:B------:R-:W-:Y:S02]  /*62f0*/  LOP3.LUT R9, R9, 0xfffffff8, RZ, 0xc0, !PT ;  /* 0xfffffff809097812 */ /* 0x000fe400078ec0ff */
[----:B------:R-:W-:Y:S02]  /*6300*/  LOP3.LUT R7, R7, 0xfffffff8, RZ, 0xc0, !PT ;  /* 0xfffffff807077812 */ /* 0x000fe400078ec0ff */
[----:B------:R-:W-:Y:S01]  /*6310*/  LOP3.LUT R5, R5, 0xfffffff8, RZ, 0xc0, !PT ;  /* 0xfffffff805057812 */ /* 0x000fe200078ec0ff */
[----:B------:R-:W-:Y:S01]  /*6320*/  IMAD.WIDE R8, R9, 0x2, R16 ;  /* 0x0000000209087825 */ /* 0x000fe200078e0210 */
[----:B------:R-:W-:-:S03]  /*6330*/  LEA.HI.X R19, R71, R17, R147, 0x1, P0 ;  /* 0x0000001147137211 */ /* 0x000fc600000f0c93 */
[--C-:B------:R-:W-:Y:S02]  /*6340*/  IMAD.WIDE R6, R7, 0x2, R16.reuse ;  /* 0x0000000207067825 */ /* 0x100fe400078e0210 */
[----:B------:R1:W-:Y:S02]  /*6350*/  LDGSTS.E.BYPASS.LTC128B.128 [R11+0x11080], [R18.64], !P3 ;  /* 0x11080000120b7fae */ /* 0x0003e4000d901d5e */
[----:B------:R-:W-:Y:S02]  /*6360*/  IMAD.WIDE R16, R5, 0x2, R16 ;  /* 0x0000000205107825 */ /* 0x000fe400078e0210 */
[----:B------:R1:W-:Y:S04]  /*6370*/  LDGSTS.E.BYPASS.LTC128B.128 [R11+0x15080], [R8.64], !P2 ;  /* 0x15080000080b7fae */ /* 0x0003e8000d101d5e */
[----:B------:R1:W-:Y:S04]  /*6380*/  LDGSTS.E.BYPASS.LTC128B.128 [R11+0x19080], [R6.64], !P5 ;  /* 0x19080000060b7fae */ /* 0x0003e8000e901d5e */
[----:B------:R1:W-:Y:S02]  /*6390*/  LDGSTS.E.BYPASS.LTC128B.128 [R11+0x1d080], [R16.64], !P4 ;  /* 0x1d080000100b7fae */ /* 0x0003e4000e101d5e */
.L_x_347:
[----:B-1-34-:R-:W-:Y:S05]  /*63a0*/  BSYNC B0 ;  /* 0x0000000000007941 */ /* 0x01afea0003800000 */
.L_x_346:
[----:B------:R-:W-:Y:S01]  /*63b0*/  IADD3 R5, R14, 0x40, RZ ;  /* 0x000000400e057810 */ /* 0x000fe20007ffe0ff */
[----:B------:R1:W2:Y:S01]  /*63c0*/  SHFL.IDX PT, R17, R12, 0x2, 0x181f ;  /* 0x00581f000c117f89 */ /* 0x0002a200000e0000 */
[----:B------:R-:W-:Y:S02]  /*63d0*/  BSSY B0, `(.L_x_348) ;  /* 0x000001b000007945 */ /* 0x000fe40003800000 */
[----:B------:R-:W-:Y:S01]  /*63e0*/  ISETP.GE.AND P0, PT, R5, UR7, PT ;  /* 0x0000000705007c0c */ /* 0x000fe2000bf06270 */
[----:B------:R1:W3:Y:S03]  /*63f0*/  SHFL.IDX PT, R16, R13, 0x2, 0x181f ;  /* 0x00581f000d107f89 */ /* 0x0002e600000e0000 */
[----:B------:R-:W-:-:S09]  /*6400*/  P2R R9, PR, RZ, 0x1 ;  /* 0x00000001ff097803 */ /* 0x000fd20000000000 */
[----:B------:R-:W-:Y:S05]  /*6410*/  @P0 BRA `(.L_x_349) ;  /* 0x0000016000000947 */ /* 0x000fea0003800000 */
[C---:B------:R-:W-:Y:S01]  /*6420*/  IADD3 R8, R71.reuse, 0x80, RZ ;  /* 0x0000008047087810 */ /* 0x040fe20007ffe0ff */
        /* <DEDUP_REMOVED lines=8> */
[----:B---3--:R-:W-:Y:S02]  /*64b0*/  LEA R18, P0, R71, R16, 0x1 ;  /* 0x0000001047127211 */ /* 0x008fe400078008ff */
[----:B------:R-:W-:Y:S02]  /*64c0*/  LOP3.LUT R11, R11, 0xfffffff8, RZ, 0xc0, !PT ;  /* 0xfffffff80b0b7812 */ /* 0x000fe400078ec0ff */
[----:B------:R-:W-:Y:S02]  /*64d0*/  LOP3.LUT R7, R7, 0xfffffff8, RZ, 0xc0, !PT ;  /* 0xfffffff807077812 */ /* 0x000fe400078ec0ff */
[----:B------:R-:W-:Y:S01]  /*64e0*/  LOP3.LUT R5, R5, 0xfffffff8, RZ, 0xc0, !PT ;  /* 0xfffffff805057812 */ /* 0x000fe200078ec0ff */
[----:B--2---:R-:W-:Y:S01]  /*64f0*/  IMAD.WIDE R20, R11, 0x2, R16 ;  /* 0x000000020b147825 */ /* 0x004fe200078e0210 */
[----:B------:R-:W-:-:S03]  /*6500*/  LEA.HI.X R19, R71, R17, R147, 0x1, P0 ;  /* 0x0000001147137211 */ /* 0x000fc600000f0c93 */
[--C-:B------:R-:W-:Y:S02]  /*6510*/  IMAD.WIDE R6, R7, 0x2, R16.reuse ;  /* 0x0000000207067825 */ /* 0x100fe400078e0210 */
[----:B------:R-:W-:Y:S01]  /*6520*/  @!PT LDS RZ, [RZ] ;  /* 0x00000000fffff984 */ /* 0x000fe20000000800 */
[----:B------:R2:W-:Y:S02]  /*6530*/  LDGSTS.E.BYPASS.LTC128B.128 [R15+0x12080], [R18.64], !P3 ;  /* 0x12080000120f7fae */ /* 0x0005e4000d901d5e */
[----:B------:R-:W-:Y:S02]  /*6540*/  IMAD.WIDE R16, R5, 0x2, R16 ;  /* 0x0000000205107825 */ /* 0x000fe400078e0210 */
[----:B------:R2:W-:Y:S04]  /*6550*/  LDGSTS.E.BYPASS.LTC128B.128 [R15+0x16080], [R20.64], !P2 ;  /* 0x16080000140f7fae */ /* 0x0005e8000d101d5e */
[----:B------:R2:W-:Y:S04]  /*6560*/  LDGSTS.E.BYPASS.LTC128B.128 [R15+0x1a080], [R6.64], !P5 ;  /* 0x1a080000060f7fae */ /* 0x0005e8000e901d5e */
[----:B------:R2:W-:Y:S02]  /*6570*/  LDGSTS.E.BYPASS.LTC128B.128 [R15+0x1e080], [R16.64], !P4 ;  /* 0x1e080000100f7fae */ /* 0x0005e4000e101d5e */
.L_x_349:
[----:B------:R-:W-:Y:S05]  /*6580*/  BSYNC B0 ;  /* 0x0000000000007941 */ /* 0x000fea0003800000 */
.L_x_348:
[----:B------:R-:W-:Y:S01]  /*6590*/  IADD3 R5, R14, 0x60, RZ ;  /* 0x000000600e057810 */ /* 0x000fe20007ffe0ff */
[----:B--2---:R2:W4:Y:S01]  /*65a0*/  SHFL.IDX PT, R17, R12, 0x3, 0x181f ;  /* 0x00781f000c117f89 */ /* 0x00452200000e0000 */
[----:B------:R-:W-:Y:S01]  /*65b0*/  UIADD3 UR10, UR13, -0x1, URZ ;  /* 0xffffffff0d0a7890 */ /* 0x000fe2000fffe03f */
[----:B------:R-:W-:Y:S01]  /*65c0*/  BSSY B0, `(.L_x_350) ;  /* 0x000001b000007945 */ /* 0x000fe20003800000 */
[----:B------:R-:W-:Y:S01]  /*65d0*/  ISETP.GE.AND P0, PT, R5, UR7, PT ;  /* 0x0000000705007c0c */ /* 0x000fe2000bf06270 */
[----:B---3--:R2:W3:Y:S03]  /*65e0*/  SHFL.IDX PT, R16, R13, 0x3, 0x181f ;  /* 0x00781f000d107f89 */ /* 0x0084e600000e0000 */
[----:B------:R-:W-:-:S09]  /*65f0*/  P2R R8, PR, RZ, 0x1 ;  /* 0x00000001ff087803 */ /* 0x000fd20000000000 */
[----:B------:R-:W-:Y:S05]  /*6600*/  @P0 BRA `(.L_x_351) ;  /* 0x0000016000000947 */ /* 0x000fea0003800000 */
[----:B------:R-:W-:Y:S01]  /*6610*/  SHF.R.S32.HI R5, RZ, 0x1f, R42 ;  /* 0x0000001fff057819 */ /* 0x000fe2000001142a */
[----:B------:R-:W-:Y:S01]  /*6620*/  IMAD.SHL.U32 R7, R0, 0x2, RZ ;  /* 0x0000000200077824 */ /* 0x000fe200078e00ff */
[----:B------:R-:W-:Y:S02]  /*6630*/  IADD3 R6, R71, 0x80, RZ ;  /* 0x0000008047067810 */ /* 0x000fe40007ffe0ff */
[----:B------:R-:W-:Y:S02]  /*6640*/  LEA.HI R5, R5, R42, RZ, 0x3 ;  /* 0x0000002a05057211 */ /* 0x000fe400078f18ff */
[----:B-123--:R-:W-:Y:S02]  /*6650*/  LEA R12, P0, R71, R16, 0x1 ;  /* 0x00000010470c7211 */ /* 0x00efe400078008ff */
[----:B------:R-:W-:Y:S02]  /*6660*/  LOP3.LUT R5, R5, 0xfffffff8, RZ, 0xc0, !PT ;  /* 0xfffffff805057812 */ /* 0x000fe400078ec0ff */
[----:B----4-:R-:W-:-:S03]  /*6670*/  LEA.HI.X R13, R71, R17, R147, 0x1, P0 ;  /* 0x00000011470d7211 */ /* 0x010fc600000f0c93 */
[----:B------:R-:W-:Y:S01]  /*6680*/  IMAD.WIDE R20, R5, 0x2, R16 ;  /* 0x0000000205147825 */ /* 0x000fe200078e0210 */
[----:B------:R-:W-:Y:S01]  /*6690*/  SHF.R.S32.HI R5, RZ, 0x1f, R6 ;  /* 0x0000001fff057819 */ /* 0x000fe20000011406 */
[----:B------:R-:W-:Y:S01]  /*66a0*/  @!PT LDS RZ, [RZ] ;  /* 0x00000000fffff984 */ /* 0x000fe20000000800 */
[----:B------:R1:W-:Y:S03]  /*66b0*/  LDGSTS.E.BYPASS.LTC128B.128 [R7+0x13080], [R12.64], !P3 ;  /* 0x130800000c077fae */ /* 0x0003e6000d901d5e */
[----:B------:R-:W-:Y:S01]  /*66c0*/  LEA.HI R5, R5, R6, RZ, 0x3 ;  /* 0x0000000605057211 */ /* 0x000fe200078f18ff */
[----:B------:R1:W-:Y:S01]  /*66d0*/  LDGSTS.E.BYPASS.LTC128B.128 [R7+0x17080], [R20.64], !P2 ;  /* 0x1708000014077fae */ /* 0x0003e2000d101d5e */
[----:B------:R-:W-:Y:S02]  /*66e0*/  IADD3 R6, R71, 0xc0, RZ ;  /* 0x000000c047067810 */ /* 0x000fe40007ffe0ff */
[----:B------:R-:W-:-:S05]  /*66f0*/  LOP3.LUT R5, R5, 0xfffffff8, RZ, 0xc0, !PT ;  /* 0xfffffff805057812 */ /* 0x000fca00078ec0ff */
[----:B------:R-:W-:Y:S01]  /*6700*/  IMAD.WIDE R18, R5, 0x2, R16 ;  /* 0x0000000205127825 */ /* 0x000fe200078e0210 */
[----:B------:R-:W-:-:S04]  /*6710*/  SHF.R.S32.HI R5, RZ, 0x1f, R6 ;  /* 0x0000001fff057819 */ /* 0x000fc80000011406 */
[----:B------:R-:W-:Y:S01]  /*6720*/  LEA.HI R5, R5, R6, RZ, 0x3 ;  /* 0x0000000605057211 */ /* 0x000fe200078f18ff */
[----:B------:R1:W-:Y:S03]  /*6730*/  LDGSTS.E.BYPASS.LTC128B.128 [R7+0x1b080], [R18.64], !P5 ;  /* 0x1b08000012077fae */ /* 0x0003e6000e901d5e */
[----:B------:R-:W-:-:S05]  /*6740*/  LOP3.LUT R5, R5, 0xfffffff8, RZ, 0xc0, !PT ;  /* 0xfffffff805057812 */ /* 0x000fca00078ec0ff */
[----:B------:R-:W-:-:S05]  /*6750*/  IMAD.WIDE R16, R5, 0x2, R16 ;  /* 0x0000000205107825 */ /* 0x000fca00078e0210 */
[----:B------:R1:W-:Y:S02]  /*6760*/  LDGSTS.E.BYPASS.LTC128B.128 [R7+0x1f080], [R16.64], !P4 ;  /* 0x1f08000010077fae */ /* 0x0003e4000e101d5e */
.L_x_351:
[----:B------:R-:W-:Y:S05]  /*6770*/  BSYNC B0 ;  /* 0x0000000000007941 */ /* 0x000fea0003800000 */
.L_x_350:
[----:B------:R-:W-:Y:S01]  /*6780*/  USHF.L.U32 UR9, UR10, 0x5, URZ ;  /* 0x000000050a097899 */ /* 0x000fe2000800063f */
[----:B------:R-:W0:Y:S01]  /*6790*/  LDGDEPBAR ;  /* 0x00000000000079af */ /* 0x000e220000000000 */
[----:B------:R-:W-:Y:S01]  /*67a0*/  ULDC.64 UR4, c[0x0][0x1e0] ;  /* 0x0000780000047ab9 */ /* 0x000fe20000000a00 */
[C---:B------:R-:W-:Y:S01]  /*67b0*/  LOP3.LUT P5, RZ, R215.reuse, 0x4, RZ, 0xc0, !PT ;  /* 0x00000004d7ff7812 */ /* 0x040fe200078ac0ff */
[----:B------:R-:W-:Y:S01]  /*67c0*/  UMOV UR11, 0x5 ;  /* 0x00000005000b7882 */ /* 0x000fe20000000000 */
[----:B------:R-:W-:Y:S01]  /*67d0*/  BAR.SYNC.DEFER_BLOCKING 0x0 ;  /* 0x0000000000007b1d */ /* 0x000fe20000010000 */
[----:B------:R-:W-:Y:S01]  /*67e0*/  IMAD.U32 R5, RZ, RZ, UR9 ;  /* 0x00000009ff057e24 */ /* 0x000fe2000f8e00ff */
[----:B------:R-:W-:Y:S01]  /*67f0*/  USHF.L.U32 UR8, UR4, 0x5, URZ ;  /* 0x0000000504087899 */ /* 0x000fe2000800063f */
[C---:B------:R-:W-:Y:S01]  /*6800*/  LOP3.LUT P4, RZ, R215.reuse, 0x2, RZ, 0xc0, !PT ;  /* 0x00000002d7ff7812 */ /* 0x040fe2000788c0ff */
[----:B------:R-:W-:Y:S01]  /*6810*/  USHF.L.U64.HI UR11, UR4, UR11, UR5 ;  /* 0x0000000b040b7299 */ /* 0x000fe20008010205 */
[----:B------:R-:W-:Y:S01]  /*6820*/  LOP3.LUT P3, RZ, R215, 0x1, RZ, 0xc0, !PT ;  /* 0x00000001d7ff7812 */ /* 0x000fe2000786c0ff */
[----:B------:R-:W-:Y:S01]  /*6830*/  USHF.R.S32.HI UR12, URZ, 0x1f, UR10 ;  /* 0x0000001f3f0c7899 */ /* 0x000fe2000801140a */
[----:B------:R-:W-:Y:S01]  /*6840*/  IADD3 R6, -R5, UR16, -R40 ;  /* 0x0000001005067c10 */ /* 0x000fe2000fffe928 */
[----:B-1----:R-:W-:Y:S01]  /*6850*/  IMAD.U32 R7, RZ, RZ, UR8 ;  /* 0x00000008ff077e24 */ /* 0x002fe2000f8e00ff */
[----:B------:R-:W-:-:S02]  /*6860*/  SEL R41, RZ, 0x1, P6 ;  /* 0x00000001ff297807 */ /* 0x000fc40003000000 */
[----:B------:R-:W-:-:S13]  /*6870*/  ISETP.GE.AND P0, PT, R6, 0x1, PT ;  /* 0x000000010600780c */ /* 0x000fda0003f06270 */
[----:B------:R-:W-:Y:S01]  /*6880*/  VOTEU.ANY UP0, P0 ;  /* 0x00000000003f7886 */ /* 0x000fe20000000100 */
[----:B------:R-:W-:Y:S02]  /*6890*/  @P0 IMAD.MOV.U32 R222, RZ, RZ, R216 ;  /* 0x000000ffffde0224 */ /* 0x000fe400078e00d8 */
[----:B------:R-:W-:Y:S02]  /*68a0*/  @P0 IMAD.SHL.U32 R11, R0, 0x2, RZ ;  /* 0x00000002000b0824 */ /* 0x000fe400078e00ff */
[----:B------:R-:W-:Y:S01]  /*68b0*/  @UP0 UIMAD UR4, UR11, UR10, URZ ;  /* 0x0000000a0b0402a4 */ /* 0x000fe2000f8e023f */
[----:B---34-:R-:W-:-:S03]  /*68c0*/  @P0 IMAD.WIDE.U32 R16, R7, UR10, R222 ;  /* 0x0000000a07100c25 */ /* 0x018fc6000f8e00de */
[----:B------:R-:W-:Y:S02]  /*68d0*/  @UP0 UIMAD UR4, UR12, UR8, UR4 ;  /* 0x000000080c0402a4 */ /* 0x000fe4000f8e0204 */
[----:B--2---:R-:W-:-:S04]  /*68e0*/  @P0 LEA R12, P2, R16, c[0x0][0x1c8], 0x1 ;  /* 0x00007200100c0a11 */ /* 0x004fc800078408ff */
[----:B------:R-:W-:-:S04]  /*68f0*/  @P0 IADD3 R6, R17, UR4, RZ ;  /* 0x0000000411060c10 */ /* 0x000fc8000fffe0ff */
[----:B------:R-:W-:Y:S02]  /*6900*/  @P0 LEA.HI.X R13, R16, c[0x0][0x1cc], R6, 0x1, P2 ;  /* 0x00007300100d0a11 */ /* 0x000fe400010f0c06 */
[----:B------:R-:W-:-:S03]  /*6910*/  LEA.HI R6, R67, R64, RZ, 0x5 ;  /* 0x0000004043067211 */ /* 0x000fc600078f28ff */
[----:B------:R-:W-:Y:S01]  /*6920*/  @!PT LDS RZ, [RZ] ;  /* 0x00000000fffff984 */ /* 0x000fe20000000800 */
[----:B------:R-:W-:Y:S01]  /*6930*/  @!PT LDS RZ, [RZ] ;  /* 0x00000000fffff984 */ /* 0x000fe20000000800 */
[----:B------:R-:W-:Y:S01]  /*6940*/  @!PT LDS RZ, [RZ] ;  /* 0x00000000fffff984 */ /* 0x000fe20000000800 */
[----:B------:R1:W-:Y:S01]  /*6950*/  @P0 LDGSTS.E.BYPASS.LTC128B.128 [R11+0xc080], [R12.64], !P6 ;  /* 0x0c0800000c0b0fae */ /* 0x0003e2000f101d5e */
[----:B------:R-:W-:-:S03]  /*6960*/  SHF.R.S32.HI R73, RZ, 0x5, R6 ;  /* 0x00000005ff497819 */ /* 0x000fc60000011406 */
[----:B------:R1:W-:Y:S04]  /*6970*/  @P0 LDGSTS.E.BYPASS.LTC128B.128 [R11+0xd080], [R12.64+0x80], !P5 ;  /* 0x0d0800800c0b0fae */ /* 0x0003e8000e901d5e */
[----:B------:R1:W-:Y:S04]  /*6980*/  @P0 LDGSTS.E.BYPASS.LTC128B.128 [R11+0xe080], [R12.64+0x100], !P4 ;  /* 0x0e0801000c0b0fae */ /* 0x0003e8000e101d5e */
[----:B------:R1:W-:Y:S01]  /*6990*/  @P0 LDGSTS.E.BYPASS.LTC128B.128 [R11+0xf080], [R12.64+0x180], !P3 ;  /* 0x0f0801800c0b0fae */ /* 0x0003e2000d901d5e */
[----:B------:R-:W-:-:S03]  /*69a0*/  ISETP.LT.AND P0, PT, RZ, c[0x0][0x27c], PT ;  /* 0x00009f00ff007a0c */ /* 0x000fc60003f01270 */
[----:B------:R-:W0:Y:S10]  /*69b0*/  LDGDEPBAR ;  /* 0x00000000000079af */ /* 0x000e340000000000 */
[----:B------:R-:W-:Y:S05]  /*69c0*/  @P0 BRA `(.L_x_352) ;  /* 0x0000002000000947 */ /* 0x000fea0003800000 */
[----:B------:R-:W-:-:S04]  /*69d0*/  DEPBAR.LE SB0, 0x1 ;  /* 0x000080400000791a */ /* 0x000fc80000000000 */
[----:B------:R-:W-:Y:S05]  /*69e0*/  BRA `(.L_x_353) ;  /* 0x00009b6000007947 */ /* 0x000fea0003800000 */
.L_x_352:
[----:B------:R-:W-:Y:S01]  /*69f0*/  ULDC.U8 UR4, c[0x0][0x298] ;  /* 0x0000a60000047ab9 */ /* 0x000fe20000000000 */
[----:B------:R-:W-:Y:S01]  /*6a00*/  SHF.R.S32.HI R18, RZ, 0x1f, R65 ;  /* 0x0000001fff127819 */ /* 0x000fe20000011441 */
[----:B------:R-:W-:Y:S01]  /*6a10*/  IMAD.WIDE.U32 R16, R65, c[0x0][0x280], RZ ;  /* 0x0000a00041107a25 */ /* 0x000fe200078e00ff */
[----:B------:R-:W-:Y:S01]  /*6a20*/  ISETP.NE.AND P0, PT, RZ, UR4, PT ;  /* 0x00000004ff007c0c */ /* 0x000fe2000bf05270 */
[----:B------:R-:W-:Y:S01]  /*6a30*/  BSSY B2, `(.L_x_353) ;  /* 0x00009b1000027945 */ /* 0x000fe20003800000 */
[----:B-1----:R-:W-:Y:S01]  /*6a40*/  LEA R11, R43, R14, 0x5 ;  /* 0x0000000e2b0b7211 */ /* 0x002fe200078e28ff */
[----:B------:R-:W-:Y:S01]  /*6a50*/  IMAD R12, R18, c[0x0][0x280], RZ ;  /* 0x0000a000120c7a24 */ /* 0x000fe200078e02ff */
[----:B------:R-:W-:Y:S01]  /*6a60*/  SHF.L.U32 R150, R0, 0x1, RZ ;  /* 0x0000000100967819 */ /* 0x000fe200000006ff */
[----:B------:R-:W-:Y:S02]  /*6a70*/  IMAD R18, R18, c[0x0][0x290], RZ ;  /* 0x0000a40012127a24 */ /* 0x000fe400078e02ff */
[----:B------:R-:W-:-:S02]  /*6a80*/  IMAD R12, R65, c[0x0][0x284], R12 ;  /* 0x0000a100410c7a24 */ /* 0x000fc400078e020c */
[C---:B------:R-:W-:Y:S02]  /*6a90*/  IMAD R13, R65.reuse, c[0x0][0x294], R18 ;  /* 0x0000a500410d7a24 */ /* 0x040fe400078e0212 */
[----:B------:R-:W-:Y:S01]  /*6aa0*/  IMAD.WIDE.U32 R20, R65, c[0x0][0x290], RZ ;  /* 0x0000a40041147a25 */ /* 0x000fe200078e00ff */
[----:B------:R-:W-:-:S04]  /*6ab0*/  IADD3 R15, R12, R17, RZ ;  /* 0x000000110c0f7210 */ /* 0x000fc80007ffe0ff */
[----:B------:R-:W-:Y:S01]  /*6ac0*/  IADD3 R13, R13, R21, RZ ;  /* 0x000000150d0d7210 */ /* 0x000fe20007ffe0ff */
[----:B------:R-:W-:Y:S05]  /*6ad0*/  @!P0 BRA `(.L_x_354) ;  /* 0x00004ae000008947 */ /* 0x000fea0003800000 */
[----:B------:R-:W-:Y:S01]  /*6ae0*/  PLOP3.LUT P0, PT, PT, PT, UP3, 0x80, 0x0 ;  /* 0x000000000000781c */ /* 0x000fe20003f0f038 */
[----:B------:R-:W-:Y:S01]  /*6af0*/  IMAD.MOV.U32 R14, RZ, RZ, R16 ;  /* 0x000000ffff0e7224 */ /* 0x000fe200078e0010 */
        /* <DEDUP_REMOVED lines=9> */
[----:B------:R-:W-:-:S02]  /*6b90*/  CS2R R128, SRZ ;  /* 0x0000000000807805 */ /* 0x000fc4000001ff00 */
[----:B------:R-:W-:Y:S01]  /*6ba0*/  @P0 IMAD.HI.U32 R12, R11, c[0x0][0x2c8], RZ ;  /* 0x0000b2000b0c0a27 */ /* 0x000fe200078e00ff */
[----:B------:R-:W-:-:S13]  /*6bb0*/  PLOP3.LUT P0, PT, PT, PT, UP3, 0x80, 0x0 ;  /* 0x000000000000781c */ /* 0x000fda0003f0f038 */
[----:B------:R-:W-:-:S04]  /*6bc0*/  @P0 SHF.R.U32.HI R11, RZ, c[0x0][0x2cc], R12 ;  /* 0x0000b300ff0b0a19 */ /* 0x000fc8000001160c */
[----:B------:R-:W-:Y:S01]  /*6bd0*/  SHF.R.S32.HI R12, RZ, 0x1f, R11 ;  /* 0x0000001fff0c7819 */ /* 0x000fe2000001140b */
[----:B------:R-:W-:-:S04]  /*6be0*/  IMAD.WIDE.U32 R14, R11, c[0x0][0x280], R14 ;  /* 0x0000a0000b0e7a25 */ /* 0x000fc800078e000e */
[----:B------:R-:W-:Y:S01]  /*6bf0*/  IMAD R18, R12, c[0x0][0x280], RZ ;  /* 0x0000a0000c127a24 */ /* 0x000fe200078e02ff */
[----:B------:R-:W-:-:S03]  /*6c00*/  LEA R16, P0, R14, c[0x0][0x270], 0x1 ;  /* 0x00009c000e107a11 */ /* 0x000fc600078008ff */
[----:B------:R-:W-:Y:S02]  /*6c10*/  IMAD R18, R11, c[0x0][0x284], R18 ;  /* 0x0000a1000b127a24 */ /* 0x000fe400078e0212 */
[----:B------:R1:W2:Y:S03]  /*6c20*/  SHFL.IDX PT, R24, R16, RZ, 0x181f ;  /* 0x00181fff10187589 */ /* 0x0002a600000e0000 */
[----:B------:R-:W-:-:S04]  /*6c30*/  IADD3 R18, R15, R18, RZ ;  /* 0x000000120f127210 */ /* 0x000fc80007ffe0ff */
[----:B------:R-:W-:Y:S01]  /*6c40*/  LEA.HI.X R18, R14, c[0x0][0x274], R18, 0x1, P0 ;  /* 0x00009d000e127a11 */ /* 0x000fe200000f0c12 */
[----:B------:R-:W-:Y:S02]  /*6c50*/  IMAD R14, R12, c[0x0][0x290], RZ ;  /* 0x0000a4000c0e7a24 */ /* 0x000fe400078e02ff */
[----:B------:R-:W-:Y:S02]  /*6c60*/  IMAD.MOV.U32 R12, RZ, RZ, R20 ;  /* 0x000000ffff0c7224 */ /* 0x000fe400078e0014 */
[----:B------:R1:W3:Y:S02]  /*6c70*/  SHFL.IDX PT, R25, R18, RZ, 0x181f ;  /* 0x00181fff12197589 */ /* 0x0002e400000e0000 */
[----:B------:R-:W-:-:S04]  /*6c80*/  IMAD.WIDE.U32 R20, R11, c[0x0][0x290], R12 ;  /* 0x0000a4000b147a25 */ /* 0x000fc800078e000c */
[----:B------:R-:W-:Y:S01]  /*6c90*/  IMAD R13, R11, c[0x0][0x294], R14 ;  /* 0x0000a5000b0d7a24 */ /* 0x000fe200078e020e */
[----:B------:R-:W-:-:S04]  /*6ca0*/  LEA R12, P0, R20, c[0x0][0x288], 0x1 ;  /* 0x0000a200140c7a11 */ /* 0x000fc800078008ff */
[----:B------:R-:W-:Y:S01]  /*6cb0*/  IADD3 R13, R21, R13, RZ ;  /* 0x0000000d150d7210 */ /* 0x000fe20007ffe0ff */
[----:B------:R1:W4:Y:S03]  /*6cc0*/  SHFL.IDX PT, R22, R12, RZ, 0x181f ;  /* 0x00181fff0c167589 */ /* 0x00032600000e0000 */
[----:B------:R-:W-:Y:S01]  /*6cd0*/  LEA.HI.X R13, R20, c[0x0][0x28c], R13, 0x1, P0 ;  /* 0x0000a300140d7a11 */ /* 0x000fe200000f0c0d */
[----:B------:R-:W-:-:S04]  /*6ce0*/  IMAD.SHL.U32 R20, R43, 0x4, RZ ;  /* 0x000000042b147824 */ /* 0x000fc800078e00ff */
[----:B------:R1:W1:Y:S01]  /*6cf0*/  SHFL.IDX PT, R23, R13, RZ, 0x181f ;  /* 0x00181fff0d177589 */ /* 0x00026200000e0000 */
[----:B------:R-:W-:Y:S05]  /*6d00*/  @P1 BRA `(.L_x_356) ;  /* 0x0000028000001947 */ /* 0x000fea0003800000 */
[C---:B--2---:R-:W-:Y:S01]  /*6d10*/  ISETP.GE.AND P0, PT, R20.reuse, c[0x0][0x27c], PT ;  /* 0x00009f0014007a0c */ /* 0x044fe20003f06270 */
[----:B------:R-:W-:Y:S01]  /*6d20*/  CS2R R130, SRZ ;  /* 0x0000000000827805 */ /* 0x000fe2000001ff00 */
[----:B------:R-:W-:Y:S01]  /*6d30*/  CS2R R128, SRZ ;  /* 0x0000000000807805 */ /* 0x000fe2000001ff00 */
[----:B------:R-:W-:-:S10]  /*6d40*/  IADD3 R11, R20, 0x20, RZ ;  /* 0x00000020140b7810 */ /* 0x000fd40007ffe0ff */
[----:B---3--:R-:W-:-:S04]  /*6d50*/  @!P0 IMAD.WIDE R28, R20, 0x2, R24 ;  /* 0x00000002141c8825 */ /* 0x008fc800078e0218 */
[----:B-1--4-:R-:W-:Y:S01]  /*6d60*/  @!P0 IMAD.WIDE R26, R20, 0x2, R22 ;  /* 0x00000002141a8825 */ /* 0x012fe200078e0216 */
[----:B------:R1:W5:Y:S04]  /*6d70*/  @!P0 LD.E.64 R130, [R28.64] ;  /* 0x0000001e1c828980 */ /* 0x000368000c101b00 */
[----:B------:R2:W5:Y:S01]  /*6d80*/  @!P0 LD.E.64 R128, [R26.64] ;  /* 0x0000001e1a808980 */ /* 0x000562000c101b00 */
[----:B------:R-:W-:Y:S01]  /*6d90*/  ISETP.GE.AND P0, PT, R11, c[0x0][0x27c], PT ;  /* 0x00009f000b007a0c */ /* 0x000fe20003f06270 */
[----:B------:R-:W-:Y:S01]  /*6da0*/  CS2R R154, SRZ ;  /* 0x00000000009a7805 */ /* 0x000fe2000001ff00 */
[----:B------:R-:W-:-:S11]  /*6db0*/  CS2R R152, SRZ ;  /* 0x0000000000987805 */ /* 0x000fd6000001ff00 */
[----:B------:R-:W-:-:S04]  /*6dc0*/  @!P0 SHF.R.S32.HI R14, RZ, 0x1f, R11 ;  /* 0x0000001fff0e8819 */ /* 0x000fc8000001140b */
[----:B------:R-:W-:-:S04]  /*6dd0*/  @!P0 LEA.HI R11, R14, R11, RZ, 0x2 ;  /* 0x0000000b0e0b8211 */ /* 0x000fc800078f10ff */
[----:B------:R-:W-:-:S05]  /*6de0*/  @!P0 LOP3.LUT R11, R11, 0xfffffffc, RZ, 0xc0, !PT ;  /* 0xfffffffc0b0b8812 */ /* 0x000fca00078ec0ff */
[----:B------:R-:W-:-:S04]  /*6df0*/  @!P0 IMAD.WIDE R30, R11, 0x2, R24 ;  /* 0x000000020b1e8825 */ /* 0x000fc800078e0218 */
[----:B------:R-:W-:Y:S01]  /*6e00*/  @!P0 IMAD.WIDE R32, R11, 0x2, R22 ;  /* 0x000000020b208825 */ /* 0x000fe200078e0216 */
[----:B------:R-:W-:Y:S01]  /*6e10*/  IADD3 R11, R20, 0x40, RZ ;  /* 0x00000040140b7810 */ /* 0x000fe20007ffe0ff */
        /* <DEDUP_REMOVED lines=8> */
[----:B--2---:R-:W-:-:S04]  /*6ea0*/  @!P0 IMAD.WIDE R26, R11, 0x2, R24 ;  /* 0x000000020b1a8825 */ /* 0x004fc800078e0218 */
[----:B-1----:R-:W-:Y:S01]  /*6eb0*/  @!P0 IMAD.WIDE R28, R11, 0x2, R22 ;  /* 0x000000020b1c8825 */ /* 0x002fe200078e0216 */
        /* <DEDUP_REMOVED lines=11> */
[----:B------:R3:W5:Y:S04]  /*6f70*/  @!P0 LD.E.64 R144, [R24.64] ;  /* 0x0000001e18908980 */ /* 0x000768000c101b00 */
[----:B------:R3:W5:Y:S02]  /*6f80*/  @!P0 LD.E.64 R142, [R22.64] ;  /* 0x0000001e168e8980 */ /* 0x000764000c101b00 */
.L_x_356:
[----:B--2---:R-:W-:Y:S05]  /*6f90*/  BSYNC B0 ;  /* 0x0000000000007941 */ /* 0x004fea0003800000 */
.L_x_355:
[----:B------:R-:W-:Y:S01]  /*6fa0*/  ISETP.NE.AND P0, PT, R10, RZ, PT ;  /* 0x000000ff0a00720c */ /* 0x000fe20003f05270 */
[----:B-----5:R-:W-:Y:S01]  /*6fb0*/  IMAD.MOV.U32 R11, RZ, RZ, R148 ;  /* 0x000000ffff0b7224 */ /* 0x020fe200078e0094 */
[----:B-1-3--:R1:W2:Y:S01]  /*6fc0*/  SHFL.IDX PT, R23, R18, 0x1, 0x181f ;  /* 0x00381f0012177f89 */ /* 0x00a2a200000e0000 */
[----:B------:R-:W-:Y:S01]  /*6fd0*/  IMAD.MOV.U32 R10, RZ, RZ, R149 ;  /* 0x000000ffff0a7224 */ /* 0x000fe200078e0095 */
[----:B------:R-:W-:Y:S01]  /*6fe0*/  BSSY B0, `(.L_x_357) ;  /* 0x0000052000007945 */ /* 0x000fe20003800000 */
        /* <DEDUP_REMOVED lines=25> */
[----:B----4-:R1:W3:Y:S01]  /*7180*/  SHFL.IDX PT, R22, R16, 0x1, 0x181f ;  /* 0x00381f0010167f89 */ /* 0x0102e200000e0000 */
[----:B------:R-:W-:Y:S01]  /*7190*/  IMAD.MOV.U32 R10, RZ, RZ, R129 ;  /* 0x000000ffff0a7224 */ /* 0x000fe200078e0081 */
[----:B------:R-:W-:Y:S01]  /*71a0*/  PRMT R117, R19, 0x7610, R117 ;  /* 0x0000761013757816 */ /* 0x000fe20000000075 */
[----:B------:R-:W-:Y:S01]  /*71b0*/  CS2R R114, SRZ ;  /* 0x0000000000727805 */ /* 0x000fe2000001ff00 */
[----:B------:R1:W4:Y:S01]  /*71c0*/  SHFL.IDX PT, R15, R13, 0x1, 0x181f ;  /* 0x00381f000d0f7f89 */ /* 0x00032200000e0000 */
[----:B------:R-:W-:Y:S01]  /*71d0*/  PRMT R116, R17, 0x7610, R116 ;  /* 0x0000761011747816 */ /* 0x000fe20000000074 */
[----:B------:R-:W-:Y:S01]  /*71e0*/  CS2R R122, SRZ ;  /* 0x00000000007a7805 */ /* 0x000fe2000001ff00 */
[----:B------:R-:W-:Y:S01]  /*71f0*/  PRMT R125, R11, 0x7610, R125 ;  /* 0x000076100b7d7816 */ /* 0x000fe2000000007d */
[----:B------:R1:W1:Y:S01]  /*7200*/  SHFL.IDX PT, R14, R12, 0x1, 0x181f ;  /* 0x00381f000c0e7f89 */ /* 0x00026200000e0000 */
[----:B------:R-:W-:Y:S01]  /*7210*/  PRMT R124, R10, 0x7610, R124 ;  /* 0x000076100a7c7816 */ /* 0x000fe2000000007c */
[----:B------:R-:W-:Y:S01]  /*7220*/  CS2R R140, SRZ ;  /* 0x00000000008c7805 */ /* 0x000fe2000001ff00 */
[----:B------:R-:W-:Y:S01]  /*7230*/  CS2R R104, SRZ ;  /* 0x0000000000687805 */ /* 0x000fe2000001ff00 */
[----:B------:R-:W-:Y:S01]  /*7240*/  CS2R R112, SRZ ;  /* 0x0000000000707805 */ /* 0x000fe2000001ff00 */
[----:B------:R-:W-:Y:S01]  /*7250*/  CS2R R120, SRZ ;  /* 0x0000000000787805 */ /* 0x000fe2000001ff00 */
[----:B------:R-:W-:Y:S01]  /*7260*/  CS2R R138, SRZ ;  /* 0x00000000008a7805 */ /* 0x000fe2000001ff00 */
        /* <DEDUP_REMOVED lines=13> */
[----:B------:R-:W-:Y:S02]  /*7340*/  @!P0 LEA.HI R10, R10, R11, RZ, 0x2 ;  /* 0x0000000b0a0a8211 */ /* 0x000fe400078f10ff */
[----:B------:R-:W-:Y:S02]  /*7350*/  IADD3 R11, R20, 0x40, RZ ;  /* 0x00000040140b7810 */ /* 0x000fe40007ffe0ff */
[----:B------:R-:W-:-:S05]  /*7360*/  @!P0 LOP3.LUT R10, R10, 0xfffffffc, RZ, 0xc0, !PT ;  /* 0xfffffffc0a0a8812 */ /* 0x000fca00078ec0ff */
[----:B------:R-:W-:-:S04]  /*7370*/  @!P0 IMAD.WIDE R28, R10, 0x2, R22 ;  /* 0x000000020a1c8825 */ /* 0x000fc800078e0216 */
[----:B------:R-:W-:Y:S01]  /*7380*/  @!P0 IMAD.WIDE R30, R10, 0x2, R14 ;  /* 0x000000020a1e8825 */ /* 0x000fe200078e020e */
        /* <DEDUP_REMOVED lines=9> */
[----:B--2---:R-:W-:-:S04]  /*7420*/  @!P0 IMAD.WIDE R24, R10, 0x2, R22 ;  /* 0x000000020a188825 */ /* 0x004fc800078e0216 */
[----:B-1----:R-:W-:Y:S01]  /*7430*/  @!P0 IMAD.WIDE R26, R10, 0x2, R14 ;  /* 0x000000020a1a8825 */ /* 0x002fe200078e020e */
        /* <DEDUP_REMOVED lines=12> */
.L_x_358:
[----:B--2---:R-:W-:Y:S05]  /*7500*/  BSYNC B0 ;  /* 0x0000000000007941 */ /* 0x004fea0003800000 */
.L_x_357:
[----:B------:R-:W-:Y:S01]  /*7510*/  ISETP.NE.AND P0, PT, R9, RZ, PT ;  /* 0x000000ff0900720c */ /* 0x000fe20003f05270 */
[----:B-1---5:R-:W-:Y:S01]  /*7520*/  IMAD.MOV.U32 R14, RZ, RZ, R110 ;  /* 0x000000ffff0e7224 */ /* 0x022fe200078e006e */
[----:B---3--:R1:W2:Y:S01]  /*7530*/  SHFL.IDX PT, R25, R18, 0x2, 0x181f ;  /* 0x00581f0012197f89 */ /* 0x0082a200000e0000 */
        /* <DEDUP_REMOVED lines=27> */
[----:B------:R1:W3:Y:S01]  /*76f0*/  SHFL.IDX PT, R24, R16, 0x2, 0x181f ;  /* 0x00581f0010187f89 */ /* 0x0002e200000e0000 */
        /* <DEDUP_REMOVED lines=14> */
[----:B------:R-:W-:Y:S01]  /*77e0*/  CS2R R92, SRZ ;  /* 0x00000000005c7805 */ /* 0x000fe2000001ff00 */
[----:B------:R-:W-:Y:S01]  /*77f0*/  CS2R R100, SRZ ;  /* 0x0000000000647805 */ /* 0x000fe2000001ff00 */
[----:B------:R-:W-:Y:S05]  /*7800*/  @P0 BRA `(.L_x_360) ;  /* 0x0000028000000947 */ /* 0x000fea0003800000 */
[C---:B--2---:R-:W-:Y:S01]  /*7810*/  IADD3 R10, R20.reuse, 0x20, RZ ;  /* 0x00000020140a7810 */ /* 0x044fe20007ffe0ff */
[----:B------:R-:W-:Y:S01]  /*7820*/  CS2R R102, SRZ ;  /* 0x0000000000667805 */ /* 0x000fe2000001ff00 */
[----:B------:R-:W-:Y:S01]  /*7830*/  ISETP.GE.AND P1, PT, R20, c[0x0][0x27c], PT ;  /* 0x00009f0014007a0c */ /* 0x000fe20003f26270 */
[----:B------:R-:W-:Y:S01]  /*7840*/  CS2R R100, SRZ ;  /* 0x0000000000647805 */ /* 0x000fe2000001ff00 */
[----:B------:R-:W-:Y:S01]  /*7850*/  ISETP.GE.AND P0, PT, R10, c[0x0][0x27c], PT ;  /* 0x00009f000a007a0c */ /* 0x000fe20003f06270 */
[----:B------:R-:W-:Y:S01]  /*7860*/  CS2R R94, SRZ ;  /* 0x00000000005e7805 */ /* 0x000fe2000001ff00 */
[----:B------:R-:W-:Y:S01]  /*7870*/  CS2R R92, SRZ ;  /* 0x00000000005c7805 */ /* 0x000fe2000001ff00 */
[----:B------:R-:W-:-:S08]  /*7880*/  IADD3 R14, R20, 0x40, RZ ;  /* 0x00000040140e7810 */ /* 0x000fd00007ffe0ff */
[C---:B---3--:R-:W-:Y:S02]  /*7890*/  @!P1 IMAD.WIDE R32, R20.reuse, 0x2, R24 ;  /* 0x0000000214209825 */ /* 0x048fe400078e0218 */
[----:B------:R-:W-:Y:S02]  /*78a0*/  @!P0 SHF.R.S32.HI R9, RZ, 0x1f, R10 ;  /* 0x0000001fff098819 */ /* 0x000fe4000001140a */
[----:B-1--4-:R-:W-:Y:S01]  /*78b0*/  @!P1 IMAD.WIDE R30, R20, 0x2, R22 ;  /* 0x00000002141e9825 */ /* 0x012fe200078e0216 */
[----:B------:R1:W5:Y:S01]  /*78c0*/  @!P1 LD.E.64 R102, [R32.64] ;  /* 0x0000001e20669980 */ /* 0x000362000c101b00 */
[----:B------:R-:W-:-:S03]  /*78d0*/  @!P0 LEA.HI R9, R9, R10, RZ, 0x2 ;  /* 0x0000000a09098211 */ /* 0x000fc600078f10ff */
[----:B------:R1:W5:Y:S01]  /*78e0*/  @!P1 LD.E.64 R100, [R30.64] ;  /* 0x0000001e1e649980 */ /* 0x000362000c101b00 */
[----:B------:R-:W-:Y:S02]  /*78f0*/  @!P0 LOP3.LUT R9, R9, 0xfffffffc, RZ, 0xc0, !PT ;  /* 0xfffffffc09098812 */ /* 0x000fe400078ec0ff */
[----:B------:R-:W-:-:S03]  /*7900*/  IADD3 R10, R20, 0x60, RZ ;  /* 0x00000060140a7810 */ /* 0x000fc60007ffe0ff */
[----:B------:R-:W-:-:S04]  /*7910*/  @!P0 IMAD.WIDE R26, R9, 0x2, R24 ;  /* 0x00000002091a8825 */ /* 0x000fc800078e0218 */
[----:B------:R-:W-:Y:S01]  /*7920*/  @!P0 IMAD.WIDE R28, R9, 0x2, R22 ;  /* 0x00000002091c8825 */ /* 0x000fe200078e0216 */
[----:B------:R-:W-:Y:S01]  /*7930*/  ISETP.GE.AND P1, PT, R14, c[0x0][0x27c], PT ;  /* 0x00009f000e007a0c */ /* 0x000fe20003f26270 */
[----:B------:R1:W5:Y:S04]  /*7940*/  @!P0 LD.E.64 R94, [R26.64] ;  /* 0x0000001e1a5e8980 */ /* 0x000368000c101b00 */
[----:B------:R1:W5:Y:S01]  /*7950*/  @!P0 LD.E.64 R92, [R28.64] ;  /* 0x0000001e1c5c8980 */ /* 0x000362000c101b00 */
[----:B------:R-:W-:-:S07]  /*7960*/  ISETP.GE.AND P0, PT, R10, c[0x0][0x27c], PT ;  /* 0x00009f000a007a0c */ /* 0x000fce0003f06270 */
[----:B------:R-:W-:-:S04]  /*7970*/  @!P1 SHF.R.S32.HI R11, RZ, 0x1f, R14 ;  /* 0x0000001fff0b9819 */ /* 0x000fc8000001140e */
[----:B------:R-:W-:Y:S02]  /*7980*/  @!P1 LEA.HI R11, R11, R14, RZ, 0x2 ;  /* 0x0000000e0b0b9211 */ /* 0x000fe400078f10ff */
[----:B------:R-:W-:Y:S02]  /*7990*/  @!P0 SHF.R.S32.HI R9, RZ, 0x1f, R10 ;  /* 0x0000001fff098819 */ /* 0x000fe4000001140a */
[----:B------:R-:W-:Y:S02]  /*79a0*/  @!P1 LOP3.LUT R11, R11, 0xfffffffc, RZ, 0xc0, !PT ;  /* 0xfffffffc0b0b9812 */ /* 0x000fe400078ec0ff */
[----:B------:R-:W-:-:S04]  /*79b0*/  @!P0 LEA.HI R9, R9, R10, RZ, 0x2 ;  /* 0x0000000a09098211 */ /* 0x000fc800078f10ff */
[----:B------:R-:W-:Y:S01]  /*79c0*/  @!P0 LOP3.LUT R9, R9, 0xfffffffc, RZ, 0xc0, !PT ;  /* 0xfffffffc09098812 */ /* 0x000fe200078ec0ff */
[C---:B------:R-:W-:Y:S01]  /*79d0*/  @!P1 IMAD.WIDE R14, R11.reuse, 0x2, R24 ;  /* 0x000000020b0e9825 */ /* 0x040fe200078e0218 */
[----:B------:R-:W-:Y:S01]  /*79e0*/  CS2R R86, SRZ ;  /* 0x0000000000567805 */ /* 0x000fe2000001ff00 */
[----:B------:R-:W-:Y:S01]  /*79f0*/  CS2R R82, SRZ ;  /* 0x0000000000527805 */ /* 0x000fe2000001ff00 */
[----:B------:R-:W-:Y:S01]  /*7a00*/  CS2R R84, SRZ ;  /* 0x0000000000547805 */ /* 0x000fe2000001ff00 */
[----:B------:R-:W-:Y:S01]  /*7a10*/  @!P1 IMAD.WIDE R10, R11, 0x2, R22 ;  /* 0x000000020b0a9825 */ /* 0x000fe200078e0216 */
[----:B------:R-:W-:Y:S02]  /*7a20*/  CS2R R78, SRZ ;  /* 0x00000000004e7805 */ /* 0x000fe4000001ff00 */
[----:B------:R1:W5:Y:S01]  /*7a30*/  @!P1 LD.E.64 R86, [R14.64] ;  /* 0x0000001e0e569980 */ /* 0x000362000c101b00 */
[----:B------:R-:W-:-:S03]  /*7a40*/  @!P0 IMAD.WIDE R24, R9, 0x2, R24 ;  /* 0x0000000209188825 */ /* 0x000fc600078e0218 */
[----:B------:R1:W5:Y:S01]  /*7a50*/  @!P1 LD.E.64 R84, [R10.64] ;  /* 0x0000001e0a549980 */ /* 0x000362000c101b00 */
[----:B------:R-:W-:-:S03]  /*7a60*/  @!P0 IMAD.WIDE R22, R9, 0x2, R22 ;  /* 0x0000000209168825 */ /* 0x000fc600078e0216 */
[----:B------:R1:W5:Y:S04]  /*7a70*/  @!P0 LD.E.64 R82, [R24.64] ;  /* 0x0000001e18528980 */ /* 0x000368000c101b00 */
[----:B------:R1:W5:Y:S02]  /*7a80*/  @!P0 LD.E.64 R78, [R22.64] ;  /* 0x0000001e164e8980 */ /* 0x000364000c101b00 */
.L_x_360:
[----:B--2---:R-:W-:Y:S05]  /*7a90*/  BSYNC B0 ;  /* 0x0000000000007941 */ /* 0x004fea0003800000 */
.L_x_359:
[----:B------:R-:W-:Y:S01]  /*7aa0*/  ISETP.NE.AND P0, PT, R8, RZ, PT ;  /* 0x000000ff0800720c */ /* 0x000fe20003f05270 */
[----:B-1---5:R-:W-:Y:S01]  /*7ab0*/  IMAD.MOV.U32 R11, RZ, RZ, R82 ;  /* 0x000000ffff0b7224 */ /* 0x022fe200078e0052 */
[----:B------:R1:W2:Y:S01]  /*7ac0*/  SHFL.IDX PT, R17, R18, 0x3, 0x181f ;  /* 0x00781f0012117f89 */ /* 0x0002a200000e0000 */
        /* <DEDUP_REMOVED lines=27> */
[----:B------:R-:W4:Y:S01]  /*7c80*/  SHFL.IDX PT, R16, R16, 0x3, 0x181f ;  /* 0x00781f0010107f89 */ /* 0x000f2200000e0000 */
[----:B------:R-:W-:Y:S01]  /*7c90*/  IMAD.MOV.U32 R8, RZ, RZ, R101 ;  /* 0x000000ffff087224 */ /* 0x000fe200078e0065 */
[----:B------:R-:W-:Y:S01]  /*7ca0*/  PRMT R51, R11, 0x7610, R51 ;  /* 0x000076100b337816 */ /* 0x000fe20000000033 */
[----:B------:R-:W-:Y:S01]  /*7cb0*/  CS2R R30, SRZ ;  /* 0x00000000001e7805 */ /* 0x000fe2000001ff00 */
[----:B----4-:R1:W4:Y:S01]  /*7cc0*/  SHFL.IDX PT, R15, R13, 0x3, 0x181f ;  /* 0x00781f000d0f7f89 */ /* 0x01032200000e0000 */
[----:B------:R-:W-:Y:S01]  /*7cd0*/  PRMT R50, R10, 0x7610, R50 ;  /* 0x000076100a327816 */ /* 0x000fe20000000032 */
[----:B------:R-:W-:Y:S01]  /*7ce0*/  CS2R R68, SRZ ;  /* 0x0000000000447805 */ /* 0x000fe2000001ff00 */
[----:B------:R-:W-:Y:S01]  /*7cf0*/  PRMT R55, R9, 0x7610, R55 ;  /* 0x0000761009377816 */ /* 0x000fe20000000037 */
[----:B------:R1:W3:Y:S01]  /*7d00*/  SHFL.IDX PT, R14, R12, 0x3, 0x181f ;  /* 0x00781f000c0e7f89 */ /* 0x0002e200000e0000 */
        /* <DEDUP_REMOVED lines=10> */
[----:B-1----:R-:W-:-:S02]  /*7db0*/  IADD3 R13, R20, 0x20, RZ ;  /* 0x00000020140d7810 */ /* 0x002fc40007ffe0ff */
[C---:B------:R-:W-:Y:S02]  /*7dc0*/  IADD3 R11, R20.reuse, 0x40, RZ ;  /* 0x00000040140b7810 */ /* 0x040fe40007ffe0ff */
[----:B------:R-:W-:-:S06]  /*7dd0*/  IADD3 R9, R20, 0x60, RZ ;  /* 0x0000006014097810 */ /* 0x000fcc0007ffe0ff */
[----:B------:R-:W-:-:S04]  /*7de0*/  @!P0 IMAD.WIDE R22, R20, 0x2, R16 ;  /* 0x0000000214168825 */ /* 0x000fc800078e0210 */
[----:B---34-:R-:W-:Y:S01]  /*7df0*/  @!P0 IMAD.WIDE R18, R20, 0x2, R14 ;  /* 0x0000000214128825 */ /* 0x018fe200078e020e */
        /* <DEDUP_REMOVED lines=15> */
[--C-:B-1----:R-:W-:Y:S01]  /*7ef0*/  @!P2 IMAD.WIDE R22, R10, 0x2, R16.reuse ;  /* 0x000000020a16a825 */ /* 0x102fe200078e0210 */
[----:B------:R-:W-:Y:S01]  /*7f00*/  CS2R R44, SRZ ;  /* 0x00000000002c7805 */ /* 0x000fe2000001ff00 */
[----:B------:R-:W-:Y:S01]  /*7f10*/  CS2R R30, SRZ ;  /* 0x00000000001e7805 */ /* 0x000fe2000001ff00 */
[----:B------:R-:W-:Y:S01]  /*7f20*/  CS2R R36, SRZ ;  /* 0x0000000000247805 */ /* 0x000fe2000001ff00 */
[--C-:B------:R-:W-:Y:S01]  /*7f30*/  @!P1 IMAD.WIDE R12, R9, 0x2, R16.reuse ;  /* 0x00000002090c9825 */ /* 0x100fe200078e0210 */
[----:B------:R-:W-:Y:S01]  /*7f40*/  CS2R R26, SRZ ;  /* 0x00000000001a7805 */ /* 0x000fe2000001ff00 */
[----:B------:R-:W-:Y:S01]  /*7f50*/  CS2R R28, SRZ ;  /* 0x00000000001c7805 */ /* 0x000fe2000001ff00 */
[----:B------:R1:W5:Y:S01]  /*7f60*/  @!P2 LD.E.64 R68, [R22.64] ;  /* 0x0000001e1644a980 */ /* 0x000362000c101b00 */
[----:B------:R-:W-:-:S03]  /*7f70*/  @!P0 IMAD.WIDE R16, R8, 0x2, R16 ;  /* 0x0000000208108825 */ /* 0x000fc600078e0210 */
[----:B------:R1:W5:Y:S01]  /*7f80*/  @!P1 LD.E.64 R30, [R12.64] ;  /* 0x0000001e0c1e9980 */ /* 0x000362000c101b00 */
[----:B--2---:R-:W-:-:S03]  /*7f90*/  @!P1 IMAD.WIDE R18, R9, 0x2, R14 ;  /* 0x0000000209129825 */ /* 0x004fc600078e020e */
[----:B------:R1:W5:Y:S01]  /*7fa0*/  @!P0 LD.E.64 R36, [R16.64] ;  /* 0x0000001e10248980 */ /* 0x000362000c101b00 */
[----:B------:R-:W-:-:S03]  /*7fb0*/  @!P2 IMAD.WIDE R10, R10, 0x2, R14 ;  /* 0x000000020a0aa825 */ /* 0x000fc600078e020e */
[----:B------:R1:W5:Y:S01]  /*7fc0*/  @!P1 LD.E.64 R26, [R18.64] ;  /* 0x0000001e121a9980 */ /* 0x000362000c101b00 */
[----:B------:R-:W-:-:S03]  /*7fd0*/  @!P0 IMAD.WIDE R8, R8, 0x2, R14 ;  /* 0x0000000208088825 */ /* 0x000fc600078e020e */
[----:B------:R1:W5:Y:S04]  /*7fe0*/  @!P2 LD.E.64 R44, [R10.64] ;  /* 0x0000001e0a2ca980 */ /* 0x000368000c101b00 */
[----:B------:R1:W5:Y:S02]  /*7ff0*/  @!P0 LD.E.64 R28, [R8.64] ;  /* 0x0000001e081c8980 */ /* 0x000364000c101b00 */
.L_x_362:
[----:B--2---:R-:W-:Y:S05]  /*8000*/  BSYNC B0 ;  /* 0x0000000000007941 */ /* 0x004fea0003800000 */
.L_x_361:
[----:B-1---5:R-:W-:Y:S01]  /*8010*/  IMAD.MOV.U32 R8, RZ, RZ, R36 ;  /* 0x000000ffff087224 */ /* 0x022fe200078e0024 */
[----:B------:R-:W-:Y:S01]  /*8020*/  UIADD3 UR4, -UR23, UR7, URZ ;  /* 0x0000000717047290 */ /* 0x000fe2000fffe13f */
[----:B------:R-:W-:Y:S01]  /*8030*/  IMAD.MOV.U32 R10, RZ, RZ, R30 ;  /* 0x000000ffff0a7224 */ /* 0x000fe200078e001e */
[----:B------:R-:W-:-:S04]  /*8040*/  DEPBAR.LE SB0, 0x1 ;  /* 0x000080400000791a */ /* 0x000fc80000000000 */
[----:B------:R-:W-:Y:S01]  /*8050*/  UISETP.LT.AND UP0, UPT, UR4, 0x80, UPT ;  /* 0x000000800400788c */ /* 0x000fe2000bf01270 */
[----:B------:R-:W-:Y:S01]  /*8060*/  PRMT R19, R8, 0x7610, R19 ;  /* 0x0000761008137816 */ /* 0x000fe20000000013 */
[----:B------:R-:W-:Y:S01]  /*8070*/  IMAD.MOV.U32 R9, RZ, RZ, R31 ;  /* 0x000000ffff097224 */ /* 0x000fe200078e001f */
[----:B------:R-:W-:Y:S01]  /*8080*/  PRMT R17, R10, 0x7610, R17 ;  /* 0x000076100a117816 */ /* 0x000fe20000000011 */
[----:B------:R-:W-:Y:S01]  /*8090*/  IMAD.MOV.U32 R8, RZ, RZ, R68 ;  /* 0x000000ffff087224 */ /* 0x000fe200078e0044 */
[----:B------:R-:W-:Y:S01]  /*80a0*/  USEL UR4, UR4, 0x80, UP0 ;  /* 0x0000008004047887 */ /* 0x000fe20008000000 */
[----:B------:R-:W-:Y:S01]  /*80b0*/  IMAD.MOV.U32 R11, RZ, RZ, R37 ;  /* 0x000000ffff0b7224 */ /* 0x000fe200078e0025 */
[----:B------:R-:W-:Y:S01]  /*80c0*/  PRMT R16, R9, 0x7610, R16 ;  /* 0x0000761009107816 */ /* 0x000fe20000000010 */
[----:B------:R-:W-:Y:S01]  /*80d0*/  IMAD.MOV.U32 R10, RZ, RZ, R76 ;  /* 0x000000ffff0a7224 */ /* 0x000fe200078e004c */
[----:B---3--:R-:W-:Y:S01]  /*80e0*/  PRMT R24, R8, 0x7610, R24 ;  /* 0x0000761008187816 */ /* 0x008fe20000000018 */
[----:B------:R-:W-:Y:S01]  /*80f0*/  IMAD.MOV.U32 R9, RZ, RZ, R77 ;  /* 0x000000ffff097224 */ /* 0x000fe200078e004d */
[----:B------:R-:W-:Y:S01]  /*8100*/  BAR.SYNC.DEFER_BLOCKING 0x0 ;  /* 0x0000000000007b1d */ /* 0x000fe20000010000 */
[----:B------:R-:W-:Y:S01]  /*8110*/  IMAD.MOV.U32 R8, RZ, RZ, R28 ;  /* 0x000000ffff087224 */ /* 0x000fe200078e001c */
[----:B------:R-:W-:-:S02]  /*8120*/  ISETP.GE.AND P0, PT, R40, UR4, PT ;  /* 0x0000000428007c0c */ /* 0x000fc4000bf06270 */
[----:B------:R-:W-:Y:S01]  /*8130*/  PRMT R18, R11, 0x7610, R18 ;  /* 0x000076100b127816 */ /* 0x000fe20000000012 */
[----:B------:R-:W-:Y:S01]  /*8140*/  IMAD.MOV.U32 R11, RZ, RZ, R69 ;  /* 0x000000ffff0b7224 */ /* 0x000fe200078e0045 */
[----:B------:R-:W-:Y:S01]  /*8150*/  PRMT R34, R10, 0x7610, R34 ;  /* 0x000076100a227816 */ /* 0x000fe20000000022 */
[----:B------:R-:W-:Y:S01]  /*8160*/  IMAD.MOV.U32 R10, RZ, RZ, R29 ;  /* 0x000000ffff0a7224 */ /* 0x000fe200078e001d */
[----:B------:R-:W-:Y:S01]  /*8170*/  PRMT R33, R9, 0x7610, R33 ;  /* 0x0000761009217816 */ /* 0x000fe20000000021 */
[----:B------:R-:W-:Y:S01]  /*8180*/  IMAD.MOV.U32 R9, RZ, RZ, R26 ;  /* 0x000000ffff097224 */ /* 0x000fe200078e001a */
[----:B----4-:R-:W-:Y:S01]  /*8190*/  PRMT R15, R8, 0x7610, R15 ;  /* 0x00007610080f7816 */ /* 0x010fe2000000000f */
        /* <DEDUP_REMOVED lines=9> */
[----:B------:R-:W-:Y:S01]  /*8230*/  BSSY B1, `(.L_x_363) ;  /* 0x00000cf000017945 */ /* 0x000fe20003800000 */
[----:B------:R-:W-:-:S02]  /*8240*/  PRMT R22, R11, 0x7610, R22 ;  /* 0x000076100b167816 */ /* 0x000fc40000000016 */
[----:B------:R-:W-:Y:S02]  /*8250*/  PRMT R21, R10, 0x7610, R21 ;  /* 0x000076100a157816 */ /* 0x000fe40000000015 */
[----:B------:R-:W-:Y:S02]  /*8260*/  PRMT R32, R9, 0x7610, R32 ;  /* 0x0000761009207816 */ /* 0x000fe40000000020 */
[----:B------:R-:W-:Y:S01]  /*8270*/  PRMT R25, R8, 0x7610, R25 ;  /* 0x0000761008197816 */ /* 0x000fe20000000019 */
[----:B------:R-:W-:Y:S05]  /*8280*/  @P0 BRA `(.L_x_364) ;  /* 0x00000c9000000947 */ /* 0x000fea0003800000 */
[----:B------:R-:W-:Y:S01]  /*8290*/  ISETP.GE.AND P0, PT, R20, c[0x0][0x27c], PT ;  /* 0x00009f0014007a0c */ /* 0x000fe20003f06270 */
[----:B------:R-:W-:-:S12]  /*82a0*/  BSSY B0, `(.L_x_365) ;  /* 0x0000030000007945 */ /* 0x000fd80003800000 */
[----:B------:R-:W-:Y:S05]  /*82b0*/  @P0 BRA `(.L_x_366) ;  /* 0x000002e000000947 */ /* 0x000fea0003800000 */
[----:B------:R-:W1:Y:S01]  /*82c0*/  LDS.128 R8, [R150+0x10080] ;  /* 0x0100800096087984 */ /* 0x000e620000000c00 */
[----:B------:R-:W-:Y:S02]  /*82d0*/  SHF.R.U64 R128, R128, 0x10, R129 ;  /* 0x0000001080807819 */ /* 0x000fe40000001281 */
[----:B------:R-:W-:Y:S02]  /*82e0*/  SHF.R.U64 R130, R130, 0x10, R131 ;  /* 0x0000001082827819 */ /* 0x000fe40000001283 */
[----:B------:R-:W-:Y:S02]  /*82f0*/  SHF.R.U32.HI R129, RZ, 0x10, R129 ;  /* 0x00000010ff817819 */ /* 0x000fe40000011681 */
[----:B------:R-:W-:Y:S02]  /*8300*/  SHF.R.U32.HI R131, RZ, 0x10, R131 ;  /* 0x00000010ff837819 */ /* 0x000fe40000011683 */
[----:B------:R-:W-:Y:S02]  /*8310*/  PRMT R124, R124, 0x5410, R129 ;  /* 0x000054107c7c7816 */ /* 0x000fe40000000081 */
[----:B------:R-:W-:-:S02]  /*8320*/  PRMT R126, R126, 0x5410, R131 ;  /* 0x000054107e7e7816 */ /* 0x000fc40000000083 */
[----:B------:R-:W-:Y:S02]  /*8330*/  PRMT R125, R125, 0x5410, R128 ;  /* 0x000054107d7d7816 */ /* 0x000fe40000000080 */
[----:B------:R-:W-:Y:S02]  /*8340*/  PRMT R127, R127, 0x5410, R130 ;  /* 0x000054107f7f7816 */ /* 0x000fe40000000082 */
[----:B------:R-:W-:Y:S02]  /*8350*/  LOP3.LUT R135, R124, 0xffff0000, RZ, 0xc0, !PT ;  /* 0xffff00007c877812 */ /* 0x000fe400078ec0ff */
[----:B------:R-:W-:Y:S01]  /*8360*/  LOP3.LUT R137, R126, 0xffff0000, RZ, 0xc0, !PT ;  /* 0xffff00007e897812 */ /* 0x000fe200078ec0ff */
[C---:B-1----:R-:W-:Y:S01]  /*8370*/  IMAD.U32 R129, R10.reuse, 0x10000, RZ ;  /* 0x000100000a817824 */ /* 0x042fe200078e00ff */
[----:B------:R-:W-:Y:S01]  /*8380*/  LOP3.LUT R128, R10, 0xffff0000, RZ, 0xc0, !PT ;  /* 0xffff00000a807812 */ /* 0x000fe200078ec0ff */
[----:B------:R-:W-:Y:S01]  /*8390*/  IMAD.U32 R10, R11, 0x10000, RZ ;  /* 0x000100000b0a7824 */ /* 0x000fe200078e00ff */
[----:B------:R-:W-:-:S02]  /*83a0*/  SHF.L.U32 R133, R8, 0x10, RZ ;  /* 0x0000001008857819 */ /* 0x000fc400000006ff */
[----:B------:R-:W-:Y:S01]  /*83b0*/  LOP3.LUT R132, R8, 0xffff0000, RZ, 0xc0, !PT ;  /* 0xffff000008847812 */ /* 0x000fe200078ec0ff */
[----:B------:R-:W-:Y:S01]  /*83c0*/  IMAD.U32 R8, R124, 0x10000, RZ ;  /* 0x000100007c087824 */ /* 0x000fe200078e00ff */
[----:B------:R-:W-:Y:S01]  /*83d0*/  LOP3.LUT R130, R11, 0xffff0000, RZ, 0xc0, !PT ;  /* 0xffff00000b827812 */ /* 0x000fe200078ec0ff */
[----:B------:R-:W-:Y:S01]  /*83e0*/  IMAD.U32 R11, R126, 0x10000, RZ ;  /* 0x000100007e0b7824 */ /* 0x000fe200078e00ff */
[C---:B------:R-:W-:Y:S01]  /*83f0*/  SHF.L.U32 R131, R9.reuse, 0x10, RZ ;  /* 0x0000001009837819 */ /* 0x040fe200000006ff */
[CC--:B------:R-:W-:Y:S01]  /*8400*/  FMUL.FTZ R124, R128.reuse, R8.reuse ;  /* 0x00000008807c7220 */ /* 0x0c0fe20000410000 */
[----:B------:R-:W-:Y:S01]  /*8410*/  LOP3.LUT R126, R9, 0xffff0000, RZ, 0xc0, !PT ;  /* 0xffff0000097e7812 */ /* 0x000fe200078ec0ff */
[-C--:B------:R-:W-:Y:S02]  /*8420*/  FMUL.FTZ R128, R128, R11.reuse ;  /* 0x0000000b80807220 */ /* 0x080fe40000410000 */
[----:B------:R-:W-:Y:S01]  /*8430*/  FFMA.FTZ R124, R129, R11, -R124 ;  /* 0x0000000b817c7223 */ /* 0x000fe2000001087c */
[----:B------:R-:W-:Y:S01]  /*8440*/  SHF.L.U32 R11, R127, 0x10, RZ ;  /* 0x000000107f0b7819 */ /* 0x000fe200000006ff */
[----:B------:R-:W-:Y:S01]  /*8450*/  FFMA.FTZ R129, R129, R8, R128 ;  /* 0x0000000881817223 */ /* 0x000fe20000010080 */
[----:B------:R-:W-:Y:S01]  /*8460*/  LOP3.LUT R127, R127, 0xffff0000, RZ, 0xc0, !PT ;  /* 0xffff00007f7f7812 */ /* 0x000fe200078ec0ff */
[----:B------:R-:W-:-:S02]  /*8470*/  FMUL.FTZ R9, R130, R135 ;  /* 0x0000008782097220 */ /* 0x000fc40000410000 */
[C---:B------:R-:W-:Y:S01]  /*8480*/  IMAD.U32 R8, R125.reuse, 0x10000, RZ ;  /* 0x000100007d087824 */ /* 0x040fe200078e00ff */
[----:B------:R-:W-:Y:S01]  /*8490*/  LOP3.LUT R125, R125, 0xffff0000, RZ, 0xc0, !PT ;  /* 0xffff00007d7d7812 */ /* 0x000fe200078ec0ff */
[-C--:B------:R-:W-:Y:S02]  /*84a0*/  FMUL.FTZ R130, R130, R137.reuse ;  /* 0x0000008982827220 */ /* 0x080fe40000410000 */
[C---:B------:R-:W-:Y:S02]  /*84b0*/  FFMA.FTZ R9, R10.reuse, R137, -R9 ;  /* 0x000000890a097223 */ /* 0x040fe40000010809 */
[----:B------:R-:W-:Y:S02]  /*84c0*/  FFMA.FTZ R130, R10, R135, R130 ;  /* 0x000000870a827223 */ /* 0x000fe40000010082 */
[----:B------:R-:W-:Y:S02]  /*84d0*/  FMUL.FTZ R10, R132, R8 ;  /* 0x00000008840a7220 */ /* 0x000fe40000410000 */
[----:B------:R-:W-:-:S02]  /*84e0*/  FMUL.FTZ R128, R126, R125 ;  /* 0x0000007d7e807220 */ /* 0x000fc40000410000 */
[----:B------:R-:W-:Y:S02]  /*84f0*/  FMUL.FTZ R132, R132, R11 ;  /* 0x0000000b84847220 */ /* 0x000fe40000410000 */
[----:B------:R-:W-:Y:S02]  /*8500*/  FMUL.FTZ R126, R126, R127 ;  /* 0x0000007f7e7e7220 */ /* 0x000fe40000410000 */
[C---:B------:R-:W-:Y:S01]  /*8510*/  FFMA.FTZ R134, R133.reuse, R11, -R10 ;  /* 0x0000000b85867223 */ /* 0x040fe2000001080a */
[----:B------:R-:W-:Y:S01]  /*8520*/  F2FP.BF16.PACK_AB R11, R130, R9 ;  /* 0x00000009820b723e */ /* 0x000fe200000010ff */
[----:B------:R-:W-:Y:S01]  /*8530*/  FFMA.FTZ R133, R133, R8, R132 ;  /* 0x0000000885857223 */ /* 0x000fe20000010084 */
[----:B------:R-:W-:Y:S01]  /*8540*/  F2FP.BF16.PACK_AB R10, R129, R124 ;  /* 0x0000007c810a723e */ /* 0x000fe200000010ff */
[C---:B------:R-:W-:Y:S02]  /*8550*/  FFMA.FTZ R128, R131.reuse, R127, -R128 ;  /* 0x0000007f83807223 */ /* 0x040fe40000010880 */
[----:B------:R-:W-:Y:S01]  /*8560*/  FFMA.FTZ R125, R131, R125, R126 ;  /* 0x0000007d837d7223 */ /* 0x000fe2000001007e */
[----:B------:R-:W-:-:S04]  /*8570*/  F2FP.BF16.PACK_AB R8, R133, R134 ;  /* 0x000000868508723e */ /* 0x000fc800000010ff */
[----:B------:R-:W-:-:S05]  /*8580*/  F2FP.BF16.PACK_AB R9, R125, R128 ;  /* 0x000000807d09723e */ /* 0x000fca00000010ff */
[----:B------:R1:W-:Y:S02]  /*8590*/  STS.128 [R150+0x10080], R8 ;  /* 0x0100800896007388 */ /* 0x0003e40000000c00 */
.L_x_366:
[----:B------:R-:W-:Y:S05]  /*85a0*/  BSYNC B0 ;  /* 0x0000000000007941 */ /* 0x000fea0003800000 */
.L_x_365:
[----:B-1----:R-:W-:Y:S01]  /*85b0*/  IADD3 R8, R20, 0x20, RZ ;  /* 0x0000002014087810 */ /* 0x002fe20007ffe0ff */
[----:B------:R-:W-:Y:S03]  /*85c0*/  BSSY B0, `(.L_x_367) ;  /* 0x0000031000007945 */ /* 0x000fe60003800000 */
[----:B------:R-:W-:-:S13]  /*85d0*/  ISETP.GE.AND P0, PT, R8, c[0x0][0x27c], PT ;  /* 0x00009f0008007a0c */ /* 0x000fda0003f06270 */
        /* <DEDUP_REMOVED lines=47> */
.L_x_368:
[----:B------:R-:W-:Y:S05]  /*88d0*/  BSYNC B0 ;  /* 0x0000000000007941 */ /* 0x000fea0003800000 */
.L_x_367:
        /* <DEDUP_REMOVED lines=50> */
.L_x_370:
[----:B------:R-:W-:Y:S05]  /*8c00*/  BSYNC B0 ;  /* 0x0000000000007941 */ /* 0x000fea0003800000 */
.L_x_369:
[----:B-1----:R-:W-:-:S04]  /*8c10*/  IADD3 R8, R20, 0x60, RZ ;  /* 0x0000006014087810 */ /* 0x002fc80007ffe0ff */
        /* <DEDUP_REMOVED lines=48> */
.L_x_364:
[----:B------:R-:W-:Y:S05]  /*8f20*/  BSYNC B1 ;  /* 0x0000000000017941 */ /* 0x000fea0003800000 */
.L_x_363:
[----:B-1----:R-:W-:Y:S01]  /*8f30*/  IADD3 R8, R40, 0x20, RZ ;  /* 0x0000002028087810 */ /* 0x002fe20007ffe0ff */
[----:B------:R-:W-:Y:S03]  /*8f40*/  BSSY B1, `(.L_x_371) ;  /* 0x00000cc000017945 */ /* 0x000fe60003800000 */
[----:B------:R-:W-:-:S13]  /*8f50*/  ISETP.GE.AND P0, PT, R8, UR4, PT ;  /* 0x0000000408007c0c */ /* 0x000fda000bf06270 */
        /* <DEDUP_REMOVED lines=50> */
.L_x_374:
[----:B------:R-:W-:Y:S05]  /*9280*/  BSYNC B0 ;  /* 0x0000000000007941 */ /* 0x000fea0003800000 */
.L_x_373:
        /* <DEDUP_REMOVED lines=13> */
[----:B------:R-:W-:Y:S01]  /*9360*/  LOP3.LUT R99, R80, 0xffff0000, RZ, 0xc0, !PT ;  /* 0xffff000050637812 */ /* 0x000fe200078ec0ff */
[C---:B-1----:R-:W-:Y:S01]  /*9370*/  IMAD.U32 R89, R10.reuse, 0x10000, RZ ;  /* 0x000100000a597824 */ /* 0x042fe200078e00ff */
[----:B------:R-:W-:Y:S01]  /*9380*/  LOP3.LUT R88, R10, 0xffff0000, RZ, 0xc0, !PT ;  /* 0xffff00000a587812 */ /* 0x000fe200078ec0ff */
[----:B------:R-:W-:Y:S01]  /*9390*/  IMAD.U32 R10, R11, 0x10000, RZ ;  /* 0x000100000b0a7824 */ /* 0x000fe200078e00ff */
[C---:B------:R-:W-:Y:S02]  /*93a0*/  SHF.L.U32 R97, R8.reuse, 0x10, RZ ;  /* 0x0000001008617819 */ /* 0x040fe400000006ff */
[----:B------:R-:W-:Y:S01]  /*93b0*/  LOP3.LUT R96, R8, 0xffff0000, RZ, 0xc0, !PT ;  /* 0xffff000008607812 */ /* 0x000fe200078ec0ff */
[----:B------:R-:W-:Y:S01]  /*93c0*/  IMAD.U32 R8, R71, 0x10000, RZ ;  /* 0x0001000047087824 */ /* 0x000fe200078e00ff */
[----:B------:R-:W-:Y:S01]  /*93d0*/  LOP3.LUT R90, R11, 0xffff0000, RZ, 0xc0, !PT ;  /* 0xffff00000b5a7812 */ /* 0x000fe200078ec0ff */
[----:B------:R-:W-:Y:S01]  /*93e0*/  IMAD.U32 R11, R80, 0x10000, RZ ;  /* 0x00010000500b7824 */ /* 0x000fe200078e00ff */
[----:B------:R-:W-:Y:S01]  /*93f0*/  LOP3.LUT R71, R71, 0xffff0000, RZ, 0xc0, !PT ;  /* 0xffff000047477812 */ /* 0x000fe200078ec0ff */
[CC--:B------:R-:W-:Y:S01]  /*9400*/  FMUL.FTZ R80, R88.reuse, R8.reuse ;  /* 0x0000000858507220 */ /* 0x0c0fe20000410000 */
[C---:B------:R-:W-:Y:S01]  /*9410*/  SHF.L.U32 R91, R9.reuse, 0x10, RZ ;  /* 0x00000010095b7819 */ /* 0x040fe200000006ff */
[-C--:B------:R-:W-:Y:S01]  /*9420*/  FMUL.FTZ R88, R88, R11.reuse ;  /* 0x0000000b58587220 */ /* 0x080fe20000410000 */
[----:B------:R-:W-:Y:S01]  /*9430*/  LOP3.LUT R98, R9, 0xffff0000, RZ, 0xc0, !PT ;  /* 0xffff000009627812 */ /* 0x000fe200078ec0ff */
        /* <DEDUP_REMOVED lines=13> */
[-C--:B------:R-:W-:Y:S02]  /*9510*/  FMUL.FTZ R98, R98, R81.reuse ;  /* 0x0000005162627220 */ /* 0x080fe40000410000 */
[----:B------:R-:W-:Y:S02]  /*9520*/  FFMA.FTZ R88, R91, R81, -R88 ;  /* 0x000000515b587223 */ /* 0x000fe40000010858 */
[C---:B------:R-:W-:Y:S01]  /*9530*/  FFMA.FTZ R71, R97.reuse, R11, -R10 ;  /* 0x0000000b61477223 */ /* 0x040fe2000001080a */
[----:B------:R-:W-:Y:S01]  /*9540*/  F2FP.BF16.PACK_AB R11, R90, R9 ;  /* 0x000000095a0b723e */ /* 0x000fe200000010ff */
[----:B------:R-:W-:Y:S01]  /*9550*/  FFMA.FTZ R8, R97, R8, R96 ;  /* 0x0000000861087223 */ /* 0x000fe20000010060 */
[----:B------:R-:W-:Y:S01]  /*9560*/  F2FP.BF16.PACK_AB R10, R89, R80 ;  /* 0x00000050590a723e */ /* 0x000fe200000010ff */
[----:B------:R-:W-:-:S03]  /*9570*/  FFMA.FTZ R91, R91, R72, R98 ;  /* 0x000000485b5b7223 */ /* 0x000fc60000010062 */
[----:B------:R-:W-:Y:S02]  /*9580*/  F2FP.BF16.PACK_AB R8, R8, R71 ;  /* 0x000000470808723e */ /* 0x000fe400000010ff */
[----:B------:R-:W-:-:S05]  /*9590*/  F2FP.BF16.PACK_AB R9, R91, R88 ;  /* 0x000000585b09723e */ /* 0x000fca00000010ff */
[----:B------:R1:W-:Y:S02]  /*95a0*/  STS.128 [R150+0x15080], R8 ;  /* 0x0150800896007388 */ /* 0x0003e40000000c00 */
.L_x_376:
[----:B------:R-:W-:Y:S05]  /*95b0*/  BSYNC B0 ;  /* 0x0000000000007941 */ /* 0x000fea0003800000 */
.L_x_375:
        /* <DEDUP_REMOVED lines=23> */
[----:B------:R-:W-:Y:S01]  /*9730*/  FMUL.FTZ R66, R71, R8 ;  /* 0x0000000847427220 */ /* 0x000fe20000410000 */
[----:B------:R-:W-:Y:S01]  /*9740*/  SHF.L.U32 R81, R9, 0x10, RZ ;  /* 0x0000001009517819 */ /* 0x000fe200000006ff */
[----:B------:R-:W-:Y:S01]  /*9750*/  FMUL.FTZ R71, R71, R11 ;  /* 0x0000000b47477220 */ /* 0x000fe20000410000 */
[----:B------:R-:W-:Y:S01]  /*9760*/  LOP3.LUT R90, R9, 0xffff0000, RZ, 0xc0, !PT ;  /* 0xffff0000095a7812 */ /* 0x000fe200078ec0ff */
[----:B------:R-:W-:-:S02]  /*9770*/  FMUL.FTZ R9, R80, R63 ;  /* 0x0000003f50097220 */ /* 0x000fc40000410000 */
[C---:B------:R-:W-:Y:S02]  /*9780*/  FFMA.FTZ R71, R72.reuse, R8, R71 ;  /* 0x0000000848477223 */ /* 0x040fe40000010047 */
[----:B------:R-:W-:Y:S01]  /*9790*/  FFMA.FTZ R66, R72, R11, -R66 ;  /* 0x0000000b48427223 */ /* 0x000fe20000010842 */
[----:B------:R-:W-:Y:S01]  /*97a0*/  SHF.L.U32 R11, R70, 0x10, RZ ;  /* 0x00000010460b7819 */ /* 0x000fe200000006ff */
[C---:B------:R-:W-:Y:S01]  /*97b0*/  IMAD.U32 R8, R65.reuse, 0x10000, RZ ;  /* 0x0001000041087824 */ /* 0x040fe200078e00ff */
[----:B------:R-:W-:Y:S01]  /*97c0*/  LOP3.LUT R65, R65, 0xffff0000, RZ, 0xc0, !PT ;  /* 0xffff000041417812 */ /* 0x000fe200078ec0ff */
[-C--:B------:R-:W-:Y:S01]  /*97d0*/  FMUL.FTZ R80, R80, R91.reuse ;  /* 0x0000005b50507220 */ /* 0x080fe20000410000 */
[----:B------:R-:W-:Y:S01]  /*97e0*/  LOP3.LUT R70, R70, 0xffff0000, RZ, 0xc0, !PT ;  /* 0xffff000046467812 */ /* 0x000fe200078ec0ff */
[C---:B------:R-:W-:Y:S02]  /*97f0*/  FFMA.FTZ R9, R10.reuse, R91, -R9 ;  /* 0x0000005b0a097223 */ /* 0x040fe40000010809 */
[----:B------:R-:W-:-:S02]  /*9800*/  FFMA.FTZ R80, R10, R63, R80 ;  /* 0x0000003f0a507223 */ /* 0x000fc40000010050 */
[----:B------:R-:W-:Y:S02]  /*9810*/  FMUL.FTZ R10, R88, R8 ;  /* 0x00000008580a7220 */ /* 0x000fe40000410000 */
[----:B------:R-:W-:Y:S02]  /*9820*/  FMUL.FTZ R63, R90, R65 ;  /* 0x000000415a3f7220 */ /* 0x000fe40000410000 */
[-C--:B------:R-:W-:Y:S02]  /*9830*/  FMUL.FTZ R88, R88, R11.reuse ;  /* 0x0000000b58587220 */ /* 0x080fe40000410000 */
[----:B------:R-:W-:Y:S02]  /*9840*/  FMUL.FTZ R90, R90, R70 ;  /* 0x000000465a5a7220 */ /* 0x000fe40000410000 */
[C---:B------:R-:W-:Y:S01]  /*9850*/  FFMA.FTZ R72, R89.reuse, R11, -R10 ;  /* 0x0000000b59487223 */ /* 0x040fe2000001080a */
[----:B------:R-:W-:Y:S01]  /*9860*/  F2FP.BF16.PACK_AB R11, R80, R9 ;  /* 0x00000009500b723e */ /* 0x000fe200000010ff */
[----:B------:R-:W-:Y:S01]  /*9870*/  FFMA.FTZ R89, R89, R8, R88 ;  /* 0x0000000859597223 */ /* 0x000fe20000010058 */
[----:B------:R-:W-:Y:S01]  /*9880*/  F2FP.BF16.PACK_AB R10, R71, R66 ;  /* 0x00000042470a723e */ /* 0x000fe200000010ff */
[----:B------:R-:W-:-:S02]  /*9890*/  FFMA.FTZ R63, R81, R70, -R63 ;  /* 0x00000046513f7223 */ /* 0x000fc4000001083f */
[----:B------:R-:W-:Y:S01]  /*98a0*/  FFMA.FTZ R90, R81, R65, R90 ;  /* 0x00000041515a7223 */ /* 0x000fe2000001005a */
[----:B------:R-:W-:-:S04]  /*98b0*/  F2FP.BF16.PACK_AB R8, R89, R72 ;  /* 0x000000485908723e */ /* 0x000fc800000010ff */
[----:B------:R-:W-:-:S05]  /*98c0*/  F2FP.BF16.PACK_AB R9, R90, R63 ;  /* 0x0000003f5a09723e */ /* 0x000fca00000010ff */
[----:B------:R1:W-:Y:S02]  /*98d0*/  STS.128 [R150+0x19080], R8 ;  /* 0x0190800896007388 */ /* 0x0003e40000000c00 */
.L_x_378:
[----:B------:R-:W-:Y:S05]  /*98e0*/  BSYNC B0 ;  /* 0x0000000000007941 */ /* 0x000fea0003800000 */
.L_x_377:
        /* <DEDUP_REMOVED lines=11> */
[----:B------:R-:W-:Y:S01]  /*99a0*/  PRMT R59, R59, 0x5410, R66 ;  /* 0x000054103b3b7816 */ /* 0x000fe20000000042 */
[C---:B------:R-:W-:Y:S01]  /*99b0*/  IMAD.U32 R66, R61.reuse, 0x10000, RZ ;  /* 0x000100003d427824 */ /* 0x040fe200078e00ff */
[----:B------:R-:W-:Y:S02]  /*99c0*/  LOP3.LUT R80, R61, 0xffff0000, RZ, 0xc0, !PT ;  /* 0xffff00003d507812 */ /* 0x000fe400078ec0ff */
[C---:B-1----:R-:W-:Y:S01]  /*99d0*/  LOP3.LUT R63, R10.reuse, 0xffff0000, RZ, 0xc0, !PT ;  /* 0xffff00000a3f7812 */ /* 0x042fe200078ec0ff */
[----:B------:R-:W-:Y:S01]  /*99e0*/  IMAD.U32 R65, R10, 0x10000, RZ ;  /* 0x000100000a417824 */ /* 0x000fe200078e00ff */
[C---:B------:R-:W-:Y:S01]  /*99f0*/  SHF.L.U32 R72, R8.reuse, 0x10, RZ ;  /* 0x0000001008487819 */ /* 0x040fe200000006ff */
[C---:B------:R-:W-:Y:S01]  /*9a00*/  IMAD.U32 R10, R11.reuse, 0x10000, RZ ;  /* 0x000100000b0a7824 */ /* 0x040fe200078e00ff */
[----:B------:R-:W-:Y:S01]  /*9a10*/  LOP3.LUT R71, R8, 0xffff0000, RZ, 0xc0, !PT ;  /* 0xffff000008477812 */ /* 0x000fe200078ec0ff */
[----:B------:R-:W-:Y:S01]  /*9a20*/  IMAD.U32 R8, R58, 0x10000, RZ ;  /* 0x000100003a087824 */ /* 0x000fe200078e00ff */
[----:B------:R-:W-:-:S02]  /*9a30*/  LOP3.LUT R11, R11, 0xffff0000, RZ, 0xc0, !PT ;  /* 0xffff00000b0b7812 */ /* 0x000fc400078ec0ff */
[----:B------:R-:W-:Y:S01]  /*9a40*/  LOP3.LUT R58, R58, 0xffff0000, RZ, 0xc0, !PT ;  /* 0xffff00003a3a7812 */ /* 0x000fe200078ec0ff */
[----:B------:R-:W-:Y:S01]  /*9a50*/  FMUL.FTZ R61, R63, R8 ;  /* 0x000000083f3d7220 */ /* 0x000fe20000410000 */
[----:B------:R-:W-:Y:S01]  /*9a60*/  SHF.L.U32 R70, R9, 0x10, RZ ;  /* 0x0000001009467819 */ /* 0x000fe200000006ff */
[----:B------:R-:W-:Y:S01]  /*9a70*/  FMUL.FTZ R63, R63, R66 ;  /* 0x000000423f3f7220 */ /* 0x000fe20000410000 */
[----:B------:R-:W-:Y:S01]  /*9a80*/  LOP3.LUT R81, R9, 0xffff0000, RZ, 0xc0, !PT ;  /* 0xffff000009517812 */ /* 0x000fe200078ec0ff */
[----:B------:R-:W-:Y:S02]  /*9a90*/  FMUL.FTZ R9, R11, R58 ;  /* 0x0000003a0b097220 */ /* 0x000fe40000410000 */
[C---:B------:R-:W-:Y:S02]  /*9aa0*/  FFMA.FTZ R8, R65.reuse, R8, R63 ;  /* 0x0000000841087223 */ /* 0x040fe4000001003f */
[----:B------:R-:W-:Y:S01]  /*9ab0*/  FFMA.FTZ R61, R65, R66, -R61 ;  /* 0x00000042413d7223 */ /* 0x000fe2000001083d */
[C---:B------:R-:W-:Y:S01]  /*9ac0*/  SHF.L.U32 R65, R62.reuse, 0x10, RZ ;  /* 0x000000103e417819 */ /* 0x040fe200000006ff */
[C---:B------:R-:W-:Y:S01]  /*9ad0*/  IMAD.U32 R63, R59.reuse, 0x10000, RZ ;  /* 0x000100003b3f7824 */ /* 0x040fe200078e00ff */
[----:B------:R-:W-:Y:S01]  /*9ae0*/  LOP3.LUT R59, R59, 0xffff0000, RZ, 0xc0, !PT ;  /* 0xffff00003b3b7812 */ /* 0x000fe200078ec0ff */
[-C--:B------:R-:W-:Y:S01]  /*9af0*/  FMUL.FTZ R11, R11, R80.reuse ;  /* 0x000000500b0b7220 */ /* 0x080fe20000410000 */
[----:B------:R-:W-:Y:S01]  /*9b00*/  LOP3.LUT R62, R62, 0xffff0000, RZ, 0xc0, !PT ;  /* 0xffff00003e3e7812 */ /* 0x000fe200078ec0ff */
[----:B------:R-:W-:-:S02]  /*9b10*/  FFMA.FTZ R9, R10, R80, -R9 ;  /* 0x000000500a097223 */ /* 0x000fc40000010809 */
[----:B------:R-:W-:Y:S02]  /*9b20*/  FFMA.FTZ R58, R10, R58, R11 ;  /* 0x0000003a0a3a7223 */ /* 0x000fe4000001000b */
[----:B------:R-:W-:Y:S02]  /*9b30*/  FMUL.FTZ R10, R71, R63 ;  /* 0x0000003f470a7220 */ /* 0x000fe40000410000 */
[----:B------:R-:W-:Y:S02]  /*9b40*/  FMUL.FTZ R11, R81, R59 ;  /* 0x0000003b510b7220 */ /* 0x000fe40000410000 */
[-C--:B------:R-:W-:Y:S02]  /*9b50*/  FMUL.FTZ R71, R71, R65.reuse ;  /* 0x0000004147477220 */ /* 0x080fe40000410000 */
[----:B------:R-:W-:Y:S02]  /*9b60*/  FMUL.FTZ R81, R81, R62 ;  /* 0x0000003e51517220 */ /* 0x000fe40000410000 */
[----:B------:R-:W-:Y:S01]  /*9b70*/  FFMA.FTZ R65, R72, R65, -R10 ;  /* 0x0000004148417223 */ /* 0x000fe2000001080a */
[----:B------:R-:W-:Y:S01]  /*9b80*/  F2FP.BF16.PACK_AB R10, R8, R61 ;  /* 0x0000003d080a723e */ /* 0x000fe200000010ff */
[----:B------:R-:W-:-:S02]  /*9b90*/  FFMA.FTZ R72, R72, R63, R71 ;  /* 0x0000003f48487223 */ /* 0x000fc40000010047 */
[----:B------:R-:W-:Y:S01]  /*9ba0*/  FFMA.FTZ R62, R70, R62, -R11 ;  /* 0x0000003e463e7223 */ /* 0x000fe2000001080b */
[----:B------:R-:W-:Y:S01]  /*9bb0*/  F2FP.BF16.PACK_AB R11, R58, R9 ;  /* 0x000000093a0b723e */ /* 0x000fe200000010ff */
[----:B------:R-:W-:Y:S01]  /*9bc0*/  FFMA.FTZ R81, R70, R59, R81 ;  /* 0x0000003b46517223 */ /* 0x000fe20000010051 */
[----:B------:R-:W-:-:S04]  /*9bd0*/  F2FP.BF16.PACK_AB R8, R72, R65 ;  /* 0x000000414808723e */ /* 0x000fc800000010ff */
[----:B------:R-:W-:-:S05]  /*9be0*/  F2FP.BF16.PACK_AB R9, R81, R62 ;  /* 0x0000003e5109723e */ /* 0x000fca00000010ff */
[----:B------:R1:W-:Y:S02]  /*9bf0*/  STS.128 [R150+0x1d080], R8 ;  /* 0x01d0800896007388 */ /* 0x0003e40000000c00 */
.L_x_372:
[----:B------:R-:W-:Y:S05]  /*9c00*/  BSYNC B1 ;  /* 0x0000000000017941 */ /* 0x000fea0003800000 */
.L_x_371:
        /* <DEDUP_REMOVED lines=15> */
[----:B------:R-:W-:Y:S02]  /*9d00*/  LOP3.LUT R66, R56, 0xffff0000, RZ, 0xc0, !PT ;  /* 0xffff000038427812 */ /* 0x000fe400078ec0ff */
[----:B------:R-:W-:Y:S01]  /*9d10*/  PRMT R55, R55, 0x5410, R62 ;  /* 0x0000541037377816 */ /* 0x000fe2000000003e */
[C---:B-1----:R-:W-:Y:S01]  /*9d20*/  IMAD.U32 R59, R10.reuse, 0x10000, RZ ;  /* 0x000100000a3b7824 */ /* 0x042fe200078e00ff */
[----:B------:R-:W-:Y:S01]  /*9d30*/  LOP3.LUT R58, R10, 0xffff0000, RZ, 0xc0, !PT ;  /* 0xffff00000a3a7812 */ /* 0x000fe200078ec0ff */
[C---:B------:R-:W-:Y:S01]  /*9d40*/  IMAD.U32 R10, R11.reuse, 0x10000, RZ ;  /* 0x000100000b0a7824 */ /* 0x040fe200078e00ff */
[C---:B------:R-:W-:Y:S02]  /*9d50*/  SHF.L.U32 R65, R8.reuse, 0x10, RZ ;  /* 0x0000001008417819 */ /* 0x040fe400000006ff */
[----:B------:R-:W-:Y:S01]  /*9d60*/  LOP3.LUT R63, R8, 0xffff0000, RZ, 0xc0, !PT ;  /* 0xffff0000083f7812 */ /* 0x000fe200078ec0ff */
[----:B------:R-:W-:Y:S01]  /*9d70*/  IMAD.U32 R8, R54, 0x10000, RZ ;  /* 0x0001000036087824 */ /* 0x000fe200078e00ff */
[----:B------:R-:W-:Y:S01]  /*9d80*/  LOP3.LUT R61, R11, 0xffff0000, RZ, 0xc0, !PT ;  /* 0xffff00000b3d7812 */ /* 0x000fe200078ec0ff */
[----:B------:R-:W-:Y:S01]  /*9d90*/  IMAD.U32 R11, R56, 0x10000, RZ ;  /* 0x00010000380b7824 */ /* 0x000fe200078e00ff */
[----:B------:R-:W-:Y:S01]  /*9da0*/  LOP3.LUT R54, R54, 0xffff0000, RZ, 0xc0, !PT ;  /* 0xffff000036367812 */ /* 0x000fe200078ec0ff */
[C---:B------:R-:W-:Y:S01]  /*9db0*/  FMUL.FTZ R56, R58.reuse, R8 ;  /* 0x000000083a387220 */ /* 0x040fe20000410000 */
[C---:B------:R-:W-:Y:S01]  /*9dc0*/  SHF.L.U32 R62, R9.reuse, 0x10, RZ ;  /* 0x00000010093e7819 */ /* 0x040fe200000006ff */
[-C--:B------:R-:W-:Y:S01]  /*9dd0*/  FMUL.FTZ R58, R58, R11.reuse ;  /* 0x0000000b3a3a7220 */ /* 0x080fe20000410000 */
[----:B------:R-:W-:Y:S01]  /*9de0*/  LOP3.LUT R70, R9, 0xffff0000, RZ, 0xc0, !PT ;  /* 0xffff000009467812 */ /* 0x000fe200078ec0ff */
[----:B------:R-:W-:-:S02]  /*9df0*/  FFMA.FTZ R56, R59, R11, -R56 ;  /* 0x0000000b3b387223 */ /* 0x000fc40000010838 */
[----:B------:R-:W-:Y:S01]  /*9e00*/  FFMA.FTZ R59, R59, R8, R58 ;  /* 0x000000083b3b7223 */ /* 0x000fe2000001003a */
[----:B------:R-:W-:Y:S01]  /*9e10*/  SHF.L.U32 R58, R57, 0x10, RZ ;  /* 0x00000010393a7819 */ /* 0x000fe200000006ff */
[----:B------:R-:W-:Y:S01]  /*9e20*/  FMUL.FTZ R9, R61, R54 ;  /* 0x000000363d097220 */ /* 0x000fe20000410000 */
[----:B------:R-:W-:Y:S01]  /*9e30*/  LOP3.LUT R57, R57, 0xffff0000, RZ, 0xc0, !PT ;  /* 0xffff000039397812 */ /* 0x000fe200078ec0ff */
[C---:B------:R-:W-:Y:S01]  /*9e40*/  IMAD.U32 R8, R55.reuse, 0x10000, RZ ;  /* 0x0001000037087824 */ /* 0x040fe200078e00ff */
[----:B------:R-:W-:Y:S01]  /*9e50*/  LOP3.LUT R55, R55, 0xffff0000, RZ, 0xc0, !PT ;  /* 0xffff000037377812 */ /* 0x000fe200078ec0ff */
[-C--:B------:R-:W-:Y:S02]  /*9e60*/  FMUL.FTZ R61, R61, R66.reuse ;  /* 0x000000423d3d7220 */ /* 0x080fe40000410000 */
[C---:B------:R-:W-:Y:S02]  /*9e70*/  FFMA.FTZ R9, R10.reuse, R66, -R9 ;  /* 0x000000420a097223 */ /* 0x040fe40000010809 */
[----:B------:R-:W-:-:S02]  /*9e80*/  FFMA.FTZ R54, R10, R54, R61 ;  /* 0x000000360a367223 */ /* 0x000fc4000001003d */
[C---:B------:R-:W-:Y:S02]  /*9e90*/  FMUL.FTZ R10, R63.reuse, R8 ;  /* 0x000000083f0a7220 */ /* 0x040fe40000410000 */
[C---:B------:R-:W-:Y:S02]  /*9ea0*/  FMUL.FTZ R11, R70.reuse, R55 ;  /* 0x00000037460b7220 */ /* 0x040fe40000410000 */
        /* <DEDUP_REMOVED lines=11> */
.L_x_382:
[----:B------:R-:W-:Y:S05]  /*9f60*/  BSYNC B0 ;  /* 0x0000000000007941 */ /* 0x000fea0003800000 */
.L_x_381:
        /* <DEDUP_REMOVED lines=50> */
.L_x_384:
[----:B------:R-:W-:Y:S05]  /*a290*/  BSYNC B0 ;  /* 0x0000000000007941 */ /* 0x000fea0003800000 */
.L_x_383:
        /* <DEDUP_REMOVED lines=50> */
.L_x_386:
[----:B------:R-:W-:Y:S05]  /*a5c0*/  BSYNC B0 ;  /* 0x0000000000007941 */ /* 0x000fea0003800000 */
.L_x_385:
        /* <DEDUP_REMOVED lines=22> */
[----:B------:R-:W-:Y:S01]  /*a730*/  LOP3.LUT R39, R39, 0xffff0000, RZ, 0xc0, !PT ;  /* 0xffff000027277812 */ /* 0x000fe200078ec0ff */
[-C--:B------:R-:W-:Y:S01]  /*a740*/  FMUL.FTZ R46, R46, R11.reuse ;  /* 0x0000000b2e2e7220 */ /* 0x080fe20000410000 */
[----:B------:R-:W-:Y:S01]  /*a750*/  SHF.L.U32 R49, R9, 0x10, RZ ;  /* 0x0000001009317819 */ /* 0x000fe200000006ff */
[----:B------:R-:W-:Y:S01]  /*a760*/  FFMA.FTZ R52, R47, R11, -R52 ;  /* 0x0000000b2f347223 */ /* 0x000fe20000010834 */
[----:B------:R-:W-:Y:S01]  /*a770*/  LOP3.LUT R53, R9, 0xffff0000, RZ, 0xc0, !PT ;  /* 0xffff000009357812 */ /* 0x000fe200078ec0ff */
[----:B------:R-:W-:Y:S01]  /*a780*/  FFMA.FTZ R47, R47, R8, R46 ;  /* 0x000000082f2f7223 */ /* 0x000fe2000001002e */
[----:B------:R-:W-:Y:S01]  /*a790*/  SHF.L.U32 R11, R42, 0x10, RZ ;  /* 0x000000102a0b7819 */ /* 0x000fe200000006ff */
[----:B------:R-:W-:Y:S01]  /*a7a0*/  FMUL.FTZ R9, R48, R35 ;  /* 0x0000002330097220 */ /* 0x000fe20000410000 */
[----:B------:R-:W-:Y:S01]  /*a7b0*/  LOP3.LUT R42, R42, 0xffff0000, RZ, 0xc0, !PT ;  /* 0xffff00002a2a7812 */ /* 0x000fe200078ec0ff */
[C---:B------:R-:W-:Y:S01]  /*a7c0*/  IMAD.U32 R8, R38.reuse, 0x10000, RZ ;  /* 0x0001000026087824 */ /* 0x040fe200078e00ff */
[----:B------:R-:W-:Y:S01]  /*a7d0*/  LOP3.LUT R38, R38, 0xffff0000, RZ, 0xc0, !PT ;  /* 0xffff000026267812 */ /* 0x000fe200078ec0ff */
[----:B------:R-:W-:-:S02]  /*a7e0*/  FMUL.FTZ R48, R48, R39 ;  /* 0x0000002730307220 */ /* 0x000fc40000410000 */
[C---:B------:R-:W-:Y:S02]  /*a7f0*/  FFMA.FTZ R9, R10.reuse, R39, -R9 ;  /* 0x000000270a097223 */ /* 0x040fe40000010809 */
[----:B------:R-:W-:Y:S02]  /*a800*/  FFMA.FTZ R48, R10, R35, R48 ;  /* 0x000000230a307223 */ /* 0x000fe40000010030 */
[C---:B------:R-:W-:Y:S02]  /*a810*/  FMUL.FTZ R10, R50.reuse, R8 ;  /* 0x00000008320a7220 */ /* 0x040fe40000410000 */
[C---:B------:R-:W-:Y:S02]  /*a820*/  FMUL.FTZ R35, R53.reuse, R38 ;  /* 0x0000002635237220 */ /* 0x040fe40000410000 */
[----:B------:R-:W-:Y:S02]  /*a830*/  FMUL.FTZ R50, R50, R11 ;  /* 0x0000000b32327220 */ /* 0x000fe40000410000 */
[----:B------:R-:W-:-:S02]  /*a840*/  FMUL.FTZ R53, R53, R42 ;  /* 0x0000002a35357220 */ /* 0x000fc40000410000 */
        /* <DEDUP_REMOVED lines=9> */
.L_x_380:
[----:B------:R-:W-:Y:S05]  /*a8e0*/  BSYNC B1 ;  /* 0x0000000000017941 */ /* 0x000fea0003800000 */
.L_x_379:
[----:B-1----:R-:W-:-:S04]  /*a8f0*/  IADD3 R8, R40, 0x60, RZ ;  /* 0x0000006028087810 */ /* 0x002fc80007ffe0ff */
        /* <DEDUP_REMOVED lines=26> */
[-C--:B------:R-:W-:Y:S01]  /*aaa0*/  FMUL.FTZ R35, R35, R11.reuse ;  /* 0x0000000b23237220 */ /* 0x080fe20000410000 */
[----:B------:R-:W-:Y:S01]  /*aab0*/  LOP3.LUT R49, R9, 0xffff0000, RZ, 0xc0, !PT ;  /* 0xffff000009317812 */ /* 0x000fe200078ec0ff */
[----:B------:R-:W-:-:S02]  /*aac0*/  FFMA.FTZ R33, R38, R11, -R33 ;  /* 0x0000000b26217223 */ /* 0x000fc40000010821 */
[CC--:B------:R-:W-:Y:S02]  /*aad0*/  FMUL.FTZ R9, R39.reuse, R25.reuse ;  /* 0x0000001927097220 */ /* 0x0c0fe40000410000 */
[----:B------:R-:W-:Y:S01]  /*aae0*/  FFMA.FTZ R8, R38, R8, R35 ;  /* 0x0000000826087223 */ /* 0x000fe20000010023 */
[----:B------:R-:W-:Y:S01]  /*aaf0*/  SHF.L.U32 R35, R34, 0x10, RZ ;  /* 0x0000001022237819 */ /* 0x000fe200000006ff */
[C---:B------:R-:W-:Y:S01]  /*ab00*/  IMAD.U32 R11, R32.reuse, 0x10000, RZ ;  /* 0x00010000200b7824 */ /* 0x040fe200078e00ff */
[----:B------:R-:W-:Y:S01]  /*ab10*/  LOP3.LUT R32, R32, 0xffff0000, RZ, 0xc0, !PT ;  /* 0xffff000020207812 */ /* 0x000fe200078ec0ff */
[-C--:B------:R-:W-:Y:S01]  /*ab20*/  FMUL.FTZ R39, R39, R48.reuse ;  /* 0x0000003027277220 */ /* 0x080fe20000410000 */
[----:B------:R-:W-:Y:S01]  /*ab30*/  LOP3.LUT R34, R34, 0xffff0000, RZ, 0xc0, !PT ;  /* 0xffff000022227812 */ /* 0x000fe200078ec0ff */
[C---:B------:R-:W-:Y:S02]  /*ab40*/  FFMA.FTZ R9, R10.reuse, R48, -R9 ;  /* 0x000000300a097223 */ /* 0x040fe40000010809 */
[----:B------:R-:W-:-:S02]  /*ab50*/  FFMA.FTZ R38, R10, R25, R39 ;  /* 0x000000190a267223 */ /* 0x000fc40000010027 */
[C---:B------:R-:W-:Y:S02]  /*ab60*/  FMUL.FTZ R10, R46.reuse, R11 ;  /* 0x0000000b2e0a7220 */ /* 0x040fe40000410000 */
[C---:B------:R-:W-:Y:S02]  /*ab70*/  FMUL.FTZ R25, R49.reuse, R32 ;  /* 0x0000002031197220 */ /* 0x040fe40000410000 */
[-C--:B------:R-:W-:Y:S02]  /*ab80*/  FMUL.FTZ R46, R46, R35.reuse ;  /* 0x000000232e2e7220 */ /* 0x080fe40000410000 */
[-C--:B------:R-:W-:Y:S02]  /*ab90*/  FMUL.FTZ R49, R49, R34.reuse ;  /* 0x0000002231317220 */ /* 0x080fe40000410000 */
        /* <DEDUP_REMOVED lines=9> */
.L_x_389:
[----:B------:R-:W-:Y:S05]  /*ac30*/  BSYNC B0 ;  /* 0x0000000000007941 */ /* 0x000fea0003800000 */
.L_x_388:
[----:B-1----:R-:W-:Y:S01]  /*ac40*/  IADD3 R8, R20, 0x20, RZ ;  /* 0x0000002014087810 */ /* 0x002fe20007ffe0ff */
[----:B------:R-:W-:Y:S03]  /*ac50*/  BSSY B0, `(.L_x_390) ;  /* 0x0000031000007945 */ /* 0x000fe60003800000 */
[----:B------:R-:W-:-:S13]  /*ac60*/  ISETP.GE.AND P0, PT, R8, c[0x0][0x27c], PT ;  /* 0x00009f0008007a0c */ /* 0x000fda0003f06270 */
[----:B------:R-:W-:Y:S05]  /*ac70*/  @P0 BRA `(.L_x_391) ;  /* 0x000002e000000947 */ /* 0x000fea0003800000 */
[----:B------:R-:W1:Y:S01]  /*ac80*/  LDS.128 R8, [R150+0x17080] ;  /* 0x0170800096087984 */ /* 0x000e620000000c00 */
[--C-:B------:R-:W-:Y:S02]  /*ac90*/  SHF.R.U64 R33, R44, 0x10, R45.reuse ;  /* 0x000000102c217819 */ /* 0x100fe4000000122d */
[----:B------:R-:W-:Y:S02]  /*aca0*/  SHF.R.U32.HI R44, RZ, 0x10, R45 ;  /* 0x00000010ff2c7819 */ /* 0x000fe4000001162d */
[--C-:B------:R-:W-:Y:S02]  /*acb0*/  SHF.R.U64 R25, R68, 0x10, R69.reuse ;  /* 0x0000001044197819 */ /* 0x100fe40000001245 */
[----:B------:R-:W-:Y:S02]  /*acc0*/  SHF.R.U32.HI R68, RZ, 0x10, R69 ;  /* 0x00000010ff447819 */ /* 0x000fe40000011645 */
[----:B------:R-:W-:Y:S02]  /*acd0*/  PRMT R21, R21, 0x5410, R44 ;  /* 0x0000541015157816 */ /* 0x000fe4000000002c */
[----:B------:R-:W-:-:S02]  /*ace0*/  PRMT R23, R23, 0x5410, R68 ;  /* 0x0000541017177816 */ /* 0x000fc40000000044 */
[----:B------:R-:W-:Y:S02]  /*acf0*/  PRMT R24, R24, 0x5410, R25 ;  /* 0x0000541018187816 */ /* 0x000fe40000000019 */
[----:B------:R-:W-:Y:S02]  /*ad00*/  PRMT R22, R22, 0x5410, R33 ;  /* 0x0000541016167816 */ /* 0x000fe40000000021 */
[----:B------:R-:W-:Y:S02]  /*ad10*/  LOP3.LUT R39, R23, 0xffff0000, RZ, 0xc0, !PT ;  /* 0xffff000017277812 */ /* 0x000fe400078ec0ff */
[----:B------:R-:W-:Y:S02]  /*ad20*/  LOP3.LUT R45, R24, 0xffff0000, RZ, 0xc0, !PT ;  /* 0xffff0000182d7812 */ /* 0x000fe400078ec0ff */
[----:B-1----:R-:W-:Y:S01]  /*ad30*/  SHF.L.U32 R38, R8, 0x10, RZ ;  /* 0x0000001008267819 */ /* 0x002fe200000006ff */
[----:B------:R-:W-:Y:S01]  /*ad40*/  IMAD.U32 R32, R10, 0x10000, RZ ;  /* 0x000100000a207824 */ /* 0x000fe200078e00ff */
[----:B------:R-:W-:Y:S01]  /*ad50*/  LOP3.LUT R35, R8, 0xffff0000, RZ, 0xc0, !PT ;  /* 0xffff000008237812 */ /* 0x000fe200078ec0ff */
[----:B------:R-:W-:Y:S01]  /*ad60*/  IMAD.U32 R8, R21, 0x10000, RZ ;  /* 0x0001000015087824 */ /* 0x000fe200078e00ff */
[----:B------:R-:W-:Y:S01]  /*ad70*/  LOP3.LUT R25, R10, 0xffff0000, RZ, 0xc0, !PT ;  /* 0xffff00000a197812 */ /* 0x000fe200078ec0ff */
[C---:B------:R-:W-:Y:S01]  /*ad80*/  IMAD.U32 R10, R11.reuse, 0x10000, RZ ;  /* 0x000100000b0a7824 */ /* 0x040fe200078e00ff */
        /* <DEDUP_REMOVED lines=8> */
[-C--:B------:R-:W-:Y:S02]  /*ae10*/  FMUL.FTZ R33, R33, R39.reuse ;  /* 0x0000002721217220 */ /* 0x080fe40000410000 */
[----:B------:R-:W-:Y:S01]  /*ae20*/  FFMA.FTZ R9, R10, R39, -R9 ;  /* 0x000000270a097223 */ /* 0x000fe20000010809 */
[----:B------:R-:W-:Y:S01]  /*ae30*/  LOP3.LUT R39, R22, 0xffff0000, RZ, 0xc0, !PT ;  /* 0xffff000016277812 */ /* 0x000fe200078ec0ff */
[C---:B------:R-:W-:Y:S02]  /*ae40*/  FFMA.FTZ R23, R32.reuse, R11, -R23 ;  /* 0x0000000b20177223 */ /* 0x040fe40000010817 */
[----:B------:R-:W-:Y:S01]  /*ae50*/  FFMA.FTZ R8, R32, R8, R25 ;  /* 0x0000000820087223 */ /* 0x000fe20000010019 */
[----:B------:R-:W-:Y:S01]  /*ae60*/  SHF.L.U32 R25, R24, 0x10, RZ ;  /* 0x0000001018197819 */ /* 0x000fe200000006ff */
[----:B------:R-:W-:Y:S02]  /*ae70*/  IMAD.U32 R11, R22, 0x10000, RZ ;  /* 0x00010000160b7824 */ /* 0x000fe400078e00ff */
[----:B------:R-:W-:-:S02]  /*ae80*/  FFMA.FTZ R22, R10, R21, R33 ;  /* 0x000000150a167223 */ /* 0x000fc40000010021 */
[C---:B------:R-:W-:Y:S02]  /*ae90*/  FMUL.FTZ R10, R35.reuse, R11 ;  /* 0x0000000b230a7220 */ /* 0x040fe40000410000 */
[C---:B------:R-:W-:Y:S02]  /*aea0*/  FMUL.FTZ R21, R42.reuse, R39 ;  /* 0x000000272a157220 */ /* 0x040fe40000410000 */
[----:B------:R-:W-:Y:S02]  /*aeb0*/  FMUL.FTZ R35, R35, R25 ;  /* 0x0000001923237220 */ /* 0x000fe40000410000 */
[----:B------:R-:W-:Y:S02]  /*aec0*/  FMUL.FTZ R42, R42, R45 ;  /* 0x0000002d2a2a7220 */ /* 0x000fe40000410000 */
[----:B------:R-:W-:Y:S01]  /*aed0*/  FFMA.FTZ R25, R38, R25, -R10 ;  /* 0x0000001926197223 */ /* 0x000fe2000001080a */
        /* <DEDUP_REMOVED lines=8> */
.L_x_391:
[----:B------:R-:W-:Y:S05]  /*af60*/  BSYNC B0 ;  /* 0x0000000000007941 */ /* 0x000fea0003800000 */
.L_x_390:
        /* <DEDUP_REMOVED lines=37> */
[CC--:B------:R-:W-:Y:S02]  /*b1c0*/  FMUL.FTZ R10, R25.reuse, R8.reuse ;  /* 0x00000008190a7220 */ /* 0x0c0fe40000410000 */
        /* <DEDUP_REMOVED lines=12> */
.L_x_393:
[----:B------:R-:W-:Y:S05]  /*b290*/  BSYNC B0 ;  /* 0x0000000000007941 */ /* 0x000fea0003800000 */
.L_x_392:
[----:B------:R-:W-:-:S04]  /*b2a0*/  IADD3 R20, R20, 0x60, RZ ;  /* 0x0000006014147810 */ /* 0x000fc80007ffe0ff */
[----:B------:R-:W-:-:S13]  /*b2b0*/  ISETP.GE.AND P0, PT, R20, c[0x0][0x27c], PT ;  /* 0x00009f0014007a0c */ /* 0x000fda0003f06270 */
[----:B------:R-:W-:Y:S05]  /*b2c0*/  @P0 BRA `(.L_x_387) ;  /* 0x0000527000000947 */ /* 0x000fea0003800000 */
[----:B-1----:R-:W1:Y:S01]  /*b2d0*/  LDS.128 R8, [R150+0x1f080] ;  /* 0x01f0800096087984 */ /* 0x002e620000000c00 */
        /* <DEDUP_REMOVED lines=44> */
[----:B------:R1:W-:Y:S01]  /*b5a0*/  STS.128 [R150+0x1f080], R8 ;  /* 0x01f0800896007388 */ /* 0x0003e20000000c00 */
[----:B------:R-:W-:Y:S05]  /*b5b0*/  BRA `(.L_x_387) ;  /* 0x00004f8000007947 */ /* 0x000fea0003800000 */
.L_x_354:
        /* <DEDUP_REMOVED lines=18> */
[----:B------:R-:W-:Y:S01]  /*b6e0*/  LEA R15, P0, R16, c[0x0][0x270], 0x1 ;  /* 0x00009c00100f7a11 */ /* 0x000fe200078008ff */
[----:B------:R-:W-:Y:S02]  /*b6f0*/  IMAD R12, R12, c[0x0][0x290], RZ ;  /* 0x0000a4000c0c7a24 */ /* 0x000fe400078e02ff */
[C---:B------:R-:W-:Y:S02]  /*b700*/  IMAD R14, R11.reuse, c[0x0][0x284], R14 ;  /* 0x0000a1000b0e7a24 */ /* 0x040fe400078e020e */
[----:B------:R-:W-:Y:S01]  /*b710*/  IMAD R12, R11, c[0x0][0x294], R12 ;  /* 0x0000a5000b0c7a24 */ /* 0x000fe200078e020c */
[----:B------:R1:W2:Y:S02]  /*b720*/  SHFL.IDX PT, R18, R15, RZ, 0x181f ;  /* 0x00181fff0f127589 */ /* 0x0002a400000e0000 */
[----:B------:R-:W-:Y:S02]  /*b730*/  IADD3 R14, R17, R14, RZ ;  /* 0x0000000e110e7210 */ /* 0x000fe40007ffe0ff */
[----:B------:R-:W-:-:S02]  /*b740*/  MOV R17, R13 ;  /* 0x0000000d00117202 */ /* 0x000fc40000000f00 */
[----:B------:R-:W-:Y:S01]  /*b750*/  LEA.HI.X R14, R16, c[0x0][0x274], R14, 0x1, P0 ;  /* 0x00009d00100e7a11 */ /* 0x000fe200000f0c0e */
[----:B------:R-:W-:-:S04]  /*b760*/  IMAD.MOV.U32 R16, RZ, RZ, R20 ;  /* 0x000000ffff107224 */ /* 0x000fc800078e0014 */
[----:B------:R-:W-:Y:S01]  /*b770*/  IMAD.WIDE.U32 R16, R11, c[0x0][0x290], R16 ;  /* 0x0000a4000b107a25 */ /* 0x000fe200078e0010 */
[----:B------:R1:W3:Y:S03]  /*b780*/  SHFL.IDX PT, R19, R14, RZ, 0x181f ;  /* 0x00181fff0e137589 */ /* 0x0002e600000e0000 */
[----:B------:R-:W-:Y:S01]  /*b790*/  IMAD.IADD R12, R17, 0x1, R12 ;  /* 0x00000001110c7824 */ /* 0x000fe200078e020c */
[----:B------:R-:W-:-:S04]  /*b7a0*/  LEA R13, P0, R16, c[0x0][0x288], 0x1 ;  /* 0x0000a200100d7a11 */ /* 0x000fc800078008ff */
[----:B------:R-:W-:Y:S02]  /*b7b0*/  LEA.HI.X R12, R16, c[0x0][0x28c], R12, 0x1, P0 ;  /* 0x0000a300100c7a11 */ /* 0x000fe400000f0c0c */
[----:B------:R1:W4:Y:S04]  /*b7c0*/  SHFL.IDX PT, R16, R13, RZ, 0x181f ;  /* 0x00181fff0d107589 */ /* 0x00032800000e0000 */
[----:B------:R1:W1:Y:S01]  /*b7d0*/  SHFL.IDX PT, R17, R12, RZ, 0x181f ;  /* 0x00181fff0c117589 */ /* 0x00026200000e0000 */
[----:B------:R-:W-:Y:S05]  /*b7e0*/  @P1 BRA `(.L_x_395) ;  /* 0x0000019000001947 */ /* 0x000fea0003800000 */
[----:B--2---:R-:W-:Y:S01]  /*b7f0*/  ISETP.GE.AND P0, PT, R71, c[0x0][0x27c], PT ;  /* 0x00009f0047007a0c */ /* 0x004fe20003f06270 */
[----:B------:R-:W-:Y:S01]  /*b800*/  CS2R R110, SRZ ;  /* 0x00000000006e7805 */ /* 0x000fe2000001ff00 */
[----:B------:R-:W-:Y:S01]  /*b810*/  CS2R R108, SRZ ;  /* 0x00000000006c7805 */ /* 0x000fe2000001ff00 */
[----:B------:R-:W-:Y:S01]  /*b820*/  CS2R R106, SRZ ;  /* 0x00000000006a7805 */ /* 0x000fe2000001ff00 */
[----:B------:R-:W-:-:S09]  /*b830*/  CS2R R104, SRZ ;  /* 0x0000000000687805 */ /* 0x000fd2000001ff00 */
[C---:B------:R-:W-:Y:S01]  /*b840*/  @!P0 IMAD.SHL.U32 R21, R71.reuse, 0x2, RZ ;  /* 0x0000000247158824 */ /* 0x040fe200078e00ff */
[----:B------:R-:W-:-:S04]  /*b850*/  @!P0 SHF.L.U64.HI R11, R71, 0x1, R147 ;  /* 0x00000001470b8819 */ /* 0x000fc80000010293 */
[----:B------:R-:W-:-:S05]  /*b860*/  @!P0 IADD3 R22, P1, R18, R21, RZ ;  /* 0x0000001512168210 */ /* 0x000fca0007f3e0ff */
[----:B---3--:R-:W-:Y:S01]  /*b870*/  @!P0 IMAD.X R23, R19, 0x1, R11, P1 ;  /* 0x0000000113178824 */ /* 0x008fe200008e060b */
[----:B----4-:R-:W-:-:S04]  /*b880*/  @!P0 IADD3 R20, P1, R16, R21, RZ ;  /* 0x0000001510148210 */ /* 0x010fc80007f3e0ff */
[----:B------:R2:W5:Y:S01]  /*b890*/  @!P0 LD.E.128 R108, [R22.64] ;  /* 0x0000001e166c8980 */ /* 0x000562000c101d00 */
[----:B-1----:R-:W-:-:S05]  /*b8a0*/  @!P0 IMAD.X R21, R17, 0x1, R11, P1 ;  /* 0x0000000111158824 */ /* 0x002fca00008e060b */
[----:B------:R2:W5:Y:S01]  /*b8b0*/  @!P0 LD.E.128 R104, [R20.64] ;  /* 0x0000001e14688980 */ /* 0x000562000c101d00 */
[----:B------:R-:W-:Y:S01]  /*b8c0*/  ISETP.GE.AND P0, PT, R42, c[0x0][0x27c], PT ;  /* 0x00009f002a007a0c */ /* 0x000fe20003f06270 */
[----:B------:R-:W-:-:S12]  /*b8d0*/  CS2R R94, SRZ ;  /* 0x00000000005e7805 */ /* 0x000fd8000001ff00 */
[----:B------:R-:W-:-:S04]  /*b8e0*/  @!P0 SHF.R.S32.HI R11, RZ, 0x1f, R42 ;  /* 0x0000001fff0b8819 */ /* 0x000fc8000001142a */
[----:B------:R-:W-:-:S04]  /*b8f0*/  @!P0 LEA.HI R11, R11, R42, RZ, 0x3 ;  /* 0x0000002a0b0b8211 */ /* 0x000fc800078f18ff */
[----:B------:R-:W-:Y:S01]  /*b900*/  @!P0 LOP3.LUT R11, R11, 0xfffffff8, RZ, 0xc0, !PT ;  /* 0xfffffff80b0b8812 */ /* 0x000fe200078ec0ff */
[----:B------:R-:W-:Y:S01]  /*b910*/  CS2R R92, SRZ ;  /* 0x00000000005c7805 */ /* 0x000fe2000001ff00 */
[----:B------:R-:W-:Y:S01]  /*b920*/  CS2R R90, SRZ ;  /* 0x00000000005a7805 */ /* 0x000fe2000001ff00 */
[----:B------:R-:W-:Y:S02]  /*b930*/  CS2R R88, SRZ ;  /* 0x0000000000587805 */ /* 0x000fe4000001ff00 */
[----:B------:R-:W-:-:S04]  /*b940*/  @!P0 IMAD.WIDE R18, R11, 0x2, R18 ;  /* 0x000000020b128825 */ /* 0x000fc800078e0212 */
[----:B------:R-:W-:Y:S01]  /*b950*/  @!P0 IMAD.WIDE R16, R11, 0x2, R16 ;  /* 0x000000020b108825 */ /* 0x000fe200078e0210 */
[----:B------:R2:W5:Y:S04]  /*b960*/  @!P0 LD.E.128 R92, [R18.64] ;  /* 0x0000001e125c8980 */ /* 0x000568000c101d00 */
[----:B------:R2:W5:Y:S02]  /*b970*/  @!P0 LD.E.128 R88, [R16.64] ;  /* 0x0000001e10588980 */ /* 0x000564000c101d00 */
.L_x_395:
[----:B--2---:R-:W-:Y:S05]  /*b980*/  BSYNC B0 ;  /* 0x0000000000007941 */ /* 0x004fea0003800000 */
.L_x_394:
[----:B------:R-:W-:Y:S01]  /*b990*/  ISETP.NE.AND P0, PT, R10, RZ, PT ;  /* 0x000000ff0a00720c */ /* 0x000fe20003f05270 */
[----:B-----5:R-:W-:Y:S01]  /*b9a0*/  IMAD.MOV.U32 R11, RZ, RZ, R94 ;  /* 0x000000ffff0b7224 */ /* 0x020fe200078e005e */
[----:B------:R2:W4:Y:S01]  /*b9b0*/  SHFL.IDX PT, R21, R14, 0x1, 0x181f ;  /* 0x00381f000e157f89 */ /* 0x00052200000e0000 */
[----:B------:R-:W-:Y:S01]  /*b9c0*/  IMAD.MOV.U32 R10, RZ, RZ, R95 ;  /* 0x000000ffff0a7224 */ /* 0x000fe200078e005f */
[----:B------:R-:W-:Y:S01]  /*b9d0*/  BSSY B0, `(.L_x_396) ;  /* 0x0000043000007945 */ /* 0x000fe20003800000 */
[----:B-1----:R-:W-:Y:S01]  /*b9e0*/  IMAD.MOV.U32 R17, RZ, RZ, R92 ;  /* 0x000000ffff117224 */ /* 0x002fe200078e005c */
[----:B------:R-:W-:Y:S01]  /*b9f0*/  PRMT R144, R11, 0x7610, R144 ;  /* 0x000076100b907816 */ /* 0x000fe20000000090 */
[----:B------:R-:W-:Y:S01]  /*ba00*/  IMAD.MOV.U32 R11, RZ, RZ, R110 ;  /* 0x000000ffff0b7224 */ /* 0x000fe200078e006e */
[----:B------:R-:W-:Y:S01]  /*ba10*/  PRMT R143, R10, 0x7610, R143 ;  /* 0x000076100a8f7816 */ /* 0x000fe2000000008f */
[----:B------:R-:W-:Y:S01]  /*ba20*/  IMAD.MOV.U32 R10, RZ, RZ, R111 ;  /* 0x000000ffff0a7224 */ /* 0x000fe200078e006f */
[----:B------:R-:W-:Y:S01]  /*ba30*/  PRMT R142, R17, 0x7610, R142 ;  /* 0x00007610118e7816 */ /* 0x000fe2000000008e */
[----:B----4-:R-:W-:Y:S01]  /*ba40*/  IMAD.MOV.U32 R16, RZ, RZ, R93 ;  /* 0x000000ffff107224 */ /* 0x010fe200078e005d */
        /* <DEDUP_REMOVED lines=18> */
[----:B------:R2:W1:Y:S01]  /*bb70*/  SHFL.IDX PT, R20, R15, 0x1, 0x181f ;  /* 0x00381f000f147f89 */ /* 0x00046200000e0000 */
[----:B------:R-:W-:Y:S01]  /*bb80*/  IMAD.MOV.U32 R10, RZ, RZ, R105 ;  /* 0x000000ffff0a7224 */ /* 0x000fe200078e0069 */
[----:B------:R-:W-:Y:S01]  /*bb90*/  PRMT R155, R17, 0x7610, R155 ;  /* 0x00007610119b7816 */ /* 0x000fe2000000009b */
[----:B------:R-:W-:Y:S01]  /*bba0*/  CS2R R56, SRZ ;  /* 0x0000000000387805 */ /* 0x000fe2000001ff00 */
[----:B---3--:R2:W3:Y:S01]  /*bbb0*/  SHFL.IDX PT, R19, R12, 0x1, 0x181f ;  /* 0x00381f000c137f89 */ /* 0x0084e200000e0000 */
[----:B------:R-:W-:Y:S01]  /*bbc0*/  PRMT R154, R16, 0x7610, R154 ;  /* 0x00007610109a7816 */ /* 0x000fe2000000009a */
[----:B------:R-:W-:Y:S01]  /*bbd0*/  CS2R R82, SRZ ;  /* 0x0000000000527805 */ /* 0x000fe2000001ff00 */
[----:B------:R-:W-:Y:S01]  /*bbe0*/  PRMT R153, R11, 0x7610, R153 ;  /* 0x000076100b997816 */ /* 0x000fe20000000099 */
[----:B------:R2:W4:Y:S01]  /*bbf0*/  SHFL.IDX PT, R18, R13, 0x1, 0x181f ;  /* 0x00381f000d127f89 */ /* 0x00052200000e0000 */
[----:B------:R-:W-:Y:S01]  /*bc00*/  PRMT R152, R10, 0x7610, R152 ;  /* 0x000076100a987816 */ /* 0x000fe20000000098 */
[----:B------:R-:W-:Y:S01]  /*bc10*/  CS2R R80, SRZ ;  /* 0x0000000000507805 */ /* 0x000fe2000001ff00 */
[----:B------:R-:W-:Y:S01]  /*bc20*/  CS2R R54, SRZ ;  /* 0x0000000000367805 */ /* 0x000fe2000001ff00 */
[----:B------:R-:W-:Y:S01]  /*bc30*/  CS2R R52, SRZ ;  /* 0x0000000000347805 */ /* 0x000fe2000001ff00 */
[----:B------:R-:W-:Y:S01]  /*bc40*/  CS2R R78, SRZ ;  /* 0x00000000004e7805 */ /* 0x000fe2000001ff00 */
[----:B------:R-:W-:Y:S01]  /*bc50*/  CS2R R76, SRZ ;  /* 0x00000000004c7805 */ /* 0x000fe2000001ff00 */
[----:B------:R-:W-:Y:S05]  /*bc60*/  @P0 BRA `(.L_x_397) ;  /* 0x0000019000000947 */ /* 0x000fea0003800000 */
[----:B------:R-:W-:Y:S01]  /*bc70*/  ISETP.GE.AND P0, PT, R71, c[0x0][0x27c], PT ;  /* 0x00009f0047007a0c */ /* 0x000fe20003f06270 */
[----:B------:R-:W-:Y:S01]  /*bc80*/  CS2R R82, SRZ ;  /* 0x0000000000527805 */ /* 0x000fe2000001ff00 */
[----:B------:R-:W-:Y:S01]  /*bc90*/  CS2R R80, SRZ ;  /* 0x0000000000507805 */ /* 0x000fe2000001ff00 */
[----:B------:R-:W-:Y:S01]  /*bca0*/  CS2R R78, SRZ ;  /* 0x00000000004e7805 */ /* 0x000fe2000001ff00 */
[----:B------:R-:W-:-:S09]  /*bcb0*/  CS2R R76, SRZ ;  /* 0x00000000004c7805 */ /* 0x000fd2000001ff00 */
[C---:B------:R-:W-:Y:S01]  /*bcc0*/  @!P0 IMAD.SHL.U32 R11, R71.reuse, 0x2, RZ ;  /* 0x00000002470b8824 */ /* 0x040fe200078e00ff */
[----:B------:R-:W-:-:S04]  /*bcd0*/  @!P0 SHF.L.U64.HI R17, R71, 0x1, R147 ;  /* 0x0000000147118819 */ /* 0x000fc80000010293 */
[----:B-1----:R-:W-:-:S05]  /*bce0*/  @!P0 IADD3 R22, P1, R20, R11, RZ ;  /* 0x0000000b14168210 */ /* 0x002fca0007f3e0ff */
[----:B------:R-:W-:Y:S01]  /*bcf0*/  @!P0 IMAD.X R23, R21, 0x1, R17, P1 ;  /* 0x0000000115178824 */ /* 0x000fe200008e0611 */
[----:B----4-:R-:W-:-:S04]  /*bd00*/  @!P0 IADD3 R16, P1, R18, R11, RZ ;  /* 0x0000000b12108210 */ /* 0x010fc80007f3e0ff */
[----:B------:R1:W5:Y:S01]  /*bd10*/  @!P0 LD.E.128 R80, [R22.64] ;  /* 0x0000001e16508980 */ /* 0x000362000c101d00 */
[----:B---3--:R-:W-:-:S05]  /*bd20*/  @!P0 IMAD.X R17, R19, 0x1, R17, P1 ;  /* 0x0000000113118824 */ /* 0x008fca00008e0611 */
[----:B------:R1:W5:Y:S01]  /*bd30*/  @!P0 LD.E.128 R76, [R16.64] ;  /* 0x0000001e104c8980 */ /* 0x000362000c101d00 */
[----:B------:R-:W-:-:S13]  /*bd40*/  ISETP.GE.AND P0, PT, R42, c[0x0][0x27c], PT ;  /* 0x00009f002a007a0c */ /* 0x000fda0003f06270 */
[----:B------:R-:W-:-:S04]  /*bd50*/  @!P0 SHF.R.S32.HI R11, RZ, 0x1f, R42 ;  /* 0x0000001fff0b8819 */ /* 0x000fc8000001142a */
[----:B------:R-:W-:-:S04]  /*bd60*/  @!P0 LEA.HI R10, R11, R42, RZ, 0x3 ;  /* 0x0000002a0b0a8211 */ /* 0x000fc800078f18ff */
[----:B------:R-:W-:Y:S01]  /*bd70*/  @!P0 LOP3.LUT R10, R10, 0xfffffff8, RZ, 0xc0, !PT ;  /* 0xfffffff80a0a8812 */ /* 0x000fe200078ec0ff */
[----:B------:R-:W-:Y:S01]  /*bd80*/  CS2R R58, SRZ ;  /* 0x00000000003a7805 */ /* 0x000fe2000001ff00 */
[----:B------:R-:W-:Y:S01]  /*bd90*/  CS2R R56, SRZ ;  /* 0x0000000000387805 */ /* 0x000fe2000001ff00 */
[----:B------:R-:W-:Y:S01]  /*bda0*/  CS2R R54, SRZ ;  /* 0x0000000000367805 */ /* 0x000fe2000001ff00 */
[----:B------:R-:W-:Y:S01]  /*bdb0*/  CS2R R52, SRZ ;  /* 0x0000000000347805 */ /* 0x000fe2000001ff00 */
[----:B------:R-:W-:-:S04]  /*bdc0*/  @!P0 IMAD.WIDE R20, R10, 0x2, R20 ;  /* 0x000000020a148825 */ /* 0x000fc800078e0214 */
[----:B------:R-:W-:Y:S01]  /*bdd0*/  @!P0 IMAD.WIDE R10, R10, 0x2, R18 ;  /* 0x000000020a0a8825 */ /* 0x000fe200078e0212 */
[----:B------:R1:W5:Y:S04]  /*bde0*/  @!P0 LD.E.128 R56, [R20.64] ;  /* 0x0000001e14388980 */ /* 0x000368000c101d00 */
[----:B------:R1:W5:Y:S02]  /*bdf0*/  @!P0 LD.E.128 R52, [R10.64] ;  /* 0x0000001e0a348980 */ /* 0x000364000c101d00 */
.L_x_397:
[----:B------:R-:W-:Y:S05]  /*be00*/  BSYNC B0 ;  /* 0x0000000000007941 */ /* 0x000fea0003800000 */
.L_x_396:
        /* <DEDUP_REMOVED lines=30> */
[----:B------:R1:W4:Y:S01]  /*bff0*/  SHFL.IDX PT, R20, R15, 0x2, 0x181f ;  /* 0x00581f000f147f89 */ /* 0x00032200000e0000 */
[----:B------:R-:W-:Y:S01]  /*c000*/  IMAD.MOV.U32 R9, RZ, RZ, R77 ;  /* 0x000000ffff097224 */ /* 0x000fe200078e004d */
[----:B------:R-:W-:Y:S01]  /*c010*/  PRMT R132, R16, 0x7610, R132 ;  /* 0x0000761010847816 */ /* 0x000fe20000000084 */
[----:B------:R-:W-:Y:S01]  /*c020*/  CS2R R30, SRZ ;  /* 0x00000000001e7805 */ /* 0x000fe2000001ff00 */
[----:B---3--:R1:W3:Y:S01]  /*c030*/  SHFL.IDX PT, R19, R12, 0x2, 0x181f ;  /* 0x00581f000c137f89 */ /* 0x0082e200000e0000 */
[----:B------:R-:W-:Y:S01]  /*c040*/  PRMT R131, R11, 0x7610, R131 ;  /* 0x000076100b837816 */ /* 0x000fe20000000083 */
[----:B------:R-:W-:Y:S01]  /*c050*/  CS2R R38, SRZ ;  /* 0x0000000000267805 */ /* 0x000fe2000001ff00 */
[----:B------:R-:W-:Y:S01]  /*c060*/  PRMT R130, R10, 0x7610, R130 ;  /* 0x000076100a827816 */ /* 0x000fe20000000082 */
[----:B----4-:R1:W4:Y:S01]  /*c070*/  SHFL.IDX PT, R18, R13, 0x2, 0x181f ;  /* 0x00581f000d127f89 */ /* 0x01032200000e0000 */
        /* <DEDUP_REMOVED lines=9> */
[----:B--2---:R-:W-:Y:S01]  /*c110*/  ISETP.GE.AND P0, PT, R71, c[0x0][0x27c], PT ;  /* 0x00009f0047007a0c */ /* 0x004fe20003f06270 */
[----:B------:R-:W-:Y:S01]  /*c120*/  CS2R R50, SRZ ;  /* 0x0000000000327805 */ /* 0x000fe2000001ff00 */
[----:B------:R-:W-:Y:S01]  /*c130*/  CS2R R48, SRZ ;  /* 0x0000000000307805 */ /* 0x000fe2000001ff00 */
[----:B------:R-:W-:Y:S01]  /*c140*/  CS2R R46, SRZ ;  /* 0x00000000002e7805 */ /* 0x000fe2000001ff00 */
[----:B------:R-:W-:Y:S01]  /*c150*/  CS2R R44, SRZ ;  /* 0x00000000002c7805 */ /* 0x000fe2000001ff00 */
[----:B------:R-:W-:Y:S01]  /*c160*/  CS2R R38, SRZ ;  /* 0x0000000000267805 */ /* 0x000fe2000001ff00 */
[----:B------:R-:W-:Y:S01]  /*c170*/  CS2R R36, SRZ ;  /* 0x0000000000247805 */ /* 0x000fe2000001ff00 */
[----:B------:R-:W-:Y:S01]  /*c180*/  CS2R R34, SRZ ;  /* 0x0000000000227805 */ /* 0x000fe2000001ff00 */
[----:B------:R-:W-:-:S05]  /*c190*/  CS2R R32, SRZ ;  /* 0x0000000000207805 */ /* 0x000fca000001ff00 */
[C---:B------:R-:W-:Y:S01]  /*c1a0*/  @!P0 IMAD.SHL.U32 R9, R71.reuse, 0x2, RZ ;  /* 0x0000000247098824 */ /* 0x040fe200078e00ff */
[----:B------:R-:W-:-:S04]  /*c1b0*/  @!P0 SHF.L.U64.HI R10, R71, 0x1, R147 ;  /* 0x00000001470a8819 */ /* 0x000fc80000010293 */
[----:B------:R-:W-:-:S05]  /*c1c0*/  @!P0 IADD3 R16, P1, R20, R9, RZ ;  /* 0x0000000914108210 */ /* 0x000fca0007f3e0ff */
[----:B------:R-:W-:Y:S01]  /*c1d0*/  @!P0 IMAD.X R17, R21, 0x1, R10, P1 ;  /* 0x0000000115118824 */ /* 0x000fe200008e060a */
[----:B----4-:R-:W-:-:S04]  /*c1e0*/  @!P0 IADD3 R22, P1, R18, R9, RZ ;  /* 0x0000000912168210 */ /* 0x010fc80007f3e0ff */
[----:B------:R2:W5:Y:S01]  /*c1f0*/  @!P0 LD.E.128 R48, [R16.64] ;  /* 0x0000001e10308980 */ /* 0x000562000c101d00 */
[----:B---3--:R-:W-:Y:S01]  /*c200*/  @!P0 IMAD.X R23, R19, 0x1, R10, P1 ;  /* 0x0000000113178824 */ /* 0x008fe200008e060a */
[----:B------:R-:W-:-:S04]  /*c210*/  ISETP.GE.AND P1, PT, R42, c[0x0][0x27c], PT ;  /* 0x00009f002a007a0c */ /* 0x000fc80003f26270 */
[----:B------:R2:W5:Y:S09]  /*c220*/  @!P0 LD.E.128 R44, [R22.64] ;  /* 0x0000001e162c8980 */ /* 0x000572000c101d00 */
[----:B------:R-:W-:-:S04]  /*c230*/  @!P1 SHF.R.S32.HI R9, RZ, 0x1f, R42 ;  /* 0x0000001fff099819 */ /* 0x000fc8000001142a */
[----:B------:R-:W-:-:S04]  /*c240*/  @!P1 LEA.HI R9, R9, R42, RZ, 0x3 ;  /* 0x0000002a09099211 */ /* 0x000fc800078f18ff */
[----:B------:R-:W-:-:S05]  /*c250*/  @!P1 LOP3.LUT R9, R9, 0xfffffff8, RZ, 0xc0, !PT ;  /* 0xfffffff809099812 */ /* 0x000fca00078ec0ff */
[----:B------:R-:W-:-:S04]  /*c260*/  @!P1 IMAD.WIDE R20, R9, 0x2, R20 ;  /* 0x0000000209149825 */ /* 0x000fc800078e0214 */
[----:B------:R-:W-:Y:S01]  /*c270*/  @!P1 IMAD.WIDE R18, R9, 0x2, R18 ;  /* 0x0000000209129825 */ /* 0x000fe200078e0212 */
[----:B------:R2:W5:Y:S04]  /*c280*/  @!P1 LD.E.128 R36, [R20.64] ;  /* 0x0000001e14249980 */ /* 0x000568000c101d00 */
[----:B------:R2:W5:Y:S02]  /*c290*/  @!P1 LD.E.128 R32, [R18.64] ;  /* 0x0000001e12209980 */ /* 0x000564000c101d00 */
.L_x_399:
[----:B--2---:R-:W-:Y:S05]  /*c2a0*/  BSYNC B0 ;  /* 0x0000000000007941 */ /* 0x004fea0003800000 */
.L_x_398:
[----:B------:R-:W-:Y:S01]  /*c2b0*/  ISETP.NE.AND P0, PT, R8, RZ, PT ;  /* 0x000000ff0800720c */ /* 0x000fe20003f05270 */
[----:B-----5:R-:W-:Y:S01]  /*c2c0*/  IMAD.MOV.U32 R9, RZ, RZ, R38 ;  /* 0x000000ffff097224 */ /* 0x020fe200078e0026 */
[----:B------:R2:W1:Y:S01]  /*c2d0*/  SHFL.IDX PT, R63, R14, 0x3, 0x181f ;  /* 0x00781f000e3f7f89 */ /* 0x00046200000e0000 */
        /* <DEDUP_REMOVED lines=31> */
[----:B------:R2:W3:Y:S01]  /*c4d0*/  SHFL.IDX PT, R69, R12, 0x3, 0x181f ;  /* 0x00781f000c457f89 */ /* 0x0004e200000e0000 */
        /* <DEDUP_REMOVED lines=8> */
[----:B---34-:R-:W-:Y:S01]  /*c560*/  CS2R R18, SRZ ;  /* 0x0000000000127805 */ /* 0x018fe2000001ff00 */
[----:B------:R-:W-:Y:S01]  /*c570*/  CS2R R16, SRZ ;  /* 0x0000000000107805 */ /* 0x000fe2000001ff00 */
[----:B------:R-:W-:Y:S05]  /*c580*/  @P0 BRA `(.L_x_401) ;  /* 0x0000019000000947 */ /* 0x000fea0003800000 */
[----:B------:R-:W-:Y:S01]  /*c590*/  ISETP.GE.AND P0, PT, R71, c[0x0][0x27c], PT ;  /* 0x00009f0047007a0c */ /* 0x000fe20003f06270 */
[----:B------:R-:W-:Y:S01]  /*c5a0*/  CS2R R26, SRZ ;  /* 0x00000000001a7805 */ /* 0x000fe2000001ff00 */
[----:B------:R-:W-:Y:S01]  /*c5b0*/  ISETP.GE.AND P1, PT, R42, c[0x0][0x27c], PT ;  /* 0x00009f002a007a0c */ /* 0x000fe20003f26270 */
[----:B------:R-:W-:Y:S01]  /*c5c0*/  CS2R R24, SRZ ;  /* 0x0000000000187805 */ /* 0x000fe2000001ff00 */
[----:B------:R-:W-:Y:S01]  /*c5d0*/  CS2R R18, SRZ ;  /* 0x0000000000127805 */ /* 0x000fe2000001ff00 */
[----:B------:R-:W-:Y:S01]  /*c5e0*/  CS2R R16, SRZ ;  /* 0x0000000000107805 */ /* 0x000fe2000001ff00 */
[----:B------:R-:W-:Y:S01]  /*c5f0*/  CS2R R30, SRZ ;  /* 0x00000000001e7805 */ /* 0x000fe2000001ff00 */
[----:B------:R-:W-:Y:S01]  /*c600*/  CS2R R28, SRZ ;  /* 0x00000000001c7805 */ /* 0x000fe2000001ff00 */
[----:B------:R-:W-:Y:S01]  /*c610*/  CS2R R22, SRZ ;  /* 0x0000000000167805 */ /* 0x000fe2000001ff00 */
[----:B------:R-:W-:-:S04]  /*c620*/  CS2R R20, SRZ ;  /* 0x0000000000147805 */ /* 0x000fc8000001ff00 */
[C---:B------:R-:W-:Y:S01]  /*c630*/  @!P0 IMAD.SHL.U32 R9, R71.reuse, 0x2, RZ ;  /* 0x0000000247098824 */ /* 0x040fe200078e00ff */
[----:B------:R-:W-:Y:S02]  /*c640*/  @!P0 SHF.L.U64.HI R10, R71, 0x1, R147 ;  /* 0x00000001470a8819 */ /* 0x000fe40000010293 */
[----:B------:R-:W-:Y:S02]  /*c650*/  @!P1 SHF.R.S32.HI R11, RZ, 0x1f, R42 ;  /* 0x0000001fff0b9819 */ /* 0x000fe4000001142a */
[----:B-12---:R-:W-:Y:S02]  /*c660*/  @!P0 IADD3 R12, P2, R62, R9, RZ ;  /* 0x000000093e0c8210 */ /* 0x006fe40007f5e0ff */
[----:B------:R-:W-:-:S03]  /*c670*/  @!P1 LEA.HI R8, R11, R42, RZ, 0x3 ;  /* 0x0000002a0b089211 */ /* 0x000fc600078f18ff */
[----:B------:R-:W-:Y:S01]  /*c680*/  @!P0 IMAD.X R13, R63, 0x1, R10, P2 ;  /* 0x000000013f0d8824 */ /* 0x000fe200010e060a */
[----:B------:R-:W-:Y:S02]  /*c690*/  @!P1 LOP3.LUT R8, R8, 0xfffffff8, RZ, 0xc0, !PT ;  /* 0xfffffff808089812 */ /* 0x000fe400078ec0ff */
[----:B------:R-:W-:Y:S02]  /*c6a0*/  @!P0 IADD3 R14, P2, R68, R9, RZ ;  /* 0x00000009440e8210 */ /* 0x000fe40007f5e0ff */
[----:B------:R1:W5:Y:S01]  /*c6b0*/  @!P0 LD.E.128 R24, [R12.64] ;  /* 0x0000001e0c188980 */ /* 0x000362000c101d00 */
[----:B------:R-:W-:-:S04]  /*c6c0*/  @!P1 IMAD.WIDE R62, R8, 0x2, R62 ;  /* 0x00000002083e9825 */ /* 0x000fc800078e023e */
[----:B------:R-:W-:Y:S01]  /*c6d0*/  @!P0 IMAD.X R15, R69, 0x1, R10, P2 ;  /* 0x00000001450f8824 */ /* 0x000fe200010e060a */
[----:B------:R1:W5:Y:S01]  /*c6e0*/  @!P1 LD.E.128 R28, [R62.64] ;  /* 0x0000001e3e1c9980 */ /* 0x000362000c101d00 */
[----:B------:R-:W-:-:S03]  /*c6f0*/  @!P1 IMAD.WIDE R8, R8, 0x2, R68 ;  /* 0x0000000208089825 */ /* 0x000fc600078e0244 */
[----:B------:R1:W5:Y:S04]  /*c700*/  @!P0 LD.E.128 R16, [R14.64] ;  /* 0x0000001e0e108980 */ /* 0x000368000c101d00 */
[----:B------:R1:W5:Y:S02]  /*c710*/  @!P1 LD.E.128 R20, [R8.64] ;  /* 0x0000001e08149980 */ /* 0x000364000c101d00 */
.L_x_401:
[----:B------:R-:W-:Y:S05]  /*c720*/  BSYNC B0 ;  /* 0x0000000000007941 */ /* 0x000fea0003800000 */
.L_x_400:
        /* <DEDUP_REMOVED lines=13> */
[----:B------:R-:W-:Y:S01]  /*c800*/  PRMT R96, R8, 0x7610, R96 ;  /* 0x0000761008607816 */ /* 0x000fe20000000060 */
        /* <DEDUP_REMOVED lines=29> */
[----:B------:R-:W-:Y:S01]  /*c9e0*/  IMAD.MOV.U32 R8, RZ, RZ, c[0x0][0x27c] ;  /* 0x00009f00ff087624 */ /* 0x000fe200078e00ff */
[----:B--2---:R-:W1:Y:S01]  /*c9f0*/  LDS.128 R12, [R150+0x10080] ;  /* 0x01008000960c7984 */ /* 0x004e620000000c00 */
[----:B------:R-:W-:Y:S02]  /*ca00*/  SHF.R.U64 R104, R104, 0x10, R105 ;  /* 0x0000001068687819 */ /* 0x000fe40000001269 */
[----:B------:R-:W-:Y:S02]  /*ca10*/  SHF.R.U64 R108, R108, 0x10, R109 ;  /* 0x000000106c6c7819 */ /* 0x000fe4000000126d */
[----:B------:R-:W-:Y:S02]  /*ca20*/  LEA.HI R9, R8, R43, RZ, 0x1d ;  /* 0x0000002b08097211 */ /* 0x000fe400078fe8ff */
[----:B------:R-:W-:Y:S02]  /*ca30*/  SHF.R.U64 R106, R106, 0x10, R107 ;  /* 0x000000106a6a7819 */ /* 0x000fe4000000126b */
[----:B------:R-:W-:Y:S01]  /*ca40*/  SHF.R.S32.HI R8, RZ, 0x1f, R9 ;  /* 0x0000001fff087819 */ /* 0x000fe20000011409 */
[----:B------:R-:W-:Y:S01]  /*ca50*/  IMAD.SHL.U32 R10, R9, 0x8, RZ ;  /* 0x00000008090a7824 */ /* 0x000fe200078e00ff */
[----:B------:R-:W-:-:S02]  /*ca60*/  SHF.R.U32.HI R107, RZ, 0x10, R107 ;  /* 0x00000010ff6b7819 */ /* 0x000fc4000001166b */
[----:B------:R-:W-:Y:S02]  /*ca70*/  LEA.HI R8, R8, R9, RZ, 0x3 ;  /* 0x0000000908087211 */ /* 0x000fe400078f18ff */
[----:B------:R-:W-:Y:S02]  /*ca80*/  LOP3.LUT R9, R149, 0x38, R10, 0xf8, !PT ;  /* 0x0000003895097812 */ /* 0x000fe400078ef80a */
[----:B------:R-:W-:Y:S01]  /*ca90*/  PRMT R153, R153, 0x5410, R104 ;  /* 0x0000541099997816 */ /* 0x000fe20000000068 */
[----:B------:R-:W-:Y:S01]  /*caa0*/  IMAD.SHL.U32 R8, R8, 0x400, RZ ;  /* 0x0000040008087824 */ /* 0x000fe200078e00ff */
[----:B------:R-:W-:Y:S02]  /*cab0*/  LOP3.LUT R10, R9, R148, RZ, 0x3c, !PT ;  /* 0x00000094090a7212 */ /* 0x000fe400078e3cff */
[----:B------:R-:W-:Y:S01]  /*cac0*/  PRMT R157, R157, 0x5410, R108 ;  /* 0x000054109d9d7816 */ /* 0x000fe2000000006c */
[----:B------:R-:W-:Y:S01]  /*cad0*/  IMAD.U32 R164, R153, 0x10000, RZ ;  /* 0x0001000099a47824 */ /* 0x000fe200078e00ff */
[----:B------:R-:W-:-:S02]  /*cae0*/  LOP3.LUT R8, R8, 0x7fffe000, RZ, 0xc0, !PT ;  /* 0x7fffe00008087812 */ /* 0x000fc400078ec0ff */
[----:B------:R-:W-:Y:S01]  /*caf0*/  SHF.R.U64 R110, R110, 0x10, R111 ;  /* 0x000000106e6e7819 */ /* 0x000fe2000000126f */
[----:B------:R-:W-:Y:S01]  /*cb00*/  IMAD.U32 R160, R157, 0x10000, RZ ;  /* 0x000100009da07824 */ /* 0x000fe200078e00ff */
[----:B------:R-:W-:Y:S02]  /*cb10*/  IADD3 R151, R10, R8, R145 ;  /* 0x000000080a977210 */ /* 0x000fe40007ffe091 */
[----:B------:R-:W-:Y:S02]  /*cb20*/  SHF.R.U32.HI R109, RZ, 0x10, R109 ;  /* 0x00000010ff6d7819 */ /* 0x000fe4000001166d */
[----:B------:R-:W-:Y:S01]  /*cb30*/  SHF.R.U32.HI R105, RZ, 0x10, R105 ;  /* 0x00000010ff697819 */ /* 0x000fe20000011669 */
[----:B------:R-:W-:Y:S01]  /*cb40*/  IMAD.SHL.U32 R151, R151, 0x2, RZ ;  /* 0x0000000297977824 */ /* 0x000fe200078e00ff */
[----:B------:R-:W-:Y:S02]  /*cb50*/  PRMT R154, R154, 0x5410, R107 ;  /* 0x000054109a9a7816 */ /* 0x000fe4000000006b */
[----:B------:R-:W-:-:S02]  /*cb60*/  PRMT R159, R159, 0x5410, R110 ;  /* 0x000054109f9f7816 */ /* 0x000fc4000000006e */
[----:B------:R-:W2:Y:S01]  /*cb70*/  LDS.128 R8, [R151+0x10080] ;  /* 0x0100800097087984 */ /* 0x000ea20000000c00 */
[----:B------:R-:W-:Y:S02]  /*cb80*/  SHF.R.U32.HI R111, RZ, 0x10, R111 ;  /* 0x00000010ff6f7819 */ /* 0x000fe4000001166f */
[C---:B-1----:R-:W-:Y:S02]  /*cb90*/  SHF.L.U32 R104, R13.reuse, 0x10, RZ ;  /* 0x000000100d687819 */ /* 0x042fe400000006ff */
[----:B------:R-:W-:Y:S01]  /*cba0*/  LOP3.LUT R107, R13, 0xffff0000, RZ, 0xc0, !PT ;  /* 0xffff00000d6b7812 */ /* 0x000fe200078ec0ff */
[C---:B------:R-:W-:Y:S01]  /*cbb0*/  IMAD.U32 R13, R15.reuse, 0x10000, RZ ;  /* 0x000100000f0d7824 */ /* 0x040fe200078e00ff */
[----:B------:R-:W-:Y:S02]  /*cbc0*/  LOP3.LUT R108, R15, 0xffff0000, RZ, 0xc0, !PT ;  /* 0xffff00000f6c7812 */ /* 0x000fe400078ec0ff */
[----:B------:R-:W-:Y:S02]  /*cbd0*/  PRMT R156, R156, 0x5410, R109 ;  /* 0x000054109c9c7816 */ /* 0x000fe4000000006d */
[----:B------:R-:W-:Y:S01]  /*cbe0*/  PRMT R152, R152, 0x5410, R105 ;  /* 0x0000541098987816 */ /* 0x000fe20000000069 */
[----:B------:R-:W-:Y:S01]  /*cbf0*/  IMAD.U32 R105, R12, 0x10000, RZ ;  /* 0x000100000c697824 */ /* 0x000fe200078e00ff */
[----:B------:R-:W-:-:S02]  /*cc00*/  PRMT R158, R158, 0x5410, R111 ;  /* 0x000054109e9e7816 */ /* 0x000fc4000000006f */
[----:B------:R-:W-:Y:S01]  /*cc10*/  LOP3.LUT R153, R153, 0xffff0000, RZ, 0xc0, !PT ;  /* 0xffff000099997812 */ /* 0x000fe200078ec0ff */
[----:B------:R-:W-:Y:S01]  /*cc20*/  IMAD.U32 R162, R152, 0x10000, RZ ;  /* 0x0001000098a27824 */ /* 0x000fe200078e00ff */
[----:B------:R-:W-:Y:S02]  /*cc30*/  LOP3.LUT R12, R12, 0xffff0000, RZ, 0xc0, !PT ;  /* 0xffff00000c0c7812 */ /* 0x000fe400078ec0ff */
[----:B------:R-:W-:Y:S02]  /*cc40*/  LOP3.LUT R157, R157, 0xffff0000, RZ, 0xc0, !PT ;  /* 0xffff00009d9d7812 */ /* 0x000fe400078ec0ff */
[----:B------:R-:W-:Y:S01]  /*cc50*/  PRMT R155, R155, 0x5410, R106 ;  /* 0x000054109b9b7816 */ /* 0x000fe2000000006a */
[----:B------:R-:W-:Y:S01]  /*cc60*/  IMAD.U32 R106, R14, 0x10000, RZ ;  /* 0x000100000e6a7824 */ /* 0x000fe200078e00ff */
[----:B------:R-:W-:Y:S02]  /*cc70*/  LOP3.LUT R152, R152, 0xffff0000, RZ, 0xc0, !PT ;  /* 0xffff000098987812 */ /* 0x000fe400078ec0ff */
[----:B------:R-:W-:Y:S01]  /*cc80*/  LOP3.LUT R14, R14, 0xffff0000, RZ, 0xc0, !PT ;  /* 0xffff00000e0e7812 */ /* 0x000fe200078ec0ff */
[----:B--2---:R-:W-:Y:S01]  /*cc90*/  IMAD.U32 R163, R8, 0x10000, RZ ;  /* 0x0001000008a37824 */ /* 0x004fe200078e00ff */
[----:B------:R-:W-:Y:S01]  /*cca0*/  SHF.L.U32 R15, R9, 0x10, RZ ;  /* 0x00000010090f7819 */ /* 0x000fe200000006ff */
[----:B------:R-:W-:Y:S01]  /*ccb0*/  IMAD.U32 R111, R11, 0x10000, RZ ;  /* 0x000100000b6f7824 */ /* 0x000fe200078e00ff */
[----:B------:R-:W-:-:S02]  /*ccc0*/  LOP3.LUT R110, R9, 0xffff0000, RZ, 0xc0, !PT ;  /* 0xffff0000096e7812 */ /* 0x000fc400078ec0ff */
[C---:B------:R-:W-:Y:S01]  /*ccd0*/  SHF.L.U32 R109, R10.reuse, 0x10, RZ ;  /* 0x000000100a6d7819 */ /* 0x040fe200000006ff */
[----:B------:R-:W-:Y:S01]  /*cce0*/  FMUL.FTZ R165, R15, R162 ;  /* 0x000000a20fa57220 */ /* 0x000fe20000410000 */
[----:B------:R-:W-:Y:S01]  /*ccf0*/  LOP3.LUT R9, R10, 0xffff0000, RZ, 0xc0, !PT ;  /* 0xffff00000a097812 */ /* 0x000fe200078ec0ff */
[----:B------:R-:W-:Y:S01]  /*cd00*/  FMUL.FTZ R10, R163, R164 ;  /* 0x000000a4a30a7220 */ /* 0x000fe20000410000 */
[----:B------:R-:W-:Y:S01]  /*cd10*/  LOP3.LUT R161, R11, 0xffff0000, RZ, 0xc0, !PT ;  /* 0xffff00000ba17812 */ /* 0x000fe200078ec0ff */
[-C--:B------:R-:W-:Y:S01]  /*cd20*/  FMUL.FTZ R163, R163, R160.reuse ;  /* 0x000000a0a3a37220 */ /* 0x080fe20000410000 */
[----:B------:R-:W-:Y:S01]  /*cd30*/  LOP3.LUT R8, R8, 0xffff0000, RZ, 0xc0, !PT ;  /* 0xffff000008087812 */ /* 0x000fe200078ec0ff */
[C---:B------:R-:W-:Y:S02]  /*cd40*/  FFMA.FTZ R11, R105.reuse, R160, -R10 ;  /* 0x000000a0690b7223 */ /* 0x040fe4000001080a */
[C---:B------:R-:W-:Y:S01]  /*cd50*/  IMAD.U32 R10, R156.reuse, 0x10000, RZ ;  /* 0x000100009c0a7824 */ /* 0x040fe200078e00ff */
[----:B------:R-:W-:Y:S01]  /*cd60*/  LOP3.LUT R156, R156, 0xffff0000, RZ, 0xc0, !PT ;  /* 0xffff00009c9c7812 */ /* 0x000fe200078ec0ff */
[----:B------:R-:W-:Y:S01]  /*cd70*/  FFMA.FTZ R105, R105, R164, R163 ;  /* 0x000000a469697223 */ /* 0x000fe200000100a3 */
[----:B------:R-:W-:Y:S01]  /*cd80*/  SHF.L.U32 R164, R158, 0x10, RZ ;  /* 0x000000109ea47819 */ /* 0x000fe200000006ff */
[C---:B------:R-:W-:Y:S01]  /*cd90*/  IMAD.U32 R160, R154.reuse, 0x10000, RZ ;  /* 0x000100009aa07824 */ /* 0x040fe200078e00ff */
[----:B------:R-:W-:Y:S01]  /*cda0*/  LOP3.LUT R154, R154, 0xffff0000, RZ, 0xc0, !PT ;  /* 0xffff00009a9a7812 */ /* 0x000fe200078ec0ff */
[----:B------:R-:W-:Y:S01]  /*cdb0*/  FMUL.FTZ R163, R15, R10 ;  /* 0x0000000a0fa37220 */ /* 0x000fe20000410000 */
[----:B------:R-:W-:Y:S01]  /*cdc0*/  LOP3.LUT R158, R158, 0xffff0000, RZ, 0xc0, !PT ;  /* 0xffff00009e9e7812 */ /* 0x000fe200078ec0ff */
[----:B------:R-:W-:-:S02]  /*cdd0*/  FMUL.FTZ R15, R111, R160 ;  /* 0x000000a06f0f7220 */ /* 0x000fc40000410000 */
[-C--:B------:R-:W-:Y:S02]  /*cde0*/  FMUL.FTZ R111, R111, R164.reuse ;  /* 0x000000a46f6f7220 */ /* 0x080fe40000410000 */
[C---:B------:R-:W-:Y:S02]  /*cdf0*/  FFMA.FTZ R15, R13.reuse, R164, -R15 ;  /* 0x000000a40d0f7223 */ /* 0x040fe4000001080f */
[----:B------:R-:W-:Y:S02]  /*ce00*/  FFMA.FTZ R111, R13, R160, R111 ;  /* 0x000000a00d6f7223 */ /* 0x000fe4000001006f */
[----:B------:R-:W-:Y:S02]  /*ce10*/  FMUL.FTZ R13, R8, R153 ;  /* 0x00000099080d7220 */ /* 0x000fe40000410000 */
[----:B------:R-:W-:Y:S02]  /*ce20*/  FFMA.FTZ R10, R104, R10, -R165 ;  /* 0x0000000a680a7223 */ /* 0x000fe400000108a5 */
[----:B------:R-:W-:-:S02]  /*ce30*/  FMUL.FTZ R8, R8, R157 ;  /* 0x0000009d08087220 */ /* 0x000fc40000410000 */
[----:B------:R-:W-:Y:S02]  /*ce40*/  FFMA.FTZ R160, R12, R157, -R13 ;  /* 0x0000009d0ca07223 */ /* 0x000fe4000001080d */
[----:B------:R-:W-:Y:S02]  /*ce50*/  FFMA.FTZ R104, R104, R162, R163 ;  /* 0x000000a268687223 */ /* 0x000fe400000100a3 */
[C---:B------:R-:W-:Y:S01]  /*ce60*/  IMAD.U32 R157, R155.reuse, 0x10000, RZ ;  /* 0x000100009b9d7824 */ /* 0x040fe200078e00ff */
[----:B------:R-:W-:Y:S01]  /*ce70*/  LOP3.LUT R155, R155, 0xffff0000, RZ, 0xc0, !PT ;  /* 0xffff00009b9b7812 */ /* 0x000fe200078ec0ff */
[C---:B------:R-:W-:Y:S01]  /*ce80*/  IMAD.U32 R162, R159.reuse, 0x10000, RZ ;  /* 0x000100009fa27824 */ /* 0x040fe200078e00ff */
[----:B------:R-:W-:Y:S01]  /*ce90*/  LOP3.LUT R159, R159, 0xffff0000, RZ, 0xc0, !PT ;  /* 0xffff00009f9f7812 */ /* 0x000fe200078ec0ff */
[----:B------:R-:W-:Y:S01]  /*cea0*/  FFMA.FTZ R8, R12, R153, R8 ;  /* 0x000000990c087223 */ /* 0x000fe20000010008 */
[----:B------:R-:W-:Y:S01]  /*ceb0*/  F2FP.BF16.PACK_AB R12, R160, R11 ;  /* 0x0000000ba00c723e */ /* 0x000fe200000010ff */
[----:B------:R-:W-:-:S02]  /*cec0*/  FMUL.FTZ R13, R110, R152 ;  /* 0x000000986e0d7220 */ /* 0x000fc40000410000 */
[C---:B------:R-:W-:Y:S01]  /*ced0*/  FMUL.FTZ R153, R109.reuse, R157 ;  /* 0x0000009d6d997220 */ /* 0x040fe20000410000 */
[----:B------:R-:W-:Y:S01]  /*cee0*/  F2FP.BF16.PACK_AB R8, R8, R105 ;  /* 0x000000690808723e */ /* 0x000fe200000010ff */
[----:B------:R-:W-:Y:S02]  /*cef0*/  FMUL.FTZ R110, R110, R156 ;  /* 0x0000009c6e6e7220 */ /* 0x000fe40000410000 */
[----:B------:R-:W-:Y:S02]  /*cf00*/  FMUL.FTZ R109, R109, R162 ;  /* 0x000000a26d6d7220 */ /* 0x000fe40000410000 */
[C---:B------:R-:W-:Y:S02]  /*cf10*/  FFMA.FTZ R13, R107.reuse, R156, -R13 ;  /* 0x0000009c6b0d7223 */ /* 0x040fe4000001080d */
[----:B------:R-:W-:Y:S02]  /*cf20*/  FFMA.FTZ R107, R107, R152, R110 ;  /* 0x000000986b6b7223 */ /* 0x000fe4000001006e */
[C---:B------:R-:W-:Y:S01]  /*cf30*/  FFMA.FTZ R153, R106.reuse, R162, -R153 ;  /* 0x000000a26a997223 */ /* 0x040fe20000010899 */
[----:B------:R-:W-:Y:S01]  /*cf40*/  F2FP.BF16.PACK_AB R13, R13, R10 ;  /* 0x0000000a0d0d723e */ /* 0x000fe200000010ff */
[----:B------:R-:W-:-:S02]  /*cf50*/  FFMA.FTZ R109, R106, R157, R109 ;  /* 0x0000009d6a6d7223 */ /* 0x000fc4000001006d */
[C---:B------:R-:W-:Y:S02]  /*cf60*/  FMUL.FTZ R106, R9.reuse, R155 ;  /* 0x0000009b096a7220 */ /* 0x040fe40000410000 */
[-C--:B------:R-:W-:Y:S02]  /*cf70*/  FMUL.FTZ R110, R9, R159.reuse ;  /* 0x0000009f096e7220 */ /* 0x080fe40000410000 */
[C---:B------:R-:W-:Y:S02]  /*cf80*/  FMUL.FTZ R9, R161.reuse, R154 ;  /* 0x0000009aa1097220 */ /* 0x040fe40000410000 */
[-C--:B------:R-:W-:Y:S02]  /*cf90*/  FMUL.FTZ R161, R161, R158.reuse ;  /* 0x0000009ea1a17220 */ /* 0x080fe40000410000 */
[----:B------:R-:W-:Y:S02]  /*cfa0*/  FFMA.FTZ R106, R14, R159, -R106 ;  /* 0x0000009f0e6a7223 */ /* 0x000fe4000001086a */
[----:B------:R-:W-:Y:S01]  /*cfb0*/  FFMA.FTZ R158, R108, R158, -R9 ;  /* 0x0000009e6c9e7223 */ /* 0x000fe20000010809 */
[----:B------:R-:W-:Y:S01]  /*cfc0*/  F2FP.BF16.PACK_AB R9, R107, R104 ;  /* 0x000000686b09723e */ /* 0x000fe200000010ff */
[----:B------:R-:W-:Y:S01]  /*cfd0*/  FFMA.FTZ R110, R14, R155, R110 ;  /* 0x0000009b0e6e7223 */ /* 0x000fe2000001006e */
[----:B------:R-:W-:Y:S01]  /*cfe0*/  F2FP.BF16.PACK_AB R14, R106, R153 ;  /* 0x000000996a0e723e */ /* 0x000fe200000010ff */
[----:B------:R-:W-:Y:S01]  /*cff0*/  FFMA.FTZ R108, R108, R154, R161 ;  /* 0x0000009a6c6c7223 */ /* 0x000fe200000100a1 */
[----:B------:R-:W-:-:S02]  /*d000*/  F2FP.BF16.PACK_AB R15, R158, R15 ;  /* 0x0000000f9e0f723e */ /* 0x000fc400000010ff */
[----:B------:R-:W-:Y:S02]  /*d010*/  F2FP.BF16.PACK_AB R10, R110, R109 ;  /* 0x0000006d6e0a723e */ /* 0x000fe400000010ff */
[----:B------:R-:W-:Y:S01]  /*d020*/  F2FP.BF16.PACK_AB R11, R108, R111 ;  /* 0x0000006f6c0b723e */ /* 0x000fe200000010ff */
[----:B------:R1:W-:Y:S04]  /*d030*/  STS.128 [R150+0x10080], R12 ;  /* 0x0100800c96007388 */ /* 0x0003e80000000c00 */
[----:B------:R1:W-:Y:S02]  /*d040*/  STS.128 [R151+0x10080], R8 ;  /* 0x0100800897007388 */ /* 0x0003e40000000c00 */
.L_x_405:
[----:B------:R-:W-:Y:S05]  /*d050*/  BSYNC B0 ;  /* 0x0000000000007941 */ /* 0x000fea0003800000 */
.L_x_404:
[----:B------:R-:W-:-:S13]  /*d060*/  ISETP.GE.AND P0, PT, R42, c[0x0][0x27c], PT ;  /* 0x00009f002a007a0c */ /* 0x000fda0003f06270 */
[----:B------:R-:W-:Y:S05]  /*d070*/  @P0 BRA `(.L_x_403) ;  /* 0x0000071000000947 */ /* 0x000fea0003800000 */
[----:B-1----:R-:W-:Y:S01]  /*d080*/  SHF.R.S32.HI R11, RZ, 0x1f, R42 ;  /* 0x0000001fff0b7819 */ /* 0x002fe2000001142a */
[----:B------:R-:W-:Y:S01]  /*d090*/  IMAD.MOV.U32 R9, RZ, RZ, c[0x0][0x27c] ;  /* 0x00009f00ff097624 */ /* 0x000fe200078e00ff */
[----:B------:R-:W-:Y:S02]  /*d0a0*/  SHF.R.U64 R107, R92, 0x10, R93 ;  /* 0x000000105c6b7819 */ /* 0x000fe4000000125d */
[CC--:B------:R-:W-:Y:S02]  /*d0b0*/  LEA.HI R8, R11.reuse, R42.reuse, RZ, 0x3 ;  /* 0x0000002a0b087211 */ /* 0x0c0fe400078f18ff */
[----:B------:R-:W-:Y:S02]  /*d0c0*/  LEA.HI R11, R11, R42, RZ, 0x6 ;  /* 0x0000002a0b0b7211 */ /* 0x000fe400078f30ff */
[--C-:B------:R-:W-:Y:S02]  /*d0d0*/  SHF.R.S32.HI R10, RZ, 0x3, R8.reuse ;  /* 0x00000003ff0a7819 */ /* 0x100fe40000011408 */
[----:B--2---:R-:W-:Y:S01]  /*d0e0*/  LOP3.LUT R13, R149, 0x38, R8, 0xf8, !PT ;  /* 0x00000038950d7812 */ /* 0x004fe200078ef808 */
[----:B------:R-:W-:Y:S01]  /*d0f0*/  IMAD.SHL.U32 R11, R11, 0x80, RZ ;  /* 0x000000800b0b7824 */ /* 0x000fe200078e00ff */
[----:B------:R-:W-:-:S02]  /*d100*/  LEA.HI R9, R9, R10, RZ, 0x1d ;  /* 0x0000000a09097211 */ /* 0x000fc400078fe8ff */
[-C--:B------:R-:W-:Y:S02]  /*d110*/  LOP3.LUT R12, R13, R148.reuse, RZ, 0x3c, !PT ;  /* 0x000000940d0c7212 */ /* 0x080fe400078e3cff */
[----:B------:R-:W-:Y:S01]  /*d120*/  SHF.R.S32.HI R8, RZ, 0x1f, R9 ;  /* 0x0000001fff087819 */ /* 0x000fe20000011409 */
[----:B------:R-:W-:Y:S01]  /*d130*/  IMAD.SHL.U32 R10, R9, 0x8, RZ ;  /* 0x00000008090a7824 */ /* 0x000fe200078e00ff */
[----:B------:R-:W-:Y:S02]  /*d140*/  LOP3.LUT R11, R11, 0x7fffe000, RZ, 0xc0, !PT ;  /* 0x7fffe0000b0b7812 */ /* 0x000fe400078ec0ff */
[----:B------:R-:W-:Y:S02]  /*d150*/  LEA.HI R8, R8, R9, RZ, 0x3 ;  /* 0x0000000908087211 */ /* 0x000fe400078f18ff */
[----:B------:R-:W-:Y:S02]  /*d160*/  LOP3.LUT R149, R149, 0x38, R10, 0xf8, !PT ;  /* 0x0000003895957812 */ /* 0x000fe400078ef80a */
[----:B------:R-:W-:Y:S01]  /*d170*/  IADD3 R11, R12, R11, R145 ;  /* 0x0000000b0c0b7210 */ /* 0x000fe20007ffe091 */
[----:B------:R-:W-:Y:S01]  /*d180*/  IMAD.SHL.U32 R8, R8, 0x400, RZ ;  /* 0x0000040008087824 */ /* 0x000fe200078e00ff */
[----:B------:R-:W-:-:S02]  /*d190*/  LOP3.LUT R148, R149, R148, RZ, 0x3c, !PT ;  /* 0x0000009495947212 */ /* 0x000fc400078e3cff */
[----:B------:R-:W-:Y:S01]  /*d1a0*/  SHF.R.U32.HI R92, RZ, 0x10, R93 ;  /* 0x00000010ff5c7819 */ /* 0x000fe2000001165d */
[----:B------:R-:W-:Y:S01]  /*d1b0*/  IMAD.SHL.U32 R104, R11, 0x2, RZ ;  /* 0x000000020b687824 */ /* 0x000fe200078e00ff */
[----:B------:R-:W-:Y:S02]  /*d1c0*/  LOP3.LUT R8, R8, 0x7fffe000, RZ, 0xc0, !PT ;  /* 0x7fffe00008087812 */ /* 0x000fe400078ec0ff */
[----:B------:R-:W-:Y:S02]  /*d1d0*/  SHF.R.U64 R93, R94, 0x10, R95 ;  /* 0x000000105e5d7819 */ /* 0x000fe4000000125f */
[----:B------:R-:W-:Y:S01]  /*d1e0*/  IADD3 R105, R148, R8, R145 ;  /* 0x0000000894697210 */ /* 0x000fe20007ffe091 */
[----:B------:R-:W1:Y:S01]  /*d1f0*/  LDS.128 R12, [R104+0x10080] ;  /* 0x01008000680c7984 */ /* 0x000e620000000c00 */
[----:B------:R-:W-:Y:S02]  /*d200*/  SHF.R.U32.HI R94, RZ, 0x10, R95 ;  /* 0x00000010ff5e7819 */ /* 0x000fe4000001165f */
[--C-:B------:R-:W-:Y:S01]  /*d210*/  SHF.R.U64 R95, R88, 0x10, R89.reuse ;  /* 0x00000010585f7819 */ /* 0x100fe20000001259 */
[----:B------:R-:W-:Y:S01]  /*d220*/  IMAD.SHL.U32 R105, R105, 0x2, RZ ;  /* 0x0000000269697824 */ /* 0x000fe200078e00ff */
[----:B------:R-:W-:-:S02]  /*d230*/  SHF.R.U32.HI R88, RZ, 0x10, R89 ;  /* 0x00000010ff587819 */ /* 0x000fc40000011659 */
[----:B------:R-:W-:Y:S02]  /*d240*/  SHF.R.U64 R89, R90, 0x10, R91 ;  /* 0x000000105a597819 */ /* 0x000fe4000000125b */
[----:B------:R-:W2:Y:S01]  /*d250*/  LDS.128 R8, [R105+0x10080] ;  /* 0x0100800069087984 */ /* 0x000ea20000000c00 */
[----:B------:R-:W-:Y:S02]  /*d260*/  PRMT R137, R137, 0x5410, R88 ;  /* 0x0000541089897816 */ /* 0x000fe40000000058 */
[----:B------:R-:W-:Y:S02]  /*d270*/  PRMT R140, R140, 0x5410, R89 ;  /* 0x000054108c8c7816 */ /* 0x000fe40000000059 */
[----:B------:R-:W-:Y:S01]  /*d280*/  SHF.R.U32.HI R90, RZ, 0x10, R91 ;  /* 0x00000010ff5a7819 */ /* 0x000fe2000001165b */
[----:B------:R-:W-:Y:S01]  /*d290*/  IMAD.U32 R109, R137, 0x10000, RZ ;  /* 0x00010000896d7824 */ /* 0x000fe200078e00ff */
[----:B------:R-:W-:Y:S02]  /*d2a0*/  PRMT R138, R138, 0x5410, R95 ;  /* 0x000054108a8a7816 */ /* 0x000fe4000000005f */
[----:B------:R-:W-:-:S02]  /*d2b0*/  PRMT R142, R142, 0x5410, R107 ;  /* 0x000054108e8e7816 */ /* 0x000fc4000000006b */
[----:B------:R-:W-:Y:S02]  /*d2c0*/  PRMT R144, R144, 0x5410, R93 ;  /* 0x0000541090907816 */ /* 0x000fe4000000005d */
[----:B------:R-:W-:Y:S01]  /*d2d0*/  PRMT R141, R141, 0x5410, R92 ;  /* 0x000054108d8d7816 */ /* 0x000fe2000000005c */
[C---:B------:R-:W-:Y:S01]  /*d2e0*/  IMAD.U32 R95, R142.reuse, 0x10000, RZ ;  /* 0x000100008e5f7824 */ /* 0x040fe200078e00ff */
[----:B------:R-:W-:Y:S02]  /*d2f0*/  LOP3.LUT R142, R142, 0xffff0000, RZ, 0xc0, !PT ;  /* 0xffff00008e8e7812 */ /* 0x000fe400078ec0ff */
[----:B------:R-:W-:Y:S02]  /*d300*/  PRMT R139, R139, 0x5410, R90 ;  /* 0x000054108b8b7816 */ /* 0x000fe4000000005a */
[----:B------:R-:W-:Y:S02]  /*d310*/  PRMT R143, R143, 0x5410, R94 ;  /* 0x000054108f8f7816 */ /* 0x000fe4000000005e */
[----:B------:R-:W-:Y:S01]  /*d320*/  LOP3.LUT R137, R137, 0xffff0000, RZ, 0xc0, !PT ;  /* 0xffff000089897812 */ /* 0x000fe200078ec0ff */
[----:B------:R-:W-:-:S02]  /*d330*/  IMAD.U32 R110, R139, 0x10000, RZ ;  /* 0x000100008b6e7824 */ /* 0x000fc400078e00ff */
[C---:B-1----:R-:W-:Y:S01]  /*d340*/  IMAD.U32 R89, R12.reuse, 0x10000, RZ ;  /* 0x000100000c597824 */ /* 0x042fe200078e00ff */
[----:B------:R-:W-:Y:S01]  /*d350*/  LOP3.LUT R88, R12, 0xffff0000, RZ, 0xc0, !PT ;  /* 0xffff00000c587812 */ /* 0x000fe200078ec0ff */
[C---:B------:R-:W-:Y:S01]  /*d360*/  IMAD.U32 R12, R13.reuse, 0x10000, RZ ;  /* 0x000100000d0c7824 */ /* 0x040fe200078e00ff */
[----:B------:R-:W-:Y:S01]  /*d370*/  LOP3.LUT R91, R13, 0xffff0000, RZ, 0xc0, !PT ;  /* 0xffff00000d5b7812 */ /* 0x000fe200078ec0ff */
[C---:B------:R-:W-:Y:S01]  /*d380*/  IMAD.U32 R13, R15.reuse, 0x10000, RZ ;  /* 0x000100000f0d7824 */ /* 0x040fe200078e00ff */
        /* <DEDUP_REMOVED lines=8> */
[C---:B------:R-:W-:Y:S01]  /*d410*/  LOP3.LUT R106, R10.reuse, 0xffff0000, RZ, 0xc0, !PT ;  /* 0xffff00000a6a7812 */ /* 0x040fe200078ec0ff */
[----:B------:R-:W-:Y:S01]  /*d420*/  IMAD.U32 R107, R10, 0x10000, RZ ;  /* 0x000100000a6b7824 */ /* 0x000fe200078e00ff */
[----:B------:R-:W-:Y:S01]  /*d430*/  LOP3.LUT R138, R138, 0xffff0000, RZ, 0xc0, !PT ;  /* 0xffff00008a8a7812 */ /* 0x000fe200078ec0ff */
[----:B------:R-:W-:-:S02]  /*d440*/  FMUL.FTZ R10, R92, R9 ;  /* 0x000000095c0a7220 */ /* 0x000fc40000410000 */
[-C--:B------:R-:W-:Y:S02]  /*d450*/  FMUL.FTZ R92, R92, R95.reuse ;  /* 0x0000005f5c5c7220 */ /* 0x080fe40000410000 */
[C---:B------:R-:W-:Y:S02]  /*d460*/  FFMA.FTZ R10, R89.reuse, R95, -R10 ;  /* 0x0000005f590a7223 */ /* 0x040fe4000001080a */
[----:B------:R-:W-:Y:S02]  /*d470*/  FFMA.FTZ R92, R89, R9, R92 ;  /* 0x00000009595c7223 */ /* 0x000fe4000001005c */
[----:B------:R-:W-:Y:S02]  /*d480*/  FMUL.FTZ R95, R15, R138 ;  /* 0x0000008a0f5f7220 */ /* 0x000fe40000410000 */
[C---:B------:R-:W-:Y:S01]  /*d490*/  IMAD.U32 R9, R141.reuse, 0x10000, RZ ;  /* 0x000100008d097824 */ /* 0x040fe200078e00ff */
[----:B------:R-:W-:Y:S01]  /*d4a0*/  LOP3.LUT R141, R141, 0xffff0000, RZ, 0xc0, !PT ;  /* 0xffff00008d8d7812 */ /* 0x000fe200078ec0ff */
[----:B------:R-:W-:-:S02]  /*d4b0*/  FMUL.FTZ R15, R15, R142 ;  /* 0x0000008e0f0f7220 */ /* 0x000fc40000410000 */
[C---:B------:R-:W-:Y:S02]  /*d4c0*/  FMUL.FTZ R89, R8.reuse, R109 ;  /* 0x0000006d08597220 */ /* 0x040fe40000410000 */
[----:B------:R-:W-:Y:S02]  /*d4d0*/  FMUL.FTZ R8, R8, R9 ;  /* 0x0000000908087220 */ /* 0x000fe40000410000 */
[C---:B------:R-:W-:Y:S01]  /*d4e0*/  IMAD.U32 R94, R11.reuse, 0x10000, RZ ;  /* 0x000100000b5e7824 */ /* 0x040fe200078e00ff */
[----:B------:R-:W-:Y:S01]  /*d4f0*/  LOP3.LUT R11, R11, 0xffff0000, RZ, 0xc0, !PT ;  /* 0xffff00000b0b7812 */ /* 0x000fe200078ec0ff */
[C---:B------:R-:W-:Y:S02]  /*d500*/  FFMA.FTZ R95, R88.reuse, R142, -R95 ;  /* 0x0000008e585f7223 */ /* 0x040fe4000001085f */
[----:B------:R-:W-:Y:S01]  /*d510*/  FFMA.FTZ R15, R88, R138, R15 ;  /* 0x0000008a580f7223 */ /* 0x000fe2000001000f */
[C---:B------:R-:W-:Y:S01]  /*d520*/  LOP3.LUT R138, R143.reuse, 0xffff0000, RZ, 0xc0, !PT ;  /* 0xffff00008f8a7812 */ /* 0x040fe200078ec0ff */
[----:B------:R-:W-:-:S02]  /*d530*/  IMAD.U32 R88, R143, 0x10000, RZ ;  /* 0x000100008f587824 */ /* 0x000fc400078e00ff */
[C---:B------:R-:W-:Y:S02]  /*d540*/  FFMA.FTZ R89, R12.reuse, R9, -R89 ;  /* 0x000000090c597223 */ /* 0x040fe40000010859 */
[----:B------:R-:W-:Y:S02]  /*d550*/  FFMA.FTZ R9, R12, R109, R8 ;  /* 0x0000006d0c097223 */ /* 0x000fe40000010008 */
[C---:B------:R-:W-:Y:S02]  /*d560*/  FMUL.FTZ R8, R94.reuse, R110 ;  /* 0x0000006e5e087220 */ /* 0x040fe40000410000 */
[-C--:B------:R-:W-:Y:S02]  /*d570*/  FMUL.FTZ R94, R94, R88.reuse ;  /* 0x000000585e5e7220 */ /* 0x080fe40000410000 */
[----:B------:R-:W-:Y:S02]  /*d580*/  IMAD.U32 R12, R140, 0x10000, RZ ;  /* 0x000100008c0c7824 */ /* 0x000fe400078e00ff */
[----:B------:R-:W-:-:S02]  /*d590*/  FFMA.FTZ R88, R13, R88, -R8 ;  /* 0x000000580d587223 */ /* 0x000fc40000010808 */
[----:B------:R-:W-:Y:S02]  /*d5a0*/  IMAD.U32 R109, R144, 0x10000, RZ ;  /* 0x00010000906d7824 */ /* 0x000fe400078e00ff */
[----:B------:R-:W-:Y:S02]  /*d5b0*/  FFMA.FTZ R110, R13, R110, R94 ;  /* 0x0000006e0d6e7223 */ /* 0x000fe4000001005e */
[C---:B------:R-:W-:Y:S02]  /*d5c0*/  FMUL.FTZ R8, R108.reuse, R137 ;  /* 0x000000896c087220 */ /* 0x040fe40000410000 */
[C---:B------:R-:W-:Y:S02]  /*d5d0*/  FMUL.FTZ R13, R107.reuse, R12 ;  /* 0x0000000c6b0d7220 */ /* 0x040fe40000410000 */
[----:B------:R-:W-:Y:S02]  /*d5e0*/  FMUL.FTZ R108, R108, R141 ;  /* 0x0000008d6c6c7220 */ /* 0x000fe40000410000 */
[----:B------:R-:W-:-:S02]  /*d5f0*/  FMUL.FTZ R107, R107, R109 ;  /* 0x0000006d6b6b7220 */ /* 0x000fc40000410000 */
[----:B------:R-:W-:Y:S01]  /*d600*/  FFMA.FTZ R94, R91, R141, -R8 ;  /* 0x0000008d5b5e7223 */ /* 0x000fe20000010808 */
[----:B------:R-:W-:Y:S01]  /*d610*/  LOP3.LUT R8, R139, 0xffff0000, RZ, 0xc0, !PT ;  /* 0xffff00008b087812 */ /* 0x000fe200078ec0ff */
[----:B------:R-:W-:Y:S01]  /*d620*/  FFMA.FTZ R109, R90, R109, -R13 ;  /* 0x0000006d5a6d7223 */ /* 0x000fe2000001080d */
[----:B------:R-:W-:Y:S01]  /*d630*/  LOP3.LUT R13, R140, 0xffff0000, RZ, 0xc0, !PT ;  /* 0xffff00008c0d7812 */ /* 0x000fe200078ec0ff */
[----:B------:R-:W-:Y:S01]  /*d640*/  FFMA.FTZ R108, R91, R137, R108 ;  /* 0x000000895b6c7223 */ /* 0x000fe2000001006c */
[----:B------:R-:W-:Y:S01]  /*d650*/  LOP3.LUT R91, R144, 0xffff0000, RZ, 0xc0, !PT ;  /* 0xffff0000905b7812 */ /* 0x000fe200078ec0ff */
[----:B------:R-:W-:Y:S02]  /*d660*/  FFMA.FTZ R107, R90, R12, R107 ;  /* 0x0000000c5a6b7223 */ /* 0x000fe4000001006b */
[----:B------:R-:W-:Y:S01]  /*d670*/  FMUL.FTZ R90, R106, R13 ;  /* 0x0000000d6a5a7220 */ /* 0x000fe20000410000 */
[----:B------:R-:W-:Y:S01]  /*d680*/  F2FP.BF16.PACK_AB R9, R108, R9 ;  /* 0x000000096c09723e */ /* 0x000fe200000010ff */
[----:B------:R-:W-:-:S02]  /*d690*/  FMUL.FTZ R111, R11, R8 ;  /* 0x000000080b6f7220 */ /* 0x000fc40000410000 */
[-C--:B------:R-:W-:Y:S02]  /*d6a0*/  FMUL.FTZ R106, R106, R91.reuse ;  /* 0x0000005b6a6a7220 */ /* 0x080fe40000410000 */
[-C--:B------:R-:W-:Y:S02]  /*d6b0*/  FMUL.FTZ R12, R11, R138.reuse ;  /* 0x0000008a0b0c7220 */ /* 0x080fe40000410000 */
[C---:B------:R-:W-:Y:S02]  /*d6c0*/  FFMA.FTZ R90, R14.reuse, R91, -R90 ;  /* 0x0000005b0e5a7223 */ /* 0x040fe4000001085a */
[C---:B------:R-:W-:Y:S02]  /*d6d0*/  FFMA.FTZ R11, R93.reuse, R138, -R111 ;  /* 0x0000008a5d0b7223 */ /* 0x040fe4000001086f */
[----:B------:R-:W-:Y:S01]  /*d6e0*/  FFMA.FTZ R106, R14, R13, R106 ;  /* 0x0000000d0e6a7223 */ /* 0x000fe2000001006a */
[----:B------:R-:W-:Y:S01]  /*d6f0*/  F2FP.BF16.PACK_AB R13, R94, R89 ;  /* 0x000000595e0d723e */ /* 0x000fe200000010ff */
[----:B------:R-:W-:Y:S01]  /*d700*/  FFMA.FTZ R93, R93, R8, R12 ;  /* 0x000000085d5d7223 */ /* 0x000fe2000001000c */
[----:B------:R-:W-:-:S02]  /*d710*/  F2FP.BF16.PACK_AB R8, R15, R92 ;  /* 0x0000005c0f08723e */ /* 0x000fc400000010ff */
[----:B------:R-:W-:Y:S02]  /*d720*/  F2FP.BF16.PACK_AB R12, R95, R10 ;  /* 0x0000000a5f0c723e */ /* 0x000fe400000010ff */
[----:B------:R-:W-:Y:S02]  /*d730*/  F2FP.BF16.PACK_AB R14, R90, R109 ;  /* 0x0000006d5a0e723e */ /* 0x000fe400000010ff */
[----:B------:R-:W-:Y:S02]  /*d740*/  F2FP.BF16.PACK_AB R15, R11, R88 ;  /* 0x000000580b0f723e */ /* 0x000fe400000010ff */
[----:B------:R-:W-:Y:S02]  /*d750*/  F2FP.BF16.PACK_AB R10, R106, R107 ;  /* 0x0000006b6a0a723e */ /* 0x000fe400000010ff */
[----:B------:R-:W-:Y:S01]  /*d760*/  F2FP.BF16.PACK_AB R11, R93, R110 ;  /* 0x0000006e5d0b723e */ /* 0x000fe200000010ff */
[----:B------:R1:W-:Y:S04]  /*d770*/  STS.128 [R104+0x10080], R12 ;  /* 0x0100800c68007388 */ /* 0x0003e80000000c00 */
[----:B------:R1:W-:Y:S02]  /*d780*/  STS.128 [R105+0x10080], R8 ;  /* 0x0100800869007388 */ /* 0x0003e40000000c00 */
.L_x_403:
[----:B------:R-:W-:Y:S05]  /*d790*/  BSYNC B1 ;  /* 0x0000000000017941 */ /* 0x000fea0003800000 */
.L_x_402:
[----:B------:R-:W-:Y:S01]  /*d7a0*/  IADD3 R88, R40, 0x20, RZ ;  /* 0x0000002028587810 */ /* 0x000fe20007ffe0ff */
[----:B------:R-:W-:Y:S03]  /*d7b0*/  BSSY B1, `(.L_x_406) ;  /* 0x00000f2000017945 */ /* 0x000fe60003800000 */
[----:B------:R-:W-:-:S13]  /*d7c0*/  ISETP.GE.AND P0, PT, R88, UR4, PT ;  /* 0x0000000458007c0c */ /* 0x000fda000bf06270 */
[----:B------:R-:W-:Y:S05]  /*d7d0*/  @P0 BRA `(.L_x_407) ;  /* 0x00000ef000000947 */ /* 0x000fea0003800000 */
[----:B------:R-:W-:Y:S01]  /*d7e0*/  ISETP.GE.AND P0, PT, R71, c[0x0][0x27c], PT ;  /* 0x00009f0047007a0c */ /* 0x000fe20003f06270 */
[----:B------:R-:W-:-:S12]  /*d7f0*/  BSSY B0, `(.L_x_408) ;  /* 0x0000073000007945 */ /* 0x000fd80003800000 */
[----:B------:R-:W-:Y:S05]  /*d800*/  @P0 BRA `(.L_x_409) ;  /* 0x0000071000000947 */ /* 0x000fea0003800000 */
[----:B-12---:R-:W-:Y:S01]  /*d810*/  IMAD.MOV.U32 R12, RZ, RZ, c[0x0][0x27c] ;  /* 0x00009f00ff0c7624 */ /* 0x006fe200078e00ff */
[----:B------:R-:W-:Y:S01]  /*d820*/  SHF.R.S32.HI R9, RZ, 0x1f, R88 ;  /* 0x0000001fff097819 */ /* 0x000fe20000011458 */
[----:B------:R-:W-:Y:S01]  /*d830*/  IMAD.SHL.U32 R15, R88, 0x40, RZ ;  /* 0x00000040580f7824 */ /* 0x000fe200078e00ff */
[----:B------:R-:W-:Y:S02]  /*d840*/  SHF.R.U64 R91, R80, 0x10, R81 ;  /* 0x00000010505b7819 */ /* 0x000fe40000001251 */
[----:B------:R-:W-:Y:S02]  /*d850*/  LEA.HI R12, R12, R43, RZ, 0x1d ;  /* 0x0000002b0c0c7211 */ /* 0x000fe400078fe8ff */
[----:B------:R-:W-:Y:S02]  /*d860*/  LEA.HI R8, R9, R88, RZ, 0x3 ;  /* 0x0000005809087211 */ /* 0x000fe400078f18ff */
[----:B------:R-:W-:Y:S01]  /*d870*/  SHF.R.S32.HI R9, RZ, 0x1f, R12 ;  /* 0x0000001fff097819 */ /* 0x000fe2000001140c */
[----:B------:R-:W-:Y:S01]  /*d880*/  IMAD.SHL.U32 R10, R12, 0x8, RZ ;  /* 0x000000080c0a7824 */ /* 0x000fe200078e00ff */
[----:B------:R-:W-:Y:S01]  /*d890*/  LOP3.LUT R15, R15, 0x1c0, RZ, 0xc0, !PT ;  /* 0x000001c00f0f7812 */ /* 0x000fe200078ec0ff */
[----:B------:R-:W-:Y:S01]  /*d8a0*/  IMAD.SHL.U32 R8, R8, 0x40, RZ ;  /* 0x0000004008087824 */ /* 0x000fe200078e00ff */
[----:B------:R-:W-:-:S02]  /*d8b0*/  LEA.HI R9, R9, R12, RZ, 0x3 ;  /* 0x0000000c09097211 */ /* 0x000fc400078f18ff */
[----:B------:R-:W-:Y:S02]  /*d8c0*/  SHF.R.U32.HI R11, RZ, 0x3, R15 ;  /* 0x00000003ff0b7819 */ /* 0x000fe4000001160f */
[----:B------:R-:W-:Y:S01]  /*d8d0*/  LOP3.LUT R10, R15, 0x38, R10, 0xf8, !PT ;  /* 0x000000380f0a7812 */ /* 0x000fe200078ef80a */
[----:B------:R-:W-:Y:S01]  /*d8e0*/  IMAD.SHL.U32 R9, R9, 0x400, RZ ;  /* 0x0000040009097824 */ /* 0x000fe200078e00ff */
[----:B------:R-:W-:Y:S02]  /*d8f0*/  LOP3.LUT R13, R15, 0x38, R146, 0xf8, !PT ;  /* 0x000000380f0d7812 */ /* 0x000fe400078ef892 */
[----:B------:R-:W-:Y:S02]  /*d900*/  LOP3.LUT R8, R8, 0xfffffe00, RZ, 0xc0, !PT ;  /* 0xfffffe0008087812 */ /* 0x000fe400078ec0ff */
[----:B------:R-:W-:Y:S02]  /*d910*/  LOP3.LUT R89, R10, R11, RZ, 0x3c, !PT ;  /* 0x0000000b0a597212 */ /* 0x000fe400078e3cff */
[----:B------:R-:W-:-:S02]  /*d920*/  LOP3.LUT R9, R9, 0x7fffe000, RZ, 0xc0, !PT ;  /* 0x7fffe00009097812 */ /* 0x000fc400078ec0ff */
[----:B------:R-:W-:Y:S02]  /*d930*/  LOP3.LUT R13, R8, R13, R11, 0xf6, !PT ;  /* 0x0000000d080d7212 */ /* 0x000fe400078ef60b */
[----:B------:R-:W-:Y:S02]  /*d940*/  IADD3 R89, R89, R9, R8 ;  /* 0x0000000959597210 */ /* 0x000fe40007ffe008 */
[----:B------:R-:W-:Y:S01]  /*d950*/  SHF.R.U32.HI R80, RZ, 0x10, R81 ;  /* 0x00000010ff507819 */ /* 0x000fe20000011651 */
[----:B------:R-:W-:Y:S01]  /*d960*/  IMAD.SHL.U32 R90, R13, 0x2, RZ ;  /* 0x000000020d5a7824 */ /* 0x000fe200078e00ff */
[--C-:B------:R-:W-:Y:S01]  /*d970*/  SHF.R.U64 R81, R82, 0x10, R83.reuse ;  /* 0x0000001052517819 */ /* 0x100fe20000001253 */
[----:B------:R-:W-:Y:S01]  /*d980*/  IMAD.SHL.U32 R89, R89, 0x2, RZ ;  /* 0x0000000259597824 */ /* 0x000fe200078e00ff */
[----:B------:R-:W-:Y:S02]  /*d990*/  SHF.R.U32.HI R82, RZ, 0x10, R83 ;  /* 0x00000010ff527819 */ /* 0x000fe40000011653 */
[----:B------:R-:W1:Y:S01]  /*d9a0*/  LDS.128 R12, [R90+0x10080] ;  /* 0x010080005a0c7984 */ /* 0x000e620000000c00 */
[----:B------:R-:W-:-:S02]  /*d9b0*/  SHF.R.U64 R83, R76, 0x10, R77 ;  /* 0x000000104c537819 */ /* 0x000fc4000000124d */
[----:B------:R-:W-:Y:S01]  /*d9c0*/  SHF.R.U32.HI R76, RZ, 0x10, R77 ;  /* 0x00000010ff4c7819 */ /* 0x000fe2000001164d */
[----:B------:R-:W2:Y:S01]  /*d9d0*/  LDS.128 R8, [R89+0x10080] ;  /* 0x0100800059087984 */ /* 0x000ea20000000c00 */
[----:B------:R-:W-:Y:S02]  /*d9e0*/  SHF.R.U64 R77, R78, 0x10, R79 ;  /* 0x000000104e4d7819 */ /* 0x000fe4000000124f */
[----:B------:R-:W-:Y:S02]  /*d9f0*/  PRMT R129, R129, 0x5410, R76 ;  /* 0x0000541081817816 */ /* 0x000fe4000000004c */
[----:B------:R-:W-:Y:S02]  /*da00*/  PRMT R132, R132, 0x5410, R77 ;  /* 0x0000541084847816 */ /* 0x000fe4000000004d */
[----:B------:R-:W-:Y:S01]  /*da10*/  SHF.R.U32.HI R78, RZ, 0x10, R79 ;  /* 0x00000010ff4e7819 */ /* 0x000fe2000001164f */
[----:B------:R-:W-:Y:S01]  /*da20*/  IMAD.U32 R95, R129, 0x10000, RZ ;  /* 0x00010000815f7824 */ /* 0x000fe200078e00ff */
[----:B------:R-:W-:-:S02]  /*da30*/  PRMT R130, R130, 0x5410, R83 ;  /* 0x0000541082827816 */ /* 0x000fc40000000053 */
[----:B------:R-:W-:Y:S02]  /*da40*/  PRMT R134, R134, 0x5410, R91 ;  /* 0x0000541086867816 */ /* 0x000fe4000000005b */
[----:B------:R-:W-:Y:S02]  /*da50*/  PRMT R136, R136, 0x5410, R81 ;  /* 0x0000541088887816 */ /* 0x000fe40000000051 */
[----:B------:R-:W-:Y:S01]  /*da60*/  PRMT R133, R133, 0x5410, R80 ;  /* 0x0000541085857816 */ /* 0x000fe20000000050 */
[C---:B------:R-:W-:Y:S01]  /*da70*/  IMAD.U32 R83, R134.reuse, 0x10000, RZ ;  /* 0x0001000086537824 */ /* 0x040fe200078e00ff */
[----:B------:R-:W-:Y:S01]  /*da80*/  LOP3.LUT R134, R134, 0xffff0000, RZ, 0xc0, !PT ;  /* 0xffff000086867812 */ /* 0x000fe200078ec0ff */
[----:B------:R-:W-:Y:S01]  /*da90*/  IMAD.U32 R105, R136, 0x10000, RZ ;  /* 0x0001000088697824 */ /* 0x000fe200078e00ff */
[----:B------:R-:W-:Y:S02]  /*daa0*/  PRMT R131, R131, 0x5410, R78 ;  /* 0x0000541083837816 */ /* 0x000fe4000000004e */
[----:B------:R-:W-:-:S02]  /*dab0*/  PRMT R135, R135, 0x5410, R82 ;  /* 0x0000541087877816 */ /* 0x000fc40000000052 */
[----:B------:R-:W-:Y:S01]  /*dac0*/  LOP3.LUT R104, R129, 0xffff0000, RZ, 0xc0, !PT ;  /* 0xffff000081687812 */ /* 0x000fe200078ec0ff */
[----:B------:R-:W-:Y:S01]  /*dad0*/  IMAD.U32 R94, R131, 0x10000, RZ ;  /* 0x00010000835e7824 */ /* 0x000fe200078e00ff */
[----:B------:R-:W-:Y:S01]  /*dae0*/  LOP3.LUT R136, R136, 0xffff0000, RZ, 0xc0, !PT ;  /* 0xffff000088887812 */ /* 0x000fe200078ec0ff */
[C---:B-1----:R-:W-:Y:S01]  /*daf0*/  IMAD.U32 R77, R12.reuse, 0x10000, RZ ;  /* 0x000100000c4d7824 */ /* 0x042fe200078e00ff */
[----:B------:R-:W-:Y:S01]  /*db00*/  LOP3.LUT R76, R12, 0xffff0000, RZ, 0xc0, !PT ;  /* 0xffff00000c4c7812 */ /* 0x000fe200078ec0ff */
[C---:B------:R-:W-:Y:S01]  /*db10*/  IMAD.U32 R12, R13.reuse, 0x10000, RZ ;  /* 0x000100000d0c7824 */ /* 0x040fe200078e00ff */
[----:B------:R-:W-:Y:S01]  /*db20*/  LOP3.LUT R79, R13, 0xffff0000, RZ, 0xc0, !PT ;  /* 0xffff00000d4f7812 */ /* 0x000fe200078ec0ff */
[C---:B------:R-:W-:Y:S01]  /*db30*/  IMAD.U32 R13, R15.reuse, 0x10000, RZ ;  /* 0x000100000f0d7824 */ /* 0x040fe200078e00ff */
[----:B------:R-:W-:Y:S01]  /*db40*/  LOP3.LUT R81, R15, 0xffff0000, RZ, 0xc0, !PT ;  /* 0xffff00000f517812 */ /* 0x000fe200078ec0ff */
[----:B--2---:R-:W-:Y:S01]  /*db50*/  IMAD.U32 R92, R10, 0x10000, RZ ;  /* 0x000100000a5c7824 */ /* 0x004fe200078e00ff */
[C---:B------:R-:W-:Y:S01]  /*db60*/  SHF.L.U32 R80, R8.reuse, 0x10, RZ ;  /* 0x0000001008507819 */ /* 0x040fe200000006ff */
[----:B------:R-:W-:Y:S01]  /*db70*/  IMAD.U32 R82, R11, 0x10000, RZ ;  /* 0x000100000b527824 */ /* 0x000fe200078e00ff */
[----:B------:R-:W-:Y:S01]  /*db80*/  LOP3.LUT R15, R8, 0xffff0000, RZ, 0xc0, !PT ;  /* 0xffff0000080f7812 */ /* 0x000fe200078ec0ff */
[C---:B------:R-:W-:Y:S01]  /*db90*/  IMAD.U32 R8, R9.reuse, 0x10000, RZ ;  /* 0x0001000009087824 */ /* 0x040fe200078e00ff */
[----:B------:R-:W-:Y:S01]  /*dba0*/  LOP3.LUT R93, R9, 0xffff0000, RZ, 0xc0, !PT ;  /* 0xffff0000095d7812 */ /* 0x000fe200078ec0ff */
[----:B------:R-:W-:Y:S01]  /*dbb0*/  IMAD.U32 R9, R130, 0x10000, RZ ;  /* 0x0001000082097824 */ /* 0x000fe200078e00ff */
[----:B------:R-:W-:Y:S01]  /*dbc0*/  LOP3.LUT R91, R10, 0xffff0000, RZ, 0xc0, !PT ;  /* 0xffff00000a5b7812 */ /* 0x000fe200078ec0ff */
[----:B------:R-:W-:Y:S01]  /*dbd0*/  IMAD.U32 R78, R14, 0x10000, RZ ;  /* 0x000100000e4e7824 */ /* 0x000fe200078e00ff */
[----:B------:R-:W-:Y:S01]  /*dbe0*/  LOP3.LUT R130, R130, 0xffff0000, RZ, 0xc0, !PT ;  /* 0xffff000082827812 */ /* 0x000fe200078ec0ff */
[C---:B------:R-:W-:Y:S01]  /*dbf0*/  FMUL.FTZ R10, R80.reuse, R9 ;  /* 0x00000009500a7220 */ /* 0x040fe20000410000 */
[----:B------:R-:W-:Y:S01]  /*dc00*/  LOP3.LUT R11, R11, 0xffff0000, RZ, 0xc0, !PT ;  /* 0xffff00000b0b7812 */ /* 0x000fe200078ec0ff */
[-C--:B------:R-:W-:Y:S01]  /*dc10*/  FMUL.FTZ R80, R80, R83.reuse ;  /* 0x0000005350507220 */ /* 0x080fe20000410000 */
[----:B------:R-:W-:Y:S01]  /*dc20*/  LOP3.LUT R14, R14, 0xffff0000, RZ, 0xc0, !PT ;  /* 0xffff00000e0e7812 */ /* 0x000fe200078ec0ff */
[----:B------:R-:W-:-:S02]  /*dc30*/  FFMA.FTZ R10, R77, R83, -R10 ;  /* 0x000000534d0a7223 */ /* 0x000fc4000001080a */
[----:B------:R-:W-:Y:S01]  /*dc40*/  FFMA.FTZ R80, R77, R9, R80 ;  /* 0x000000094d507223 */ /* 0x000fe20000010050 */
[----:B------:R-:W-:Y:S01]  /*dc50*/  SHF.L.U32 R9, R133, 0x10, RZ ;  /* 0x0000001085097819 */ /* 0x000fe200000006ff */
[C---:B------:R-:W-:Y:S02]  /*dc60*/  FMUL.FTZ R83, R15.reuse, R130 ;  /* 0x000000820f537220 */ /* 0x040fe40000410000 */
[-C--:B------:R-:W-:Y:S02]  /*dc70*/  FMUL.FTZ R15, R15, R134.reuse ;  /* 0x000000860f0f7220 */ /* 0x080fe40000410000 */
[C---:B------:R-:W-:Y:S02]  /*dc80*/  FMUL.FTZ R77, R8.reuse, R95 ;  /* 0x0000005f084d7220 */ /* 0x040fe40000410000 */
[----:B------:R-:W-:Y:S02]  /*dc90*/  FMUL.FTZ R8, R8, R9 ;  /* 0x0000000908087220 */ /* 0x000fe40000410000 */
[----:B------:R-:W-:-:S02]  /*dca0*/  FFMA.FTZ R83, R76, R134, -R83 ;  /* 0x000000864c537223 */ /* 0x000fc40000010853 */
[----:B------:R-:W-:Y:S02]  /*dcb0*/  FFMA.FTZ R15, R76, R130, R15 ;  /* 0x000000824c0f7223 */ /* 0x000fe4000001000f */
[C---:B------:R-:W-:Y:S02]  /*dcc0*/  FFMA.FTZ R77, R12.reuse, R9, -R77 ;  /* 0x000000090c4d7223 */ /* 0x040fe4000001084d */
[----:B------:R-:W-:Y:S02]  /*dcd0*/  IMAD.U32 R76, R135, 0x10000, RZ ;  /* 0x00010000874c7824 */ /* 0x000fe400078e00ff */
[----:B------:R-:W-:Y:S01]  /*dce0*/  FFMA.FTZ R9, R12, R95, R8 ;  /* 0x0000005f0c097223 */ /* 0x000fe20000010008 */
[----:B------:R-:W-:Y:S01]  /*dcf0*/  LOP3.LUT R8, R133, 0xffff0000, RZ, 0xc0, !PT ;  /* 0xffff000085087812 */ /* 0x000fe200078ec0ff */
[C---:B------:R-:W-:Y:S02]  /*dd00*/  FMUL.FTZ R12, R82.reuse, R94 ;  /* 0x0000005e520c7220 */ /* 0x040fe40000410000 */
[----:B------:R-:W-:-:S02]  /*dd10*/  FMUL.FTZ R82, R82, R76 ;  /* 0x0000004c52527220 */ /* 0x000fc40000410000 */
[----:B------:R-:W-:Y:S02]  /*dd20*/  FFMA.FTZ R76, R13, R76, -R12 ;  /* 0x0000004c0d4c7223 */ /* 0x000fe4000001080c */
[C---:B------:R-:W-:Y:S01]  /*dd30*/  IMAD.U32 R95, R132.reuse, 0x10000, RZ ;  /* 0x00010000845f7824 */ /* 0x040fe200078e00ff */
[----:B------:R-:W-:Y:S01]  /*dd40*/  LOP3.LUT R132, R132, 0xffff0000, RZ, 0xc0, !PT ;  /* 0xffff000084847812 */ /* 0x000fe200078ec0ff */
[----:B------:R-:W-:Y:S02]  /*dd50*/  FMUL.FTZ R12, R93, R104 ;  /* 0x000000685d0c7220 */ /* 0x000fe40000410000 */
[----:B------:R-:W-:Y:S02]  /*dd60*/  FFMA.FTZ R94, R13, R94, R82 ;  /* 0x0000005e0d5e7223 */ /* 0x000fe40000010052 */
[----:B------:R-:W-:Y:S02]  /*dd70*/  FMUL.FTZ R93, R93, R8 ;  /* 0x000000085d5d7220 */ /* 0x000fe40000410000 */
[----:B------:R-:W-:-:S02]  /*dd80*/  FMUL.FTZ R13, R92, R95 ;  /* 0x0000005f5c0d7220 */ /* 0x000fc40000410000 */
[----:B------:R-:W-:Y:S01]  /*dd90*/  FFMA.FTZ R82, R79, R8, -R12 ;  /* 0x000000084f527223 */ /* 0x000fe2000001080c */
[----:B------:R-:W-:Y:S01]  /*dda0*/  LOP3.LUT R8, R131, 0xffff0000, RZ, 0xc0, !PT ;  /* 0xffff000083087812 */ /* 0x000fe200078ec0ff */
[-C--:B------:R-:W-:Y:S01]  /*ddb0*/  FMUL.FTZ R92, R92, R105.reuse ;  /* 0x000000695c5c7220 */ /* 0x080fe20000410000 */
[----:B------:R-:W-:Y:S01]  /*ddc0*/  LOP3.LUT R12, R135, 0xffff0000, RZ, 0xc0, !PT ;  /* 0xffff0000870c7812 */ /* 0x000fe200078ec0ff */
[----:B------:R-:W-:Y:S02]  /*ddd0*/  FFMA.FTZ R104, R79, R104, R93 ;  /* 0x000000684f687223 */ /* 0x000fe4000001005d */
[C---:B------:R-:W-:Y:S02]  /*dde0*/  FFMA.FTZ R105, R78.reuse, R105, -R13 ;  /* 0x000000694e697223 */ /* 0x040fe4000001080d */
[----:B------:R-:W-:Y:S01]  /*ddf0*/  FFMA.FTZ R92, R78, R95, R92 ;  /* 0x0000005f4e5c7223 */ /* 0x000fe2000001005c */
[----:B------:R-:W-:Y:S01]  /*de00*/  F2FP.BF16.PACK_AB R9, R104, R9 ;  /* 0x000000096809723e */ /* 0x000fe200000010ff */
[----:B------:R-:W-:-:S02]  /*de10*/  FMUL.FTZ R93, R91, R132 ;  /* 0x000000845b5d7220 */ /* 0x000fc40000410000 */
[----:B------:R-:W-:Y:S02]  /*de20*/  FMUL.FTZ R78, R11, R8 ;  /* 0x000000080b4e7220 */ /* 0x000fe40000410000 */
[----:B------:R-:W-:Y:S02]  /*de30*/  FMUL.FTZ R79, R91, R136 ;  /* 0x000000885b4f7220 */ /* 0x000fe40000410000 */
[----:B------:R-:W-:Y:S02]  /*de40*/  FMUL.FTZ R13, R11, R12 ;  /* 0x0000000c0b0d7220 */ /* 0x000fe40000410000 */
[C---:B------:R-:W-:Y:S02]  /*de50*/  FFMA.FTZ R136, R14.reuse, R136, -R93 ;  /* 0x000000880e887223 */ /* 0x040fe4000001085d */
[----:B------:R-:W-:Y:S01]  /*de60*/  FFMA.FTZ R11, R81, R12, -R78 ;  /* 0x0000000c510b7223 */ /* 0x000fe2000001084e */
[----:B------:R-:W-:Y:S01]  /*de70*/  F2FP.BF16.PACK_AB R12, R83, R10 ;  /* 0x0000000a530c723e */ /* 0x000fe200000010ff */
        /* <DEDUP_REMOVED lines=10> */
.L_x_409:
[----:B------:R-:W-:Y:S05]  /*df20*/  BSYNC B0 ;  /* 0x0000000000007941 */ /* 0x000fea0003800000 */
.L_x_408:
[----:B------:R-:W-:-:S13]  /*df30*/  ISETP.GE.AND P0, PT, R42, c[0x0][0x27c], PT ;  /* 0x00009f002a007a0c */ /* 0x000fda0003f06270 */
[----:B------:R-:W-:Y:S05]  /*df40*/  @P0 BRA `(.L_x_407) ;  /* 0x0000078000000947 */ /* 0x000fea0003800000 */
[----:B-1----:R-:W-:Y:S01]  /*df50*/  SHF.R.S32.HI R11, RZ, 0x1f, R42 ;  /* 0x0000001fff0b7819 */ /* 0x002fe2000001142a */
[----:B--2---:R-:W-:Y:S01]  /*df60*/  IMAD.MOV.U32 R13, RZ, RZ, c[0x0][0x27c] ;  /* 0x00009f00ff0d7624 */ /* 0x004fe200078e00ff */
[----:B------:R-:W-:Y:S01]  /*df70*/  SHF.R.S32.HI R9, RZ, 0x1f, R88 ;  /* 0x0000001fff097819 */ /* 0x000fe20000011458 */
[----:B------:R-:W-:Y:S01]  /*df80*/  IMAD.SHL.U32 R14, R88, 0x40, RZ ;  /* 0x00000040580e7824 */ /* 0x000fe200078e00ff */
[----:B------:R-:W-:Y:S02]  /*df90*/  LEA.HI R15, R11, R42, RZ, 0x3 ;  /* 0x0000002a0b0f7211 */ /* 0x000fe400078f18ff */
[----:B------:R-:W-:Y:S02]  /*dfa0*/  LEA.HI R9, R9, R88, RZ, 0x3 ;  /* 0x0000005809097211 */ /* 0x000fe400078f18ff */
[----:B------:R-:W-:Y:S02]  /*dfb0*/  SHF.R.S32.HI R8, RZ, 0x3, R15 ;  /* 0x00000003ff087819 */ /* 0x000fe4000001140f */
[----:B------:R-:W-:Y:S01]  /*dfc0*/  LEA.HI R12, R11, R42, RZ, 0x6 ;  /* 0x0000002a0b0c7211 */ /* 0x000fe200078f30ff */
[----:B------:R-:W-:Y:S01]  /*dfd0*/  IMAD.SHL.U32 R9, R9, 0x40, RZ ;  /* 0x0000004009097824 */ /* 0x000fe200078e00ff */
[----:B------:R-:W-:-:S02]  /*dfe0*/  LEA.HI R13, R13, R8, RZ, 0x1d ;  /* 0x000000080d0d7211 */ /* 0x000fc400078fe8ff */
[----:B------:R-:W-:Y:S01]  /*dff0*/  LOP3.LUT R14, R14, 0x1c0, RZ, 0xc0, !PT ;  /* 0x000001c00e0e7812 */ /* 0x000fe200078ec0ff */
[----:B------:R-:W-:Y:S01]  /*e000*/  IMAD.SHL.U32 R12, R12, 0x80, RZ ;  /* 0x000000800c0c7824 */ /* 0x000fe200078e00ff */
[----:B------:R-:W-:Y:S01]  /*e010*/  SHF.R.S32.HI R10, RZ, 0x1f, R13 ;  /* 0x0000001fff0a7819 */ /* 0x000fe2000001140d */
[----:B------:R-:W-:Y:S01]  /*e020*/  IMAD.SHL.U32 R11, R13, 0x8, RZ ;  /* 0x000000080d0b7824 */ /* 0x000fe200078e00ff */
[----:B------:R-:W-:Y:S02]  /*e030*/  LOP3.LUT R15, R14, 0x38, R15, 0xf8, !PT ;  /* 0x000000380e0f7812 */ /* 0x000fe400078ef80f */
[----:B------:R-:W-:Y:S02]  /*e040*/  LEA.HI R10, R10, R13, RZ, 0x3 ;  /* 0x0000000d0a0a7211 */ /* 0x000fe400078f18ff */
[----:B------:R-:W-:Y:S02]  /*e050*/  SHF.R.U32.HI R8, RZ, 0x3, R14 ;  /* 0x00000003ff087819 */ /* 0x000fe4000001160e */
[----:B------:R-:W-:Y:S01]  /*e060*/  LOP3.LUT R11, R14, 0x38, R11, 0xf8, !PT ;  /* 0x000000380e0b7812 */ /* 0x000fe200078ef80b */
[----:B------:R-:W-:Y:S01]  /*e070*/  IMAD.SHL.U32 R10, R10, 0x400, RZ ;  /* 0x000004000a0a7824 */ /* 0x000fe200078e00ff */
[----:B------:R-:W-:-:S02]  /*e080*/  LOP3.LUT R9, R9, 0xfffffe00, RZ, 0xc0, !PT ;  /* 0xfffffe0009097812 */ /* 0x000fc400078ec0ff */
[----:B------:R-:W-:Y:S02]  /*e090*/  LOP3.LUT R12, R12, 0x7fffe000, RZ, 0xc0, !PT ;  /* 0x7fffe0000c0c7812 */ /* 0x000fe400078ec0ff */
[-C--:B------:R-:W-:Y:S02]  /*e0a0*/  LOP3.LUT R15, R15, R8.reuse, RZ, 0x3c, !PT ;  /* 0x000000080f0f7212 */ /* 0x080fe400078e3cff */
[----:B------:R-:W-:Y:S02]  /*e0b0*/  LOP3.LUT R76, R11, R8, RZ, 0x3c, !PT ;  /* 0x000000080b4c7212 */ /* 0x000fe400078e3cff */
[----:B------:R-:W-:Y:S02]  /*e0c0*/  LOP3.LUT R10, R10, 0x7fffe000, RZ, 0xc0, !PT ;  /* 0x7fffe0000a0a7812 */ /* 0x000fe400078ec0ff */
[--C-:B------:R-:W-:Y:S02]  /*e0d0*/  IADD3 R12, R15, R12, R9.reuse ;  /* 0x0000000c0f0c7210 */ /* 0x100fe40007ffe009 */
[----:B------:R-:W-:-:S02]  /*e0e0*/  IADD3 R76, R76, R10, R9 ;  /* 0x0000000a4c4c7210 */ /* 0x000fc40007ffe009 */
[--C-:B------:R-:W-:Y:S01]  /*e0f0*/  SHF.R.U64 R79, R56, 0x10, R57.reuse ;  /* 0x00000010384f7819 */ /* 0x100fe20000001239 */
[----:B------:R-:W-:Y:S01]  /*e100*/  IMAD.SHL.U32 R77, R12, 0x2, RZ ;  /* 0x000000020c4d7824 */ /* 0x000fe200078e00ff */
[----:B------:R-:W-:Y:S01]  /*e110*/  SHF.R.U32.HI R56, RZ, 0x10, R57 ;  /* 0x00000010ff387819 */ /* 0x000fe20000011639 */
[----:B------:R-:W-:Y:S01]  /*e120*/  IMAD.SHL.U32 R76, R76, 0x2, RZ ;  /* 0x000000024c4c7824 */ /* 0x000fe200078e00ff */
[--C-:B------:R-:W-:Y:S02]  /*e130*/  SHF.R.U64 R57, R58, 0x10, R59.reuse ;  /* 0x000000103a397819 */ /* 0x100fe4000000123b */
[----:B------:R-:W1:Y:S01]  /*e140*/  LDS.128 R12, [R77+0x10080] ;  /* 0x010080004d0c7984 */ /* 0x000e620000000c00 */
[----:B------:R-:W-:Y:S02]  /*e150*/  SHF.R.U32.HI R58, RZ, 0x10, R59 ;  /* 0x00000010ff3a7819 */ /* 0x000fe4000001163b */
[--C-:B------:R-:W-:Y:S01]  /*e160*/  SHF.R.U64 R59, R52, 0x10, R53.reuse ;  /* 0x00000010343b7819 */ /* 0x100fe20000001235 */
[----:B------:R-:W2:Y:S01]  /*e170*/  LDS.128 R8, [R76+0x10080] ;  /* 0x010080004c087984 */ /* 0x000ea20000000c00 */
[----:B------:R-:W-:-:S02]  /*e180*/  SHF.R.U32.HI R52, RZ, 0x10, R53 ;  /* 0x00000010ff347819 */ /* 0x000fc40000011635 */
[----:B------:R-:W-:Y:S02]  /*e190*/  SHF.R.U64 R53, R54, 0x10, R55 ;  /* 0x0000001036357819 */ /* 0x000fe40000001237 */
        /* <DEDUP_REMOVED lines=42> */
[----:B------:R-:W-:Y:S02]  /*e440*/  FFMA.FTZ R15, R52, R122, R15 ;  /* 0x0000007a340f7223 */ /* 0x000fe4000001000f */
        /* <DEDUP_REMOVED lines=9> */
[C---:B------:R-:W-:Y:S01]  /*e4e0*/  IMAD.U32 R54, R14.reuse, 0x10000, RZ ;  /* 0x000100000e367824 */ /* 0x040fe200078e00ff */
[----:B------:R-:W-:Y:S01]  /*e4f0*/  LOP3.LUT R14, R14, 0xffff0000, RZ, 0xc0, !PT ;  /* 0xffff00000e0e7812 */ /* 0x000fe200078ec0ff */
[C---:B------:R-:W-:Y:S02]  /*e500*/  FMUL.FTZ R8, R80.reuse, R121 ;  /* 0x0000007950087220 */ /* 0x040fe40000410000 */
[----:B------:R-:W-:Y:S02]  /*e510*/  FMUL.FTZ R13, R79, R12 ;  /* 0x0000000c4f0d7220 */ /* 0x000fe40000410000 */
[----:B------:R-:W-:-:S02]  /*e520*/  FMUL.FTZ R80, R80, R125 ;  /* 0x0000007d50507220 */ /* 0x000fc40000410000 */
[----:B------:R-:W-:Y:S02]  /*e530*/  FMUL.FTZ R79, R79, R81 ;  /* 0x000000514f4f7220 */ /* 0x000fe40000410000 */
        /* <DEDUP_REMOVED lines=25> */
.L_x_407:
[----:B------:R-:W-:Y:S05]  /*e6d0*/  BSYNC B1 ;  /* 0x0000000000017941 */ /* 0x000fea0003800000 */
.L_x_406:
        /* <DEDUP_REMOVED lines=120> */
.L_x_413:
[----:B------:R-:W-:Y:S05]  /*ee60*/  BSYNC B0 ;  /* 0x0000000000007941 */ /* 0x000fea0003800000 */
.L_x_412:
        /* <DEDUP_REMOVED lines=122> */
.L_x_411:
[----:B------:R-:W-:Y:S05]  /*f610*/  BSYNC B1 ;  /* 0x0000000000017941 */ /* 0x000fea0003800000 */
.L_x_410:
[----:B------:R-:W-:-:S04]  /*f620*/  IADD3 R32, R40, 0x60, RZ ;  /* 0x0000006028207810 */ /* 0x000fc80007ffe0ff */
[----:B------:R-:W-:-:S13]  /*f630*/  ISETP.GE.AND P0, PT, R32, UR4, PT ;  /* 0x0000000420007c0c */ /* 0x000fda000bf06270 */
[----:B------:R-:W-:Y:S05]  /*f640*/  @P0 BRA `(.L_x_387) ;  /* 0x00000ef000000947 */ /* 0x000fea0003800000 */
[----:B------:R-:W-:Y:S01]  /*f650*/  ISETP.GE.AND P0, PT, R71, c[0x0][0x27c], PT ;  /* 0x00009f0047007a0c */ /* 0x000fe20003f06270 */
[----:B------:R-:W-:-:S12]  /*f660*/  BSSY B0, `(.L_x_414) ;  /* 0x0000073000007945 */ /* 0x000fd80003800000 */
[----:B------:R-:W-:Y:S05]  /*f670*/  @P0 BRA `(.L_x_415) ;  /* 0x0000071000000947 */ /* 0x000fea0003800000 */
[----:B-1----:R-:W-:Y:S01]  /*f680*/  IMAD.MOV.U32 R8, RZ, RZ, c[0x0][0x27c] ;  /* 0x00009f00ff087624 */ /* 0x002fe200078e00ff */
[----:B------:R-:W-:Y:S01]  /*f690*/  SHF.R.S32.HI R11, RZ, 0x1f, R32 ;  /* 0x0000001fff0b7819 */ /* 0x000fe20000011420 */
[----:B------:R-:W-:Y:S01]  /*f6a0*/  IMAD.SHL.U32 R9, R32, 0x40, RZ ;  /* 0x0000004020097824 */ /* 0x000fe200078e00ff */
[----:B------:R-:W-:Y:S02]  /*f6b0*/  SHF.R.U64 R35, R24, 0x10, R25 ;  /* 0x0000001018237819 */ /* 0x000fe40000001219 */
[----:B------:R-:W-:Y:S02]  /*f6c0*/  LEA.HI R8, R8, R43, RZ, 0x1d ;  /* 0x0000002b08087211 */ /* 0x000fe400078fe8ff */
[----:B------:R-:W-:Y:S02]  /*f6d0*/  LEA.HI R10, R11, R32, RZ, 0x3 ;  /* 0x000000200b0a7211 */ /* 0x000fe400078f18ff */
[----:B------:R-:W-:Y:S01]  /*f6e0*/  SHF.R.S32.HI R11, RZ, 0x1f, R8 ;  /* 0x0000001fff0b7819 */ /* 0x000fe20000011408 */
[----:B--2---:R-:W-:Y:S01]  /*f6f0*/  IMAD.SHL.U32 R12, R8, 0x8, RZ ;  /* 0x00000008080c7824 */ /* 0x004fe200078e00ff */
        /* <DEDUP_REMOVED lines=23> */
[----:B------:R-:W-:Y:S02]  /*f870*/  SHF.R.U32.HI R18, RZ, 0x10, R19 ;  /* 0x00000010ff127819 */ /* 0x000fe40000011613 */
[----:B------:R-:W-:Y:S01]  /*f880*/  PRMT R74, R74, 0x5410, R27 ;  /* 0x000054104a4a7816 */ /* 0x000fe2000000001b */
[----:B------:R-:W-:Y:S01]  /*f890*/  IMAD.U32 R39, R72, 0x10000, RZ ;  /* 0x0001000048277824 */ /* 0x000fe200078e00ff */
[----:B------:R-:W-:-:S02]  /*f8a0*/  PRMT R86, R86, 0x5410, R35 ;  /* 0x0000541056567816 */ /* 0x000fc40000000023 */
[----:B------:R-:W-:Y:S02]  /*f8b0*/  PRMT R96, R96, 0x5410, R25 ;  /* 0x0000541060607816 */ /* 0x000fe40000000019 */
[----:B------:R-:W-:Y:S01]  /*f8c0*/  PRMT R85, R85, 0x5410, R24 ;  /* 0x0000541055557816 */ /* 0x000fe20000000018 */
[----:B------:R-:W-:Y:S01]  /*f8d0*/  IMAD.U32 R27, R86, 0x10000, RZ ;  /* 0x00010000561b7824 */ /* 0x000fe200078e00ff */
[----:B------:R-:W-:Y:S01]  /*f8e0*/  PRMT R84, R84, 0x5410, R37 ;  /* 0x0000541054547816 */ /* 0x000fe20000000025 */
[----:B------:R-:W-:Y:S01]  /*f8f0*/  IMAD.U32 R45, R96, 0x10000, RZ ;  /* 0x00010000602d7824 */ /* 0x000fe200078e00ff */
[----:B------:R-:W-:Y:S02]  /*f900*/  LOP3.LUT R86, R86, 0xffff0000, RZ, 0xc0, !PT ;  /* 0xffff000056567812 */ /* 0x000fe400078ec0ff */
        /* <DEDUP_REMOVED lines=72> */
.L_x_415:
[----:B------:R-:W-:Y:S05]  /*fd90*/  BSYNC B0 ;  /* 0x0000000000007941 */ /* 0x000fea0003800000 */
.L_x_414:
[----:B------:R-:W-:-:S13]  /*fda0*/  ISETP.GE.AND P0, PT, R42, c[0x0][0x27c], PT ;  /* 0x00009f002a007a0c */ /* 0x000fda0003f06270 */
[----:B------:R-:W-:Y:S05]  /*fdb0*/  @P0 BRA `(.L_x_387) ;  /* 0x0000078000000947 */ /* 0x000fea0003800000 */
[----:B-12---:R-:W-:Y:S01]  /*fdc0*/  SHF.R.S32.HI R15, RZ, 0x1f, R42 ;  /* 0x0000001fff0f7819 */ /* 0x006fe2000001142a */
[----:B------:R-:W-:Y:S01]  /*fdd0*/  IMAD.MOV.U32 R11, RZ, RZ, c[0x0][0x27c] ;  /* 0x00009f00ff0b7624 */ /* 0x000fe200078e00ff */
[----:B------:R-:W-:Y:S01]  /*fde0*/  SHF.R.S32.HI R9, RZ, 0x1f, R32 ;  /* 0x0000001fff097819 */ /* 0x000fe20000011420 */
[----:B------:R-:W-:Y:S01]  /*fdf0*/  IMAD.SHL.U32 R13, R32, 0x40, RZ ;  /* 0x00000040200d7824 */ /* 0x000fe200078e00ff */
[CC--:B------:R-:W-:Y:S02]  /*fe00*/  LEA.HI R8, R15.reuse, R42.reuse, RZ, 0x3 ;  /* 0x0000002a0f087211 */ /* 0x0c0fe400078f18ff */
        /* <DEDUP_REMOVED lines=9> */
[C---:B------:R-:W-:Y:S02]  /*fea0*/  LOP3.LUT R15, R13.reuse, 0x38, R8, 0xf8, !PT ;  /* 0x000000380d0f7812 */ /* 0x040fe400078ef808 */
        /* <DEDUP_REMOVED lines=11> */
[----:B------:R-:W-:Y:S01]  /*ff60*/  SHF.R.U64 R19, R28, 0x10, R29 ;  /* 0x000000101c137819 */ /* 0x000fe2000000121d */
[----:B------:R-:W-:Y:S01]  /*ff70*/  IMAD.SHL.U32 R17, R12, 0x2, RZ ;  /* 0x000000020c117824 */ /* 0x000fe200078e00ff */
[----:B------:R-:W-:Y:S01]  /*ff80*/  SHF.R.U64 R18, R22, 0x10, R23 ;  /* 0x0000001016127819 */ /* 0x000fe20000001217 */
[----:B------:R-:W-:Y:S01]  /*ff90*/  IMAD.SHL.U32 R16, R16, 0x2, RZ ;  /* 0x0000000210107824 */ /* 0x000fe200078e00ff */
[----:B------:R-:W-:Y:S02]  /*ffa0*/  SHF.R.U64 R27, R20, 0x10, R21 ;  /* 0x00000010141b7819 */ /* 0x000fe40000001215 */
[----:B------:R-:W1:Y:S01]  /*ffb0*/  LDS.128 R12, [R17+0x10080] ;  /* 0x01008000110c7984 */ /* 0x000e620000000c00 */
[----:B------:R-:W-:Y:S02]  /*ffc0*/  SHF.R.U32.HI R22, RZ, 0x10, R23 ;  /* 0x00000010ff167819 */ /* 0x000fe40000011617 */
[----:B------:R-:W-:Y:S01]  /*ffd0*/  PRMT R68, R68, 0x5410, R19 ;  /* 0x0000541044447816 */ /* 0x000fe20000000013 */
[----:B------:R-:W2:Y:S01]  /*ffe0*/  LDS.128 R8, [R16+0x10080] ;  /* 0x0100800010087984 */ /* 0x000ea20000000c00 */
[----:B------:R-:W-:-:S02]  /*fff0*/  PRMT R65, R65, 0x5410, R18 ;  /* 0x0000541041417816 */ /* 0x000fc40000000012 */
[----:B------:R-:W-:Y:S02]  /*10000*/  SHF.R.U32.HI R20, RZ, 0x10, R21 ;  /* 0x00000010ff147819 */ /* 0x000fe40000011615 */
[----:B------:R-:W-:Y:S02]  /*10010*/  PRMT R62, R62, 0x5410, R27 ;  /* 0x000054103e3e7816 */ /* 0x000fe4000000001b */
[----:B------:R-:W-:Y:S02]  /*10020*/  SHF.R.U64 R25, R30, 0x10, R31 ;  /* 0x000000101e197819 */ /* 0x000fe4000000121f */
[----:B------:R-:W-:Y:S02]  /*10030*/  PRMT R63, R63, 0x5410, R22 ;  /* 0x000054103f3f7816 */ /* 0x000fe40000000016 */
[----:B------:R-:W-:Y:S01]  /*10040*/  PRMT R70, R70, 0x5410, R25 ;  /* 0x0000541046467816 */ /* 0x000fe20000000019 */
[----:B------:R-:W-:Y:S01]  /*10050*/  IMAD.U32 R25, R68, 0x10000, RZ ;  /* 0x0001000044197824 */ /* 0x000fe200078e00ff */
[----:B------:R-:W-:-:S02]  /*10060*/  SHF.R.U32.HI R29, RZ, 0x10, R29 ;  /* 0x00000010ff1d7819 */ /* 0x000fc4000001161d */
[----:B------:R-:W-:Y:S02]  /*10070*/  PRMT R61, R61, 0x5410, R20 ;  /* 0x000054103d3d7816 */ /* 0x000fe40000000014 */
[----:B------:R-:W-:Y:S02]  /*10080*/  PRMT R66, R66, 0x5410, R29 ;  /* 0x0000541042427816 */ /* 0x000fe4000000001d */
[----:B------:R-:W-:Y:S01]  /*10090*/  LOP3.LUT R68, R68, 0xffff0000, RZ, 0xc0, !PT ;  /* 0xffff000044447812 */ /* 0x000fe200078ec0ff */
[C---:B------:R-:W-:Y:S01]  /*100a0*/  IMAD.U32 R29, R61.reuse, 0x10000, RZ ;  /* 0x000100003d1d7824 */ /* 0x040fe200078e00ff */
[----:B------:R-:W-:Y:S02]  /*100b0*/  SHF.R.U32.HI R30, RZ, 0x10, R31 ;  /* 0x00000010ff1e7819 */ /* 0x000fe4000001161f */
[----:B------:R-:W-:Y:S02]  /*100c0*/  LOP3.LUT R61, R61, 0xffff0000, RZ, 0xc0, !PT ;  /* 0xffff00003d3d7812 */ /* 0x000fe400078ec0ff */
[----:B------:R-:W-:Y:S01]  /*100d0*/  PRMT R69, R69, 0x5410, R30 ;  /* 0x0000541045457816 */ /* 0x000fe2000000001e */
[----:B------:R-:W-:-:S02]  /*100e0*/  IMAD.U32 R30, R63, 0x10000, RZ ;  /* 0x000100003f1e7824 */ /* 0x000fc400078e00ff */
        /* <DEDUP_REMOVED lines=18> */
[C---:B------:R-:W-:Y:S02]  /*10210*/  FMUL.FTZ R25, R15.reuse, R62 ;  /* 0x0000003e0f197220 */ /* 0x040fe40000410000 */
        /* <DEDUP_REMOVED lines=14> */
[C---:B------:R-:W-:Y:S01]  /*10300*/  IMAD.U32 R12, R65.reuse, 0x10000, RZ ;  /* 0x00010000410c7824 */ /* 0x040fe200078e00ff */
[----:B------:R-:W-:Y:S01]  /*10310*/  LOP3.LUT R65, R65, 0xffff0000, RZ, 0xc0, !PT ;  /* 0xffff000041417812 */ /* 0x000fe200078ec0ff */
[----:B------:R-:W-:-:S02]  /*10320*/  FFMA.FTZ R18, R13, R18, -R8 ;  /* 0x000000120d127223 */ /* 0x000fc40000010808 */
[----:B------:R-:W-:Y:S02]  /*10330*/  IMAD.U32 R29, R70, 0x10000, RZ ;  /* 0x00010000461d7824 */ /* 0x000fe400078e00ff */
[----:B------:R-:W-:Y:S02]  /*10340*/  FMUL.FTZ R8, R28, R61 ;  /* 0x0000003d1c087220 */ /* 0x000fe40000410000 */
[----:B------:R-:W-:Y:S01]  /*10350*/  FFMA.FTZ R30, R13, R30, R24 ;  /* 0x0000001e0d1e7223 */ /* 0x000fe20000010018 */
[----:B------:R-:W-:Y:S01]  /*10360*/  LOP3.LUT R24, R69, 0xffff0000, RZ, 0xc0, !PT ;  /* 0xffff000045187812 */ /* 0x000fe200078ec0ff */
[C---:B------:R-:W-:Y:S01]  /*10370*/  IMAD.U32 R20, R14.reuse, 0x10000, RZ ;  /* 0x000100000e147824 */ /* 0x040fe200078e00ff */
[----:B------:R-:W-:Y:S01]  /*10380*/  LOP3.LUT R14, R14, 0xffff0000, RZ, 0xc0, !PT ;  /* 0xffff00000e0e7812 */ /* 0x000fe200078ec0ff */
[----:B------:R-:W-:Y:S02]  /*10390*/  FMUL.FTZ R13, R27, R12 ;  /* 0x0000000c1b0d7220 */ /* 0x000fe40000410000 */
[----:B------:R-:W-:-:S02]  /*103a0*/  FMUL.FTZ R28, R28, R66 ;  /* 0x000000421c1c7220 */ /* 0x000fc40000410000 */
[----:B------:R-:W-:Y:S01]  /*103b0*/  FFMA.FTZ R66, R21, R66, -R8 ;  /* 0x0000004215427223 */ /* 0x000fe20000010808 */
[----:B------:R-:W-:Y:S01]  /*103c0*/  LOP3.LUT R8, R63, 0xffff0000, RZ, 0xc0, !PT ;  /* 0xffff00003f087812 */ /* 0x000fe200078ec0ff */
[-C--:B------:R-:W-:Y:S02]  /*103d0*/  FMUL.FTZ R27, R27, R29.reuse ;  /* 0x0000001d1b1b7220 */ /* 0x080fe40000410000 */
[----:B------:R-:W-:Y:S01]  /*103e0*/  FFMA.FTZ R29, R20, R29, -R13 ;  /* 0x0000001d141d7223 */ /* 0x000fe2000001080d */
[----:B------:R-:W-:Y:S01]  /*103f0*/  LOP3.LUT R13, R70, 0xffff0000, RZ, 0xc0, !PT ;  /* 0xffff0000460d7812 */ /* 0x000fe200078ec0ff */
[----:B------:R-:W-:Y:S02]  /*10400*/  FFMA.FTZ R28, R21, R61, R28 ;  /* 0x0000003d151c7223 */ /* 0x000fe4000001001c */
[----:B------:R-:W-:Y:S02]  /*10410*/  FFMA.FTZ R27, R20, R12, R27 ;  /* 0x0000000c141b7223 */ /* 0x000fe4000001001b */
[----:B------:R-:W-:Y:S01]  /*10420*/  FMUL.FTZ R20, R26, R65 ;  /* 0x000000411a147220 */ /* 0x000fe20000410000 */
[----:B------:R-:W-:Y:S01]  /*10430*/  F2FP.BF16.PACK_AB R9, R28, R9 ;  /* 0x000000091c09723e */ /* 0x000fe200000010ff */
[----:B------:R-:W-:-:S02]  /*10440*/  FMUL.FTZ R21, R11, R8 ;  /* 0x000000080b157220 */ /* 0x000fc40000410000 */
[-C--:B------:R-:W-:Y:S02]  /*10450*/  FMUL.FTZ R26, R26, R13.reuse ;  /* 0x0000000d1a1a7220 */ /* 0x080fe40000410000 */
[-C--:B------:R-:W-:Y:S02]  /*10460*/  FMUL.FTZ R12, R11, R24.reuse ;  /* 0x000000180b0c7220 */ /* 0x080fe40000410000 */
[----:B------:R-:W-:Y:S01]  /*10470*/  FFMA.FTZ R20, R14, R13, -R20 ;  /* 0x0000000d0e147223 */ /* 0x000fe20000010814 */
[----:B------:R-:W-:Y:S01]  /*10480*/  F2FP.BF16.PACK_AB R13, R66, R19 ;  /* 0x00000013420d723e */ /* 0x000fe200000010ff */
        /* <DEDUP_REMOVED lines=11> */
.L_x_387:
[----:B------:R-:W-:Y:S05]  /*10540*/  BSYNC B2 ;  /* 0x0000000000027941 */ /* 0x000fea0003800000 */
.L_x_353:
[----:B-1----:R-:W-:Y:S01]  /*10550*/  IMAD.SHL.U32 R9, R43, 0x40, RZ ;  /* 0x000000402b097824 */ /* 0x002fe200078e00ff */
[----:B------:R-:W-:-:S04]  /*10560*/  DEPBAR.LE SB0, 0x0 ;  /* 0x000080000000791a */ /* 0x000fc80000000000 */
[----:B------:R-:W-:Y:S01]  /*10570*/  IMAD.SHL.U32 R8, R40, 0x8, RZ ;  /* 0x0000000828087824 */ /* 0x000fe200078e00ff */
[----:B------:R-:W-:Y:S01]  /*10580*/  LOP3.LUT R9, R9, 0x1c0, RZ, 0xc0, !PT ;  /* 0x000001c009097812 */ /* 0x000fe200078ec0ff */
[----:B------:R-:W-:Y:S01]  /*10590*/  IMAD R214, R73, 0x400, R4 ;  /* 0x0000040049d67824 */ /* 0x000fe200078e0204 */
[----:B------:R-:W-:Y:S01]  /*105a0*/  ULDC.64 UR4, c[0x0][0x208] ;  /* 0x0000820000047ab9 */ /* 0x000fe20000000a00 */
[----:B------:R-:W-:Y:S01]  /*105b0*/  LOP3.LUT P1, RZ, R43, 0x2, RZ, 0xc0, !PT ;  /* 0x000000022bff7812 */ /* 0x000fe2000782c0ff */
[----:B------:R-:W-:Y:S01]  /*105c0*/  UIMAD UR12, UR12, UR4, URZ ;  /* 0x000000040c0c72a4 */ /* 0x000fe2000f8e023f */
[----:B------:R-:W-:Y:S01]  /*105d0*/  LOP3.LUT R8, R9, 0x8, R8, 0xf8, !PT ;  /* 0x0000000809087812 */ /* 0x000fe200078ef808 */
[----:B------:R-:W-:Y:S01]  /*105e0*/  IMAD.SHL.U32 R214, R214, 0x2, RZ ;  /* 0x00000002d6d67824 */ /* 0x000fe200078e00ff */
[----:B------:R-:W-:Y:S01]  /*105f0*/  BAR.SYNC.DEFER_BLOCKING 0x0 ;  /* 0x0000000000007b1d */ /* 0x000fe20000010000 */
[----:B------:R-:W-:Y:S01]  /*10600*/  SHF.R.U32.HI R9, RZ, 0x3, R9 ;  /* 0x00000003ff097819 */ /* 0x000fe20000011609 */
[----:B------:R-:W-:Y:S01]  /*10610*/  UIMAD.WIDE.U32 UR18, UR10, UR4, URZ ;  /* 0x000000040a1272a5 */ /* 0x000fe2000f8e003f */
[C---:B------:R-:W-:Y:S01]  /*10620*/  LOP3.LUT P0, RZ, R215.reuse, 0x4, RZ, 0xc0, !PT ;  /* 0x00000004d7ff7812 */ /* 0x040fe2000780c0ff */
[----:B------:R-:W-:Y:S01]  /*10630*/  UIMAD UR5, UR10, UR5, UR12 ;  /* 0x000000050a0572a4 */ /* 0x000fe2000f8e020c */
[----:B------:R-:W-:Y:S01]  /*10640*/  LOP3.LUT R9, R8, R9, RZ, 0x3c, !PT ;  /* 0x0000000908097212 */ /* 0x000fe200078e3cff */
[----:B------:R-:W-:Y:S01]  /*10650*/  UIADD3 UR4, UR16, -UR9, URZ ;  /* 0x8000000910047290 */ /* 0x000fe2000fffe03f */
[C---:B------:R-:W-:Y:S01]  /*10660*/  LOP3.LUT P5, RZ, R215.reuse, 0x2, RZ, 0xc0, !PT ;  /* 0x00000002d7ff7812 */ /* 0x040fe200078ac0ff */
[----:B------:R-:W-:Y:S01]  /*10670*/  UIADD3 UR5, UR19, UR5, URZ ;  /* 0x0000000513057290 */ /* 0x000fe2000fffe03f */
[----:B--2---:R-:W-:Y:S01]  /*10680*/  IMAD.U32 R14, RZ, RZ, UR18 ;  /* 0x00000012ff0e7e24 */ /* 0x004fe2000f8e00ff */
[----:B------:R-:W-:Y:S01]  /*10690*/  SEL R12, RZ, 0x2, P0 ;  /* 0x00000002ff0c7807 */ /* 0x000fe20000000000 */
[----:B------:R-:W-:Y:S01]  /*106a0*/  IMAD R213, R60, 0x200, R9 ;  /* 0x000002003cd57824 */ /* 0x000fe200078e0209 */
[----:B------:R-:W-:Y:S01]  /*106b0*/  SEL R8, RZ, 0x4, P5 ;  /* 0x00000004ff087807 */ /* 0x000fe20002800000 */
[----:B------:R-:W-:Y:S01]  /*106c0*/  IMAD.U32 R15, RZ, RZ, UR19 ;  /* 0x00000013ff0f7e24 */ /* 0x000fe2000f8e00ff */
[----:B------:R-:W-:Y:S01]  /*106d0*/  LOP3.LUT P4, RZ, R215, 0x1, RZ, 0xc0, !PT ;  /* 0x00000001d7ff7812 */ /* 0x000fe2000788c0ff */
[----:B------:R-:W-:Y:S01]  /*106e0*/  IMAD.SHL.U32 R213, R213, 0x2, RZ ;  /* 0x00000002d5d57824 */ /* 0x000fe200078e00ff */
[----:B------:R-:W-:Y:S01]  /*106f0*/  LEA R10, P0, R14, R228, 0x5 ;  /* 0x000000e40e0a7211 */ /* 0x000fe200078028ff */
[----:B------:R-:W-:Y:S01]  /*10700*/  IMAD.U32 R11, RZ, RZ, UR5 ;  /* 0x00000005ff0b7e24 */ /* 0x000fe2000f8e00ff */
[----:B------:R-:W-:Y:S01]  /*10710*/  IADD3 R41, R8, R12, R41 ;  /* 0x0000000c08297210 */ /* 0x000fe20007ffe029 */
[--C-:B------:R-:W-:Y:S01]  /*10720*/  IMAD R210, R2, 0x2, R214.reuse ;  /* 0x0000000202d27824 */ /* 0x100fe200078e02d6 */
[C---:B------:R-:W-:Y:S01]  /*10730*/  IADD3 R9, R213.reuse, 0xc080, RZ ;  /* 0x0000c080d5097810 */ /* 0x040fe20007ffe0ff */
[----:B------:R-:W-:Y:S01]  /*10740*/  IMAD.SHL.U32 R218, R0, 0x2, RZ ;  /* 0x0000000200da7824 */ /* 0x000fe200078e00ff */
[----:B------:R-:W-:Y:S01]  /*10750*/  IADD3 R212, R213, 0xc0a0, RZ ;  /* 0x0000c0a0d5d47810 */ /* 0x000fe20007ffe0ff */
[----:B------:R-:W-:Y:S01]  /*10760*/  IMAD R209, R3, 0x2, R214 ;  /* 0x0000000203d17824 */ /* 0x000fe200078e02d6 */
[----:B------:R-:W-:Y:S01]  /*10770*/  LDSM.16.M88.4 R24, [R214+0x10080] ;  /* 0x01008000d618783b */ /* 0x000fe20000000200 */
[----:B------:R-:W-:Y:S01]  /*10780*/  @P1 IADD3 R212, R9, -0x20, RZ ;  /* 0xffffffe009d41810 */ /* 0x000fe20007ffe0ff */
[----:B------:R-:W-:Y:S01]  /*10790*/  IMAD.MOV.U32 R9, RZ, RZ, 0x40 ;  /* 0x00000040ff097424 */ /* 0x000fe200078e00ff */
[----:B------:R-:W-:Y:S01]  /*107a0*/  ISETP.GE.OR P1, PT, R40, UR4, P6 ;  /* 0x0000000428007c0c */ /* 0x000fe2000b726670 */
[----:B------:R-:W1:Y:S01]  /*107b0*/  LDSM.16.M88.4 R28, [R213+0xc080] ;  /* 0x00c08000d51c783b */ /* 0x000e620000000200 */
[----:B------:R-:W-:Y:S01]  /*107c0*/  LEA.HI.X R11, R14, R221, R11, 0x5, P0 ;  /* 0x000000dd0e0b7211 */ /* 0x000fe200000f2c0b */
[----:B------:R-:W-:Y:S01]  /*107d0*/  IMAD R207, R3, 0x2, R210 ;  /* 0x0000000203cf7824 */ /* 0x000fe200078e02d2 */
[----:B------:R-:W-:Y:S01]  /*107e0*/  SEL R8, RZ, 0x8, P4 ;  /* 0x00000008ff087807 */ /* 0x000fe20002000000 */
[----:B------:R-:W-:Y:S01]  /*107f0*/  LDSM.16.M88.4 R12, [R210+0x10080] ;  /* 0x01008000d20c783b */ /* 0x000fe20000000200 */
[----:B------:R-:W-:Y:S01]  /*10800*/  LEA R56, P0, R10, c[0x0][0x1f8], 0x1 ;  /* 0x00007e000a387a11 */ /* 0x000fe200078008ff */
[----:B------:R-:W-:Y:S01]  /*10810*/  UISETP.GT.AND UP0, UPT, UR10, UR6, UPT ;  /* 0x000000060a00728c */ /* 0x000fe2000bf04270 */
[----:B------:R-:W-:Y:S01]  /*10820*/  LOP3.LUT P2, RZ, R43, 0x4, RZ, 0xc0, !PT ;  /* 0x000000042bff7812 */ /* 0x000fe2000784c0ff */
[----:B------:R-:W-:Y:S01]  /*10830*/  IMAD.IADD R8, R8, 0x1, R41 ;  /* 0x0000000108087824 */ /* 0x000fe200078e0229 */
[----:B------:R-:W-:Y:S01]  /*10840*/  LEA.HI.X R57, R10, c[0x0][0x1fc], R11, 0x1, P0 ;  /* 0x00007f000a397a11 */ /* 0x000fe200000f0c0b */
[----:B------:R-:W-:Y:S01]  /*10850*/  LDSM.16.M88.4 R20, [R212] ;  /* 0x00000000d414783b */ /* 0x000fe20000000200 */
[----:B------:R-:W-:Y:S01]  /*10860*/  SEL R0, R9, 0xffffffc0, !P2 ;  /* 0xffffffc009007807 */ /* 0x000fe20005000000 */
[----:B------:R-:W-:Y:S01]  /*10870*/  UIADD3 UR9, UR16, 0x1, -UR9 ;  /* 0x0000000110097890 */ /* 0x000fe2000fffe809 */
[C---:B------:R-:W-:Y:S01]  /*10880*/  LOP3.LUT P2, RZ, R8.reuse, 0x2, RZ, 0xc0, !PT ;  /* 0x0000000208ff7812 */ /* 0x040fe2000784c0ff */
[----:B------:R-:W2:Y:S01]  /*10890*/  LDSM.16.M88.4 R44, [R213+0xc880] ;  /* 0x00c88000d52c783b */ /* 0x000ea20000000200 */
[----:B------:R-:W-:Y:S01]  /*108a0*/  LOP3.LUT P0, RZ, R8, 0x8, RZ, 0xc0, !PT ;  /* 0x0000000808ff7812 */ /* 0x000fe2000780c0ff */
[----:B------:R-:W-:Y:S01]  /*108b0*/  IMAD.IADD R208, R213, 0x1, R0 ;  /* 0x00000001d5d07824 */ /* 0x000fe200078e0200 */
[C---:B------:R-:W-:Y:S01]  /*108c0*/  ISETP.GE.OR P2, PT, R40.reuse, UR4, !P2 ;  /* 0x0000000428007c0c */ /* 0x040fe2000d746670 */
[----:B------:R-:W3:Y:S01]  /*108d0*/  LDSM.16.M88.4 R48, [R212+0x800] ;  /* 0x00080000d430783b */ /* 0x000ee20000000200 */
[----:B------:R-:W-:Y:S01]  /*108e0*/  ISETP.GE.OR P0, PT, R40, UR4, !P0 ;  /* 0x0000000428007c0c */ /* 0x000fe2000c706670 */
[----:B------:R-:W-:Y:S01]  /*108f0*/  IMAD.IADD R202, R0, 0x1, R212 ;  /* 0x0000000100ca7824 */ /* 0x000fe200078e02d4 */
[----:B------:R-:W-:Y:S01]  /*10900*/  LEA.HI R67, R67, R64, RZ, 0x2 ;  /* 0x0000004043437211 */ /* 0x000fe200078f10ff */
[----:B------:R-:W-:Y:S01]  /*10910*/  @!PT LDS RZ, [RZ] ;  /* 0x00000000fffff984 */ /* 0x000fe20000000800 */
[----:B------:R-:W-:Y:S01]  /*10920*/  @!PT LDS RZ, [RZ] ;  /* 0x00000000fffff984 */ /* 0x000fe20000000800 */
[----:B------:R-:W-:Y:S01]  /*10930*/  @!PT LDS RZ, [RZ] ;  /* 0x00000000fffff984 */ /* 0x000fe20000000800 */
[----:B------:R4:W-:Y:S01]  /*10940*/  LDGSTS.E.BYPASS.LTC128B.128 [R218+0x8080], [R56.64], !P1 ;  /* 0x0808000038da7fae */ /* 0x0009e2000c901d5e */
[----:B------:R-:W-:Y:S01]  /*10950*/  LOP3.LUT P1, RZ, R8, 0x4, RZ, 0xc0, !PT ;  /* 0x0000000408ff7812 */ /* 0x000fe2000782c0ff */
[----:B------:R-:W-:Y:S01]  /*10960*/  @UP0 UIADD3 UR5, UR13, -0x2, URZ ;  /* 0xfffffffe0d050890 */ /* 0x000fe2000fffe03f */
[----:B------:R-:W-:Y:S01]  /*10970*/  SHF.R.S32.HI R0, RZ, 0x1f, R73 ;  /* 0x0000001fff007819 */ /* 0x000fe20000011449 */
[----:B------:R-:W-:Y:S01]  /*10980*/  ULDC UR7, c[0x0][0x324] ;  /* 0x0000c90000077ab9 */ /* 0x000fe20000000800 */
[----:B------:R-:W-:Y:S01]  /*10990*/  ISETP.GE.OR P1, PT, R40, UR4, !P1 ;  /* 0x0000000428007c0c */ /* 0x000fe2000cf26670 */
[----:B------:R-:W-:Y:S01]  /*109a0*/  @UP0 USHF.R.S32.HI UR4, URZ, 0x1f, UR5 ;  /* 0x0000001f3f040899 */ /* 0x000fe20008011405 */
[----:B------:R-:W-:Y:S01]  /*109b0*/  LOP3.LUT R67, R67, 0xfffffffc, RZ, 0xc0, !PT ;  /* 0xfffffffc43437812 */ /* 0x000fe200078ec0ff */
[----:B------:R4:W-:Y:S01]  /*109c0*/  LDGSTS.E.BYPASS.LTC128B.128 [R218+0x9080], [R56.64+0x80], !P2 ;  /* 0x0908008038da7fae */ /* 0x0009e2000d101d5e */
[----:B------:R-:W-:Y:S01]  /*109d0*/  PLOP3.LUT P3, PT, PT, PT, UP0, 0x80, 0x0 ;  /* 0x000000000000781c */ /* 0x000fe20003f6f008 */
[----:B------:R-:W-:Y:S01]  /*109e0*/  ULOP3.LUT UR7, URZ, UR7, URZ, 0x33, !UPT ;  /* 0x000000073f077292 */ /* 0x000fe2000f8e333f */
[----:B------:R-:W-:-:S02]  /*109f0*/  LEA.HI R0, R0, R73, RZ, 0x3 ;  /* 0x0000004900007211 */ /* 0x000fc400078f18ff */
[----:B------:R-:W-:Y:S02]  /*10a00*/  PLOP3.LUT P2, PT, PT, PT, UP0, 0x80, 0x0 ;  /* 0x000000000000781c */ /* 0x000fe40003f4f008 */
[C---:B------:R-:W-:Y:S02]  /*10a10*/  IADD3 R203, R212.reuse, 0x800, RZ ;  /* 0x00000800d4cb7810 */ /* 0x040fe40007ffe0ff */
[C---:B------:R-:W-:Y:S01]  /*10a20*/  IADD3 R201, R212.reuse, 0x1000, RZ ;  /* 0x00001000d4c97810 */ /* 0x040fe20007ffe0ff */
[----:B-1----:R-:W-:Y:S01]  /*10a30*/  HMMA.16816.F32.BF16 R16, R24, R28, RZ ;  /* 0x0000001c1810723c */ /* 0x002fe200000418ff */
[----:B------:R4:W-:Y:S01]  /*10a40*/  LDGSTS.E.BYPASS.LTC128B.128 [R218+0xa080], [R56.64+0x100], !P1 ;  /* 0x0a08010038da7fae */ /* 0x0009e2000c901d5e */
[----:B------:R-:W-:Y:S02]  /*10a50*/  PLOP3.LUT P1, PT, PT, PT, UP0, 0x80, 0x0 ;  /* 0x000000000000781c */ /* 0x000fe40003f2f008 */
[----:B------:R-:W-:Y:S01]  /*10a60*/  IADD3 R200, R212, 0x1800, RZ ;  /* 0x00001800d4c87810 */ /* 0x000fe20007ffe0ff */
[----:B------:R4:W-:Y:S01]  /*10a70*/  LDGSTS.E.BYPASS.LTC128B.128 [R218+0xb080], [R56.64+0x180], !P0 ;  /* 0x0b08018038da7fae */ /* 0x0009e2000c101d5e */
[----:B------:R-:W-:-:S02]  /*10a80*/  PLOP3.LUT P0, PT, PT, PT, UP0, 0x80, 0x0 ;  /* 0x000000000000781c */ /* 0x000fc40003f0f008 */
[C---:B------:R-:W-:Y:S01]  /*10a90*/  HMMA.16816.F32.BF16 R28, R24.reuse, R30, RZ ;  /* 0x0000001e181c723c */ /* 0x040fe200000418ff */
[----:B------:R-:W-:Y:S01]  /*10aa0*/  LDSM.16.M88.4 R52, [R209+0x10080] ;  /* 0x01008000d134783b */ /* 0x000fe20000000200 */
[C---:B------:R-:W-:Y:S02]  /*10ab0*/  IADD3 R199, R212.reuse, 0x2000, RZ ;  /* 0x00002000d4c77810 */ /* 0x040fe40007ffe0ff */
[C---:B------:R-:W-:Y:S01]  /*10ac0*/  IADD3 R198, R212.reuse, 0x2800, RZ ;  /* 0x00002800d4c67810 */ /* 0x040fe20007ffe0ff */
[----:B------:R-:W1:Y:S01]  /*10ad0*/  LDSM.16.M88.4 R8, [R208+0xc080] ;  /* 0x00c08000d008783b */ /* 0x000e620000000200 */
[C---:B------:R-:W-:Y:S02]  /*10ae0*/  IADD3 R197, R212.reuse, 0x3000, RZ ;  /* 0x00003000d4c57810 */ /* 0x040fe40007ffe0ff */
[----:B--2---:R-:W-:Y:S01]  /*10af0*/  HMMA.16816.F32.BF16 R40, R24, R44, RZ ;  /* 0x0000002c1828723c */ /* 0x004fe200000418ff */
[----:B------:R-:W-:Y:S01]  /*10b00*/  LDSM.16.M88.4 R36, [R207+0x10080] ;  /* 0x01008000cf24783b */ /* 0x000fe20000000200 */
[----:B------:R-:W-:-:S03]  /*10b10*/  IADD3 R196, R212, 0x3800, RZ ;  /* 0x00003800d4c47810 */ /* 0x000fc60007ffe0ff */
[----:B------:R-:W2:Y:S03]  /*10b20*/  LDSM.16.M88.4 R32, [R202] ;  /* 0x00000000ca20783b */ /* 0x000ea60000000200 */
[C---:B------:R-:W-:Y:S01]  /*10b30*/  HMMA.16816.F32.BF16 R16, R12.reuse, R20, R16 ;  /* 0x000000140c10723c */ /* 0x040fe20000041810 */
[----:B------:R-:W5:Y:S04]  /*10b40*/  LDSM.16.M88.4 R68, [R208+0xc880] ;  /* 0x00c88000d044783b */ /* 0x000f680000000200 */
[----:B------:R-:W-:Y:S03]  /*10b50*/  LDSM.16.M88.4 R60, [R213+0xd080] ;  /* 0x00d08000d53c783b */ /* 0x000fe60000000200 */
[----:B------:R-:W-:Y:S01]  /*10b60*/  HMMA.16816.F32.BF16 R28, R12, R22, R28 ;  /* 0x000000160c1c723c */ /* 0x000fe2000004181c */
[----:B------:R-:W2:Y:S04]  /*10b70*/  LDSM.16.M88.4 R20, [R214+0x14080] ;  /* 0x01408000d614783b */ /* 0x000ea80000000200 */
[----:B----4-:R-:W4:Y:S03]  /*10b80*/  LDSM.16.M88.4 R56, [R202+0x800] ;  /* 0x00080000ca38783b */ /* 0x010f260000000200 */
[----:B------:R-:W-:Y:S01]  /*10b90*/  HMMA.16816.F32.BF16 R24, R24, R46, RZ ;  /* 0x0000002e1818723c */ /* 0x000fe200000418ff */
[----:B------:R-:W-:Y:S04]  /*10ba0*/  LDSM.16.M88.4 R44, [R212+0x1000] ;  /* 0x00100000d42c783b */ /* 0x000fe80000000200 */
[----:B------:R-:W0:Y:S03]  /*10bb0*/  LDGDEPBAR ;  /* 0x00000000000079af */ /* 0x000e260000000000 */
[----:B---3--:R-:W-:Y:S08]  /*10bc0*/  HMMA.16816.F32.BF16 R40, R12, R48, R40 ;  /* 0x000000300c28723c */ /* 0x008ff00000041828 */
[C---:B-1----:R-:W-:Y:S08]  /*10bd0*/  HMMA.16816.F32.BF16 R16, R52.reuse, R8, R16 ;  /* 0x000000083410723c */ /* 0x042ff00000041810 */
[----:B------:R-:W-:Y:S01]  /*10be0*/  HMMA.16816.F32.BF16 R28, R52, R10, R28 ;  /* 0x0000000a341c723c */ /* 0x000fe2000004181c */
[----:B------:R-:W1:Y:S07]  /*10bf0*/  LDSM.16.M88.4 R8, [R210+0x14080] ;  /* 0x01408000d208783b */ /* 0x000e6e0000000200 */
[----:B------:R-:W-:Y:S01]  /*10c00*/  HMMA.16816.F32.BF16 R12, R12, R50, R24 ;  /* 0x000000320c0c723c */ /* 0x000fe20000041818 */
[----:B------:R-:W3:Y:S04]  /*10c10*/  LDSM.16.M88.4 R48, [R213+0xd880] ;  /* 0x00d88000d530783b */ /* 0x000ee80000000200 */
[----:B------:R-:W-:Y:S03]  /*10c20*/  LDSM.16.M88.4 R24, [R209+0x14080] ;  /* 0x01408000d118783b */ /* 0x000fe60000000200 */
[----:B--2---:R-:W-:Y:S08]  /*10c30*/  HMMA.16816.F32.BF16 R16, R36, R32, R16 ;  /* 0x000000202410723c */ /* 0x004ff00000041810 */
[----:B-----5:R-:W-:Y:S08]  /*10c40*/  HMMA.16816.F32.BF16 R40, R52, R68, R40 ;  /* 0x000000443428723c */ /* 0x020ff00000041828 */
[----:B------:R-:W-:Y:S01]  /*10c50*/  HMMA.16816.F32.BF16 R28, R36, R34, R28 ;  /* 0x00000022241c723c */ /* 0x000fe2000004181c */
[----:B------:R-:W2:Y:S07]  /*10c60*/  LDSM.16.M88.4 R32, [R208+0xd080] ;  /* 0x00d08000d020783b */ /* 0x000eae0000000200 */
[----:B------:R-:W-:Y:S08]  /*10c70*/  HMMA.16816.F32.BF16 R16, R20, R60, R16 ;  /* 0x0000003c1410723c */ /* 0x000ff00000041810 */
[----:B------:R-:W-:Y:S01]  /*10c80*/  HMMA.16816.F32.BF16 R52, R52, R70, R12 ;  /* 0x000000463434723c */ /* 0x000fe2000004180c */
[----:B------:R-:W5:Y:S04]  /*10c90*/  LDSM.16.M88.4 R68, [R212+0x1800] ;  /* 0x00180000d444783b */ /* 0x000f680000000200 */
[----:B------:R-:W-:Y:S03]  /*10ca0*/  LDSM.16.M88.4 R12, [R207+0x14080] ;  /* 0x01408000cf0c783b */ /* 0x000fe60000000200 */
[----:B----4-:R-:W-:Y:S08]  /*10cb0*/  HMMA.16816.F32.BF16 R40, R36, R56, R40 ;  /* 0x000000382428723c */ /* 0x010ff00000041828 */
[----:B-1----:R-:W-:Y:S08]  /*10cc0*/  HMMA.16816.F32.BF16 R16, R8, R44, R16 ;  /* 0x0000002c0810723c */ /* 0x002ff00000041810 */
[----:B------:R-:W-:Y:S01]  /*10cd0*/  HMMA.16816.F32.BF16 R28, R20, R62, R28 ;  /* 0x0000003e141c723c */ /* 0x000fe2000004181c */
[----:B------:R-:W1:Y:S07]  /*10ce0*/  LDSM.16.M88.4 R60, [R202+0x1000] ;  /* 0x00100000ca3c783b */ /* 0x000e6e0000000200 */
[----:B------:R-:W-:Y:S01]  /*10cf0*/  HMMA.16816.F32.BF16 R52, R36, R58, R52 ;  /* 0x0000003a2434723c */ /* 0x000fe20000041834 */
[----:B------:R-:W4:Y:S04]  /*10d00*/  LDSM.16.M88.4 R56, [R208+0xd880] ;  /* 0x00d88000d038783b */ /* 0x000f280000000200 */
[----:B------:R-:W-:Y:S03]  /*10d10*/  LDSM.16.M88.4 R36, [R214+0x18080] ;  /* 0x01808000d624783b */ /* 0x000fe60000000200 */
[----:B---3--:R-:W-:Y:S08]  /*10d20*/  HMMA.16816.F32.BF16 R40, R20, R48, R40 ;  /* 0x000000301428723c */ /* 0x008ff00000041828 */
[----:B--2---:R-:W-:Y:S08]  /*10d30*/  HMMA.16816.F32.BF16 R16, R24, R32, R16 ;  /* 0x000000201810723c */ /* 0x004ff00000041810 */
[----:B------:R-:W-:Y:S01]  /*10d40*/  HMMA.16816.F32.BF16 R28, R8, R46, R28 ;  /* 0x0000002e081c723c */ /* 0x000fe2000004181c */
[----:B------:R-:W2:Y:S07]  /*10d50*/  LDSM.16.M88.4 R44, [R213+0xe080] ;  /* 0x00e08000d52c783b */ /* 0x000eae0000000200 */
[----:B------:R-:W-:Y:S01]  /*10d60*/  HMMA.16816.F32.BF16 R52, R20, R50, R52 ;  /* 0x000000321434723c */ /* 0x000fe20000041834 */
[----:B------:R-:W3:Y:S04]  /*10d70*/  LDSM.16.M88.4 R48, [R202+0x1800] ;  /* 0x00180000ca30783b */ /* 0x000ee80000000200 */
[----:B------:R-:W-:Y:S03]  /*10d80*/  LDSM.16.M88.4 R20, [R210+0x18080] ;  /* 0x01808000d214783b */ /* 0x000fe60000000200 */
[----:B-----5:R-:W-:Y:S08]  /*10d90*/  HMMA.16816.F32.BF16 R40, R8, R68, R40 ;  /* 0x000000440828723c */ /* 0x020ff00000041828 */
[----:B-1----:R-:W-:Y:S08]  /*10da0*/  HMMA.16816.F32.BF16 R16, R12, R60, R16 ;  /* 0x0000003c0c10723c */ /* 0x002ff00000041810 */
[----:B------:R-:W-:Y:S01]  /*10db0*/  HMMA.16816.F32.BF16 R28, R24, R34, R28 ;  /* 0x00000022181c723c */ /* 0x000fe2000004181c */
[----:B------:R-:W1:Y:S07]  /*10dc0*/  LDSM.16.M88.4 R32, [R212+0x2000] ;  /* 0x00200000d420783b */ /* 0x000e6e0000000200 */
[----:B------:R-:W-:Y:S01]  /*10dd0*/  HMMA.16816.F32.BF16 R52, R8, R70, R52 ;  /* 0x000000460834723c */ /* 0x000fe20000041834 */
[----:B------:R-:W5:Y:S04]  /*10de0*/  LDSM.16.M88.4 R68, [R213+0xe880] ;  /* 0x00e88000d544783b */ /* 0x000f680000000200 */
[----:B------:R-:W-:Y:S03]  /*10df0*/  LDSM.16.M88.4 R8, [R209+0x18080] ;  /* 0x01808000d108783b */ /* 0x000fe60000000200 */
[----:B----4-:R-:W-:Y:S08]  /*10e00*/  HMMA.16816.F32.BF16 R40, R24, R56, R40 ;  /* 0x000000381828723c */ /* 0x010ff00000041828 */
[----:B--2---:R-:W-:Y:S08]  /*10e10*/  HMMA.16816.F32.BF16 R16, R36, R44, R16 ;  /* 0x0000002c2410723c */ /* 0x004ff00000041810 */
[----:B------:R-:W-:Y:S01]  /*10e20*/  HMMA.16816.F32.BF16 R28, R12, R62, R28 ;  /* 0x0000003e0c1c723c */ /* 0x000fe2000004181c */
[----:B------:R-:W2:Y:S07]  /*10e30*/  LDSM.16.M88.4 R60, [R208+0xe080] ;  /* 0x00e08000d03c783b */ /* 0x000eae0000000200 */
[----:B------:R-:W-:Y:S01]  /*10e40*/  HMMA.16816.F32.BF16 R52, R24, R58, R52 ;  /* 0x0000003a1834723c */ /* 0x000fe20000041834 */
[----:B------:R-:W-:Y:S04]  /*10e50*/  LDSM.16.M88.4 R56, [R207+0x18080] ;  /* 0x01808000cf38783b */ /* 0x000fe80000000200 */
[----:B------:R-:W-:Y:S03]  /*10e60*/  LDSM.16.M88.4 R24, [R202+0x2000] ;  /* 0x00200000ca18783b */ /* 0x000fe60000000200 */
[----:B---3--:R-:W-:Y:S08]  /*10e70*/  HMMA.16816.F32.BF16 R40, R12, R48, R40 ;  /* 0x000000300c28723c */ /* 0x008ff00000041828 */
[----:B-1----:R-:W-:Y:S08]  /*10e80*/  HMMA.16816.F32.BF16 R16, R20, R32, R16 ;  /* 0x000000201410723c */ /* 0x002ff00000041810 */
[----:B------:R-:W-:Y:S01]  /*10e90*/  HMMA.16816.F32.BF16 R28, R36, R46, R28 ;  /* 0x0000002e241c723c */ /* 0x000fe2000004181c */
[----:B------:R-:W1:Y:S07]  /*10ea0*/  LDSM.16.M88.4 R44, [R212+0x2800] ;  /* 0x00280000d42c783b */ /* 0x000e6e0000000200 */
[----:B------:R-:W-:Y:S01]  /*10eb0*/  HMMA.16816.F32.BF16 R52, R12, R50, R52 ;  /* 0x000000320c34723c */ /* 0x000fe20000041834 */
[----:B------:R-:W-:Y:S04]  /*10ec0*/  LDSM.16.M88.4 R48, [R214+0x1c080] ;  /* 0x01c08000d630783b */ /* 0x000fe80000000200 */
[----:B------:R-:W-:Y:S03]  /*10ed0*/  LDSM.16.M88.4 R12, [R213+0xf080] ;  /* 0x00f08000d50c783b */ /* 0x000fe60000000200 */
[----:B-----5:R-:W-:Y:S08]  /*10ee0*/  HMMA.16816.F32.BF16 R40, R36, R68, R40 ;  /* 0x000000442428723c */ /* 0x020ff00000041828 */
[----:B--2---:R-:W-:Y:S08]  /*10ef0*/  HMMA.16816.F32.BF16 R16, R8, R60, R16 ;  /* 0x0000003c0810723c */ /* 0x004ff00000041810 */
[----:B------:R-:W-:Y:S01]  /*10f00*/  HMMA.16816.F32.BF16 R28, R20, R34, R28 ;  /* 0x00000022141c723c */ /* 0x000fe2000004181c */
[----:B------:R-:W2:Y:S07]  /*10f10*/  LDSM.16.M88.4 R32, [R208+0xe880] ;  /* 0x00e88000d020783b */ /* 0x000eae0000000200 */
[----:B------:R-:W-:Y:S01]  /*10f20*/  HMMA.16816.F32.BF16 R52, R36, R70, R52 ;  /* 0x000000462434723c */ /* 0x000fe20000041834 */
[----:B------:R-:W3:Y:S04]  /*10f30*/  LDSM.16.M88.4 R68, [R202+0x2800] ;  /* 0x00280000ca44783b */ /* 0x000ee80000000200 */
[----:B------:R-:W-:Y:S03]  /*10f40*/  LDSM.16.M88.4 R36, [R210+0x1c080] ;  /* 0x01c08000d224783b */ /* 0x000fe60000000200 */
[----:B-1----:R-:W-:Y:S08]  /*10f50*/  HMMA.16816.F32.BF16 R40, R20, R44, R40 ;  /* 0x0000002c1428723c */ /* 0x002ff00000041828 */
[----:B------:R-:W-:Y:S08]  /*10f60*/  HMMA.16816.F32.BF16 R16, R56, R24, R16 ;  /* 0x000000183810723c */ /* 0x000ff00000041810 */
[----:B------:R-:W-:Y:S01]  /*10f70*/  HMMA.16816.F32.BF16 R28, R8, R62, R28 ;  /* 0x0000003e081c723c */ /* 0x000fe2000004181c */
[----:B------:R-:W1:Y:S07]  /*10f80*/  LDSM.16.M88.4 R60, [R212+0x3000] ;  /* 0x00300000d43c783b */ /* 0x000e6e0000000200 */
[----:B------:R-:W-:Y:S01]  /*10f90*/  HMMA.16816.F32.BF16 R52, R20, R46, R52 ;  /* 0x0000002e1434723c */ /* 0x000fe20000041834 */
[----:B------:R-:W4:Y:S04]  /*10fa0*/  LDSM.16.M88.4 R44, [R213+0xf880] ;  /* 0x00f88000d52c783b */ /* 0x000f280000000200 */
[----:B------:R-:W-:Y:S03]  /*10fb0*/  LDSM.16.M88.4 R20, [R208+0xf080] ;  /* 0x00f08000d014783b */ /* 0x000fe60000000200 */
[----:B--2---:R-:W-:Y:S08]  /*10fc0*/  HMMA.16816.F32.BF16 R40, R8, R32, R40 ;  /* 0x000000200828723c */ /* 0x004ff00000041828 */
[----:B------:R-:W-:Y:S08]  /*10fd0*/  HMMA.16816.F32.BF16 R16, R48, R12, R16 ;  /* 0x0000000c3010723c */ /* 0x000ff00000041810 */
[----:B------:R-:W-:Y:S01]  /*10fe0*/  HMMA.16816.F32.BF16 R28, R56, R26, R28 ;  /* 0x0000001a381c723c */ /* 0x000fe2000004181c */
[----:B------:R-:W2:Y:S07]  /*10ff0*/  LDSM.16.M88.4 R24, [R209+0x1c080] ;  /* 0x01c08000d118783b */ /* 0x000eae0000000200 */
[----:B------:R-:W-:Y:S01]  /*11000*/  HMMA.16816.F32.BF16 R52, R8, R34, R52 ;  /* 0x000000220834723c */ /* 0x000fe20000041834 */
[----:B------:R-:W5:Y:S04]  /*11010*/  LDSM.16.M88.4 R32, [R212+0x3800] ;  /* 0x00380000d420783b */ /* 0x000f680000000200 */
[----:B------:R-:W-:Y:S03]  /*11020*/  LDSM.16.M88.4 R8, [R207+0x1c080] ;  /* 0x01c08000cf08783b */ /* 0x000fe60000000200 */
[----:B---3--:R-:W-:Y:S08]  /*11030*/  HMMA.16816.F32.BF16 R40, R56, R68, R40 ;  /* 0x000000443828723c */ /* 0x008ff00000041828 */
[----:B-1----:R-:W-:Y:S08]  /*11040*/  HMMA.16816.F32.BF16 R16, R36, R60, R16 ;  /* 0x0000003c2410723c */ /* 0x002ff00000041810 */
[----:B------:R-:W-:Y:S01]  /*11050*/  HMMA.16816.F32.BF16 R28, R48, R14, R28 ;  /* 0x0000000e301c723c */ /* 0x000fe2000004181c */
[----:B------:R-:W1:Y:S07]  /*11060*/  LDSM.16.M88.4 R12, [R202+0x3000] ;  /* 0x00300000ca0c783b */ /* 0x000e6e0000000200 */
[----:B------:R-:W-:Y:S01]  /*11070*/  HMMA.16816.F32.BF16 R52, R56, R70, R52 ;  /* 0x000000463834723c */ /* 0x000fe20000041834 */
[----:B------:R-:W3:Y:S07]  /*11080*/  LDSM.16.M88.4 R56, [R208+0xf880] ;  /* 0x00f88000d038783b */ /* 0x000eee0000000200 */
[----:B----4-:R-:W-:Y:S08]  /*11090*/  HMMA.16816.F32.BF16 R40, R48, R44, R40 ;  /* 0x0000002c3028723c */ /* 0x010ff00000041828 */
[----:B--2---:R-:W-:Y:S08]  /*110a0*/  HMMA.16816.F32.BF16 R16, R24, R20, R16 ;  /* 0x000000141810723c */ /* 0x004ff00000041810 */
[----:B------:R-:W-:Y:S08]  /*110b0*/  HMMA.16816.F32.BF16 R28, R36, R62, R28 ;  /* 0x0000003e241c723c */ /* 0x000ff0000004181c */
[----:B------:R-:W-:Y:S08]  /*110c0*/  HMMA.16816.F32.BF16 R52, R48, R46, R52 ;  /* 0x0000002e3034723c */ /* 0x000ff00000041834 */
[----:B-----5:R-:W-:Y:S07]  /*110d0*/  HMMA.16816.F32.BF16 R40, R36, R32, R40 ;  /* 0x000000202428723c */ /* 0x020fee0000041828 */
[----:B------:R-:W-:Y:S01]  /*110e0*/  @P1 IMAD.MOV.U32 R32, RZ, RZ, R216 ;  /* 0x000000ffff201224 */ /* 0x000fe200078e00d8 */
[----:B-1----:R-:W-:Y:S01]  /*110f0*/  HMMA.16816.F32.BF16 R16, R8, R12, R16 ;  /* 0x0000000c0810723c */ /* 0x002fe20000041810 */
[----:B------:R-:W-:Y:S01]  /*11100*/  @P1 IMAD.MOV.U32 R33, RZ, RZ, R223 ;  /* 0x000000ffff211224 */ /* 0x000fe200078e00df */
[----:B------:R-:W-:-:S03]  /*11110*/  PLOP3.LUT P1, PT, PT, PT, UP3, 0x80, 0x0 ;  /* 0x000000000000781c */ /* 0x000fc60003f2f038 */
[----:B------:R-:W-:Y:S01]  /*11120*/  @P0 IMAD.WIDE.U32 R32, R7, UR5, R32 ;  /* 0x0000000507200c25 */ /* 0x000fe2000f8e0020 */
[----:B------:R-:W-:Y:S01]  /*11130*/  PLOP3.LUT P0, PT, PT, PT, UP0, 0x80, 0x0 ;  /* 0x000000000000781c */ /* 0x000fe20003f0f008 */
[----:B------:R-:W-:Y:S01]  /*11140*/  @UP0 UIMAD UR5, UR11, UR5, URZ ;  /* 0x000000050b0502a4 */ /* 0x000fe2000f8e023f */
[----:B------:R-:W-:Y:S01]  /*11150*/  HMMA.16816.F32.BF16 R28, R24, R22, R28 ;  /* 0x00000016181c723c */ /* 0x000fe2000004181c */
[----:B------:R-:W1:Y:S01]  /*11160*/  LDSM.16.M88.4 R20, [R202+0x3800] ;  /* 0x00380000ca14783b */ /* 0x000e620000000200 */
[----:B------:R-:W-:Y:S01]  /*11170*/  LOP3.LUT R13, R6, 0xffffffe0, RZ, 0xc0, !PT ;  /* 0xffffffe0060d7812 */ /* 0x000fe200078ec0ff */
[----:B------:R-:W-:Y:S01]  /*11180*/  @UP0 UIMAD UR4, UR4, UR8, UR5 ;  /* 0x00000008040402a4 */ /* 0x000fe2000f8e0205 */
[----:B------:R-:W-:Y:S01]  /*11190*/  LOP3.LUT R12, R0, 0xffffff8, RZ, 0xc0, !PT ;  /* 0x0ffffff8000c7812 */ /* 0x000fe200078ec0ff */
[----:B------:R-:W-:-:S04]  /*111a0*/  DEPBAR.LE SB0, 0x0 ;  /* 0x000080000000791a */ /* 0x000fc80000000000 */
[----:B------:R-:W-:Y:S01]  /*111b0*/  HMMA.16816.F32.BF16 R52, R36, R34, R52 ;  /* 0x000000222434723c */ /* 0x000fe20000041834 */
[C---:B------:R-:W-:Y:S01]  /*111c0*/  IMAD.IADD R6, R64.reuse, 0x1, -R13 ;  /* 0x0000000140067824 */ /* 0x040fe200078e0a0d */
[----:B------:R-:W-:Y:S01]  /*111d0*/  @P0 IADD3 R33, R33, UR4, RZ ;  /* 0x0000000421210c10 */ /* 0x000fe2000fffe0ff */
[----:B------:R-:W-:Y:S01]  /*111e0*/  IMAD.IADD R64, R64, 0x1, -R67 ;  /* 0x0000000140407824 */ /* 0x000fe200078e0a43 */
[----:B------:R-:W-:Y:S01]  /*111f0*/  PLOP3.LUT P0, PT, PT, PT, UP3, 0x80, 0x0 ;  /* 0x000000000000781c */ /* 0x000fe20003f0f038 */
[----:B------:R-:W-:Y:S01]  /*11200*/  IMAD.IADD R73, R73, 0x1, -R12 ;  /* 0x0000000149497824 */ /* 0x000fe200078e0a0c */
[----:B------:R-:W-:Y:S01]  /*11210*/  SHF.R.S32.HI R13, RZ, 0x1f, R6 ;  /* 0x0000001fff0d7819 */ /* 0x000fe20000011406 */
[----:B------:R-:W-:Y:S01]  /*11220*/  FMUL.FTZ R16, R16, c[0x0][0x320] ;  /* 0x0000c80010107a20 */ /* 0x000fe20000410000 */
[----:B---3--:R-:W-:Y:S01]  /*11230*/  HMMA.16816.F32.BF16 R40, R24, R56, R40 ;  /* 0x000000381828723c */ /* 0x008fe20000041828 */
[----:B------:R-:W-:Y:S01]  /*11240*/  FMUL.FTZ R7, R17, c[0x0][0x320] ;  /* 0x0000c80011077a20 */ /* 0x000fe20000410000 */
[----:B------:R-:W-:Y:S01]  /*11250*/  LEA.HI R17, R64, R64, RZ, 0x1 ;  /* 0x0000004040117211 */ /* 0x000fe200078f08ff */
[----:B------:R2:W3:Y:S01]  /*11260*/  MUFU.TANH R0, R16 ;  /* 0x0000001000007308 */ /* 0x0004e20000002400 */
[----:B------:R-:W-:Y:S01]  /*11270*/  @P3 LEA R12, P3, R32, c[0x0][0x1c8], 0x1 ;  /* 0x00007200200c3a11 */ /* 0x000fe200078608ff */
[----:B------:R-:W-:Y:S01]  /*11280*/  FMUL.FTZ R19, R19, c[0x0][0x320] ;  /* 0x0000c80013137a20 */ /* 0x000fe20000410000 */
[----:B------:R-:W-:-:S02]  /*11290*/  LOP3.LUT R17, R17, 0x1ffffffe, RZ, 0xc0, !PT ;  /* 0x1ffffffe11117812 */ /* 0x000fc400078ec0ff */
[----:B------:R-:W-:Y:S03]  /*112a0*/  HMMA.16816.F32.BF16 R28, R8, R14, R28 ;  /* 0x0000000e081c723c */ /* 0x000fe6000004181c */
[----:B------:R-:W-:Y:S01]  /*112b0*/  IMAD.IADD R17, R64, 0x1, -R17 ;  /* 0x0000000140117824 */ /* 0x000fe200078e0a11 */
[----:B------:R-:W4:Y:S03]  /*112c0*/  MUFU.TANH R7, R7 ;  /* 0x0000000700077308 */ /* 0x000f260000002400 */
[----:B------:R-:W-:Y:S01]  /*112d0*/  FMUL.FTZ R15, R18, c[0x0][0x320] ;  /* 0x0000c800120f7a20 */ /* 0x000fe20000410000 */
[----:B------:R-:W-:Y:S01]  /*112e0*/  HMMA.16816.F32.BF16 R52, R24, R58, R52 ;  /* 0x0000003a1834723c */ /* 0x000fe20000041834 */
[----:B------:R-:W-:Y:S02]  /*112f0*/  @P2 LEA.HI.X R33, R32, c[0x0][0x1cc], R33, 0x1, P3 ;  /* 0x0000730020212a11 */ /* 0x000fe400018f0c21 */
[----:B--2---:R-:W-:-:S02]  /*11300*/  LEA.HI R16, R13, R6, RZ, 0x2 ;  /* 0x000000060d107211 */ /* 0x004fc400078f10ff */
[----:B------:R-:W-:Y:S01]  /*11310*/  PLOP3.LUT P3, PT, PT, PT, UP0, 0x80, 0x0 ;  /* 0x000000000000781c */ /* 0x000fe20003f6f008 */
[----:B------:R-:W2:Y:S01]  /*11320*/  MUFU.TANH R15, R15 ;  /* 0x0000000f000f7308 */ /* 0x000ea20000002400 */
[----:B------:R-:W-:Y:S01]  /*11330*/  LEA.HI.SX32 R14, R16, UR23, 0x1e ;  /* 0x00000017100e7c11 */ /* 0x000fe2000f8ff2ff */
[----:B-1----:R-:W-:Y:S01]  /*11340*/  HMMA.16816.F32.BF16 R40, R8, R20, R40 ;  /* 0x000000140828723c */ /* 0x002fe20000041828 */
[----:B------:R-:W-:Y:S01]  /*11350*/  BAR.SYNC.DEFER_BLOCKING 0x0 ;  /* 0x0000000000007b1d */ /* 0x000fe20000010000 */
[----:B------:R-:W-:Y:S02]  /*11360*/  PLOP3.LUT P2, PT, PT, PT, UP0, 0x80, 0x0 ;  /* 0x000000000000781c */ /* 0x000fe40003f4f008 */
[----:B------:R-:W-:-:S03]  /*11370*/  IMAD R14, R73, 0x10, R14 ;  /* 0x00000010490e7824 */ /* 0x000fc600078e020e */
[----:B------:R1:W1:Y:S01]  /*11380*/  MUFU.TANH R13, R19 ;  /* 0x00000013000d7308 */ /* 0x0002620000002400 */
[----:B------:R-:W-:Y:S02]  /*11390*/  IMAD R219, R17, 0x8, R14 ;  /* 0x0000000811db7824 */ /* 0x000fe400078e020e */
[----:B------:R-:W-:Y:S01]  /*113a0*/  @P3 IMAD.MOV.U32 R32, RZ, RZ, R12 ;  /* 0x000000ffff203224 */ /* 0x000fe200078e000c */
[----:B------:R-:W-:Y:S01]  /*113b0*/  LOP3.LUT P3, RZ, R215, 0x4, RZ, 0xc0, !PT ;  /* 0x00000004d7ff7812 */ /* 0x000fe2000786c0ff */
[----:B------:R-:W-:Y:S01]  /*113c0*/  @P1 IMAD.HI.U32 R20, R219, c[0x0][0x2c8], RZ ;  /* 0x0000b200db141a27 */ /* 0x000fe200078e00ff */
[----:B------:R-:W-:-:S03]  /*113d0*/  PLOP3.LUT P1, PT, PT, PT, UP0, 0x80, 0x0 ;  /* 0x000000000000781c */ /* 0x000fc60003f2f008 */
[----:B------:R-:W-:Y:S01]  /*113e0*/  IMAD.MOV.U32 R18, RZ, RZ, R219 ;  /* 0x000000ffff127224 */ /* 0x000fe200078e00db */
[----:B------:R-:W-:Y:S01]  /*113f0*/  @P0 SHF.R.U32.HI R18, RZ, c[0x0][0x2cc], R20 ;  /* 0x0000b300ff120a19 */ /* 0x000fe20000011614 */
[----:B------:R-:W-:Y:S01]  /*11400*/  HMMA.16816.F32.BF16 R52, R8, R22, R52 ;  /* 0x000000160834723c */ /* 0x000fe20000041834 */
[----:B------:R-:W-:Y:S01]  /*11410*/  PLOP3.LUT P0, PT, PT, PT, UP0, 0x80, 0x0 ;  /* 0x000000000000781c */ /* 0x000fe20003f0f008 */
[----:B------:R-:W-:Y:S02]  /*11420*/  FMUL.FTZ R17, R29, c[0x0][0x320] ;  /* 0x0000c8001d117a20 */ /* 0x000fe40000410000 */
[----:B------:R-:W-:Y:S02]  /*11430*/  FMUL.FTZ R28, R28, c[0x0][0x320] ;  /* 0x0000c8001c1c7a20 */ /* 0x000fe40000410000 */
[----:B------:R-:W-:Y:S01]  /*11440*/  FMUL.FTZ R12, R40, c[0x0][0x320] ;  /* 0x0000c800280c7a20 */ /* 0x000fe20000410000 */
[----:B------:R-:W-:Y:S01]  /*11450*/  LOP3.LUT R11, R16, 0x7ffffffc, RZ, 0xc0, !PT ;  /* 0x7ffffffc100b7812 */ /* 0x000fe200078ec0ff */
[----:B------:R-:W-:Y:S01]  /*11460*/  IMAD.U32 R23, RZ, RZ, UR9 ;  /* 0x00000009ff177e24 */ /* 0x000fe2000f8e00ff */
[----:B------:R-:W5:Y:S01]  /*11470*/  SHFL.IDX PT, R16, R18, RZ, 0x1c1f ;  /* 0x001c1fff12107589 */ /* 0x000f6200000e0000 */
[----:B------:R-:W-:Y:S01]  /*11480*/  FMUL.FTZ R9, R31, c[0x0][0x320] ;  /* 0x0000c8001f097a20 */ /* 0x000fe20000410000 */
[----:B------:R1:W1:Y:S01]  /*11490*/  MUFU.TANH R14, R28 ;  /* 0x0000001c000e7308 */ /* 0x0002620000002400 */
[----:B------:R-:W-:-:S02]  /*114a0*/  IMAD.IADD R224, R6, 0x1, -R11 ;  /* 0x0000000106e07824 */ /* 0x000fc400078e0a0b */
[----:B------:R-:W-:Y:S01]  /*114b0*/  @!PT LDS RZ, [RZ] ;  /* 0x00000000fffff984 */ /* 0x000fe20000000800 */
[----:B------:R-:W-:Y:S01]  /*114c0*/  @!PT LDS RZ, [RZ] ;  /* 0x00000000fffff984 */ /* 0x000fe20000000800 */
[----:B------:R1:W-:Y:S01]  /*114d0*/  @P0 LDGSTS.E.BYPASS.LTC128B.128 [R218+0xc080], [R32.64], !P6 ;  /* 0x0c08000020da0fae */ /* 0x0003e2000f101d5e */
[----:B------:R-:W-:Y:S01]  /*114e0*/  PLOP3.LUT P0, PT, PT, PT, UP0, 0x80, 0x0 ;  /* 0x000000000000781c */ /* 0x000fe20003f0f008 */
[----:B------:R-:W-:Y:S02]  /*114f0*/  IMAD.SHL.U32 R224, R224, 0x2, RZ ;  /* 0x00000002e0e07824 */ /* 0x000fe400078e00ff */
[----:B------:R-:W-:Y:S01]  /*11500*/  FMUL.FTZ R6, R41, c[0x0][0x320] ;  /* 0x0000c80029067a20 */ /* 0x000fe20000410000 */
[----:B------:R1:W-:Y:S01]  /*11510*/  @P2 LDGSTS.E.BYPASS.LTC128B.128 [R218+0xd080], [R32.64+0x80], !P3 ;  /* 0x0d08008020da2fae */ /* 0x0003e2000d901d5e */
[----:B------:R-:W-:Y:S01]  /*11520*/  FMUL.FTZ R30, R30, c[0x0][0x320] ;  /* 0x0000c8001e1e7a20 */ /* 0x000fe20000410000 */
[----:B------:R-:W-:Y:S01]  /*11530*/  IADD3 R23, R23, -UR28, -R224 ;  /* 0x8000001c17177c10 */ /* 0x000fe2000fffe8e0 */
[----:B------:R-:W1:Y:S01]  /*11540*/  MUFU.TANH R17, R17 ;  /* 0x0000001100117308 */ /* 0x000e620000002400 */
[----:B------:R1:W-:Y:S01]  /*11550*/  @P1 LDGSTS.E.BYPASS.LTC128B.128 [R218+0xe080], [R32.64+0x100], !P5 ;  /* 0x0e08010020da1fae */ /* 0x0003e2000e901d5e */
[----:B------:R-:W-:Y:S01]  /*11560*/  FMUL.FTZ R10, R53, c[0x0][0x320] ;  /* 0x0000c800350a7a20 */ /* 0x000fe20000410000 */
[C---:B------:R-:W-:Y:S01]  /*11570*/  IADD3 R24, R23.reuse, c[0x0][0x328], RZ ;  /* 0x0000ca0017187a10 */ /* 0x040fe20007ffe0ff */
[----:B------:R-:W-:Y:S01]  /*11580*/  FMUL.FTZ R25, R52, c[0x0][0x320] ;  /* 0x0000c80034197a20 */ /* 0x000fe20000410000 */
[----:B------:R-:W-:Y:S01]  /*11590*/  IADD3 R23, R23, UR7, RZ ;  /* 0x0000000717177c10 */ /* 0x000fe2000fffe0ff */
[----:B------:R1:W-:Y:S01]  /*115a0*/  @P0 LDGSTS.E.BYPASS.LTC128B.128 [R218+0xf080], [R32.64+0x180], !P4 ;  /* 0x0f08018020da0fae */ /* 0x0003e2000e101d5e */
[----:B------:R-:W-:Y:S01]  /*115b0*/  PLOP3.LUT P0, PT, PT, PT, UP2, 0x40, 0x0 ;  /* 0x000000000000781c */ /* 0x000fe20003f0e828 */
[----:B------:R1:W1:Y:S01]  /*115c0*/  MUFU.TANH R8, R30 ;  /* 0x0000001e00087308 */ /* 0x0002620000002400 */
[----:B------:R-:W-:Y:S01]  /*115d0*/  IADD3 R11, -R224, UR16, -R5 ;  /* 0x00000010e00b7c10 */ /* 0x000fe2000fffe905 */
[----:B------:R-:W0:Y:S01]  /*115e0*/  LDGDEPBAR ;  /* 0x00000000000079af */ /* 0x000e220000000000 */
[----:B-----5:R-:W-:-:S02]  /*115f0*/  IMAD.IADD R20, R24, 0x1, R16 ;  /* 0x0000000118147824 */ /* 0x020fc400078e0210 */
[----:B------:R-:W-:-:S03]  /*11600*/  IMAD.IADD R26, R23, 0x1, R16 ;  /* 0x00000001171a7824 */ /* 0x000fc600078e0210 */
[----:B------:R-:W1:Y:S01]  /*11610*/  MUFU.TANH R9, R9 ;  /* 0x0000000900097308 */ /* 0x000e620000002400 */
[----:B------:R-:W-:-:S07]  /*11620*/  IMNMX R27, R20, R11, PT ;  /* 0x0000000b141b7217 */ /* 0x000fce0003800200 */
[----:B------:R-:W1:Y:S08]  /*11630*/  MUFU.TANH R12, R12 ;  /* 0x0000000c000c7308 */ /* 0x000e700000002400 */
[----:B------:R-:W1:Y:S08]  /*11640*/  MUFU.TANH R6, R6 ;  /* 0x0000000600067308 */ /* 0x000e700000002400 */
[----:B------:R-:W1:Y:S08]  /*11650*/  MUFU.TANH R10, R10 ;  /* 0x0000000a000a7308 */ /* 0x000e700000002400 */
[----:B------:R-:W1:Y:S01]  /*11660*/  MUFU.TANH R25, R25 ;  /* 0x0000001900197308 */ /* 0x000e620000002400 */
[----:B------:R-:W-:Y:S05]  /*11670*/  @P0 BRA `(.L_x_416) ;  /* 0x0000016000000947 */ /* 0x000fea0003800000 */
[----:B-1234-:R-:W-:Y:S01]  /*11680*/  IMAD.U32 R19, RZ, RZ, UR28 ;  /* 0x0000001cff137e24 */ /* 0x01efe2000f8e00ff */
[----:B------:R-:W-:Y:S04]  /*11690*/  BSSY B0, `(.L_x_417) ;  /* 0x000000f000007945 */ /* 0x000fe80003800000 */
[----:B------:R-:W-:-:S04]  /*116a0*/  IADD3 R20, -R19, UR16, R16 ;  /* 0x0000001013147c10 */ /* 0x000fc8000fffe110 */
        /* <DEDUP_REMOVED lines=9> */
.L_x_418:
[----:B------:R-:W-:-:S04]  /*11740*/  MOV R16, c[0x0][0x32c] ;  /* 0x0000cb0000107a02 */ /* 0x000fc80000000f00 */
[----:B------:R-:W-:-:S13]  /*11750*/  ISETP.NE.AND P0, PT, R16, 0x1, PT ;  /* 0x000000011000780c */ /* 0x000fda0003f05270 */
[----:B------:R-:W-:-:S05]  /*11760*/  @P0 IMAD.HI.U32 R16, R20, c[0x0][0x330], RZ ;  /* 0x0000cc0014100a27 */ /* 0x000fca00078e00ff */
[----:B------:R-:W-:Y:S02]  /*11770*/  @P0 SHF.R.U32.HI R20, RZ, c[0x0][0x334], R16 ;  /* 0x0000cd00ff140a19 */ /* 0x000fe40000011610 */
.L_x_419:
[----:B------:R-:W-:Y:S05]  /*11780*/  BSYNC B0 ;  /* 0x0000000000007941 */ /* 0x000fea0003800000 */
.L_x_417:
[----:B------:R-:W-:-:S04]  /*11790*/  IMAD R19, R20, c[0x0][0x32c], -R5 ;  /* 0x0000cb0014137a24 */ /* 0x000fc800078e0a05 */
[----:B------:R-:W-:-:S05]  /*117a0*/  IMAD.IADD R19, R19, 0x1, -R224 ;  /* 0x0000000113137824 */ /* 0x000fca00078e0ae0 */
[----:B------:R-:W-:Y:S02]  /*117b0*/  IADD3 R16, R19, c[0x0][0x32c], RZ ;  /* 0x0000cb0013107a10 */ /* 0x000fe40007ffe0ff */
[----:B------:R-:W-:Y:S02]  /*117c0*/  IMNMX R26, R26, R19, !PT ;  /* 0x000000131a1a7217 */ /* 0x000fe40007800200 */
[----:B------:R-:W-:Y:S02]  /*117d0*/  IMNMX R27, R27, R16, PT ;  /* 0x000000101b1b7217 */ /* 0x000fe40003800200 */
.L_x_416:
[----:B--234-:R-:W-:Y:S01]  /*117e0*/  ISETP.LT.AND P1, PT, RZ, UR13, PT ;  /* 0x0000000dff007c0c */ /* 0x01cfe2000bf21270 */
[----:B------:R-:W-:Y:S02]  /*117f0*/  FMUL.FTZ R21, R55, c[0x0][0x320] ;  /* 0x0000c80037157a20 */ /* 0x000fe40000410000 */
[----:B------:R-:W-:Y:S01]  /*11800*/  FMUL.FTZ R42, R42, c[0x0][0x320] ;  /* 0x0000c8002a2a7a20 */ /* 0x000fe20000410000 */
[C---:B------:R-:W-:Y:S02]  /*11810*/  ISETP.GT.AND P2, PT, R26.reuse, RZ, P1 ;  /* 0x000000ff1a00720c */ /* 0x040fe40000f44270 */
[----:B------:R-:W-:Y:S01]  /*11820*/  ISETP.GT.AND P0, PT, R26, 0x1, P1 ;  /* 0x000000011a00780c */ /* 0x000fe20000f04270 */
[----:B------:R-:W2:Y:S01]  /*11830*/  MUFU.TANH R21, R21 ;  /* 0x0000001500157308 */ /* 0x000ea20000002400 */
[----:B------:R-:W-:-:S02]  /*11840*/  ISETP.LT.OR P2, PT, R27, 0x1, P2 ;  /* 0x000000011b00780c */ /* 0x000fc40001741670 */
[----:B------:R-:W-:Y:S02]  /*11850*/  ISETP.LT.OR P0, PT, R27, 0x2, P0 ;  /* 0x000000021b00780c */ /* 0x000fe40000701670 */
[----:B-1----:R-:W-:Y:S02]  /*11860*/  FSEL R19, R0, -INF , !P2 ;  /* 0xff80000000137808 */ /* 0x002fe40005000000 */
[C---:B------:R-:W-:Y:S01]  /*11870*/  ISETP.GT.AND P2, PT, R26.reuse, 0x8, P1 ;  /* 0x000000081a00780c */ /* 0x040fe20000f44270 */
[----:B------:R1:W3:Y:S01]  /*11880*/  MUFU.TANH R0, R42 ;  /* 0x0000002a00007308 */ /* 0x0002e20000002400 */
[----:B------:R-:W-:Y:S02]  /*11890*/  FSEL R22, R7, -INF , !P0 ;  /* 0xff80000007167808 */ /* 0x000fe40004000000 */
[----:B------:R-:W-:Y:S01]  /*118a0*/  ISETP.GT.AND P0, PT, R26, 0x9, P1 ;  /* 0x000000091a00780c */ /* 0x000fe20000f04270 */
[----:B------:R4:W5:Y:S01]  /*118b0*/  SHFL.IDX PT, R7, R18, 0x1, 0x1c1f ;  /* 0x003c1f0012077f89 */ /* 0x00096200000e0000 */
[----:B------:R-:W-:-:S02]  /*118c0*/  ISETP.LT.OR P2, PT, R27, 0x9, P2 ;  /* 0x000000091b00780c */ /* 0x000fc40001741670 */
[----:B------:R-:W-:Y:S02]  /*118d0*/  ISETP.LT.OR P0, PT, R27, 0xa, P0 ;  /* 0x0000000a1b00780c */ /* 0x000fe40000701670 */
[----:B------:R-:W-:Y:S02]  /*118e0*/  FSEL R20, R14, -INF , !P2 ;  /* 0xff8000000e147808 */ /* 0x000fe40005000000 */
[C---:B------:R-:W-:Y:S02]  /*118f0*/  ISETP.GT.AND P2, PT, R26.reuse, 0x10, P1 ;  /* 0x000000101a00780c */ /* 0x040fe40000f44270 */
[----:B------:R-:W-:Y:S01]  /*11900*/  FSEL R16, R17, -INF , !P0 ;  /* 0xff80000011107808 */ /* 0x000fe20004000000 */
[----:B------:R-:W-:Y:S01]  /*11910*/  FMUL.FTZ R17, R43, c[0x0][0x320] ;  /* 0x0000c8002b117a20 */ /* 0x000fe20000410000 */
[----:B------:R-:W-:Y:S02]  /*11920*/  ISETP.GT.AND P0, PT, R26, 0x11, P1 ;  /* 0x000000111a00780c */ /* 0x000fe40000f04270 */
[----:B------:R-:W-:-:S02]  /*11930*/  ISETP.LT.OR P2, PT, R27, 0x11, P2 ;  /* 0x000000111b00780c */ /* 0x000fc40001741670 */
[C---:B------:R-:W-:Y:S01]  /*11940*/  ISETP.LT.OR P0, PT, R27.reuse, 0x12, P0 ;  /* 0x000000121b00780c */ /* 0x040fe20000701670 */
[----:B------:R-:W1:Y:S01]  /*11950*/  MUFU.TANH R17, R17 ;  /* 0x0000001100117308 */ /* 0x000e620000002400 */
[----:B------:R-:W-:Y:S02]  /*11960*/  FSEL R14, R12, -INF , !P2 ;  /* 0xff8000000c0e7808 */ /* 0x000fe40005000000 */
[----:B------:R-:W-:Y:S02]  /*11970*/  FSEL R12, R6, -INF , !P0 ;  /* 0xff800000060c7808 */ /* 0x000fe40004000000 */
[----:B------:R-:W-:Y:S01]  /*11980*/  ISETP.GT.AND P0, PT, R26, 0x19, P1 ;  /* 0x000000191a00780c */ /* 0x000fe20000f04270 */
[----:B----4-:R-:W-:Y:S01]  /*11990*/  FMUL.FTZ R18, R54, c[0x0][0x320] ;  /* 0x0000c80036127a20 */ /* 0x010fe20000410000 */
[----:B------:R-:W-:Y:S01]  /*119a0*/  ISETP.GT.AND P3, PT, R26, 0x18, P1 ;  /* 0x000000181a00780c */ /* 0x000fe20000f64270 */
[----:B-----5:R-:W-:Y:S01]  /*119b0*/  IMAD.IADD R24, R24, 0x1, R7 ;  /* 0x0000000118187824 */ /* 0x020fe200078e0207 */
[----:B------:R-:W-:-:S02]  /*119c0*/  ISETP.LT.OR P2, PT, R27, 0x1a, P0 ;  /* 0x0000001a1b00780c */ /* 0x000fc40000741670 */
[----:B------:R-:W-:Y:S01]  /*119d0*/  PLOP3.LUT P0, PT, PT, PT, UP2, 0x40, 0x0 ;  /* 0x000000000000781c */ /* 0x000fe20003f0e828 */
[----:B------:R-:W4:Y:S01]  /*119e0*/  MUFU.TANH R18, R18 ;  /* 0x0000001200127308 */ /* 0x000f220000002400 */
[----:B------:R-:W-:Y:S02]  /*119f0*/  ISETP.LT.OR P3, PT, R27, 0x19, P3 ;  /* 0x000000191b00780c */ /* 0x000fe40001f61670 */
[----:B------:R-:W-:Y:S02]  /*11a00*/  IMNMX R11, R24, R11, PT ;  /* 0x0000000b180b7217 */ /* 0x000fe40003800200 */
[----:B------:R-:W-:Y:S01]  /*11a10*/  FSEL R6, R25, -INF , !P3 ;  /* 0xff80000019067808 */ /* 0x000fe20005800000 */
[----:B------:R-:W-:Y:S01]  /*11a20*/  IMAD.IADD R25, R23, 0x1, R7 ;  /* 0x0000000117197824 */ /* 0x000fe200078e0207 */
[----:B------:R-:W-:-:S05]  /*11a30*/  FSEL R10, R10, -INF , !P2 ;  /* 0xff8000000a0a7808 */ /* 0x000fca0005000000 */
[----:B------:R-:W-:Y:S05]  /*11a40*/  @P0 BRA `(.L_x_420) ;  /* 0x0000016000000947 */ /* 0x000fea0003800000 */
[----:B-123--:R-:W-:Y:S01]  /*11a50*/  IMAD.U32 R24, RZ, RZ, UR28 ;  /* 0x0000001cff187e24 */ /* 0x00efe2000f8e00ff */
        /* <DEDUP_REMOVED lines=11> */
.L_x_422:
[----:B------:R-:W-:-:S04]  /*11b10*/  MOV R7, c[0x0][0x32c] ;  /* 0x0000cb0000077a02 */ /* 0x000fc80000000f00 */
[----:B------:R-:W-:-:S13]  /*11b20*/  ISETP.NE.AND P0, PT, R7, 0x1, PT ;  /* 0x000000010700780c */ /* 0x000fda0003f05270 */
[----:B------:R-:W-:-:S05]  /*11b30*/  @P0 IMAD.HI.U32 R7, R24, c[0x0][0x330], RZ ;  /* 0x0000cc0018070a27 */ /* 0x000fca00078e00ff */
[----:B------:R-:W-:Y:S02]  /*11b40*/  @P0 SHF.R.U32.HI R24, RZ, c[0x0][0x334], R7 ;  /* 0x0000cd00ff180a19 */ /* 0x000fe40000011607 */
.L_x_423:
[----:B------:R-:W-:Y:S05]  /*11b50*/  BSYNC B0 ;  /* 0x0000000000007941 */ /* 0x000fea0003800000 */
.L_x_421:
[----:B------:R-:W-:-:S04]  /*11b60*/  IMAD R5, R24, c[0x0][0x32c], -R5 ;  /* 0x0000cb0018057a24 */ /* 0x000fc800078e0a05 */
[----:B------:R-:W-:-:S05]  /*11b70*/  IMAD.IADD R26, R5, 0x1, -R224 ;  /* 0x00000001051a7824 */ /* 0x000fca00078e0ae0 */
[----:B------:R-:W-:Y:S02]  /*11b80*/  IADD3 R24, R26, c[0x0][0x32c], RZ ;  /* 0x0000cb001a187a10 */ /* 0x000fe40007ffe0ff */
[----:B------:R-:W-:Y:S02]  /*11b90*/  IMNMX R25, R25, R26, !PT ;  /* 0x0000001a19197217 */ /* 0x000fe40007800200 */
[----:B------:R-:W-:Y:S02]  /*11ba0*/  IMNMX R11, R11, R24, PT ;  /* 0x000000180b0b7217 */ /* 0x000fe40003800200 */
.L_x_420:
[----:B-123--:R-:W-:Y:S01]  /*11bb0*/  FMNMX.FTZ R5, R19, R22, !PT ;  /* 0x0000001613057209 */ /* 0x00efe20007810000 */
[----:B------:R-:W-:Y:S01]  /*11bc0*/  IMAD.SHL.U32 R211, R4, 0x2, RZ ;  /* 0x0000000204d37824 */ /* 0x000fe200078e00ff */
[C---:B------:R-:W-:Y:S01]  /*11bd0*/  ISETP.GT.AND P0, PT, R25.reuse, 0x1, P1 ;  /* 0x000000011900780c */ /* 0x040fe20000f04270 */
[----:B------:R-:W-:Y:S01]  /*11be0*/  @UP3 USHF.L.U32 UR21, UR21, 0x7, URZ ;  /* 0x0000000715153899 */ /* 0x000fe2000800063f */
[----:B------:R-:W-:Y:S01]  /*11bf0*/  FMNMX.FTZ R5, R20, R5, !PT ;  /* 0x0000000514057209 */ /* 0x000fe20007810000 */
[--C-:B------:R-:W-:Y:S01]  /*11c00*/  IMAD R206, R2, 0x2, R211.reuse ;  /* 0x0000000202ce7824 */ /* 0x100fe200078e02d3 */
[----:B------:R-:W-:Y:S01]  /*11c10*/  ISETP.GT.AND P3, PT, R25, RZ, P1 ;  /* 0x000000ff1900720c */ /* 0x000fe20000f64270 */
[----:B------:R-:W-:Y:S01]  /*11c20*/  LDSM.16.MT88.4 R140, [R211+0x8080] ;  /* 0x00808000d38c783b */ /* 0x000fe20000004200 */
[----:B------:R-:W-:Y:S01]  /*11c30*/  FMNMX.FTZ R5, R16, R5, !PT ;  /* 0x0000000510057209 */ /* 0x000fe20007810000 */
[----:B------:R-:W-:Y:S01]  /*11c40*/  IMAD R205, R3, 0x2, R211 ;  /* 0x0000000203cd7824 */ /* 0x000fe200078e02d3 */
[----:B------:R-:W-:Y:S01]  /*11c50*/  ISETP.LT.OR P2, PT, R11, 0x2, P0 ;  /* 0x000000020b00780c */ /* 0x000fe20000741670 */
[----:B------:R-:W-:Y:S01]  /*11c60*/  LDSM.16.MT88.4 R132, [R206+0x8080] ;  /* 0x00808000ce84783b */ /* 0x000fe20000004200 */
[----:B------:R-:W-:Y:S01]  /*11c70*/  ISETP.GT.AND P0, PT, R25, 0x8, P1 ;  /* 0x000000081900780c */ /* 0x000fe20000f04270 */
[----:B------:R-:W-:Y:S01]  /*11c80*/  IMAD R204, R3, 0x2, R206 ;  /* 0x0000000203cc7824 */ /* 0x000fe200078e02ce */
[----:B------:R-:W-:Y:S01]  /*11c90*/  FMNMX.FTZ R5, R14, R5, !PT ;  /* 0x000000050e057209 */ /* 0x000fe20007810000 */
[----:B------:R-:W-:Y:S01]  /*11ca0*/  LDSM.16.MT88.4 R40, [R211+0x9080] ;  /* 0x00908000d328783b */ /* 0x000fe20000004200 */
[C---:B------:R-:W-:Y:S01]  /*11cb0*/  ISETP.LT.OR P3, PT, R11.reuse, 0x1, P3 ;  /* 0x000000010b00780c */ /* 0x040fe20001f61670 */
[----:B------:R-:W-:Y:S01]  /*11cc0*/  ULDC.64 UR4, c[0x0][0x2c8] ;  /* 0x0000b20000047ab9 */ /* 0x000fe20000000a00 */
[----:B------:R-:W-:Y:S01]  /*11cd0*/  ISETP.LT.OR P0, PT, R11, 0x9, P0 ;  /* 0x000000090b00780c */ /* 0x000fe20000701670 */
[----:B------:R-:W-:Y:S01]  /*11ce0*/  LDSM.16.MT88.4 R32, [R204+0x8080] ;  /* 0x00808000cc20783b */ /* 0x000fe20000004200 */
[----:B------:R-:W-:Y:S01]  /*11cf0*/  FSEL R23, R13, -INF , !P2 ;  /* 0xff8000000d177808 */ /* 0x000fe20005000000 */
[----:B------:R-:W-:Y:S01]  /*11d00*/  UIMAD.WIDE.U32 UR8, UR21, UR4, URZ ;  /* 0x00000004150872a5 */ /* 0x000fe2000f8e003f */
[----:B------:R-:W-:Y:S01]  /*11d10*/  FMNMX.FTZ R5, R12, R5, !PT ;  /* 0x000000050c057209 */ /* 0x000fe20007810000 */
[----:B------:R-:W-:Y:S01]  /*11d20*/  LDSM.16.MT88.4 R48, [R206+0x9080] ;  /* 0x00908000ce30783b */ /* 0x000fe20000004200 */
[----:B------:R-:W-:Y:S01]  /*11d30*/  ISETP.GT.AND P2, PT, R25, 0x9, P1 ;  /* 0x000000091900780c */ /* 0x000fe20000f44270 */
[----:B------:R-:W-:Y:S01]  /*11d40*/  @UP3 USHF.R.U32.HI UR23, URZ, UR5, UR9 ;  /* 0x000000053f173299 */ /* 0x000fe20008011609 */
[----:B------:R-:W-:Y:S01]  /*11d50*/  FSEL R24, R15, -INF , !P3 ;  /* 0xff8000000f187808 */ /* 0x000fe20005800000 */
[----:B------:R-:W-:Y:S01]  /*11d60*/  LDSM.16.MT88.4 R56, [R205+0x9080] ;  /* 0x00908000cd38783b */ /* 0x000fe20000004200 */
[----:B------:R-:W-:Y:S01]  /*11d70*/  FSEL R7, R8, -INF , !P0 ;  /* 0xff80000008077808 */ /* 0x000fe20004000000 */
[----:B------:R-:W-:Y:S01]  /*11d80*/  UIADD3 UR14, UR14, UR23, URZ ;  /* 0x000000170e0e7290 */ /* 0x000fe2000fffe03f */
[----:B------:R-:W-:Y:S01]  /*11d90*/  FMNMX.FTZ R5, R6, R5, !PT ;  /* 0x0000000506057209 */ /* 0x000fe20007810000 */
[----:B------:R-:W-:Y:S01]  /*11da0*/  LDSM.16.MT88.4 R64, [R204+0x9080] ;  /* 0x00908000cc40783b */ /* 0x000fe20000004200 */
[----:B------:R-:W-:Y:S01]  /*11db0*/  ISETP.GT.AND P0, PT, R25, 0x10, P1 ;  /* 0x000000101900780c */ /* 0x000fe20000f04270 */
[----:B------:R-:W-:Y:S01]  /*11dc0*/  ULDC UR9, c[0x0][0x328] ;  /* 0x0000ca0000097ab9 */ /* 0x000fe20000000800 */
[C---:B------:R-:W-:Y:S01]  /*11dd0*/  ISETP.LT.OR P2, PT, R11.reuse, 0xa, P2 ;  /* 0x0000000a0b00780c */ /* 0x040fe20001741670 */
[----:B------:R-:W-:Y:S01]  /*11de0*/  LDSM.16.MT88.4 R72, [R211+0xa080] ;  /* 0x00a08000d348783b */ /* 0x000fe20000004200 */
[----:B------:R-:W-:Y:S01]  /*11df0*/  FMNMX.FTZ R26, R24, R23, !PT ;  /* 0x00000017181a7209 */ /* 0x000fe20007810000 */
[----:B------:R-:W-:Y:S01]  /*11e00*/  UIADD3 UR13, UR13, -0x2, URZ ;  /* 0xfffffffe0d0d7890 */ /* 0x000fe2000fffe03f */
[----:B------:R-:W-:Y:S01]  /*11e10*/  FMNMX.FTZ R8, R10, R5, !PT ;  /* 0x000000050a087209 */ /* 0x000fe20007810000 */
[----:B------:R-:W-:Y:S01]  /*11e20*/  LDSM.16.MT88.4 R80, [R206+0xa080] ;  /* 0x00a08000ce50783b */ /* 0x000fe20000004200 */
[----:B------:R-:W-:Y:S01]  /*11e30*/  ISETP.LT.OR P0, PT, R11, 0x11, P0 ;  /* 0x000000110b00780c */ /* 0x000fe20000701670 */
[----:B------:R-:W-:Y:S01]  /*11e40*/  UIADD3 UR9, UR14, UR9, URZ ;  /* 0x000000090e097290 */ /* 0x000fe2000fffe03f */
[----:B------:R-:W-:Y:S01]  /*11e50*/  FSEL R5, R9, -INF , !P2 ;  /* 0xff80000009057808 */ /* 0x000fe20005000000 */
[----:B------:R-:W1:Y:S01]  /*11e60*/  SHFL.BFLY PT, R15, R8, 0x2, 0x1f ;  /* 0x0c401f00080f7f89 */ /* 0x000e6200000e0000 */
[----:B------:R-:W-:-:S02]  /*11e70*/  ISETP.GT.AND P3, PT, R25, 0x11, P1 ;  /* 0x000000111900780c */ /* 0x000fc40000f64270 */
[----:B------:R-:W-:Y:S01]  /*11e80*/  FMNMX.FTZ R26, R7, R26, !PT ;  /* 0x0000001a071a7209 */ /* 0x000fe20007810000 */
[----:B------:R-:W-:Y:S01]  /*11e90*/  LDSM.16.MT88.4 R88, [R205+0xa080] ;  /* 0x00a08000cd58783b */ /* 0x000fe20000004200 */
[----:B------:R-:W-:Y:S02]  /*11ea0*/  FSEL R13, R0, -INF , !P0 ;  /* 0xff800000000d7808 */ /* 0x000fe40004000000 */
[----:B------:R-:W-:Y:S01]  /*11eb0*/  ISETP.GT.AND P2, PT, R25, 0x18, P1 ;  /* 0x000000181900780c */ /* 0x000fe20000f44270 */
[----:B------:R-:W-:Y:S01]  /*11ec0*/  LDSM.16.MT88.4 R96, [R204+0xa080] ;  /* 0x00a08000cc60783b */ /* 0x000fe20000004200 */
[----:B------:R-:W-:Y:S02]  /*11ed0*/  ISETP.LT.OR P3, PT, R11, 0x12, P3 ;  /* 0x000000120b00780c */ /* 0x000fe40001f61670 */
[----:B------:R-:W-:Y:S01]  /*11ee0*/  FMNMX.FTZ R0, R5, R26, !PT ;  /* 0x0000001a05007209 */ /* 0x000fe20007810000 */
[----:B------:R-:W-:Y:S01]  /*11ef0*/  LDSM.16.MT88.4 R104, [R211+0xb080] ;  /* 0x00b08000d368783b */ /* 0x000fe20000004200 */
[----:B------:R-:W-:-:S02]  /*11f00*/  ISETP.GT.AND P0, PT, R25, 0x19, P1 ;  /* 0x000000191900780c */ /* 0x000fc40000f04270 */
[----:B------:R-:W-:Y:S01]  /*11f10*/  ISETP.LT.OR P1, PT, R11, 0x19, P2 ;  /* 0x000000190b00780c */ /* 0x000fe20001721670 */
[----:B------:R-:W-:Y:S01]  /*11f20*/  LDSM.16.MT88.4 R112, [R206+0xb080] ;  /* 0x00b08000ce70783b */ /* 0x000fe20000004200 */
[----:B------:R-:W-:Y:S02]  /*11f30*/  FSEL R17, R17, -INF , !P3 ;  /* 0xff80000011117808 */ /* 0x000fe40005800000 */
[----:B------:R-:W-:Y:S01]  /*11f40*/  FMNMX.FTZ R0, R13, R0, !PT ;  /* 0x000000000d007209 */ /* 0x000fe20007810000 */
[----:B------:R-:W-:Y:S01]  /*11f50*/  LDSM.16.MT88.4 R120, [R205+0xb080] ;  /* 0x00b08000cd78783b */ /* 0x000fe20000004200 */
[----:B------:R-:W-:Y:S02]  /*11f60*/  ISETP.LT.OR P0, PT, R11, 0x1a, P0 ;  /* 0x0000001a0b00780c */ /* 0x000fe40000701670 */
[----:B----4-:R-:W-:Y:S01]  /*11f70*/  FSEL R11, R18, -INF , !P1 ;  /* 0xff800000120b7808 */ /* 0x010fe20004800000 */
[----:B------:R-:W-:Y:S01]  /*11f80*/  LDSM.16.MT88.4 R192, [R205+0x8880] ;  /* 0x00888000cdc0783b */ /* 0x000fe20000004200 */
[----:B------:R-:W-:-:S02]  /*11f90*/  FMNMX.FTZ R0, R17, R0, !PT ;  /* 0x0000000011007209 */ /* 0x000fc40007810000 */
[----:B------:R-:W-:Y:S01]  /*11fa0*/  FSEL R9, R21, -INF , !P0 ;  /* 0xff80000015097808 */ /* 0x000fe20004000000 */
[----:B------:R-:W-:Y:S01]  /*11fb0*/  LDSM.16.MT88.4 R188, [R204+0x8880] ;  /* 0x00888000ccbc783b */ /* 0x000fe20000004200 */
[----:B------:R-:W-:Y:S02]  /*11fc0*/  FMNMX.FTZ R0, R11, R0, !PT ;  /* 0x000000000b007209 */ /* 0x000fe40007810000 */
[----:B-1----:R-:W-:Y:S01]  /*11fd0*/  FMNMX.FTZ R25, R8, R15, !PT ;  /* 0x0000000f08197209 */ /* 0x002fe20007810000 */
[----:B------:R-:W-:Y:S01]  /*11fe0*/  LDSM.16.MT88.4 R184, [R211+0x9880] ;  /* 0x00988000d3b8783b */ /* 0x000fe20000004200 */
[----:B------:R-:W-:-:S03]  /*11ff0*/  FMNMX.FTZ R18, R9, R0, !PT ;  /* 0x0000000009127209 */ /* 0x000fc60007810000 */
[----:B------:R-:W1:Y:S04]  /*12000*/  SHFL.BFLY PT, R0, R25, 0x1, 0x1f ;  /* 0x0c201f0019007f89 */ /* 0x000e6800000e0000 */
[----:B------:R-:W2:Y:S04]  /*12010*/  SHFL.BFLY PT, R21, R18, 0x2, 0x1f ;  /* 0x0c401f0012157f89 */ /* 0x000ea800000e0000 */
[----:B------:R-:W-:Y:S04]  /*12020*/  LDSM.16.MT88.4 R180, [R206+0x9880] ;  /* 0x00988000ceb4783b */ /* 0x000fe80000004200 */
[----:B------:R-:W-:Y:S04]  /*12030*/  LDSM.16.MT88.4 R176, [R205+0x9880] ;  /* 0x00988000cdb0783b */ /* 0x000fe80000004200 */
[----:B------:R-:W-:Y:S04]  /*12040*/  LDSM.16.MT88.4 R172, [R204+0x9880] ;  /* 0x00988000ccac783b */ /* 0x000fe80000004200 */
[----:B------:R-:W-:Y:S01]  /*12050*/  LDSM.16.MT88.4 R168, [R211+0xa880] ;  /* 0x00a88000d3a8783b */ /* 0x000fe20000004200 */
[----:B-1----:R-:W-:-:S03]  /*12060*/  FMNMX.FTZ R0, R25, R0, !PT ;  /* 0x0000000019007209 */ /* 0x002fc60007810000 */
[----:B------:R-:W-:Y:S01]  /*12070*/  LDSM.16.MT88.4 R164, [R206+0xa880] ;  /* 0x00a88000cea4783b */ /* 0x000fe20000004200 */
[----:B--2---:R-:W-:Y:S01]  /*12080*/  FMNMX.FTZ R21, R21, R18, !PT ;  /* 0x0000001215157209 */ /* 0x004fe20007810000 */
[C---:B------:R-:W-:Y:S01]  /*12090*/  FMUL.FTZ R15, R0.reuse, c[0x0][0x2d0] ;  /* 0x0000b400000f7a20 */ /* 0x040fe20000410000 */
[----:B------:R-:W-:Y:S01]  /*120a0*/  FSETP.NEU.FTZ.AND P0, PT, R0, -INF , PT ;  /* 0xff8000000000780b */ /* 0x000fe20003f1d000 */
[----:B------:R-:W-:Y:S03]  /*120b0*/  LDSM.16.MT88.4 R160, [R205+0xa880] ;  /* 0x00a88000cda0783b */ /* 0x000fe60000004200 */
[----:B------:R-:W-:Y:S01]  /*120c0*/  FSEL R15, R15, RZ, P0 ;  /* 0x000000ff0f0f7208 */ /* 0x000fe20000000000 */
[----:B------:R-:W1:Y:S04]  /*120d0*/  SHFL.BFLY PT, R148, R21, 0x1, 0x1f ;  /* 0x0c201f0015947f89 */ /* 0x000e6800000e0000 */
[--C-:B------:R-:W-:Y:S01]  /*120e0*/  FFMA.FTZ R226, R19, c[0x0][0x2d0], -R15.reuse ;  /* 0x0000b40013e27a23 */ /* 0x100fe2000001080f */
[----:B------:R-:W-:Y:S01]  /*120f0*/  LDSM.16.MT88.4 R156, [R204+0xa880] ;  /* 0x00a88000cc9c783b */ /* 0x000fe20000004200 */
[----:B------:R-:W-:-:S02]  /*12100*/  FFMA.FTZ R225, R22, c[0x0][0x2d0], -R15 ;  /* 0x0000b40016e17a23 */ /* 0x000fc4000001080f */
[--C-:B------:R-:W-:Y:S01]  /*12110*/  FFMA.FTZ R150, R20, c[0x0][0x2d0], -R15.reuse ;  /* 0x0000b40014967a23 */ /* 0x100fe2000001080f */
[----:B------:R-:W-:Y:S01]  /*12120*/  LDSM.16.MT88.4 R152, [R211+0xb880] ;  /* 0x00b88000d398783b */ /* 0x000fe20000004200 */
[--C-:B------:R-:W-:Y:S01]  /*12130*/  FFMA.FTZ R149, R16, c[0x0][0x2d0], -R15.reuse ;  /* 0x0000b40010957a23 */ /* 0x100fe2000001080f */
[----:B------:R-:W-:Y:S01]  /*12140*/  MUFU.EX2 R226, R226 ;  /* 0x000000e200e27308 */ /* 0x000fe20000000800 */
[--C-:B------:R-:W-:Y:S02]  /*12150*/  FFMA.FTZ R231, R6, c[0x0][0x2d0], -R15.reuse ;  /* 0x0000b40006e77a23 */ /* 0x100fe4000001080f */
[--C-:B------:R-:W-:Y:S02]  /*12160*/  FFMA.FTZ R232, R14, c[0x0][0x2d0], -R15.reuse ;  /* 0x0000b4000ee87a23 */ /* 0x100fe4000001080f */
[--C-:B------:R-:W-:Y:S02]  /*12170*/  FFMA.FTZ R3, R12, c[0x0][0x2d0], -R15.reuse ;  /* 0x0000b4000c037a23 */ /* 0x100fe4000001080f */
[----:B------:R-:W-:Y:S01]  /*12180*/  FFMA.FTZ R234, R10, c[0x0][0x2d0], -R15 ;  /* 0x0000b4000aea7a23 */ /* 0x000fe2000001080f */
[----:B------:R-:W2:Y:S01]  /*12190*/  MUFU.EX2 R225, R225 ;  /* 0x000000e100e17308 */ /* 0x000ea20000000800 */
[----:B-1----:R-:W-:-:S07]  /*121a0*/  FMNMX.FTZ R148, R21, R148, !PT ;  /* 0x0000009415947209 */ /* 0x002fce0007810000 */
[----:B------:R-:W-:Y:S01]  /*121b0*/  MUFU.EX2 R150, R150 ;  /* 0x0000009600967308 */ /* 0x000fe20000000800 */
[C---:B------:R-:W-:Y:S01]  /*121c0*/  FSETP.NEU.FTZ.AND P0, PT, R148.reuse, -INF , PT ;  /* 0xff8000009400780b */ /* 0x040fe20003f1d000 */
[----:B------:R-:W-:-:S05]  /*121d0*/  FMUL.FTZ R8, R148, c[0x0][0x2d0] ;  /* 0x0000b40094087a20 */ /* 0x000fca0000410000 */
[----:B------:R-:W-:Y:S01]  /*121e0*/  FSEL R8, R8, RZ, P0 ;  /* 0x000000ff08087208 */ /* 0x000fe20000000000 */
[----:B------:R-:W1:Y:S01]  /*121f0*/  MUFU.EX2 R149, R149 ;  /* 0x0000009500957308 */ /* 0x000e620000000800 */
[----:B--2---:R-:W-:Y:S01]  /*12200*/  F2FP.BF16.PACK_AB R128, R225, R226 ;  /* 0x000000e2e180723e */ /* 0x004fe200000010ff */
[----:B------:R-:W-:Y:S01]  /*12210*/  FADD.FTZ R225, R226, R225 ;  /* 0x000000e1e2e17221 */ /* 0x000fe20000010000 */
[----:B------:R-:W-:Y:S01]  /*12220*/  PLOP3.LUT P0, PT, PT, PT, UP2, 0x40, 0x0 ;  /* 0x000000000000781c */ /* 0x000fe20003f0e828 */
[--C-:B------:R-:W-:Y:S02]  /*12230*/  FFMA.FTZ R230, R24, c[0x0][0x2d0], -R8.reuse ;  /* 0x0000b40018e67a23 */ /* 0x100fe40000010808 */
[--C-:B------:R-:W-:Y:S01]  /*12240*/  FFMA.FTZ R227, R23, c[0x0][0x2d0], -R8.reuse ;  /* 0x0000b40017e37a23 */ /* 0x100fe20000010808 */
[----:B------:R-:W2:Y:S01]  /*12250*/  LDSM.16.MT88.4 R24, [R205+0x8080] ;  /* 0x00808000cd18783b */ /* 0x000ea20000004200 */
[--C-:B------:R-:W-:Y:S01]  /*12260*/  FFMA.FTZ R151, R7, c[0x0][0x2d0], -R8.reuse ;  /* 0x0000b40007977a23 */ /* 0x100fe20000010808 */
[----:B------:R-:W-:Y:S01]  /*12270*/  MUFU.EX2 R232, R232 ;  /* 0x000000e800e87308 */ /* 0x000fe20000000800 */
[----:B------:R-:W-:-:S02]  /*12280*/  FFMA.FTZ R2, R5, c[0x0][0x2d0], -R8 ;  /* 0x0000b40005027a23 */ /* 0x000fc40000010808 */
[----:B------:R-:W3:Y:S01]  /*12290*/  LDSM.16.MT88.4 R4, [R204+0xb080] ;  /* 0x00b08000cc04783b */ /* 0x000ee20000004200 */
[--C-:B------:R-:W-:Y:S02]  /*122a0*/  FFMA.FTZ R233, R13, c[0x0][0x2d0], -R8.reuse ;  /* 0x0000b4000de97a23 */ /* 0x100fe40000010808 */
[--C-:B------:R-:W-:Y:S01]  /*122b0*/  FFMA.FTZ R236, R17, c[0x0][0x2d0], -R8.reuse ;  /* 0x0000b40011ec7a23 */ /* 0x100fe20000010808 */
[----:B------:R-:W4:Y:S01]  /*122c0*/  LDSM.16.MT88.4 R12, [R211+0x8880] ;  /* 0x00888000d30c783b */ /* 0x000f220000004200 */
[----:B------:R-:W-:Y:S01]  /*122d0*/  MUFU.EX2 R230, R230 ;  /* 0x000000e600e67308 */ /* 0x000fe20000000800 */
[--C-:B------:R-:W-:Y:S01]  /*122e0*/  FFMA.FTZ R235, R11, c[0x0][0x2d0], -R8.reuse ;  /* 0x0000b4000beb7a23 */ /* 0x100fe20000010808 */
[----:B-1----:R-:W-:Y:S01]  /*122f0*/  F2FP.BF16.PACK_AB R130, R149, R150 ;  /* 0x000000969582723e */ /* 0x002fe200000010ff */
[----:B------:R-:W-:Y:S01]  /*12300*/  FFMA.FTZ R238, R9, c[0x0][0x2d0], -R8 ;  /* 0x0000b40009ee7a23 */ /* 0x000fe20000010808 */
[----:B------:R-:W-:Y:S01]  /*12310*/  LDSM.16.MT88.4 R16, [R206+0xb880] ;  /* 0x00b88000ce10783b */ /* 0x000fe20000004200 */
[----:B------:R-:W-:-:S03]  /*12320*/  FADD.FTZ R150, R150, R225 ;  /* 0x000000e196967221 */ /* 0x000fc60000010000 */
[----:B------:R-:W1:Y:S01]  /*12330*/  MUFU.EX2 R227, R227 ;  /* 0x000000e300e37308 */ /* 0x000e620000000800 */
[----:B------:R-:W5:Y:S01]  /*12340*/  LDSM.16.MT88.4 R8, [R206+0x8880] ;  /* 0x00888000ce08783b */ /* 0x000f620000004200 */
[----:B------:R-:W-:-:S06]  /*12350*/  FADD.FTZ R149, R149, R150 ;  /* 0x0000009695957221 */ /* 0x000fcc0000010000 */
[----:B------:R-:W-:Y:S08]  /*12360*/  MUFU.EX2 R151, R151 ;  /* 0x0000009700977308 */ /* 0x000ff00000000800 */
[----:B------:R-:W2:Y:S01]  /*12370*/  MUFU.EX2 R2, R2 ;  /* 0x0000000200027308 */ /* 0x000ea20000000800 */
[----:B-1----:R-:W-:Y:S01]  /*12380*/  F2FP.BF16.PACK_AB R129, R227, R230 ;  /* 0x000000e6e381723e */ /* 0x002fe200000010ff */
[----:B------:R-:W-:-:S06]  /*12390*/  FADD.FTZ R230, R230, R227 ;  /* 0x000000e3e6e67221 */ /* 0x000fcc0000010000 */
[----:B------:R-:W1:Y:S01]  /*123a0*/  MUFU.EX2 R3, R3 ;  /* 0x0000000300037308 */ /* 0x000e620000000800 */
[----:B--2---:R-:W-:-:S07]  /*123b0*/  F2FP.BF16.PACK_AB R131, R2, R151 ;  /* 0x000000970283723e */ /* 0x004fce00000010ff */
[----:B------:R-:W-:Y:S01]  /*123c0*/  MUFU.EX2 R231, R231 ;  /* 0x000000e700e77308 */ /* 0x000fe20000000800 */
[----:B------:R-:W-:-:S04]  /*123d0*/  FADD.FTZ R151, R151, R230 ;  /* 0x000000e697977221 */ /* 0x000fc80000010000 */
[----:B------:R-:W-:Y:S01]  /*123e0*/  FADD.FTZ R2, R2, R151 ;  /* 0x0000009702027221 */ /* 0x000fe20000010000 */
[C---:B------:R-:W-:Y:S02]  /*123f0*/  HMMA.16816.F32.BF16 R144, R128.reuse, R140, RZ ;  /* 0x0000008c8090723c */ /* 0x040fe400000418ff */
[----:B------:R-:W-:Y:S06]  /*12400*/  MUFU.EX2 R234, R234 ;  /* 0x000000ea00ea7308 */ /* 0x000fec0000000800 */
[C---:B------:R-:W-:Y:S02]  /*12410*/  HMMA.16816.F32.BF16 R136, R128.reuse, R132, RZ ;  /* 0x000000848088723c */ /* 0x040fe400000418ff */
[----:B------:R-:W-:Y:S06]  /*12420*/  MUFU.EX2 R233, R233 ;  /* 0x000000e900e97308 */ /* 0x000fec0000000800 */
[C---:B------:R-:W-:Y:S02]  /*12430*/  HMMA.16816.F32.BF16 R140, R128.reuse, R142, RZ ;  /* 0x0000008e808c723c */ /* 0x040fe400000418ff */
[----:B------:R-:W2:Y:S06]  /*12440*/  MUFU.EX2 R236, R236 ;  /* 0x000000ec00ec7308 */ /* 0x000eac0000000800 */
[C---:B------:R-:W-:Y:S02]  /*12450*/  HMMA.16816.F32.BF16 R132, R128.reuse, R134, RZ ;  /* 0x000000868084723c */ /* 0x040fe400000418ff */
[----:B------:R-:W-:Y:S06]  /*12460*/  MUFU.EX2 R235, R235 ;  /* 0x000000eb00eb7308 */ /* 0x000fec0000000800 */
[C---:B------:R-:W-:Y:S02]  /*12470*/  HMMA.16816.F32.BF16 R20, R128.reuse, R24, RZ ;  /* 0x000000188014723c */ /* 0x040fe400000418ff */
[----:B------:R-:W1:Y:S06]  /*12480*/  MUFU.EX2 R238, R238 ;  /* 0x000000ee00ee7308 */ /* 0x000e6c0000000800 */
        /* <DEDUP_REMOVED lines=25> */
[C---:B---3--:R-:W-:Y:S07]  /*12620*/  HMMA.16816.F32.BF16 R124, R128.reuse, R4, RZ ;  /* 0x00000004807c723c */ /* 0x048fee00000418ff */
[----:B-1----:R-:W-:Y:S01]  /*12630*/  F2FP.BF16.PACK_AB R4, R3, R232 ;  /* 0x000000e80304723e */ /* 0x002fe200000010ff */
[----:B------:R-:W-:Y:S01]  /*12640*/  HMMA.16816.F32.BF16 R128, R128, R6, RZ ;  /* 0x000000068080723c */ /* 0x000fe200000418ff */
[----:B--2---:R-:W-:Y:S01]  /*12650*/  F2FP.BF16.PACK_AB R5, R236, R233 ;  /* 0x000000e9ec05723e */ /* 0x004fe200000010ff */
[----:B------:R-:W-:-:S02]  /*12660*/  FADD.FTZ R232, R232, R149 ;  /* 0x00000095e8e87221 */ /* 0x000fc40000010000 */
[----:B------:R-:W-:Y:S02]  /*12670*/  FADD.FTZ R233, R233, R2 ;  /* 0x00000002e9e97221 */ /* 0x000fe40000010000 */
[----:B------:R-:W-:Y:S01]  /*12680*/  FADD.FTZ R232, R3, R232 ;  /* 0x000000e803e87221 */ /* 0x000fe20000010000 */
[----:B------:R-:W-:Y:S01]  /*12690*/  F2FP.BF16.PACK_AB R6, R234, R231 ;  /* 0x000000e7ea06723e */ /* 0x000fe200000010ff */
[----:B------:R-:W-:Y:S01]  /*126a0*/  FADD.FTZ R236, R236, R233 ;  /* 0x000000e9ecec7221 */ /* 0x000fe20000010000 */
[----:B------:R-:W-:Y:S01]  /*126b0*/  F2FP.BF16.PACK_AB R7, R238, R235 ;  /* 0x000000ebee07723e */ /* 0x000fe200000010ff */
[----:B------:R-:W-:Y:S02]  /*126c0*/  FADD.FTZ R231, R231, R232 ;  /* 0x000000e8e7e77221 */ /* 0x000fe40000010000 */
[----:B------:R-:W-:Y:S02]  /*126d0*/  FADD.FTZ R225, R235, R236 ;  /* 0x000000ecebe17221 */ /* 0x000fe40000010000 */
[----:B------:R-:W-:-:S02]  /*126e0*/  FADD.FTZ R226, R234, R231 ;  /* 0x000000e7eae27221 */ /* 0x000fc40000010000 */
[----:B----4-:R-:W-:Y:S01]  /*126f0*/  HMMA.16816.F32.BF16 R144, R4, R12, R144 ;  /* 0x0000000c0490723c */ /* 0x010fe20000041890 */
[----:B------:R-:W-:-:S07]  /*12700*/  FADD.FTZ R225, R238, R225 ;  /* 0x000000e1eee17221 */ /* 0x000fce0000010000 */
[C---:B------:R-:W-:Y:S01]  /*12710*/  HMMA.16816.F32.BF16 R140, R4.reuse, R14, R140 ;  /* 0x0000000e048c723c */ /* 0x040fe2000004188c */
[----:B------:R-:W1:Y:S07]  /*12720*/  LDSM.16.MT88.4 R12, [R205+0xb880] ;  /* 0x00b88000cd0c783b */ /* 0x000e6e0000004200 */
[C---:B-----5:R-:W-:Y:S08]  /*12730*/  HMMA.16816.F32.BF16 R136, R4.reuse, R8, R136 ;  /* 0x000000080488723c */ /* 0x060ff00000041888 */
[C---:B------:R-:W-:Y:S01]  /*12740*/  HMMA.16816.F32.BF16 R132, R4.reuse, R10, R132 ;  /* 0x0000000a0484723c */ /* 0x040fe20000041884 */
[----:B------:R-:W2:Y:S07]  /*12750*/  LDSM.16.MT88.4 R8, [R204+0xb880] ;  /* 0x00b88000cc08783b */ /* 0x000eae0000004200 */
        /* <DEDUP_REMOVED lines=24> */
[C---:B-1----:R-:W-:Y:S08]  /*128e0*/  HMMA.16816.F32.BF16 R116, R4.reuse, R12, R116 ;  /* 0x0000000c0474723c */ /* 0x042ff00000041874 */
[C---:B------:R-:W-:Y:S08]  /*128f0*/  HMMA.16816.F32.BF16 R120, R4.reuse, R14, R120 ;  /* 0x0000000e0478723c */ /* 0x040ff00000041878 */
[C---:B--2---:R-:W-:Y:S08]  /*12900*/  HMMA.16816.F32.BF16 R124, R4.reuse, R8, R124 ;  /* 0x00000008047c723c */ /* 0x044ff0000004187c */
[----:B------:R-:W-:Y:S01]  /*12910*/  HMMA.16816.F32.BF16 R128, R4, R10, R128 ;  /* 0x0000000a0480723c */ /* 0x000fe20000041880 */
[----:B------:R-:W-:Y:S07]  /*12920*/  @P0 BRA `(.L_x_424) ;  /* 0x0000015000000947 */ /* 0x000fee0003800000 */
[----:B------:R-:W-:Y:S01]  /*12930*/  ISETP.LT.AND P0, PT, RZ, UR14, PT ;  /* 0x0000000eff007c0c */ /* 0x000fe2000bf01270 */
[----:B------:R-:W-:-:S02]  /*12940*/  UIADD3 UR10, UR14, -0x1, URZ ;  /* 0xffffffff0e0a7890 */ /* 0x000fc4000fffe03f */
        /* <DEDUP_REMOVED lines=10> */
.L_x_425:
[----:B------:R-:W-:Y:S02]  /*129f0*/  UISETP.NE.AND UP0, UPT, UR8, 0x1, UPT ;  /* 0x000000010800788c */ /* 0x000fe4000bf05270 */
[----:B------:R-:W-:Y:S02]  /*12a00*/  ULDC.64 UR4, c[0x0][0x330] ;  /* 0x0000cc0000047ab9 */ /* 0x000fe40000000a00 */
[----:B------:R-:W-:-:S07]  /*12a10*/  UIMAD.WIDE.U32 UR14, UR10, UR4, URZ ;  /* 0x000000040a0e72a5 */ /* 0x000fce000f8e003f */
[----:B------:R-:W-:Y:S02]  /*12a20*/  @UP0 UMOV UR11, UR15 ;  /* 0x0000000f000b0c82 */ /* 0x000fe40008000000 */
[----:B------:R-:W-:Y:S02]  /*12a30*/  @UP0 USHF.R.U32.HI UR10, URZ, UR5, UR11 ;  /* 0x000000053f0a0299 */ /* 0x000fe4000801160b */
.L_x_426:
[----:B------:R-:W-:Y:S02]  /*12a40*/  ULDC UR4, c[0x0][0x32c] ;  /* 0x0000cb0000047ab9 */ /* 0x000fe40000000800 */
[----:B------:R-:W-:-:S04]  /*12a50*/  UIMAD UR4, UR10, UR8, UR4 ;  /* 0x000000080a0472a4 */ /* 0x000fc8000f8e0204 */
[----:B------:R-:W-:-:S04]  /*12a60*/  UISETP.LT.AND UP0, UPT, UR9, UR4, UPT ;  /* 0x000000040900728c */ /* 0x000fc8000bf01270 */
[----:B------:R-:W-:-:S04]  /*12a70*/  USEL UR9, UR9, UR4, UP0 ;  /* 0x0000000409097287 */ /* 0x000fc80008000000 */
.L_x_424:
[----:B------:R-:W-:-:S04]  /*12a80*/  USHF.R.S32.HI UR4, URZ, 0x1f, UR9 ;  /* 0x0000001f3f047899 */ /* 0x000fc80008011409 */
[----:B------:R-:W-:-:S04]  /*12a90*/  ULEA.HI UR4, UR4, UR9, URZ, 0x5 ;  /* 0x0000000904047291 */ /* 0x000fc8000f8f283f */
[----:B------:R-:W-:-:S04]  /*12aa0*/  USHF.R.S32.HI UR10, URZ, 0x5, UR4 ;  /* 0x000000053f0a7899 */ /* 0x000fc80008011404 */
[----:B------:R-:W-:-:S04]  /*12ab0*/  UISETP.LT.AND UP0, UPT, UR6, UR10, UPT ;  /* 0x0000000a0600728c */ /* 0x000fc8000bf01270 */
[----:B------:R-:W-:-:S04]  /*12ac0*/  USEL UR10, UR6, UR10, !UP0 ;  /* 0x0000000a060a7287 */ /* 0x000fc8000c000000 */
[----:B------:R-:W-:-:S06]  /*12ad0*/  UISETP.GE.AND UP0, UPT, UR13, UR10, UPT ;  /* 0x0000000a0d00728c */ /* 0x000fcc000bf06270 */
[----:B------:R-:W-:-:S13]  /*12ae0*/  PLOP3.LUT P0, PT, PT, PT, UP0, 0x80, 0x0 ;  /* 0x000000000000781c */ /* 0x000fda0003f0f008 */
[----:B------:R-:W-:Y:S05]  /*12af0*/  @!P0 BRA `(.L_x_427) ;  /* 0x00002a9000008947 */ /* 0x000fea0003800000 */
[----:B------:R-:W-:Y:S01]  /*12b00*/  PLOP3.LUT P1, PT, PT, PT, UP3, 0x80, 0x0 ;  /* 0x000000000000781c */ /* 0x000fe20003f2f038 */
[----:B------:R-:W-:Y:S01]  /*12b10*/  IMAD.MOV.U32 R2, RZ, RZ, R148 ;  /* 0x000000ffff027224 */ /* 0x000fe200078e0094 */
[----:B------:R-:W-:Y:S01]  /*12b20*/  PLOP3.LUT P0, PT, PT, PT, UP3, 0x80, 0x0 ;  /* 0x000000000000781c */ /* 0x000fe20003f0f038 */
[----:B------:R-:W-:Y:S01]  /*12b30*/  IMAD.MOV.U32 R3, RZ, RZ, R0 ;  /* 0x000000ffff037224 */ /* 0x000fe200078e0000 */
[----:B------:R-:W-:Y:S02]  /*12b40*/  ULDC.64 UR8, c[0x0][0x208] ;  /* 0x0000820000087ab9 */ /* 0x000fe40000000a00 */
[----:B------:R-:W-:-:S07]  /*12b50*/  ULDC.64 UR4, c[0x0][0x1e0] ;  /* 0x0000780000047ab9 */ /* 0x000fce0000000a00 */
[----:B------:R-:W-:-:S05]  /*12b60*/  @P1 IMAD.HI.U32 R227, R219, c[0x0][0x2c8], RZ ;  /* 0x0000b200dbe31a27 */ /* 0x000fca00078e00ff */
[----:B------:R-:W-:Y:S02]  /*12b70*/  @P0 SHF.R.U32.HI R227, RZ, c[0x0][0x2cc], R227 ;  /* 0x0000b300ffe30a19 */ /* 0x000fe400000116e3 */
.L_x_436:
[----:B------:R-:W-:Y:S04]  /*12b80*/  DEPBAR.LE SB0, 0x0 ;  /* 0x000080000000791a */ /* 0x000fe80000000000 */
[----:B------:R-:W-:Y:S01]  /*12b90*/  BAR.SYNC.DEFER_BLOCKING 0x0 ;  /* 0x0000000000007b1d */ /* 0x000fe20000010000 */
[----:B------:R-:W-:Y:S01]  /*12ba0*/  UISETP.GT.AND UP0, UPT, UR6, UR13, UPT ;  /* 0x0000000d0600728c */ /* 0x000fe2000bf04270 */
[C---:B------:R-:W-:Y:S01]  /*12bb0*/  LOP3.LUT P5, RZ, R215.reuse, 0x2, RZ, 0xc0, !PT ;  /* 0x00000002d7ff7812 */ /* 0x040fe200078ac0ff */
[----:B------:R-:W-:Y:S01]  /*12bc0*/  IMAD.MOV.U32 R234, RZ, RZ, R219 ;  /* 0x000000ffffea7224 */ /* 0x000fe200078e00db */
[C---:B------:R-:W-:Y:S01]  /*12bd0*/  LOP3.LUT P4, RZ, R215.reuse, 0x1, RZ, 0xc0, !PT ;  /* 0x00000001d7ff7812 */ /* 0x040fe2000788c0ff */
[----:B------:R-:W-:Y:S02]  /*12be0*/  IMAD.U32 R233, RZ, RZ, UR28 ;  /* 0x0000001cffe97e24 */ /* 0x000fe4000f8e00ff */
[----:B------:R-:W-:Y:S02]  /*12bf0*/  PLOP3.LUT P0, PT, PT, PT, UP0, 0x80, 0x0 ;  /* 0x000000000000781c */ /* 0x000fe40003f0f008 */
[----:B------:R-:W-:Y:S02]  /*12c00*/  PLOP3.LUT P2, PT, PT, PT, UP0, 0x80, 0x0 ;  /* 0x000000000000781c */ /* 0x000fe40003f4f008 */
[----:B------:R-:W-:Y:S01]  /*12c10*/  PLOP3.LUT P1, PT, PT, PT, UP0, 0x80, 0x0 ;  /* 0x000000000000781c */ /* 0x000fe20003f2f008 */
[----:B------:R-:W-:Y:S01]  /*12c20*/  @!UP0 UIMAD.WIDE.U32 UR14, UR13, UR8, URZ ;  /* 0x000000080d0e82a5 */ /* 0x000fe2000f8e003f */
[----:B------:R-:W-:Y:S01]  /*12c30*/  PLOP3.LUT P3, PT, PT, PT, UP0, 0x80, 0x0 ;  /* 0x000000000000781c */ /* 0x000fe20003f6f008 */
[----:B------:R-:W-:Y:S01]  /*12c40*/  @!UP0 USHF.R.S32.HI UR11, URZ, 0x1f, UR13 ;  /* 0x0000001f3f0b8899 */ /* 0x000fe2000801140d */
[----:B------:R-:W-:Y:S03]  /*12c50*/  LOP3.LUT P3, RZ, R215, 0x4, RZ, 0xc0, !PT ;  /* 0x00000004d7ff7812 */ /* 0x000fe6000786c0ff */
[----:B------:R-:W-:Y:S01]  /*12c60*/  @!UP0 UIMAD UR11, UR11, UR8, URZ ;  /* 0x000000080b0b82a4 */ /* 0x000fe2000f8e023f */
[----:B------:R-:W-:Y:S02]  /*12c70*/  IMAD.U32 R180, RZ, RZ, UR14 ;  /* 0x0000000effb47e24 */ /* 0x000fe4000f8e00ff */
[----:B------:R-:W-:Y:S01]  /*12c80*/  IMAD.U32 R181, RZ, RZ, UR15 ;  /* 0x0000000fffb57e24 */ /* 0x000fe2000f8e00ff */
[----:B------:R-:W-:Y:S01]  /*12c90*/  @!UP0 UIMAD UR11, UR13, UR9, UR11 ;  /* 0x000000090d0b82a4 */ /* 0x000fe2000f8e020b */
[----:B------:R-:W-:Y:S01]  /*12ca0*/  LDSM.16.M88.4 R148, [R214+0x10080] ;  /* 0x01008000d694783b */ /* 0x000fe20000000200 */
[C---:B------:R-:W-:Y:S02]  /*12cb0*/  @!P0 LEA R0, P0, R180.reuse, R228, 0x5 ;  /* 0x000000e4b4008211 */ /* 0x040fe400078028ff */
[----:B------:R-:W-:Y:S02]  /*12cc0*/  @!UP0 UIADD3 UR11, UR15, UR11, URZ ;  /* 0x0000000b0f0b8290 */ /* 0x000fe4000fffe03f */
[----:B------:R-:W1:Y:S04]  /*12cd0*/  LDSM.16.M88.4 R152, [R213+0xc080] ;  /* 0x00c08000d598783b */ /* 0x000e680000000200 */
[----:B------:R-:W-:Y:S01]  /*12ce0*/  IMAD.U32 R181, RZ, RZ, UR11 ;  /* 0x0000000bffb57e24 */ /* 0x000fe2000f8e00ff */
[----:B------:R-:W2:Y:S04]  /*12cf0*/  LDSM.16.M88.4 R156, [R213+0xc880] ;  /* 0x00c88000d59c783b */ /* 0x000ea80000000200 */
[----:B------:R-:W-:Y:S01]  /*12d00*/  @!P2 LEA.HI.X R181, R180, R221, R181, 0x5, P0 ;  /* 0x000000ddb4b5a211 */ /* 0x000fe200000f2cb5 */
[----:B------:R-:W-:Y:S01]  /*12d10*/  LDSM.16.M88.4 R160, [R210+0x10080] ;  /* 0x01008000d2a0783b */ /* 0x000fe20000000200 */
[C---:B------:R-:W-:Y:S02]  /*12d20*/  @!P1 LEA R180, P1, R0.reuse, c[0x0][0x1f8], 0x1 ;  /* 0x00007e0000b49a11 */ /* 0x040fe400078208ff */
[----:B------:R-:W-:Y:S02]  /*12d30*/  PLOP3.LUT P0, PT, PT, PT, UP0, 0x80, 0x0 ;  /* 0x000000000000781c */ /* 0x000fe40003f0f008 */
[----:B------:R-:W3:Y:S01]  /*12d40*/  LDSM.16.M88.4 R164, [R212] ;  /* 0x00000000d4a4783b */ /* 0x000ee20000000200 */
[----:B------:R-:W-:Y:S04]  /*12d50*/  PLOP3.LUT P2, PT, PT, PT, UP0, 0x80, 0x0 ;  /* 0x000000000000781c */ /* 0x000fe80003f4f008 */
[----:B------:R-:W4:Y:S06]  /*12d60*/  LDSM.16.M88.4 R168, [R203] ;  /* 0x00000000cba8783b */ /* 0x000f2c0000000200 */
[----:B------:R-:W-:Y:S02]  /*12d70*/  @!P0 LEA.HI.X R181, R0, c[0x0][0x1fc], R181, 0x1, P1 ;  /* 0x00007f0000b58a11 */ /* 0x000fe400008f0cb5 */
[----:B------:R-:W-:Y:S02]  /*12d80*/  PLOP3.LUT P0, PT, PT, PT, UP0, 0x80, 0x0 ;  /* 0x000000000000781c */ /* 0x000fe40003f0f008 */
[----:B------:R-:W-:Y:S01]  /*12d90*/  PLOP3.LUT P1, PT, PT, PT, UP0, 0x80, 0x0 ;  /* 0x000000000000781c */ /* 0x000fe20003f2f008 */
[C---:B-1----:R-:W-:Y:S10]  /*12da0*/  HMMA.16816.F32.BF16 R4, R148.reuse, R152, RZ ;  /* 0x000000989404723c */ /* 0x042ff400000418ff */
[----:B------:R-:W-:Y:S01]  /*12db0*/  @!PT LDS RZ, [RZ] ;  /* 0x00000000fffff984 */ /* 0x000fe20000000800 */
[----:B------:R-:W-:Y:S01]  /*12dc0*/  @!PT LDS RZ, [RZ] ;  /* 0x00000000fffff984 */ /* 0x000fe20000000800 */
[----:B------:R-:W-:Y:S01]  /*12dd0*/  @!PT LDS RZ, [RZ] ;  /* 0x00000000fffff984 */ /* 0x000fe20000000800 */
[----:B------:R1:W-:Y:S01]  /*12de0*/  @!P0 LDGSTS.E.BYPASS.LTC128B.128 [R218+0x8080], [R180.64], !P6 ;  /* 0x08080000b4da8fae */ /* 0x0003e2000f101d5e */
[----:B------:R-:W-:Y:S01]  /*12df0*/  PLOP3.LUT P0, PT, PT, PT, UP0, 0x80, 0x0 ;  /* 0x000000000000781c */ /* 0x000fe20003f0f008 */
[----:B------:R-:W-:Y:S03]  /*12e00*/  UISETP.GT.AND UP0, UPT, UR13, UR6, UPT ;  /* 0x000000060d00728c */ /* 0x000fe6000bf04270 */
[----:B------:R1:W-:Y:S01]  /*12e10*/  @!P2 LDGSTS.E.BYPASS.LTC128B.128 [R218+0x9080], [R180.64+0x80], !P3 ;  /* 0x09080080b4daafae */ /* 0x0003e2000d901d5e */
[C---:B------:R-:W-:Y:S02]  /*12e20*/  HMMA.16816.F32.BF16 R8, R148.reuse, R154, RZ ;  /* 0x0000009a9408723c */ /* 0x040fe400000418ff */
[----:B------:R-:W-:Y:S02]  /*12e30*/  PLOP3.LUT P3, PT, PT, PT, UP0, 0x80, 0x0 ;  /* 0x000000000000781c */ /* 0x000fe40003f6f008 */
[----:B------:R1:W-:Y:S01]  /*12e40*/  @!P1 LDGSTS.E.BYPASS.LTC128B.128 [R218+0xa080], [R180.64+0x100], !P5 ;  /* 0x0a080100b4da9fae */ /* 0x0003e2000e901d5e */
[----:B------:R-:W-:Y:S02]  /*12e50*/  PLOP3.LUT P2, PT, PT, PT, UP0, 0x80, 0x0 ;  /* 0x000000000000781c */ /* 0x000fe40003f4f008 */
[----:B------:R-:W-:Y:S01]  /*12e60*/  @UP0 UIADD3 UR12, UR13, -0x1, URZ ;  /* 0xffffffff0d0c0890 */ /* 0x000fe2000fffe03f */
[C---:B--2---:R-:W-:Y:S01]  /*12e70*/  HMMA.16816.F32.BF16 R12, R148.reuse, R156, RZ ;  /* 0x0000009c940c723c */ /* 0x044fe200000418ff */
[----:B------:R1:W-:Y:S01]  /*12e80*/  @!P0 LDGSTS.E.BYPASS.LTC128B.128 [R218+0xb080], [R180.64+0x180], !P4 ;  /* 0x0b080180b4da8fae */ /* 0x0003e2000e101d5e */
[----:B------:R-:W-:Y:S01]  /*12e90*/  PLOP3.LUT P0, PT, PT, PT, UP0, 0x80, 0x0 ;  /* 0x000000000000781c */ /* 0x000fe20003f0f008 */
[----:B------:R-:W-:Y:S02]  /*12ea0*/  @UP0 UIMAD.WIDE.U32 UR14, UR12, UR4, URZ ;  /* 0x000000040c0e02a5 */ /* 0x000fe4000f8e003f */
[----:B------:R-:W-:Y:S01]  /*12eb0*/  @UP0 USHF.R.S32.HI UR11, URZ, 0x1f, UR12 ;  /* 0x0000001f3f0b0899 */ /* 0x000fe2000801140c */
[----:B------:R-:W-:Y:S02]  /*12ec0*/  LDSM.16.M88.4 R172, [R209+0x10080] ;  /* 0x01008000d1ac783b */ /* 0x000fe40000000200 */
[----:B------:R-:W-:Y:S01]  /*12ed0*/  HMMA.16816.F32.BF16 R16, R148, R158, RZ ;  /* 0x0000009e9410723c */ /* 0x000fe200000418ff */
[----:B------:R-:W-:Y:S01]  /*12ee0*/  IMAD.U32 R188, RZ, RZ, UR14 ;  /* 0x0000000effbc7e24 */ /* 0x000fe2000f8e00ff */
[----:B------:R-:W-:Y:S01]  /*12ef0*/  @UP0 UIMAD UR11, UR11, UR4, URZ ;  /* 0x000000040b0b02a4 */ /* 0x000fe2000f8e023f */
[----:B------:R-:W2:Y:S01]  /*12f00*/  LDSM.16.M88.4 R176, [R208+0xc080] ;  /* 0x00c08000d0b0783b */ /* 0x000ea20000000200 */
[----:B------:R-:W-:Y:S02]  /*12f10*/  IMAD.U32 R189, RZ, RZ, UR15 ;  /* 0x0000000fffbd7e24 */ /* 0x000fe4000f8e00ff */
[----:B------:R-:W-:Y:S01]  /*12f20*/  @UP0 UIMAD UR11, UR12, UR5, UR11 ;  /* 0x000000050c0b02a4 */ /* 0x000fe2000f8e020b */
[C---:B------:R-:W-:Y:S01]  /*12f30*/  @P0 LEA R190, P1, R188.reuse, R216, 0x5 ;  /* 0x000000d8bcbe0211 */ /* 0x040fe200078228ff */
[C---:B---3--:R-:W-:Y:S01]  /*12f40*/  HMMA.16816.F32.BF16 R4, R160.reuse, R164, R4 ;  /* 0x000000a4a004723c */ /* 0x048fe20000041804 */
[----:B------:R-:W0:Y:S01]  /*12f50*/  LDGDEPBAR ;  /* 0x00000000000079af */ /* 0x000e220000000000 */
[----:B------:R-:W-:Y:S01]  /*12f60*/  PLOP3.LUT P0, PT, PT, PT, UP0, 0x80, 0x0 ;  /* 0x000000000000781c */ /* 0x000fe20003f0f008 */
[----:B------:R-:W-:Y:S03]  /*12f70*/  @UP0 UIADD3 UR11, UR15, UR11, URZ ;  /* 0x0000000b0f0b0290 */ /* 0x000fe6000fffe03f */
[----:B------:R-:W3:Y:S02]  /*12f80*/  LDSM.16.M88.4 R148, [R208+0xc880] ;  /* 0x00c88000d094783b */ /* 0x000ee40000000200 */
[C---:B------:R-:W-:Y:S01]  /*12f90*/  HMMA.16816.F32.BF16 R8, R160.reuse, R166, R8 ;  /* 0x000000a6a008723c */ /* 0x040fe20000041808 */
[----:B------:R-:W-:Y:S01]  /*12fa0*/  IMAD.U32 R231, RZ, RZ, UR11 ;  /* 0x0000000bffe77e24 */ /* 0x000fe2000f8e00ff */
[----:B------:R-:W-:Y:S01]  /*12fb0*/  USHF.L.U32 UR11, UR13, 0x5, URZ ;  /* 0x000000050d0b7899 */ /* 0x000fe2000800063f */
[----:B------:R-:W-:Y:S03]  /*12fc0*/  LDSM.16.M88.4 R152, [R207+0x10080] ;  /* 0x01008000cf98783b */ /* 0x000fe60000000200 */
[----:B------:R-:W-:Y:S02]  /*12fd0*/  @P2 LEA.HI.X R231, R188, R223, R231, 0x5, P1 ;  /* 0x000000dfbce72211 */ /* 0x000fe400008f2ce7 */
[C---:B----4-:R-:W-:Y:S01]  /*12fe0*/  HMMA.16816.F32.BF16 R12, R160.reuse, R168, R12 ;  /* 0x000000a8a00c723c */ /* 0x050fe2000004180c */
[----:B------:R-:W4:Y:S01]  /*12ff0*/  LDSM.16.M88.4 R156, [R202] ;  /* 0x00000000ca9c783b */ /* 0x000f220000000200 */
[----:B------:R-:W-:Y:S02]  /*13000*/  PLOP3.LUT P2, PT, PT, PT, UP0, 0x80, 0x0 ;  /* 0x000000000000781c */ /* 0x000fe40003f4f008 */
[----:B------:R-:W-:Y:S01]  /*13010*/  @P0 LEA R230, P0, R190, c[0x0][0x1c8], 0x1 ;  /* 0x00007200bee60a11 */ /* 0x000fe200078008ff */
[----:B------:R-:W-:Y:S01]  /*13020*/  IMAD.U32 R195, RZ, RZ, UR11 ;  /* 0x0000000bffc37e24 */ /* 0x000fe2000f8e00ff */
[----:B------:R-:W-:Y:S01]  /*13030*/  LDSM.16.M88.4 R164, [R214+0x14080] ;  /* 0x01408000d6a4783b */ /* 0x000fe20000000200 */
[----:B------:R-:W-:Y:S01]  /*13040*/  PLOP3.LUT P1, PT, PT, PT, UP3, 0x80, 0x0 ;  /* 0x000000000000781c */ /* 0x000fe20003f2f038 */
[----:B------:R-:W-:Y:S03]  /*13050*/  HMMA.16816.F32.BF16 R16, R160, R170, R16 ;  /* 0x000000aaa010723c */ /* 0x000fe60000041810 */
[----:B------:R-:W5:Y:S01]  /*13060*/  LDSM.16.M88.4 R160, [R202+0x800] ;  /* 0x00080000caa0783b */ /* 0x000f620000000200 */
[----:B------:R-:W-:Y:S04]  /*13070*/  IADD3 R232, -R224, 0x1, -R195 ;  /* 0x00000001e0e87810 */ /* 0x000fe80007ffe9c3 */
[----:B------:R-:W1:Y:S01]  /*13080*/  LDSM.16.M88.4 R168, [R213+0xd080] ;  /* 0x00d08000d5a8783b */ /* 0x000e620000000200 */
[----:B------:R-:W-:Y:S01]  /*13090*/  @P2 LEA.HI.X R231, R190, c[0x0][0x1cc], R231, 0x1, P0 ;  /* 0x00007300bee72a11 */ /* 0x000fe200000f0ce7 */
[C---:B--2---:R-:W-:Y:S01]  /*130a0*/  HMMA.16816.F32.BF16 R4, R172.reuse, R176, R4 ;  /* 0x000000b0ac04723c */ /* 0x044fe20000041804 */
[----:B------:R-:W-:Y:S02]  /*130b0*/  PLOP3.LUT P2, PT, PT, PT, UP0, 0x80, 0x0 ;  /* 0x000000000000781c */ /* 0x000fe40003f4f008 */
[----:B------:R-:W-:Y:S02]  /*130c0*/  PLOP3.LUT P0, PT, PT, PT, UP0, 0x80, 0x0 ;  /* 0x000000000000781c */ /* 0x000fe40003f0f008 */
[----:B------:R-:W-:Y:S01]  /*130d0*/  PLOP3.LUT P0, PT, PT, PT, UP0, 0x80, 0x0 ;  /* 0x000000000000781c */ /* 0x000fe20003f0f008 */
[----:B------:R-:W-:Y:S01]  /*130e0*/  @P1 IMAD.MOV.U32 R234, RZ, RZ, R227 ;  /* 0x000000ffffea1224 */ /* 0x000fe200078e00e3 */
[----:B------:R-:W-:Y:S01]  /*130f0*/  PLOP3.LUT P1, PT, PT, PT, UP0, 0x80, 0x0 ;  /* 0x000000000000781c */ /* 0x000fe20003f2f008 */
[C---:B------:R-:W-:Y:S01]  /*13100*/  HMMA.16816.F32.BF16 R8, R172.reuse, R178, R8 ;  /* 0x000000b2ac08723c */ /* 0x040fe20000041808 */
[----:B------:R-:W-:Y:S03]  /*13110*/  LDSM.16.M88.4 R176, [R201] ;  /* 0x00000000c9b0783b */ /* 0x000fe60000000200 */
[----:B------:R-:W-:Y:S02]  /*13120*/  IADD3 R233, -R233, UR16, R232 ;  /* 0x00000010e9e97c10 */ /* 0x000fe4000fffe1e8 */
[----:B------:R-:W-:Y:S02]  /*13130*/  SHFL.IDX PT, R235, R234, RZ, 0x1c1f ;  /* 0x001c1fffeaeb7589 */ /* 0x000fe400000e0000 */
[C---:B---3--:R-:W-:Y:S04]  /*13140*/  HMMA.16816.F32.BF16 R12, R172.reuse, R148, R12 ;  /* 0x00000094ac0c723c */ /* 0x048fe8000004180c */
[----:B------:R-:W-:Y:S04]  /*13150*/  IADD3 R232, R233, c[0x0][0x328], RZ ;  /* 0x0000ca00e9e87a10 */ /* 0x000fe80007ffe0ff */
[----:B------:R-:W-:Y:S01]  /*13160*/  HMMA.16816.F32.BF16 R16, R172, R150, R16 ;  /* 0x00000096ac10723c */ /* 0x000fe20000041810 */
[----:B------:R-:W2:Y:S05]  /*13170*/  LDSM.16.M88.4 R148, [R213+0xd880] ;  /* 0x00d88000d594783b */ /* 0x000eaa0000000200 */
[----:B------:R-:W3:Y:S02]  /*13180*/  LDSM.16.M88.4 R172, [R210+0x14080] ;  /* 0x01408000d2ac783b */ /* 0x000ee40000000200 */
[C---:B----4-:R-:W-:Y:S08]  /*13190*/  HMMA.16816.F32.BF16 R4, R152.reuse, R156, R4 ;  /* 0x0000009c9804723c */ /* 0x050ff00000041804 */
[C---:B------:R-:W-:Y:S01]  /*131a0*/  HMMA.16816.F32.BF16 R8, R152.reuse, R158, R8 ;  /* 0x0000009e9808723c */ /* 0x040fe20000041808 */
[----:B------:R-:W-:Y:S07]  /*131b0*/  LDSM.16.M88.4 R156, [R209+0x14080] ;  /* 0x01408000d19c783b */ /* 0x000fee0000000200 */
[C---:B-----5:R-:W-:Y:S08]  /*131c0*/  HMMA.16816.F32.BF16 R12, R152.reuse, R160, R12 ;  /* 0x000000a0980c723c */ /* 0x060ff0000004180c */
[----:B------:R-:W-:Y:S01]  /*131d0*/  HMMA.16816.F32.BF16 R16, R152, R162, R16 ;  /* 0x000000a29810723c */ /* 0x000fe20000041810 */
[----:B------:R-:W4:Y:S05]  /*131e0*/  LDSM.16.M88.4 R152, [R200] ;  /* 0x00000000c898783b */ /* 0x000f2a0000000200 */
[----:B------:R-:W5:Y:S02]  /*131f0*/  LDSM.16.M88.4 R160, [R208+0xd080] ;  /* 0x00d08000d0a0783b */ /* 0x000f640000000200 */
[C---:B-1----:R-:W-:Y:S08]  /*13200*/  HMMA.16816.F32.BF16 R4, R164.reuse, R168, R4 ;  /* 0x000000a8a404723c */ /* 0x042ff00000041804 */
[C---:B------:R-:W-:Y:S01]  /*13210*/  HMMA.16816.F32.BF16 R8, R164.reuse, R170, R8 ;  /* 0x000000aaa408723c */ /* 0x040fe20000041808 */
[----:B------:R-:W-:Y:S07]  /*13220*/  LDSM.16.M88.4 R168, [R202+0x1000] ;  /* 0x00100000caa8783b */ /* 0x000fee0000000200 */
[C---:B--2---:R-:W-:Y:S08]  /*13230*/  HMMA.16816.F32.BF16 R12, R164.reuse, R148, R12 ;  /* 0x00000094a40c723c */ /* 0x044ff0000004180c */
[----:B------:R-:W-:Y:S01]  /*13240*/  HMMA.16816.F32.BF16 R16, R164, R150, R16 ;  /* 0x00000096a410723c */ /* 0x000fe20000041810 */
[----:B------:R-:W1:Y:S05]  /*13250*/  LDSM.16.M88.4 R148, [R208+0xd880] ;  /* 0x00d88000d094783b */ /* 0x000e6a0000000200 */
[----:B------:R-:W2:Y:S02]  /*13260*/  LDSM.16.M88.4 R164, [R207+0x14080] ;  /* 0x01408000cfa4783b */ /* 0x000ea40000000200 */
[C---:B---3--:R-:W-:Y:S08]  /*13270*/  HMMA.16816.F32.BF16 R4, R172.reuse, R176, R4 ;  /* 0x000000b0ac04723c */ /* 0x048ff00000041804 */
[C---:B------:R-:W-:Y:S01]  /*13280*/  HMMA.16816.F32.BF16 R8, R172.reuse, R178, R8 ;  /* 0x000000b2ac08723c */ /* 0x040fe20000041808 */
[----:B------:R-:W-:Y:S07]  /*13290*/  LDSM.16.M88.4 R176, [R213+0xe080] ;  /* 0x00e08000d5b0783b */ /* 0x000fee0000000200 */
[C---:B----4-:R-:W-:Y:S08]  /*132a0*/  HMMA.16816.F32.BF16 R12, R172.reuse, R152, R12 ;  /* 0x00000098ac0c723c */ /* 0x050ff0000004180c */
[----:B------:R-:W-:Y:S01]  /*132b0*/  HMMA.16816.F32.BF16 R16, R172, R154, R16 ;  /* 0x0000009aac10723c */ /* 0x000fe20000041810 */
[----:B------:R-:W3:Y:S05]  /*132c0*/  LDSM.16.M88.4 R152, [R202+0x1800] ;  /* 0x00180000ca98783b */ /* 0x000eea0000000200 */
[----:B------:R-:W4:Y:S02]  /*132d0*/  LDSM.16.M88.4 R172, [R214+0x18080] ;  /* 0x01808000d6ac783b */ /* 0x000f240000000200 */
[C---:B-----5:R-:W-:Y:S08]  /*132e0*/  HMMA.16816.F32.BF16 R4, R156.reuse, R160, R4 ;  /* 0x000000a09c04723c */ /* 0x060ff00000041804 */
[C---:B------:R-:W-:Y:S01]  /*132f0*/  HMMA.16816.F32.BF16 R8, R156.reuse, R162, R8 ;  /* 0x000000a29c08723c */ /* 0x040fe20000041808 */
[----:B------:R-:W-:Y:S07]  /*13300*/  LDSM.16.M88.4 R160, [R199] ;  /* 0x00000000c7a0783b */ /* 0x000fee0000000200 */
[C---:B-1----:R-:W-:Y:S08]  /*13310*/  HMMA.16816.F32.BF16 R12, R156.reuse, R148, R12 ;  /* 0x000000949c0c723c */ /* 0x042ff0000004180c */
[----:B------:R-:W-:Y:S01]  /*13320*/  HMMA.16816.F32.BF16 R16, R156, R150, R16 ;  /* 0x000000969c10723c */ /* 0x000fe20000041810 */
[----:B------:R-:W1:Y:S05]  /*13330*/  LDSM.16.M88.4 R148, [R213+0xe880] ;  /* 0x00e88000d594783b */ /* 0x000e6a0000000200 */
[----:B------:R-:W5:Y:S02]  /*13340*/  LDSM.16.M88.4 R156, [R210+0x18080] ;  /* 0x01808000d29c783b */ /* 0x000f640000000200 */
[C---:B--2---:R-:W-:Y:S08]  /*13350*/  HMMA.16816.F32.BF16 R4, R164.reuse, R168, R4 ;  /* 0x000000a8a404723c */ /* 0x044ff00000041804 */
[C---:B------:R-:W-:Y:S01]  /*13360*/  HMMA.16816.F32.BF16 R8, R164.reuse, R170, R8 ;  /* 0x000000aaa408723c */ /* 0x040fe20000041808 */
[----:B------:R-:W-:Y:S07]  /*13370*/  LDSM.16.M88.4 R168, [R208+0xe080] ;  /* 0x00e08000d0a8783b */ /* 0x000fee0000000200 */
[C---:B---3--:R-:W-:Y:S08]  /*13380*/  HMMA.16816.F32.BF16 R12, R164.reuse, R152, R12 ;  /* 0x00000098a40c723c */ /* 0x048ff0000004180c */
[----:B------:R-:W-:Y:S01]  /*13390*/  HMMA.16816.F32.BF16 R16, R164, R154, R16 ;  /* 0x0000009aa410723c */ /* 0x000fe20000041810 */
[----:B------:R-:W2:Y:S05]  /*133a0*/  LDSM.16.M88.4 R152, [R198] ;  /* 0x00000000c698783b */ /* 0x000eaa0000000200 */
[----:B------:R-:W3:Y:S02]  /*133b0*/  LDSM.16.M88.4 R164, [R209+0x18080] ;  /* 0x01808000d1a4783b */ /* 0x000ee40000000200 */
[C---:B----4-:R-:W-:Y:S08]  /*133c0*/  HMMA.16816.F32.BF16 R4, R172.reuse, R176, R4 ;  /* 0x000000b0ac04723c */ /* 0x050ff00000041804 */
[C---:B------:R-:W-:Y:S01]  /*133d0*/  HMMA.16816.F32.BF16 R8, R172.reuse, R178, R8 ;  /* 0x000000b2ac08723c */ /* 0x040fe20000041808 */
[----:B------:R-:W-:Y:S07]  /*133e0*/  LDSM.16.M88.4 R176, [R202+0x2000] ;  /* 0x00200000cab0783b */ /* 0x000fee0000000200 */
[C---:B-1----:R-:W-:Y:S08]  /*133f0*/  HMMA.16816.F32.BF16 R12, R172.reuse, R148, R12 ;  /* 0x00000094ac0c723c */ /* 0x042ff0000004180c */
[----:B------:R-:W-:Y:S01]  /*13400*/  HMMA.16816.F32.BF16 R16, R172, R150, R16 ;  /* 0x00000096ac10723c */ /* 0x000fe20000041810 */
[----:B------:R-:W1:Y:S05]  /*13410*/  LDSM.16.M88.4 R148, [R208+0xe880] ;  /* 0x00e88000d094783b */ /* 0x000e6a0000000200 */
[----:B------:R-:W4:Y:S02]  /*13420*/  LDSM.16.M88.4 R172, [R207+0x18080] ;  /* 0x01808000cfac783b */ /* 0x000f240000000200 */
[C---:B-----5:R-:W-:Y:S08]  /*13430*/  HMMA.16816.F32.BF16 R4, R156.reuse, R160, R4 ;  /* 0x000000a09c04723c */ /* 0x060ff00000041804 */
[C---:B------:R-:W-:Y:S01]  /*13440*/  HMMA.16816.F32.BF16 R8, R156.reuse, R162, R8 ;  /* 0x000000a29c08723c */ /* 0x040fe20000041808 */
[----:B------:R-:W-:Y:S07]  /*13450*/  LDSM.16.M88.4 R160, [R213+0xf080] ;  /* 0x00f08000d5a0783b */ /* 0x000fee0000000200 */
[C---:B--2---:R-:W-:Y:S08]  /*13460*/  HMMA.16816.F32.BF16 R12, R156.reuse, R152, R12 ;  /* 0x000000989c0c723c */ /* 0x044ff0000004180c */
[----:B------:R-:W-:Y:S01]  /*13470*/  HMMA.16816.F32.BF16 R16, R156, R154, R16 ;  /* 0x0000009a9c10723c */ /* 0x000fe20000041810 */
[----:B------:R-:W2:Y:S05]  /*13480*/  LDSM.16.M88.4 R152, [R202+0x2800] ;  /* 0x00280000ca98783b */ /* 0x000eaa0000000200 */
[----:B------:R-:W5:Y:S02]  /*13490*/  LDSM.16.M88.4 R156, [R214+0x1c080] ;  /* 0x01c08000d69c783b */ /* 0x000f640000000200 */
[C---:B---3--:R-:W-:Y:S08]  /*134a0*/  HMMA.16816.F32.BF16 R4, R164.reuse, R168, R4 ;  /* 0x000000a8a404723c */ /* 0x048ff00000041804 */
[C---:B------:R-:W-:Y:S01]  /*134b0*/  HMMA.16816.F32.BF16 R8, R164.reuse, R170, R8 ;  /* 0x000000aaa408723c */ /* 0x040fe20000041808 */
[----:B------:R-:W-:Y:S07]  /*134c0*/  LDSM.16.M88.4 R168, [R197] ;  /* 0x00000000c5a8783b */ /* 0x000fee0000000200 */
[C---:B-1----:R-:W-:Y:S08]  /*134d0*/  HMMA.16816.F32.BF16 R12, R164.reuse, R148, R12 ;  /* 0x00000094a40c723c */ /* 0x042ff0000004180c */
[----:B------:R-:W-:Y:S01]  /*134e0*/  HMMA.16816.F32.BF16 R16, R164, R150, R16 ;  /* 0x00000096a410723c */ /* 0x000fe20000041810 */
[----:B------:R-:W1:Y:S05]  /*134f0*/  LDSM.16.M88.4 R148, [R213+0xf880] ;  /* 0x00f88000d594783b */ /* 0x000e6a0000000200 */
[----:B------:R-:W3:Y:S02]  /*13500*/  LDSM.16.M88.4 R164, [R210+0x1c080] ;  /* 0x01c08000d2a4783b */ /* 0x000ee40000000200 */
[C---:B----4-:R-:W-:Y:S08]  /*13510*/  HMMA.16816.F32.BF16 R4, R172.reuse, R176, R4 ;  /* 0x000000b0ac04723c */ /* 0x050ff00000041804 */
[C---:B------:R-:W-:Y:S01]  /*13520*/  HMMA.16816.F32.BF16 R8, R172.reuse, R178, R8 ;  /* 0x000000b2ac08723c */ /* 0x040fe20000041808 */
[----:B------:R-:W-:Y:S07]  /*13530*/  LDSM.16.M88.4 R176, [R208+0xf080] ;  /* 0x00f08000d0b0783b */ /* 0x000fee0000000200 */
[C---:B--2---:R-:W-:Y:S08]  /*13540*/  HMMA.16816.F32.BF16 R12, R172.reuse, R152, R12 ;  /* 0x00000098ac0c723c */ /* 0x044ff0000004180c */
[----:B------:R-:W-:Y:S01]  /*13550*/  HMMA.16816.F32.BF16 R16, R172, R154, R16 ;  /* 0x0000009aac10723c */ /* 0x000fe20000041810 */
[----:B------:R-:W2:Y:S05]  /*13560*/  LDSM.16.M88.4 R152, [R196] ;  /* 0x00000000c498783b */ /* 0x000eaa0000000200 */
[----:B------:R-:W4:Y:S02]  /*13570*/  LDSM.16.M88.4 R172, [R209+0x1c080] ;  /* 0x01c08000d1ac783b */ /* 0x000f240000000200 */
[C---:B-----5:R-:W-:Y:S08]  /*13580*/  HMMA.16816.F32.BF16 R4, R156.reuse, R160, R4 ;  /* 0x000000a09c04723c */ /* 0x060ff00000041804 */
[C---:B------:R-:W-:Y:S01]  /*13590*/  HMMA.16816.F32.BF16 R8, R156.reuse, R162, R8 ;  /* 0x000000a29c08723c */ /* 0x040fe20000041808 */
[----:B------:R-:W-:Y:S07]  /*135a0*/  LDSM.16.M88.4 R160, [R202+0x3000] ;  /* 0x00300000caa0783b */ /* 0x000fee0000000200 */
[C---:B-1----:R-:W-:Y:S08]  /*135b0*/  HMMA.16816.F32.BF16 R12, R156.reuse, R148, R12 ;  /* 0x000000949c0c723c */ /* 0x042ff0000004180c */
[----:B------:R-:W-:Y:S01]  /*135c0*/  HMMA.16816.F32.BF16 R16, R156, R150, R16 ;  /* 0x000000969c10723c */ /* 0x000fe20000041810 */
[----:B------:R-:W1:Y:S05]  /*135d0*/  LDSM.16.M88.4 R148, [R208+0xf880] ;  /* 0x00f88000d094783b */ /* 0x000e6a0000000200 */
[----:B------:R-:W5:Y:S02]  /*135e0*/  LDSM.16.M88.4 R156, [R207+0x1c080] ;  /* 0x01c08000cf9c783b */ /* 0x000f640000000200 */
[C---:B---3--:R-:W-:Y:S08]  /*135f0*/  HMMA.16816.F32.BF16 R4, R164.reuse, R168, R4 ;  /* 0x000000a8a404723c */ /* 0x048ff00000041804 */
[C---:B------:R-:W-:Y:S08]  /*13600*/  HMMA.16816.F32.BF16 R8, R164.reuse, R170, R8 ;  /* 0x000000aaa408723c */ /* 0x040ff00000041808 */
[C---:B--2---:R-:W-:Y:S08]  /*13610*/  HMMA.16816.F32.BF16 R12, R164.reuse, R152, R12 ;  /* 0x00000098a40c723c */ /* 0x044ff0000004180c */
[----:B------:R-:W-:Y:S08]  /*13620*/  HMMA.16816.F32.BF16 R16, R164, R154, R16 ;  /* 0x0000009aa410723c */ /* 0x000ff00000041810 */
[C---:B----4-:R-:W-:Y:S08]  /*13630*/  HMMA.16816.F32.BF16 R4, R172.reuse, R176, R4 ;  /* 0x000000b0ac04723c */ /* 0x050ff00000041804 */
[C---:B------:R-:W-:Y:S08]  /*13640*/  HMMA.16816.F32.BF16 R8, R172.reuse, R178, R8 ;  /* 0x000000b2ac08723c */ /* 0x040ff00000041808 */
[C---:B-1----:R-:W-:Y:S08]  /*13650*/  HMMA.16816.F32.BF16 R12, R172.reuse, R148, R12 ;  /* 0x00000094ac0c723c */ /* 0x042ff0000004180c */
[----:B------:R-:W-:Y:S01]  /*13660*/  HMMA.16816.F32.BF16 R16, R172, R150, R16 ;  /* 0x00000096ac10723c */ /* 0x000fe20000041810 */
[----:B------:R-:W1:Y:S01]  /*13670*/  LDSM.16.M88.4 R148, [R202+0x3800] ;  /* 0x00380000ca94783b */ /* 0x000e620000000200 */
[----:B------:R-:W-:Y:S04]  /*13680*/  DEPBAR.LE SB0, 0x0 ;  /* 0x000080000000791a */ /* 0x000fe80000000000 */
[----:B------:R-:W-:Y:S02]  /*13690*/  BAR.SYNC.DEFER_BLOCKING 0x0 ;  /* 0x0000000000007b1d */ /* 0x000fe40000010000 */
[C---:B-----5:R-:W-:Y:S08]  /*136a0*/  HMMA.16816.F32.BF16 R4, R156.reuse, R160, R4 ;  /* 0x000000a09c04723c */ /* 0x060ff00000041804 */
[C---:B------:R-:W-:Y:S11]  /*136b0*/  HMMA.16816.F32.BF16 R8, R156.reuse, R162, R8 ;  /* 0x000000a29c08723c */ /* 0x040ff60000041808 */
[----:B------:R-:W-:Y:S05]  /*136c0*/  @!UPT UIADD3 URZ, URZ, URZ, URZ ;  /* 0x0000003f3f3ff290 */ /* 0x000fea000fffe03f */
[----:B------:R-:W-:Y:S02]  /*136d0*/  FMUL.FTZ R181, R4, c[0x0][0x320] ;  /* 0x0000c80004b57a20 */ /* 0x000fe40000410000 */
[----:B------:R-:W-:Y:S02]  /*136e0*/  FMUL.FTZ R182, R5, c[0x0][0x320] ;  /* 0x0000c80005b67a20 */ /* 0x000fe40000410000 */
[----:B------:R-:W-:Y:S02]  /*136f0*/  FMUL.FTZ R0, R6, c[0x0][0x320] ;  /* 0x0000c80006007a20 */ /* 0x000fe40000410000 */
[----:B------:R-:W2:Y:S01]  /*13700*/  MUFU.TANH R181, R181 ;  /* 0x000000b500b57308 */ /* 0x000ea20000002400 */
[----:B------:R-:W-:Y:S01]  /*13710*/  @!PT LDS RZ, [RZ] ;  /* 0x00000000fffff984 */ /* 0x000fe20000000800 */
[----:B------:R-:W-:Y:S01]  /*13720*/  @!PT LDS RZ, [RZ] ;  /* 0x00000000fffff984 */ /* 0x000fe20000000800 */
[----:B------:R-:W-:Y:S01]  /*13730*/  @!PT LDS RZ, [RZ] ;  /* 0x00000000fffff984 */ /* 0x000fe20000000800 */
[----:B------:R3:W-:Y:S01]  /*13740*/  @P3 LDGSTS.E.BYPASS.LTC128B.128 [R218+0xc080], [R230.64], !P6 ;  /* 0x0c080000e6da3fae */ /* 0x0007e2000f101d5e */
[----:B------:R-:W-:Y:S01]  /*13750*/  LOP3.LUT P3, RZ, R215, 0x4, RZ, 0xc0, !PT ;  /* 0x00000004d7ff7812 */ /* 0x000fe2000786c0ff */
[C---:B-1----:R-:W-:Y:S03]  /*13760*/  HMMA.16816.F32.BF16 R12, R156.reuse, R148, R12 ;  /* 0x000000949c0c723c */ /* 0x042fe6000004180c */
[----:B------:R-:W-:Y:S02]  /*13770*/  FMUL.FTZ R180, R7, c[0x0][0x320] ;  /* 0x0000c80007b47a20 */ /* 0x000fe40000410000 */
[----:B------:R-:W-:Y:S02]  /*13780*/  FMUL.FTZ R183, R8, c[0x0][0x320] ;  /* 0x0000c80008b77a20 */ /* 0x000fe40000410000 */
[----:B------:R-:W1:Y:S01]  /*13790*/  MUFU.TANH R182, R182 ;  /* 0x000000b600b67308 */ /* 0x000e620000002400 */
[----:B------:R-:W-:Y:S04]  /*137a0*/  HMMA.16816.F32.BF16 R16, R156, R150, R16 ;  /* 0x000000969c10723c */ /* 0x000fe80000041810 */
[----:B------:R3:W-:Y:S01]  /*137b0*/  @P2 LDGSTS.E.BYPASS.LTC128B.128 [R218+0xd080], [R230.64+0x80], !P3 ;  /* 0x0d080080e6da2fae */ /* 0x0007e2000d901d5e */
[----:B------:R-:W-:Y:S02]  /*137c0*/  FMUL.FTZ R186, R9, c[0x0][0x320] ;  /* 0x0000c80009ba7a20 */ /* 0x000fe40000410000 */
[----:B------:R-:W-:Y:S02]  /*137d0*/  FMUL.FTZ R184, R10, c[0x0][0x320] ;  /* 0x0000c8000ab87a20 */ /* 0x000fe40000410000 */
[----:B------:R-:W4:Y:S01]  /*137e0*/  MUFU.TANH R0, R0 ;  /* 0x0000000000007308 */ /* 0x000f220000002400 */
[----:B------:R3:W-:Y:S02]  /*137f0*/  @P1 LDGSTS.E.BYPASS.LTC128B.128 [R218+0xe080], [R230.64+0x100], !P5 ;  /* 0x0e080100e6da1fae */ /* 0x0007e4000e901d5e */
[----:B------:R-:W-:Y:S03]  /*13800*/  FMUL.FTZ R185, R11, c[0x0][0x320] ;  /* 0x0000c8000bb97a20 */ /* 0x000fe60000410000 */
[----:B------:R3:W-:Y:S01]  /*13810*/  @P0 LDGSTS.E.BYPASS.LTC128B.128 [R218+0xf080], [R230.64+0x180], !P4 ;  /* 0x0f080180e6da0fae */ /* 0x0007e2000e101d5e */
[----:B------:R-:W-:Y:S01]  /*13820*/  FMUL.FTZ R187, R12, c[0x0][0x320] ;  /* 0x0000c8000cbb7a20 */ /* 0x000fe20000410000 */
[----:B------:R-:W-:Y:S01]  /*13830*/  PLOP3.LUT P0, PT, PT, PT, UP2, 0x40, 0x0 ;  /* 0x000000000000781c */ /* 0x000fe20003f0e828 */
[----:B------:R-:W-:Y:S01]  /*13840*/  FMUL.FTZ R192, R13, c[0x0][0x320] ;  /* 0x0000c8000dc07a20 */ /* 0x000fe20000410000 */
[----:B------:R-:W1:Y:S01]  /*13850*/  MUFU.TANH R180, R180 ;  /* 0x000000b400b47308 */ /* 0x000e620000002400 */
[----:B------:R-:W0:Y:S01]  /*13860*/  LDGDEPBAR ;  /* 0x00000000000079af */ /* 0x000e220000000000 */
[----:B------:R-:W-:Y:S02]  /*13870*/  FMUL.FTZ R189, R14, c[0x0][0x320] ;  /* 0x0000c8000ebd7a20 */ /* 0x000fe40000410000 */
[----:B------:R-:W-:Y:S02]  /*13880*/  FMUL.FTZ R188, R15, c[0x0][0x320] ;  /* 0x0000c8000fbc7a20 */ /* 0x000fe40000410000 */
[----:B------:R-:W-:Y:S02]  /*13890*/  FMUL.FTZ R194, R16, c[0x0][0x320] ;  /* 0x0000c80010c27a20 */ /* 0x000fe40000410000 */
[----:B------:R-:W-:Y:S02]  /*138a0*/  FMUL.FTZ R193, R17, c[0x0][0x320] ;  /* 0x0000c80011c17a20 */ /* 0x000fe40000410000 */
[----:B------:R-:W1:Y:S01]  /*138b0*/  MUFU.TANH R183, R183 ;  /* 0x000000b700b77308 */ /* 0x000e620000002400 */
[----:B------:R-:W-:Y:S02]  /*138c0*/  FMUL.FTZ R191, R18, c[0x0][0x320] ;  /* 0x0000c80012bf7a20 */ /* 0x000fe40000410000 */
[----:B------:R-:W-:Y:S07]  /*138d0*/  FMUL.FTZ R190, R19, c[0x0][0x320] ;  /* 0x0000c80013be7a20 */ /* 0x000fee0000410000 */
[----:B------:R-:W1:Y:S01]  /*138e0*/  MUFU.TANH R186, R186 ;  /* 0x000000ba00ba7308 */ /* 0x000e620000002400 */
[----:B---3--:R-:W-:Y:S01]  /*138f0*/  IADD3 R230, R233, UR7, RZ ;  /* 0x00000007e9e67c10 */ /* 0x008fe2000fffe0ff */
[--C-:B------:R-:W-:Y:S04]  /*13900*/  IMAD.IADD R233, R232, 0x1, R235.reuse ;  /* 0x00000001e8e97824 */ /* 0x100fe800078e02eb */
[----:B------:R-:W-:Y:S04]  /*13910*/  IMAD.IADD R231, R230, 0x1, R235 ;  /* 0x00000001e6e77824 */ /* 0x000fe800078e02eb */
        /* <DEDUP_REMOVED lines=11> */
[----:B--234-:R-:W-:Y:S01]  /*139d0*/  IMAD.U32 R4, RZ, RZ, UR28 ;  /* 0x0000001cff047e24 */ /* 0x01cfe2000f8e00ff */
        /* <DEDUP_REMOVED lines=13> */
.L_x_430:
[----:B------:R-:W-:Y:S04]  /*13ab0*/  MOV R4, c[0x0][0x32c] ;  /* 0x0000cb0000047a02 */ /* 0x000fe80000000f00 */
[----:B------:R-:W-:Y:S11]  /*13ac0*/  ISETP.NE.AND P0, PT, R4, 0x1, PT ;  /* 0x000000010400780c */ /* 0x000ff60003f05270 */
[----:B------:R-:W-:Y:S02]  /*13ad0*/  @!UPT UIADD3 URZ, URZ, URZ, URZ ;  /* 0x0000003f3f3ff290 */ /* 0x000fe4000fffe03f */
[----:B------:R-:W-:Y:S05]  /*13ae0*/  @P0 IMAD.HI.U32 R4, R6, c[0x0][0x330], RZ ;  /* 0x0000cc0006040a27 */ /* 0x000fea00078e00ff */
[----:B------:R-:W-:Y:S02]  /*13af0*/  @P0 SHF.R.U32.HI R6, RZ, c[0x0][0x334], R4 ;  /* 0x0000cd00ff060a19 */ /* 0x000fe40000011604 */
.L_x_431:
[----:B------:R-:W-:Y:S05]  /*13b00*/  BSYNC B0 ;  /* 0x0000000000007941 */ /* 0x000fea0003800000 */
.L_x_429:
[----:B------:R-:W-:Y:S04]  /*13b10*/  IMAD R5, R6, c[0x0][0x32c], -R195 ;  /* 0x0000cb0006057a24 */ /* 0x000fe800078e0ac3 */
[----:B------:R-:W-:Y:S05]  /*13b20*/  IMAD.IADD R6, R5, 0x1, -R224 ;  /* 0x0000000105067824 */ /* 0x000fea00078e0ae0 */
[----:B------:R-:W-:Y:S02]  /*13b30*/  IADD3 R4, R6, c[0x0][0x32c], RZ ;  /* 0x0000cb0006047a10 */ /* 0x000fe40007ffe0ff */
[----:B------:R-:W-:Y:S02]  /*13b40*/  IMNMX R231, R231, R6, !PT ;  /* 0x00000006e7e77217 */ /* 0x000fe40007800200 */
[----:B------:R-:W-:Y:S02]  /*13b50*/  IMNMX R233, R233, R4, PT ;  /* 0x00000004e9e97217 */ /* 0x000fe40003800200 */
.L_x_428:
[----:B--234-:R-:W-:Y:S01]  /*13b60*/  UISETP.GT.AND UP0, UPT, UR13, -0x1, UPT ;  /* 0xffffffff0d00788c */ /* 0x01cfe2000bf04270 */
[----:B------:R-:W2:Y:S05]  /*13b70*/  SHFL.IDX PT, R7, R234, 0x1, 0x1c1f ;  /* 0x003c1f00ea077f89 */ /* 0x000eaa00000e0000 */
[----:B------:R-:W-:Y:S02]  /*13b80*/  PLOP3.LUT P1, PT, PT, PT, UP0, 0x80, 0x0 ;  /* 0x000000000000781c */ /* 0x000fe40003f2f008 */
[----:B------:R-:W-:Y:S02]  /*13b90*/  PLOP3.LUT P0, PT, PT, PT, UP0, 0x80, 0x0 ;  /* 0x000000000000781c */ /* 0x000fe40003f0f008 */
[C---:B------:R-:W-:Y:S02]  /*13ba0*/  ISETP.GT.AND P1, PT, R231.reuse, RZ, P1 ;  /* 0x000000ffe700720c */ /* 0x040fe40000f24270 */
[----:B------:R-:W-:Y:S02]  /*13bb0*/  ISETP.GT.AND P0, PT, R231, 0x1, P0 ;  /* 0x00000001e700780c */ /* 0x000fe40000704270 */
[C---:B------:R-:W-:Y:S02]  /*13bc0*/  ISETP.LT.OR P1, PT, R233.reuse, 0x1, P1 ;  /* 0x00000001e900780c */ /* 0x040fe40000f21670 */
[----:B------:R-:W-:Y:S02]  /*13bd0*/  ISETP.LT.OR P0, PT, R233, 0x2, P0 ;  /* 0x00000002e900780c */ /* 0x000fe40000701670 */
[----:B------:R-:W-:Y:S02]  /*13be0*/  PLOP3.LUT P2, PT, PT, PT, UP0, 0x80, 0x0 ;  /* 0x000000000000781c */ /* 0x000fe40003f4f008 */
[----:B------:R-:W-:Y:S02]  /*13bf0*/  FSEL R10, R181, -INF , !P1 ;  /* 0xff800000b50a7808 */ /* 0x000fe40004800000 */
[----:B------:R-:W-:Y:S02]  /*13c00*/  PLOP3.LUT P1, PT, PT, PT, UP0, 0x80, 0x0 ;  /* 0x000000000000781c */ /* 0x000fe40003f2f008 */
[----:B-1----:R-:W-:Y:S01]  /*13c10*/  FSEL R182, R182, -INF , !P0 ;  /* 0xff800000b6b67808 */ /* 0x002fe20004000000 */
[--C-:B--2---:R-:W-:Y:S01]  /*13c20*/  IMAD.IADD R4, R232, 0x1, R7.reuse ;  /* 0x00000001e8047824 */ /* 0x104fe200078e0207 */
[----:B------:R-:W-:Y:S01]  /*13c30*/  PLOP3.LUT P0, PT, PT, PT, UP0, 0x80, 0x0 ;  /* 0x000000000000781c */ /* 0x000fe20003f0f008 */
[----:B------:R-:W-:Y:S01]  /*13c40*/  IMAD.IADD R5, R230, 0x1, R7 ;  /* 0x00000001e6057824 */ /* 0x000fe200078e0207 */
[C---:B------:R-:W-:Y:S02]  /*13c50*/  ISETP.GT.AND P2, PT, R231.reuse, 0x8, P2 ;  /* 0x00000008e700780c */ /* 0x040fe40001744270 */
[C---:B------:R-:W-:Y:S02]  /*13c60*/  ISETP.GT.AND P1, PT, R231.reuse, 0x9, P1 ;  /* 0x00000009e700780c */ /* 0x040fe40000f24270 */
[----:B------:R-:W-:Y:S02]  /*13c70*/  ISETP.GT.AND P0, PT, R231, 0x10, P0 ;  /* 0x00000010e700780c */ /* 0x000fe40000704270 */
[C---:B------:R-:W-:Y:S02]  /*13c80*/  ISETP.LT.OR P2, PT, R233.reuse, 0x9, P2 ;  /* 0x00000009e900780c */ /* 0x040fe40001741670 */
[C---:B------:R-:W-:Y:S02]  /*13c90*/  ISETP.LT.OR P1, PT, R233.reuse, 0xa, P1 ;  /* 0x0000000ae900780c */ /* 0x040fe40000f21670 */
[----:B------:R-:W-:Y:S02]  /*13ca0*/  ISETP.LT.OR P0, PT, R233, 0x11, P0 ;  /* 0x00000011e900780c */ /* 0x000fe40000701670 */
[----:B------:R-:W-:Y:S02]  /*13cb0*/  FSEL R8, R183, -INF , !P2 ;  /* 0xff800000b7087808 */ /* 0x000fe40005000000 */
[----:B------:R-:W-:Y:S02]  /*13cc0*/  PLOP3.LUT P2, PT, PT, PT, UP0, 0x80, 0x0 ;  /* 0x000000000000781c */ /* 0x000fe40003f4f008 */
[----:B------:R-:W-:Y:S02]  /*13cd0*/  FSEL R6, R186, -INF , !P1 ;  /* 0xff800000ba067808 */ /* 0x000fe40004800000 */
[----:B------:R-:W-:Y:S02]  /*13ce0*/  PLOP3.LUT P1, PT, PT, PT, UP0, 0x80, 0x0 ;  /* 0x000000000000781c */ /* 0x000fe40003f2f008 */
[----:B------:R-:W-:Y:S02]  /*13cf0*/  FSEL R168, R187, -INF , !P0 ;  /* 0xff800000bba87808 */ /* 0x000fe40004000000 */
[----:B------:R-:W-:Y:S02]  /*13d00*/  PLOP3.LUT P0, PT, PT, PT, UP0, 0x80, 0x0 ;  /* 0x000000000000781c */ /* 0x000fe40003f0f008 */
[C---:B------:R-:W-:Y:S02]  /*13d10*/  ISETP.GT.AND P2, PT, R231.reuse, 0x11, P2 ;  /* 0x00000011e700780c */ /* 0x040fe40001744270 */
[C---:B------:R-:W-:Y:S02]  /*13d20*/  ISETP.GT.AND P1, PT, R231.reuse, 0x18, P1 ;  /* 0x00000018e700780c */ /* 0x040fe40000f24270 */
[----:B------:R-:W-:Y:S02]  /*13d30*/  ISETP.GT.AND P0, PT, R231, 0x19, P0 ;  /* 0x00000019e700780c */ /* 0x000fe40000704270 */
[C---:B------:R-:W-:Y:S02]  /*13d40*/  ISETP.LT.OR P3, PT, R233.reuse, 0x12, P2 ;  /* 0x00000012e900780c */ /* 0x040fe40001761670 */
[C---:B------:R-:W-:Y:S02]  /*13d50*/  ISETP.LT.OR P2, PT, R233.reuse, 0x19, P1 ;  /* 0x00000019e900780c */ /* 0x040fe40000f41670 */
[----:B------:R-:W-:Y:S02]  /*13d60*/  ISETP.LT.OR P1, PT, R233, 0x1a, P0 ;  /* 0x0000001ae900780c */ /* 0x000fe40000721670 */
[----:B------:R-:W-:Y:S02]  /*13d70*/  PLOP3.LUT P0, PT, PT, PT, UP2, 0x40, 0x0 ;  /* 0x000000000000781c */ /* 0x000fe40003f0e828 */
[----:B------:R-:W-:Y:S02]  /*13d80*/  FSEL R166, R192, -INF , !P3 ;  /* 0xff800000c0a67808 */ /* 0x000fe40005800000 */
[----:B------:R-:W-:Y:S02]  /*13d90*/  FSEL R164, R194, -INF , !P2 ;  /* 0xff800000c2a47808 */ /* 0x000fe40005000000 */
[----:B------:R-:W-:Y:S07]  /*13da0*/  FSEL R162, R193, -INF , !P1 ;  /* 0xff800000c1a27808 */ /* 0x000fee0004800000 */
        /* <DEDUP_REMOVED lines=15> */
.L_x_434:
[----:B------:R-:W-:Y:S04]  /*13ea0*/  MOV R7, c[0x0][0x32c] ;  /* 0x0000cb0000077a02 */ /* 0x000fe80000000f00 */
[----:B------:R-:W-:Y:S11]  /*13eb0*/  ISETP.NE.AND P0, PT, R7, 0x1, PT ;  /* 0x000000010700780c */ /* 0x000ff60003f05270 */
[----:B------:R-:W-:Y:S02]  /*13ec0*/  @!UPT UIADD3 URZ, URZ, URZ, URZ ;  /* 0x0000003f3f3ff290 */ /* 0x000fe4000fffe03f */
[----:B------:R-:W-:Y:S05]  /*13ed0*/  @P0 IMAD.HI.U32 R7, R12, c[0x0][0x330], RZ ;  /* 0x0000cc000c070a27 */ /* 0x000fea00078e00ff */
[----:B------:R-:W-:Y:S02]  /*13ee0*/  @P0 SHF.R.U32.HI R12, RZ, c[0x0][0x334], R7 ;  /* 0x0000cd00ff0c0a19 */ /* 0x000fe40000011607 */
.L_x_435:
[----:B------:R-:W-:Y:S05]  /*13ef0*/  BSYNC B0 ;  /* 0x0000000000007941 */ /* 0x000fea0003800000 */
.L_x_433:
[----:B------:R-:W-:Y:S04]  /*13f00*/  IMAD R195, R12, c[0x0][0x32c], -R195 ;  /* 0x0000cb000cc37a24 */ /* 0x000fe800078e0ac3 */
[----:B------:R-:W-:Y:S05]  /*13f10*/  IMAD.IADD R12, R195, 0x1, -R224 ;  /* 0x00000001c30c7824 */ /* 0x000fea00078e0ae0 */
[----:B------:R-:W-:Y:S02]  /*13f20*/  IADD3 R7, R12, c[0x0][0x32c], RZ ;  /* 0x0000cb000c077a10 */ /* 0x000fe40007ffe0ff */
[----:B------:R-:W-:Y:S02]  /*13f30*/  IMNMX R5, R5, R12, !PT ;  /* 0x0000000c05057217 */ /* 0x000fe40007800200 */
[----:B------:R-:W-:Y:S02]  /*13f40*/  IMNMX R4, R4, R7, PT ;  /* 0x0000000704047217 */ /* 0x000fe40003800200 */
.L_x_432:
[----:B------:R-:W-:Y:S01]  /*13f50*/  FMNMX.FTZ R7, R10, R3, !PT ;  /* 0x000000030a077209 */ /* 0x000fe20007810000 */
[----:B------:R-:W-:Y:S01]  /*13f60*/  LDSM.16.MT88.4 R156, [R206+0x8080] ;  /* 0x00808000ce9c783b */ /* 0x000fe20000004200 */
[----:B------:R-:W-:Y:S02]  /*13f70*/  PLOP3.LUT P0, PT, PT, PT, UP0, 0x80, 0x0 ;  /* 0x000000000000781c */ /* 0x000fe40003f0f008 */
[----:B------:R-:W-:Y:S02]  /*13f80*/  FMNMX.FTZ R7, R182, R7, !PT ;  /* 0x00000007b6077209 */ /* 0x000fe40007810000 */
[C---:B------:R-:W-:Y:S02]  /*13f90*/  ISETP.GT.AND P0, PT, R5.reuse, RZ, P0 ;  /* 0x000000ff0500720c */ /* 0x040fe40000704270 */
[----:B------:R-:W-:Y:S01]  /*13fa0*/  FMNMX.FTZ R7, R8, R7, !PT ;  /* 0x0000000708077209 */ /* 0x000fe20007810000 */
[----:B------:R-:W-:Y:S01]  /*13fb0*/  LDSM.16.MT88.4 R172, [R204+0x9880] ;  /* 0x00988000ccac783b */ /* 0x000fe20000004200 */
[----:B------:R-:W-:Y:S02]  /*13fc0*/  ISETP.LT.OR P0, PT, R4, 0x1, P0 ;  /* 0x000000010400780c */ /* 0x000fe40000701670 */
[----:B------:R-:W-:Y:S02]  /*13fd0*/  FMNMX.FTZ R7, R6, R7, !PT ;  /* 0x0000000706077209 */ /* 0x000fe40007810000 */
[----:B------:R-:W-:Y:S02]  /*13fe0*/  PLOP3.LUT P1, PT, PT, PT, UP0, 0x80, 0x0 ;  /* 0x000000000000781c */ /* 0x000fe40003f2f008 */
[----:B------:R-:W-:Y:S01]  /*13ff0*/  FMNMX.FTZ R7, R168, R7, !PT ;  /* 0x00000007a8077209 */ /* 0x000fe20007810000 */
[----:B------:R-:W-:Y:S01]  /*14000*/  LDSM.16.MT88.4 R176, [R211+0xa880] ;  /* 0x00a88000d3b0783b */ /* 0x000fe20000004200 */
[----:B------:R-:W-:Y:S02]  /*14010*/  FSEL R15, R0, -INF , !P0 ;  /* 0xff800000000f7808 */ /* 0x000fe40004000000 */
[----:B------:R-:W-:Y:S02]  /*14020*/  FMNMX.FTZ R7, R166, R7, !PT ;  /* 0x00000007a6077209 */ /* 0x000fe40007810000 */
[C---:B------:R-:W-:Y:S02]  /*14030*/  ISETP.GT.AND P2, PT, R5.reuse, 0x1, P1 ;  /* 0x000000010500780c */ /* 0x040fe40000f44270 */
[----:B------:R-:W-:Y:S01]  /*14040*/  FMNMX.FTZ R7, R164, R7, !PT ;  /* 0x00000007a4077209 */ /* 0x000fe20007810000 */
[----:B------:R-:W-:Y:S01]  /*14050*/  LDSM.16.MT88.4 R192, [R206+0xb880] ;  /* 0x00b88000cec0783b */ /* 0x000fe20000004200 */
[----:B------:R-:W-:Y:S02]  /*14060*/  PLOP3.LUT P1, PT, PT, PT, UP0, 0x80, 0x0 ;  /* 0x000000000000781c */ /* 0x000fe40003f2f008 */
[----:B------:R-:W-:Y:S02]  /*14070*/  FMNMX.FTZ R0, R162, R7, !PT ;  /* 0x00000007a2007209 */ /* 0x000fe40007810000 */
[----:B------:R-:W-:Y:S02]  /*14080*/  ISETP.LT.OR P3, PT, R4, 0x2, P2 ;  /* 0x000000020400780c */ /* 0x000fe40001761670 */
[----:B------:R-:W-:Y:S01]  /*14090*/  ISETP.GT.AND P2, PT, R5, 0x8, P1 ;  /* 0x000000080500780c */ /* 0x000fe20000f44270 */
[----:B------:R-:W1:Y:S01]  /*140a0*/  SHFL.BFLY PT, R7, R0, 0x2, 0x1f ;  /* 0x0c401f0000077f89 */ /* 0x000e6200000e0000 */
[----:B------:R-:W-:Y:S02]  /*140b0*/  PLOP3.LUT P0, PT, PT, PT, UP0, 0x80, 0x0 ;  /* 0x000000000000781c */ /* 0x000fe40003f0f008 */
[----:B------:R-:W-:Y:S02]  /*140c0*/  FSEL R13, R180, -INF , !P3 ;  /* 0xff800000b40d7808 */ /* 0x000fe40005800000 */
[----:B------:R-:W-:Y:S02]  /*140d0*/  FMNMX.FTZ R12, R15, R2, !PT ;  /* 0x000000020f0c7209 */ /* 0x000fe40007810000 */
[----:B------:R-:W-:Y:S02]  /*140e0*/  ISETP.LT.OR P2, PT, R4, 0x9, P2 ;  /* 0x000000090400780c */ /* 0x000fe40001741670 */
[----:B------:R-:W-:Y:S02]  /*140f0*/  ISETP.GT.AND P0, PT, R5, 0x9, P0 ;  /* 0x000000090500780c */ /* 0x000fe40000704270 */
[----:B------:R-:W-:Y:S02]  /*14100*/  PLOP3.LUT P1, PT, PT, PT, UP0, 0x80, 0x0 ;  /* 0x000000000000781c */ /* 0x000fe40003f2f008 */
[----:B------:R-:W-:Y:S02]  /*14110*/  FSEL R11, R184, -INF , !P2 ;  /* 0xff800000b80b7808 */ /* 0x000fe40005000000 */
[----:B------:R-:W-:Y:S02]  /*14120*/  FMNMX.FTZ R12, R13, R12, !PT ;  /* 0x0000000c0d0c7209 */ /* 0x000fe40007810000 */
[C---:B------:R-:W-:Y:S02]  /*14130*/  ISETP.LT.OR P0, PT, R4.reuse, 0xa, P0 ;  /* 0x0000000a0400780c */ /* 0x040fe40000701670 */
[----:B------:R-:W-:Y:S02]  /*14140*/  ISETP.GT.AND P1, PT, R5, 0x10, P1 ;  /* 0x000000100500780c */ /* 0x000fe40000f24270 */
[----:B------:R-:W-:Y:S02]  /*14150*/  PLOP3.LUT P2, PT, PT, PT, UP0, 0x80, 0x0 ;  /* 0x000000000000781c */ /* 0x000fe40003f4f008 */
[----:B------:R-:W-:Y:S02]  /*14160*/  FSEL R9, R185, -INF , !P0 ;  /* 0xff800000b9097808 */ /* 0x000fe40004000000 */
[C---:B------:R-:W-:Y:S01]  /*14170*/  ISETP.LT.OR P3, PT, R4.reuse, 0x11, P1 ;  /* 0x000000110400780c */ /* 0x040fe20000f61670 */
[----:B------:R-:W-:Y:S01]  /*14180*/  LDSM.16.MT88.4 R184, [R204+0xa880] ;  /* 0x00a88000ccb8783b */ /* 0x000fe20000004200 */
[----:B------:R-:W-:Y:S02]  /*14190*/  FMNMX.FTZ R12, R11, R12, !PT ;  /* 0x0000000c0b0c7209 */ /* 0x000fe40007810000 */
[----:B------:R-:W-:Y:S02]  /*141a0*/  ISETP.GT.AND P2, PT, R5, 0x11, P2 ;  /* 0x000000110500780c */ /* 0x000fe40001744270 */
[----:B------:R-:W-:Y:S02]  /*141b0*/  PLOP3.LUT P1, PT, PT, PT, UP0, 0x80, 0x0 ;  /* 0x000000000000781c */ /* 0x000fe40003f2f008 */
[----:B------:R-:W-:Y:S02]  /*141c0*/  FSEL R165, R189, -INF , !P3 ;  /* 0xff800000bda57808 */ /* 0x000fe40005800000 */
[----:B------:R-:W-:Y:S02]  /*141d0*/  ISETP.LT.OR P2, PT, R4, 0x12, P2 ;  /* 0x000000120400780c */ /* 0x000fe40001741670 */
[----:B------:R-:W-:Y:S02]  /*141e0*/  FMNMX.FTZ R14, R9, R12, !PT ;  /* 0x0000000c090e7209 */ /* 0x000fe40007810000 */
[----:B------:R-:W-:Y:S02]  /*141f0*/  ISETP.GT.AND P1, PT, R5, 0x18, P1 ;  /* 0x000000180500780c */ /* 0x000fe40000f24270 */
[----:B------:R-:W-:Y:S01]  /*14200*/  PLOP3.LUT P0, PT, PT, PT, UP0, 0x80, 0x0 ;  /* 0x000000000000781c */ /* 0x000fe20003f0f008 */
[----:B------:R-:W-:Y:S01]  /*14210*/  UISETP.GT.AND UP0, UPT, UR13, UR10, UPT ;  /* 0x0000000a0d00728c */ /* 0x000fe2000bf04270 */
[----:B------:R-:W-:Y:S01]  /*14220*/  FSEL R163, R188, -INF , !P2 ;  /* 0xff800000bca37808 */ /* 0x000fe20005000000 */
[----:B------:R-:W-:Y:S01]  /*14230*/  UIADD3 UR13, UR13, -0x1, URZ ;  /* 0xffffffff0d0d7890 */ /* 0x000fe2000fffe03f */
[----:B------:R-:W-:Y:S02]  /*14240*/  FMNMX.FTZ R14, R165, R14, !PT ;  /* 0x0000000ea50e7209 */ /* 0x000fe40007810000 */
[C---:B------:R-:W-:Y:S02]  /*14250*/  ISETP.LT.OR P1, PT, R4.reuse, 0x19, P1 ;  /* 0x000000190400780c */ /* 0x040fe40000f21670 */
[----:B------:R-:W-:Y:S02]  /*14260*/  ISETP.GT.AND P0, PT, R5, 0x19, P0 ;  /* 0x000000190500780c */ /* 0x000fe40000704270 */
[----:B------:R-:W-:Y:S02]  /*14270*/  FSEL R161, R191, -INF , !P1 ;  /* 0xff800000bfa17808 */ /* 0x000fe40004800000 */
[----:B------:R-:W-:Y:S04]  /*14280*/  ISETP.LT.OR P0, PT, R4, 0x1a, P0 ;  /* 0x0000001a0400780c */ /* 0x000fe80000701670 */
[----:B------:R-:W-:Y:S02]  /*14290*/  FSEL R149, R190, -INF , !P0 ;  /* 0xff800000be957808 */ /* 0x000fe40004000000 */
[----:B------:R-:W-:Y:S01]  /*142a0*/  LDSM.16.MT88.4 R188, [R211+0xb880] ;  /* 0x00b88000d3bc783b */ /* 0x000fe20000004200 */
[----:B-1----:R-:W-:Y:S02]  /*142b0*/  FMNMX.FTZ R12, R0, R7, !PT ;  /* 0x00000007000c7209 */ /* 0x002fe40007810000 */
[----:B------:R-:W-:Y:S04]  /*142c0*/  FMNMX.FTZ R0, R163, R14, !PT ;  /* 0x0000000ea3007209 */ /* 0x000fe80007810000 */
[----:B------:R-:W-:Y:S01]  /*142d0*/  FMNMX.FTZ R0, R161, R0, !PT ;  /* 0x00000000a1007209 */ /* 0x000fe20007810000 */
[----:B------:R-:W1:Y:S03]  /*142e0*/  SHFL.BFLY PT, R17, R12, 0x1, 0x1f ;  /* 0x0c201f000c117f89 */ /* 0x000e6600000e0000 */
[----:B------:R-:W-:Y:S05]  /*142f0*/  FMNMX.FTZ R7, R149, R0, !PT ;  /* 0x0000000095077209 */ /* 0x000fea0007810000 */
[----:B------:R-:W2:Y:S01]  /*14300*/  SHFL.BFLY PT, R4, R7, 0x2, 0x1f ;  /* 0x0c401f0007047f89 */ /* 0x000ea200000e0000 */
[----:B-1----:R-:W-:Y:S04]  /*14310*/  FMNMX.FTZ R0, R12, R17, !PT ;  /* 0x000000110c007209 */ /* 0x002fe80007810000 */
[C---:B------:R-:W-:Y:S01]  /*14320*/  FSETP.NEU.FTZ.AND P0, PT, R0.reuse, -INF , PT ;  /* 0xff8000000000780b */ /* 0x040fe20003f1d000 */
[C---:B------:R-:W-:Y:S01]  /*14330*/  FMUL.FTZ R167, R0.reuse, c[0x0][0x2d0] ;  /* 0x0000b40000a77a20 */ /* 0x040fe20000410000 */
[----:B--2---:R-:W-:Y:S04]  /*14340*/  FMNMX.FTZ R5, R7, R4, !PT ;  /* 0x0000000407057209 */ /* 0x004fe80007810000 */
[----:B------:R-:W-:Y:S02]  /*14350*/  FSEL R167, R167, RZ, P0 ;  /* 0x000000ffa7a77208 */ /* 0x000fe40000000000 */
[----:B------:R-:W-:Y:S01]  /*14360*/  FSEL R4, R0, RZ, P0 ;  /* 0x000000ff00047208 */ /* 0x000fe20000000000 */
[----:B------:R-:W1:Y:S02]  /*14370*/  SHFL.BFLY PT, R148, R5, 0x1, 0x1f ;  /* 0x0c201f0005947f89 */ /* 0x000e6400000e0000 */
[----:B------:R-:W-:Y:S02]  /*14380*/  FFMA.FTZ R151, R182, c[0x0][0x2d0], -R167 ;  /* 0x0000b400b6977a23 */ /* 0x000fe400000108a7 */
[----:B------:R-:W-:Y:S02]  /*14390*/  FADD.FTZ R3, -R4, R3 ;  /* 0x0000000304037221 */ /* 0x000fe40000010100 */
[--C-:B------:R-:W-:Y:S02]  /*143a0*/  FFMA.FTZ R230, R10, c[0x0][0x2d0], -R167.reuse ;  /* 0x0000b4000ae67a23 */ /* 0x100fe400000108a7 */
[--C-:B------:R-:W-:Y:S01]  /*143b0*/  FFMA.FTZ R150, R8, c[0x0][0x2d0], -R167.reuse ;  /* 0x0000b40008967a23 */ /* 0x100fe200000108a7 */
[----:B------:R-:W-:Y:S01]  /*143c0*/  MUFU.EX2 R151, R151 ;  /* 0x0000009700977308 */ /* 0x000fe20000000800 */
[--C-:B------:R-:W-:Y:S01]  /*143d0*/  FFMA.FTZ R231, R6, c[0x0][0x2d0], -R167.reuse ;  /* 0x0000b40006e77a23 */ /* 0x100fe200000108a7 */
[----:B------:R-:W-:Y:S01]  /*143e0*/  LDSM.16.MT88.4 R180, [R206+0xa880] ;  /* 0x00a88000ceb4783b */ /* 0x000fe20000004200 */
[----:B------:R-:W-:Y:S02]  /*143f0*/  FMUL.FTZ R6, R3, c[0x0][0x2d0] ;  /* 0x0000b40003067a20 */ /* 0x000fe40000410000 */
[--C-:B------:R-:W-:Y:S02]  /*14400*/  FFMA.FTZ R236, R168, c[0x0][0x2d0], -R167.reuse ;  /* 0x0000b400a8ec7a23 */ /* 0x100fe400000108a7 */
[--C-:B------:R-:W-:Y:S02]  /*14410*/  FFMA.FTZ R237, R166, c[0x0][0x2d0], -R167.reuse ;  /* 0x0000b400a6ed7a23 */ /* 0x100fe400000108a7 */
[--C-:B------:R-:W-:Y:S01]  /*14420*/  FFMA.FTZ R238, R164, c[0x0][0x2d0], -R167.reuse ;  /* 0x0000b400a4ee7a23 */ /* 0x100fe200000108a7 */
[----:B------:R-:W2:Y:S01]  /*14430*/  MUFU.EX2 R3, R6 ;  /* 0x0000000600037308 */ /* 0x000ea20000000800 */
[----:B------:R-:W-:Y:S01]  /*14440*/  LDSM.16.MT88.4 R168, [R206+0x9880] ;  /* 0x00988000cea8783b */ /* 0x000fe20000004200 */
[----:B------:R-:W-:Y:S01]  /*14450*/  FFMA.FTZ R167, R162, c[0x0][0x2d0], -R167 ;  /* 0x0000b400a2a77a23 */ /* 0x000fe200000108a7 */
[----:B-1----:R-:W-:Y:S04]  /*14460*/  FMNMX.FTZ R148, R5, R148, !PT ;  /* 0x0000009405947209 */ /* 0x002fe80007810000 */
[C---:B------:R-:W-:Y:S01]  /*14470*/  FSETP.NEU.FTZ.AND P0, PT, R148.reuse, -INF , PT ;  /* 0xff8000009400780b */ /* 0x040fe20003f1d000 */
[C---:B------:R-:W-:Y:S02]  /*14480*/  FMUL.FTZ R160, R148.reuse, c[0x0][0x2d0] ;  /* 0x0000b40094a07a20 */ /* 0x040fe40000410000 */
[----:B------:R-:W1:Y:S01]  /*14490*/  MUFU.EX2 R230, R230 ;  /* 0x000000e600e67308 */ /* 0x000e620000000800 */
[----:B------:R-:W-:Y:S02]  /*144a0*/  FSEL R5, R148, RZ, P0 ;  /* 0x000000ff94057208 */ /* 0x000fe40000000000 */
[----:B------:R-:W-:Y:S02]  /*144b0*/  FSEL R160, R160, RZ, P0 ;  /* 0x000000ffa0a07208 */ /* 0x000fe40000000000 */
[----:B------:R-:W-:Y:S01]  /*144c0*/  PLOP3.LUT P0, PT, PT, PT, UP0, 0x80, 0x0 ;  /* 0x000000000000781c */ /* 0x000fe20003f0f008 */
[----:B------:R-:W-:Y:S02]  /*144d0*/  FADD.FTZ R5, -R5, R2 ;  /* 0x0000000205057221 */ /* 0x000fe40000010100 */
[--C-:B------:R-:W-:Y:S02]  /*144e0*/  FFMA.FTZ R235, R15, c[0x0][0x2d0], -R160.reuse ;  /* 0x0000b4000feb7a23 */ /* 0x100fe400000108a0 */
[----:B------:R-:W-:Y:S01]  /*144f0*/  MUFU.EX2 R150, R150 ;  /* 0x0000009600967308 */ /* 0x000fe20000000800 */
[--C-:B------:R-:W-:Y:S02]  /*14500*/  FFMA.FTZ R234, R13, c[0x0][0x2d0], -R160.reuse ;  /* 0x0000b4000dea7a23 */ /* 0x100fe400000108a0 */
[----:B------:R-:W3:Y:S01]  /*14510*/  LDSM.16.MT88.4 R12, [R211+0x8080] ;  /* 0x00808000d30c783b */ /* 0x000ee20000004200 */
[--C-:B------:R-:W-:Y:S02]  /*14520*/  FFMA.FTZ R233, R11, c[0x0][0x2d0], -R160.reuse ;  /* 0x0000b4000be97a23 */ /* 0x100fe400000108a0 */
[--C-:B------:R-:W-:Y:S02]  /*14530*/  FFMA.FTZ R232, R9, c[0x0][0x2d0], -R160.reuse ;  /* 0x0000b40009e87a23 */ /* 0x100fe400000108a0 */
[----:B------:R-:W-:Y:S02]  /*14540*/  FMUL.FTZ R2, R5, c[0x0][0x2d0] ;  /* 0x0000b40005027a20 */ /* 0x000fe40000410000 */
[----:B------:R-:W4:Y:S01]  /*14550*/  MUFU.EX2 R231, R231 ;  /* 0x000000e700e77308 */ /* 0x000f220000000800 */
[C---:B--2---:R-:W-:Y:S02]  /*14560*/  FMUL.FTZ R4, R3.reuse, R144 ;  /* 0x0000009003047220 */ /* 0x044fe40000410000 */
[----:B------:R-:W-:Y:S01]  /*14570*/  FMUL.FTZ R5, R3, R145 ;  /* 0x0000009103057220 */ /* 0x000fe20000410000 */
[----:B-1----:R-:W-:Y:S01]  /*14580*/  F2FP.BF16.PACK_AB R152, R151, R230 ;  /* 0x000000e69798723e */ /* 0x002fe200000010ff */
[C---:B------:R-:W-:Y:S02]  /*14590*/  FMUL.FTZ R8, R3.reuse, R140 ;  /* 0x0000008c03087220 */ /* 0x040fe40000410000 */
[C---:B------:R-:W-:Y:S02]  /*145a0*/  FMUL.FTZ R9, R3.reuse, R141 ;  /* 0x0000008d03097220 */ /* 0x040fe40000410000 */
[C---:B------:R-:W-:Y:S01]  /*145b0*/  FMUL.FTZ R16, R3.reuse, R132 ;  /* 0x0000008403107220 */ /* 0x040fe20000410000 */
[----:B------:R-:W1:Y:S01]  /*145c0*/  MUFU.EX2 R2, R2 ;  /* 0x0000000200027308 */ /* 0x000e620000000800 */
[----:B------:R-:W-:Y:S02]  /*145d0*/  FMUL.FTZ R17, R3, R133 ;  /* 0x0000008503117220 */ /* 0x000fe40000410000 */
[--C-:B------:R-:W-:Y:S02]  /*145e0*/  FFMA.FTZ R240, R165, c[0x0][0x2d0], -R160.reuse ;  /* 0x0000b400a5f07a23 */ /* 0x100fe400000108a0 */
[--C-:B------:R-:W-:Y:S02]  /*145f0*/  FFMA.FTZ R241, R163, c[0x0][0x2d0], -R160.reuse ;  /* 0x0000b400a3f17a23 */ /* 0x100fe400000108a0 */
[--C-:B------:R-:W-:Y:S02]  /*14600*/  FFMA.FTZ R242, R161, c[0x0][0x2d0], -R160.reuse ;  /* 0x0000b400a1f27a23 */ /* 0x100fe400000108a0 */
[----:B------:R-:W-:Y:S01]  /*14610*/  FFMA.FTZ R160, R149, c[0x0][0x2d0], -R160 ;  /* 0x0000b40095a07a23 */ /* 0x000fe200000108a0 */
[----:B------:R-:W-:Y:S01]  /*14620*/  MUFU.EX2 R235, R235 ;  /* 0x000000eb00eb7308 */ /* 0x000fe20000000800 */
[C---:B------:R-:W-:Y:S02]  /*14630*/  FMUL.FTZ R28, R3.reuse, R28 ;  /* 0x0000001c031c7220 */ /* 0x040fe40000410000 */
[----:B------:R-:W-:Y:S01]  /*14640*/  FMUL.FTZ R29, R3, R29 ;  /* 0x0000001d031d7220 */ /* 0x000fe20000410000 */
[----:B----4-:R-:W-:Y:S01]  /*14650*/  F2FP.BF16.PACK_AB R154, R231, R150 ;  /* 0x00000096e79a723e */ /* 0x010fe200000010ff */
[C---:B------:R-:W-:Y:S02]  /*14660*/  FMUL.FTZ R32, R3.reuse, R32 ;  /* 0x0000002003207220 */ /* 0x040fe40000410000 */
[C---:B------:R-:W-:Y:S02]  /*14670*/  FMUL.FTZ R33, R3.reuse, R33 ;  /* 0x0000002103217220 */ /* 0x040fe40000410000 */
[C---:B------:R-:W-:Y:S01]  /*14680*/  FMUL.FTZ R36, R3.reuse, R36 ;  /* 0x0000002403247220 */ /* 0x040fe20000410000 */
[----:B------:R-:W2:Y:S01]  /*14690*/  MUFU.EX2 R234, R234 ;  /* 0x000000ea00ea7308 */ /* 0x000ea20000000800 */
[C---:B------:R-:W-:Y:S02]  /*146a0*/  FMUL.FTZ R37, R3.reuse, R37 ;  /* 0x0000002503257220 */ /* 0x040fe40000410000 */
[C---:B------:R-:W-:Y:S02]  /*146b0*/  FMUL.FTZ R40, R3.reuse, R40 ;  /* 0x0000002803287220 */ /* 0x040fe40000410000 */
[C---:B-1----:R-:W-:Y:S02]  /*146c0*/  FMUL.FTZ R6, R2.reuse, R146 ;  /* 0x0000009202067220 */ /* 0x042fe40000410000 */
[C---:B------:R-:W-:Y:S02]  /*146d0*/  FMUL.FTZ R7, R2.reuse, R147 ;  /* 0x0000009302077220 */ /* 0x040fe40000410000 */
[----:B------:R-:W1:Y:S01]  /*146e0*/  LDSM.16.MT88.4 R144, [R205+0x8080] ;  /* 0x00808000cd90783b */ /* 0x000e620000004200 */
[----:B------:R-:W-:Y:S01]  /*146f0*/  MUFU.EX2 R233, R233 ;  /* 0x000000e900e97308 */ /* 0x000fe20000000800 */
[C---:B------:R-:W-:Y:S02]  /*14700*/  FMUL.FTZ R10, R2.reuse, R142 ;  /* 0x0000008e020a7220 */ /* 0x040fe40000410000 */
[C---:B------:R-:W-:Y:S02]  /*14710*/  FMUL.FTZ R11, R2.reuse, R143 ;  /* 0x0000008f020b7220 */ /* 0x040fe40000410000 */
[C---:B------:R-:W-:Y:S02]  /*14720*/  FMUL.FTZ R18, R2.reuse, R134 ;  /* 0x0000008602127220 */ /* 0x040fe40000410000 */
[C---:B------:R-:W-:Y:S01]  /*14730*/  FMUL.FTZ R19, R2.reuse, R135 ;  /* 0x0000008702137220 */ /* 0x040fe20000410000 */
[----:B------:R-:W-:Y:S01]  /*14740*/  LDSM.16.MT88.4 R140, [R206+0x9080] ;  /* 0x00908000ce8c783b */ /* 0x000fe20000004200 */
[C---:B------:R-:W-:Y:S01]  /*14750*/  FMUL.FTZ R30, R2.reuse, R30 ;  /* 0x0000001e021e7220 */ /* 0x040fe20000410000 */
[----:B------:R-:W4:Y:S01]  /*14760*/  MUFU.EX2 R232, R232 ;  /* 0x000000e800e87308 */ /* 0x000f220000000800 */
[C---:B------:R-:W-:Y:S02]  /*14770*/  FMUL.FTZ R31, R2.reuse, R31 ;  /* 0x0000001f021f7220 */ /* 0x040fe40000410000 */
[----:B------:R-:W-:Y:S01]  /*14780*/  FMUL.FTZ R34, R2, R34 ;  /* 0x0000002202227220 */ /* 0x000fe20000410000 */
[----:B--2---:R-:W-:Y:S01]  /*14790*/  F2FP.BF16.PACK_AB R153, R234, R235 ;  /* 0x000000ebea99723e */ /* 0x004fe200000010ff */
[C---:B------:R-:W-:Y:S01]  /*147a0*/  FMUL.FTZ R35, R2.reuse, R35 ;  /* 0x0000002302237220 */ /* 0x040fe20000410000 */
[----:B------:R-:W-:Y:S01]  /*147b0*/  LDSM.16.MT88.4 R132, [R211+0x9080] ;  /* 0x00908000d384783b */ /* 0x000fe20000004200 */
[C---:B------:R-:W-:Y:S02]  /*147c0*/  FMUL.FTZ R38, R2.reuse, R38 ;  /* 0x0000002602267220 */ /* 0x040fe40000410000 */
[C---:B------:R-:W-:Y:S01]  /*147d0*/  FMUL.FTZ R39, R2.reuse, R39 ;  /* 0x0000002702277220 */ /* 0x040fe20000410000 */
[----:B------:R2:W-:Y:S01]  /*147e0*/  MUFU.EX2 R149, R160 ;  /* 0x000000a000957308 */ /* 0x0005e20000000800 */
[C---:B------:R-:W-:Y:S02]  /*147f0*/  FMUL.FTZ R41, R3.reuse, R41 ;  /* 0x0000002903297220 */ /* 0x040fe40000410000 */
[C---:B------:R-:W-:Y:S02]  /*14800*/  FMUL.FTZ R42, R2.reuse, R42 ;  /* 0x0000002a022a7220 */ /* 0x040fe40000410000 */
[C---:B------:R-:W-:Y:S02]  /*14810*/  FMUL.FTZ R43, R2.reuse, R43 ;  /* 0x0000002b022b7220 */ /* 0x040fe40000410000 */
[C---:B------:R-:W-:Y:S02]  /*14820*/  FMUL.FTZ R44, R3.reuse, R44 ;  /* 0x0000002c032c7220 */ /* 0x040fe40000410000 */
[C---:B------:R-:W-:Y:S01]  /*14830*/  FMUL.FTZ R45, R3.reuse, R45 ;  /* 0x0000002d032d7220 */ /* 0x040fe20000410000 */
[----:B------:R5:W-:Y:S01]  /*14840*/  MUFU.EX2 R239, R167 ;  /* 0x000000a700ef7308 */ /* 0x000be20000000800 */
[C---:B------:R-:W-:Y:S02]  /*14850*/  FMUL.FTZ R46, R2.reuse, R46 ;  /* 0x0000002e022e7220 */ /* 0x040fe40000410000 */
[----:B------:R-:W-:Y:S01]  /*14860*/  FMUL.FTZ R47, R2, R47 ;  /* 0x0000002f022f7220 */ /* 0x000fe20000410000 */
[----:B----4-:R-:W-:Y:S01]  /*14870*/  F2FP.BF16.PACK_AB R155, R232, R233 ;  /* 0x000000e9e89b723e */ /* 0x010fe200000010ff */
[C---:B------:R-:W-:Y:S02]  /*14880*/  FMUL.FTZ R48, R3.reuse, R48 ;  /* 0x0000003003307220 */ /* 0x040fe40000410000 */
[C---:B------:R-:W-:Y:S02]  /*14890*/  FMUL.FTZ R49, R3.reuse, R49 ;  /* 0x0000003103317220 */ /* 0x040fe40000410000 */
[C---:B------:R-:W-:Y:S01]  /*148a0*/  FMUL.FTZ R50, R2.reuse, R50 ;  /* 0x0000003202327220 */ /* 0x040fe20000410000 */
[----:B------:R-:W-:Y:S01]  /*148b0*/  MUFU.EX2 R236, R236 ;  /* 0x000000ec00ec7308 */ /* 0x000fe20000000800 */
[C---:B---3--:R-:W-:Y:S01]  /*148c0*/  HMMA.16816.F32.BF16 R4, R152.reuse, R12, R4 ;  /* 0x0000000c9804723c */ /* 0x048fe20000041804 */
[----:B--2---:R-:W-:Y:S04]  /*148d0*/  LDSM.16.MT88.4 R160, [R205+0x8880] ;  /* 0x00888000cda0783b */ /* 0x004fe80000004200 */
[C---:B------:R-:W-:Y:S02]  /*148e0*/  FMUL.FTZ R51, R2.reuse, R51 ;  /* 0x0000003302337220 */ /* 0x040fe40000410000 */
[C---:B------:R-:W-:Y:S01]  /*148f0*/  FMUL.FTZ R12, R3.reuse, R136 ;  /* 0x00000088030c7220 */ /* 0x040fe20000410000 */
[C---:B------:R-:W-:Y:S01]  /*14900*/  HMMA.16816.F32.BF16 R8, R152.reuse, R14, R8 ;  /* 0x0000000e9808723c */ /* 0x040fe20000041808 */
[----:B------:R-:W2:Y:S03]  /*14910*/  MUFU.EX2 R237, R237 ;  /* 0x000000ed00ed7308 */ /* 0x000ea60000000800 */
[C---:B------:R-:W-:Y:S01]  /*14920*/  FMUL.FTZ R13, R3.reuse, R137 ;  /* 0x00000089030d7220 */ /* 0x040fe20000410000 */
[----:B-----5:R-:W-:Y:S01]  /*14930*/  LDSM.16.MT88.4 R164, [R204+0x8880] ;  /* 0x00888000cca4783b */ /* 0x020fe20000004200 */
[C---:B------:R-:W-:Y:S02]  /*14940*/  FMUL.FTZ R20, R3.reuse, R20 ;  /* 0x0000001403147220 */ /* 0x040fe40000410000 */
[C---:B------:R-:W-:Y:S03]  /*14950*/  FMUL.FTZ R14, R2.reuse, R138 ;  /* 0x0000008a020e7220 */ /* 0x040fe60000410000 */
[----:B------:R-:W3:Y:S01]  /*14960*/  MUFU.EX2 R238, R238 ;  /* 0x000000ee00ee7308 */ /* 0x000ee20000000800 */
[C---:B------:R-:W-:Y:S02]  /*14970*/  FMUL.FTZ R15, R2.reuse, R139 ;  /* 0x0000008b020f7220 */ /* 0x040fe40000410000 */
[----:B------:R-:W4:Y:S01]  /*14980*/  LDSM.16.MT88.4 R136, [R204+0x8080] ;  /* 0x00808000cc88783b */ /* 0x000f220000004200 */
[C---:B------:R-:W-:Y:S02]  /*14990*/  FMUL.FTZ R52, R3.reuse, R52 ;  /* 0x0000003403347220 */ /* 0x040fe40000410000 */
[C---:B------:R-:W-:Y:S02]  /*149a0*/  FMUL.FTZ R53, R3.reuse, R53 ;  /* 0x0000003503357220 */ /* 0x040fe40000410000 */
[C---:B------:R-:W-:Y:S02]  /*149b0*/  HMMA.16816.F32.BF16 R12, R152.reuse, R156, R12 ;  /* 0x0000009c980c723c */ /* 0x040fe4000004180c */
[----:B------:R-:W-:Y:S01]  /*149c0*/  MUFU.EX2 R240, R240 ;  /* 0x000000f000f07308 */ /* 0x000fe20000000800 */
[C---:B------:R-:W-:Y:S02]  /*149d0*/  FMUL.FTZ R54, R2.reuse, R54 ;  /* 0x0000003602367220 */ /* 0x040fe40000410000 */
[C---:B------:R-:W-:Y:S02]  /*149e0*/  FMUL.FTZ R55, R2.reuse, R55 ;  /* 0x0000003702377220 */ /* 0x040fe40000410000 */
[C---:B------:R-:W-:Y:S01]  /*149f0*/  FMUL.FTZ R56, R3.reuse, R56 ;  /* 0x0000003803387220 */ /* 0x040fe20000410000 */
[C---:B------:R-:W-:Y:S01]  /*14a00*/  HMMA.16816.F32.BF16 R16, R152.reuse, R158, R16 ;  /* 0x0000009e9810723c */ /* 0x040fe20000041810 */
[----:B------:R-:W-:Y:S03]  /*14a10*/  LDSM.16.MT88.4 R156, [R206+0x8880] ;  /* 0x00888000ce9c783b */ /* 0x000fe60000004200 */
[C---:B------:R-:W-:Y:S01]  /*14a20*/  FMUL.FTZ R21, R3.reuse, R21 ;  /* 0x0000001503157220 */ /* 0x040fe20000410000 */
[----:B------:R-:W5:Y:S01]  /*14a30*/  MUFU.EX2 R241, R241 ;  /* 0x000000f100f17308 */ /* 0x000f620000000800 */
[C---:B------:R-:W-:Y:S02]  /*14a40*/  FMUL.FTZ R22, R2.reuse, R22 ;  /* 0x0000001602167220 */ /* 0x040fe40000410000 */
[C---:B------:R-:W-:Y:S04]  /*14a50*/  FMUL.FTZ R23, R2.reuse, R23 ;  /* 0x0000001702177220 */ /* 0x040fe80000410000 */
[C---:B------:R-:W-:Y:S02]  /*14a60*/  FMUL.FTZ R57, R3.reuse, R57 ;  /* 0x0000003903397220 */ /* 0x040fe40000410000 */
[C---:B------:R-:W-:Y:S01]  /*14a70*/  FMUL.FTZ R58, R2.reuse, R58 ;  /* 0x0000003a023a7220 */ /* 0x040fe20000410000 */
[C---:B-1----:R-:W-:Y:S01]  /*14a80*/  HMMA.16816.F32.BF16 R20, R152.reuse, R144, R20 ;  /* 0x000000909814723c */ /* 0x042fe20000041814 */
[----:B------:R-:W1:Y:S02]  /*14a90*/  MUFU.EX2 R242, R242 ;  /* 0x000000f200f27308 */ /* 0x000e640000000800 */
[C---:B------:R-:W-:Y:S02]  /*14aa0*/  FMUL.FTZ R24, R3.reuse, R24 ;  /* 0x0000001803187220 */ /* 0x040fe40000410000 */
[C---:B------:R-:W-:Y:S02]  /*14ab0*/  FMUL.FTZ R25, R3.reuse, R25 ;  /* 0x0000001903197220 */ /* 0x040fe40000410000 */
[C---:B------:R-:W-:Y:S02]  /*14ac0*/  FMUL.FTZ R26, R2.reuse, R26 ;  /* 0x0000001a021a7220 */ /* 0x040fe40000410000 */
[C---:B------:R-:W-:Y:S03]  /*14ad0*/  FMUL.FTZ R27, R2.reuse, R27 ;  /* 0x0000001b021b7220 */ /* 0x040fe60000410000 */
[C---:B------:R-:W-:Y:S02]  /*14ae0*/  FMUL.FTZ R59, R2.reuse, R59 ;  /* 0x0000003b023b7220 */ /* 0x040fe40000410000 */
[C---:B------:R-:W-:Y:S02]  /*14af0*/  FMUL.FTZ R60, R3.reuse, R60 ;  /* 0x0000003c033c7220 */ /* 0x040fe40000410000 */
[C---:B------:R-:W-:Y:S03]  /*14b00*/  HMMA.16816.F32.BF16 R24, R152.reuse, R146, R24 ;  /* 0x000000929818723c */ /* 0x040fe60000041818 */
[C---:B------:R-:W-:Y:S02]  /*14b10*/  FMUL.FTZ R61, R3.reuse, R61 ;  /* 0x0000003d033d7220 */ /* 0x040fe40000410000 */
[C---:B------:R-:W-:Y:S02]  /*14b20*/  FMUL.FTZ R62, R2.reuse, R62 ;  /* 0x0000003e023e7220 */ /* 0x040fe40000410000 */
[C---:B------:R-:W-:Y:S01]  /*14b30*/  FMUL.FTZ R63, R2.reuse, R63 ;  /* 0x0000003f023f7220 */ /* 0x040fe20000410000 */
[C---:B----4-:R-:W-:Y:S04]  /*14b40*/  HMMA.16816.F32.BF16 R28, R152.reuse, R136, R28 ;  /* 0x00000088981c723c */ /* 0x050fe8000004181c */
[C---:B------:R-:W-:Y:S02]  /*14b50*/  FMUL.FTZ R64, R3.reuse, R64 ;  /* 0x0000004003407220 */ /* 0x040fe40000410000 */
[C---:B------:R-:W-:Y:S02]  /*14b60*/  FMUL.FTZ R65, R3.reuse, R65 ;  /* 0x0000004103417220 */ /* 0x040fe40000410000 */
[C---:B------:R-:W-:Y:S01]  /*14b70*/  HMMA.16816.F32.BF16 R32, R152.reuse, R138, R32 ;  /* 0x0000008a9820723c */ /* 0x040fe20000041820 */
[----:B------:R-:W4:Y:S03]  /*14b80*/  LDSM.16.MT88.4 R136, [R205+0x9080] ;  /* 0x00908000cd88783b */ /* 0x000f260000004200 */
[C---:B------:R-:W-:Y:S02]  /*14b90*/  FMUL.FTZ R66, R2.reuse, R66 ;  /* 0x0000004202427220 */ /* 0x040fe40000410000 */
[C---:B------:R-:W-:Y:S02]  /*14ba0*/  FMUL.FTZ R67, R2.reuse, R67 ;  /* 0x0000004302437220 */ /* 0x040fe40000410000 */
[C---:B------:R-:W-:Y:S04]  /*14bb0*/  HMMA.16816.F32.BF16 R36, R152.reuse, R132, R36 ;  /* 0x000000849824723c */ /* 0x040fe80000041824 */
[C---:B------:R-:W-:Y:S02]  /*14bc0*/  FMUL.FTZ R68, R3.reuse, R68 ;  /* 0x0000004403447220 */ /* 0x040fe40000410000 */
[C---:B------:R-:W-:Y:S02]  /*14bd0*/  FMUL.FTZ R69, R3.reuse, R69 ;  /* 0x0000004503457220 */ /* 0x040fe40000410000 */
[C---:B------:R-:W-:Y:S01]  /*14be0*/  HMMA.16816.F32.BF16 R40, R152.reuse, R134, R40 ;  /* 0x000000869828723c */ /* 0x040fe20000041828 */
[----:B------:R-:W1:Y:S03]  /*14bf0*/  LDSM.16.MT88.4 R132, [R204+0x9080] ;  /* 0x00908000cc84783b */ /* 0x000e660000004200 */
[C---:B------:R-:W-:Y:S02]  /*14c00*/  FMUL.FTZ R70, R2.reuse, R70 ;  /* 0x0000004602467220 */ /* 0x040fe40000410000 */
[C---:B------:R-:W-:Y:S02]  /*14c10*/  FMUL.FTZ R71, R2.reuse, R71 ;  /* 0x0000004702477220 */ /* 0x040fe40000410000 */
[C---:B------:R-:W-:Y:S04]  /*14c20*/  HMMA.16816.F32.BF16 R44, R152.reuse, R140, R44 ;  /* 0x0000008c982c723c */ /* 0x040fe8000004182c */
[C---:B------:R-:W-:Y:S02]  /*14c30*/  FMUL.FTZ R72, R3.reuse, R72 ;  /* 0x0000004803487220 */ /* 0x040fe40000410000 */
[C---:B------:R-:W-:Y:S02]  /*14c40*/  FMUL.FTZ R73, R3.reuse, R73 ;  /* 0x0000004903497220 */ /* 0x040fe40000410000 */
[C---:B------:R-:W-:Y:S01]  /*14c50*/  HMMA.16816.F32.BF16 R48, R152.reuse, R142, R48 ;  /* 0x0000008e9830723c */ /* 0x040fe20000041830 */
[----:B------:R-:W2:Y:S03]  /*14c60*/  LDSM.16.MT88.4 R140, [R211+0xa080] ;  /* 0x00a08000d38c783b */ /* 0x000ea60000004200 */
[C---:B------:R-:W-:Y:S02]  /*14c70*/  FMUL.FTZ R74, R2.reuse, R74 ;  /* 0x0000004a024a7220 */ /* 0x040fe40000410000 */
[C---:B------:R-:W-:Y:S02]  /*14c80*/  FMUL.FTZ R75, R2.reuse, R75 ;  /* 0x0000004b024b7220 */ /* 0x040fe40000410000 */
[C---:B------:R-:W-:Y:S01]  /*14c90*/  FMUL.FTZ R76, R3.reuse, R76 ;  /* 0x0000004c034c7220 */ /* 0x040fe20000410000 */
[C---:B----4-:R-:W-:Y:S03]  /*14ca0*/  HMMA.16816.F32.BF16 R52, R152.reuse, R136, R52 ;  /* 0x000000889834723c */ /* 0x050fe60000041834 */
[C---:B------:R-:W-:Y:S02]  /*14cb0*/  FMUL.FTZ R77, R3.reuse, R77 ;  /* 0x0000004d034d7220 */ /* 0x040fe40000410000 */
[C---:B------:R-:W-:Y:S02]  /*14cc0*/  FMUL.FTZ R78, R2.reuse, R78 ;  /* 0x0000004e024e7220 */ /* 0x040fe40000410000 */
[C---:B------:R-:W-:Y:S01]  /*14cd0*/  FMUL.FTZ R79, R2.reuse, R79 ;  /* 0x0000004f024f7220 */ /* 0x040fe20000410000 */
[C---:B------:R-:W-:Y:S01]  /*14ce0*/  HMMA.16816.F32.BF16 R56, R152.reuse, R138, R56 ;  /* 0x0000008a9838723c */ /* 0x040fe20000041838 */
[----:B------:R-:W4:Y:S03]  /*14cf0*/  LDSM.16.MT88.4 R136, [R206+0xa080] ;  /* 0x00a08000ce88783b */ /* 0x000f260000004200 */
[C---:B------:R-:W-:Y:S02]  /*14d00*/  FMUL.FTZ R80, R3.reuse, R80 ;  /* 0x0000005003507220 */ /* 0x040fe40000410000 */
[C---:B------:R-:W-:Y:S02]  /*14d10*/  FMUL.FTZ R81, R3.reuse, R81 ;  /* 0x0000005103517220 */ /* 0x040fe40000410000 */
[C---:B-1----:R-:W-:Y:S04]  /*14d20*/  HMMA.16816.F32.BF16 R60, R152.reuse, R132, R60 ;  /* 0x00000084983c723c */ /* 0x042fe8000004183c */
[C---:B------:R-:W-:Y:S02]  /*14d30*/  FMUL.FTZ R82, R2.reuse, R82 ;  /* 0x0000005202527220 */ /* 0x040fe40000410000 */
[C---:B------:R-:W-:Y:S02]  /*14d40*/  FMUL.FTZ R83, R2.reuse, R83 ;  /* 0x0000005302537220 */ /* 0x040fe40000410000 */
[C---:B------:R-:W-:Y:S01]  /*14d50*/  HMMA.16816.F32.BF16 R64, R152.reuse, R134, R64 ;  /* 0x000000869840723c */ /* 0x040fe20000041840 */
[----:B------:R-:W1:Y:S03]  /*14d60*/  LDSM.16.MT88.4 R132, [R205+0xa080] ;  /* 0x00a08000cd84783b */ /* 0x000e660000004200 */
[C---:B------:R-:W-:Y:S02]  /*14d70*/  FMUL.FTZ R84, R3.reuse, R84 ;  /* 0x0000005403547220 */ /* 0x040fe40000410000 */
[C---:B------:R-:W-:Y:S02]  /*14d80*/  FMUL.FTZ R85, R3.reuse, R85 ;  /* 0x0000005503557220 */ /* 0x040fe40000410000 */
[C---:B--2---:R-:W-:Y:S04]  /*14d90*/  HMMA.16816.F32.BF16 R68, R152.reuse, R140, R68 ;  /* 0x0000008c9844723c */ /* 0x044fe80000041844 */
        /* <DEDUP_REMOVED lines=29> */
[C---:B------:R-:W-:Y:S04]  /*14f70*/  FMUL.FTZ R104, R3.reuse, R104 ;  /* 0x0000006803687220 */ /* 0x040fe80000410000 */
[C---:B------:R-:W-:Y:S01]  /*14f80*/  FMUL.FTZ R105, R3.reuse, R105 ;  /* 0x0000006903697220 */ /* 0x040fe20000410000 */
[C---:B----4-:R-:W-:Y:S03]  /*14f90*/  HMMA.16816.F32.BF16 R100, R152.reuse, R136, R100 ;  /* 0x000000889864723c */ /* 0x050fe60000041864 */
[C---:B------:R-:W-:Y:S02]  /*14fa0*/  FMUL.FTZ R106, R2.reuse, R106 ;  /* 0x0000006a026a7220 */ /* 0x040fe40000410000 */
[C---:B------:R-:W-:Y:S02]  /*14fb0*/  FMUL.FTZ R107, R2.reuse, R107 ;  /* 0x0000006b026b7220 */ /* 0x040fe40000410000 */
[C---:B------:R-:W-:Y:S02]  /*14fc0*/  FMUL.FTZ R108, R3.reuse, R108 ;  /* 0x0000006c036c7220 */ /* 0x040fe40000410000 */
[C---:B------:R-:W-:Y:S03]  /*14fd0*/  FMUL.FTZ R109, R3.reuse, R109 ;  /* 0x0000006d036d7220 */ /* 0x040fe60000410000 */
[C---:B------:R-:W-:Y:S01]  /*14fe0*/  HMMA.16816.F32.BF16 R104, R152.reuse, R138, R104 ;  /* 0x0000008a9868723c */ /* 0x040fe20000041868 */
[----:B------:R-:W4:Y:S02]  /*14ff0*/  LDSM.16.MT88.4 R136, [R204+0xb080] ;  /* 0x00b08000cc88783b */ /* 0x000f240000004200 */
[C---:B------:R-:W-:Y:S02]  /*15000*/  FMUL.FTZ R110, R2.reuse, R110 ;  /* 0x0000006e026e7220 */ /* 0x040fe40000410000 */
[C---:B------:R-:W-:Y:S02]  /*15010*/  FMUL.FTZ R111, R2.reuse, R111 ;  /* 0x0000006f026f7220 */ /* 0x040fe40000410000 */
[C---:B------:R-:W-:Y:S02]  /*15020*/  FMUL.FTZ R112, R3.reuse, R112 ;  /* 0x0000007003707220 */ /* 0x040fe40000410000 */
[C---:B------:R-:W-:Y:S03]  /*15030*/  FMUL.FTZ R113, R3.reuse, R113 ;  /* 0x0000007103717220 */ /* 0x040fe60000410000 */
[C---:B-1----:R-:W-:Y:S03]  /*15040*/  HMMA.16816.F32.BF16 R108, R152.reuse, R132, R108 ;  /* 0x00000084986c723c */ /* 0x042fe6000004186c */
[C---:B------:R-:W-:Y:S02]  /*15050*/  FMUL.FTZ R114, R2.reuse, R114 ;  /* 0x0000007202727220 */ /* 0x040fe40000410000 */
[C---:B------:R-:W-:Y:S02]  /*15060*/  FMUL.FTZ R115, R2.reuse, R115 ;  /* 0x0000007302737220 */ /* 0x040fe40000410000 */
[C---:B------:R-:W-:Y:S02]  /*15070*/  FMUL.FTZ R116, R3.reuse, R116 ;  /* 0x0000007403747220 */ /* 0x040fe40000410000 */
[C---:B------:R-:W-:Y:S03]  /*15080*/  FMUL.FTZ R117, R3.reuse, R117 ;  /* 0x0000007503757220 */ /* 0x040fe60000410000 */
[C---:B------:R-:W-:Y:S01]  /*15090*/  HMMA.16816.F32.BF16 R112, R152.reuse, R134, R112 ;  /* 0x000000869870723c */ /* 0x040fe20000041870 */
[----:B------:R-:W1:Y:S02]  /*150a0*/  LDSM.16.MT88.4 R132, [R211+0x8880] ;  /* 0x00888000d384783b */ /* 0x000e640000004200 */
[C---:B------:R-:W-:Y:S02]  /*150b0*/  FMUL.FTZ R118, R2.reuse, R118 ;  /* 0x0000007602767220 */ /* 0x040fe40000410000 */
[C---:B------:R-:W-:Y:S02]  /*150c0*/  FMUL.FTZ R119, R2.reuse, R119 ;  /* 0x0000007702777220 */ /* 0x040fe40000410000 */
[C---:B------:R-:W-:Y:S02]  /*150d0*/  FMUL.FTZ R120, R3.reuse, R120 ;  /* 0x0000007803787220 */ /* 0x040fe40000410000 */
[C---:B------:R-:W-:Y:S03]  /*150e0*/  FMUL.FTZ R121, R3.reuse, R121 ;  /* 0x0000007903797220 */ /* 0x040fe60000410000 */
[C---:B--2---:R-:W-:Y:S03]  /*150f0*/  HMMA.16816.F32.BF16 R116, R152.reuse, R140, R116 ;  /* 0x0000008c9874723c */ /* 0x044fe60000041874 */
[C---:B------:R-:W-:Y:S02]  /*15100*/  FMUL.FTZ R122, R2.reuse, R122 ;  /* 0x0000007a027a7220 */ /* 0x040fe40000410000 */
[C---:B------:R-:W-:Y:S02]  /*15110*/  FMUL.FTZ R123, R2.reuse, R123 ;  /* 0x0000007b027b7220 */ /* 0x040fe40000410000 */
[C---:B------:R-:W-:Y:S02]  /*15120*/  FMUL.FTZ R124, R3.reuse, R124 ;  /* 0x0000007c037c7220 */ /* 0x040fe40000410000 */
[C---:B------:R-:W-:Y:S03]  /*15130*/  FMUL.FTZ R125, R3.reuse, R125 ;  /* 0x0000007d037d7220 */ /* 0x040fe60000410000 */
[C---:B------:R-:W-:Y:S03]  /*15140*/  HMMA.16816.F32.BF16 R120, R152.reuse, R142, R120 ;  /* 0x0000008e9878723c */ /* 0x040fe60000041878 */
[C---:B------:R-:W-:Y:S02]  /*15150*/  FMUL.FTZ R126, R2.reuse, R126 ;  /* 0x0000007e027e7220 */ /* 0x040fe40000410000 */
[C---:B------:R-:W-:Y:S02]  /*15160*/  FMUL.FTZ R127, R2.reuse, R127 ;  /* 0x0000007f027f7220 */ /* 0x040fe40000410000 */
[C---:B------:R-:W-:Y:S02]  /*15170*/  FMUL.FTZ R128, R3.reuse, R128 ;  /* 0x0000008003807220 */ /* 0x040fe40000410000 */
[C---:B------:R-:W-:Y:S03]  /*15180*/  FMUL.FTZ R129, R3.reuse, R129 ;  /* 0x0000008103817220 */ /* 0x040fe60000410000 */
[C---:B----4-:R-:W-:Y:S03]  /*15190*/  HMMA.16816.F32.BF16 R124, R152.reuse, R136, R124 ;  /* 0x00000088987c723c */ /* 0x050fe6000004187c */
[C---:B------:R-:W-:Y:S02]  /*151a0*/  FMUL.FTZ R130, R2.reuse, R130 ;  /* 0x0000008202827220 */ /* 0x040fe40000410000 */
[C---:B------:R-:W-:Y:S02]  /*151b0*/  FMUL.FTZ R131, R2.reuse, R131 ;  /* 0x0000008302837220 */ /* 0x040fe40000410000 */
[----:B------:R-:W-:Y:S01]  /*151c0*/  FFMA.FTZ R230, R3, R226, R230 ;  /* 0x000000e203e67223 */ /* 0x000fe200000100e6 */
[----:B------:R-:W-:Y:S01]  /*151d0*/  MOV R3, R0 ;  /* 0x0000000000037202 */ /* 0x000fe20000000f00 */
[----:B------:R-:W-:Y:S03]  /*151e0*/  FFMA.FTZ R235, R2, R225, R235 ;  /* 0x000000e102eb7223 */ /* 0x000fe600000100eb */
[----:B------:R-:W-:Y:S03]  /*151f0*/  HMMA.16816.F32.BF16 R128, R152, R138, R128 ;  /* 0x0000008a9880723c */ /* 0x000fe60000041880 */
[----:B------:R-:W-:Y:S01]  /*15200*/  FADD.FTZ R151, R151, R230 ;  /* 0x000000e697977221 */ /* 0x000fe20000010000 */
[----:B------:R-:W-:Y:S01]  /*15210*/  MOV R2, R148 ;  /* 0x0000009400027202 */ /* 0x000fe20000000f00 */
[----:B------:R-:W-:Y:S02]  /*15220*/  FADD.FTZ R234, R234, R235 ;  /* 0x000000ebeaea7221 */ /* 0x000fe40000010000 */
[----:B------:R-:W-:Y:S01]  /*15230*/  F2FP.BF16.PACK_AB R152, R237, R236 ;  /* 0x000000eced98723e */ /* 0x000fe200000010ff */
[----:B------:R-:W-:Y:S01]  /*15240*/  FADD.FTZ R150, R150, R151 ;  /* 0x0000009796967221 */ /* 0x000fe20000010000 */
[----:B---3--:R-:W-:Y:S03]  /*15250*/  F2FP.BF16.PACK_AB R154, R239, R238 ;  /* 0x000000eeef9a723e */ /* 0x008fe600000010ff */
[----:B-----5:R-:W-:Y:S01]  /*15260*/  F2FP.BF16.PACK_AB R153, R241, R240 ;  /* 0x000000f0f199723e */ /* 0x020fe200000010ff */
[----:B------:R-:W-:Y:S01]  /*15270*/  FADD.FTZ R231, R231, R150 ;  /* 0x00000096e7e77221 */ /* 0x000fe20000010000 */
[----:B------:R-:W-:Y:S03]  /*15280*/  F2FP.BF16.PACK_AB R155, R149, R242 ;  /* 0x000000f2959b723e */ /* 0x000fe600000010ff */
[----:B------:R-:W-:Y:S04]  /*15290*/  FADD.FTZ R236, R236, R231 ;  /* 0x000000e7ecec7221 */ /* 0x000fe80000010000 */
[C---:B-1----:R-:W-:Y:S01]  /*152a0*/  HMMA.16816.F32.BF16 R144, R152.reuse, R132, R4 ;  /* 0x000000849890723c */ /* 0x042fe20000041804 */
[----:B------:R-:W1:Y:S02]  /*152b0*/  LDSM.16.MT88.4 R4, [R211+0x9880] ;  /* 0x00988000d304783b */ /* 0x000e640000004200 */
[----:B------:R-:W-:Y:S04]  /*152c0*/  FADD.FTZ R237, R237, R236 ;  /* 0x000000eceded7221 */ /* 0x000fe80000010000 */
[----:B------:R-:W-:Y:S01]  /*152d0*/  FADD.FTZ R226, R238, R237 ;  /* 0x000000edeee27221 */ /* 0x000fe20000010000 */
[C---:B------:R-:W-:Y:S01]  /*152e0*/  HMMA.16816.F32.BF16 R140, R152.reuse, R134, R8 ;  /* 0x00000086988c723c */ /* 0x040fe20000041808 */
[----:B------:R-:W2:Y:S03]  /*152f0*/  LDSM.16.MT88.4 R8, [R205+0x9880] ;  /* 0x00988000cd08783b */ /* 0x000ea60000004200 */
[----:B------:R-:W-:Y:S04]  /*15300*/  FADD.FTZ R226, R239, R226 ;  /* 0x000000e2efe27221 */ /* 0x000fe80000010000 */
[C---:B------:R-:W-:Y:S01]  /*15310*/  HMMA.16816.F32.BF16 R136, R152.reuse, R156, R12 ;  /* 0x0000009c9888723c */ /* 0x040fe2000004180c */
[----:B------:R-:W3:Y:S07]  /*15320*/  LDSM.16.MT88.4 R12, [R205+0xa880] ;  /* 0x00a88000cd0c783b */ /* 0x000eee0000004200 */
[C---:B------:R-:W-:Y:S01]  /*15330*/  HMMA.16816.F32.BF16 R132, R152.reuse, R158, R16 ;  /* 0x0000009e9884723c */ /* 0x040fe20000041810 */
[----:B------:R-:W4:Y:S07]  /*15340*/  LDSM.16.MT88.4 R16, [R205+0xb880] ;  /* 0x00b88000cd10783b */ /* 0x000f2e0000004200 */
[C---:B------:R-:W-:Y:S01]  /*15350*/  HMMA.16816.F32.BF16 R20, R152.reuse, R160, R20 ;  /* 0x000000a09814723c */ /* 0x040fe20000041814 */
[----:B------:R-:W5:Y:S07]  /*15360*/  LDSM.16.MT88.4 R156, [R204+0xb880] ;  /* 0x00b88000cc9c783b */ /* 0x000f6e0000004200 */
[C---:B------:R-:W-:Y:S08]  /*15370*/  HMMA.16816.F32.BF16 R24, R152.reuse, R162, R24 ;  /* 0x000000a29818723c */ /* 0x040ff00000041818 */
[C---:B------:R-:W-:Y:S08]  /*15380*/  HMMA.16816.F32.BF16 R28, R152.reuse, R164, R28 ;  /* 0x000000a4981c723c */ /* 0x040ff0000004181c */
[C---:B------:R-:W-:Y:S08]  /*15390*/  HMMA.16816.F32.BF16 R32, R152.reuse, R166, R32 ;  /* 0x000000a69820723c */ /* 0x040ff00000041820 */
[C---:B-1----:R-:W-:Y:S07]  /*153a0*/  HMMA.16816.F32.BF16 R36, R152.reuse, R4, R36 ;  /* 0x000000049824723c */ /* 0x042fee0000041824 */
[----:B------:R-:W-:Y:S01]  /*153b0*/  FADD.FTZ R5, R233, R234 ;  /* 0x000000eae9057221 */ /* 0x000fe20000010000 */
[C---:B------:R-:W-:Y:S04]  /*153c0*/  HMMA.16816.F32.BF16 R40, R152.reuse, R6, R40 ;  /* 0x000000069828723c */ /* 0x040fe80000041828 */
[----:B------:R-:W-:Y:S04]  /*153d0*/  FADD.FTZ R5, R232, R5 ;  /* 0x00000005e8057221 */ /* 0x000fe80000010000 */
[C---:B------:R-:W-:Y:S04]  /*153e0*/  HMMA.16816.F32.BF16 R44, R152.reuse, R168, R44 ;  /* 0x000000a8982c723c */ /* 0x040fe8000004182c */
[----:B------:R-:W-:Y:S04]  /*153f0*/  FADD.FTZ R240, R240, R5 ;  /* 0x00000005f0f07221 */ /* 0x000fe80000010000 */
[C---:B------:R-:W-:Y:S04]  /*15400*/  HMMA.16816.F32.BF16 R48, R152.reuse, R170, R48 ;  /* 0x000000aa9830723c */ /* 0x040fe80000041830 */
[----:B------:R-:W-:Y:S04]  /*15410*/  FADD.FTZ R241, R241, R240 ;  /* 0x000000f0f1f17221 */ /* 0x000fe80000010000 */
[C---:B--2---:R-:W-:Y:S04]  /*15420*/  HMMA.16816.F32.BF16 R52, R152.reuse, R8, R52 ;  /* 0x000000089834723c */ /* 0x044fe80000041834 */
        /* <DEDUP_REMOVED lines=9> */
[C---:B---3--:R-:W-:Y:S08]  /*154c0*/  HMMA.16816.F32.BF16 R84, R152.reuse, R12, R84 ;  /* 0x0000000c9854723c */ /* 0x048ff00000041854 */
[C---:B------:R-:W-:Y:S08]  /*154d0*/  HMMA.16816.F32.BF16 R88, R152.reuse, R14, R88 ;  /* 0x0000000e9858723c */ /* 0x040ff00000041858 */
[C---:B------:R-:W-:Y:S08]  /*154e0*/  HMMA.16816.F32.BF16 R92, R152.reuse, R184, R92 ;  /* 0x000000b8985c723c */ /* 0x040ff0000004185c */
[C---:B------:R-:W-:Y:S08]  /*154f0*/  HMMA.16816.F32.BF16 R96, R152.reuse, R186, R96 ;  /* 0x000000ba9860723c */ /* 0x040ff00000041860 */
[C---:B------:R-:W-:Y:S08]  /*15500*/  HMMA.16816.F32.BF16 R100, R152.reuse, R188, R100 ;  /* 0x000000bc9864723c */ /* 0x040ff00000041864 */
[C---:B------:R-:W-:Y:S08]  /*15510*/  HMMA.16816.F32.BF16 R104, R152.reuse, R190, R104 ;  /* 0x000000be9868723c */ /* 0x040ff00000041868 */
[C---:B------:R-:W-:Y:S08]  /*15520*/  HMMA.16816.F32.BF16 R108, R152.reuse, R192, R108 ;  /* 0x000000c0986c723c */ /* 0x040ff0000004186c */
[C---:B------:R-:W-:Y:S08]  /*15530*/  HMMA.16816.F32.BF16 R112, R152.reuse, R194, R112 ;  /* 0x000000c29870723c */ /* 0x040ff00000041870 */
[C---:B----4-:R-:W-:Y:S08]  /*15540*/  HMMA.16816.F32.BF16 R116, R152.reuse, R16, R116 ;  /* 0x000000109874723c */ /* 0x050ff00000041874 */
[C---:B------:R-:W-:Y:S08]  /*15550*/  HMMA.16816.F32.BF16 R120, R152.reuse, R18, R120 ;  /* 0x000000129878723c */ /* 0x040ff00000041878 */
[C---:B-----5:R-:W-:Y:S08]  /*15560*/  HMMA.16816.F32.BF16 R124, R152.reuse, R156, R124 ;  /* 0x0000009c987c723c */ /* 0x060ff0000004187c */
[----:B------:R-:W-:Y:S01]  /*15570*/  HMMA.16816.F32.BF16 R128, R152, R158, R128 ;  /* 0x0000009e9880723c */ /* 0x000fe20000041880 */
[----:B------:R-:W-:-:S07]  /*15580*/  @P0 BRA `(.L_x_436) ;  /* 0xffffd5f000000947 */ /* 0x000fce000383ffff */
.L_x_427:
[----:B------:R-:W1:Y:S01]  /*15590*/  S2UR UR8, SR_CTAID.X ;  /* 0x00000000000879c3 */ /* 0x000e620000002500 */
[----:B------:R-:W-:Y:S01]  /*155a0*/  ULDC.64 UR4, c[0x0][0x2c8] ;  /* 0x0000b20000047ab9 */ /* 0x000fe20000000a00 */
[----:B------:R-:W-:Y:S01]  /*155b0*/  PLOP3.LUT P0, PT, PT, PT, UP2, 0x40, 0x0 ;  /* 0x000000000000781c */ /* 0x000fe20003f0e828 */
[----:B-1----:R-:W-:-:S04]  /*155c0*/  ULEA UR8, UR8, 0x7f, 0x7 ;  /* 0x0000007f08087891 */ /* 0x002fc8000f8e383f */
        /* <DEDUP_REMOVED lines=18> */
.L_x_438:
[----:B------:R-:W-:Y:S02]  /*156f0*/  ULDC UR4, c[0x0][0x32c] ;  /* 0x0000cb0000047ab9 */ /* 0x000fe40000000800 */
[----:B------:R-:W-:-:S03]  /*15700*/  UISETP.NE.AND UP0, UPT, UR4, 0x1, UPT ;  /* 0x000000010400788c */ /* 0x000fc6000bf05270 */
[----:B------:R-:W-:Y:S02]  /*15710*/  ULDC.64 UR4, c[0x0][0x330] ;  /* 0x0000cc0000047ab9 */ /* 0x000fe40000000a00 */
[----:B------:R-:W-:-:S06]  /*15720*/  UIMAD.WIDE.U32 UR10, UR9, UR4, URZ ;  /* 0x00000004090a72a5 */ /* 0x000fcc000f8e003f */
[----:B------:R-:W-:Y:S02]  /*15730*/  @UP0 USHF.R.U32.HI UR9, URZ, UR5, UR11 ;  /* 0x000000053f090299 */ /* 0x000fe4000801160b */
.L_x_439:
[----:B------:R-:W-:Y:S02]  /*15740*/  ULDC UR4, c[0x0][0x32c] ;  /* 0x0000cb0000047ab9 */ /* 0x000fe40000000800 */
[----:B------:R-:W-:-:S04]  /*15750*/  UIMAD UR4, UR9, UR4, URZ ;  /* 0x00000004090472a4 */ /* 0x000fc8000f8e023f */
[----:B------:R-:W-:-:S04]  /*15760*/  UISETP.LT.AND UP0, UPT, UR8, UR4, UPT ;  /* 0x000000040800728c */ /* 0x000fc8000bf01270 */
[----:B------:R-:W-:-:S04]  /*15770*/  USEL UR8, UR8, UR4, !UP0 ;  /* 0x0000000408087287 */ /* 0x000fc8000c000000 */
.L_x_437:
[----:B------:R-:W-:-:S04]  /*15780*/  UIADD3 UR8, UR8, 0x1f, URZ ;  /* 0x0000001f08087890 */ /* 0x000fc8000fffe03f */
        /* <DEDUP_REMOVED lines=8> */
[----:B------:R-:W-:Y:S01]  /*15810*/  MOV R149, R148 ;  /* 0x0000009400957202 */ /* 0x000fe20000000f00 */
[----:B------:R-:W-:Y:S01]  /*15820*/  UMOV UR12, UR13 ;  /* 0x0000000d000c7c82 */ /* 0x000fe20008000000 */
[----:B------:R-:W-:Y:S01]  /*15830*/  MOV R3, R0 ;  /* 0x0000000000037202 */ /* 0x000fe20000000f00 */
[----:B------:R-:W-:Y:S02]  /*15840*/  ULDC.64 UR8, c[0x0][0x208] ;  /* 0x0000820000087ab9 */ /* 0x000fe40000000a00 */
[----:B------:R-:W-:Y:S02]  /*15850*/  ULDC.64 UR4, c[0x0][0x1e0] ;  /* 0x0000780000047ab9 */ /* 0x000fe40000000a00 */
.L_x_441:
[----:B------:R-:W-:Y:S01]  /*15860*/  UISETP.GT.AND UP0, UPT, UR6, UR12, UPT ;  /* 0x0000000c0600728c */ /* 0x000fe2000bf04270 */
[----:B------:R-:W-:Y:S04]  /*15870*/  DEPBAR.LE SB0, 0x0 ;  /* 0x000080000000791a */ /* 0x000fe80000000000 */
[----:B------:R-:W-:Y:S01]  /*15880*/  BAR.SYNC.DEFER_BLOCKING 0x0 ;  /* 0x0000000000007b1d */ /* 0x000fe20000010000 */
[----:B------:R-:W-:Y:S01]  /*15890*/  PLOP3.LUT P0, PT, PT, PT, UP0, 0x80, 0x0 ;  /* 0x000000000000781c */ /* 0x000fe20003f0f008 */
[----:B------:R-:W-:Y:S01]  /*158a0*/  UIADD3 UR13, UR12, -0x1, URZ ;  /* 0xffffffff0c0d7890 */ /* 0x000fe2000fffe03f */
[----:B------:R-:W-:Y:S02]  /*158b0*/  PLOP3.LUT P2, PT, PT, PT, UP0, 0x80, 0x0 ;  /* 0x000000000000781c */ /* 0x000fe40003f4f008 */
[----:B------:R-:W-:Y:S01]  /*158c0*/  PLOP3.LUT P1, PT, PT, PT, UP0, 0x80, 0x0 ;  /* 0x000000000000781c */ /* 0x000fe20003f2f008 */
[----:B------:R-:W-:Y:S01]  /*158d0*/  @!UP0 UIMAD.WIDE.U32 UR14, UR12, UR8, URZ ;  /* 0x000000080c0e82a5 */ /* 0x000fe2000f8e003f */
[----:B------:R-:W-:Y:S01]  /*158e0*/  PLOP3.LUT P3, PT, PT, PT, UP0, 0x80, 0x0 ;  /* 0x000000000000781c */ /* 0x000fe20003f6f008 */
[----:B------:R-:W-:Y:S01]  /*158f0*/  @!UP0 USHF.R.S32.HI UR11, URZ, 0x1f, UR12 ;  /* 0x0000001f3f0b8899 */ /* 0x000fe2000801140c */
[C---:B------:R-:W-:Y:S02]  /*15900*/  LOP3.LUT P3, RZ, R215.reuse, 0x4, RZ, 0xc0, !PT ;  /* 0x00000004d7ff7812 */ /* 0x040fe4000786c0ff */
[C---:B------:R-:W-:Y:S01]  /*15910*/  LOP3.LUT P5, RZ, R215.reuse, 0x2, RZ, 0xc0, !PT ;  /* 0x00000002d7ff7812 */ /* 0x040fe200078ac0ff */
[----:B------:R-:W-:Y:S01]  /*15920*/  @!UP0 UIMAD UR11, UR11, UR8, URZ ;  /* 0x000000080b0b82a4 */ /* 0x000fe2000f8e023f */
[----:B------:R-:W-:Y:S02]  /*15930*/  MOV R4, UR14 ;  /* 0x0000000e00047c02 */ /* 0x000fe40008000f00 */
[----:B------:R-:W-:Y:S01]  /*15940*/  MOV R5, UR15 ;  /* 0x0000000f00057c02 */ /* 0x000fe20008000f00 */
[----:B------:R-:W-:Y:S01]  /*15950*/  @!UP0 UIMAD UR11, UR12, UR9, UR11 ;  /* 0x000000090c0b82a4 */ /* 0x000fe2000f8e020b */
[----:B------:R-:W-:Y:S02]  /*15960*/  @!P0 LEA R0, P0, R4, R228, 0x5 ;  /* 0x000000e404008211 */ /* 0x000fe400078028ff */
[C---:B------:R-:W-:Y:S01]  /*15970*/  LOP3.LUT P4, RZ, R215.reuse, 0x1, RZ, 0xc0, !PT ;  /* 0x00000001d7ff7812 */ /* 0x040fe2000788c0ff */
[----:B------:R-:W-:Y:S01]  /*15980*/  @!UP0 UIADD3 UR11, UR15, UR11, URZ ;  /* 0x0000000b0f0b8290 */ /* 0x000fe2000fffe03f */
[----:B------:R-:W-:Y:S01]  /*15990*/  @!P1 LEA R150, P1, R0, c[0x0][0x1f8], 0x1 ;  /* 0x00007e0000969a11 */ /* 0x000fe200078208ff */
[----:B------:R-:W-:Y:S04]  /*159a0*/  LDSM.16.M88.4 R16, [R214+0x10080] ;  /* 0x01008000d610783b */ /* 0x000fe80000000200 */
[----:B------:R-:W-:Y:S04]  /*159b0*/  MOV R151, UR11 ;  /* 0x0000000b00977c02 */ /* 0x000fe80008000f00 */
[----:B------:R-:W-:Y:S01]  /*159c0*/  @!P2 LEA.HI.X R151, R4, R221, R151, 0x5, P0 ;  /* 0x000000dd0497a211 */ /* 0x000fe200000f2c97 */
[----:B------:R-:W1:Y:S01]  /*159d0*/  LDSM.16.M88.4 R8, [R213+0xc080] ;  /* 0x00c08000d508783b */ /* 0x000e620000000200 */
[----:B------:R-:W-:Y:S02]  /*159e0*/  PLOP3.LUT P0, PT, PT, PT, UP0, 0x80, 0x0 ;  /* 0x000000000000781c */ /* 0x000fe40003f0f008 */
[----:B------:R-:W-:Y:S05]  /*159f0*/  PLOP3.LUT P2, PT, PT, PT, UP0, 0x80, 0x0 ;  /* 0x000000000000781c */ /* 0x000fea0003f4f008 */
[----:B------:R-:W2:Y:S06]  /*15a00*/  LDSM.16.M88.4 R152, [R213+0xc880] ;  /* 0x00c88000d598783b */ /* 0x000eac0000000200 */
[----:B------:R-:W-:Y:S02]  /*15a10*/  @!P0 LEA.HI.X R151, R0, c[0x0][0x1fc], R151, 0x1, P1 ;  /* 0x00007f0000978a11 */ /* 0x000fe400008f0c97 */
[----:B------:R-:W-:Y:S01]  /*15a20*/  PLOP3.LUT P0, PT, PT, PT, UP0, 0x80, 0x0 ;  /* 0x000000000000781c */ /* 0x000fe20003f0f008 */
[----:B------:R-:W-:Y:S01]  /*15a30*/  LDSM.16.M88.4 R156, [R210+0x10080] ;  /* 0x01008000d29c783b */ /* 0x000fe20000000200 */
[----:B------:R-:W-:Y:S07]  /*15a40*/  PLOP3.LUT P1, PT, PT, PT, UP0, 0x80, 0x0 ;  /* 0x000000000000781c */ /* 0x000fee0003f2f008 */
[----:B------:R-:W3:Y:S08]  /*15a50*/  LDSM.16.M88.4 R160, [R212] ;  /* 0x00000000d4a0783b */ /* 0x000ef00000000200 */
[----:B------:R-:W4:Y:S01]  /*15a60*/  LDSM.16.M88.4 R164, [R203] ;  /* 0x00000000cba4783b */ /* 0x000f220000000200 */
[C---:B-1----:R-:W-:Y:S07]  /*15a70*/  HMMA.16816.F32.BF16 R4, R16.reuse, R8, RZ ;  /* 0x000000081004723c */ /* 0x042fee00000418ff */
[----:B------:R-:W-:Y:S01]  /*15a80*/  @!PT LDS RZ, [RZ] ;  /* 0x00000000fffff984 */ /* 0x000fe20000000800 */
[----:B------:R-:W-:Y:S01]  /*15a90*/  @!PT LDS RZ, [RZ] ;  /* 0x00000000fffff984 */ /* 0x000fe20000000800 */
[----:B------:R-:W-:Y:S01]  /*15aa0*/  @!PT LDS RZ, [RZ] ;  /* 0x00000000fffff984 */ /* 0x000fe20000000800 */
[----:B------:R1:W-:Y:S01]  /*15ab0*/  @!P0 LDGSTS.E.BYPASS.LTC128B.128 [R218+0x8080], [R150.64], !P6 ;  /* 0x0808000096da8fae */ /* 0x0003e2000f101d5e */
[----:B------:R-:W-:Y:S01]  /*15ac0*/  PLOP3.LUT P0, PT, PT, PT, UP0, 0x80, 0x0 ;  /* 0x000000000000781c */ /* 0x000fe20003f0f008 */
[----:B------:R-:W-:Y:S01]  /*15ad0*/  UISETP.GT.AND UP0, UPT, UR12, UR6, UPT ;  /* 0x000000060c00728c */ /* 0x000fe2000bf04270 */
[C---:B------:R-:W-:Y:S05]  /*15ae0*/  HMMA.16816.F32.BF16 R8, R16.reuse, R10, RZ ;  /* 0x0000000a1008723c */ /* 0x040fea00000418ff */
[----:B------:R1:W-:Y:S01]  /*15af0*/  @!P2 LDGSTS.E.BYPASS.LTC128B.128 [R218+0x9080], [R150.64+0x80], !P3 ;  /* 0x0908008096daafae */ /* 0x0003e2000d901d5e */
[----:B------:R-:W-:Y:S02]  /*15b00*/  PLOP3.LUT P2, PT, PT, PT, UP0, 0x80, 0x0 ;  /* 0x000000000000781c */ /* 0x000fe40003f4f008 */
[----:B------:R-:W-:Y:S02]  /*15b10*/  PLOP3.LUT P3, PT, PT, PT, UP0, 0x80, 0x0 ;  /* 0x000000000000781c */ /* 0x000fe40003f6f008 */
[----:B------:R-:W-:Y:S01]  /*15b20*/  LOP3.LUT P3, RZ, R215, 0x4, RZ, 0xc0, !PT ;  /* 0x00000004d7ff7812 */ /* 0x000fe2000786c0ff */
[----:B------:R-:W-:Y:S01]  /*15b30*/  @UP0 UIMAD.WIDE.U32 UR14, UR13, UR4, URZ ;  /* 0x000000040d0e02a5 */ /* 0x000fe2000f8e003f */
[C---:B--2---:R-:W-:Y:S01]  /*15b40*/  HMMA.16816.F32.BF16 R12, R16.reuse, R152, RZ ;  /* 0x00000098100c723c */ /* 0x044fe200000418ff */
[----:B------:R1:W-:Y:S01]  /*15b50*/  @!P1 LDGSTS.E.BYPASS.LTC128B.128 [R218+0xa080], [R150.64+0x100], !P5 ;  /* 0x0a08010096da9fae */ /* 0x0003e2000e901d5e */
[----:B------:R-:W-:Y:S01]  /*15b60*/  PLOP3.LUT P1, PT, PT, PT, UP0, 0x80, 0x0 ;  /* 0x000000000000781c */ /* 0x000fe20003f2f008 */
[----:B------:R-:W-:Y:S04]  /*15b70*/  @UP0 USHF.R.S32.HI UR11, URZ, 0x1f, UR13 ;  /* 0x0000001f3f0b0899 */ /* 0x000fe8000801140d */
[----:B------:R-:W-:Y:S01]  /*15b80*/  @UP0 UIMAD UR11, UR11, UR4, URZ ;  /* 0x000000040b0b02a4 */ /* 0x000fe2000f8e023f */
[----:B------:R-:W-:Y:S01]  /*15b90*/  HMMA.16816.F32.BF16 R16, R16, R154, RZ ;  /* 0x0000009a1010723c */ /* 0x000fe200000418ff */
[----:B------:R1:W-:Y:S01]  /*15ba0*/  @!P0 LDGSTS.E.BYPASS.LTC128B.128 [R218+0xb080], [R150.64+0x180], !P4 ;  /* 0x0b08018096da8fae */ /* 0x0003e2000e101d5e */
[----:B------:R-:W-:Y:S01]  /*15bb0*/  PLOP3.LUT P0, PT, PT, PT, UP0, 0x80, 0x0 ;  /* 0x000000000000781c */ /* 0x000fe20003f0f008 */
[----:B------:R-:W-:Y:S04]  /*15bc0*/  @UP0 UIMAD UR11, UR13, UR5, UR11 ;  /* 0x000000050d0b02a4 */ /* 0x000fe8000f8e020b */
[----:B------:R-:W-:Y:S01]  /*15bd0*/  @UP0 UIADD3 UR11, UR15, UR11, URZ ;  /* 0x0000000b0f0b0290 */ /* 0x000fe2000fffe03f */
[C---:B---3--:R-:W-:Y:S01]  /*15be0*/  HMMA.16816.F32.BF16 R4, R156.reuse, R160, R4 ;  /* 0x000000a09c04723c */ /* 0x048fe20000041804 */
[----:B------:R-:W-:Y:S07]  /*15bf0*/  LDSM.16.M88.4 R168, [R209+0x10080] ;  /* 0x01008000d1a8783b */ /* 0x000fee0000000200 */
[C---:B------:R-:W-:Y:S01]  /*15c00*/  HMMA.16816.F32.BF16 R8, R156.reuse, R162, R8 ;  /* 0x000000a29c08723c */ /* 0x040fe20000041808 */
[----:B------:R-:W2:Y:S07]  /*15c10*/  LDSM.16.M88.4 R172, [R208+0xc080] ;  /* 0x00c08000d0ac783b */ /* 0x000eae0000000200 */
[C---:B----4-:R-:W-:Y:S01]  /*15c20*/  HMMA.16816.F32.BF16 R12, R156.reuse, R164, R12 ;  /* 0x000000a49c0c723c */ /* 0x050fe2000004180c */
[----:B------:R-:W3:Y:S07]  /*15c30*/  LDSM.16.M88.4 R152, [R208+0xc880] ;  /* 0x00c88000d098783b */ /* 0x000eee0000000200 */
[----:B------:R-:W-:Y:S01]  /*15c40*/  HMMA.16816.F32.BF16 R16, R156, R166, R16 ;  /* 0x000000a69c10723c */ /* 0x000fe20000041810 */
        /* <DEDUP_REMOVED lines=100> */
[----:B------:R-:W3:Y:S01]  /*16290*/  MUFU.TANH R158, R158 ;  /* 0x0000009e009e7308 */ /* 0x000ee20000002400 */
[----:B------:R-:W-:Y:S01]  /*162a0*/  FMUL.FTZ R2, R6, c[0x0][0x320] ;  /* 0x0000c80006027a20 */ /* 0x000fe20000410000 */
[C---:B--2---:R-:W-:Y:S03]  /*162b0*/  HMMA.16816.F32.BF16 R12, R176.reuse, R152, R12 ;  /* 0x00000098b00c723c */ /* 0x044fe6000004180c */
[----:B------:R-:W-:Y:S02]  /*162c0*/  FMUL.FTZ R9, R9, c[0x0][0x320] ;  /* 0x0000c80009097a20 */ /* 0x000fe40000410000 */
[----:B------:R-:W-:Y:S03]  /*162d0*/  FMUL.FTZ R10, R10, c[0x0][0x320] ;  /* 0x0000c8000a0a7a20 */ /* 0x000fe60000410000 */
[----:B------:R3:W-:Y:S01]  /*162e0*/  MUFU.TANH R152, R9 ;  /* 0x0000000900987308 */ /* 0x0007e20000002400 */
[----:B------:R-:W-:Y:S03]  /*162f0*/  HMMA.16816.F32.BF16 R16, R176, R154, R16 ;  /* 0x0000009ab010723c */ /* 0x000fe60000041810 */
[----:B------:R-:W-:Y:S02]  /*16300*/  FMUL.FTZ R0, R8, c[0x0][0x320] ;  /* 0x0000c80008007a20 */ /* 0x000fe40000410000 */
[----:B------:R-:W-:Y:S04]  /*16310*/  FMUL.FTZ R11, R11, c[0x0][0x320] ;  /* 0x0000c8000b0b7a20 */ /* 0x000fe80000410000 */
[----:B------:R-:W2:Y:S06]  /*16320*/  MUFU.TANH R156, R156 ;  /* 0x0000009c009c7308 */ /* 0x000eac0000002400 */
[----:B------:R-:W-:Y:S01]  /*16330*/  FMUL.FTZ R168, R12, c[0x0][0x320] ;  /* 0x0000c8000ca87a20 */ /* 0x000fe20000410000 */
[----:B------:R-:W-:Y:S01]  /*16340*/  MOV R12, UR14 ;  /* 0x0000000e000c7c02 */ /* 0x000fe20008000f00 */
[----:B------:R-:W-:Y:S02]  /*16350*/  FMUL.FTZ R14, R14, c[0x0][0x320] ;  /* 0x0000c8000e0e7a20 */ /* 0x000fe40000410000 */
[----:B------:R-:W4:Y:S01]  /*16360*/  MUFU.TANH R8, R0 ;  /* 0x0000000000087308 */ /* 0x000f220000002400 */
[----:B------:R-:W-:Y:S02]  /*16370*/  FMUL.FTZ R13, R13, c[0x0][0x320] ;  /* 0x0000c8000d0d7a20 */ /* 0x000fe40000410000 */
[----:B------:R-:W-:Y:S01]  /*16380*/  FMUL.FTZ R15, R15, c[0x0][0x320] ;  /* 0x0000c8000f0f7a20 */ /* 0x000fe20000410000 */
[----:B---3--:R-:W-:Y:S01]  /*16390*/  FMNMX.FTZ R9, R158, R3, !PT ;  /* 0x000000039e097209 */ /* 0x008fe20007810000 */
[----:B------:R-:W-:Y:S02]  /*163a0*/  FMUL.FTZ R164, R16, c[0x0][0x320] ;  /* 0x0000c80010a47a20 */ /* 0x000fe40000410000 */
[----:B------:R-:W-:Y:S02]  /*163b0*/  FMUL.FTZ R17, R17, c[0x0][0x320] ;  /* 0x0000c80011117a20 */ /* 0x000fe40000410000 */
[----:B------:R-:W-:Y:S01]  /*163c0*/  FMUL.FTZ R18, R18, c[0x0][0x320] ;  /* 0x0000c80012127a20 */ /* 0x000fe20000410000 */
[----:B------:R-:W3:Y:S01]  /*163d0*/  MUFU.TANH R6, R2 ;  /* 0x0000000200067308 */ /* 0x000ee20000002400 */
[----:B------:R-:W-:Y:S01]  /*163e0*/  FMUL.FTZ R19, R19, c[0x0][0x320] ;  /* 0x0000c80013137a20 */ /* 0x000fe20000410000 */
[----:B--2---:R-:W-:Y:S08]  /*163f0*/  FMNMX.FTZ R9, R156, R9, !PT ;  /* 0x000000099c097209 */ /* 0x004ff00007810000 */
[----:B------:R-:W2:Y:S01]  /*16400*/  MUFU.TANH R157, R157 ;  /* 0x0000009d009d7308 */ /* 0x000ea20000002400 */
[----:B----4-:R-:W-:Y:S04]  /*16410*/  FMNMX.FTZ R9, R8, R9, !PT ;  /* 0x0000000908097209 */ /* 0x010fe80007810000 */
[----:B------:R-:W-:Y:S05]  /*16420*/  FMNMX.FTZ R9, R152, R9, !PT ;  /* 0x0000000998097209 */ /* 0x000fea0007810000 */
[----:B------:R-:W4:Y:S01]  /*16430*/  MUFU.TANH R153, R10 ;  /* 0x0000000a00997308 */ /* 0x000f220000002400 */
[----:B---3--:R-:W-:Y:S09]  /*16440*/  FMNMX.FTZ R0, R6, R149, !PT ;  /* 0x0000009506007209 */ /* 0x008ff20007810000 */
[----:B------:R-:W3:Y:S01]  /*16450*/  MUFU.TANH R168, R168 ;  /* 0x000000a800a87308 */ /* 0x000ee20000002400 */
[----:B--2---:R-:W-:Y:S09]  /*16460*/  FMNMX.FTZ R0, R157, R0, !PT ;  /* 0x000000009d007209 */ /* 0x004ff20007810000 */
[----:B------:R-:W2:Y:S01]  /*16470*/  MUFU.TANH R11, R11 ;  /* 0x0000000b000b7308 */ /* 0x000ea20000002400 */
[----:B----4-:R-:W-:Y:S09]  /*16480*/  FMNMX.FTZ R0, R153, R0, !PT ;  /* 0x0000000099007209 */ /* 0x010ff20007810000 */
        /* <DEDUP_REMOVED lines=10> */
[----:B-1----:R-:W1:Y:S01]  /*16530*/  MUFU.TANH R151, R18 ;  /* 0x0000001200977308 */ /* 0x002e620000002400 */
[----:B----4-:R-:W-:Y:S09]  /*16540*/  FMNMX.FTZ R9, R164, R9, !PT ;  /* 0x00000009a4097209 */ /* 0x010ff20007810000 */
[----:B------:R-:W2:Y:S01]  /*16550*/  MUFU.TANH R150, R19 ;  /* 0x0000001300967308 */ /* 0x000ea20000002400 */
[----:B---3--:R-:W-:Y:S05]  /*16560*/  FMNMX.FTZ R4, R162, R9, !PT ;  /* 0x00000009a2047209 */ /* 0x008fea0007810000 */
[----:B------:R-:W3:Y:S01]  /*16570*/  SHFL.BFLY PT, R15, R4, 0x2, 0x1f ;  /* 0x0c401f00040f7f89 */ /* 0x000ee200000e0000 */
[----:B-1----:R-:W-:Y:S04]  /*16580*/  FMNMX.FTZ R9, R151, R0, !PT ;  /* 0x0000000097097209 */ /* 0x002fe80007810000 */
[----:B--2---:R-:W-:Y:S05]  /*16590*/  FMNMX.FTZ R7, R150, R9, !PT ;  /* 0x0000000996077209 */ /* 0x004fea0007810000 */
[----:B------:R-:W1:Y:S01]  /*165a0*/  SHFL.BFLY PT, R0, R7, 0x2, 0x1f ;  /* 0x0c401f0007007f89 */ /* 0x000e6200000e0000 */
[----:B---3--:R-:W-:Y:S07]  /*165b0*/  FMNMX.FTZ R13, R4, R15, !PT ;  /* 0x0000000f040d7209 */ /* 0x008fee0007810000 */
[----:B------:R-:W2:Y:S01]  /*165c0*/  SHFL.BFLY PT, R2, R13, 0x1, 0x1f ;  /* 0x0c201f000d027f89 */ /* 0x000ea200000e0000 */
[----:B-1----:R-:W-:Y:S02]  /*165d0*/  FMNMX.FTZ R5, R7, R0, !PT ;  /* 0x0000000007057209 */ /* 0x002fe40007810000 */
[----:B------:R-:W-:Y:S05]  /*165e0*/  MOV R7, UR11 ;  /* 0x0000000b00077c02 */ /* 0x000fea0008000f00 */
[----:B------:R-:W1:Y:S01]  /*165f0*/  SHFL.BFLY PT, R148, R5, 0x1, 0x1f ;  /* 0x0c201f0005947f89 */ /* 0x000e6200000e0000 */
[----:B--2---:R-:W-:Y:S02]  /*16600*/  FMNMX.FTZ R0, R13, R2, !PT ;  /* 0x000000020d007209 */ /* 0x004fe40007810000 */
[----:B------:R-:W-:Y:S03]  /*16610*/  MOV R13, UR15 ;  /* 0x0000000f000d7c02 */ /* 0x000fe60008000f00 */
[C---:B------:R-:W-:Y:S02]  /*16620*/  FADD.FTZ R2, -R0.reuse, R3 ;  /* 0x0000000300027221 */ /* 0x040fe40000010100 */
[----:B------:R-:W-:Y:S02]  /*16630*/  FMUL.FTZ R165, R0, c[0x0][0x2d0] ;  /* 0x0000b40000a57a20 */ /* 0x000fe40000410000 */
[----:B------:R-:W-:Y:S02]  /*16640*/  FMUL.FTZ R3, R2, c[0x0][0x2d0] ;  /* 0x0000b40002037a20 */ /* 0x000fe40000410000 */
[--C-:B------:R-:W-:Y:S02]  /*16650*/  FFMA.FTZ R236, R158, c[0x0][0x2d0], -R165.reuse ;  /* 0x0000b4009eec7a23 */ /* 0x100fe400000108a5 */
[--C-:B------:R-:W-:Y:S02]  /*16660*/  FFMA.FTZ R233, R156, c[0x0][0x2d0], -R165.reuse ;  /* 0x0000b4009ce97a23 */ /* 0x100fe400000108a5 */
[--C-:B------:R-:W-:Y:S01]  /*16670*/  FFMA.FTZ R231, R152, c[0x0][0x2d0], -R165.reuse ;  /* 0x0000b40098e77a23 */ /* 0x100fe200000108a5 */
[----:B------:R-:W2:Y:S01]  /*16680*/  MUFU.EX2 R3, R3 ;  /* 0x0000000300037308 */ /* 0x000ea20000000800 */
[--C-:B------:R-:W-:Y:S02]  /*16690*/  FFMA.FTZ R234, R8, c[0x0][0x2d0], -R165.reuse ;  /* 0x0000b40008ea7a23 */ /* 0x100fe400000108a5 */
[--C-:B------:R-:W-:Y:S01]  /*166a0*/  FFMA.FTZ R235, R168, c[0x0][0x2d0], -R165.reuse ;  /* 0x0000b400a8eb7a23 */ /* 0x100fe200000108a5 */
[----:B-1----:R-:W-:Y:S01]  /*166b0*/  FMNMX.FTZ R148, R5, R148, !PT ;  /* 0x0000009405947209 */ /* 0x002fe20007810000 */
[--C-:B------:R-:W-:Y:S01]  /*166c0*/  FFMA.FTZ R238, R166, c[0x0][0x2d0], -R165.reuse ;  /* 0x0000b400a6ee7a23 */ /* 0x100fe200000108a5 */
[----:B------:R-:W-:Y:S01]  /*166d0*/  @P0 LEA R5, P0, R12, R216, 0x5 ;  /* 0x000000d80c050211 */ /* 0x000fe200078028ff */
[----:B------:R-:W-:Y:S02]  /*166e0*/  FFMA.FTZ R237, R164, c[0x0][0x2d0], -R165 ;  /* 0x0000b400a4ed7a23 */ /* 0x000fe400000108a5 */
[C---:B------:R-:W-:Y:S01]  /*166f0*/  FADD.FTZ R4, -R148.reuse, R149 ;  /* 0x0000009594047221 */ /* 0x040fe20000010100 */
[----:B------:R-:W-:Y:S01]  /*16700*/  MUFU.EX2 R236, R236 ;  /* 0x000000ec00ec7308 */ /* 0x000fe20000000800 */
[----:B------:R-:W-:Y:S02]  /*16710*/  FMUL.FTZ R160, R148, c[0x0][0x2d0] ;  /* 0x0000b40094a07a20 */ /* 0x000fe40000410000 */
[----:B------:R-:W-:Y:S01]  /*16720*/  FMUL.FTZ R2, R4, c[0x0][0x2d0] ;  /* 0x0000b40004027a20 */ /* 0x000fe20000410000 */
[----:B------:R-:W-:Y:S01]  /*16730*/  @P1 LEA R4, P1, R5, c[0x0][0x1c8], 0x1 ;  /* 0x0000720005041a11 */ /* 0x000fe200078208ff */
[--C-:B------:R-:W-:Y:S02]  /*16740*/  FFMA.FTZ R227, R157, c[0x0][0x2d0], -R160.reuse ;  /* 0x0000b4009de37a23 */ /* 0x100fe400000108a0 */
[--C-:B------:R-:W-:Y:S02]  /*16750*/  FFMA.FTZ R230, R153, c[0x0][0x2d0], -R160.reuse ;  /* 0x0000b40099e67a23 */ /* 0x100fe400000108a0 */
[----:B------:R-:W-:Y:S01]  /*16760*/  @P2 LEA.HI.X R10, R12, R223, R7, 0x5, P0 ;  /* 0x000000df0c0a2211 */ /* 0x000fe200000f2c07 */
[--C-:B------:R-:W-:Y:S01]  /*16770*/  FFMA.FTZ R232, R6, c[0x0][0x2d0], -R160.reuse ;  /* 0x0000b40006e87a23 */ /* 0x100fe200000108a0 */
[----:B------:R-:W-:Y:S01]  /*16780*/  PLOP3.LUT P0, PT, PT, PT, UP0, 0x80, 0x0 ;  /* 0x000000000000781c */ /* 0x000fe20003f0f008 */
[--C-:B------:R-:W-:Y:S01]  /*16790*/  FFMA.FTZ R149, R11, c[0x0][0x2d0], -R160.reuse ;  /* 0x0000b4000b957a23 */ /* 0x100fe200000108a0 */
[----:B------:R-:W-:Y:S01]  /*167a0*/  PLOP3.LUT P2, PT, PT, PT, UP0, 0x80, 0x0 ;  /* 0x000000000000781c */ /* 0x000fe20003f4f008 */
[----:B------:R-:W1:Y:S01]  /*167b0*/  MUFU.EX2 R2, R2 ;  /* 0x0000000200027308 */ /* 0x000e620000000800 */
[C---:B--2---:R-:W-:Y:S02]  /*167c0*/  FMUL.FTZ R8, R3.reuse, R140 ;  /* 0x0000008c03087220 */ /* 0x044fe40000410000 */
[C---:B------:R-:W-:Y:S02]  /*167d0*/  FMUL.FTZ R9, R3.reuse, R141 ;  /* 0x0000008d03097220 */ /* 0x040fe40000410000 */
[C---:B------:R-:W-:Y:S02]  /*167e0*/  FMUL.FTZ R16, R3.reuse, R132 ;  /* 0x0000008403107220 */ /* 0x040fe40000410000 */
[----:B------:R-:W-:Y:S02]  /*167f0*/  FMUL.FTZ R17, R3, R133 ;  /* 0x0000008503117220 */ /* 0x000fe40000410000 */
[----:B------:R-:W-:Y:S01]  /*16800*/  FFMA.FTZ R239, R163, c[0x0][0x2d0], -R160 ;  /* 0x0000b400a3ef7a23 */ /* 0x000fe200000108a0 */
[----:B------:R-:W-:Y:S01]  /*16810*/  @P0 LEA.HI.X R5, R5, c[0x0][0x1cc], R10, 0x1, P1 ;  /* 0x0000730005050a11 */ /* 0x000fe200008f0c0a */
[----:B------:R-:W-:Y:S01]  /*16820*/  MUFU.EX2 R233, R233 ;  /* 0x000000e900e97308 */ /* 0x000fe20000000800 */
[----:B------:R-:W-:Y:S01]  /*16830*/  PLOP3.LUT P0, PT, PT, PT, UP0, 0x80, 0x0 ;  /* 0x000000000000781c */ /* 0x000fe20003f0f008 */
[--C-:B------:R-:W-:Y:S01]  /*16840*/  FFMA.FTZ R242, R161, c[0x0][0x2d0], -R160.reuse ;  /* 0x0000b400a1f27a23 */ /* 0x100fe200000108a0 */
[----:B------:R-:W-:Y:S01]  /*16850*/  PLOP3.LUT P1, PT, PT, PT, UP0, 0x80, 0x0 ;  /* 0x000000000000781c */ /* 0x000fe20003f2f008 */
[----:B------:R-:W-:Y:S02]  /*16860*/  FFMA.FTZ R165, R162, c[0x0][0x2d0], -R165 ;  /* 0x0000b400a2a57a23 */ /* 0x000fe400000108a5 */
[C---:B------:R-:W-:Y:S02]  /*16870*/  FMUL.FTZ R20, R3.reuse, R20 ;  /* 0x0000001403147220 */ /* 0x040fe40000410000 */
[C---:B------:R-:W-:Y:S02]  /*16880*/  FMUL.FTZ R21, R3.reuse, R21 ;  /* 0x0000001503157220 */ /* 0x040fe40000410000 */
[----:B------:R-:W-:Y:S01]  /*16890*/  MUFU.EX2 R234, R234 ;  /* 0x000000ea00ea7308 */ /* 0x000fe20000000800 */
[C---:B------:R-:W-:Y:S02]  /*168a0*/  FMUL.FTZ R24, R3.reuse, R24 ;  /* 0x0000001803187220 */ /* 0x040fe40000410000 */
[C---:B-1----:R-:W-:Y:S01]  /*168b0*/  FMUL.FTZ R6, R2.reuse, R146 ;  /* 0x0000009202067220 */ /* 0x042fe20000410000 */
[----:B------:R1:W-:Y:S01]  /*168c0*/  @P0 LDGSTS.E.BYPASS.LTC128B.128 [R218+0xc080], [R4.64], !P6 ;  /* 0x0c08000004da0fae */ /* 0x0003e2000f101d5e */
[----:B------:R-:W-:Y:S01]  /*168d0*/  PLOP3.LUT P0, PT, PT, PT, UP0, 0x80, 0x0 ;  /* 0x000000000000781c */ /* 0x000fe20003f0f008 */
[C---:B------:R-:W-:Y:S01]  /*168e0*/  FMUL.FTZ R7, R2.reuse, R147 ;  /* 0x0000009302077220 */ /* 0x040fe20000410000 */
[----:B------:R-:W-:Y:S01]  /*168f0*/  UISETP.GT.AND UP0, UPT, UR12, UR10, UPT ;  /* 0x0000000a0c00728c */ /* 0x000fe2000bf04270 */
[C---:B------:R-:W-:Y:S01]  /*16900*/  FMUL.FTZ R10, R2.reuse, R142 ;  /* 0x0000008e020a7220 */ /* 0x040fe20000410000 */
[----:B------:R-:W-:Y:S01]  /*16910*/  UIADD3 UR12, UR12, -0x1, URZ ;  /* 0xffffffff0c0c7890 */ /* 0x000fe2000fffe03f */
[----:B------:R-:W2:Y:S01]  /*16920*/  MUFU.EX2 R231, R231 ;  /* 0x000000e700e77308 */ /* 0x000ea20000000800 */
[C---:B------:R-:W-:Y:S01]  /*16930*/  FMUL.FTZ R11, R2.reuse, R143 ;  /* 0x0000008f020b7220 */ /* 0x040fe20000410000 */
[----:B------:R1:W-:Y:S01]  /*16940*/  @P2 LDGSTS.E.BYPASS.LTC128B.128 [R218+0xd080], [R4.64+0x80], !P3 ;  /* 0x0d08008004da2fae */ /* 0x0003e2000d901d5e */
[C---:B------:R-:W-:Y:S02]  /*16950*/  FMUL.FTZ R18, R2.reuse, R134 ;  /* 0x0000008602127220 */ /* 0x040fe40000410000 */
[C---:B------:R-:W-:Y:S02]  /*16960*/  FMUL.FTZ R19, R2.reuse, R135 ;  /* 0x0000008702137220 */ /* 0x040fe40000410000 */
[C---:B------:R-:W-:Y:S02]  /*16970*/  FMUL.FTZ R22, R2.reuse, R22 ;  /* 0x0000001602167220 */ /* 0x040fe40000410000 */
[C---:B------:R-:W-:Y:S01]  /*16980*/  FMUL.FTZ R23, R2.reuse, R23 ;  /* 0x0000001702177220 */ /* 0x040fe20000410000 */
[----:B------:R1:W-:Y:S01]  /*16990*/  @P1 LDGSTS.E.BYPASS.LTC128B.128 [R218+0xe080], [R4.64+0x100], !P5 ;  /* 0x0e08010004da1fae */ /* 0x0003e2000e901d5e */
[----:B------:R-:W-:Y:S01]  /*169a0*/  MUFU.EX2 R232, R232 ;  /* 0x000000e800e87308 */ /* 0x000fe20000000800 */
[C---:B------:R-:W-:Y:S02]  /*169b0*/  FMUL.FTZ R25, R3.reuse, R25 ;  /* 0x0000001903197220 */ /* 0x040fe40000410000 */
[C---:B------:R-:W-:Y:S02]  /*169c0*/  FMUL.FTZ R26, R2.reuse, R26 ;  /* 0x0000001a021a7220 */ /* 0x040fe40000410000 */
[C---:B------:R-:W-:Y:S02]  /*169d0*/  FMUL.FTZ R27, R2.reuse, R27 ;  /* 0x0000001b021b7220 */ /* 0x040fe40000410000 */
[----:B------:R1:W-:Y:S01]  /*169e0*/  @P0 LDGSTS.E.BYPASS.LTC128B.128 [R218+0xf080], [R4.64+0x180], !P4 ;  /* 0x0f08018004da0fae */ /* 0x0003e2000e101d5e */
[C---:B------:R-:W-:Y:S01]  /*169f0*/  FMUL.FTZ R28, R3.reuse, R28 ;  /* 0x0000001c031c7220 */ /* 0x040fe20000410000 */
[----:B------:R-:W-:Y:S01]  /*16a00*/  PLOP3.LUT P0, PT, PT, PT, UP0, 0x80, 0x0 ;  /* 0x000000000000781c */ /* 0x000fe20003f0f008 */
[----:B------:R-:W3:Y:S01]  /*16a10*/  MUFU.EX2 R227, R227 ;  /* 0x000000e300e37308 */ /* 0x000ee20000000800 */
[----:B------:R-:W-:Y:S01]  /*16a20*/  FMUL.FTZ R29, R3, R29 ;  /* 0x0000001d031d7220 */ /* 0x000fe20000410000 */
[----:B--2---:R-:W-:Y:S01]  /*16a30*/  F2FP.BF16.PACK_AB R146, R231, R234 ;  /* 0x000000eae792723e */ /* 0x004fe200000010ff */
[C---:B------:R-:W-:Y:S02]  /*16a40*/  FMUL.FTZ R30, R2.reuse, R30 ;  /* 0x0000001e021e7220 */ /* 0x040fe40000410000 */
[----:B------:R-:W2:Y:S01]  /*16a50*/  LDSM.16.MT88.4 R12, [R211+0x8080] ;  /* 0x00808000d30c783b */ /* 0x000ea20000004200 */
[C---:B------:R-:W-:Y:S02]  /*16a60*/  FMUL.FTZ R31, R2.reuse, R31 ;  /* 0x0000001f021f7220 */ /* 0x040fe40000410000 */
[C---:B------:R-:W-:Y:S02]  /*16a70*/  FMUL.FTZ R32, R3.reuse, R32 ;  /* 0x0000002003207220 */ /* 0x040fe40000410000 */
[----:B------:R-:W-:Y:S01]  /*16a80*/  MUFU.EX2 R230, R230 ;  /* 0x000000e600e67308 */ /* 0x000fe20000000800 */
[C---:B------:R-:W-:Y:S02]  /*16a90*/  FMUL.FTZ R33, R3.reuse, R33 ;  /* 0x0000002103217220 */ /* 0x040fe40000410000 */
[----:B------:R-:W4:Y:S01]  /*16aa0*/  LDSM.16.MT88.4 R152, [R206+0x8080] ;  /* 0x00808000ce98783b */ /* 0x000f220000004200 */
[C---:B------:R-:W-:Y:S02]  /*16ab0*/  FMUL.FTZ R34, R2.reuse, R34 ;  /* 0x0000002202227220 */ /* 0x040fe40000410000 */
[C---:B------:R-:W-:Y:S02]  /*16ac0*/  FMUL.FTZ R35, R2.reuse, R35 ;  /* 0x0000002302237220 */ /* 0x040fe40000410000 */
[C---:B------:R-:W-:Y:S02]  /*16ad0*/  FMUL.FTZ R36, R3.reuse, R36 ;  /* 0x0000002403247220 */ /* 0x040fe40000410000 */
[----:B------:R-:W5:Y:S01]  /*16ae0*/  MUFU.EX2 R149, R149 ;  /* 0x0000009500957308 */ /* 0x000f620000000800 */
[----:B------:R-:W4:Y:S01]  /*16af0*/  LDSM.16.MT88.4 R156, [R205+0x8080] ;  /* 0x00808000cd9c783b */ /* 0x000f220000004200 */
[C---:B------:R-:W-:Y:S02]  /*16b00*/  FMUL.FTZ R37, R3.reuse, R37 ;  /* 0x0000002503257220 */ /* 0x040fe40000410000 */
[----:B-1----:R-:W-:Y:S01]  /*16b10*/  FMUL.FTZ R4, R3, R144 ;  /* 0x0000009003047220 */ /* 0x002fe20000410000 */
[----:B------:R-:W-:Y:S01]  /*16b20*/  F2FP.BF16.PACK_AB R144, R233, R236 ;  /* 0x000000ece990723e */ /* 0x000fe200000010ff */
[----:B------:R-:W-:Y:S01]  /*16b30*/  FMUL.FTZ R5, R3, R145 ;  /* 0x0000009103057220 */ /* 0x000fe20000410000 */
[----:B---3--:R-:W-:Y:S01]  /*16b40*/  F2FP.BF16.PACK_AB R145, R227, R232 ;  /* 0x000000e8e391723e */ /* 0x008fe200000010ff */
[C---:B------:R-:W-:Y:S01]  /*16b50*/  FMUL.FTZ R38, R2.reuse, R38 ;  /* 0x0000002602267220 */ /* 0x040fe20000410000 */
[----:B------:R-:W-:Y:S01]  /*16b60*/  LDSM.16.MT88.4 R132, [R211+0x9080] ;  /* 0x00908000d384783b */ /* 0x000fe20000004200 */
[----:B------:R1:W-:Y:S01]  /*16b70*/  MUFU.EX2 R240, R165 ;  /* 0x000000a500f07308 */ /* 0x0003e20000000800 */
[C---:B------:R-:W-:Y:S02]  /*16b80*/  FMUL.FTZ R39, R2.reuse, R39 ;  /* 0x0000002702277220 */ /* 0x040fe40000410000 */
[C---:B------:R-:W-:Y:S02]  /*16b90*/  FMUL.FTZ R40, R3.reuse, R40 ;  /* 0x0000002803287220 */ /* 0x040fe40000410000 */
[C---:B------:R-:W-:Y:S02]  /*16ba0*/  FMUL.FTZ R41, R3.reuse, R41 ;  /* 0x0000002903297220 */ /* 0x040fe40000410000 */
[----:B------:R-:W-:Y:S01]  /*16bb0*/  LDSM.16.MT88.4 R140, [R206+0x9080] ;  /* 0x00908000ce8c783b */ /* 0x000fe20000004200 */
[C---:B------:R-:W-:Y:S02]  /*16bc0*/  FMUL.FTZ R42, R2.reuse, R42 ;  /* 0x0000002a022a7220 */ /* 0x040fe40000410000 */
[C---:B------:R-:W-:Y:S01]  /*16bd0*/  FMUL.FTZ R43, R2.reuse, R43 ;  /* 0x0000002b022b7220 */ /* 0x040fe20000410000 */
[----:B------:R-:W-:Y:S01]  /*16be0*/  MUFU.EX2 R235, R235 ;  /* 0x000000eb00eb7308 */ /* 0x000fe20000000800 */
[----:B------:R-:W-:Y:S01]  /*16bf0*/  FMUL.FTZ R44, R3, R44 ;  /* 0x0000002c032c7220 */ /* 0x000fe20000410000 */
[----:B-----5:R-:W-:Y:S02]  /*16c00*/  F2FP.BF16.PACK_AB R147, R149, R230 ;  /* 0x000000e69593723e */ /* 0x020fe400000010ff */
[----:B------:R-:W-:Y:S01]  /*16c10*/  LDSM.16.MT88.4 R168, [R206+0x9880] ;  /* 0x00988000cea8783b */ /* 0x000fe20000004200 */
[C---:B------:R-:W-:Y:S02]  /*16c20*/  FMUL.FTZ R45, R3.reuse, R45 ;  /* 0x0000002d032d7220 */ /* 0x040fe40000410000 */
[C---:B------:R-:W-:Y:S02]  /*16c30*/  FMUL.FTZ R46, R2.reuse, R46 ;  /* 0x0000002e022e7220 */ /* 0x040fe40000410000 */
[C---:B------:R-:W-:Y:S01]  /*16c40*/  FMUL.FTZ R47, R2.reuse, R47 ;  /* 0x0000002f022f7220 */ /* 0x040fe20000410000 */
[C---:B--2---:R-:W-:Y:S01]  /*16c50*/  HMMA.16816.F32.BF16 R4, R144.reuse, R12, R4 ;  /* 0x0000000c9004723c */ /* 0x044fe20000041804 */
[----:B------:R-:W2:Y:S01]  /*16c60*/  MUFU.EX2 R238, R238 ;  /* 0x000000ee00ee7308 */ /* 0x000ea20000000800 */
[----:B------:R-:W-:Y:S03]  /*16c70*/  LDSM.16.MT88.4 R172, [R204+0x9880] ;  /* 0x00988000ccac783b */ /* 0x000fe60000004200 */
[C---:B------:R-:W-:Y:S02]  /*16c80*/  FMUL.FTZ R48, R3.reuse, R48 ;  /* 0x0000003003307220 */ /* 0x040fe40000410000 */
[C---:B------:R-:W-:Y:S01]  /*16c90*/  FMUL.FTZ R12, R3.reuse, R136 ;  /* 0x00000088030c7220 */ /* 0x040fe20000410000 */
[C---:B------:R-:W-:Y:S02]  /*16ca0*/  HMMA.16816.F32.BF16 R8, R144.reuse, R14, R8 ;  /* 0x0000000e9008723c */ /* 0x040fe40000041808 */
[----:B-1----:R-:W-:Y:S01]  /*16cb0*/  LDSM.16.MT88.4 R164, [R204+0x8880] ;  /* 0x00888000cca4783b */ /* 0x002fe20000004200 */
[----:B------:R-:W1:Y:S01]  /*16cc0*/  MUFU.EX2 R237, R237 ;  /* 0x000000ed00ed7308 */ /* 0x000e620000000800 */
[C---:B------:R-:W-:Y:S02]  /*16cd0*/  FMUL.FTZ R13, R3.reuse, R137 ;  /* 0x00000089030d7220 */ /* 0x040fe40000410000 */
[C---:B------:R-:W-:Y:S02]  /*16ce0*/  FMUL.FTZ R49, R3.reuse, R49 ;  /* 0x0000003103317220 */ /* 0x040fe40000410000 */
[C---:B------:R-:W-:Y:S02]  /*16cf0*/  FMUL.FTZ R14, R2.reuse, R138 ;  /* 0x0000008a020e7220 */ /* 0x040fe40000410000 */
[----:B------:R-:W-:Y:S02]  /*16d00*/  LDSM.16.MT88.4 R176, [R211+0xa880] ;  /* 0x00a88000d3b0783b */ /* 0x000fe40000004200 */
[C---:B------:R-:W-:Y:S01]  /*16d10*/  FMUL.FTZ R15, R2.reuse, R139 ;  /* 0x0000008b020f7220 */ /* 0x040fe20000410000 */
[----:B------:R-:W-:Y:S01]  /*16d20*/  MUFU.EX2 R239, R239 ;  /* 0x000000ef00ef7308 */ /* 0x000fe20000000800 */
[C---:B------:R-:W-:Y:S02]  /*16d30*/  FMUL.FTZ R50, R2.reuse, R50 ;  /* 0x0000003202327220 */ /* 0x040fe40000410000 */
[C---:B------:R-:W-:Y:S02]  /*16d40*/  FMUL.FTZ R51, R2.reuse, R51 ;  /* 0x0000003302337220 */ /* 0x040fe40000410000 */
[----:B------:R-:W3:Y:S01]  /*16d50*/  LDSM.16.MT88.4 R136, [R204+0x8080] ;  /* 0x00808000cc88783b */ /* 0x000ee20000004200 */
[C---:B----4-:R-:W-:Y:S03]  /*16d60*/  HMMA.16816.F32.BF16 R12, R144.reuse, R152, R12 ;  /* 0x00000098900c723c */ /* 0x050fe6000004180c */
[C---:B------:R-:W-:Y:S01]  /*16d70*/  FMUL.FTZ R52, R3.reuse, R52 ;  /* 0x0000003403347220 */ /* 0x040fe20000410000 */
[----:B------:R-:W4:Y:S01]  /*16d80*/  MUFU.EX2 R242, R242 ;  /* 0x000000f200f27308 */ /* 0x000f220000000800 */
[C---:B------:R-:W-:Y:S02]  /*16d90*/  FMUL.FTZ R53, R3.reuse, R53 ;  /* 0x0000003503357220 */ /* 0x040fe40000410000 */
[----:B------:R-:W-:Y:S01]  /*16da0*/  LDSM.16.MT88.4 R180, [R206+0xa880] ;  /* 0x00a88000ceb4783b */ /* 0x000fe20000004200 */
[C---:B------:R-:W-:Y:S04]  /*16db0*/  HMMA.16816.F32.BF16 R16, R144.reuse, R154, R16 ;  /* 0x0000009a9010723c */ /* 0x040fe80000041810 */
[----:B------:R-:W-:Y:S01]  /*16dc0*/  FMUL.FTZ R54, R2, R54 ;  /* 0x0000003602367220 */ /* 0x000fe20000410000 */
[----:B--2---:R-:W-:Y:S01]  /*16dd0*/  F2FP.BF16.PACK_AB R152, R238, R235 ;  /* 0x000000ebee98723e */ /* 0x004fe200000010ff */
[----:B------:R-:W-:Y:S01]  /*16de0*/  FMUL.FTZ R55, R2, R55 ;  /* 0x0000003702377220 */ /* 0x000fe20000410000 */
[----:B------:R-:W-:Y:S01]  /*16df0*/  LDSM.16.MT88.4 R184, [R204+0xa880] ;  /* 0x00a88000ccb8783b */ /* 0x000fe20000004200 */
[C---:B------:R-:W-:Y:S04]  /*16e00*/  HMMA.16816.F32.BF16 R20, R144.reuse, R156, R20 ;  /* 0x0000009c9014723c */ /* 0x040fe80000041814 */
[C---:B------:R-:W-:Y:S01]  /*16e10*/  FMUL.FTZ R56, R3.reuse, R56 ;  /* 0x0000003803387220 */ /* 0x040fe20000410000 */
[----:B-1----:R-:W-:Y:S01]  /*16e20*/  F2FP.BF16.PACK_AB R154, R240, R237 ;  /* 0x000000edf09a723e */ /* 0x002fe200000010ff */
[C---:B------:R-:W-:Y:S01]  /*16e30*/  FMUL.FTZ R57, R3.reuse, R57 ;  /* 0x0000003903397220 */ /* 0x040fe20000410000 */
[----:B------:R-:W-:Y:S01]  /*16e40*/  LDSM.16.MT88.4 R188, [R211+0xb880] ;  /* 0x00b88000d3bc783b */ /* 0x000fe20000004200 */
[C---:B------:R-:W-:Y:S04]  /*16e50*/  HMMA.16816.F32.BF16 R24, R144.reuse, R158, R24 ;  /* 0x0000009e9018723c */ /* 0x040fe80000041818 */
[----:B------:R-:W-:Y:S01]  /*16e60*/  FMUL.FTZ R58, R2, R58 ;  /* 0x0000003a023a7220 */ /* 0x000fe20000410000 */
[----:B----4-:R-:W-:Y:S01]  /*16e70*/  F2FP.BF16.PACK_AB R153, R242, R239 ;  /* 0x000000eff299723e */ /* 0x010fe200000010ff */
[C---:B------:R-:W-:Y:S01]  /*16e80*/  FMUL.FTZ R59, R2.reuse, R59 ;  /* 0x0000003b023b7220 */ /* 0x040fe20000410000 */
[----:B------:R-:W-:Y:S01]  /*16e90*/  LDSM.16.MT88.4 R156, [R206+0x8880] ;  /* 0x00888000ce9c783b */ /* 0x000fe20000004200 */
[C---:B------:R-:W-:Y:S04]  /*16ea0*/  FMUL.FTZ R60, R3.reuse, R60 ;  /* 0x0000003c033c7220 */ /* 0x040fe80000410000 */
[C---:B------:R-:W-:Y:S02]  /*16eb0*/  FMUL.FTZ R61, R3.reuse, R61 ;  /* 0x0000003d033d7220 */ /* 0x040fe40000410000 */
[C---:B------:R-:W-:Y:S01]  /*16ec0*/  FMUL.FTZ R62, R2.reuse, R62 ;  /* 0x0000003e023e7220 */ /* 0x040fe20000410000 */
[C---:B---3--:R-:W-:Y:S01]  /*16ed0*/  HMMA.16816.F32.BF16 R28, R144.reuse, R136, R28 ;  /* 0x00000088901c723c */ /* 0x048fe2000004181c */
[----:B------:R-:W-:Y:S02]  /*16ee0*/  LDSM.16.MT88.4 R192, [R206+0xb880] ;  /* 0x00b88000cec0783b */ /* 0x000fe40000004200 */
[C---:B------:R-:W-:Y:S02]  /*16ef0*/  FMUL.FTZ R63, R2.reuse, R63 ;  /* 0x0000003f023f7220 */ /* 0x040fe40000410000 */
[C---:B------:R-:W-:Y:S02]  /*16f00*/  FMUL.FTZ R64, R3.reuse, R64 ;  /* 0x0000004003407220 */ /* 0x040fe40000410000 */
[C---:B------:R-:W-:Y:S01]  /*16f10*/  FMUL.FTZ R65, R3.reuse, R65 ;  /* 0x0000004103417220 */ /* 0x040fe20000410000 */
[C---:B------:R-:W-:Y:S01]  /*16f20*/  HMMA.16816.F32.BF16 R32, R144.reuse, R138, R32 ;  /* 0x0000008a9020723c */ /* 0x040fe20000041820 */
[----:B------:R-:W1:Y:S03]  /*16f30*/  LDSM.16.MT88.4 R136, [R205+0x9080] ;  /* 0x00908000cd88783b */ /* 0x000e660000004200 */
[C---:B------:R-:W-:Y:S02]  /*16f40*/  FMUL.FTZ R66, R2.reuse, R66 ;  /* 0x0000004202427220 */ /* 0x040fe40000410000 */
[C---:B------:R-:W-:Y:S02]  /*16f50*/  FMUL.FTZ R67, R2.reuse, R67 ;  /* 0x0000004302437220 */ /* 0x040fe40000410000 */
[C---:B------:R-:W-:Y:S01]  /*16f60*/  HMMA.16816.F32.BF16 R36, R144.reuse, R132, R36 ;  /* 0x000000849024723c */ /* 0x040fe20000041824 */
[----:B------:R-:W0:Y:S03]  /*16f70*/  LDGDEPBAR ;  /* 0x00000000000079af */ /* 0x000e260000000000 */
[C---:B------:R-:W-:Y:S02]  /*16f80*/  FMUL.FTZ R68, R3.reuse, R68 ;  /* 0x0000004403447220 */ /* 0x040fe40000410000 */
[C---:B------:R-:W-:Y:S02]  /*16f90*/  FMUL.FTZ R69, R3.reuse, R69 ;  /* 0x0000004503457220 */ /* 0x040fe40000410000 */
[C---:B------:R-:W-:Y:S01]  /*16fa0*/  HMMA.16816.F32.BF16 R40, R144.reuse, R134, R40 ;  /* 0x000000869028723c */ /* 0x040fe20000041828 */
[----:B------:R-:W2:Y:S03]  /*16fb0*/  LDSM.16.MT88.4 R132, [R204+0x9080] ;  /* 0x00908000cc84783b */ /* 0x000ea60000004200 */
[C---:B------:R-:W-:Y:S02]  /*16fc0*/  FMUL.FTZ R70, R2.reuse, R70 ;  /* 0x0000004602467220 */ /* 0x040fe40000410000 */
[C---:B------:R-:W-:Y:S02]  /*16fd0*/  FMUL.FTZ R71, R2.reuse, R71 ;  /* 0x0000004702477220 */ /* 0x040fe40000410000 */
[C---:B------:R-:W-:Y:S04]  /*16fe0*/  HMMA.16816.F32.BF16 R44, R144.reuse, R140, R44 ;  /* 0x0000008c902c723c */ /* 0x040fe8000004182c */
[C---:B------:R-:W-:Y:S02]  /*16ff0*/  FMUL.FTZ R72, R3.reuse, R72 ;  /* 0x0000004803487220 */ /* 0x040fe40000410000 */
[C---:B------:R-:W-:Y:S02]  /*17000*/  FMUL.FTZ R73, R3.reuse, R73 ;  /* 0x0000004903497220 */ /* 0x040fe40000410000 */
[C---:B------:R-:W-:Y:S01]  /*17010*/  HMMA.16816.F32.BF16 R48, R144.reuse, R142, R48 ;  /* 0x0000008e9030723c */ /* 0x040fe20000041830 */
[----:B------:R-:W3:Y:S03]  /*17020*/  LDSM.16.MT88.4 R140, [R211+0xa080] ;  /* 0x00a08000d38c783b */ /* 0x000ee60000004200 */
[C---:B------:R-:W-:Y:S02]  /*17030*/  FMUL.FTZ R74, R2.reuse, R74 ;  /* 0x0000004a024a7220 */ /* 0x040fe40000410000 */
[C---:B------:R-:W-:Y:S02]  /*17040*/  FMUL.FTZ R75, R2.reuse, R75 ;  /* 0x0000004b024b7220 */ /* 0x040fe40000410000 */
[C---:B------:R-:W-:Y:S01]  /*17050*/  FMUL.FTZ R76, R3.reuse, R76 ;  /* 0x0000004c034c7220 */ /* 0x040fe20000410000 */
[C---:B-1----:R-:W-:Y:S03]  /*17060*/  HMMA.16816.F32.BF16 R52, R144.reuse, R136, R52 ;  /* 0x000000889034723c */ /* 0x042fe60000041834 */
[C---:B------:R-:W-:Y:S02]  /*17070*/  FMUL.FTZ R77, R3.reuse, R77 ;  /* 0x0000004d034d7220 */ /* 0x040fe40000410000 */
[C---:B------:R-:W-:Y:S02]  /*17080*/  FMUL.FTZ R78, R2.reuse, R78 ;  /* 0x0000004e024e7220 */ /* 0x040fe40000410000 */
[C---:B------:R-:W-:Y:S01]  /*17090*/  FMUL.FTZ R79, R2.reuse, R79 ;  /* 0x0000004f024f7220 */ /* 0x040fe20000410000 */
        /* <DEDUP_REMOVED lines=11> */
[C---:B---3--:R-:W-:Y:S04]  /*17150*/  HMMA.16816.F32.BF16 R68, R144.reuse, R140, R68 ;  /* 0x0000008c9044723c */ /* 0x048fe80000041844 */
        /* <DEDUP_REMOVED lines=29> */
[C---:B------:R-:W-:Y:S04]  /*17330*/  FMUL.FTZ R104, R3.reuse, R104 ;  /* 0x0000006803687220 */ /* 0x040fe80000410000 */
[C---:B------:R-:W-:Y:S01]  /*17340*/  FMUL.FTZ R105, R3.reuse, R105 ;  /* 0x0000006903697220 */ /* 0x040fe20000410000 */
        /* <DEDUP_REMOVED lines=10> */
[----:B------:R-:W-:Y:S03]  /*173f0*/  FMUL.FTZ R113, R3, R113 ;  /* 0x0000007103717220 */ /* 0x000fe60000410000 */
[C---:B--2---:R-:W-:Y:S03]  /*17400*/  HMMA.16816.F32.BF16 R108, R144.reuse, R132, R108 ;  /* 0x00000084906c723c */ /* 0x044fe6000004186c */
[C---:B------:R-:W-:Y:S02]  /*17410*/  FMUL.FTZ R114, R2.reuse, R114 ;  /* 0x0000007202727220 */ /* 0x040fe40000410000 */
[----:B------:R-:W-:Y:S02]  /*17420*/  FMUL.FTZ R115, R2, R115 ;  /* 0x0000007302737220 */ /* 0x000fe40000410000 */
[--C-:B------:R-:W-:Y:S02]  /*17430*/  FFMA.FTZ R151, R151, c[0x0][0x2d0], -R160.reuse ;  /* 0x0000b40097977a23 */ /* 0x100fe400000108a0 */
[----:B------:R-:W-:Y:S03]  /*17440*/  FFMA.FTZ R160, R150, c[0x0][0x2d0], -R160 ;  /* 0x0000b40096a07a23 */ /* 0x000fe600000108a0 */
[C---:B------:R-:W-:Y:S01]  /*17450*/  HMMA.16816.F32.BF16 R112, R144.reuse, R134, R112 ;  /* 0x000000869070723c */ /* 0x040fe20000041870 */
[----:B------:R-:W2:Y:S01]  /*17460*/  LDSM.16.MT88.4 R132, [R211+0x8880] ;  /* 0x00888000d384783b */ /* 0x000ea20000004200 */
[----:B------:R4:W-:Y:S01]  /*17470*/  MUFU.EX2 R150, R160 ;  /* 0x000000a000967308 */ /* 0x0009e20000000800 */
[C---:B------:R-:W-:Y:S02]  /*17480*/  FMUL.FTZ R116, R3.reuse, R116 ;  /* 0x0000007403747220 */ /* 0x040fe40000410000 */
[C---:B------:R-:W-:Y:S02]  /*17490*/  FMUL.FTZ R117, R3.reuse, R117 ;  /* 0x0000007503757220 */ /* 0x040fe40000410000 */
[C---:B------:R-:W-:Y:S02]  /*174a0*/  FMUL.FTZ R118, R2.reuse, R118 ;  /* 0x0000007602767220 */ /* 0x040fe40000410000 */
[C---:B------:R-:W-:Y:S03]  /*174b0*/  FMUL.FTZ R119, R2.reuse, R119 ;  /* 0x0000007702777220 */ /* 0x040fe60000410000 */
[----:B------:R-:W5:Y:S01]  /*174c0*/  MUFU.EX2 R151, R151 ;  /* 0x0000009700977308 */ /* 0x000f620000000800 */
[C---:B------:R-:W-:Y:S02]  /*174d0*/  FMUL.FTZ R120, R3.reuse, R120 ;  /* 0x0000007803787220 */ /* 0x040fe40000410000 */
[C---:B------:R-:W-:Y:S01]  /*174e0*/  FMUL.FTZ R121, R3.reuse, R121 ;  /* 0x0000007903797220 */ /* 0x040fe20000410000 */
[C---:B---3--:R-:W-:Y:S03]  /*174f0*/  HMMA.16816.F32.BF16 R116, R144.reuse, R140, R116 ;  /* 0x0000008c9074723c */ /* 0x048fe60000041874 */
[C---:B------:R-:W-:Y:S02]  /*17500*/  FMUL.FTZ R122, R2.reuse, R122 ;  /* 0x0000007a027a7220 */ /* 0x040fe40000410000 */
[C---:B------:R-:W-:Y:S02]  /*17510*/  FMUL.FTZ R123, R2.reuse, R123 ;  /* 0x0000007b027b7220 */ /* 0x040fe40000410000 */
[C---:B------:R-:W-:Y:S02]  /*17520*/  FMUL.FTZ R124, R3.reuse, R124 ;  /* 0x0000007c037c7220 */ /* 0x040fe40000410000 */
[C---:B------:R-:W-:Y:S01]  /*17530*/  FMUL.FTZ R125, R3.reuse, R125 ;  /* 0x0000007d037d7220 */ /* 0x040fe20000410000 */
[----:B----4-:R-:W3:Y:S02]  /*17540*/  LDSM.16.MT88.4 R160, [R205+0x8880] ;  /* 0x00888000cda0783b */ /* 0x010ee40000004200 */
[C---:B------:R-:W-:Y:S03]  /*17550*/  HMMA.16816.F32.BF16 R120, R144.reuse, R142, R120 ;  /* 0x0000008e9078723c */ /* 0x040fe60000041878 */
[C---:B------:R-:W-:Y:S02]  /*17560*/  FMUL.FTZ R126, R2.reuse, R126 ;  /* 0x0000007e027e7220 */ /* 0x040fe40000410000 */
[----:B------:R-:W-:Y:S02]  /*17570*/  FMUL.FTZ R127, R2, R127 ;  /* 0x0000007f027f7220 */ /* 0x000fe40000410000 */
[C---:B------:R-:W-:Y:S01]  /*17580*/  FMUL.FTZ R128, R3.reuse, R128 ;  /* 0x0000008003807220 */ /* 0x040fe20000410000 */
[----:B-----5:R-:W-:Y:S01]  /*17590*/  F2FP.BF16.PACK_AB R155, R150, R151 ;  /* 0x00000097969b723e */ /* 0x020fe200000010ff */
[C---:B------:R-:W-:Y:S03]  /*175a0*/  FMUL.FTZ R129, R3.reuse, R129 ;  /* 0x0000008103817220 */ /* 0x040fe60000410000 */
[C---:B-1----:R-:W-:Y:S03]  /*175b0*/  HMMA.16816.F32.BF16 R124, R144.reuse, R136, R124 ;  /* 0x00000088907c723c */ /* 0x042fe6000004187c */
[C---:B------:R-:W-:Y:S02]  /*175c0*/  FMUL.FTZ R130, R2.reuse, R130 ;  /* 0x0000008202827220 */ /* 0x040fe40000410000 */
[C---:B------:R-:W-:Y:S02]  /*175d0*/  FMUL.FTZ R131, R2.reuse, R131 ;  /* 0x0000008302837220 */ /* 0x040fe40000410000 */
[----:B------:R-:W-:Y:S01]  /*175e0*/  FFMA.FTZ R236, R3, R226, R236 ;  /* 0x000000e203ec7223 */ /* 0x000fe200000100ec */
[----:B------:R-:W-:Y:S01]  /*175f0*/  MOV R3, R0 ;  /* 0x0000000000037202 */ /* 0x000fe20000000f00 */
[----:B------:R-:W-:Y:S03]  /*17600*/  FFMA.FTZ R232, R2, R225, R232 ;  /* 0x000000e102e87223 */ /* 0x000fe600000100e8 */
[----:B------:R-:W-:Y:S03]  /*17610*/  HMMA.16816.F32.BF16 R128, R144, R138, R128 ;  /* 0x0000008a9080723c */ /* 0x000fe60000041880 */
[----:B------:R-:W-:Y:S02]  /*17620*/  FADD.FTZ R233, R233, R236 ;  /* 0x000000ece9e97221 */ /* 0x000fe40000010000 */
[----:B------:R-:W-:Y:S02]  /*17630*/  FADD.FTZ R227, R227, R232 ;  /* 0x000000e8e3e37221 */ /* 0x000fe40000010000 */
[----:B------:R-:W-:Y:S01]  /*17640*/  FADD.FTZ R234, R234, R233 ;  /* 0x000000e9eaea7221 */ /* 0x000fe20000010000 */
[C---:B--2---:R-:W-:Y:S01]  /*17650*/  HMMA.16816.F32.BF16 R144, R152.reuse, R132, R4 ;  /* 0x000000849890723c */ /* 0x044fe20000041804 */
[----:B------:R-:W1:Y:S04]  /*17660*/  LDSM.16.MT88.4 R4, [R211+0x9880] ;  /* 0x00988000d304783b */ /* 0x000e680000004200 */
[----:B------:R-:W-:Y:S02]  /*17670*/  FADD.FTZ R2, R230, R227 ;  /* 0x000000e3e6027221 */ /* 0x000fe40000010000 */
[----:B------:R-:W-:Y:S01]  /*17680*/  FADD.FTZ R234, R231, R234 ;  /* 0x000000eae7ea7221 */ /* 0x000fe20000010000 */
[C---:B------:R-:W-:Y:S01]  /*17690*/  HMMA.16816.F32.BF16 R140, R152.reuse, R134, R8 ;  /* 0x00000086988c723c */ /* 0x040fe20000041808 */
[----:B------:R-:W2:Y:S03]  /*176a0*/  LDSM.16.MT88.4 R8, [R205+0x9880] ;  /* 0x00988000cd08783b */ /* 0x000ea60000004200 */
[----:B------:R-:W-:Y:S01]  /*176b0*/  FADD.FTZ R2, R149, R2 ;  /* 0x0000000295027221 */ /* 0x000fe20000010000 */
[----:B------:R-:W-:Y:S01]  /*176c0*/  MOV R149, R148 ;  /* 0x0000009400957202 */ /* 0x000fe20000000f00 */
[----:B------:R-:W-:Y:S02]  /*176d0*/  FADD.FTZ R235, R235, R234 ;  /* 0x000000eaebeb7221 */ /* 0x000fe40000010000 */
[C---:B------:R-:W-:Y:S01]  /*176e0*/  HMMA.16816.F32.BF16 R136, R152.reuse, R156, R12 ;  /* 0x0000009c9888723c */ /* 0x040fe2000004180c */
[----:B------:R-:W4:Y:S03]  /*176f0*/  LDSM.16.MT88.4 R12, [R205+0xa880] ;  /* 0x00a88000cd0c783b */ /* 0x000f260000004200 */
[----:B------:R-:W-:Y:S02]  /*17700*/  FADD.FTZ R239, R239, R2 ;  /* 0x00000002efef7221 */ /* 0x000fe40000010000 */
[----:B------:R-:W-:Y:S02]  /*17710*/  FADD.FTZ R238, R238, R235 ;  /* 0x000000ebeeee7221 */ /* 0x000fe40000010000 */
[C---:B------:R-:W-:Y:S01]  /*17720*/  HMMA.16816.F32.BF16 R132, R152.reuse, R158, R16 ;  /* 0x0000009e9884723c */ /* 0x040fe20000041810 */
[----:B------:R-:W5:Y:S03]  /*17730*/  LDSM.16.MT88.4 R16, [R205+0xb880] ;  /* 0x00b88000cd10783b */ /* 0x000f660000004200 */
[----:B------:R-:W-:Y:S02]  /*17740*/  FADD.FTZ R242, R242, R239 ;  /* 0x000000eff2f27221 */ /* 0x000fe40000010000 */
[----:B------:R-:W-:Y:S02]  /*17750*/  FADD.FTZ R237, R237, R238 ;  /* 0x000000eeeded7221 */ /* 0x000fe40000010000 */
[C---:B---3--:R-:W-:Y:S01]  /*17760*/  HMMA.16816.F32.BF16 R20, R152.reuse, R160, R20 ;  /* 0x000000a09814723c */ /* 0x048fe20000041814 */
[----:B------:R-:W3:Y:S03]  /*17770*/  LDSM.16.MT88.4 R156, [R204+0xb880] ;  /* 0x00b88000cc9c783b */ /* 0x000ee60000004200 */
[----:B------:R-:W-:Y:S02]  /*17780*/  FADD.FTZ R151, R151, R242 ;  /* 0x000000f297977221 */ /* 0x000fe40000010000 */
[----:B------:R-:W-:Y:S02]  /*17790*/  FADD.FTZ R226, R240, R237 ;  /* 0x000000edf0e27221 */ /* 0x000fe40000010000 */
[C---:B------:R-:W-:Y:S04]  /*177a0*/  HMMA.16816.F32.BF16 R24, R152.reuse, R162, R24 ;  /* 0x000000a29818723c */ /* 0x040fe80000041818 */
[----:B------:R-:W-:Y:S04]  /*177b0*/  FADD.FTZ R225, R150, R151 ;  /* 0x0000009796e17221 */ /* 0x000fe80000010000 */
[C---:B------:R-:W-:Y:S08]  /*177c0*/  HMMA.16816.F32.BF16 R28, R152.reuse, R164, R28 ;  /* 0x000000a4981c723c */ /* 0x040ff0000004181c */
[C---:B------:R-:W-:Y:S08]  /*177d0*/  HMMA.16816.F32.BF16 R32, R152.reuse, R166, R32 ;  /* 0x000000a69820723c */ /* 0x040ff00000041820 */
[C---:B-1----:R-:W-:Y:S08]  /*177e0*/  HMMA.16816.F32.BF16 R36, R152.reuse, R4, R36 ;  /* 0x000000049824723c */ /* 0x042ff00000041824 */
[C---:B------:R-:W-:Y:S08]  /*177f0*/  HMMA.16816.F32.BF16 R40, R152.reuse, R6, R40 ;  /* 0x000000069828723c */ /* 0x040ff00000041828 */
[C---:B------:R-:W-:Y:S08]  /*17800*/  HMMA.16816.F32.BF16 R44, R152.reuse, R168, R44 ;  /* 0x000000a8982c723c */ /* 0x040ff0000004182c */
[C---:B------:R-:W-:Y:S08]  /*17810*/  HMMA.16816.F32.BF16 R48, R152.reuse, R170, R48 ;  /* 0x000000aa9830723c */ /* 0x040ff00000041830 */
[C---:B--2---:R-:W-:Y:S08]  /*17820*/  HMMA.16816.F32.BF16 R52, R152.reuse, R8, R52 ;  /* 0x000000089834723c */ /* 0x044ff00000041834 */
        /* <DEDUP_REMOVED lines=17> */
[C---:B---3--:R-:W-:Y:S08]  /*17940*/  HMMA.16816.F32.BF16 R124, R152.reuse, R156, R124 ;  /* 0x0000009c987c723c */ /* 0x048ff0000004187c */
[----:B------:R-:W-:Y:S01]  /*17950*/  HMMA.16816.F32.BF16 R128, R152, R158, R128 ;  /* 0x0000009e9880723c */ /* 0x000fe20000041880 */
[----:B------:R-:W-:-:S07]  /*17960*/  @P0 BRA `(.L_x_441) ;  /* 0xffffdef000000947 */ /* 0x000fce000383ffff */
.L_x_440:
[----:B------:R-:W-:-:S06]  /*17970*/  UISETP.GE.AND UP0, UPT, UR13, UR6, UPT ;  /* 0x000000060d00728c */ /* 0x000fcc000bf06270 */
[----:B------:R-:W-:-:S13]  /*17980*/  PLOP3.LUT P0, PT, PT, PT, UP0, 0x80, 0x0 ;  /* 0x000000000000781c */ /* 0x000fda0003f0f008 */
[----:B------:R-:W-:Y:S05]  /*17990*/  @!P0 BRA `(.L_x_442) ;  /* 0x000029e000008947 */ /* 0x000fea0003800000 */
[----:B------:R-:W-:Y:S01]  /*179a0*/  UMOV UR8, 0x5 ;  /* 0x0000000500087882 */ /* 0x000fe20000000000 */
[----:B------:R-:W-:Y:S01]  /*179b0*/  MOV R2, R148 ;  /* 0x0000009400027202 */ /* 0x000fe20000000f00 */
[----:B------:R-:W-:Y:S01]  /*179c0*/  ULDC.64 UR4, c[0x0][0x208] ;  /* 0x0000820000047ab9 */ /* 0x000fe20000000a00 */
[----:B------:R-:W-:Y:S01]  /*179d0*/  MOV R3, R0 ;  /* 0x0000000000037202 */ /* 0x000fe20000000f00 */
[----:B------:R-:W-:Y:S01]  /*179e0*/  USHF.L.U64.HI UR8, UR4, UR8, UR5 ;  /* 0x0000000804087299 */ /* 0x000fe20008010205 */
[----:B------:R-:W-:Y:S01]  /*179f0*/  MOV R220, R228 ;  /* 0x000000e400dc7202 */ /* 0x000fe20000000f00 */
[----:B------:R-:W-:-:S03]  /*17a00*/  USHF.L.U32 UR10, UR4, 0x5, URZ ;  /* 0x00000005040a7899 */ /* 0x000fc6000800063f */
[----:B------:R-:W-:Y:S02]  /*17a10*/  ULDC.64 UR4, c[0x0][0x1e0] ;  /* 0x0000780000047ab9 */ /* 0x000fe40000000a00 */
.L_x_451:
[----:B------:R-:W-:Y:S04]  /*17a20*/  DEPBAR.LE SB0, 0x0 ;  /* 0x000080000000791a */ /* 0x000fe80000000000 */
[----:B------:R-:W-:Y:S01]  /*17a30*/  BAR.SYNC.DEFER_BLOCKING 0x0 ;  /* 0x0000000000007b1d */ /* 0x000fe20000010000 */
[----:B------:R-:W-:Y:S01]  /*17a40*/  USHF.R.S32.HI UR11, URZ, 0x1f, UR13 ;  /* 0x0000001f3f0b7899 */ /* 0x000fe2000801140d */
[----:B------:R-:W-:Y:S01]  /*17a50*/  IMAD.U32 R5, RZ, RZ, UR10 ;  /* 0x0000000aff057e24 */ /* 0x000fe2000f8e00ff */
[----:B------:R-:W-:Y:S01]  /*17a60*/  UIMAD UR9, UR8, UR13, URZ ;  /* 0x0000000d080972a4 */ /* 0x000fe2000f8e023f */
[----:B------:R-:W-:Y:S01]  /*17a70*/  LOP3.LUT P2, RZ, R215, 0x4, RZ, 0xc0, !PT ;  /* 0x00000004d7ff7812 */ /* 0x000fe2000784c0ff */
[----:B------:R-:W-:Y:S01]  /*17a80*/  UISETP.GT.AND UP0, UPT, UR13, UR6, UPT ;  /* 0x000000060d00728c */ /* 0x000fe2000bf04270 */
[----:B------:R-:W-:Y:S01]  /*17a90*/  IMAD.WIDE.U32 R4, R5, UR13, R220 ;  /* 0x0000000d05047c25 */ /* 0x000fe2000f8e00dc */
[----:B------:R-:W-:Y:S01]  /*17aa0*/  UIMAD UR9, UR11, UR10, UR9 ;  /* 0x0000000a0b0972a4 */ /* 0x000fe2000f8e0209 */
[C---:B------:R-:W-:Y:S02]  /*17ab0*/  LOP3.LUT P1, RZ, R215.reuse, 0x2, RZ, 0xc0, !PT ;  /* 0x00000002d7ff7812 */ /* 0x040fe4000782c0ff */
[----:B------:R-:W-:Y:S02]  /*17ac0*/  LOP3.LUT P5, RZ, R215, 0x1, RZ, 0xc0, !PT ;  /* 0x00000001d7ff7812 */ /* 0x000fe400078ac0ff */
[C---:B------:R-:W-:Y:S02]  /*17ad0*/  LEA R180, P0, R4.reuse, c[0x0][0x1f8], 0x1 ;  /* 0x00007e0004b47a11 */ /* 0x040fe400078008ff */
[----:B------:R-:W-:Y:S02]  /*17ae0*/  IADD3 R0, R5, UR9, RZ ;  /* 0x0000000905007c10 */ /* 0x000fe4000fffe0ff */
[----:B------:R-:W-:Y:S01]  /*17af0*/  PLOP3.LUT P3, PT, PT, PT, UP0, 0x80, 0x0 ;  /* 0x000000000000781c */ /* 0x000fe20003f6f008 */
[----:B------:R-:W-:Y:S01]  /*17b00*/  @UP0 UIADD3 UR11, UR13, -0x1, URZ ;  /* 0xffffffff0d0b0890 */ /* 0x000fe2000fffe03f */
[----:B------:R-:W-:Y:S02]  /*17b10*/  LEA.HI.X R181, R4, c[0x0][0x1fc], R0, 0x1, P0 ;  /* 0x00007f0004b57a11 */ /* 0x000fe400000f0c00 */
[----:B------:R-:W-:Y:S01]  /*17b20*/  PLOP3.LUT P4, PT, PT, PT, UP0, 0x80, 0x0 ;  /* 0x000000000000781c */ /* 0x000fe20003f8f008 */
[----:B------:R-:W-:Y:S01]  /*17b30*/  @UP0 UIMAD.WIDE.U32 UR14, UR11, UR4, URZ ;  /* 0x000000040b0e02a5 */ /* 0x000fe2000f8e003f */
[----:B------:R-:W-:Y:S01]  /*17b40*/  LOP3.LUT P4, RZ, R215, 0x2, RZ, 0xc0, !PT ;  /* 0x00000002d7ff7812 */ /* 0x000fe2000788c0ff */
[----:B------:R-:W-:Y:S01]  /*17b50*/  @UP0 USHF.R.S32.HI UR9, URZ, 0x1f, UR11 ;  /* 0x0000001f3f090899 */ /* 0x000fe2000801140b */
[----:B------:R-:W-:Y:S01]  /*17b60*/  LDSM.16.M88.4 R16, [R214+0x10080] ;  /* 0x01008000d610783b */ /* 0x000fe20000000200 */
[----:B------:R-:W-:Y:S02]  /*17b70*/  PLOP3.LUT P0, PT, PT, PT, UP0, 0x80, 0x0 ;  /* 0x000000000000781c */ /* 0x000fe40003f0f008 */
[----:B------:R-:W-:Y:S02]  /*17b80*/  @UP0 UIMAD UR9, UR9, UR4, URZ ;  /* 0x00000004090902a4 */ /* 0x000fe4000f8e023f */
[----:B------:R-:W1:Y:S02]  /*17b90*/  LDSM.16.M88.4 R8, [R213+0xc080] ;  /* 0x00c08000d508783b */ /* 0x000e640000000200 */
[----:B------:R-:W-:Y:S03]  /*17ba0*/  @UP0 UIMAD UR9, UR11, UR5, UR9 ;  /* 0x000000050b0902a4 */ /* 0x000fe6000f8e0209 */
[----:B------:R-:W2:Y:S01]  /*17bb0*/  LDSM.16.M88.4 R148, [R213+0xc880] ;  /* 0x00c88000d594783b */ /* 0x000ea20000000200 */
[----:B------:R-:W-:Y:S04]  /*17bc0*/  @UP0 UIADD3 UR9, UR15, UR9, URZ ;  /* 0x000000090f090290 */ /* 0x000fe8000fffe03f */
[----:B------:R-:W-:Y:S05]  /*17bd0*/  LDSM.16.M88.4 R152, [R210+0x10080] ;  /* 0x01008000d298783b */ /* 0x000fea0000000200 */
[----:B------:R-:W3:Y:S05]  /*17be0*/  LDSM.16.M88.4 R156, [R212] ;  /* 0x00000000d49c783b */ /* 0x000eea0000000200 */
[----:B------:R-:W4:Y:S05]  /*17bf0*/  LDSM.16.M88.4 R160, [R203] ;  /* 0x00000000cba0783b */ /* 0x000f2a0000000200 */
[----:B------:R-:W-:Y:S01]  /*17c00*/  @!PT LDS RZ, [RZ] ;  /* 0x00000000fffff984 */ /* 0x000fe20000000800 */
[----:B------:R-:W-:Y:S01]  /*17c10*/  @!PT LDS RZ, [RZ] ;  /* 0x00000000fffff984 */ /* 0x000fe20000000800 */
[----:B------:R-:W-:Y:S01]  /*17c20*/  @!PT LDS RZ, [RZ] ;  /* 0x00000000fffff984 */ /* 0x000fe20000000800 */
[----:B------:R2:W-:Y:S05]  /*17c30*/  LDGSTS.E.BYPASS.LTC128B.128 [R218+0x8080], [R180.64], !P6 ;  /* 0x08080000b4da7fae */ /* 0x0005ea000f101d5e */
[----:B------:R3:W-:Y:S01]  /*17c40*/  LDGSTS.E.BYPASS.LTC128B.128 [R218+0x9080], [R180.64+0x80], !P2 ;  /* 0x09080080b4da7fae */ /* 0x0007e2000d101d5e */
[----:B------:R-:W-:Y:S04]  /*17c50*/  PLOP3.LUT P2, PT, PT, PT, UP0, 0x80, 0x0 ;  /* 0x000000000000781c */ /* 0x000fe80003f4f008 */
[----:B------:R3:W-:Y:S01]  /*17c60*/  LDGSTS.E.BYPASS.LTC128B.128 [R218+0xa080], [R180.64+0x100], !P1 ;  /* 0x0a080100b4da7fae */ /* 0x0007e2000c901d5e */
[C---:B-1----:R-:W-:Y:S04]  /*17c70*/  HMMA.16816.F32.BF16 R4, R16.reuse, R8, RZ ;  /* 0x000000081004723c */ /* 0x042fe800000418ff */
[----:B------:R1:W-:Y:S05]  /*17c80*/  LDGSTS.E.BYPASS.LTC128B.128 [R218+0xb080], [R180.64+0x180], !P5 ;  /* 0x0b080180b4da7fae */ /* 0x0003ea000e901d5e */
[----:B------:R-:W-:Y:S01]  /*17c90*/  LDSM.16.M88.4 R164, [R209+0x10080] ;  /* 0x01008000d1a4783b */ /* 0x000fe20000000200 */
[C---:B------:R-:W-:Y:S04]  /*17ca0*/  HMMA.16816.F32.BF16 R8, R16.reuse, R10, RZ ;  /* 0x0000000a1008723c */ /* 0x040fe800000418ff */
[----:B------:R-:W0:Y:S04]  /*17cb0*/  LDGDEPBAR ;  /* 0x00000000000079af */ /* 0x000e280000000000 */
[C---:B--2---:R-:W-:Y:S01]  /*17cc0*/  HMMA.16816.F32.BF16 R12, R16.reuse, R148, RZ ;  /* 0x00000094100c723c */ /* 0x044fe200000418ff */
[----:B------:R-:W2:Y:S05]  /*17cd0*/  LDSM.16.M88.4 R168, [R208+0xc080] ;  /* 0x00c08000d0a8783b */ /* 0x000eaa0000000200 */
[----:B------:R-:W-:Y:S02]  /*17ce0*/  LDSM.16.M88.4 R172, [R207+0x10080] ;  /* 0x01008000cfac783b */ /* 0x000fe40000000200 */
[----:B------:R-:W-:Y:S03]  /*17cf0*/  HMMA.16816.F32.BF16 R16, R16, R150, RZ ;  /* 0x000000961010723c */ /* 0x000fe600000418ff */
[----:B------:R-:W5:Y:S05]  /*17d00*/  LDSM.16.M88.4 R148, [R208+0xc880] ;  /* 0x00c88000d094783b */ /* 0x000f6a0000000200 */
[C---:B---3--:R-:W-:Y:S01]  /*17d10*/  HMMA.16816.F32.BF16 R4, R152.reuse, R156, R4 ;  /* 0x0000009c9804723c */ /* 0x048fe20000041804 */
[----:B------:R-:W3:Y:S07]  /*17d20*/  LDSM.16.M88.4 R176, [R202] ;  /* 0x00000000cab0783b */ /* 0x000eee0000000200 */
[C---:B------:R-:W-:Y:S01]  /*17d30*/  HMMA.16816.F32.BF16 R8, R152.reuse, R158, R8 ;  /* 0x0000009e9808723c */ /* 0x040fe20000041808 */
[----:B------:R-:W-:Y:S07]  /*17d40*/  LDSM.16.M88.4 R156, [R214+0x14080] ;  /* 0x01408000d69c783b */ /* 0x000fee0000000200 */
[C---:B----4-:R-:W-:Y:S08]  /*17d50*/  HMMA.16816.F32.BF16 R12, R152.reuse, R160, R12 ;  /* 0x000000a0980c723c */ /* 0x050ff0000004180c */
[----:B------:R-:W-:Y:S01]  /*17d60*/  HMMA.16816.F32.BF16 R16, R152, R162, R16 ;  /* 0x000000a29810723c */ /* 0x000fe20000041810 */
[----:B------:R-:W4:Y:S05]  /*17d70*/  LDSM.16.M88.4 R152, [R202+0x800] ;  /* 0x00080000ca98783b */ /* 0x000f2a0000000200 */
[----:B------:R-:W1:Y:S02]  /*17d80*/  LDSM.16.M88.4 R160, [R213+0xd080] ;  /* 0x00d08000d5a0783b */ /* 0x000e640000000200 */
[C---:B--2---:R-:W-:Y:S08]  /*17d90*/  HMMA.16816.F32.BF16 R4, R164.reuse, R168, R4 ;  /* 0x000000a8a404723c */ /* 0x044ff00000041804 */
[C---:B------:R-:W-:Y:S01]  /*17da0*/  HMMA.16816.F32.BF16 R8, R164.reuse, R170, R8 ;  /* 0x000000aaa408723c */ /* 0x040fe20000041808 */
[----:B------:R-:W-:Y:S07]  /*17db0*/  LDSM.16.M88.4 R168, [R201] ;  /* 0x00000000c9a8783b */ /* 0x000fee0000000200 */
[C---:B-----5:R-:W-:Y:S08]  /*17dc0*/  HMMA.16816.F32.BF16 R12, R164.reuse, R148, R12 ;  /* 0x00000094a40c723c */ /* 0x060ff0000004180c */
[----:B------:R-:W-:Y:S01]  /*17dd0*/  HMMA.16816.F32.BF16 R16, R164, R150, R16 ;  /* 0x00000096a410723c */ /* 0x000fe20000041810 */
[----:B------:R-:W2:Y:S05]  /*17de0*/  LDSM.16.M88.4 R148, [R213+0xd880] ;  /* 0x00d88000d594783b */ /* 0x000eaa0000000200 */
[----:B------:R-:W5:Y:S02]  /*17df0*/  LDSM.16.M88.4 R164, [R210+0x14080] ;  /* 0x01408000d2a4783b */ /* 0x000f640000000200 */
[C---:B---3--:R-:W-:Y:S08]  /*17e00*/  HMMA.16816.F32.BF16 R4, R172.reuse, R176, R4 ;  /* 0x000000b0ac04723c */ /* 0x048ff00000041804 */
[C---:B------:R-:W-:Y:S01]  /*17e10*/  HMMA.16816.F32.BF16 R8, R172.reuse, R178, R8 ;  /* 0x000000b2ac08723c */ /* 0x040fe20000041808 */
[----:B------:R-:W-:Y:S07]  /*17e20*/  LDSM.16.M88.4 R176, [R208+0xd080] ;  /* 0x00d08000d0b0783b */ /* 0x000fee0000000200 */
[C---:B----4-:R-:W-:Y:S08]  /*17e30*/  HMMA.16816.F32.BF16 R12, R172.reuse, R152, R12 ;  /* 0x00000098ac0c723c */ /* 0x050ff0000004180c */
[----:B------:R-:W-:Y:S01]  /*17e40*/  HMMA.16816.F32.BF16 R16, R172, R154, R16 ;  /* 0x0000009aac10723c */ /* 0x000fe20000041810 */
[----:B------:R-:W3:Y:S05]  /*17e50*/  LDSM.16.M88.4 R152, [R200] ;  /* 0x00000000c898783b */ /* 0x000eea0000000200 */
[----:B------:R-:W4:Y:S02]  /*17e60*/  LDSM.16.M88.4 R172, [R209+0x14080] ;  /* 0x01408000d1ac783b */ /* 0x000f240000000200 */
[C---:B-1----:R-:W-:Y:S08]  /*17e70*/  HMMA.16816.F32.BF16 R4, R156.reuse, R160, R4 ;  /* 0x000000a09c04723c */ /* 0x042ff00000041804 */
[C---:B------:R-:W-:Y:S01]  /*17e80*/  HMMA.16816.F32.BF16 R8, R156.reuse, R162, R8 ;  /* 0x000000a29c08723c */ /* 0x040fe20000041808 */
[----:B------:R-:W-:Y:S07]  /*17e90*/  LDSM.16.M88.4 R160, [R202+0x1000] ;  /* 0x00100000caa0783b */ /* 0x000fee0000000200 */
[C---:B--2---:R-:W-:Y:S08]  /*17ea0*/  HMMA.16816.F32.BF16 R12, R156.reuse, R148, R12 ;  /* 0x000000949c0c723c */ /* 0x044ff0000004180c */
[----:B------:R-:W-:Y:S01]  /*17eb0*/  HMMA.16816.F32.BF16 R16, R156, R150, R16 ;  /* 0x000000969c10723c */ /* 0x000fe20000041810 */
[----:B------:R-:W1:Y:S05]  /*17ec0*/  LDSM.16.M88.4 R148, [R208+0xd880] ;  /* 0x00d88000d094783b */ /* 0x000e6a0000000200 */
[----:B------:R-:W2:Y:S02]  /*17ed0*/  LDSM.16.M88.4 R156, [R207+0x14080] ;  /* 0x01408000cf9c783b */ /* 0x000ea40000000200 */
[C---:B-----5:R-:W-:Y:S08]  /*17ee0*/  HMMA.16816.F32.BF16 R4, R164.reuse, R168, R4 ;  /* 0x000000a8a404723c */ /* 0x060ff00000041804 */
[C---:B------:R-:W-:Y:S01]  /*17ef0*/  HMMA.16816.F32.BF16 R8, R164.reuse, R170, R8 ;  /* 0x000000aaa408723c */ /* 0x040fe20000041808 */
[----:B------:R-:W-:Y:S07]  /*17f00*/  LDSM.16.M88.4 R168, [R213+0xe080] ;  /* 0x00e08000d5a8783b */ /* 0x000fee0000000200 */
[C---:B---3--:R-:W-:Y:S08]  /*17f10*/  HMMA.16816.F32.BF16 R12, R164.reuse, R152, R12 ;  /* 0x00000098a40c723c */ /* 0x048ff0000004180c */
[----:B------:R-:W-:Y:S01]  /*17f20*/  HMMA.16816.F32.BF16 R16, R164, R154, R16 ;  /* 0x0000009aa410723c */ /* 0x000fe20000041810 */
[----:B------:R-:W3:Y:S05]  /*17f30*/  LDSM.16.M88.4 R152, [R202+0x1800] ;  /* 0x00180000ca98783b */ /* 0x000eea0000000200 */
[----:B------:R-:W5:Y:S02]  /*17f40*/  LDSM.16.M88.4 R164, [R214+0x18080] ;  /* 0x01808000d6a4783b */ /* 0x000f640000000200 */
[C---:B----4-:R-:W-:Y:S08]  /*17f50*/  HMMA.16816.F32.BF16 R4, R172.reuse, R176, R4 ;  /* 0x000000b0ac04723c */ /* 0x050ff00000041804 */
[C---:B------:R-:W-:Y:S01]  /*17f60*/  HMMA.16816.F32.BF16 R8, R172.reuse, R178, R8 ;  /* 0x000000b2ac08723c */ /* 0x040fe20000041808 */
[----:B------:R-:W-:Y:S07]  /*17f70*/  LDSM.16.M88.4 R176, [R199] ;  /* 0x00000000c7b0783b */ /* 0x000fee0000000200 */
[C---:B-1----:R-:W-:Y:S08]  /*17f80*/  HMMA.16816.F32.BF16 R12, R172.reuse, R148, R12 ;  /* 0x00000094ac0c723c */ /* 0x042ff0000004180c */
[----:B------:R-:W-:Y:S01]  /*17f90*/  HMMA.16816.F32.BF16 R16, R172, R150, R16 ;  /* 0x00000096ac10723c */ /* 0x000fe20000041810 */
[----:B------:R-:W1:Y:S05]  /*17fa0*/  LDSM.16.M88.4 R148, [R213+0xe880] ;  /* 0x00e88000d594783b */ /* 0x000e6a0000000200 */
[----:B------:R-:W4:Y:S02]  /*17fb0*/  LDSM.16.M88.4 R172, [R210+0x18080] ;  /* 0x01808000d2ac783b */ /* 0x000f240000000200 */
[C---:B--2---:R-:W-:Y:S08]  /*17fc0*/  HMMA.16816.F32.BF16 R4, R156.reuse, R160, R4 ;  /* 0x000000a09c04723c */ /* 0x044ff00000041804 */
[C---:B------:R-:W-:Y:S01]  /*17fd0*/  HMMA.16816.F32.BF16 R8, R156.reuse, R162, R8 ;  /* 0x000000a29c08723c */ /* 0x040fe20000041808 */
[----:B------:R-:W-:Y:S07]  /*17fe0*/  LDSM.16.M88.4 R160, [R208+0xe080] ;  /* 0x00e08000d0a0783b */ /* 0x000fee0000000200 */
[C---:B---3--:R-:W-:Y:S08]  /*17ff0*/  HMMA.16816.F32.BF16 R12, R156.reuse, R152, R12 ;  /* 0x000000989c0c723c */ /* 0x048ff0000004180c */
[----:B------:R-:W-:Y:S01]  /*18000*/  HMMA.16816.F32.BF16 R16, R156, R154, R16 ;  /* 0x0000009a9c10723c */ /* 0x000fe20000041810 */
[----:B------:R-:W2:Y:S05]  /*18010*/  LDSM.16.M88.4 R152, [R198] ;  /* 0x00000000c698783b */ /* 0x000eaa0000000200 */
[----:B------:R-:W3:Y:S02]  /*18020*/  LDSM.16.M88.4 R156, [R209+0x18080] ;  /* 0x01808000d19c783b */ /* 0x000ee40000000200 */
[C---:B-----5:R-:W-:Y:S08]  /*18030*/  HMMA.16816.F32.BF16 R4, R164.reuse, R168, R4 ;  /* 0x000000a8a404723c */ /* 0x060ff00000041804 */
[C---:B------:R-:W-:Y:S01]  /*18040*/  HMMA.16816.F32.BF16 R8, R164.reuse, R170, R8 ;  /* 0x000000aaa408723c */ /* 0x040fe20000041808 */
[----:B------:R-:W-:Y:S07]  /*18050*/  LDSM.16.M88.4 R168, [R202+0x2000] ;  /* 0x00200000caa8783b */ /* 0x000fee0000000200 */
[C---:B-1----:R-:W-:Y:S08]  /*18060*/  HMMA.16816.F32.BF16 R12, R164.reuse, R148, R12 ;  /* 0x00000094a40c723c */ /* 0x042ff0000004180c */
[----:B------:R-:W-:Y:S01]  /*18070*/  HMMA.16816.F32.BF16 R16, R164, R150, R16 ;  /* 0x00000096a410723c */ /* 0x000fe20000041810 */
[----:B------:R-:W1:Y:S05]  /*18080*/  LDSM.16.M88.4 R148, [R208+0xe880] ;  /* 0x00e88000d094783b */ /* 0x000e6a0000000200 */
[----:B------:R-:W5:Y:S02]  /*18090*/  LDSM.16.M88.4 R164, [R207+0x18080] ;  /* 0x01808000cfa4783b */ /* 0x000f640000000200 */
[C---:B----4-:R-:W-:Y:S08]  /*180a0*/  HMMA.16816.F32.BF16 R4, R172.reuse, R176, R4 ;  /* 0x000000b0ac04723c */ /* 0x050ff00000041804 */
[C---:B------:R-:W-:Y:S01]  /*180b0*/  HMMA.16816.F32.BF16 R8, R172.reuse, R178, R8 ;  /* 0x000000b2ac08723c */ /* 0x040fe20000041808 */
[----:B------:R-:W-:Y:S07]  /*180c0*/  LDSM.16.M88.4 R176, [R213+0xf080] ;  /* 0x00f08000d5b0783b */ /* 0x000fee0000000200 */
[C---:B--2---:R-:W-:Y:S08]  /*180d0*/  HMMA.16816.F32.BF16 R12, R172.reuse, R152, R12 ;  /* 0x00000098ac0c723c */ /* 0x044ff0000004180c */
[----:B------:R-:W-:Y:S01]  /*180e0*/  HMMA.16816.F32.BF16 R16, R172, R154, R16 ;  /* 0x0000009aac10723c */ /* 0x000fe20000041810 */
[----:B------:R-:W2:Y:S05]  /*180f0*/  LDSM.16.M88.4 R152, [R202+0x2800] ;  /* 0x00280000ca98783b */ /* 0x000eaa0000000200 */
[----:B------:R-:W4:Y:S02]  /*18100*/  LDSM.16.M88.4 R172, [R214+0x1c080] ;  /* 0x01c08000d6ac783b */ /* 0x000f240000000200 */
[C---:B---3--:R-:W-:Y:S08]  /*18110*/  HMMA.16816.F32.BF16 R4, R156.reuse, R160, R4 ;  /* 0x000000a09c04723c */ /* 0x048ff00000041804 */
[C---:B------:R-:W-:Y:S01]  /*18120*/  HMMA.16816.F32.BF16 R8, R156.reuse, R162, R8 ;  /* 0x000000a29c08723c */ /* 0x040fe20000041808 */
[----:B------:R-:W-:Y:S07]  /*18130*/  LDSM.16.M88.4 R160, [R197] ;  /* 0x00000000c5a0783b */ /* 0x000fee0000000200 */
[C---:B-1----:R-:W-:Y:S08]  /*18140*/  HMMA.16816.F32.BF16 R12, R156.reuse, R148, R12 ;  /* 0x000000949c0c723c */ /* 0x042ff0000004180c */
[----:B------:R-:W-:Y:S01]  /*18150*/  HMMA.16816.F32.BF16 R16, R156, R150, R16 ;  /* 0x000000969c10723c */ /* 0x000fe20000041810 */
[----:B------:R-:W1:Y:S05]  /*18160*/  LDSM.16.M88.4 R148, [R213+0xf880] ;  /* 0x00f88000d594783b */ /* 0x000e6a0000000200 */
[----:B------:R-:W3:Y:S02]  /*18170*/  LDSM.16.M88.4 R156, [R210+0x1c080] ;  /* 0x01c08000d29c783b */ /* 0x000ee40000000200 */
[C---:B-----5:R-:W-:Y:S08]  /*18180*/  HMMA.16816.F32.BF16 R4, R164.reuse, R168, R4 ;  /* 0x000000a8a404723c */ /* 0x060ff00000041804 */
[C---:B------:R-:W-:Y:S01]  /*18190*/  HMMA.16816.F32.BF16 R8, R164.reuse, R170, R8 ;  /* 0x000000aaa408723c */ /* 0x040fe20000041808 */
[----:B------:R-:W-:Y:S07]  /*181a0*/  LDSM.16.M88.4 R168, [R208+0xf080] ;  /* 0x00f08000d0a8783b */ /* 0x000fee0000000200 */
[C---:B--2---:R-:W-:Y:S08]  /*181b0*/  HMMA.16816.F32.BF16 R12, R164.reuse, R152, R12 ;  /* 0x00000098a40c723c */ /* 0x044ff0000004180c */
[----:B------:R-:W-:Y:S01]  /*181c0*/  HMMA.16816.F32.BF16 R16, R164, R154, R16 ;  /* 0x0000009aa410723c */ /* 0x000fe20000041810 */
[----:B------:R-:W2:Y:S05]  /*181d0*/  LDSM.16.M88.4 R152, [R196] ;  /* 0x00000000c498783b */ /* 0x000eaa0000000200 */
[----:B------:R-:W5:Y:S02]  /*181e0*/  LDSM.16.M88.4 R164, [R209+0x1c080] ;  /* 0x01c08000d1a4783b */ /* 0x000f640000000200 */
[C---:B----4-:R-:W-:Y:S08]  /*181f0*/  HMMA.16816.F32.BF16 R4, R172.reuse, R176, R4 ;  /* 0x000000b0ac04723c */ /* 0x050ff00000041804 */
[C---:B------:R-:W-:Y:S01]  /*18200*/  HMMA.16816.F32.BF16 R8, R172.reuse, R178, R8 ;  /* 0x000000b2ac08723c */ /* 0x040fe20000041808 */
[----:B------:R-:W-:Y:S07]  /*18210*/  LDSM.16.M88.4 R176, [R202+0x3000] ;  /* 0x00300000cab0783b */ /* 0x000fee0000000200 */
[C---:B-1----:R-:W-:Y:S08]  /*18220*/  HMMA.16816.F32.BF16 R12, R172.reuse, R148, R12 ;  /* 0x00000094ac0c723c */ /* 0x042ff0000004180c */
[----:B------:R-:W-:Y:S01]  /*18230*/  HMMA.16816.F32.BF16 R16, R172, R150, R16 ;  /* 0x00000096ac10723c */ /* 0x000fe20000041810 */
[----:B------:R-:W1:Y:S05]  /*18240*/  LDSM.16.M88.4 R148, [R208+0xf880] ;  /* 0x00f88000d094783b */ /* 0x000e6a0000000200 */
[----:B------:R-:W4:Y:S02]  /*18250*/  LDSM.16.M88.4 R172, [R207+0x1c080] ;  /* 0x01c08000cfac783b */ /* 0x000f240000000200 */
[C---:B---3--:R-:W-:Y:S08]  /*18260*/  HMMA.16816.F32.BF16 R4, R156.reuse, R160, R4 ;  /* 0x000000a09c04723c */ /* 0x048ff00000041804 */
[C---:B------:R-:W-:Y:S08]  /*18270*/  HMMA.16816.F32.BF16 R8, R156.reuse, R162, R8 ;  /* 0x000000a29c08723c */ /* 0x040ff00000041808 */
[C---:B--2---:R-:W-:Y:S08]  /*18280*/  HMMA.16816.F32.BF16 R12, R156.reuse, R152, R12 ;  /* 0x000000989c0c723c */ /* 0x044ff0000004180c */
[----:B------:R-:W-:Y:S08]  /*18290*/  HMMA.16816.F32.BF16 R16, R156, R154, R16 ;  /* 0x0000009a9c10723c */ /* 0x000ff00000041810 */
[C---:B-----5:R-:W-:Y:S08]  /*182a0*/  HMMA.16816.F32.BF16 R4, R164.reuse, R168, R4 ;  /* 0x000000a8a404723c */ /* 0x060ff00000041804 */
[C---:B------:R-:W-:Y:S08]  /*182b0*/  HMMA.16816.F32.BF16 R8, R164.reuse, R170, R8 ;  /* 0x000000aaa408723c */ /* 0x040ff00000041808 */
[C---:B-1----:R-:W-:Y:S08]  /*182c0*/  HMMA.16816.F32.BF16 R12, R164.reuse, R148, R12 ;  /* 0x00000094a40c723c */ /* 0x042ff0000004180c */
[----:B------:R-:W-:Y:S01]  /*182d0*/  HMMA.16816.F32.BF16 R16, R164, R150, R16 ;  /* 0x00000096a410723c */ /* 0x000fe20000041810 */
[----:B------:R-:W1:Y:S01]  /*182e0*/  LDSM.16.M88.4 R148, [R202+0x3800] ;  /* 0x00380000ca94783b */ /* 0x000e620000000200 */
[----:B------:R-:W-:Y:S04]  /*182f0*/  DEPBAR.LE SB0, 0x0 ;  /* 0x000080000000791a */ /* 0x000fe80000000000 */
[----:B------:R-:W-:Y:S02]  /*18300*/  BAR.SYNC.DEFER_BLOCKING 0x0 ;  /* 0x0000000000007b1d */ /* 0x000fe40000010000 */
[C---:B----4-:R-:W-:Y:S08]  /*18310*/  HMMA.16816.F32.BF16 R4, R172.reuse, R176, R4 ;  /* 0x000000b0ac04723c */ /* 0x050ff00000041804 */
        /* <DEDUP_REMOVED lines=10> */
[----:B------:R-:W-:Y:S02]  /*183c0*/  FMUL.FTZ R6, R8, c[0x0][0x320] ;  /* 0x0000c80008067a20 */ /* 0x000fe40000410000 */
[----:B------:R-:W-:Y:S01]  /*183d0*/  IMAD.U32 R148, RZ, RZ, UR14 ;  /* 0x0000000eff947e24 */ /* 0x000fe2000f8e00ff */
[----:B------:R-:W-:Y:S02]  /*183e0*/  HMMA.16816.F32.BF16 R16, R172, R150, R16 ;  /* 0x00000096ac10723c */ /* 0x000fe40000041810 */
[----:B------:R-:W-:Y:S02]  /*183f0*/  IMAD.U32 R149, RZ, RZ, UR15 ;  /* 0x0000000fff957e24 */ /* 0x000fe4000f8e00ff */
[C---:B------:R-:W-:Y:S01]  /*18400*/  @P0 LEA R10, P1, R148.reuse, R216, 0x5 ;  /* 0x000000d8940a0211 */ /* 0x040fe200078228ff */
[----:B------:R-:W-:Y:S01]  /*18410*/  IMAD.U32 R149, RZ, RZ, UR9 ;  /* 0x00000009ff957e24 */ /* 0x000fe2000f8e00ff */
[----:B------:R-:W3:Y:S01]  /*18420*/  MUFU.TANH R5, R154 ;  /* 0x0000009a00057308 */ /* 0x000ee20000002400 */
[----:B------:R-:W-:Y:S01]  /*18430*/  PLOP3.LUT P0, PT, PT, PT, UP0, 0x80, 0x0 ;  /* 0x000000000000781c */ /* 0x000fe20003f0f008 */
[----:B------:R-:W-:Y:S01]  /*18440*/  FMUL.FTZ R8, R9, c[0x0][0x320] ;  /* 0x0000c80009087a20 */ /* 0x000fe20000410000 */
[----:B------:R-:W-:Y:S03]  /*18450*/  USHF.L.U32 UR9, UR13, 0x5, URZ ;  /* 0x000000050d097899 */ /* 0x000fe6000800063f */
[----:B------:R-:W-:Y:S02]  /*18460*/  FMUL.FTZ R9, R11, c[0x0][0x320] ;  /* 0x0000c8000b097a20 */ /* 0x000fe40000410000 */
[----:B------:R-:W-:Y:S02]  /*18470*/  FMUL.FTZ R13, R13, c[0x0][0x320] ;  /* 0x0000c8000d0d7a20 */ /* 0x000fe40000410000 */
[----:B------:R-:W4:Y:S01]  /*18480*/  MUFU.TANH R0, R0 ;  /* 0x0000000000007308 */ /* 0x000f220000002400 */
[----:B------:R-:W-:Y:S01]  /*18490*/  @P2 LEA.HI.X R149, R148, R223, R149, 0x5, P1 ;  /* 0x000000df94952211 */ /* 0x000fe200008f2c95 */
[----:B------:R-:W-:Y:S01]  /*184a0*/  FMUL.FTZ R14, R14, c[0x0][0x320] ;  /* 0x0000c8000e0e7a20 */ /* 0x000fe20000410000 */
[----:B------:R-:W-:Y:S01]  /*184b0*/  PLOP3.LUT P2, PT, PT, PT, UP0, 0x80, 0x0 ;  /* 0x000000000000781c */ /* 0x000fe20003f4f008 */
[----:B------:R-:W-:Y:S01]  /*184c0*/  FMUL.FTZ R15, R15, c[0x0][0x320] ;  /* 0x0000c8000f0f7a20 */ /* 0x000fe20000410000 */
[----:B------:R-:W-:Y:S01]  /*184d0*/  @P0 LEA R148, P0, R10, c[0x0][0x1c8], 0x1 ;  /* 0x000072000a940a11 */ /* 0x000fe200078008ff */
[----:B------:R-:W-:Y:S01]  /*184e0*/  FMUL.FTZ R12, R12, c[0x0][0x320] ;  /* 0x0000c8000c0c7a20 */ /* 0x000fe20000410000 */
[----:B------:R-:W-:Y:S01]  /*184f0*/  PLOP3.LUT P1, PT, PT, PT, UP3, 0x80, 0x0 ;  /* 0x000000000000781c */ /* 0x000fe20003f2f038 */
[----:B------:R-:W-:Y:S02]  /*18500*/  FMUL.FTZ R16, R16, c[0x0][0x320] ;  /* 0x0000c80010107a20 */ /* 0x000fe40000410000 */
[----:B------:R5:W1:Y:S01]  /*18510*/  MUFU.TANH R166, R13 ;  /* 0x0000000d00a67308 */ /* 0x000a620000002400 */
[----:B------:R-:W-:Y:S02]  /*18520*/  FMUL.FTZ R17, R17, c[0x0][0x320] ;  /* 0x0000c80011117a20 */ /* 0x000fe40000410000 */
[----:B------:R-:W-:Y:S02]  /*18530*/  FMUL.FTZ R18, R18, c[0x0][0x320] ;  /* 0x0000c80012127a20 */ /* 0x000fe40000410000 */
[----:B------:R-:W-:Y:S02]  /*18540*/  FMUL.FTZ R19, R19, c[0x0][0x320] ;  /* 0x0000c80013137a20 */ /* 0x000fe40000410000 */
[----:B------:R-:W-:Y:S01]  /*18550*/  IMAD.U32 R11, RZ, RZ, UR9 ;  /* 0x00000009ff0b7e24 */ /* 0x000fe2000f8e00ff */
[----:B------:R-:W-:Y:S02]  /*18560*/  @P2 LEA.HI.X R149, R10, c[0x0][0x1cc], R149, 0x1, P0 ;  /* 0x000073000a952a11 */ /* 0x000fe400000f0c95 */
[----:B------:R1:W1:Y:S01]  /*18570*/  MUFU.TANH R165, R14 ;  /* 0x0000000e00a57308 */ /* 0x0002620000002400 */
[----:B------:R-:W-:Y:S01]  /*18580*/  PLOP3.LUT P2, PT, PT, PT, UP0, 0x80, 0x0 ;  /* 0x000000000000781c */ /* 0x000fe20003f4f008 */
[----:B------:R-:W-:Y:S01]  /*18590*/  @P1 IMAD.HI.U32 R10, R219, c[0x0][0x2c8], RZ ;  /* 0x0000b200db0a1a27 */ /* 0x000fe200078e00ff */
[----:B------:R-:W-:Y:S01]  /*185a0*/  @!PT LDS RZ, [RZ] ;  /* 0x00000000fffff984 */ /* 0x000fe20000000800 */
[----:B------:R-:W-:Y:S01]  /*185b0*/  @!PT LDS RZ, [RZ] ;  /* 0x00000000fffff984 */ /* 0x000fe20000000800 */
[----:B------:R-:W-:Y:S01]  /*185c0*/  @!PT LDS RZ, [RZ] ;  /* 0x00000000fffff984 */ /* 0x000fe20000000800 */
[----:B------:R2:W-:Y:S01]  /*185d0*/  @P3 LDGSTS.E.BYPASS.LTC128B.128 [R218+0xc080], [R148.64], !P6 ;  /* 0x0c08000094da3fae */ /* 0x0005e2000f101d5e */
[----:B------:R-:W-:Y:S02]  /*185e0*/  LOP3.LUT P3, RZ, R215, 0x4, RZ, 0xc0, !PT ;  /* 0x00000004d7ff7812 */ /* 0x000fe4000786c0ff */
[----:B------:R-:W-:Y:S02]  /*185f0*/  PLOP3.LUT P1, PT, PT, PT, UP0, 0x80, 0x0 ;  /* 0x000000000000781c */ /* 0x000fe40003f2f008 */
[----:B------:R-:W-:Y:S02]  /*18600*/  PLOP3.LUT P0, PT, PT, PT, UP3, 0x80, 0x0 ;  /* 0x000000000000781c */ /* 0x000fe40003f0f038 */
[----:B------:R2:W2:Y:S01]  /*18610*/  MUFU.TANH R163, R15 ;  /* 0x0000000f00a37308 */ /* 0x0004a20000002400 */
[----:B-----5:R-:W-:Y:S06]  /*18620*/  IMAD.MOV.U32 R13, RZ, RZ, R219 ;  /* 0x000000ffff0d7224 */ /* 0x020fec00078e00db */
[----:B------:R5:W-:Y:S03]  /*18630*/  @P2 LDGSTS.E.BYPASS.LTC128B.128 [R218+0xd080], [R148.64+0x80], !P3 ;  /* 0x0d08008094da2fae */ /* 0x000be6000d901d5e */
[----:B------:R3:W3:Y:S01]  /*18640*/  MUFU.TANH R164, R16 ;  /* 0x0000001000a47308 */ /* 0x0006e20000002400 */
[----:B------:R-:W-:Y:S01]  /*18650*/  @P0 SHF.R.U32.HI R13, RZ, c[0x0][0x2cc], R10 ;  /* 0x0000b300ff0d0a19 */ /* 0x000fe2000001160a */
[----:B------:R5:W-:Y:S01]  /*18660*/  @P1 LDGSTS.E.BYPASS.LTC128B.128 [R218+0xe080], [R148.64+0x100], !P4 ;  /* 0x0e08010094da1fae */ /* 0x000be2000e101d5e */
[----:B------:R-:W-:Y:S01]  /*18670*/  PLOP3.LUT P0, PT, PT, PT, UP0, 0x80, 0x0 ;  /* 0x000000000000781c */ /* 0x000fe20003f0f008 */
[----:B-1----:R-:W-:Y:S03]  /*18680*/  IMAD.U32 R14, RZ, RZ, UR28 ;  /* 0x0000001cff0e7e24 */ /* 0x002fe6000f8e00ff */
[----:B------:R-:W1:Y:S03]  /*18690*/  SHFL.IDX PT, R151, R13, RZ, 0x1c1f ;  /* 0x001c1fff0d977589 */ /* 0x000e6600000e0000 */
[----:B------:R4:W4:Y:S01]  /*186a0*/  MUFU.TANH R162, R17 ;  /* 0x0000001100a27308 */ /* 0x0009220000002400 */
[----:B--2---:R-:W-:Y:S05]  /*186b0*/  IADD3 R15, -R224, 0x1, -R11 ;  /* 0x00000001e00f7810 */ /* 0x004fea0007ffe90b */
[----:B------:R5:W-:Y:S01]  /*186c0*/  @P0 LDGSTS.E.BYPASS.LTC128B.128 [R218+0xf080], [R148.64+0x180], !P5 ;  /* 0x0f08018094da0fae */ /* 0x000be2000e901d5e */
[----:B------:R-:W-:Y:S02]  /*186d0*/  PLOP3.LUT P0, PT, PT, PT, UP2, 0x40, 0x0 ;  /* 0x000000000000781c */ /* 0x000fe40003f0e828 */
[----:B------:R-:W-:Y:S01]  /*186e0*/  IADD3 R14, -R14, UR16, R15 ;  /* 0x000000100e0e7c10 */ /* 0x000fe2000fffe10f */
[----:B------:R-:W2:Y:S01]  /*186f0*/  MUFU.TANH R6, R6 ;  /* 0x0000000600067308 */ /* 0x000ea20000002400 */
[----:B------:R-:W0:Y:S02]  /*18700*/  LDGDEPBAR ;  /* 0x00000000000079af */ /* 0x000e240000000000 */
[C---:B---3--:R-:W-:Y:S02]  /*18710*/  IADD3 R16, R14.reuse, c[0x0][0x328], RZ ;  /* 0x0000ca000e107a10 */ /* 0x048fe40007ffe0ff */
[----:B------:R-:W-:Y:S05]  /*18720*/  IADD3 R14, R14, UR7, RZ ;  /* 0x000000070e0e7c10 */ /* 0x000fea000fffe0ff */
[----:B------:R-:W3:Y:S01]  /*18730*/  MUFU.TANH R8, R8 ;  /* 0x0000000800087308 */ /* 0x000ee20000002400 */
[--C-:B-1----:R-:W-:Y:S02]  /*18740*/  IMAD.IADD R15, R14, 0x1, R151.reuse ;  /* 0x000000010e0f7824 */ /* 0x102fe400078e0297 */
[----:B----4-:R-:W-:Y:S07]  /*18750*/  IMAD.IADD R17, R16, 0x1, R151 ;  /* 0x0000000110117824 */ /* 0x010fee00078e0297 */
[----:B------:R-:W1:Y:S10]  /*18760*/  MUFU.TANH R7, R7 ;  /* 0x0000000700077308 */ /* 0x000e740000002400 */
[----:B------:R-:W4:Y:S10]  /*18770*/  MUFU.TANH R9, R9 ;  /* 0x0000000900097308 */ /* 0x000f340000002400 */
[----:B------:R1:W1:Y:S10]  /*18780*/  MUFU.TANH R168, R12 ;  /* 0x0000000c00a87308 */ /* 0x0002740000002400 */
[----:B------:R1:W1:Y:S10]  /*18790*/  MUFU.TANH R161, R18 ;  /* 0x0000001200a17308 */ /* 0x0002740000002400 */
[----:B-----5:R1:W1:Y:S01]  /*187a0*/  MUFU.TANH R149, R19 ;  /* 0x0000001300957308 */ /* 0x0202620000002400 */
[----:B------:R-:W-:-:S05]  /*187b0*/  @P0 BRA `(.L_x_443) ;  /* 0x0000019000000947 */ /* 0x000fca0003800000 */
[----:B--234-:R-:W-:Y:S01]  /*187c0*/  IMAD.U32 R10, RZ, RZ, UR28 ;  /* 0x0000001cff0a7e24 */ /* 0x01cfe2000f8e00ff */
[----:B------:R-:W-:Y:S04]  /*187d0*/  BSSY B0, `(.L_x_444) ;  /* 0x0000012000007945 */ /* 0x000fe80003800000 */
[----:B-1----:R-:W-:Y:S04]  /*187e0*/  IADD3 R12, -R10, UR16, R151 ;  /* 0x000000100a0c7c10 */ /* 0x002fe8000fffe197 */
        /* <DEDUP_REMOVED lines=11> */
.L_x_445:
[----:B------:R-:W-:Y:S04]  /*188a0*/  MOV R10, c[0x0][0x32c] ;  /* 0x0000cb00000a7a02 */ /* 0x000fe80000000f00 */
[----:B------:R-:W-:Y:S11]  /*188b0*/  ISETP.NE.AND P0, PT, R10, 0x1, PT ;  /* 0x000000010a00780c */ /* 0x000ff60003f05270 */
[----:B------:R-:W-:Y:S02]  /*188c0*/  @!UPT UIADD3 URZ, URZ, URZ, URZ ;  /* 0x0000003f3f3ff290 */ /* 0x000fe4000fffe03f */
[----:B------:R-:W-:Y:S05]  /*188d0*/  @P0 IMAD.HI.U32 R10, R12, c[0x0][0x330], RZ ;  /* 0x0000cc000c0a0a27 */ /* 0x000fea00078e00ff */
[----:B------:R-:W-:Y:S02]  /*188e0*/  @P0 SHF.R.U32.HI R12, RZ, c[0x0][0x334], R10 ;  /* 0x0000cd00ff0c0a19 */ /* 0x000fe4000001160a */
.L_x_446:
[----:B------:R-:W-:Y:S05]  /*188f0*/  BSYNC B0 ;  /* 0x0000000000007941 */ /* 0x000fea0003800000 */
.L_x_444:
[----:B------:R-:W-:Y:S04]  /*18900*/  IMAD R19, R12, c[0x0][0x32c], -R11 ;  /* 0x0000cb000c137a24 */ /* 0x000fe800078e0a0b */
[----:B------:R-:W-:Y:S05]  /*18910*/  IMAD.IADD R12, R19, 0x1, -R224 ;  /* 0x00000001130c7824 */ /* 0x000fea00078e0ae0 */
[----:B------:R-:W-:Y:S02]  /*18920*/  IADD3 R10, R12, c[0x0][0x32c], RZ ;  /* 0x0000cb000c0a7a10 */ /* 0x000fe40007ffe0ff */
[----:B------:R-:W-:Y:S02]  /*18930*/  IMNMX R15, R15, R12, !PT ;  /* 0x0000000c0f0f7217 */ /* 0x000fe40007800200 */
[----:B------:R-:W-:Y:S02]  /*18940*/  IMNMX R17, R17, R10, PT ;  /* 0x0000000a11117217 */ /* 0x000fe40003800200 */
.L_x_443:
        /* <DEDUP_REMOVED lines=13> */
[----:B------:R-:W-:Y:S02]  /*18a20*/  PLOP3.LUT P0, PT, PT, PT, UP0, 0x80, 0x0 ;  /* 0x000000000000781c */ /* 0x000fe40003f0f008 */
        /* <DEDUP_REMOVED lines=8> */
[----:B------:R-:W-:Y:S01]  /*18ab0*/  FSEL R6, R8, -INF , !P1 ;  /* 0xff80000008067808 */ /* 0x000fe20004800000 */
[----:B------:R-:W-:Y:S01]  /*18ac0*/  IMAD.IADD R8, R14, 0x1, R13 ;  /* 0x000000010e087824 */ /* 0x000fe200078e020d */
        /* <DEDUP_REMOVED lines=28> */
.L_x_449:
[----:B------:R-:W-:Y:S04]  /*18c90*/  MOV R13, c[0x0][0x32c] ;  /* 0x0000cb00000d7a02 */ /* 0x000fe80000000f00 */
[----:B------:R-:W-:Y:S11]  /*18ca0*/  ISETP.NE.AND P0, PT, R13, 0x1, PT ;  /* 0x000000010d00780c */ /* 0x000ff60003f05270 */
[----:B------:R-:W-:Y:S02]  /*18cb0*/  @!UPT UIADD3 URZ, URZ, URZ, URZ ;  /* 0x0000003f3f3ff290 */ /* 0x000fe4000fffe03f */
[----:B------:R-:W-:Y:S05]  /*18cc0*/  @P0 IMAD.HI.U32 R13, R14, c[0x0][0x330], RZ ;  /* 0x0000cc000e0d0a27 */ /* 0x000fea00078e00ff */
[----:B------:R-:W-:Y:S02]  /*18cd0*/  @P0 SHF.R.U32.HI R14, RZ, c[0x0][0x334], R13 ;  /* 0x0000cd00ff0e0a19 */ /* 0x000fe4000001160d */
.L_x_450:
[----:B------:R-:W-:Y:S05]  /*18ce0*/  BSYNC B0 ;  /* 0x0000000000007941 */ /* 0x000fea0003800000 */
.L_x_448:
[----:B------:R-:W-:Y:S04]  /*18cf0*/  IMAD R11, R14, c[0x0][0x32c], -R11 ;  /* 0x0000cb000e0b7a24 */ /* 0x000fe800078e0a0b */
[----:B------:R-:W-:Y:S05]  /*18d00*/  IMAD.IADD R11, R11, 0x1, -R224 ;  /* 0x000000010b0b7824 */ /* 0x000fea00078e0ae0 */
[----:B------:R-:W-:Y:S02]  /*18d10*/  IADD3 R14, R11, c[0x0][0x32c], RZ ;  /* 0x0000cb000b0e7a10 */ /* 0x000fe40007ffe0ff */
[----:B------:R-:W-:Y:S02]  /*18d20*/  IMNMX R8, R8, R11, !PT ;  /* 0x0000000b08087217 */ /* 0x000fe40007800200 */
[----:B------:R-:W-:Y:S02]  /*18d30*/  IMNMX R5, R5, R14, PT ;  /* 0x0000000e05057217 */ /* 0x000fe40003800200 */
.L_x_447:
[----:B------:R-:W-:Y:S01]  /*18d40*/  FMNMX.FTZ R11, R152, R3, !PT ;  /* 0x00000003980b7209 */ /* 0x000fe20007810000 */
[----:B------:R-:W-:Y:S01]  /*18d50*/  LDSM.16.MT88.4 R156, [R206+0x8080] ;  /* 0x00808000ce9c783b */ /* 0x000fe20000004200 */
[----:B------:R-:W-:Y:S02]  /*18d60*/  PLOP3.LUT P0, PT, PT, PT, UP0, 0x80, 0x0 ;  /* 0x000000000000781c */ /* 0x000fe40003f0f008 */
[----:B------:R-:W-:Y:S02]  /*18d70*/  FMNMX.FTZ R11, R12, R11, !PT ;  /* 0x0000000b0c0b7209 */ /* 0x000fe40007810000 */
[----:B------:R-:W-:Y:S02]  /*18d80*/  ISETP.GT.AND P0, PT, R8, RZ, P0 ;  /* 0x000000ff0800720c */ /* 0x000fe40000704270 */
[----:B------:R-:W-:Y:S01]  /*18d90*/  FMNMX.FTZ R11, R10, R11, !PT ;  /* 0x0000000b0a0b7209 */ /* 0x000fe20007810000 */
[----:B------:R-:W-:Y:S01]  /*18da0*/  LDSM.16.MT88.4 R172, [R204+0x9880] ;  /* 0x00988000ccac783b */ /* 0x000fe20000004200 */
[C---:B------:R-:W-:Y:S02]  /*18db0*/  ISETP.LT.OR P0, PT, R5.reuse, 0x1, P0 ;  /* 0x000000010500780c */ /* 0x040fe40000701670 */
[----:B------:R-:W-:Y:S02]  /*18dc0*/  FMNMX.FTZ R11, R6, R11, !PT ;  /* 0x0000000b060b7209 */ /* 0x000fe40007810000 */
[----:B------:R-:W-:Y:S02]  /*18dd0*/  PLOP3.LUT P1, PT, PT, PT, UP0, 0x80, 0x0 ;  /* 0x000000000000781c */ /* 0x000fe40003f2f008 */
[----:B------:R-:W-:Y:S01]  /*18de0*/  FMNMX.FTZ R11, R168, R11, !PT ;  /* 0x0000000ba80b7209 */ /* 0x000fe20007810000 */
[----:B------:R-:W-:Y:S01]  /*18df0*/  LDSM.16.MT88.4 R176, [R211+0xa880] ;  /* 0x00a88000d3b0783b */ /* 0x000fe20000004200 */
[----:B------:R-:W-:Y:S02]  /*18e00*/  FSEL R15, R0, -INF , !P0 ;  /* 0xff800000000f7808 */ /* 0x000fe40004000000 */
[----:B------:R-:W-:Y:S02]  /*18e10*/  FMNMX.FTZ R11, R166, R11, !PT ;  /* 0x0000000ba60b7209 */ /* 0x000fe40007810000 */
[----:B------:R-:W-:Y:S02]  /*18e20*/  ISETP.GT.AND P2, PT, R8, 0x1, P1 ;  /* 0x000000010800780c */ /* 0x000fe40000f44270 */
        /* <DEDUP_REMOVED lines=10> */
[C---:B------:R-:W-:Y:S01]  /*18ed0*/  ISETP.GT.AND P0, PT, R8.reuse, 0x9, P0 ;  /* 0x000000090800780c */ /* 0x040fe20000704270 */
[----:B------:R-:W-:Y:S01]  /*18ee0*/  LDSM.16.MT88.4 R184, [R204+0xa880] ;  /* 0x00a88000ccb8783b */ /* 0x000fe20000004200 */
[----:B------:R-:W-:Y:S02]  /*18ef0*/  ISETP.LT.OR P2, PT, R5, 0x9, P2 ;  /* 0x000000090500780c */ /* 0x000fe40001741670 */
[----:B------:R-:W-:Y:S02]  /*18f00*/  PLOP3.LUT P1, PT, PT, PT, UP0, 0x80, 0x0 ;  /* 0x000000000000781c */ /* 0x000fe40003f2f008 */
[----:B------:R-:W-:Y:S02]  /*18f10*/  FMNMX.FTZ R4, R13, R4, !PT ;  /* 0x000000040d047209 */ /* 0x000fe40007810000 */
[----:B------:R-:W-:Y:S01]  /*18f20*/  FSEL R11, R7, -INF , !P2 ;  /* 0xff800000070b7808 */ /* 0x000fe20005000000 */
[----:B------:R-:W-:Y:S01]  /*18f30*/  LDSM.16.MT88.4 R188, [R211+0xb880] ;  /* 0x00b88000d3bc783b */ /* 0x000fe20000004200 */
[C---:B------:R-:W-:Y:S02]  /*18f40*/  ISETP.GT.AND P1, PT, R8.reuse, 0x10, P1 ;  /* 0x000000100800780c */ /* 0x040fe40000f24270 */
[C---:B------:R-:W-:Y:S02]  /*18f50*/  ISETP.LT.OR P0, PT, R5.reuse, 0xa, P0 ;  /* 0x0000000a0500780c */ /* 0x040fe40000701670 */
[----:B------:R-:W-:Y:S02]  /*18f60*/  PLOP3.LUT P2, PT, PT, PT, UP0, 0x80, 0x0 ;  /* 0x000000000000781c */ /* 0x000fe40003f4f008 */
[----:B------:R-:W-:Y:S01]  /*18f70*/  ISETP.LT.OR P3, PT, R5, 0x11, P1 ;  /* 0x000000110500780c */ /* 0x000fe20000f61670 */
[----:B------:R-:W-:Y:S01]  /*18f80*/  LDSM.16.MT88.4 R192, [R206+0xb880] ;  /* 0x00b88000cec0783b */ /* 0x000fe20000004200 */
[----:B------:R-:W-:Y:S02]  /*18f90*/  FSEL R9, R9, -INF , !P0 ;  /* 0xff80000009097808 */ /* 0x000fe40004000000 */
[----:B------:R-:W-:Y:S02]  /*18fa0*/  FMNMX.FTZ R4, R11, R4, !PT ;  /* 0x000000040b047209 */ /* 0x000fe40007810000 */
[C---:B------:R-:W-:Y:S02]  /*18fb0*/  ISETP.GT.AND P2, PT, R8.reuse, 0x11, P2 ;  /* 0x000000110800780c */ /* 0x040fe40001744270 */
[----:B------:R-:W-:Y:S02]  /*18fc0*/  PLOP3.LUT P1, PT, PT, PT, UP0, 0x80, 0x0 ;  /* 0x000000000000781c */ /* 0x000fe40003f2f008 */
[----:B------:R-:W-:Y:S02]  /*18fd0*/  FSEL R165, R165, -INF , !P3 ;  /* 0xff800000a5a57808 */ /* 0x000fe40005800000 */
[----:B------:R-:W-:Y:S02]  /*18fe0*/  ISETP.LT.OR P2, PT, R5, 0x12, P2 ;  /* 0x000000120500780c */ /* 0x000fe40001741670 */
[----:B------:R-:W-:Y:S02]  /*18ff0*/  FMNMX.FTZ R4, R9, R4, !PT ;  /* 0x0000000409047209 */ /* 0x000fe40007810000 */
[C---:B------:R-:W-:Y:S02]  /*19000*/  ISETP.GT.AND P1, PT, R8.reuse, 0x18, P1 ;  /* 0x000000180800780c */ /* 0x040fe40000f24270 */
[----:B------:R-:W-:Y:S01]  /*19010*/  PLOP3.LUT P0, PT, PT, PT, UP0, 0x80, 0x0 ;  /* 0x000000000000781c */ /* 0x000fe20003f0f008 */
[----:B------:R-:W-:Y:S01]  /*19020*/  UISETP.GT.AND UP0, UPT, UR13, UR6, UPT ;  /* 0x000000060d00728c */ /* 0x000fe2000bf04270 */
[----:B------:R-:W-:Y:S01]  /*19030*/  FSEL R163, R163, -INF , !P2 ;  /* 0xff800000a3a37808 */ /* 0x000fe20005000000 */
[----:B------:R-:W-:Y:S01]  /*19040*/  UIADD3 UR13, UR13, -0x1, URZ ;  /* 0xffffffff0d0d7890 */ /* 0x000fe2000fffe03f */
[----:B------:R-:W-:Y:S02]  /*19050*/  FMNMX.FTZ R4, R165, R4, !PT ;  /* 0x00000004a5047209 */ /* 0x000fe40007810000 */
[----:B------:R-:W-:Y:S02]  /*19060*/  ISETP.LT.OR P1, PT, R5, 0x19, P1 ;  /* 0x000000190500780c */ /* 0x000fe40000f21670 */
[----:B------:R-:W-:Y:S02]  /*19070*/  ISETP.GT.AND P0, PT, R8, 0x19, P0 ;  /* 0x000000190800780c */ /* 0x000fe40000704270 */
[----:B------:R-:W-:Y:S02]  /*19080*/  FSEL R161, R161, -INF , !P1 ;  /* 0xff800000a1a17808 */ /* 0x000fe40004800000 */
[----:B------:R-:W-:Y:S04]  /*19090*/  ISETP.LT.OR P0, PT, R5, 0x1a, P0 ;  /* 0x0000001a0500780c */ /* 0x000fe80000701670 */
[----:B------:R-:W-:Y:S02]  /*190a0*/  FSEL R149, R149, -INF , !P0 ;  /* 0xff80000095957808 */ /* 0x000fe40004000000 */
[----:B-1----:R-:W-:Y:S02]  /*190b0*/  FMNMX.FTZ R17, R0, R17, !PT ;  /* 0x0000001100117209 */ /* 0x002fe40007810000 */
[----:B------:R-:W-:Y:S03]  /*190c0*/  FMNMX.FTZ R0, R163, R4, !PT ;  /* 0x00000004a3007209 */ /* 0x000fe60007810000 */
[----:B------:R-:W1:Y:S01]  /*190d0*/  SHFL.BFLY PT, R8, R17, 0x1, 0x1f ;  /* 0x0c201f0011087f89 */ /* 0x000e6200000e0000 */
[----:B------:R-:W-:Y:S04]  /*190e0*/  FMNMX.FTZ R0, R161, R0, !PT ;  /* 0x00000000a1007209 */ /* 0x000fe80007810000 */
        /* <DEDUP_REMOVED lines=14> */
[--C-:B------:R-:W-:Y:S02]  /*191d0*/  FFMA.FTZ R227, R6, c[0x0][0x2d0], -R167.reuse ;  /* 0x0000b40006e37a23 */ /* 0x100fe400000108a7 */
[----:B------:R-:W-:Y:S02]  /*191e0*/  FMUL.FTZ R6, R3, c[0x0][0x2d0] ;  /* 0x0000b40003067a20 */ /* 0x000fe40000410000 */
[--C-:B------:R-:W-:Y:S02]  /*191f0*/  FFMA.FTZ R233, R168, c[0x0][0x2d0], -R167.reuse ;  /* 0x0000b400a8e97a23 */ /* 0x100fe400000108a7 */
[----:B------:R-:W-:Y:S01]  /*19200*/  LDSM.16.MT88.4 R168, [R206+0x9880] ;  /* 0x00988000cea8783b */ /* 0x000fe20000004200 */
[--C-:B------:R-:W-:Y:S02]  /*19210*/  FFMA.FTZ R234, R166, c[0x0][0x2d0], -R167.reuse ;  /* 0x0000b400a6ea7a23 */ /* 0x100fe400000108a7 */
[----:B------:R-:W2:Y:S01]  /*19220*/  MUFU.EX2 R3, R6 ;  /* 0x0000000600037308 */ /* 0x000ea20000000800 */
[--C-:B------:R-:W-:Y:S02]  /*19230*/  FFMA.FTZ R235, R164, c[0x0][0x2d0], -R167.reuse ;  /* 0x0000b400a4eb7a23 */ /* 0x100fe400000108a7 */
[----:B------:R-:W-:Y:S01]  /*19240*/  FFMA.FTZ R167, R162, c[0x0][0x2d0], -R167 ;  /* 0x0000b400a2a77a23 */ /* 0x000fe200000108a7 */
[----:B-1----:R-:W-:Y:S04]  /*19250*/  FMNMX.FTZ R148, R5, R148, !PT ;  /* 0x0000009405947209 */ /* 0x002fe80007810000 */
[C---:B------:R-:W-:Y:S01]  /*19260*/  FSETP.NEU.FTZ.AND P0, PT, R148.reuse, -INF , PT ;  /* 0xff8000009400780b */ /* 0x040fe20003f1d000 */
[C---:B------:R-:W-:Y:S01]  /*19270*/  FMUL.FTZ R160, R148.reuse, c[0x0][0x2d0] ;  /* 0x0000b40094a07a20 */ /* 0x040fe20000410000 */
[----:B------:R-:W1:Y:S02]  /*19280*/  MUFU.EX2 R228, R228 ;  /* 0x000000e400e47308 */ /* 0x000e640000000800 */
[----:B------:R-:W-:Y:S02]  /*19290*/  FSEL R5, R148, RZ, P0 ;  /* 0x000000ff94057208 */ /* 0x000fe40000000000 */
[----:B------:R-:W-:Y:S02]  /*192a0*/  FSEL R160, R160, RZ, P0 ;  /* 0x000000ffa0a07208 */ /* 0x000fe40000000000 */
[----:B------:R-:W-:Y:S01]  /*192b0*/  PLOP3.LUT P0, PT, PT, PT, UP0, 0x80, 0x0 ;  /* 0x000000000000781c */ /* 0x000fe20003f0f008 */
[----:B------:R-:W-:Y:S02]  /*192c0*/  FADD.FTZ R5, -R5, R2 ;  /* 0x0000000205057221 */ /* 0x000fe40000010100 */
[--C-:B------:R-:W-:Y:S01]  /*192d0*/  FFMA.FTZ R232, R15, c[0x0][0x2d0], -R160.reuse ;  /* 0x0000b4000fe87a23 */ /* 0x100fe200000108a0 */
        /* <DEDUP_REMOVED lines=28> */
[----:B------:R-:W-:Y:S02]  /*194a0*/  FMUL.FTZ R40, R3, R40 ;  /* 0x0000002803287220 */ /* 0x000fe40000410000 */
        /* <DEDUP_REMOVED lines=12> */
[C---:B------:R-:W-:Y:S01]  /*19570*/  FMUL.FTZ R34, R2.reuse, R34 ;  /* 0x0000002202227220 */ /* 0x040fe20000410000 */
        /* <DEDUP_REMOVED lines=10> */
[----:B------:R-:W-:Y:S01]  /*19620*/  FMUL.FTZ R45, R3, R45 ;  /* 0x0000002d032d7220 */ /* 0x000fe20000410000 */
[----:B------:R5:W-:Y:S01]  /*19630*/  MUFU.EX2 R236, R167 ;  /* 0x000000a700ec7308 */ /* 0x000be20000000800 */
[C---:B------:R-:W-:Y:S02]  /*19640*/  FMUL.FTZ R46, R2.reuse, R46 ;  /* 0x0000002e022e7220 */ /* 0x040fe40000410000 */
[C---:B------:R-:W-:Y:S01]  /*19650*/  FMUL.FTZ R47, R2.reuse, R47 ;  /* 0x0000002f022f7220 */ /* 0x040fe20000410000 */
        /* <DEDUP_REMOVED lines=155> */
[----:B------:R-:W-:Y:S01]  /*1a010*/  F2FP.BF16.PACK_AB R152, R234, R233 ;  /* 0x000000e9ea98723e */ /* 0x000fe200000010ff */
[----:B------:R-:W-:Y:S01]  /*1a020*/  FADD.FTZ R150, R150, R151 ;  /* 0x0000009796967221 */ /* 0x000fe20000010000 */
[----:B---3--:R-:W-:Y:S03]  /*1a030*/  F2FP.BF16.PACK_AB R154, R236, R235 ;  /* 0x000000ebec9a723e */ /* 0x008fe600000010ff */
[----:B-----5:R-:W-:Y:S01]  /*1a040*/  F2FP.BF16.PACK_AB R153, R238, R237 ;  /* 0x000000edee99723e */ /* 0x020fe200000010ff */
[----:B------:R-:W-:Y:S01]  /*1a050*/  FADD.FTZ R2, R230, R231 ;  /* 0x000000e7e6027221 */ /* 0x000fe20000010000 */
[----:B------:R-:W-:Y:S01]  /*1a060*/  F2FP.BF16.PACK_AB R155, R240, R239 ;  /* 0x000000eff09b723e */ /* 0x000fe200000010ff */
[----:B------:R-:W-:Y:S02]  /*1a070*/  FADD.FTZ R150, R227, R150 ;  /* 0x00000096e3967221 */ /* 0x000fe40000010000 */
[----:B------:R-:W-:Y:S02]  /*1a080*/  FADD.FTZ R2, R229, R2 ;  /* 0x00000002e5027221 */ /* 0x000fe40000010000 */
[----:B------:R-:W-:Y:S02]  /*1a090*/  FADD.FTZ R233, R233, R150 ;  /* 0x00000096e9e97221 */ /* 0x000fe40000010000 */
[C---:B-1----:R-:W-:Y:S01]  /*1a0a0*/  HMMA.16816.F32.BF16 R144, R152.reuse, R132, R4 ;  /* 0x000000849890723c */ /* 0x042fe20000041804 */
[----:B------:R-:W1:Y:S02]  /*1a0b0*/  LDSM.16.MT88.4 R4, [R211+0x9880] ;  /* 0x00988000d304783b */ /* 0x000e640000004200 */
[----:B------:R-:W-:Y:S01]  /*1a0c0*/  FADD.FTZ R237, R237, R2 ;  /* 0x00000002eded7221 */ /* 0x000fe20000010000 */
[----:B------:R-:W-:Y:S01]  /*1a0d0*/  MOV R2, R148 ;  /* 0x0000009400027202 */ /* 0x000fe20000000f00 */
[----:B------:R-:W-:Y:S02]  /*1a0e0*/  FADD.FTZ R234, R234, R233 ;  /* 0x000000e9eaea7221 */ /* 0x000fe40000010000 */
[----:B------:R-:W-:Y:S01]  /*1a0f0*/  FADD.FTZ R238, R238, R237 ;  /* 0x000000edeeee7221 */ /* 0x000fe20000010000 */
[C---:B------:R-:W-:Y:S01]  /*1a100*/  HMMA.16816.F32.BF16 R140, R152.reuse, R134, R8 ;  /* 0x00000086988c723c */ /* 0x040fe20000041808 */
[----:B------:R-:W2:Y:S03]  /*1a110*/  LDSM.16.MT88.4 R8, [R205+0x9880] ;  /* 0x00988000cd08783b */ /* 0x000ea60000004200 */
[----:B------:R-:W-:Y:S02]  /*1a120*/  FADD.FTZ R235, R235, R234 ;  /* 0x000000eaebeb7221 */ /* 0x000fe40000010000 */
[----:B------:R-:W-:Y:S02]  /*1a130*/  FADD.FTZ R225, R239, R238 ;  /* 0x000000eeefe17221 */ /* 0x000fe40000010000 */
[C---:B------:R-:W-:Y:S01]  /*1a140*/  HMMA.16816.F32.BF16 R136, R152.reuse, R156, R12 ;  /* 0x0000009c9888723c */ /* 0x040fe2000004180c */
[----:B------:R-:W3:Y:S03]  /*1a150*/  LDSM.16.MT88.4 R12, [R205+0xa880] ;  /* 0x00a88000cd0c783b */ /* 0x000ee60000004200 */
[----:B------:R-:W-:Y:S02]  /*1a160*/  FADD.FTZ R226, R236, R235 ;  /* 0x000000ebece27221 */ /* 0x000fe40000010000 */
[----:B------:R-:W-:Y:S02]  /*1a170*/  FADD.FTZ R225, R240, R225 ;  /* 0x000000e1f0e17221 */ /* 0x000fe40000010000 */
[C---:B------:R-:W-:Y:S01]  /*1a180*/  HMMA.16816.F32.BF16 R132, R152.reuse, R158, R16 ;  /* 0x0000009e9884723c */ /* 0x040fe20000041810 */
[----:B------:R-:W4:Y:S07]  /*1a190*/  LDSM.16.MT88.4 R16, [R205+0xb880] ;  /* 0x00b88000cd10783b */ /* 0x000f2e0000004200 */
[C---:B------:R-:W-:Y:S01]  /*1a1a0*/  HMMA.16816.F32.BF16 R20, R152.reuse, R160, R20 ;  /* 0x000000a09814723c */ /* 0x040fe20000041814 */
[----:B------:R-:W5:Y:S07]  /*1a1b0*/  LDSM.16.MT88.4 R156, [R204+0xb880] ;  /* 0x00b88000cc9c783b */ /* 0x000f6e0000004200 */
[C---:B------:R-:W-:Y:S08]  /*1a1c0*/  HMMA.16816.F32.BF16 R24, R152.reuse, R162, R24 ;  /* 0x000000a29818723c */ /* 0x040ff00000041818 */
        /* <DEDUP_REMOVED lines=27> */
.L_x_442:
[----:B------:R-:W1:Y:S01]  /*1a380*/  SHFL.BFLY PT, R3, R226, 0x2, 0x1f ;  /* 0x0c401f00e2037f89 */ /* 0x000e6200000e0000 */
[----:B------:R-:W-:-:S02]  /*1a390*/  MOV R4, RZ ;  /* 0x000000ff00047202 */ /* 0x000fc40000000f00 */
[----:B------:R-:W-:Y:S01]  /*1a3a0*/  MOV R8, 0xff800000 ;  /* 0xff80000000087802 */ /* 0x000fe20000000f00 */
[----:B------:R-:W2:Y:S01]  /*1a3b0*/  SHFL.BFLY PT, R2, R225, 0x2, 0x1f ;  /* 0x0c401f00e1027f89 */ /* 0x000ea200000e0000 */
[----:B------:R-:W-:Y:S01]  /*1a3c0*/  PLOP3.LUT P2, PT, PT, PT, PT, 0x8, 0x0 ;  /* 0x000000000000781c */ /* 0x000fe20003f4e170 */
[----:B-1----:R-:W-:Y:S01]  /*1a3d0*/  FADD.FTZ R6, R3, R226 ;  /* 0x000000e203067221 */ /* 0x002fe20000010000 */
[----:B------:R-:W-:Y:S01]  /*1a3e0*/  MOV R3, RZ ;  /* 0x000000ff00037202 */ /* 0x000fe20000000f00 */
        /* <DEDUP_REMOVED lines=9> */
[----:B------:R-:W-:-:S03]  /*1a480*/  @P0 MOV R9, 0x3f317218 ;  /* 0x3f31721800090802 */ /* 0x000fc60000000f00 */
[----:B------:R-:W-:Y:S02]  /*1a490*/  @P1 FMUL.FTZ R10, R10, c[0x0][0x2d0] ;  /* 0x0000b4000a0a1a20 */ /* 0x000fe40000410000 */
[----:B------:R-:W-:Y:S01]  /*1a4a0*/  @P0 MUFU.RCP R3, R2 ;  /* 0x0000000200030308 */ /* 0x000fe20000001000 */
[----:B------:R-:W-:-:S07]  /*1a4b0*/  @P0 FMUL.FTZ R9, R9, c[0x0][0x2d0] ;  /* 0x0000b40009090a20 */ /* 0x000fce0000410000 */
[----:B------:R-:W2:Y:S01]  /*1a4c0*/  @P1 MUFU.LG2 R5, R5 ;  /* 0x0000000500051308 */ /* 0x000ea20000000c00 */
[C---:B-1----:R-:W-:Y:S02]  /*1a4d0*/  FMUL.FTZ R144, R4.reuse, R144 ;  /* 0x0000009004907220 */ /* 0x042fe40000410000 */
[C---:B------:R-:W-:Y:S02]  /*1a4e0*/  FMUL.FTZ R145, R4.reuse, R145 ;  /* 0x0000009104917220 */ /* 0x040fe40000410000 */
[C---:B------:R-:W-:Y:S02]  /*1a4f0*/  FMUL.FTZ R140, R4.reuse, R140 ;  /* 0x0000008c048c7220 */ /* 0x040fe40000410000 */
[C---:B------:R-:W-:Y:S01]  /*1a500*/  FMUL.FTZ R141, R4.reuse, R141 ;  /* 0x0000008d048d7220 */ /* 0x040fe20000410000 */
[----:B------:R-:W1:Y:S01]  /*1a510*/  @P0 MUFU.LG2 R2, R2 ;  /* 0x0000000200020308 */ /* 0x000e620000000c00 */
[C---:B------:R-:W-:Y:S02]  /*1a520*/  FMUL.FTZ R136, R4.reuse, R136 ;  /* 0x0000008804887220 */ /* 0x040fe40000410000 */
[----:B------:R-:W-:-:S02]  /*1a530*/  FMUL.FTZ R137, R4, R137 ;  /* 0x0000008904897220 */ /* 0x000fc40000410000 */
[C---:B------:R-:W-:Y:S02]  /*1a540*/  FMUL.FTZ R132, R4.reuse, R132 ;  /* 0x0000008404847220 */ /* 0x040fe40000410000 */
[C---:B------:R-:W-:Y:S02]  /*1a550*/  FMUL.FTZ R133, R4.reuse, R133 ;  /* 0x0000008504857220 */ /* 0x040fe40000410000 */
[----:B--2---:R-:W-:Y:S02]  /*1a560*/  @P1 FMUL.FTZ R5, R5, 0.69314718246459960938 ;  /* 0x3f31721805051820 */ /* 0x004fe40000410000 */
[C---:B------:R-:W-:Y:S02]  /*1a570*/  FMUL.FTZ R20, R4.reuse, R20 ;  /* 0x0000001404147220 */ /* 0x040fe40000410000 */
        /* <DEDUP_REMOVED lines=55> */
[----:B------:R-:W-:Y:S01]  /*1a8f0*/  FMUL.FTZ R129, R4, R129 ;  /* 0x0000008104817220 */ /* 0x000fe20000410000 */
        /* <DEDUP_REMOVED lines=67> */
.L_x_345:
[----:B------:R-:W-:Y:S01]  /*1ad30*/  USHF.R.S32.HI UR8, URZ, 0x1f, UR20 ;  /* 0x0000001f3f087899 */ /* 0x000fe20008011414 */
        /* <DEDUP_REMOVED lines=10> */
[----:B------:R-:W-:-:S02]  /*1ade0*/  F2FP.BF16.PACK_AB R142, R143, R142 ;  /* 0x0000008e8f8e723e */ /* 0x000fc400000010ff */
[----:B------:R-:W-:Y:S01]  /*1adf0*/  F2FP.BF16.PACK_AB R136, R137, R136 ;  /* 0x000000888988723e */ /* 0x000fe200000010ff */
[----:B------:R-:W-:Y:S01]  /*1ae00*/  ULDC.64 UR4, c[0x0][0x500] ;  /* 0x0001400000047ab9 */ /* 0x000fe20000000a00 */
[----:B------:R-:W-:Y:S01]  /*1ae10*/  F2FP.BF16.PACK_AB R138, R139, R138 ;  /* 0x0000008a8b8a723e */ /* 0x000fe200000010ff */
[----:B------:R-:W-:Y:S01]  /*1ae20*/  UIMAD.WIDE UR4, UR29, UR6, UR4 ;  /* 0x000000061d0472a5 */ /* 0x000fe2000f8e0204 */
        /* <DEDUP_REMOVED lines=35> */
[----:B------:R-:W-:Y:S01]  /*1b060*/  BAR.SYNC.DEFER_BLOCKING 0x1, 0x100 ;  /* 0x0044000000007b1d */ /* 0x000fe20000010000 */
[----:B------:R-:W-:-:S02]  /*1b070*/  F2FP.BF16.PACK_AB R42, R43, R42 ;  /* 0x0000002a2b2a723e */ /* 0x000fc400000010ff */
[C---:B------:R-:W-:Y:S01]  /*1b080*/  IMAD.IADD R15, R11.reuse, 0x1, R10 ;  /* 0x000000010b0f7824 */ /* 0x040fe200078e020a */
[C---:B------:R-:W-:Y:S02]  /*1b090*/  IADD3 R12, R11.reuse, 0x80, RZ ;  /* 0x000000800b0c7810 */ /* 0x040fe40007ffe0ff */
[----:B------:R-:W-:Y:S02]  /*1b0a0*/  IADD3 R13, R11, 0x70, RZ ;  /* 0x000000700b0d7810 */ /* 0x000fe40007ffe0ff */
[----:B------:R-:W-:Y:S01]  /*1b0b0*/  @P0 IADD3 R13, R12, 0x10, RZ ;  /* 0x000000100c0d0810 */ /* 0x000fe20007ffe0ff */
[----:B------:R-:W-:Y:S01]  /*1b0c0*/  IMAD.MOV.U32 R12, RZ, RZ, 0x40 ;  /* 0x00000040ff0c7424 */ /* 0x000fe200078e00ff */
[----:B------:R-:W-:Y:S02]  /*1b0d0*/  F2FP.BF16.PACK_AB R44, R45, R44 ;  /* 0x0000002c2d2c723e */ /* 0x000fe400000010ff */
[----:B------:R-:W-:Y:S01]  /*1b0e0*/  F2FP.BF16.PACK_AB R46, R47, R46 ;  /* 0x0000002e2f2e723e */ /* 0x000fe200000010ff */
[----:B------:R-:W-:Y:S01]  /*1b0f0*/  IMAD.IADD R17, R10, 0x1, R13 ;  /* 0x000000010a117824 */ /* 0x000fe200078e020d */
[----:B------:R-:W-:Y:S01]  /*1b100*/  SEL R12, R12, 0xffffffc0, !P2 ;  /* 0xffffffc00c0c7807 */ /* 0x000fe20005000000 */
[----:B------:R-:W-:Y:S01]  /*1b110*/  IMAD.U32 R10, RZ, RZ, UR4 ;  /* 0x00000004ff0a7e24 */ /* 0x000fe2000f8e00ff */
[----:B------:R-:W-:-:S02]  /*1b120*/  F2FP.BF16.PACK_AB R48, R49, R48 ;  /* 0x000000303130723e */ /* 0x000fc400000010ff */
[----:B------:R-:W-:Y:S01]  /*1b130*/  F2FP.BF16.PACK_AB R50, R51, R50 ;  /* 0x000000323332723e */ /* 0x000fe200000010ff */
[--C-:B------:R-:W-:Y:S01]  /*1b140*/  IMAD.IADD R19, R11, 0x1, R12.reuse ;  /* 0x000000010b137824 */ /* 0x100fe200078e020c */
[----:B------:R-:W-:Y:S01]  /*1b150*/  F2FP.BF16.PACK_AB R52, R53, R52 ;  /* 0x000000343534723e */ /* 0x000fe200000010ff */
        /* <DEDUP_REMOVED lines=95> */
[----:B------:R2:W-:Y:S04]  /*1b750*/  STS [R15+0xc480], R110 ;  /* 0x00c4806e0f007388 */ /* 0x0005e80000000800 */
[----:B------:R3:W-:Y:S04]  /*1b760*/  STS [R17+0xc000], R112 ;  /* 0x00c0007011007388 */ /* 0x0007e80000000800 */
[----:B------:R3:W-:Y:S01]  /*1b770*/  STS [R17+0xc400], R114 ;  /* 0x00c4007211007388 */ /* 0x0007e20000000800 */
[----:B-1----:R-:W-:Y:S01]  /*1b780*/  IMAD.U32 R11, RZ, RZ, UR5 ;  /* 0x00000005ff0b7e24 */ /* 0x002fe2000f8e00ff */
[----:B------:R-:W-:-:S02]  /*1b790*/  ULDC.64 UR4, c[0x0][0x508] ;  /* 0x0001420000047ab9 */ /* 0x000fc40000000a00 */
[----:B------:R3:W-:Y:S04]  /*1b7a0*/  STS [R19+0xc080], R116 ;  /* 0x00c0807413007388 */ /* 0x0007e80000000800 */
        /* <DEDUP_REMOVED lines=8> */
[----:B------:R-:W-:-:S04]  /*1b830*/  UISETP.NE.U32.AND UP0, UPT, URZ, UR4, UPT ;  /* 0x000000043f00728c */ /* 0x000fc8000bf05070 */
[----:B------:R-:W-:Y:S01]  /*1b840*/  UISETP.NE.AND.EX UP0, UPT, URZ, UR5, UPT, UP0 ;  /* 0x000000053f00728c */ /* 0x000fe2000bf05300 */
[----:B------:R-:W4:Y:S02]  /*1b850*/  @P0 LDG.E R12, [R10.64] ;  /* 0x0000001e0a0c0981 */ /* 0x000f24000c1e1900 */
[----:B------:R-:W-:-:S03]  /*1b860*/  ULDC.64 UR4, c[0x0][0x508] ;  /* 0x0001420000047ab9 */ /* 0x000fc60000000a00 */
[----:B------:R-:W-:-:S05]  /*1b870*/  PLOP3.LUT P1, PT, PT, PT, UP0, 0x80, 0x0 ;  /* 0x000000000000781c */ /* 0x000fca0003f2f008 */
[----:B------:R-:W-:Y:S01]  /*1b880*/  @UP0 UIMAD.WIDE UR4, UR29, UR6, UR4 ;  /* 0x000000061d0402a5 */ /* 0x000fe2000f8e0204 */
[----:B------:R-:W-:-:S05]  /*1b890*/  IMAD.MOV.U32 R6, RZ, RZ, c[0x0][0x388] ;  /* 0x0000e200ff067624 */ /* 0x000fca00078e00ff */
[----:B------:R-:W-:Y:S02]  /*1b8a0*/  IMAD.U32 R14, RZ, RZ, UR4 ;  /* 0x00000004ff0e7e24 */ /* 0x000fe4000f8e00ff */
[----:B--2---:R-:W-:-:S05]  /*1b8b0*/  IMAD.U32 R15, RZ, RZ, UR5 ;  /* 0x00000005ff0f7e24 */ /* 0x004fca000f8e00ff */
[----:B------:R3:W5:Y:S01]  /*1b8c0*/  @P1 LDG.E R6, [R14.64] ;  /* 0x0000001e0e061981 */ /* 0x000762000c1e1900 */
[----:B------:R-:W-:Y:S02]  /*1b8d0*/  UMOV UR12, URZ ;  /* 0x0000003f000c7c82 */ /* 0x000fe40008000000 */
[----:B------:R-:W-:Y:S01]  /*1b8e0*/  UMOV UR13, URZ ;  /* 0x0000003f000d7c82 */ /* 0x000fe20008000000 */
[----:B----4-:R-:W1:Y:S02]  /*1b8f0*/  @P0 R2UR UR5, R12 ;  /* 0x000000000c0503c2 */ /* 0x010e6400000e0000 */
[----:B-1----:R-:W-:Y:S02]  /*1b900*/  @UP1 USHF.R.S32.HI UR4, URZ, 0x1f, UR5 ;  /* 0x0000001f3f041899 */ /* 0x002fe40008011405 */
[----:B------:R-:W-:-:S05]  /*1b910*/  @UP1 UMOV UR12, UR5 ;  /* 0x00000005000c1c82 */ /* 0x000fca0008000000 */
[----:B------:R-:W-:Y:S01]  /*1b920*/  @UP1 UMOV UR13, UR4 ;  /* 0x00000004000d1c82 */ /* 0x000fe20008000000 */
[----:B------:R-:W-:Y:S05]  /*1b930*/  @P1 BRA `(.L_x_453) ;  /* 0x0000004000001947 */ /* 0x000fea0003800000 */
[----:B---3--:R-:W-:Y:S05]  /*1b940*/  @!P0 BRA `(.L_x_453) ;  /* 0x0000003000008947 */ /* 0x008fea0003800000 */
[----:B-----5:R-:W2:Y:S04]  /*1b950*/  LDG.E R6, [R10.64] ;  /* 0x0000001e0a067981 */ /* 0x020ea8000c1e1900 */
[----:B------:R-:W2:Y:S02]  /*1b960*/  LDG.E R3, [R10.64+0x4] ;  /* 0x0000041e0a037981 */ /* 0x000ea4000c1e1900 */
[----:B--2---:R-:W-:Y:S02]  /*1b970*/  IADD3 R6, -R6, R3, RZ ;  /* 0x0000000306067210 */ /* 0x004fe40007ffe1ff */
.L_x_453:
[----:B---3--:R-:W-:Y:S01]  /*1b980*/  SHF.R.S32.HI R3, RZ, 0x1f, R2 ;  /* 0x0000001fff037819 */ /* 0x008fe20000011402 */
[----:B------:R-:W1:Y:S01]  /*1b990*/  S2R R75, SR_CTAID.X ;  /* 0x00000000004b7919 */ /* 0x000e620000002500 */
[----:B------:R-:W-:Y:S01]  /*1b9a0*/  LOP3.LUT R11, R7, 0xffffffe0, RZ, 0xc0, !PT ;  /* 0xffffffe0070b7812 */ /* 0x000fe200078ec0ff */
[----:B------:R-:W-:Y:S01]  /*1b9b0*/  IMAD.MOV.U32 R10, RZ, RZ, c[0x0][0x4e8] ;  /* 0x00013a00ff0a7624 */ /* 0x000fe200078e00ff */
[----:B------:R-:W-:Y:S01]  /*1b9c0*/  LEA.HI R3, R3, R2, RZ, 0x3 ;  /* 0x0000000203037211 */ /* 0x000fe200078f18ff */
[----:B------:R-:W-:Y:S01]  /*1b9d0*/  ULDC.64 UR4, c[0x0][0x3a0] ;  /* 0x0000e80000047ab9 */ /* 0x000fe20000000a00 */
[-C--:B------:R-:W-:Y:S01]  /*1b9e0*/  LEA.HI R16, R5, R0.reuse, RZ, 0x3 ;  /* 0x0000000005107211 */ /* 0x080fe200078f18ff */
[----:B------:R-:W-:Y:S01]  /*1b9f0*/  UMOV UR11, UR13 ;  /* 0x0000000d000b7c82 */ /* 0x000fe20008000000 */
[----:B------:R-:W-:Y:S01]  /*1ba00*/  LOP3.LUT R7, R3, 0xffffff8, RZ, 0xc0, !PT ;  /* 0x0ffffff803077812 */ /* 0x000fe200078ec0ff */
[----:B------:R-:W-:Y:S01]  /*1ba10*/  IMAD.IADD R3, R0, 0x1, -R11 ;  /* 0x0000000100037824 */ /* 0x000fe200078e0a0b */
[----:B------:R-:W-:Y:S01]  /*1ba20*/  ISETP.NE.AND P1, PT, R10, 0x1, PT ;  /* 0x000000010a00780c */ /* 0x000fe20003f25270 */
[----:B------:R-:W-:Y:S01]  /*1ba30*/  UIMAD UR13, UR13, UR4, URZ ;  /* 0x000000040d0d72a4 */ /* 0x000fe2000f8e023f */
[----:B------:R-:W-:Y:S01]  /*1ba40*/  LEA.HI R10, R9, R9, RZ, 0x1 ;  /* 0x00000009090a7211 */ /* 0x000fe200078f08ff */
[----:B------:R-:W-:Y:S01]  /*1ba50*/  IMAD.IADD R2, R2, 0x1, -R7 ;  /* 0x0000000102027824 */ /* 0x000fe200078e0a07 */
[----:B------:R-:W-:Y:S01]  /*1ba60*/  SHF.R.S32.HI R12, RZ, 0x1f, R3 ;  /* 0x0000001fff0c7819 */ /* 0x000fe20000011403 */
[----:B------:R-:W-:Y:S01]  /*1ba70*/  UMOV UR10, UR12 ;  /* 0x0000000c000a7c82 */ /* 0x000fe20008000000 */
[----:B------:R-:W-:Y:S01]  /*1ba80*/  LOP3.LUT R10, R10, 0x1ffffffe, RZ, 0xc0, !PT ;  /* 0x1ffffffe0a0a7812 */ /* 0x000fe200078ec0ff */
[----:B------:R-:W-:Y:S01]  /*1ba90*/  ULDC.64 UR6, c[0x0][0x490] ;  /* 0x0001240000067ab9 */ /* 0x000fe20000000a00 */
[----:B------:R-:W-:Y:S01]  /*1baa0*/  LEA.HI R7, R12, R3, RZ, 0x2 ;  /* 0x000000030c077211 */ /* 0x000fe200078f10ff */
[----:B------:R-:W-:Y:S01]  /*1bab0*/  UIMAD.WIDE.U32 UR14, UR12, UR4, URZ ;  /* 0x000000040c0e72a5 */ /* 0x000fe2000f8e003f */
[----:B------:R-:W-:Y:S01]  /*1bac0*/  LOP3.LUT P2, RZ, R3, 0x3, RZ, 0xc0, !PT ;  /* 0x0000000303ff7812 */ /* 0x000fe2000784c0ff */
[----:B------:R-:W-:Y:S01]  /*1bad0*/  IMAD.IADD R9, R9, 0x1, -R10 ;  /* 0x0000000109097824 */ /* 0x000fe200078e0a0a */
[----:B------:R-:W-:Y:S01]  /*1bae0*/  SHF.R.S32.HI R7, RZ, 0x2, R7 ;  /* 0x00000002ff077819 */ /* 0x000fe20000011407 */
[----:B------:R-:W-:Y:S01]  /*1baf0*/  UIMAD UR13, UR12, UR5, UR13 ;  /* 0x000000050c0d72a4 */ /* 0x000fe2000f8e020d */
[----:B------:R-:W-:Y:S01]  /*1bb00*/  LEA.HI R5, R5, R0, RZ, 0x6 ;  /* 0x0000000005057211 */ /* 0x000fe200078f30ff */
[----:B------:R-:W-:Y:S01]  /*1bb10*/  USHF.R.S32.HI UR12, URZ, 0x1f, UR29 ;  /* 0x0000001f3f0c7899 */ /* 0x000fe2000801141d */
[----:B------:R-:W-:Y:S01]  /*1bb20*/  BSSY B0, `(.L_x_454) ;  /* 0x0000083000007945 */ /* 0x000fe20003800000 */
[----:B------:R-:W-:Y:S01]  /*1bb30*/  IMAD R2, R2, 0x10, R7 ;  /* 0x0000001002027824 */ /* 0x000fe200078e0207 */
[----:B------:R-:W-:-:S02]  /*1bb40*/  UIMAD UR9, UR8, UR6, URZ ;  /* 0x00000006080972a4 */ /* 0x000fc4000f8e023f */
[----:B------:R-:W-:Y:S01]  /*1bb50*/  USEL UR12, UR12, URZ, !UP1 ;  /* 0x0000003f0c0c7287 */ /* 0x000fe2000c800000 */
[----:B------:R-:W-:Y:S01]  /*1bb60*/  IMAD R10, R9, 0x8, R2 ;  /* 0x00000008090a7824 */ /* 0x000fe200078e0202 */
[----:B------:R-:W-:Y:S02]  /*1bb70*/  UIMAD.WIDE.U32 UR10, UR20, UR6, UR10 ;  /* 0x00000006140a72a5 */ /* 0x000fe4000f8e000a */
[----:B------:R-:W-:Y:S02]  /*1bb80*/  UIMAD UR9, UR20, UR7, UR9 ;  /* 0x00000007140972a4 */ /* 0x000fe4000f8e0209 */
[----:B-1----:R-:W-:Y:S01]  /*1bb90*/  LEA R7, R75, R10, 0x7 ;  /* 0x0000000a4b077211 */ /* 0x002fe200078e38ff */
[----:B------:R-:W-:Y:S02]  /*1bba0*/  ULDC.64 UR6, c[0x0][0x498] ;  /* 0x0001260000067ab9 */ /* 0x000fe40000000a00 */
[----:B------:R-:W-:Y:S02]  /*1bbb0*/  USEL UR29, UR29, URZ, !UP1 ;  /* 0x0000003f1d1d7287 */ /* 0x000fe4000c800000 */
[----:B------:R-:W-:Y:S01]  /*1bbc0*/  @P1 IMAD.HI.U32 R3, R7, c[0x0][0x4ec], RZ ;  /* 0x00013b0007031a27 */ /* 0x000fe200078e00ff */
[----:B------:R-:W-:-:S02]  /*1bbd0*/  UIMAD UR16, UR12, UR6, URZ ;  /* 0x000000060c1072a4 */ /* 0x000fc4000f8e023f */
[----:B------:R-:W-:Y:S01]  /*1bbe0*/  UIADD3 UR11, UR11, UR9, URZ ;  /* 0x000000090b0b7290 */ /* 0x000fe2000fffe03f */
[----:B------:R-:W-:Y:S01]  /*1bbf0*/  IMAD.MOV.U32 R12, RZ, RZ, R7 ;  /* 0x000000ffff0c7224 */ /* 0x000fe200078e0007 */
[----:B------:R-:W-:Y:S01]  /*1bc00*/  @P1 SHF.R.U32.HI R12, RZ, c[0x0][0x4f0], R3 ;  /* 0x00013c00ff0c1a19 */ /* 0x000fe20000011603 */
[----:B------:R-:W-:Y:S01]  /*1bc10*/  UIMAD UR7, UR29, UR7, UR16 ;  /* 0x000000071d0772a4 */ /* 0x000fe2000f8e0210 */
[----:B------:R-:W-:Y:S01]  /*1bc20*/  LOP3.LUT R3, R16, 0xfffffff8, RZ, 0xc0, !PT ;  /* 0xfffffff810037812 */ /* 0x000fe200078ec0ff */
[----:B------:R-:W-:Y:S01]  /*1bc30*/  UIMAD.WIDE.U32 UR10, UR29, UR6, UR10 ;  /* 0x000000061d0a72a5 */ /* 0x000fe2000f8e000a */
[----:B------:R-:W-:Y:S01]  /*1bc40*/  SHF.R.S32.HI R16, RZ, 0x3, R16 ;  /* 0x00000003ff107819 */ /* 0x000fe20000011410 */
[--C-:B------:R-:W-:Y:S01]  /*1bc50*/  IMAD.MOV R10, RZ, RZ, -R12.reuse ;  /* 0x000000ffff0a7224 */ /* 0x100fe200078e0a0c */
[----:B------:R-:W-:Y:S01]  /*1bc60*/  ULDC.64 UR4, c[0x0][0x3e8] ;  /* 0x0000fa0000047ab9 */ /* 0x000fe20000000a00 */
[----:B------:R-:W-:Y:S01]  /*1bc70*/  IMAD.IADD R3, R0, 0x1, -R3 ;  /* 0x0000000100037824 */ /* 0x000fe200078e0a03 */
[----:B------:R-:W-:Y:S01]  /*1bc80*/  UIMAD UR8, UR8, UR4, URZ ;  /* 0x00000004080872a4 */ /* 0x000fe2000f8e023f */
[----:B------:R-:W-:Y:S01]  /*1bc90*/  IMAD R10, R10, c[0x0][0x4e8], R7 ;  /* 0x00013a000a0a7a24 */ /* 0x000fe200078e0207 */
[----:B------:R-:W-:Y:S01]  /*1bca0*/  SHF.R.S32.HI R7, RZ, 0x1f, R12 ;  /* 0x0000001fff077819 */ /* 0x000fe2000001140c */
[----:B------:R-:W-:Y:S01]  /*1bcb0*/  IMAD.U32 R0, RZ, RZ, UR7 ;  /* 0x00000007ff007e24 */ /* 0x000fe2000f8e00ff */
[----:B------:R-:W-:Y:S01]  /*1bcc0*/  IADD3 R12, P0, R12, UR10, RZ ;  /* 0x0000000a0c0c7c10 */ /* 0x000fe2000ff1e0ff */
[----:B------:R-:W-:Y:S01]  /*1bcd0*/  IMAD.SHL.U32 R17, R16, 0x40, RZ ;  /* 0x0000004010117824 */ /* 0x000fe200078e00ff */
[----:B------:R-:W-:Y:S01]  /*1bce0*/  SHF.R.S32.HI R11, RZ, 0x1f, R10 ;  /* 0x0000001fff0b7819 */ /* 0x000fe2000001140a */
[----:B------:R-:W-:Y:S01]  /*1bcf0*/  UIADD3 UR15, UR15, UR13, URZ ;  /* 0x0000000d0f0f7290 */ /* 0x000fe2000fffe03f */
[----:B------:R-:W-:Y:S01]  /*1bd00*/  IADD3.X R13, R7, UR11, R0, P0, !PT ;  /* 0x0000000b070d7c10 */ /* 0x000fe200087fe400 */
[----:B------:R-:W-:Y:S01]  /*1bd10*/  UIMAD UR5, UR20, UR5, UR8 ;  /* 0x00000005140572a4 */ /* 0x000fe2000f8e0208 */
[----:B------:R-:W-:Y:S01]  /*1bd20*/  LEA R0, R3, R16, 0x5 ;  /* 0x0000001003007211 */ /* 0x000fe200078e28ff */
[----:B------:R-:W-:Y:S01]  /*1bd30*/  IMAD R11, R11, c[0x0][0x488], RZ ;  /* 0x000122000b0b7a24 */ /* 0x000fe200078e02ff */
[----:B------:R-:W-:Y:S01]  /*1bd40*/  LOP3.LUT R17, R17, 0x1c0, RZ, 0xc0, !PT ;  /* 0x000001c011117812 */ /* 0x000fe200078ec0ff */
[----:B------:R-:W-:Y:S01]  /*1bd50*/  IMAD.WIDE.U32 R12, R10, c[0x0][0x488], R12 ;  /* 0x000122000a0c7a25 */ /* 0x000fe200078e000c */
[----:B------:R-:W-:-:S02]  /*1bd60*/  UIMAD.WIDE.U32 UR14, UR20, UR4, UR14 ;  /* 0x00000004140e72a5 */ /* 0x000fc4000f8e000e */
[----:B------:R-:W-:Y:S01]  /*1bd70*/  ULDC.64 UR6, c[0x0][0x3f0] ;  /* 0x0000fc0000067ab9 */ /* 0x000fe20000000a00 */
[----:B------:R-:W-:Y:S01]  /*1bd80*/  IMAD R15, R75, 0x80, R0 ;  /* 0x000000804b0f7824 */ /* 0x000fe200078e0200 */
[----:B------:R-:W-:Y:S01]  /*1bd90*/  UIMAD UR12, UR12, UR6, URZ ;  /* 0x000000060c0c72a4 */ /* 0x000fe2000f8e023f */
[----:B------:R-:W-:Y:S01]  /*1bda0*/  IMAD.SHL.U32 R0, R3, 0x8, RZ ;  /* 0x0000000803007824 */ /* 0x000fe200078e00ff */
[----:B------:R-:W-:Y:S01]  /*1bdb0*/  SHF.R.U32.HI R3, RZ, 0x3, R17 ;  /* 0x00000003ff037819 */ /* 0x000fe20000011611 */
[----:B------:R-:W-:Y:S01]  /*1bdc0*/  IMAD R11, R10, c[0x0][0x48c], R11 ;  /* 0x000123000a0b7a24 */ /* 0x000fe200078e020b */
[----:B------:R-:W-:Y:S01]  /*1bdd0*/  UIADD3 UR15, UR15, UR5, URZ ;  /* 0x000000050f0f7290 */ /* 0x000fe2000fffe03f */
[----:B------:R-:W-:Y:S01]  /*1bde0*/  @P1 IMAD.HI.U32 R9, R15, c[0x0][0x4ec], RZ ;  /* 0x00013b000f091a27 */ /* 0x000fe200078e00ff */
[----:B------:R-:W-:Y:S01]  /*1bdf0*/  LOP3.LUT R10, R17, 0x38, R0, 0xf8, !PT ;  /* 0x00000038110a7812 */ /* 0x000fe200078ef800 */
[----:B------:R-:W-:Y:S01]  /*1be00*/  UIMAD UR7, UR29, UR7, UR12 ;  /* 0x000000071d0772a4 */ /* 0x000fe2000f8e020c */
[----:B------:R-:W-:Y:S01]  /*1be10*/  LEA R17, P0, R12, c[0x0][0x450], 0x2 ;  /* 0x000114000c117a11 */ /* 0x000fe200078010ff */
[----:B------:R-:W-:Y:S01]  /*1be20*/  IMAD.IADD R14, R13, 0x1, R11 ;  /* 0x000000010d0e7824 */ /* 0x000fe200078e020b */
[----:B------:R-:W-:Y:S01]  /*1be30*/  LOP3.LUT R3, R10, R3, RZ, 0x3c, !PT ;  /* 0x000000030a037212 */ /* 0x000fe200078e3cff */
[----:B------:R-:W-:Y:S01]  /*1be40*/  IMAD.MOV.U32 R7, RZ, RZ, R15 ;  /* 0x000000ffff077224 */ /* 0x000fe200078e000f */
[----:B------:R-:W-:Y:S01]  /*1be50*/  @P1 SHF.R.U32.HI R7, RZ, c[0x0][0x4f0], R9 ;  /* 0x00013c00ff071a19 */ /* 0x000fe20000011609 */
[----:B------:R-:W-:Y:S01]  /*1be60*/  UIMAD.WIDE.U32 UR14, UR29, UR6, UR14 ;  /* 0x000000061d0e72a5 */ /* 0x000fe2000f8e000e */
[----:B------:R-:W-:Y:S01]  /*1be70*/  LEA.HI.X R14, R12, c[0x0][0x454], R14, 0x2, P0 ;  /* 0x000115000c0e7a11 */ /* 0x000fe200000f140e */
[----:B------:R-:W-:Y:S01]  /*1be80*/  SHFL.IDX PT, R10, R17, 0x1, 0x1c1f ;  /* 0x003c1f00110a7f89 */ /* 0x000fe200000e0000 */
[--C-:B------:R-:W-:Y:S01]  /*1be90*/  SHF.R.S32.HI R9, RZ, 0x1f, R7.reuse ;  /* 0x0000001fff097819 */ /* 0x100fe20000011407 */
[----:B------:R-:W-:Y:S01]  /*1bea0*/  IMAD.MOV R18, RZ, RZ, -R7 ;  /* 0x000000ffff127224 */ /* 0x000fe200078e0a07 */
[----:B------:R-:W-:Y:S01]  /*1beb0*/  UIADD3 UR7, UR15, UR7, URZ ;  /* 0x000000070f077290 */ /* 0x000fe2000fffe03f */
[----:B------:R-:W-:Y:S01]  /*1bec0*/  SHFL.IDX PT, R12, R17, RZ, 0x1c1f ;  /* 0x001c1fff110c7589 */ /* 0x000fe200000e0000 */
[----:B------:R-:W-:Y:S01]  /*1bed0*/  MOV R20, UR14 ;  /* 0x0000000e00147c02 */ /* 0x000fe20008000f00 */
[----:B------:R-:W-:-:S02]  /*1bee0*/  IMAD R18, R18, c[0x0][0x4e8], R15 ;  /* 0x00013a0012127a24 */ /* 0x000fc400078e020f */
[----:B------:R-:W1:Y:S01]  /*1bef0*/  SHFL.IDX PT, R13, R14, RZ, 0x1c1f ;  /* 0x001c1fff0e0d7589 */ /* 0x000e6200000e0000 */
[----:B------:R-:W-:Y:S02]  /*1bf00*/  IMAD R15, R75, 0x80, R2 ;  /* 0x000000804b0f7824 */ /* 0x000fe400078e0202 */
[----:B-----5:R-:W-:Y:S01]  /*1bf10*/  IMAD R2, R6, c[0x0][0x4e8], RZ ;  /* 0x00013a0006027a24 */ /* 0x020fe200078e02ff */
[----:B------:R2:W3:Y:S01]  /*1bf20*/  SHFL.IDX PT, R11, R14, 0x1, 0x1c1f ;  /* 0x003c1f000e0b7f89 */ /* 0x0004e200000e0000 */
[----:B------:R-:W-:Y:S01]  /*1bf30*/  IMAD R22, R9, c[0x0][0x3e0], RZ ;  /* 0x0000f80009167a24 */ /* 0x000fe200078e02ff */
[C---:B------:R-:W-:Y:S01]  /*1bf40*/  IADD3 R9, R15.reuse, 0x8, RZ ;  /* 0x000000080f097810 */ /* 0x040fe20007ffe0ff */
[----:B------:R-:W-:Y:S01]  /*1bf50*/  IMAD.U32 R21, RZ, RZ, UR15 ;  /* 0x0000000fff157e24 */ /* 0x000fe2000f8e00ff */
[-C--:B------:R-:W-:Y:S01]  /*1bf60*/  ISETP.GE.OR P1, PT, R15, R2.reuse, P2 ;  /* 0x000000020f00720c */ /* 0x080fe20001726670 */
[----:B------:R-:W-:Y:S01]  /*1bf70*/  IMAD.U32 R21, RZ, RZ, UR7 ;  /* 0x00000007ff157e24 */ /* 0x000fe2000f8e00ff */
[----:B------:R-:W-:Y:S01]  /*1bf80*/  ISETP.GE.OR P0, PT, R9, R2, P2 ;  /* 0x000000020900720c */ /* 0x000fe20001706670 */
[C---:B------:R-:W-:Y:S01]  /*1bf90*/  IMAD R22, R7.reuse, c[0x0][0x3e4], R22 ;  /* 0x0000f90007167a24 */ /* 0x040fe200078e0216 */
[----:B------:R-:W-:Y:S01]  /*1bfa0*/  SHF.R.S32.HI R6, RZ, 0x1f, R18 ;  /* 0x0000001fff067819 */ /* 0x000fe20000011412 */
[----:B------:R-:W-:-:S04]  /*1bfb0*/  IMAD.WIDE.U32 R20, R7, c[0x0][0x3e0], R20 ;  /* 0x0000f80007147a25 */ /* 0x000fc800078e0014 */
[----:B------:R-:W-:Y:S01]  /*1bfc0*/  IMAD R75, R75, 0x80, R16 ;  /* 0x000000804b4b7824 */ /* 0x000fe200078e0210 */
[----:B------:R-:W-:-:S03]  /*1bfd0*/  IADD3 R21, R21, R22, RZ ;  /* 0x0000001615157210 */ /* 0x000fc60007ffe0ff */
[----:B-1----:R1:W-:Y:S01]  /*1bfe0*/  @!P1 ST.E [R12.64], R4 ;  /* 0x000000040c009985 */ /* 0x0023e2000c10191e */
[----:B--2---:R-:W-:-:S03]  /*1bff0*/  IMAD.SHL.U32 R14, R5, 0x8, RZ ;  /* 0x00000008050e7824 */ /* 0x004fc600078e00ff */
[----:B---3--:R1:W-:Y:S01]  /*1c000*/  @!P0 ST.E [R10.64], R8 ;  /* 0x000000080a008985 */ /* 0x0083e2000c10191e */
[----:B------:R-:W-:Y:S01]  /*1c010*/  IMAD R5, R6, c[0x0][0x3d8], RZ ;  /* 0x0000f60006057a24 */ /* 0x000fe200078e02ff */
[----:B------:R-:W-:-:S03]  /*1c020*/  LOP3.LUT R14, R3, 0x7ffffe00, R14, 0xf8, !PT ;  /* 0x7ffffe00030e7812 */ /* 0x000fc600078ef80e */
[C---:B------:R-:W-:Y:S02]  /*1c030*/  IMAD R3, R18.reuse, c[0x0][0x3dc], R5 ;  /* 0x0000f70012037a24 */ /* 0x040fe400078e0205 */
[----:B------:R-:W-:-:S04]  /*1c040*/  IMAD.WIDE.U32 R18, R18, c[0x0][0x3d8], R20 ;  /* 0x0000f60012127a25 */ /* 0x000fc800078e0014 */
[----:B------:R-:W-:Y:S01]  /*1c050*/  IMAD.SHL.U32 R76, R14, 0x2, RZ ;  /* 0x000000020e4c7824 */ /* 0x000fe200078e00ff */
[----:B------:R-:W-:Y:S01]  /*1c060*/  LEA R74, P0, R18, c[0x0][0x380], 0x1 ;  /* 0x0000e000124a7a11 */ /* 0x000fe200078008ff */
[----:B------:R-:W-:-:S03]  /*1c070*/  IMAD.IADD R3, R19, 0x1, R3 ;  /* 0x0000000113037824 */ /* 0x000fc600078e0203 */
[----:B------:R1:W2:Y:S02]  /*1c080*/  LDS.128 R60, [R76+0x1080] ;  /* 0x001080004c3c7984 */ /* 0x0002a40000000c00 */
[----:B------:R-:W-:Y:S02]  /*1c090*/  LEA.HI.X R73, R18, c[0x0][0x384], R3, 0x1, P0 ;  /* 0x0000e10012497a11 */ /* 0x000fe400000f0c03 */
        /* <DEDUP_REMOVED lines=24> */
[----:B------:R5:W1:Y:S01]  /*1c220*/  LDS.128 R16, [R76+0xc080] ;  /* 0x00c080004c107984 */ /* 0x000a620000000c00 */
        /* <DEDUP_REMOVED lines=9> */
[----:B-1---5:R-:W-:Y:S01]  /*1c2c0*/  @!P3 IMAD.WIDE R76, R0, 0x2, R78 ;  /* 0x00000002004cb825 */ /* 0x022fe200078e024e */
[----:B------:R-:W-:-:S03]  /*1c2d0*/  @!P0 LOP3.LUT R3, R3, 0xfffffff8, RZ, 0xc0, !PT ;  /* 0xfffffff803038812 */ /* 0x000fc600078ec0ff */
[--C-:B------:R-:W-:Y:S01]  /*1c2e0*/  @!P2 IMAD.WIDE R70, R71, 0x2, R78.reuse ;  /* 0x000000024746a825 */ /* 0x100fe200078e024e */
[----:B--2---:R1:W-:Y:S03]  /*1c2f0*/  @!P3 ST.E.128 [R76.64], R64 ;  /* 0x000000404c00b985 */ /* 0x0043e6000c101d1e */
[--C-:B------:R-:W-:Y:S01]  /*1c300*/  @!P1 IMAD.WIDE R68, R69, 0x2, R78.reuse ;  /* 0x0000000245449825 */ /* 0x100fe200078e024e */
[----:B---3--:R1:W-:Y:S03]  /*1c310*/  @!P2 ST.E.128 [R70.64], R48 ;  /* 0x000000304600a985 */ /* 0x0083e6000c101d1e */
[----:B------:R-:W-:Y:S01]  /*1c320*/  @!P0 IMAD.WIDE R78, R3, 0x2, R78 ;  /* 0x00000002034e8825 */ /* 0x000fe200078e024e */
[----:B----4-:R1:W-:Y:S04]  /*1c330*/  @!P1 ST.E.128 [R68.64], R32 ;  /* 0x0000002044009985 */ /* 0x0103e8000c101d1e */
[----:B------:R1:W-:Y:S02]  /*1c340*/  @!P0 ST.E.128 [R78.64], R16 ;  /* 0x000000104e008985 */ /* 0x0003e4000c101d1e */
.L_x_455:
[----:B--234-:R-:W-:Y:S05]  /*1c350*/  BSYNC B0 ;  /* 0x0000000000007941 */ /* 0x01cfea0003800000 */
.L_x_454:
[----:B------:R-:W-:Y:S01]  /*1c360*/  IADD3 R3, R75, 0x20, RZ ;  /* 0x000000204b037810 */ /* 0x000fe20007ffe0ff */
[----:B-1----:R1:W2:Y:S01]  /*1c370*/  SHFL.IDX PT, R35, R73, 0x1, 0x181f ;  /* 0x00381f0049237f89 */ /* 0x0022a200000e0000 */
        /* <DEDUP_REMOVED lines=28> */
.L_x_457:
[----:B------:R-:W-:Y:S05]  /*1c540*/  BSYNC B0 ;  /* 0x0000000000007941 */ /* 0x000fea0003800000 */
.L_x_456:
[----:B------:R-:W-:Y:S01]  /*1c550*/  IADD3 R3, R75, 0x40, RZ ;  /* 0x000000404b037810 */ /* 0x000fe20007ffe0ff */
[----:B--2---:R2:W4:Y:S01]  /*1c560*/  SHFL.IDX PT, R19, R73, 0x2, 0x181f ;  /* 0x00581f0049137f89 */ /* 0x00452200000e0000 */
[----:B------:R-:W-:Y:S02]  /*1c570*/  BSSY B0, `(.L_x_458) ;  /* 0x000001c000007945 */ /* 0x000fe40003800000 */
[----:B------:R-:W-:Y:S01]  /*1c580*/  ISETP.GE.AND P0, PT, R3, R2, PT ;  /* 0x000000020300720c */ /* 0x000fe20003f06270 */
[----:B------:R2:W1:-:S12]  /*1c590*/  SHFL.IDX PT, R18, R74, 0x2, 0x181f ;  /* 0x00581f004a127f89 */ /* 0x00045800000e0000 */
        /* <DEDUP_REMOVED lines=25> */
.L_x_459:
[----:B------:R-:W-:Y:S05]  /*1c730*/  BSYNC B0 ;  /* 0x0000000000007941 */ /* 0x000fea0003800000 */
.L_x_458:
[----:B------:R-:W-:Y:S01]  /*1c740*/  IADD3 R75, R75, 0x60, RZ ;  /* 0x000000604b4b7810 */ /* 0x000fe20007ffe0ff */
[----:B-1----:R1:W2:Y:S03]  /*1c750*/  SHFL.IDX PT, R11, R73, 0x3, 0x181f ;  /* 0x00781f00490b7f89 */ /* 0x0022a600000e0000 */
        /* <DEDUP_REMOVED lines=12> */
[--C-:B--2-4-:R-:W-:Y:S01]  /*1c820*/  @!P2 IMAD.WIDE R12, R0, 0x2, R10.reuse ;  /* 0x00000002000ca825 */ /* 0x114fe200078e020a */
        /* <DEDUP_REMOVED lines=12> */
[----:B--2---:R-:W-:-:S05]  /*1c8f0*/  LOP3.LUT R3, R0, 0xfffffff8, RZ, 0xc0, !PT ;  /* 0xfffffff800037812 */ /* 0x004fca00078ec0ff */
[----:B------:R-:W-:-:S05]  /*1c900*/  IMAD.WIDE R10, R3, 0x2, R10 ;  /* 0x00000002030a7825 */ /* 0x000fca00078e020a */
[----:B------:R-:W-:Y:S01]  /*1c910*/  ST.E.128 [R10.64], R4 ;  /* 0x000000040a007985 */ /* 0x000fe2000c101d1e */
[----:B------:R-:W-:Y:S05]  /*1c920*/  EXIT ;  /* 0x000000000000794d */ /* 0x000fea0003800000 */
.L_x_452:
        /* <DEDUP_REMOVED lines=28> */
[----:B-----5:R-:W2:Y:S04]  /*1caf0*/  LDG.E R4, [R6.64] ;  /* 0x0000001e06047981 */ /* 0x020ea8000c1e1900 */
[----:B------:R-:W2:Y:S02]  /*1cb00*/  LDG.E R3, [R6.64+0x4] ;  /* 0x0000041e06037981 */ /* 0x000ea4000c1e1900 */
[----:B--2---:R-:W-:Y:S02]  /*1cb10*/  IADD3 R4, -R4, R3, RZ ;  /* 0x0000000304047210 */ /* 0x004fe40007ffe1ff */
.L_x_460:
        /* <DEDUP_REMOVED lines=12> */
[----:B------:R-:W-:Y:S01]  /*1cbe0*/  IMAD.MOV.U32 R2, RZ, RZ, c[0x0][0x4e8] ;  /* 0x00013a00ff027624 */ /* 0x000fe200078e00ff */
[----:B------:R-:W-:Y:S01]  /*1cbf0*/  ULDC.64 UR4, c[0x0][0x490] ;  /* 0x0001240000047ab9 */ /* 0x000fe20000000a00 */
[----:B------:R-:W-:Y:S01]  /*1cc00*/  IMAD.MOV.U32 R6, RZ, RZ, R0 ;  /* 0x000000ffff067224 */ /* 0x000fe200078e0000 */
[----:B------:R-:W-:Y:S02]  /*1cc10*/  UIMAD UR7, UR8, UR4, URZ ;  /* 0x00000004080772a4 */ /* 0x000fe4000f8e023f */
[----:B------:R-:W-:Y:S01]  /*1cc20*/  ISETP.NE.AND P0, PT, R2, 0x1, PT ;  /* 0x000000010200780c */ /* 0x000fe20003f05270 */
[----:B------:R-:W-:Y:S02]  /*1cc30*/  UMOV UR12, UR10 ;  /* 0x0000000a000c7c82 */ /* 0x000fe40008000000 */
[----:B------:R-:W-:Y:S02]  /*1cc40*/  UMOV UR13, UR11 ;  /* 0x0000000b000d7c82 */ /* 0x000fe40008000000 */
[----:B------:R-:W-:-:S02]  /*1cc50*/  UIMAD.WIDE.U32 UR12, UR20, UR4, UR12 ;  /* 0x00000004140c72a5 */ /* 0x000fc4000f8e000c */
[----:B------:R-:W-:-:S03]  /*1cc60*/  UIMAD UR7, UR20, UR5, UR7 ;  /* 0x00000005140772a4 */ /* 0x000fc6000f8e0207 */
[----:B------:R-:W-:Y:S02]  /*1cc70*/  ULDC.64 UR4, c[0x0][0x498] ;  /* 0x0001260000047ab9 */ /* 0x000fe40000000a00 */
[----:B------:R-:W-:Y:S01]  /*1cc80*/  UIADD3 UR13, UR7, UR13, URZ ;  /* 0x0000000d070d7290 */ /* 0x000fe2000fffe03f */
[----:B------:R-:W-:Y:S01]  /*1cc90*/  @P0 IMAD.HI.U32 R2, R0, c[0x0][0x4ec], RZ ;  /* 0x00013b0000020a27 */ /* 0x000fe200078e00ff */
[----:B------:R-:W-:Y:S02]  /*1cca0*/  UIMAD UR7, UR6, UR4, URZ ;  /* 0x00000004060772a4 */ /* 0x000fe4000f8e023f */
[----:B------:R-:W-:Y:S02]  /*1ccb0*/  UIMAD.WIDE.U32 UR12, UR29, UR4, UR12 ;  /* 0x000000041d0c72a5 */ /* 0x000fe4000f8e000c */
[----:B------:R-:W-:Y:S01]  /*1ccc0*/  @P0 SHF.R.U32.HI R6, RZ, c[0x0][0x4f0], R2 ;  /* 0x00013c00ff060a19 */ /* 0x000fe20000011602 */
[----:B------:R-:W-:-:S03]  /*1ccd0*/  UIMAD UR5, UR29, UR5, UR7 ;  /* 0x000000051d0572a4 */ /* 0x000fc6000f8e0207 */
[C---:B------:R-:W-:Y:S02]  /*1cce0*/  IADD3 R5, -R6.reuse, RZ, RZ ;  /* 0x000000ff06057210 */ /* 0x040fe40007ffe1ff */
[----:B------:R-:W-:Y:S02]  /*1ccf0*/  SHF.R.S32.HI R3, RZ, 0x1f, R6 ;  /* 0x0000001fff037819 */ /* 0x000fe40000011406 */
[----:B------:R-:W-:Y:S01]  /*1cd00*/  IADD3 R6, P0, R6, UR12, RZ ;  /* 0x0000000c06067c10 */ /* 0x000fe2000ff1e0ff */
[----:B------:R-:W-:Y:S02]  /*1cd10*/  IMAD R5, R5, c[0x0][0x4e8], R0 ;  /* 0x00013a0005057a24 */ /* 0x000fe400078e0200 */
[----:B------:R-:W-:-:S03]  /*1cd20*/  IMAD.U32 R0, RZ, RZ, UR5 ;  /* 0x00000005ff007e24 */ /* 0x000fc6000f8e00ff */
[----:B------:R-:W-:Y:S02]  /*1cd30*/  SHF.R.S32.HI R2, RZ, 0x1f, R5 ;  /* 0x0000001fff027819 */ /* 0x000fe40000011405 */
[----:B------:R-:W-:-:S03]  /*1cd40*/  IADD3.X R7, R3, UR13, R0, P0, !PT ;  /* 0x0000000d03077c10 */ /* 0x000fc600087fe400 */
[----:B------:R-:W-:Y:S02]  /*1cd50*/  IMAD R0, R2, c[0x0][0x488], RZ ;  /* 0x0001220002007a24 */ /* 0x000fe400078e02ff */
[----:B------:R-:W-:-:S04]  /*1cd60*/  IMAD.WIDE.U32 R6, R5, c[0x0][0x488], R6 ;  /* 0x0001220005067a25 */ /* 0x000fc800078e0006 */
[----:B------:R-:W-:Y:S01]  /*1cd70*/  IMAD R0, R5, c[0x0][0x48c], R0 ;  /* 0x0001230005007a24 */ /* 0x000fe200078e0200 */
[----:B------:R-:W-:Y:S01]  /*1cd80*/  LEA R2, P0, R6, c[0x0][0x450], 0x2 ;  /* 0x0001140006027a11 */ /* 0x000fe200078010ff */
[----:B------:R-:W-:-:S03]  /*1cd90*/  IMAD.MOV.U32 R5, RZ, RZ, -0x800000 ;  /* 0xff800000ff057424 */ /* 0x000fc600078e00ff */
[----:B------:R-:W-:-:S04]  /*1cda0*/  IADD3 R3, R7, R0, RZ ;  /* 0x0000000007037210 */ /* 0x000fc80007ffe0ff */
[----:B------:R-:W-:-:S05]  /*1cdb0*/  LEA.HI.X R3, R6, c[0x0][0x454], R3, 0x2, P0 ;  /* 0x0001150006037a11 */ /* 0x000fca00000f1403 */
[----:B------:R1:W-:Y:S02]  /*1cdc0*/  STG.E [R2.64], R5 ;  /* 0x0000000502007986 */ /* 0x0003e4000c10191e */
.L_x_462:
[----:B------:R-:W-:Y:S05]  /*1cdd0*/  BSYNC B0 ;  /* 0x0000000000007941 */ /* 0x000fea0003800000 */
.L_x_461:
[----:B-1----:R-:W1:Y:S01]  /*1cde0*/  S2R R5, SR_CTAID.X ;  /* 0x0000000000057919 */ /* 0x002e620000002500 */
[----:B------:R-:W-:Y:S01]  /*1cdf0*/  SHF.R.S32.HI R0, RZ, 0x1f, R9 ;  /* 0x0000001fff007819 */ /* 0x000fe20000011409 */
[----:B------:R-:W-:Y:S01]  /*1ce00*/  ULDC.64 UR4, c[0x0][0x3a0] ;  /* 0x0000e80000047ab9 */ /* 0x000fe20000000a00 */
[----:B------:R-:W-:Y:S01]  /*1ce10*/  IMAD.MOV.U32 R2, RZ, RZ, c[0x0][0x4e8] ;  /* 0x00013a00ff027624 */ /* 0x000fe200078e00ff */
[----:B------:R-:W-:Y:S01]  /*1ce20*/  UIMAD UR7, UR11, UR4, URZ ;  /* 0x000000040b0772a4 */ /* 0x000fe2000f8e023f */
[----:B------:R-:W-:Y:S01]  /*1ce30*/  LEA.HI R0, R0, R9, RZ, 0x3 ;  /* 0x0000000900007211 */ /* 0x000fe200078f18ff */
[----:B------:R-:W-:Y:S01]  /*1ce40*/  UIMAD.WIDE.U32 UR12, UR10, UR4, URZ ;  /* 0x000000040a0c72a5 */ /* 0x000fe2000f8e003f */
[----:B-----5:R-:W-:Y:S01]  /*1ce50*/  IMAD R4, R4, c[0x0][0x4e8], RZ ;  /* 0x00013a0004047a24 */ /* 0x020fe200078e02ff */
[----:B------:R-:W-:Y:S01]  /*1ce60*/  ISETP.NE.AND P0, PT, R2, 0x1, PT ;  /* 0x000000010200780c */ /* 0x000fe20003f05270 */
[----:B------:R-:W-:Y:S01]  /*1ce70*/  UIMAD UR7, UR10, UR5, UR7 ;  /* 0x000000050a0772a4 */ /* 0x000fe2000f8e0207 */
[----:B------:R-:W-:Y:S01]  /*1ce80*/  LOP3.LUT R6, R0, 0xfffffff8, RZ, 0xc0, !PT ;  /* 0xfffffff800067812 */ /* 0x000fe200078ec0ff */
[----:B------:R-:W-:Y:S01]  /*1ce90*/  BSSY B0, `(.L_x_463) ;  /* 0x0000042000007945 */ /* 0x000fe20003800000 */
[----:B------:R-:W-:Y:S01]  /*1cea0*/  SHF.R.S32.HI R0, RZ, 0x3, R0 ;  /* 0x00000003ff007819 */ /* 0x000fe20000011400 */
[----:B------:R-:W-:-:S02]  /*1ceb0*/  ULDC.64 UR4, c[0x0][0x3e8] ;  /* 0x0000fa0000047ab9 */ /* 0x000fc40000000a00 */
[----:B------:R-:W-:Y:S01]  /*1cec0*/  IMAD.IADD R9, R9, 0x1, -R6 ;  /* 0x0000000109097824 */ /* 0x000fe200078e0a06 */
[----:B------:R-:W-:Y:S02]  /*1ced0*/  UIADD3 UR13, UR13, UR7, URZ ;  /* 0x000000070d0d7290 */ /* 0x000fe4000fffe03f */
[----:B------:R-:W-:Y:S02]  /*1cee0*/  UIMAD UR7, UR8, UR4, URZ ;  /* 0x00000004080772a4 */ /* 0x000fe4000f8e023f */
[C---:B------:R-:W-:Y:S01]  /*1cef0*/  LEA R2, R9.reuse, R0, 0x5 ;  /* 0x0000000009027211 */ /* 0x040fe200078e28ff */
[----:B------:R-:W-:Y:S01]  /*1cf00*/  UIMAD.WIDE.U32 UR12, UR20, UR4, UR12 ;  /* 0x00000004140c72a5 */ /* 0x000fe2000f8e000c */
[----:B------:R-:W-:Y:S01]  /*1cf10*/  SHF.L.U32 R9, R9, 0x3, RZ ;  /* 0x0000000309097819 */ /* 0x000fe200000006ff */
[----:B------:R-:W-:Y:S02]  /*1cf20*/  UIMAD UR7, UR20, UR5, UR7 ;  /* 0x00000005140772a4 */ /* 0x000fe4000f8e0207 */
[C---:B-1----:R-:W-:Y:S01]  /*1cf30*/  IMAD R3, R5.reuse, 0x80, R2 ;  /* 0x0000008005037824 */ /* 0x042fe200078e0202 */
[----:B------:R-:W-:Y:S01]  /*1cf40*/  ULDC.64 UR4, c[0x0][0x3f0] ;  /* 0x0000fc0000047ab9 */ /* 0x000fe20000000a00 */
[----:B------:R-:W-:Y:S01]  /*1cf50*/  IMAD R5, R5, 0x80, R0 ;  /* 0x0000008005057824 */ /* 0x000fe200078e0200 */
[----:B------:R-:W-:Y:S01]  /*1cf60*/  UIMAD UR6, UR6, UR4, URZ ;  /* 0x00000004060672a4 */ /* 0x000fe2000f8e023f */
[----:B------:R-:W-:Y:S01]  /*1cf70*/  @P0 IMAD.HI.U32 R2, R3, c[0x0][0x4ec], RZ ;  /* 0x00013b0003020a27 */ /* 0x000fe200078e00ff */
[----:B------:R-:W-:Y:S01]  /*1cf80*/  UIADD3 UR13, UR7, UR13, URZ ;  /* 0x0000000d070d7290 */ /* 0x000fe2000fffe03f */
[----:B------:R-:W-:Y:S01]  /*1cf90*/  IADD3 R8, R9, 0x40, RZ ;  /* 0x0000004009087810 */ /* 0x000fe20007ffe0ff */
[----:B------:R-:W-:Y:S01]  /*1cfa0*/  UIMAD UR5, UR29, UR5, UR6 ;  /* 0x000000051d0572a4 */ /* 0x000fe2000f8e0206 */
[----:B------:R-:W-:Y:S01]  /*1cfb0*/  IMAD.MOV.U32 R7, RZ, RZ, R3 ;  /* 0x000000ffff077224 */ /* 0x000fe200078e0003 */
[----:B------:R-:W-:Y:S01]  /*1cfc0*/  @P0 SHF.R.U32.HI R7, RZ, c[0x0][0x4f0], R2 ;  /* 0x00013c00ff070a19 */ /* 0x000fe20000011602 */
[----:B------:R-:W-:-:S03]  /*1cfd0*/  UIMAD.WIDE.U32 UR12, UR29, UR4, UR12 ;  /* 0x000000041d0c72a5 */ /* 0x000fc6000f8e000c */
[C---:B------:R-:W-:Y:S01]  /*1cfe0*/  IADD3 R6, -R7.reuse, RZ, RZ ;  /* 0x000000ff07067210 */ /* 0x040fe20007ffe1ff */
[----:B------:R-:W-:Y:S01]  /*1cff0*/  UIADD3 UR5, UR13, UR5, URZ ;  /* 0x000000050d057290 */ /* 0x000fe2000fffe03f */
[----:B------:R-:W-:Y:S01]  /*1d000*/  SHF.R.S32.HI R2, RZ, 0x1f, R7 ;  /* 0x0000001fff027819 */ /* 0x000fe20000011407 */
[----:B------:R-:W-:Y:S02]  /*1d010*/  IMAD.U32 R11, RZ, RZ, UR13 ;  /* 0x0000000dff0b7e24 */ /* 0x000fe4000f8e00ff */
[----:B------:R-:W-:Y:S02]  /*1d020*/  IMAD R6, R6, c[0x0][0x4e8], R3 ;  /* 0x00013a0006067a24 */ /* 0x000fe400078e0203 */
[----:B------:R-:W-:Y:S01]  /*1d030*/  MOV R11, UR5 ;  /* 0x00000005000b7c02 */ /* 0x000fe20008000f00 */
[----:B------:R-:W-:Y:S02]  /*1d040*/  IMAD R2, R2, c[0x0][0x3e0], RZ ;  /* 0x0000f80002027a24 */ /* 0x000fe400078e02ff */
[----:B------:R-:W-:Y:S01]  /*1d050*/  IMAD.U32 R10, RZ, RZ, UR12 ;  /* 0x0000000cff0a7e24 */ /* 0x000fe2000f8e00ff */
[----:B------:R-:W-:Y:S01]  /*1d060*/  SHF.R.S32.HI R3, RZ, 0x1f, R6 ;  /* 0x0000001fff037819 */ /* 0x000fe20000011406 */
[----:B------:R-:W-:-:S02]  /*1d070*/  IMAD R2, R7, c[0x0][0x3e4], R2 ;  /* 0x0000f90007027a24 */ /* 0x000fc400078e0202 */
[----:B------:R-:W-:Y:S01]  /*1d080*/  IMAD.WIDE.U32 R10, R7, c[0x0][0x3e0], R10 ;  /* 0x0000f800070a7a25 */ /* 0x000fe200078e000a */
[----:B------:R-:W-:-:S03]  /*1d090*/  IADD3 R7, R9, 0x80, RZ ;  /* 0x0000008009077810 */ /* 0x000fc60007ffe0ff */
[----:B------:R-:W-:Y:S02]  /*1d0a0*/  IMAD R3, R3, c[0x0][0x3d8], RZ ;  /* 0x0000f60003037a24 */ /* 0x000fe400078e02ff */
[----:B------:R-:W-:Y:S02]  /*1d0b0*/  IMAD.IADD R11, R11, 0x1, R2 ;  /* 0x000000010b0b7824 */ /* 0x000fe400078e0202 */
[C---:B------:R-:W-:Y:S02]  /*1d0c0*/  IMAD R3, R6.reuse, c[0x0][0x3dc], R3 ;  /* 0x0000f70006037a24 */ /* 0x040fe400078e0203 */
[----:B------:R-:W-:Y:S01]  /*1d0d0*/  IMAD.WIDE.U32 R10, R6, c[0x0][0x3d8], R10 ;  /* 0x0000f600060a7a25 */ /* 0x000fe200078e000a */
[----:B------:R-:W-:-:S04]  /*1d0e0*/  IADD3 R6, R9, 0xc0, RZ ;  /* 0x000000c009067810 */ /* 0x000fc80007ffe0ff */
[----:B------:R-:W-:Y:S02]  /*1d0f0*/  IADD3 R3, R11, R3, RZ ;  /* 0x000000030b037210 */ /* 0x000fe40007ffe0ff */
        /* <DEDUP_REMOVED lines=21> */
[----:B------:R2:W-:Y:S03]  /*1d250*/  @!P3 ST.E.128 [R14.64], RZ ;  /* 0x000000ff0e00b985 */ /* 0x0005e6000c101d1e */
[--C-:B------:R-:W-:Y:S01]  /*1d260*/  @!P1 IMAD.WIDE R2, R2, 0x2, R12.reuse ;  /* 0x0000000202029825 */ /* 0x100fe200078e020c */
[----:B------:R2:W-:Y:S03]  /*1d270*/  @!P2 ST.E.128 [R16.64], RZ ;  /* 0x000000ff1000a985 */ /* 0x0005e6000c101d1e */
[----:B------:R-:W-:Y:S01]  /*1d280*/  @!P0 IMAD.WIDE R12, R0, 0x2, R12 ;  /* 0x00000002000c8825 */ /* 0x000fe200078e020c */
[----:B------:R2:W-:Y:S04]  /*1d290*/  @!P1 ST.E.128 [R2.64], RZ ;  /* 0x000000ff02009985 */ /* 0x0005e8000c101d1e */
[----:B------:R2:W-:Y:S02]  /*1d2a0*/  @!P0 ST.E.128 [R12.64], RZ ;  /* 0x000000ff0c008985 */ /* 0x0005e4000c101d1e */
.L_x_464:
[----:B------:R-:W-:Y:S05]  /*1d2b0*/  BSYNC B0 ;  /* 0x0000000000007941 */ /* 0x000fea0003800000 */
.L_x_463:
        /* <DEDUP_REMOVED lines=27> */
.L_x_466:
[----:B------:R-:W-:Y:S05]  /*1d470*/  BSYNC B0 ;  /* 0x0000000000007941 */ /* 0x000fea0003800000 */
.L_x_465:
        /* <DEDUP_REMOVED lines=16> */
[----:B-1--4-:R-:W-:Y:S01]  /*1d580*/  @!P3 IMAD.WIDE R14, R9, 0x2, R12 ;  /* 0x00000002090eb825 */ /* 0x012fe200078e020c */
        /* <DEDUP_REMOVED lines=10> */
.L_x_468:
[----:B------:R-:W-:Y:S05]  /*1d630*/  BSYNC B0 ;  /* 0x0000000000007941 */ /* 0x000fea0003800000 */
.L_x_467:
[----:B------:R-:W-:Y:S01]  /*1d640*/  IADD3 R5, R5, 0x60, RZ ;  /* 0x0000006005057810 */ /* 0x000fe20007ffe0ff */
[----:B-1----:R1:W2:Y:S03]  /*1d650*/  SHFL.IDX PT, R3, R10, 0x3, 0x181f ;  /* 0x00781f000a037f89 */ /* 0x0022a600000e0000 */
[----:B------:R-:W-:Y:S01]  /*1d660*/  ISETP.GE.AND P0, PT, R5, R4, PT ;  /* 0x000000040500720c */ /* 0x000fe20003f06270 */
[----:B------:R1:W3:-:S12]  /*1d670*/  SHFL.IDX PT, R2, R11, 0x3, 0x181f ;  /* 0x00781f000b027f89 */ /* 0x0002d800000e0000 */
[----:B------:R-:W-:Y:S05]  /*1d680*/  @P0 EXIT ;  /* 0x000000000000094d */ /* 0x000fea0003800000 */
[----:B------:R-:W-:Y:S02]  /*1d690*/  ISETP.GE.AND P1, PT, R8, c[0x0][0x3c8], PT ;  /* 0x0000f20008007a0c */ /* 0x000fe40003f26270 */
[----:B------:R-:W-:Y:S02]  /*1d6a0*/  ISETP.GE.AND P0, PT, R7, c[0x0][0x3c8], PT ;  /* 0x0000f20007007a0c */ /* 0x000fe40003f06270 */
[----:B------:R-:W-:-:S09]  /*1d6b0*/  ISETP.GE.AND P2, PT, R9, c[0x0][0x3c8], PT ;  /* 0x0000f20009007a0c */ /* 0x000fd20003f46270 */
[----:B------:R-:W-:Y:S02]  /*1d6c0*/  @!P1 SHF.R.S32.HI R5, RZ, 0x1f, R8 ;  /* 0x0000001fff059819 */ /* 0x000fe40000011408 */
[----:B------:R-:W-:Y:S02]  /*1d6d0*/  @!P0 SHF.R.S32.HI R0, RZ, 0x1f, R7 ;  /* 0x0000001fff008819 */ /* 0x000fe40000011407 */
[----:B------:R-:W-:Y:S01]  /*1d6e0*/  @!P1 LEA.HI R5, R5, R8, RZ, 0x3 ;  /* 0x0000000805059211 */ /* 0x000fe200078f18ff */
[--C-:B--23--:R-:W-:Y:S01]  /*1d6f0*/  @!P2 IMAD.WIDE R8, R9, 0x2, R2.reuse ;  /* 0x000000020908a825 */ /* 0x10cfe200078e0202 */
[----:B------:R-:W-:Y:S02]  /*1d700*/  @!P0 LEA.HI R0, R0, R7, RZ, 0x3 ;  /* 0x0000000700008211 */ /* 0x000fe400078f18ff */
[----:B------:R-:W-:Y:S02]  /*1d710*/  @!P1 LOP3.LUT R5, R5, 0xfffffff8, RZ, 0xc0, !PT ;  /* 0xfffffff805059812 */ /* 0x000fe400078ec0ff */
[----:B------:R-:W-:Y:S01]  /*1d720*/  @!P0 LOP3.LUT R7, R0, 0xfffffff8, RZ, 0xc0, !PT ;  /* 0xfffffff800078812 */ /* 0x000fe200078ec0ff */
[----:B------:R2:W-:Y:S02]  /*1d730*/  @!P2 ST.E.128 [R8.64], RZ ;  /* 0x000000ff0800a985 */ /* 0x0005e4000c101d1e */
[----:B------:R-:W-:-:S04]  /*1d740*/  @!P1 IMAD.WIDE R4, R5, 0x2, R2 ;  /* 0x0000000205049825 */ /* 0x000fc800078e0202 */
[----:B-1----:R-:W-:Y:S01]  /*1d750*/  @!P0 IMAD.WIDE R10, R7, 0x2, R2 ;  /* 0x00000002070a8825 */ /* 0x002fe200078e0202 */
[----:B------:R2:W-:Y:S04]  /*1d760*/  @!P1 ST.E.128 [R4.64], RZ ;  /* 0x000000ff04009985 */ /* 0x0005e8000c101d1e */
[----:B------:R2:W-:Y:S01]  /*1d770*/  @!P0 ST.E.128 [R10.64], RZ ;  /* 0x000000ff0a008985 */ /* 0x0005e2000c101d1e */
[----:B------:R-:W-:-:S13]  /*1d780*/  ISETP.GE.AND P0, PT, R6, c[0x0][0x3c8], PT ;  /* 0x0000f20006007a0c */ /* 0x000fda0003f06270 */
[----:B------:R-:W-:Y:S05]  /*1d790*/  @P0 EXIT ;  /* 0x000000000000094d */ /* 0x000fea0003800000 */
[----:B--2---:R-:W-:-:S04]  /*1d7a0*/  SHF.R.S32.HI R5, RZ, 0x1f, R6 ;  /* 0x0000001fff057819 */ /* 0x004fc80000011406 */
[----:B------:R-:W-:-:S04]  /*1d7b0*/  LEA.HI R5, R5, R6, RZ, 0x3 ;  /* 0x0000000605057211 */ /* 0x000fc800078f18ff */
[----:B------:R-:W-:-:S05]  /*1d7c0*/  LOP3.LUT R5, R5, 0xfffffff8, RZ, 0xc0, !PT ;  /* 0xfffffff805057812 */ /* 0x000fca00078ec0ff */
[----:B------:R-:W-:-:S05]  /*1d7d0*/  IMAD.WIDE R2, R5, 0x2, R2 ;  /* 0x0000000205027825 */ /* 0x000fca00078e0202 */
[----:B------:R-:W-:Y:S01]  /*1d7e0*/  ST.E.128 [R2.64], RZ ;  /* 0x000000ff02007985 */ /* 0x000fe2000c101d1e */
[----:B------:R-:W-:Y:S05]  /*1d7f0*/  EXIT ;  /* 0x000000000000794d */ /* 0x000fea0003800000 */
.L_x_469:
        /* <DEDUP_REMOVED lines=16> */
.L_x_3061:


//--------------------- .text._ZN7cutlass13device_kernelIN5flash19enable_sm80_to_sm89INS1_16FlashAttnFwdSm80INS1_25CollectiveMainloopFwdSm80ILi8ELi1ELb1EN4cute5tupleIJNS5_1CILi128EEENS7_ILi64EEENS7_ILi256EEEEEELi256ENS_10bfloat16_tEfNS_4arch4Sm80ELb1ELb0ELb1ELb0ELb0ELb0ELb1ELb0EEENS1_21CollectiveEpilogueFwdINS6_IJS8_SA_S9_EEENS6_IJNS7_ILi1EEESI_SI_EEESC_SE_Li256ELb0ELb1ELb0ELb0EEENS1_30DynamicPersistentTileSchedulerILi256ELi256ELb0ELb1ELb0EEEEEEEEEvNT_6ParamsE --------------------------
	.section	.text._ZN7cutlass13device_kernelIN5flash19enable_sm80_to_sm89INS1_16FlashAttnFwdSm80INS1_25CollectiveMainloopFwdSm80ILi8ELi1ELb1EN4cute5tupleIJNS5_1CILi128EEENS7_ILi64EEENS7_ILi256EEEEEELi256ENS_10bfloat16_tEfNS_4arch4Sm80ELb1ELb0ELb1ELb0ELb0ELb0ELb1ELb0EEENS1_21CollectiveEpilogueFwdINS6_IJS8_SA_S9_EEENS6_IJNS7_ILi1EEESI_SI_EEESC_SE_Li256ELb0ELb1ELb0ELb0EEENS1_30DynamicPersistentTileSchedulerILi256ELi256ELb0ELb1ELb0EEEEEEEEEvNT_6ParamsE,"ax",@progbits
	.sectioninfo	@"SHI_REGISTERS=255"
	.align	128
.text._ZN7cutlass13device_kernelIN5flash19enable_sm80_to_sm89INS1_16FlashAttnFwdSm80INS1_25CollectiveMainloopFwdSm80ILi8ELi1ELb1EN4cute5tupleIJNS5_1CILi128EEENS7_ILi64EEENS7_ILi256EEEEEELi256ENS_10bfloat16_tEfNS_4arch4Sm80ELb1ELb0ELb1ELb0ELb0ELb0ELb1ELb0EEENS1_21CollectiveEpilogueFwdINS6_IJS8_SA_S9_EEENS6_IJNS7_ILi1EEESI_SI_EEESC_SE_Li256ELb0ELb1ELb0ELb0EEENS1_30DynamicPersistentTileSchedulerILi256ELi256ELb0ELb1ELb0EEEEEEEEEvNT_6ParamsE:
        .type           _ZN7cutlass13device_kernelIN5flash19enable_sm80_to_sm89INS1_16FlashAttnFwdSm80INS1_25CollectiveMainloopFwdSm80ILi8ELi1ELb1EN4cute5tupleIJNS5_1CILi128EEENS7_ILi64EEENS7_ILi256EEEEEELi256ENS_10bfloat16_tEfNS_4arch4Sm80ELb1ELb0ELb1ELb0ELb0ELb0ELb1ELb0EEENS1_21CollectiveEpilogueFwdINS6_IJS8_SA_S9_EEENS6_IJNS7_ILi1EEESI_SI_EEESC_SE_Li256ELb0ELb1ELb0ELb0EEENS1_30DynamicPersistentTileSchedulerILi256ELi256ELb0ELb1ELb0EEEEEEEEEvNT_6ParamsE,@function
        .size           _ZN7cutlass13device_kernelIN5flash19enable_sm80_to_sm89INS1_16FlashAttnFwdSm80INS1_25CollectiveMainloopFwdSm80ILi8ELi1ELb1EN4cute5tupleIJNS5_1CILi128EEENS7_ILi64EEENS7_ILi256EEEEEELi256ENS_10bfloat16_tEfNS_4arch4Sm80ELb1ELb0ELb1ELb0ELb0ELb0ELb1ELb0EEENS1_21CollectiveEpilogueFwdINS6_IJS8_SA_S9_EEENS6_IJNS7_ILi1EEESI_SI_EEESC_SE_Li256ELb0ELb1ELb0ELb0EEENS1_30DynamicPersistentTileSchedulerILi256ELi256ELb0ELb1ELb0EEEEEEEEEvNT_6ParamsE,(.L_x_3062 - _ZN7cutlass13device_kernelIN5flash19enable_sm80_to_sm89INS1_16FlashAttnFwdSm80INS1_25CollectiveMainloopFwdSm80ILi8ELi1ELb1EN4cute5tupleIJNS5_1CILi128EEENS7_ILi64EEENS7_ILi256EEEEEELi256ENS_10bfloat16_tEfNS_4arch4Sm80ELb1ELb0ELb1ELb0ELb0ELb0ELb1ELb0EEENS1_21CollectiveEpilogueFwdINS6_IJS8_SA_S9_EEENS6_IJNS7_ILi1EEESI_SI_EEESC_SE_Li256ELb0ELb1ELb0ELb0EEENS1_30DynamicPersistentTileSchedulerILi256ELi256ELb0ELb1ELb0EEEEEEEEEvNT_6ParamsE)
        .other          _ZN7cutlass13device_kernelIN5flash19enable_sm80_to_sm89INS1_16FlashAttnFwdSm80INS1_25CollectiveMainloopFwdSm80ILi8ELi1ELb1EN4cute5tupleIJNS5_1CILi128EEENS7_ILi64EEENS7_ILi256EEEEEELi256ENS_10bfloat16_tEfNS_4arch4Sm80ELb1ELb0ELb1ELb0ELb0ELb0ELb1ELb0EEENS1_21CollectiveEpilogueFwdINS6_IJS8_SA_S9_EEENS6_IJNS7_ILi1EEESI_SI_EEESC_SE_Li256ELb0ELb1ELb0ELb0EEENS1_30DynamicPersistentTileSchedulerILi256ELi256ELb0ELb1ELb0EEEEEEEEEvNT_6ParamsE,@"STO_CUDA_ENTRY STV_DEFAULT"
_ZN7cutlass13device_kernelIN5flash19enable_sm80_to_sm89INS1_16FlashAttnFwdSm80INS1_25CollectiveMainloopFwdSm80ILi8ELi1ELb1EN4cute5tupleIJNS5_1CILi128EEENS7_ILi64EEENS7_ILi256EEEEEELi256ENS_10bfloat16_tEfNS_4arch4Sm80ELb1ELb0ELb1ELb0ELb0ELb0ELb1ELb0EEENS1_21CollectiveEpilogueFwdINS6_IJS8_SA_S9_EEENS6_IJNS7_ILi1EEESI_SI_EEESC_SE_Li256ELb0ELb1ELb0ELb0EEENS1_30DynamicPersistentTileSchedulerILi256ELi256ELb0ELb1ELb0EEEEEEEEEvNT_6ParamsE:
[----:B------:R-:W-:-:S03]  /*0000*/  MOV R1, c[0x0][0x28] ;  /* 0x00000a0000017a02 */ /* 0x000fc60000000f00 */
[----:B------:R-:W1:Y:S01]  /*0010*/  S2R R21, SR_TID.X ;  /* 0x0000000000157919 */ /* 0x000e620000002100 */
[----:B------:R-:W-:-:S03]  /*0020*/  IADD3 R1, R1, -0x140, RZ ;  /* 0xfffffec001017810 */ /* 0x000fc60007ffe0ff */
[----:B------:R-:W2:Y:S01]  /*0030*/  S2R R15, SR_CTAID.X ;  /* 0x00000000000f7919 */ /* 0x000ea20000002500 */
[----:B-1----:R-:W-:-:S05]  /*0040*/  SHF.R.U32.HI R2, RZ, 0x5, R21 ;  /* 0x00000005ff027819 */ /* 0x002fca0000011615 */
[----:B------:R-:W1:Y:S02]  /*0050*/  SHFL.IDX PT, R0, R2, RZ, 0x1f ;  /* 0x00001fff02007589 */ /* 0x000e6400000e0000 */
[----:B-1----:R-:W-:Y:S02]  /*0060*/  ISETP.GE.AND P0, PT, R0, 0x1, PT ;  /* 0x000000010000780c */ /* 0x002fe40003f06270 */
[----:B------:R1:W-:Y:S11]  /*0070*/  STL [R1+0xec], R0 ;  /* 0x0000ec0001007387 */ /* 0x0003f60000100800 */
[----:B------:R-:W-:Y:S06]  /*0080*/  @P0 BAR.ARV 0x4, 0x100 ;  /* 0x0104000000000b1d */ /* 0x000fec0000002000 */
[----:B--2---:R-:W-:-:S13]  /*0090*/  ISETP.GE.AND P0, PT, R15, c[0x0][0x538], PT ;  /* 0x00014e000f007a0c */ /* 0x004fda0003f06270 */
[----:B------:R-:W-:Y:S05]  /*00a0*/  @P0 EXIT ;  /* 0x000000000000094d */ /* 0x000fea0003800000 */
[----:B-1----:R-:W-:Y:S01]  /*00b0*/  SHF.R.S32.HI R12, RZ, 0x1f, R21 ;  /* 0x0000001fff0c7819 */ /* 0x002fe20000011415 */
[----:B------:R-:W-:-:S03]  /*00c0*/  ULDC.64 UR6, c[0x0][0x118] ;  /* 0x0000460000067ab9 */ /* 0x000fc60000000a00 */
[CC--:B------:R-:W-:Y:S02]  /*00d0*/  LEA.HI R13, R12.reuse, R21.reuse, RZ, 0x3 ;  /* 0x000000150c0d7211 */ /* 0x0c0fe400078f18ff */
[CC--:B------:R-:W-:Y:S02]  /*00e0*/  LEA.HI R2, R12.reuse, R21.reuse, RZ, 0x4 ;  /* 0x000000150c027211 */ /* 0x0c0fe400078f20ff */
[----:B------:R-:W-:Y:S02]  /*00f0*/  LEA.HI R14, R12, R21, RZ, 0x2 ;  /* 0x000000150c0e7211 */ /* 0x000fe400078f10ff */
[----:B------:R-:W-:Y:S02]  /*0100*/  SHF.R.S32.HI R20, RZ, 0x3, R13 ;  /* 0x00000003ff147819 */ /* 0x000fe4000001140d */
[----:B------:R-:W-:Y:S02]  /*0110*/  SHF.R.S32.HI R5, RZ, 0x4, R2 ;  /* 0x00000004ff057819 */ /* 0x000fe40000011402 */
[----:B------:R-:W-:Y:S01]  /*0120*/  LOP3.LUT R0, R2, 0xfffffff0, RZ, 0xc0, !PT ;  /* 0xfffffff002007812 */ /* 0x000fe200078ec0ff */
[----:B------:R-:W-:Y:S01]  /*0130*/  IMAD.SHL.U32 R6, R20, 0x40, RZ ;  /* 0x0000004014067824 */ /* 0x000fe200078e00ff */
[----:B------:R-:W-:-:S02]  /*0140*/  LOP3.LUT R3, R13, 0xfffffff8, RZ, 0xc0, !PT ;  /* 0xfffffff80d037812 */ /* 0x000fc400078ec0ff */
[----:B------:R-:W-:Y:S01]  /*0150*/  SHF.R.S32.HI R8, RZ, 0x2, R14 ;  /* 0x00000002ff087819 */ /* 0x000fe2000001140e */
[C---:B------:R-:W-:Y:S01]  /*0160*/  IMAD.IADD R0, R21.reuse, 0x1, -R0 ;  /* 0x0000000115007824 */ /* 0x040fe200078e0a00 */
[----:B------:R-:W-:Y:S01]  /*0170*/  SHF.R.S32.HI R4, RZ, 0x1f, R14 ;  /* 0x0000001fff047819 */ /* 0x000fe2000001140e */
[----:B------:R-:W-:Y:S01]  /*0180*/  IMAD.IADD R7, R21, 0x1, -R3 ;  /* 0x0000000115077824 */ /* 0x000fe200078e0a03 */
[----:B------:R-:W-:Y:S02]  /*0190*/  LEA.HI R2, R2, R5, RZ, 0x1 ;  /* 0x0000000502027211 */ /* 0x000fe400078f08ff */
[----:B------:R-:W-:Y:S01]  /*01a0*/  LEA.HI R3, R4, R8, RZ, 0x3 ;  /* 0x0000000804037211 */ /* 0x000fe200078f18ff */
[C---:B------:R-:W-:Y:S01]  /*01b0*/  IMAD.SHL.U32 R18, R7.reuse, 0x8, RZ ;  /* 0x0000000807127824 */ /* 0x040fe200078e00ff */
[----:B------:R-:W-:Y:S01]  /*01c0*/  LOP3.LUT R4, R2, 0xfffffffe, RZ, 0xc0, !PT ;  /* 0xfffffffe02047812 */ /* 0x000fe200078ec0ff */
[----:B------:R-:W-:Y:S01]  /*01d0*/  IMAD.SHL.U32 R9, R7, 0x40, RZ ;  /* 0x0000004007097824 */ /* 0x000fe200078e00ff */
[----:B------:R-:W-:-:S02]  /*01e0*/  LOP3.LUT R2, R6, 0x1c0, RZ, 0xc0, !PT ;  /* 0x000001c006027812 */ /* 0x000fc400078ec0ff */
[----:B------:R-:W-:Y:S01]  /*01f0*/  SHF.R.S32.HI R6, RZ, 0x1f, R0 ;  /* 0x0000001fff067819 */ /* 0x000fe20000011400 */
[----:B------:R-:W-:Y:S01]  /*0200*/  IMAD.IADD R249, R5, 0x1, -R4 ;  /* 0x0000000105f97824 */ /* 0x000fe200078e0a04 */
[----:B------:R-:W-:Y:S02]  /*0210*/  LOP3.LUT R3, R3, 0xfffffff8, RZ, 0xc0, !PT ;  /* 0xfffffff803037812 */ /* 0x000fe400078ec0ff */
[----:B------:R-:W-:Y:S02]  /*0220*/  LEA.HI R248, R6, R0, RZ, 0x3 ;  /* 0x0000000006f87211 */ /* 0x000fe400078f18ff */
[----:B------:R-:W-:Y:S01]  /*0230*/  LOP3.LUT R4, R2, 0x38, R18, 0xf8, !PT ;  /* 0x0000003802047812 */ /* 0x000fe200078ef812 */
[----:B------:R-:W-:Y:S01]  /*0240*/  IMAD.IADD R6, R8, 0x1, -R3 ;  /* 0x0000000108067824 */ /* 0x000fe200078e0a03 */
[----:B------:R-:W-:Y:S02]  /*0250*/  SHF.R.U32.HI R3, RZ, 0x3, R2 ;  /* 0x00000003ff037819 */ /* 0x000fe40000011602 */
[C---:B------:R-:W-:Y:S01]  /*0260*/  LOP3.LUT R2, R248.reuse, 0xfffffff8, RZ, 0xc0, !PT ;  /* 0xfffffff8f8027812 */ /* 0x040fe200078ec0ff */
[----:B------:R-:W-:Y:S01]  /*0270*/  IMAD.SHL.U32 R248, R248, 0x40, RZ ;  /* 0x00000040f8f87824 */ /* 0x000fe200078e00ff */
[----:B------:R-:W-:-:S02]  /*0280*/  LEA.HI R10, R12, R21, RZ, 0x5 ;  /* 0x000000150c0a7211 */ /* 0x000fc400078f28ff */
[----:B------:R-:W-:Y:S01]  /*0290*/  LOP3.LUT R8, R4, R3, RZ, 0x3c, !PT ;  /* 0x0000000304087212 */ /* 0x000fe200078e3cff */
[----:B------:R-:W-:Y:S01]  /*02a0*/  IMAD.IADD R5, R0, 0x1, -R2 ;  /* 0x0000000100057824 */ /* 0x000fe200078e0a02 */
[----:B------:R-:W-:Y:S02]  /*02b0*/  LOP3.LUT R2, R10, 0xffffffe0, RZ, 0xc0, !PT ;  /* 0xffffffe00a027812 */ /* 0x000fe400078ec0ff */
[----:B------:R-:W-:Y:S02]  /*02c0*/  LOP3.LUT R0, R9, 0x1c0, RZ, 0xc0, !PT ;  /* 0x000001c009007812 */ /* 0x000fe400078ec0ff */
[----:B------:R-:W-:Y:S01]  /*02d0*/  SHF.R.S32.HI R11, RZ, 0x5, R10 ;  /* 0x00000005ff0b7819 */ /* 0x000fe2000001140a */
[----:B------:R-:W-:Y:S01]  /*02e0*/  IMAD.IADD R17, R21, 0x1, -R2 ;  /* 0x0000000115117824 */ /* 0x000fe200078e0a02 */
[----:B------:R-:W-:Y:S02]  /*02f0*/  SHF.R.S32.HI R3, RZ, 0x1f, R10 ;  /* 0x0000001fff037819 */ /* 0x000fe4000001140a */
[----:B------:R-:W-:Y:S01]  /*0300*/  LOP3.LUT R4, R0, 0x8, R13, 0xf8, !PT ;  /* 0x0000000800047812 */ /* 0x000fe200078ef80d */
[----:B------:R-:W-:Y:S01]  /*0310*/  IMAD.MOV.U32 R13, RZ, RZ, 0x20 ;  /* 0x00000020ff0d7424 */ /* 0x000fe200078e00ff */
[----:B------:R-:W-:-:S02]  /*0320*/  SHF.R.U32.HI R2, RZ, 0x3, R0 ;  /* 0x00000003ff027819 */ /* 0x000fc40000011600 */
[----:B------:R-:W-:Y:S02]  /*0330*/  LEA.HI R9, R12, R21, RZ, 0x6 ;  /* 0x000000150c097211 */ /* 0x000fe400078f30ff */
[----:B------:R-:W-:Y:S02]  /*0340*/  LEA.HI R0, R3, R11, RZ, 0x3 ;  /* 0x0000000b03007211 */ /* 0x000fe400078f18ff */
[----:B------:R-:W-:Y:S02]  /*0350*/  SHF.R.S32.HI R3, RZ, 0x1f, R17 ;  /* 0x0000001fff037819 */ /* 0x000fe40000011411 */
[----:B------:R-:W-:Y:S01]  /*0360*/  LOP3.LUT R10, R4, R2, RZ, 0x3c, !PT ;  /* 0x00000002040a7212 */ /* 0x000fe200078e3cff */
[----:B------:R-:W-:Y:S01]  /*0370*/  IMAD.SHL.U32 R2, R9, 0x8, RZ ;  /* 0x0000000809027824 */ /* 0x000fe200078e00ff */
[----:B------:R-:W-:Y:S02]  /*0380*/  LOP3.LUT R0, R0, 0xffffff8, RZ, 0xc0, !PT ;  /* 0x0ffffff800007812 */ /* 0x000fe400078ec0ff */
[----:B------:R-:W-:-:S02]  /*0390*/  LEA.HI R9, R3, R17, RZ, 0x2 ;  /* 0x0000001103097211 */ /* 0x000fc400078f10ff */
[----:B------:R-:W-:Y:S02]  /*03a0*/  LOP3.LUT R3, R6, 0x1, RZ, 0xc0, !PT ;  /* 0x0000000106037812 */ /* 0x000fe400078ec0ff */
[----:B------:R-:W-:Y:S01]  /*03b0*/  LOP3.LUT R12, R8, 0x7ffffe00, R2, 0xf8, !PT ;  /* 0x7ffffe00080c7812 */ /* 0x000fe200078ef802 */
[----:B------:R-:W-:Y:S01]  /*03c0*/  IMAD.IADD R2, R11, 0x1, -R0 ;  /* 0x000000010b027824 */ /* 0x000fe200078e0a00 */
[----:B------:R-:W-:Y:S02]  /*03d0*/  SHF.R.S32.HI R0, RZ, 0x2, R9 ;  /* 0x00000002ff007819 */ /* 0x000fe40000011409 */
[----:B------:R-:W-:Y:S01]  /*03e0*/  ISETP.NE.U32.AND P4, PT, R3, 0x1, PT ;  /* 0x000000010300780c */ /* 0x000fe20003f85070 */
[C---:B------:R-:W-:Y:S01]  /*03f0*/  IMAD.SHL.U32 R3, R5.reuse, 0x40, RZ ;  /* 0x0000004005037824 */ /* 0x040fe200078e00ff */
[----:B------:R-:W-:Y:S01]  /*0400*/  LOP3.LUT R4, R14, 0xfffffffc, RZ, 0xc0, !PT ;  /* 0xfffffffc0e047812 */ /* 0x000fe200078ec0ff */
[----:B------:R-:W-:Y:S01]  /*0410*/  IMAD R16, R2, 0x10, R0 ;  /* 0x0000001002107824 */ /* 0x000fe200078e0200 */
[----:B------:R-:W-:Y:S01]  /*0420*/  LOP3.LUT P3, RZ, R5, 0x2, RZ, 0xc0, !PT ;  /* 0x0000000205ff7812 */ /* 0x000fe2000786c0ff */
[----:B------:R-:W-:Y:S01]  /*0430*/  IMAD.SHL.U32 R2, R249, 0x8, RZ ;  /* 0x00000008f9027824 */ /* 0x000fe200078e00ff */
[----:B------:R-:W-:Y:S01]  /*0440*/  LOP3.LUT R0, R3, 0x1c0, RZ, 0xc0, !PT ;  /* 0x000001c003007812 */ /* 0x000fe200078ec0ff */
[----:B------:R-:W-:Y:S01]  /*0450*/  IMAD.IADD R3, R21, 0x1, -R4 ;  /* 0x0000000115037824 */ /* 0x000fe200078e0a04 */
[----:B------:R-:W-:Y:S01]  /*0460*/  LOP3.LUT P0, RZ, R5, 0x4, RZ, 0xc0, !PT ;  /* 0x0000000405ff7812 */ /* 0x000fe2000780c0ff */
[----:B------:R-:W-:Y:S01]  /*0470*/  IMAD.SHL.U32 R4, R6, 0x40, RZ ;  /* 0x0000004006047824 */ /* 0x000fe200078e00ff */
[----:B------:R-:W-:Y:S01]  /*0480*/  LOP3.LUT R5, R0, 0x8, R2, 0xf8, !PT ;  /* 0x0000000800057812 */ /* 0x000fe200078ef802 */
[----:B------:R-:W-:Y:S01]  /*0490*/  STL [R1+0xf0], R16 ;  /* 0x0000f01001007387 */ /* 0x000fe20000100800 */
[----:B------:R-:W-:Y:S01]  /*04a0*/  SHF.R.U32.HI R2, RZ, 0x3, R0 ;  /* 0x00000003ff027819 */ /* 0x000fe20000011600 */
[----:B------:R-:W-:Y:S01]  /*04b0*/  IMAD R249, R249, 0x200, R10 ;  /* 0x00000200f9f97824 */ /* 0x000fe200078e020a */
[----:B------:R-:W-:Y:S01]  /*04c0*/  LEA.HI R0, R3, R3, RZ, 0x1 ;  /* 0x0000000303007211 */ /* 0x000fe200078f08ff */
[----:B------:R-:W-:Y:S01]  /*04d0*/  STL [R1+0xc0], R15 ;  /* 0x0000c00f01007387 */ /* 0x000fe20000100800 */
[----:B------:R-:W-:Y:S01]  /*04e0*/  LOP3.LUT R5, R5, R2, RZ, 0x3c, !PT ;  /* 0x0000000205057212 */ /* 0x000fe200078e3cff */
[----:B------:R-:W-:Y:S01]  /*04f0*/  IMAD.MOV.U32 R10, RZ, RZ, 0x40 ;  /* 0x00000040ff0a7424 */ /* 0x000fe200078e00ff */
[----:B------:R-:W-:-:S02]  /*0500*/  LOP3.LUT R0, R0, 0x1ffffffe, RZ, 0xc0, !PT ;  /* 0x1ffffffe00007812 */ /* 0x000fc400078ec0ff */
[----:B------:R-:W-:Y:S01]  /*0510*/  LOP3.LUT R2, R4, 0x1c0, RZ, 0xc0, !PT ;  /* 0x000001c004027812 */ /* 0x000fe200078ec0ff */
[----:B------:R-:W-:Y:S01]  /*0520*/  IMAD R4, R11, 0x200, R3 ;  /* 0x000002000b047824 */ /* 0x000fe200078e0203 */
[----:B------:R-:W-:Y:S01]  /*0530*/  R2P PR, R6, 0x6 ;  /* 0x0000000606007804 */ /* 0x000fe20000000000 */
[----:B------:R-:W-:Y:S01]  /*0540*/  IMAD.MOV.U32 R6, RZ, RZ, 0x10 ;  /* 0x00000010ff067424 */ /* 0x000fe200078e00ff */
[----:B------:R-:W-:Y:S01]  /*0550*/  LOP3.LUT R248, R5, 0x7ffffe00, R248, 0xf8, !PT ;  /* 0x7ffffe0005f87812 */ /* 0x000fe200078ef8f8 */
[----:B------:R-:W-:Y:S01]  /*0560*/  IMAD.IADD R8, R3, 0x1, -R0 ;  /* 0x0000000103087824 */ /* 0x000fe200078e0a00 */
[----:B------:R-:W-:Y:S02]  /*0570*/  LEA.HI R0, R2, R2, RZ, 0x1d ;  /* 0x0000000202007211 */ /* 0x000fe400078fe8ff */
[----:B------:R-:W-:Y:S02]  /*0580*/  SEL R2, R6, 0xfffffff0, !P3 ;  /* 0xfffffff006027807 */ /* 0x000fe40005800000 */
[----:B------:R-:W-:Y:S01]  /*0590*/  SHF.R.S32.HI R19, RZ, 0x1f, R18 ;  /* 0x0000001fff137819 */ /* 0x000fe20000011412 */
[----:B------:R-:W-:Y:S01]  /*05a0*/  IMAD.U32 R6, R4, 0x2, R0 ;  /* 0x0000000204067824 */ /* 0x000fe200078e0000 */
[----:B------:R-:W-:Y:S01]  /*05b0*/  IADD3 R5, R18, 0x40, RZ ;  /* 0x0000004012057810 */ /* 0x000fe20007ffe0ff */
[----:B------:R-:W-:Y:S01]  /*05c0*/  IMAD R0, R7, 0x20, R20 ;  /* 0x0000002007007824 */ /* 0x000fe200078e0214 */
[----:B------:R-:W-:-:S02]  /*05d0*/  SEL R3, R13, 0xffffffe0, !P0 ;  /* 0xffffffe00d037807 */ /* 0x000fc40004000000 */
[----:B------:R-:W-:Y:S02]  /*05e0*/  IADD3 R4, R18, 0x80, RZ ;  /* 0x0000008012047810 */ /* 0x000fe40007ffe0ff */
[----:B------:R1:W-:Y:S01]  /*05f0*/  STL [R1+0xe8], R0 ;  /* 0x0000e80001007387 */ /* 0x0003e20000100800 */
[----:B------:R-:W-:Y:S01]  /*0600*/  IMAD.IADD R3, R2, 0x1, R3 ;  /* 0x0000000102037824 */ /* 0x000fe200078e0203 */
[----:B------:R-:W-:Y:S02]  /*0610*/  IADD3 R2, R18, 0xc0, RZ ;  /* 0x000000c012027810 */ /* 0x000fe40007ffe0ff */
[----:B------:R-:W-:Y:S01]  /*0620*/  STL.64 [R1+0x90], R18 ;  /* 0x0000901201007387 */ /* 0x000fe20000100a00 */
[C---:B------:R-:W-:Y:S02]  /*0630*/  LOP3.LUT P5, RZ, R7.reuse, 0x4, RZ, 0xc0, !PT ;  /* 0x0000000407ff7812 */ /* 0x040fe400078ac0ff */
[----:B------:R-:W-:Y:S01]  /*0640*/  LOP3.LUT P6, RZ, R7, 0x2, RZ, 0xc0, !PT ;  /* 0x0000000207ff7812 */ /* 0x000fe200078cc0ff */
[----:B------:R2:W-:Y:S01]  /*0650*/  STL [R1+0x9c], R5 ;  /* 0x00009c0501007387 */ /* 0x0005e20000100800 */
[----:B------:R-:W-:-:S02]  /*0660*/  SEL R250, R10, 0xffffffc0, !P5 ;  /* 0xffffffc00afa7807 */ /* 0x000fc40006800000 */
[----:B------:R-:W-:Y:S01]  /*0670*/  LEA R249, R249, 0x10100, 0x1 ;  /* 0x00010100f9f97811 */ /* 0x000fe200078e08ff */
[----:B------:R3:W-:Y:S01]  /*0680*/  STL [R1+0x98], R4 ;  /* 0x0000980401007387 */ /* 0x0007e20000100800 */
[----:B------:R-:W-:-:S05]  /*0690*/  LEA R248, R248, 0x100, 0x1 ;  /* 0x00000100f8f87811 */ /* 0x000fca00078e08ff */
[----:B------:R-:W-:Y:S01]  /*06a0*/  IMAD R3, R3, 0x2, R248 ;  /* 0x0000000203037824 */ /* 0x000fe200078e02f8 */
[----:B-1----:R-:W-:Y:S02]  /*06b0*/  LOP3.LUT R0, R9, 0x7ffffffc, RZ, 0xc0, !PT ;  /* 0x7ffffffc09007812 */ /* 0x002fe400078ec0ff */
[C---:B------:R-:W-:Y:S02]  /*06c0*/  IADD3 R9, R249.reuse, 0x20, RZ ;  /* 0x00000020f9097810 */ /* 0x040fe40007ffe0ff */
[----:B------:R-:W-:Y:S01]  /*06d0*/  @P6 IADD3 R9, R249, -0x20, RZ ;  /* 0xffffffe0f9096810 */ /* 0x000fe20007ffe0ff */
[----:B------:R-:W-:Y:S01]  /*06e0*/  IMAD.IADD R0, R17, 0x1, -R0 ;  /* 0x0000000111007824 */ /* 0x000fe200078e0a00 */
[----:B--2---:R-:W-:-:S03]  /*06f0*/  SHF.R.S32.HI R5, RZ, 0x1f, R5 ;  /* 0x0000001fff057819 */ /* 0x004fc60000011405 */
[----:B------:R-:W-:Y:S02]  /*0700*/  IMAD.SHL.U32 R7, R0, 0x2, RZ ;  /* 0x0000000200077824 */ /* 0x000fe400078e00ff */
[----:B------:R-:W-:Y:S01]  /*0710*/  IMAD R0, R8, 0x8, R16 ;  /* 0x0000000808007824 */ /* 0x000fe200078e0210 */
[----:B---3--:R-:W-:Y:S01]  /*0720*/  SHF.R.S32.HI R4, RZ, 0x1f, R4 ;  /* 0x0000001fff047819 */ /* 0x008fe20000011404 */
[----:B------:R1:W-:Y:S04]  /*0730*/  STL [R1+0xbc], R5 ;  /* 0x0000bc0501007387 */ /* 0x0003e80000100800 */
[----:B------:R2:W-:Y:S04]  /*0740*/  STL [R1+0x88], R2 ;  /* 0x0000880201007387 */ /* 0x0005e80000100800 */
[----:B------:R3:W-:Y:S01]  /*0750*/  STL [R1+0xb8], R4 ;  /* 0x0000b80401007387 */ /* 0x0007e20000100800 */
[----:B-1----:R-:W-:-:S02]  /*0760*/  SEL R5, R13, 0xffffffe0, !P1 ;  /* 0xffffffe00d057807 */ /* 0x002fc40004800000 */
[----:B--2---:R-:W-:Y:S02]  /*0770*/  SHF.R.S32.HI R2, RZ, 0x1f, R2 ;  /* 0x0000001fff027819 */ /* 0x004fe40000011402 */
[----:B---3--:R-:W-:-:S03]  /*0780*/  SEL R4, R10, 0xffffffc0, !P2 ;  /* 0xffffffc00a047807 */ /* 0x008fc60005000000 */
[----:B------:R1:W-:Y:S02]  /*0790*/  STL [R1+0xb4], R2 ;  /* 0x0000b40201007387 */ /* 0x0003e40000100800 */
[----:B-1----:R-:W-:Y:S01]  /*07a0*/  IMAD.SHL.U32 R2, R12, 0x2, RZ ;  /* 0x000000020c027824 */ /* 0x002fe200078e00ff */
[----:B------:R-:W-:Y:S01]  /*07b0*/  LEA R12, R6, 0x80, 0x1 ;  /* 0x00000080060c7811 */ /* 0x000fe200078e08ff */
[----:B------:R-:W-:Y:S02]  /*07c0*/  IMAD.IADD R6, R249, 0x1, R250 ;  /* 0x00000001f9067824 */ /* 0x000fe400078e02fa */
[----:B------:R-:W-:Y:S01]  /*07d0*/  IMAD.IADD R250, R250, 0x1, R9 ;  /* 0x00000001fafa7824 */ /* 0x000fe200078e0209 */
[----:B------:R1:W-:Y:S01]  /*07e0*/  STL [R1+0x58], R2 ;  /* 0x0000580201007387 */ /* 0x0003e20000100800 */
[----:B------:R-:W-:-:S03]  /*07f0*/  IMAD.IADD R8, R12, 0x1, R4 ;  /* 0x000000010c087824 */ /* 0x000fc600078e0204 */
[----:B------:R2:W-:Y:S04]  /*0800*/  STL [R1+0xb0], R7 ;  /* 0x0000b00701007387 */ /* 0x0005e80000100800 */
[----:B------:R3:W-:Y:S04]  /*0810*/  STL [R1+0xac], R0 ;  /* 0x0000ac0001007387 */ /* 0x0007e80000100800 */
[----:B------:R-:W-:Y:S04]  /*0820*/  STL [R1+0xc4], R12 ;  /* 0x0000c40c01007387 */ /* 0x000fe80000100800 */
[----:B------:R4:W-:Y:S04]  /*0830*/  STL [R1], R6 ;  /* 0x0000000601007387 */ /* 0x0009e80000100800 */
[----:B------:R-:W-:Y:S04]  /*0840*/  STL [R1+0x8], R9 ;  /* 0x0000080901007387 */ /* 0x000fe80000100800 */
[----:B------:R5:W-:Y:S01]  /*0850*/  STL [R1+0xe0], R8 ;  /* 0x0000e00801007387 */ /* 0x000be20000100800 */
[----:B-1----:R-:W-:-:S02]  /*0860*/  SEL R2, R13, 0xffffffe0, !P3 ;  /* 0xffffffe00d027807 */ /* 0x002fc40005800000 */
[----:B--2---:R-:W-:-:S03]  /*0870*/  IADD3 R7, R12, -0x10, RZ ;  /* 0xfffffff00c077810 */ /* 0x004fc60007ffe0ff */
[----:B------:R-:W-:Y:S01]  /*0880*/  IMAD.IADD R252, R248, 0x1, R2 ;  /* 0x00000001f8fc7824 */ /* 0x000fe200078e0202 */
[----:B------:R-:W-:Y:S02]  /*0890*/  @P4 IADD3 R7, R12, 0x10, RZ ;  /* 0x000000100c074810 */ /* 0x000fe40007ffe0ff */
[----:B---3--:R-:W-:-:S05]  /*08a0*/  SEL R0, R10, 0xffffffc0, !P0 ;  /* 0xffffffc00a007807 */ /* 0x008fca0004000000 */
[----:B------:R-:W-:Y:S02]  /*08b0*/  IMAD.IADD R251, R248, 0x1, R0 ;  /* 0x00000001f8fb7824 */ /* 0x000fe400078e0200 */
[----:B----4-:R-:W-:-:S04]  /*08c0*/  IMAD.IADD R6, R12, 0x1, R5 ;  /* 0x000000010c067824 */ /* 0x010fc800078e0205 */
[----:B------:R-:W-:Y:S01]  /*08d0*/  IMAD.IADD R10, R6, 0x1, R4 ;  /* 0x00000001060a7824 */ /* 0x000fe200078e0204 */
[----:B------:R1:W-:Y:S01]  /*08e0*/  STL [R1+0xd0], R6 ;  /* 0x0000d00601007387 */ /* 0x0003e20000100800 */
[----:B-----5:R-:W-:-:S03]  /*08f0*/  IADD3 R8, R9, 0x800, RZ ;  /* 0x0000080009087810 */ /* 0x020fc60007ffe0ff */
[----:B------:R2:W-:Y:S04]  /*0900*/  STL [R1+0xdc], R10 ;  /* 0x0000dc0a01007387 */ /* 0x0005e80000100800 */
[----:B------:R-:W-:Y:S04]  /*0910*/  STL [R1+0xc8], R7 ;  /* 0x0000c80701007387 */ /* 0x000fe80000100800 */
[----:B------:R3:W-:Y:S01]  /*0920*/  STL [R1+0x44], R8 ;  /* 0x0000440801007387 */ /* 0x0007e20000100800 */
[C---:B-1----:R-:W-:Y:S02]  /*0930*/  IADD3 R6, R9.reuse, 0x1000, RZ ;  /* 0x0000100009067810 */ /* 0x042fe40007ffe0ff */
[----:B--2---:R-:W-:-:S03]  /*0940*/  IADD3 R10, R9, 0x1800, RZ ;  /* 0x00001800090a7810 */ /* 0x004fc60007ffe0ff */
[----:B------:R1:W-:Y:S04]  /*0950*/  STL [R1+0x40], R6 ;  /* 0x0000400601007387 */ /* 0x0003e80000100800 */
[----:B------:R2:W-:Y:S01]  /*0960*/  STL [R1+0x3c], R10 ;  /* 0x00003c0a01007387 */ /* 0x0005e20000100800 */
[----:B---3--:R-:W-:-:S05]  /*0970*/  IADD3 R8, R9, 0x2000, RZ ;  /* 0x0000200009087810 */ /* 0x008fca0007ffe0ff */
        /* <DEDUP_REMOVED lines=16> */
[----:B------:R-:W-:Y:S01]  /*0a80*/  STL [R1+0x18], R10 ;  /* 0x0000180a01007387 */ /* 0x000fe20000100800 */
[----:B---3--:R-:W-:-:S05]  /*0a90*/  IADD3 R8, R9, 0x6800, RZ ;  /* 0x0000680009087810 */ /* 0x008fca0007ffe0ff */
[----:B------:R2:W-:Y:S01]  /*0aa0*/  STL [R1+0x14], R8 ;  /* 0x0000140801007387 */ /* 0x0005e20000100800 */
[----:B-1----:R-:W-:-:S05]  /*0ab0*/  IADD3 R6, R9, 0x7000, RZ ;  /* 0x0000700009067810 */ /* 0x002fca0007ffe0ff */
[----:B------:R1:W-:Y:S01]  /*0ac0*/  STL [R1+0x10], R6 ;  /* 0x0000100601007387 */ /* 0x0003e20000100800 */
[----:B--2---:R-:W-:-:S05]  /*0ad0*/  IADD3 R8, R9, 0x7800, RZ ;  /* 0x0000780009087810 */ /* 0x004fca0007ffe0ff */
[----:B------:R-:W-:Y:S01]  /*0ae0*/  STL [R1+0xc], R8 ;  /* 0x00000c0801007387 */ /* 0x000fe20000100800 */
[--C-:B-1----:R-:W-:Y:S02]  /*0af0*/  IMAD.IADD R6, R5, 0x1, R7.reuse ;  /* 0x0000000105067824 */ /* 0x102fe400078e0207 */
[----:B------:R-:W-:Y:S02]  /*0b00*/  IMAD.IADD R7, R4, 0x1, R7 ;  /* 0x0000000104077824 */ /* 0x000fe400078e0207 */
[----:B------:R-:W-:Y:S02]  /*0b10*/  IMAD R5, R11, 0x800, R248 ;  /* 0x000008000b057824 */ /* 0x000fe400078e02f8 */
[----:B------:R-:W-:Y:S01]  /*0b20*/  IMAD.IADD R4, R6, 0x1, R4 ;  /* 0x0000000106047824 */ /* 0x000fe200078e0204 */
[----:B------:R1:W-:Y:S04]  /*0b30*/  STL [R1+0xd8], R7 ;  /* 0x0000d80701007387 */ /* 0x0003e80000100800 */
[----:B------:R-:W-:Y:S04]  /*0b40*/  STL [R1+0xcc], R6 ;  /* 0x0000cc0601007387 */ /* 0x000fe80000100800 */
[----:B------:R2:W-:Y:S01]  /*0b50*/  STL [R1+0x48], R3 ;  /* 0x0000480301007387 */ /* 0x0005e20000100800 */
[----:B-1----:R-:W-:-:S05]  /*0b60*/  IADD3 R7, R0, R248, R2 ;  /* 0x000000f800077210 */ /* 0x002fca0007ffe002 */
[----:B------:R1:W-:Y:S01]  /*0b70*/  STL [R1+0x4], R7 ;  /* 0x0000040701007387 */ /* 0x0003e20000100800 */
[----:B--2---:R-:W-:-:S03]  /*0b80*/  IMAD.IADD R3, R2, 0x1, R5 ;  /* 0x0000000102037824 */ /* 0x004fc600078e0205 */
[----:B------:R1:W-:Y:S01]  /*0b90*/  STL [R1+0xd4], R4 ;  /* 0x0000d40401007387 */ /* 0x0003e20000100800 */
[C---:B------:R-:W-:Y:S02]  /*0ba0*/  IMAD.IADD R2, R0.reuse, 0x1, R5 ;  /* 0x0000000100027824 */ /* 0x040fe400078e0205 */
[----:B------:R-:W-:Y:S01]  /*0bb0*/  IMAD.IADD R0, R0, 0x1, R3 ;  /* 0x0000000100007824 */ /* 0x000fe200078e0203 */
[----:B------:R1:W-:Y:S04]  /*0bc0*/  STL [R1+0x4c], R3 ;  /* 0x00004c0301007387 */ /* 0x0003e80000100800 */
[----:B------:R1:W-:Y:S04]  /*0bd0*/  STL [R1+0x54], R2 ;  /* 0x0000540201007387 */ /* 0x0003e80000100800 */
[----:B------:R1:W-:Y:S02]  /*0be0*/  STL [R1+0x50], R0 ;  /* 0x0000500001007387 */ /* 0x0003e40000100800 */
.L_x_511:
[----:B-1----:R-:W2:Y:S01]  /*0bf0*/  LDL R4, [R1+0xc0] ;  /* 0x0000c00001047983 */ /* 0x002ea20000100800 */
[----:B------:R-:W-:Y:S01]  /*0c00*/  IMAD.MOV.U32 R0, RZ, RZ, c[0x0][0x560] ;  /* 0x00015800ff007624 */ /* 0x000fe200078e00ff */
[----:B------:R-:W-:Y:S01]  /*0c10*/  YIELD ;  /* 0x0000000000007946 */ /* 0x000fe20003800000 */
[----:B------:R-:W-:Y:S03]  /*0c20*/  BSSY B0, `(.L_x_470) ;  /* 0x0000016000007945 */ /* 0x000fe60003800000 */
[----:B------:R-:W-:-:S13]  /*0c30*/  ISETP.NE.AND P0, PT, R0, 0x1, PT ;  /* 0x000000010000780c */ /* 0x000fda0003f05270 */
[----:B--2---:R-:W-:Y:S01]  /*0c40*/  @P0 IMAD.HI.U32 R0, R4, c[0x0][0x564], RZ ;  /* 0x0001590004000a27 */ /* 0x004fe200078e00ff */
[----:B------:R-:W-:-:S04]  /*0c50*/  MOV R3, R4 ;  /* 0x0000000400037202 */ /* 0x000fc80000000f00 */
[----:B------:R-:W-:-:S04]  /*0c60*/  @P0 SHF.R.U32.HI R3, RZ, c[0x0][0x568], R0 ;  /* 0x00015a00ff030a19 */ /* 0x000fc80000011600 */
[----:B------:R-:W-:Y:S01]  /*0c70*/  ISETP.GE.AND P0, PT, R3, c[0x0][0x578], PT ;  /* 0x00015e0003007a0c */ /* 0x000fe20003f06270 */
[----:B------:R-:W-:-:S04]  /*0c80*/  IMAD.MOV R2, RZ, RZ, -R3 ;  /* 0x000000ffff027224 */ /* 0x000fc800078e0a03 */
[----:B------:R-:W-:-:S08]  /*0c90*/  IMAD R2, R2, c[0x0][0x560], R4 ;  /* 0x0001580002027a24 */ /* 0x000fd000078e0204 */
[----:B------:R-:W-:Y:S05]  /*0ca0*/  @!P0 BRA `(.L_x_471) ;  /* 0x0000007000008947 */ /* 0x000fea0003800000 */
[----:B------:R-:W-:-:S04]  /*0cb0*/  MOV R0, c[0x0][0x56c] ;  /* 0x00015b0000007a02 */ /* 0x000fc80000000f00 */
[----:B------:R-:W-:Y:S02]  /*0cc0*/  ISETP.NE.AND P0, PT, R0, 0x1, PT ;  /* 0x000000010000780c */ /* 0x000fe40003f05270 */
[----:B------:R-:W-:-:S11]  /*0cd0*/  MOV R0, R2 ;  /* 0x0000000200007202 */ /* 0x000fd60000000f00 */
[----:B------:R-:W-:-:S05]  /*0ce0*/  @P0 IMAD.HI.U32 R4, R2, c[0x0][0x570], RZ ;  /* 0x00015c0002040a27 */ /* 0x000fca00078e00ff */
[----:B------:R-:W-:-:S05]  /*0cf0*/  @P0 SHF.R.U32.HI R0, RZ, c[0x0][0x574], R4 ;  /* 0x00015d00ff000a19 */ /* 0x000fca0000011604 */
[----:B------:R-:W-:Y:S01]  /*0d00*/  IMAD R4, R0, c[0x0][0x56c], RZ ;  /* 0x00015b0000047a24 */ /* 0x000fe200078e02ff */
[----:B------:R-:W-:Y:S05]  /*0d10*/  BRA `(.L_x_472) ;  /* 0x0000006000007947 */ /* 0x000fea0003800000 */
.L_x_471:
[----:B------:R-:W-:-:S04]  /*0d20*/  MOV R0, c[0x0][0x554] ;  /* 0x0001550000007a02 */ /* 0x000fc80000000f00 */
[----:B------:R-:W-:Y:S02]  /*0d30*/  ISETP.NE.AND P0, PT, R0, 0x1, PT ;  /* 0x000000010000780c */ /* 0x000fe40003f05270 */
[----:B------:R-:W-:-:S11]  /*0d40*/  MOV R0, R2 ;  /* 0x0000000200007202 */ /* 0x000fd60000000f00 */
[----:B------:R-:W-:-:S05]  /*0d50*/  @P0 IMAD.HI.U32 R4, R2, c[0x0][0x558], RZ ;  /* 0x0001560002040a27 */ /* 0x000fca00078e00ff */
[----:B------:R-:W-:-:S05]  /*0d60*/  @P0 SHF.R.U32.HI R0, RZ, c[0x0][0x55c], R4 ;  /* 0x00015700ff000a19 */ /* 0x000fca0000011604 */
[----:B------:R-:W-:Y:S02]  /*0d70*/  IMAD R4, R0, c[0x0][0x554], RZ ;  /* 0x0001550000047a24 */ /* 0x000fe400078e02ff */
.L_x_472:
[----:B------:R-:W-:Y:S05]  /*0d80*/  BSYNC B0 ;  /* 0x0000000000007941 */ /* 0x000fea0003800000 */
.L_x_470:
[----:B------:R-:W2:Y:S01]  /*0d90*/  LDL.LU R6, [R1+0xe4] ;  /* 0x0000e40001067983 */ /* 0x000ea20000300800 */
[----:B------:R-:W-:Y:S01]  /*0da0*/  IMAD.MOV.U32 R87, RZ, RZ, c[0x0][0x2c4] ;  /* 0x0000b100ff577624 */ /* 0x000fe200078e00ff */
[----:B------:R-:W-:Y:S01]  /*0db0*/  LOP3.LUT R0, RZ, R0, RZ, 0x33, !PT ;  /* 0x00000000ff007212 */ /* 0x000fe200078e33ff */
[----:B------:R-:W-:Y:S01]  /*0dc0*/  IMAD.MOV.U32 R5, RZ, RZ, c[0x0][0x548] ;  /* 0x00015200ff057624 */ /* 0x000fe200078e00ff */
[----:B------:R-:W-:Y:S01]  /*0dd0*/  ULDC UR5, c[0x0][0x1d0] ;  /* 0x0000740000057ab9 */ /* 0x000fe20000000800 */
[----:B------:R-:W-:Y:S01]  /*0de0*/  IMAD.IADD R2, R2, 0x1, -R4 ;  /* 0x0000000102027824 */ /* 0x000fe200078e0a04 */
[----:B------:R-:W-:Y:S01]  /*0df0*/  IADD3 R0, R0, c[0x0][0x53c], RZ ;  /* 0x00014f0000007a10 */ /* 0x000fe20007ffe0ff */
[----:B------:R-:W-:Y:S01]  /*0e00*/  UIADD3 UR5, UR5, 0x3f, URZ ;  /* 0x0000003f05057890 */ /* 0x000fe2000fffe03f */
[----:B------:R-:W-:Y:S01]  /*0e10*/  ISETP.NE.AND P1, PT, R87, 0x1, PT ;  /* 0x000000015700780c */ /* 0x000fe20003f25270 */
[----:B------:R-:W-:Y:S01]  /*0e20*/  IMAD R2, R3, c[0x0][0x554], R2 ;  /* 0x0001550003027a24 */ /* 0x000fe200078e0202 */
[----:B------:R-:W-:Y:S01]  /*0e30*/  ISETP.NE.AND P0, PT, R5, 0x1, PT ;  /* 0x000000010500780c */ /* 0x000fe20003f05270 */
[----:B------:R-:W-:Y:S01]  /*0e40*/  IMAD.MOV.U32 R5, RZ, RZ, 0x40 ;  /* 0x00000040ff057424 */ /* 0x000fe200078e00ff */
[----:B------:R-:W-:Y:S01]  /*0e50*/  SHF.L.U32 R55, R0, 0x7, RZ ;  /* 0x0000000700377819 */ /* 0x000fe200000006ff */
[----:B------:R-:W-:Y:S01]  /*0e60*/  USHF.R.S32.HI UR4, URZ, 0x1f, UR5 ;  /* 0x0000001f3f047899 */ /* 0x000fe20008011405 */
[----:B------:R-:W-:Y:S01]  /*0e70*/  MOV R52, R2 ;  /* 0x0000000200347202 */ /* 0x000fe20000000f00 */
[----:B------:R-:W-:Y:S01]  /*0e80*/  CS2R R130, SRZ ;  /* 0x0000000000827805 */ /* 0x000fe2000001ff00 */
[----:B------:R-:W-:Y:S01]  /*0e90*/  IADD3 R0, R55, 0x7f, RZ ;  /* 0x0000007f37007810 */ /* 0x000fe20007ffe0ff */
[----:B------:R-:W-:Y:S01]  /*0ea0*/  ULEA.HI UR4, UR4, UR5, URZ, 0x6 ;  /* 0x0000000504047291 */ /* 0x000fe2000f8f303f */
[----:B------:R-:W-:Y:S01]  /*0eb0*/  STL [R1+0xa0], R55 ;  /* 0x0000a03701007387 */ /* 0x000fe20000100800 */
[----:B------:R-:W-:Y:S01]  /*0ec0*/  CS2R R128, SRZ ;  /* 0x0000000000807805 */ /* 0x000fe2000001ff00 */
[----:B------:R-:W-:Y:S01]  /*0ed0*/  CS2R R126, SRZ ;  /* 0x00000000007e7805 */ /* 0x000fe2000001ff00 */
[----:B------:R-:W-:Y:S01]  /*0ee0*/  @P1 IMAD.HI.U32 R3, R0, c[0x0][0x2c8], RZ ;  /* 0x0000b20000031a27 */ /* 0x000fe200078e00ff */
[----:B------:R-:W-:Y:S01]  /*0ef0*/  USHF.R.S32.HI UR4, URZ, 0x6, UR4 ;  /* 0x000000063f047899 */ /* 0x000fe20008011404 */
[----:B------:R-:W-:Y:S01]  /*0f00*/  CS2R R124, SRZ ;  /* 0x00000000007c7805 */ /* 0x000fe2000001ff00 */
[----:B------:R-:W-:Y:S01]  /*0f10*/  CS2R R120, SRZ ;  /* 0x0000000000787805 */ /* 0x000fe2000001ff00 */
[----:B------:R-:W-:Y:S01]  /*0f20*/  @P0 IMAD.HI.U32 R4, R2, c[0x0][0x54c], RZ ;  /* 0x0001530002040a27 */ /* 0x000fe200078e00ff */
[----:B------:R-:W-:Y:S01]  /*0f30*/  @P1 SHF.R.U32.HI R0, RZ, c[0x0][0x2cc], R3 ;  /* 0x0000b300ff001a19 */ /* 0x000fe20000011603 */
[----:B------:R-:W-:Y:S01]  /*0f40*/  CS2R R116, SRZ ;  /* 0x0000000000747805 */ /* 0x000fe2000001ff00 */
[----:B------:R-:W-:Y:S01]  /*0f50*/  IADD3 R3, R5, -c[0x0][0x168], RZ ;  /* 0x80005a0005037a10 */ /* 0x000fe20007ffe0ff */
[----:B------:R-:W-:Y:S01]  /*0f60*/  IMAD.MOV.U32 R122, RZ, RZ, RZ ;  /* 0x000000ffff7a7224 */ /* 0x000fe200078e00ff */
[----:B------:R-:W-:Y:S01]  /*0f70*/  @P0 SHF.R.U32.HI R52, RZ, c[0x0][0x550], R4 ;  /* 0x00015400ff340a19 */ /* 0x000fe20000011604 */
[----:B------:R-:W-:Y:S01]  /*0f80*/  CS2R R8, SRZ ;  /* 0x0000000000087805 */ /* 0x000fe2000001ff00 */
[----:B------:R-:W-:Y:S01]  /*0f90*/  IADD3 R0, R0, c[0x0][0x1d0], R3 ;  /* 0x0000740000007a10 */ /* 0x000fe20007ffe003 */
[----:B------:R-:W-:Y:S01]  /*0fa0*/  IMAD.MOV.U32 R114, RZ, RZ, RZ ;  /* 0x000000ffff727224 */ /* 0x000fe200078e00ff */
[----:B------:R-:W-:Y:S01]  /*0fb0*/  MOV R118, RZ ;  /* 0x000000ff00767202 */ /* 0x000fe20000000f00 */
[----:B------:R-:W-:Y:S01]  /*0fc0*/  IMAD.MOV R3, RZ, RZ, -R52 ;  /* 0x000000ffff037224 */ /* 0x000fe200078e0a34 */
[----:B------:R-:W-:Y:S01]  /*0fd0*/  SHF.R.S32.HI R4, RZ, 0x1f, R0 ;  /* 0x0000001fff047819 */ /* 0x000fe20000011400 */
[----:B------:R-:W-:Y:S01]  /*0fe0*/  CS2R R112, SRZ ;  /* 0x0000000000707805 */ /* 0x000fe2000001ff00 */
[----:B------:R-:W-:Y:S01]  /*0ff0*/  CS2R R10, SRZ ;  /* 0x00000000000a7805 */ /* 0x000fe2000001ff00 */
[----:B------:R-:W-:Y:S01]  /*1000*/  IMAD R54, R3, c[0x0][0x548], R2 ;  /* 0x0001520003367a24 */ /* 0x000fe200078e0202 */
[----:B------:R-:W-:Y:S01]  /*1010*/  LEA.HI R2, R4, R0, RZ, 0x6 ;  /* 0x0000000004027211 */ /* 0x000fe200078f30ff */
[----:B------:R-:W-:Y:S01]  /*1020*/  IMAD.MOV.U32 R110, RZ, RZ, RZ ;  /* 0x000000ffff6e7224 */ /* 0x000fe200078e00ff */
[----:B------:R-:W-:Y:S01]  /*1030*/  PRMT R0, RZ, 0x7610, R0 ;  /* 0x00007610ff007816 */ /* 0x000fe20000000000 */
[----:B------:R-:W-:Y:S01]  /*1040*/  CS2R R4, SRZ ;  /* 0x0000000000047805 */ /* 0x000fe2000001ff00 */
[----:B------:R-:W-:Y:S01]  /*1050*/  SHF.R.S32.HI R2, RZ, 0x6, R2 ;  /* 0x00000006ff027819 */ /* 0x000fe20000011402 */
[----:B------:R-:W-:Y:S01]  /*1060*/  CS2R R108, SRZ ;  /* 0x00000000006c7805 */ /* 0x000fe2000001ff00 */
[----:B------:R-:W-:Y:S01]  /*1070*/  CS2R R12, SRZ ;  /* 0x00000000000c7805 */ /* 0x000fe2000001ff00 */
[----:B------:R-:W-:Y:S01]  /*1080*/  MOV R106, RZ ;  /* 0x000000ff006a7202 */ /* 0x000fe20000000f00 */
[----:B------:R-:W-:Y:S01]  /*1090*/  CS2R R104, SRZ ;  /* 0x0000000000687805 */ /* 0x000fe2000001ff00 */
[----:B------:R-:W-:Y:S01]  /*10a0*/  IMNMX R48, R2, UR4, PT ;  /* 0x0000000402307c17 */ /* 0x000fe2000b800200 */
[----:B------:R-:W-:Y:S01]  /*10b0*/  CS2R R14, SRZ ;  /* 0x00000000000e7805 */ /* 0x000fe2000001ff00 */
[----:B------:R-:W-:Y:S01]  /*10c0*/  IMAD.MOV.U32 R102, RZ, RZ, RZ ;  /* 0x000000ffff667224 */ /* 0x000fe200078e00ff */
[----:B------:R-:W-:Y:S01]  /*10d0*/  CS2R R100, SRZ ;  /* 0x0000000000647805 */ /* 0x000fe2000001ff00 */
[----:B------:R-:W-:Y:S01]  /*10e0*/  ISETP.GE.AND P0, PT, R48, 0x1, PT ;  /* 0x000000013000780c */ /* 0x000fe20003f06270 */
        /* <DEDUP_REMOVED lines=10> */
[----:B------:R-:W-:Y:S01]  /*1190*/  IMAD.MOV.U32 R86, RZ, RZ, RZ ;  /* 0x000000ffff567224 */ /* 0x000fe200078e00ff */
[----:B------:R-:W-:Y:S01]  /*11a0*/  CS2R R24, SRZ ;  /* 0x0000000000187805 */ /* 0x000fe2000001ff00 */
[----:B------:R-:W-:Y:S01]  /*11b0*/  MOV R84, RZ ;  /* 0x000000ff00547202 */ /* 0x000fe20000000f00 */
[----:B------:R-:W-:Y:S01]  /*11c0*/  IMAD.MOV.U32 R82, RZ, RZ, RZ ;  /* 0x000000ffff527224 */ /* 0x000fe200078e00ff */
[----:B------:R-:W-:Y:S01]  /*11d0*/  CS2R R26, SRZ ;  /* 0x00000000001a7805 */ /* 0x000fe2000001ff00 */
[----:B------:R-:W-:Y:S01]  /*11e0*/  IMAD.MOV.U32 R80, RZ, RZ, RZ ;  /* 0x000000ffff507224 */ /* 0x000fe200078e00ff */
[----:B------:R-:W-:Y:S01]  /*11f0*/  MOV R78, RZ ;  /* 0x000000ff004e7202 */ /* 0x000fe20000000f00 */
[----:B------:R-:W-:Y:S01]  /*1200*/  CS2R R28, SRZ ;  /* 0x00000000001c7805 */ /* 0x000fe2000001ff00 */
[----:B------:R-:W-:Y:S01]  /*1210*/  IMAD.MOV.U32 R76, RZ, RZ, RZ ;  /* 0x000000ffff4c7224 */ /* 0x000fe200078e00ff */
[----:B------:R-:W-:Y:S01]  /*1220*/  CS2R R30, SRZ ;  /* 0x00000000001e7805 */ /* 0x000fe2000001ff00 */
[----:B------:R-:W-:Y:S01]  /*1230*/  IMAD.MOV.U32 R74, RZ, RZ, RZ ;  /* 0x000000ffff4a7224 */ /* 0x000fe200078e00ff */
[----:B------:R-:W-:Y:S01]  /*1240*/  MOV R72, RZ ;  /* 0x000000ff00487202 */ /* 0x000fe20000000f00 */
[----:B------:R-:W-:Y:S01]  /*1250*/  IMAD.MOV.U32 R70, RZ, RZ, RZ ;  /* 0x000000ffff467224 */ /* 0x000fe200078e00ff */
        /* <DEDUP_REMOVED lines=15> */
[----:B------:R-:W-:Y:S01]  /*1350*/  IMAD.MOV.U32 R166, RZ, RZ, RZ ;  /* 0x000000ffffa67224 */ /* 0x000fe200078e00ff */
[----:B------:R-:W-:Y:S01]  /*1360*/  CS2R R162, SRZ ;  /* 0x0000000000a27805 */ /* 0x000fe2000001ff00 */
[----:B------:R-:W-:Y:S01]  /*1370*/  CS2R R160, SRZ ;  /* 0x0000000000a07805 */ /* 0x000fe2000001ff00 */
[----:B------:R-:W-:Y:S01]  /*1380*/  MOV R53, RZ ;  /* 0x000000ff00357202 */ /* 0x000fe20000000f00 */
[----:B------:R-:W-:Y:S01]  /*1390*/  IMAD.MOV.U32 R158, RZ, RZ, RZ ;  /* 0x000000ffff9e7224 */ /* 0x000fe200078e00ff */
        /* <DEDUP_REMOVED lines=14> */
[----:B------:R-:W-:-:S02]  /*1480*/  MOV R174, RZ ;  /* 0x000000ff00ae7202 */ /* 0x000fc40000000f00 */
[----:B--2---:R-:W-:-:S04]  /*1490*/  LOP3.LUT R6, R6, 0xffffffef, RZ, 0xc0, !PT ;  /* 0xffffffef06067812 */ /* 0x004fc800078ec0ff */
[----:B------:R-:W-:-:S05]  /*14a0*/  @P1 LOP3.LUT R6, R6, 0x10, RZ, 0xfc, !PT ;  /* 0x0000001006061812 */ /* 0x000fca00078efcff */
[----:B------:R1:W-:Y:S04]  /*14b0*/  STL [R1+0xe4], R6 ;  /* 0x0000e40601007387 */ /* 0x0003e80000100800 */
[----:B------:R2:W-:Y:S04]  /*14c0*/  STL [R1+0xa8], R52 ;  /* 0x0000a83401007387 */ /* 0x0005e80000100800 */
[----:B------:R2:W-:Y:S01]  /*14d0*/  STL [R1+0xa4], R54 ;  /* 0x0000a43601007387 */ /* 0x0005e20000100800 */
[----:B-1----:R-:W-:Y:S01]  /*14e0*/  CS2R R6, SRZ ;  /* 0x0000000000067805 */ /* 0x002fe2000001ff00 */
[----:B------:R-:W-:Y:S05]  /*14f0*/  @!P0 BRA `(.L_x_473) ;  /* 0x0000d17000008947 */ /* 0x000fea0003800000 */
[----:B------:R-:W-:Y:S01]  /*1500*/  ISETP.NE.U32.AND P0, PT, RZ, c[0x0][0x340], PT ;  /* 0x0000d000ff007a0c */ /* 0x000fe20003f05070 */
[----:B------:R-:W3:Y:S03]  /*1510*/  LDL.64 R50, [R1+0x90] ;  /* 0x0000900001327983 */ /* 0x000ee60000100a00 */
[----:B------:R-:W-:Y:S01]  /*1520*/  ISETP.NE.AND.EX P0, PT, RZ, c[0x0][0x344], PT, P0 ;  /* 0x0000d100ff007a0c */ /* 0x000fe20003f05300 */
[----:B------:R-:W4:Y:S04]  /*1530*/  LDL R47, [R1+0x9c] ;  /* 0x00009c00012f7983 */ /* 0x000f280000100800 */
[----:B------:R-:W5:Y:S04]  /*1540*/  LDL R31, [R1+0x88] ;  /* 0x00008800011f7983 */ /* 0x000f680000100800 */
[----:B--2---:R-:W2:Y:S04]  /*1550*/  LDL R30, [R1+0x98] ;  /* 0x00009800011e7983 */ /* 0x004ea80000100800 */
[----:B------:R-:W-:Y:S01]  /*1560*/  @P0 MOV R2, 0x4 ;  /* 0x0000000400020802 */ /* 0x000fe20000000f00 */
[----:B------:R-:W1:Y:S04]  /*1570*/  S2R R56, SR_TID.X ;  /* 0x0000000000387919 */ /* 0x000e680000002100 */
[----:B------:R-:W-:-:S05]  /*1580*/  @P0 IMAD.WIDE R2, R52, R2, c[0x0][0x340] ;  /* 0x0000d00034020625 */ /* 0x000fca00078e0202 */
[----:B------:R3:W2:Y:S01]  /*1590*/  @P0 LDG.E R9, [R2.64] ;  /* 0x0000000602090981 */ /* 0x0006a2000c1e1900 */
[----:B-1----:R-:W-:-:S04]  /*15a0*/  SHF.R.S32.HI R46, RZ, 0x1f, R56 ;  /* 0x0000001fff2e7819 */ /* 0x002fc80000011438 */
[----:B------:R-:W-:-:S04]  /*15b0*/  LEA.HI R46, R46, R56, RZ, 0x3 ;  /* 0x000000382e2e7211 */ /* 0x000fc800078f18ff */
[----:B------:R-:W-:-:S04]  /*15c0*/  SHF.R.S32.HI R46, RZ, 0x3, R46 ;  /* 0x00000003ff2e7819 */ /* 0x000fc8000001142e */
[----:B------:R-:W-:-:S05]  /*15d0*/  SHF.R.S32.HI R6, RZ, 0x1f, R46 ;  /* 0x0000001fff067819 */ /* 0x000fca000001142e */
[C---:B------:R-:W-:Y:S02]  /*15e0*/  IMAD R0, R6.reuse, c[0x0][0x1e0], RZ ;  /* 0x0000780006007a24 */ /* 0x040fe400078e02ff */
[----:B------:R-:W-:Y:S02]  /*15f0*/  IMAD R6, R6, c[0x0][0x208], RZ ;  /* 0x0000820006067a24 */ /* 0x000fe400078e02ff */
[----:B------:R-:W-:Y:S01]  /*1600*/  IMAD R0, R46, c[0x0][0x1e4], R0 ;  /* 0x000079002e007a24 */ /* 0x000fe200078e0200 */
[----:B------:R-:W-:-:S05]  /*1610*/  SHF.R.S32.HI R13, RZ, 0x1f, R54 ;  /* 0x0000001fff0d7819 */ /* 0x000fca0000011436 */
[----:B------:R-:W-:-:S04]  /*1620*/  IMAD R8, R13, c[0x0][0x210], RZ ;  /* 0x000084000d087a24 */ /* 0x000fc800078e02ff */
[----:B------:R-:W-:Y:S01]  /*1630*/  IMAD R8, R54, c[0x0][0x214], R8 ;  /* 0x0000850036087a24 */ /* 0x000fe200078e0208 */
[----:B------:R-:W-:Y:S01]  /*1640*/  WARPSYNC 0xffffffff ;  /* 0xffffffff00007948 */ /* 0x000fe20003800000 */
[----:B---3--:R-:W-:-:S04]  /*1650*/  IMAD.WIDE.U32 R4, R46, c[0x0][0x1e0], R50 ;  /* 0x000078002e047a25 */ /* 0x008fc800078e0032 */
[----:B------:R-:W-:Y:S01]  /*1660*/  IMAD.WIDE.U32 R2, R46, c[0x0][0x208], R50 ;  /* 0x000082002e027a25 */ /* 0x000fe200078e0032 */
[----:B------:R-:W-:-:S03]  /*1670*/  IADD3 R5, R5, R0, RZ ;  /* 0x0000000005057210 */ /* 0x000fc60007ffe0ff */
[----:B------:R-:W-:Y:S02]  /*1680*/  IMAD R0, R46, c[0x0][0x20c], R6 ;  /* 0x000083002e007a24 */ /* 0x000fe400078e0206 */
[----:B------:R-:W-:Y:S02]  /*1690*/  IMAD R6, R13, c[0x0][0x1e8], RZ ;  /* 0x00007a000d067a24 */ /* 0x000fe400078e02ff */
[----:B------:R-:W-:Y:S02]  /*16a0*/  IMAD.IADD R3, R3, 0x1, R0 ;  /* 0x0000000103037824 */ /* 0x000fe400078e0200 */
[C---:B------:R-:W-:Y:S02]  /*16b0*/  IMAD R6, R54.reuse, c[0x0][0x1ec], R6 ;  /* 0x00007b0036067a24 */ /* 0x040fe400078e0206 */
[----:B------:R-:W-:Y:S01]  /*16c0*/  IMAD.WIDE.U32 R4, R54, c[0x0][0x1e8], R4 ;  /* 0x00007a0036047a25 */ /* 0x000fe200078e0004 */
[----:B----4-:R-:W-:-:S03]  /*16d0*/  ISETP.GE.AND P5, PT, R47, c[0x0][0x1d4], PT ;  /* 0x000075002f007a0c */ /* 0x010fc60003fa6270 */
[----:B------:R-:W-:Y:S01]  /*16e0*/  IMAD.WIDE.U32 R2, R54, c[0x0][0x210], R2 ;  /* 0x0000840036027a25 */ /* 0x000fe200078e0002 */
[----:B------:R-:W-:-:S03]  /*16f0*/  ISETP.GE.AND P6, PT, R50, c[0x0][0x1d4], PT ;  /* 0x0000750032007a0c */ /* 0x000fc60003fc6270 */
[----:B------:R-:W-:Y:S01]  /*1700*/  IMAD.IADD R7, R5, 0x1, R6 ;  /* 0x0000000105077824 */ /* 0x000fe200078e0206 */
[----:B------:R-:W-:Y:S01]  /*1710*/  SEL R0, RZ, 0xffffffff, P5 ;  /* 0xffffffffff007807 */ /* 0x000fe20002800000 */
[----:B------:R-:W-:Y:S01]  /*1720*/  IMAD.IADD R5, R3, 0x1, R8 ;  /* 0x0000000103057824 */ /* 0x000fe200078e0208 */
[----:B------:R-:W-:Y:S02]  /*1730*/  SHF.R.S32.HI R8, RZ, 0x1f, R52 ;  /* 0x0000001fff087819 */ /* 0x000fe40000011434 */
[----:B------:R-:W-:Y:S02]  /*1740*/  SEL R10, RZ, 0x1, P6 ;  /* 0x00000001ff0a7807 */ /* 0x000fe40003000000 */
[----:B------:R-:W-:Y:S02]  /*1750*/  SHF.L.U32 R0, R0, 0x1, RZ ;  /* 0x0000000100007819 */ /* 0x000fe400000006ff */
[----:B--2---:R-:W-:Y:S01]  /*1760*/  @P0 SHF.R.S32.HI R3, RZ, 0x1f, R9 ;  /* 0x0000001fff030819 */ /* 0x004fe20000011409 */
[----:B------:R-:W-:Y:S01]  /*1770*/  @!P0 IMAD.MOV.U32 R3, RZ, RZ, R8 ;  /* 0x000000ffff038224 */ /* 0x000fe200078e0008 */
[----:B------:R-:W-:-:S02]  /*1780*/  MOV R6, R4 ;  /* 0x0000000400067202 */ /* 0x000fc40000000f00 */
[----:B------:R-:W-:Y:S01]  /*1790*/  MOV R4, R2 ;  /* 0x0000000200047202 */ /* 0x000fe20000000f00 */
[----:B------:R-:W-:Y:S01]  /*17a0*/  @P0 IMAD.MOV.U32 R2, RZ, RZ, R9 ;  /* 0x000000ffff020224 */ /* 0x000fe200078e0009 */
[----:B------:R-:W-:Y:S01]  /*17b0*/  LOP3.LUT R12, R0, 0x2, R10, 0xe2, !PT ;  /* 0x00000002000c7812 */ /* 0x000fe200078ee20a */
[C---:B------:R-:W-:Y:S01]  /*17c0*/  IMAD R0, R3.reuse, c[0x0][0x1f0], RZ ;  /* 0x00007c0003007a24 */ /* 0x040fe200078e02ff */
[----:B------:R-:W-:Y:S01]  /*17d0*/  @!P0 MOV R2, R52 ;  /* 0x0000003400028202 */ /* 0x000fe20000000f00 */
[----:B------:R-:W-:-:S04]  /*17e0*/  IMAD R3, R3, c[0x0][0x218], RZ ;  /* 0x0000860003037a24 */ /* 0x000fc800078e02ff */
[----:B------:R-:W-:-:S04]  /*17f0*/  IMAD.WIDE.U32 R90, R2, c[0x0][0x1f0], R6 ;  /* 0x00007c00025a7a25 */ /* 0x000fc800078e0006 */
[C---:B------:R-:W-:Y:S02]  /*1800*/  IMAD R0, R2.reuse, c[0x0][0x1f4], R0 ;  /* 0x00007d0002007a24 */ /* 0x040fe400078e0200 */
[----:B------:R-:W-:-:S04]  /*1810*/  IMAD.WIDE.U32 R28, R2, c[0x0][0x218], R4 ;  /* 0x00008600021c7a25 */ /* 0x000fc800078e0004 */
[----:B------:R-:W-:Y:S01]  /*1820*/  IMAD R2, R2, c[0x0][0x21c], R3 ;  /* 0x0000870002027a24 */ /* 0x000fe200078e0203 */
[----:B------:R-:W-:Y:S01]  /*1830*/  IADD3 R88, R91, R0, RZ ;  /* 0x000000005b587210 */ /* 0x000fe20007ffe0ff */
[----:B------:R1:W-:Y:S02]  /*1840*/  STL.64 [R1+0x68], R90 ;  /* 0x0000685a01007387 */ /* 0x0003e40000100a00 */
[----:B------:R-:W-:Y:S02]  /*1850*/  IMAD.IADD R27, R29, 0x1, R2 ;  /* 0x000000011d1b7824 */ /* 0x000fe400078e0202 */
[----:B------:R1:W-:Y:S04]  /*1860*/  STL.64 [R1+0x70], R28 ;  /* 0x0000701c01007387 */ /* 0x0003e80000100a00 */
[----:B------:R1:W-:Y:S04]  /*1870*/  STL [R1+0x64], R88 ;  /* 0x0000645801007387 */ /* 0x0003e80000100800 */
[----:B------:R1:W-:Y:S01]  /*1880*/  STL [R1+0x78], R27 ;  /* 0x0000781b01007387 */ /* 0x0003e20000100800 */
[----:B------:R-:W-:-:S02]  /*1890*/  ISETP.GE.AND P4, PT, R30, c[0x0][0x1d4], PT ;  /* 0x000075001e007a0c */ /* 0x000fc40003f86270 */
[----:B-----5:R-:W-:Y:S02]  /*18a0*/  ISETP.GE.AND P3, PT, R31, c[0x0][0x1d4], PT ;  /* 0x000075001f007a0c */ /* 0x020fe40003f66270 */
[----:B------:R-:W-:Y:S02]  /*18b0*/  SEL R11, RZ, 0x4, P4 ;  /* 0x00000004ff0b7807 */ /* 0x000fe40002000000 */
[----:B------:R-:W-:-:S04]  /*18c0*/  SEL R10, RZ, 0x8, P3 ;  /* 0x00000008ff0a7807 */ /* 0x000fc80001800000 */
[----:B------:R-:W-:Y:S02]  /*18d0*/  LOP3.LUT R22, R10, R12, R11, 0xfe, !PT ;  /* 0x0000000c0a167212 */ /* 0x000fe400078efe0b */
[----:B------:R-:W2:Y:S01]  /*18e0*/  LDL R14, [R1+0xe8] ;  /* 0x0000e800010e7983 */ /* 0x000ea20000100800 */
[----:B------:R-:W-:Y:S01]  /*18f0*/  IMAD.MOV.U32 R135, RZ, RZ, R55 ;  /* 0x000000ffff877224 */ /* 0x000fe200078e0037 */
[----:B------:R-:W-:Y:S01]  /*1900*/  P2R R24, PR, RZ, 0x20 ;  /* 0x00000020ff187803 */ /* 0x000fe20000000000 */
[----:B------:R-:W-:Y:S01]  /*1910*/  IMAD R5, R13, c[0x0][0x1b8], RZ ;  /* 0x00006e000d057a24 */ /* 0x000fe200078e02ff */
[----:B------:R-:W3:Y:S01]  /*1920*/  LDL R34, [R1+0xbc] ;  /* 0x0000bc0001227983 */ /* 0x000ee20000100800 */
[C---:B------:R-:W-:Y:S01]  /*1930*/  IMAD.WIDE.U32 R2, R54.reuse, c[0x0][0x1b8], RZ ;  /* 0x00006e0036027a25 */ /* 0x040fe200078e00ff */
[----:B------:R-:W-:Y:S02]  /*1940*/  P2R R25, PR, RZ, 0x8 ;  /* 0x00000008ff197803 */ /* 0x000fe40000000000 */
[----:B------:R-:W4:Y:S01]  /*1950*/  LDL R33, [R1+0xb8] ;  /* 0x0000b80001217983 */ /* 0x000f220000100800 */
[----:B------:R-:W-:Y:S01]  /*1960*/  IMAD R5, R54, c[0x0][0x1bc], R5 ;  /* 0x00006f0036057a24 */ /* 0x000fe200078e0205 */
[----:B------:R-:W-:-:S02]  /*1970*/  P2R R23, PR, RZ, 0x10 ;  /* 0x00000010ff177803 */ /* 0x000fc40000000000 */
[----:B------:R-:W5:Y:S04]  /*1980*/  LDL R32, [R1+0xb4] ;  /* 0x0000b40001207983 */ /* 0x000f680000100800 */
[----:B------:R-:W3:Y:S01]  /*1990*/  LDL R86, [R1+0x58] ;  /* 0x0000580001567983 */ /* 0x000ee20000100800 */
[----:B------:R-:W-:Y:S02]  /*19a0*/  IMAD R8, R8, c[0x0][0x1c0], RZ ;  /* 0x0000700008087a24 */ /* 0x000fe400078e02ff */
[----:B------:R-:W-:Y:S01]  /*19b0*/  IMAD.IADD R3, R3, 0x1, R5 ;  /* 0x0000000103037824 */ /* 0x000fe200078e0205 */
[----:B------:R-:W3:Y:S01]  /*19c0*/  LDL R80, [R1+0x2c] ;  /* 0x00002c0001507983 */ /* 0x000ee20000100800 */
[C---:B------:R-:W-:Y:S02]  /*19d0*/  IMAD R8, R52.reuse, c[0x0][0x1c4], R8 ;  /* 0x0000710034087a24 */ /* 0x040fe400078e0208 */
[----:B------:R-:W-:Y:S01]  /*19e0*/  IMAD.WIDE.U32 R2, R52, c[0x0][0x1c0], R2 ;  /* 0x0000700034027a25 */ /* 0x000fe200078e0002 */
[----:B------:R-:W3:Y:S03]  /*19f0*/  LDL R83, [R1+0x38] ;  /* 0x0000380001537983 */ /* 0x000ee60000100800 */
[----:B------:R-:W-:Y:S01]  /*1a00*/  IMAD.IADD R3, R3, 0x1, R8 ;  /* 0x0000000103037824 */ /* 0x000fe200078e0208 */
[----:B------:R-:W3:Y:S01]  /*1a10*/  LDL R82, [R1+0x34] ;  /* 0x0000340001527983 */ /* 0x000ee20000100800 */
[----:B------:R-:W-:-:S02]  /*1a20*/  IMAD R26, R87, c[0x0][0x168], RZ ;  /* 0x00005a00571a7a24 */ /* 0x000fc400078e02ff */
[--C-:B------:R-:W-:Y:S01]  /*1a30*/  IMAD.IADD R7, R46, 0x1, R135.reuse ;  /* 0x000000012e077824 */ /* 0x100fe200078e0287 */
[----:B------:R-:W-:Y:S01]  /*1a40*/  ISETP.GE.AND P5, PT, R50, c[0x0][0x198], PT ;  /* 0x0000660032007a0c */ /* 0x000fe20003fa6270 */
[----:B------:R-:W-:Y:S01]  /*1a50*/  IMAD.MOV.U32 R134, RZ, RZ, R48 ;  /* 0x000000ffff867224 */ /* 0x000fe200078e0030 */
[----:B------:R-:W-:Y:S01]  /*1a60*/  BAR.SYNC.DEFER_BLOCKING 0x0 ;  /* 0x0000000000007b1d */ /* 0x000fe20000010000 */
[----:B------:R-:W-:Y:S02]  /*1a70*/  ISETP.GE.AND P3, PT, R47, c[0x0][0x198], PT ;  /* 0x000066002f007a0c */ /* 0x000fe40003f66270 */
[----:B------:R-:W-:Y:S01]  /*1a80*/  ISETP.GE.AND P4, PT, R30, c[0x0][0x198], PT ;  /* 0x000066001e007a0c */ /* 0x000fe20003f86270 */
[----:B------:R-:W-:Y:S02]  /*1a90*/  IMAD.MOV.U32 R85, RZ, RZ, -0x40 ;  /* 0xffffffc0ff557424 */ /* 0x000fe400078e00ff */
[----:B------:R-:W3:Y:S01]  /*1aa0*/  LDL R81, [R1+0x30] ;  /* 0x0000300001517983 */ /* 0x000ee20000100800 */
[----:B--2---:R-:W-:-:S04]  /*1ab0*/  IMAD.IADD R4, R14, 0x1, R135 ;  /* 0x000000010e047824 */ /* 0x004fc800078e0287 */
[----:B------:R-:W-:-:S04]  /*1ac0*/  @P1 IMAD.HI.U32 R6, R4, c[0x0][0x2c8], RZ ;  /* 0x0000b20004061a27 */ /* 0x000fc800078e00ff */
[----:B------:R-:W-:Y:S01]  /*1ad0*/  IMAD.MOV.U32 R0, RZ, RZ, R4 ;  /* 0x000000ffff007224 */ /* 0x000fe200078e0004 */
[----:B------:R-:W-:-:S04]  /*1ae0*/  @P1 SHF.R.U32.HI R0, RZ, c[0x0][0x2cc], R6 ;  /* 0x0000b300ff001a19 */ /* 0x000fc80000011606 */
[--C-:B------:R-:W-:Y:S01]  /*1af0*/  SHF.R.S32.HI R6, RZ, 0x1f, R0.reuse ;  /* 0x0000001fff067819 */ /* 0x100fe20000011400 */
[----:B------:R-:W-:-:S04]  /*1b00*/  IMAD.MOV R5, RZ, RZ, -R0 ;  /* 0x000000ffff057224 */ /* 0x000fc800078e0a00 */
[----:B------:R-:W-:Y:S02]  /*1b10*/  IMAD R4, R5, c[0x0][0x2c4], R4 ;  /* 0x0000b10005047a24 */ /* 0x000fe400078e0204 */
[----:B------:R-:W-:Y:S02]  /*1b20*/  IMAD R5, R6, c[0x0][0x1b0], RZ ;  /* 0x00006c0006057a24 */ /* 0x000fe400078e02ff */
[----:B------:R-:W-:-:S04]  /*1b30*/  IMAD.WIDE.U32 R2, R0, c[0x0][0x1b0], R2 ;  /* 0x00006c0000027a25 */ /* 0x000fc800078e0002 */
[----:B------:R-:W-:Y:S01]  /*1b40*/  IMAD R6, R0, c[0x0][0x1b4], R5 ;  /* 0x00006d0000067a24 */ /* 0x000fe200078e0205 */
[----:B------:R-:W-:-:S03]  /*1b50*/  SHF.R.S32.HI R5, RZ, 0x1f, R4 ;  /* 0x0000001fff057819 */ /* 0x000fc60000011404 */
[----:B------:R-:W-:Y:S02]  /*1b60*/  IMAD.IADD R3, R3, 0x1, R6 ;  /* 0x0000000103037824 */ /* 0x000fe400078e0206 */
[----:B------:R-:W-:Y:S02]  /*1b70*/  IMAD R0, R5, c[0x0][0x1a8], RZ ;  /* 0x00006a0005007a24 */ /* 0x000fe400078e02ff */
[----:B------:R-:W-:-:S04]  /*1b80*/  IMAD.WIDE.U32 R2, R4, c[0x0][0x1a8], R2 ;  /* 0x00006a0004027a25 */ /* 0x000fc800078e0002 */
[----:B------:R-:W-:Y:S01]  /*1b90*/  IMAD R0, R4, c[0x0][0x1ac], R0 ;  /* 0x00006b0004007a24 */ /* 0x000fe200078e0200 */
[----:B------:R-:W-:-:S03]  /*1ba0*/  LEA R6, P0, R2, c[0x0][0x160], 0x1 ;  /* 0x0000580002067a11 */ /* 0x000fc600078008ff */
[----:B------:R-:W-:Y:S02]  /*1bb0*/  IMAD.IADD R5, R3, 0x1, R0 ;  /* 0x0000000103057824 */ /* 0x000fe400078e0200 */
[----:B------:R-:W2:Y:S03]  /*1bc0*/  SHFL.IDX PT, R3, R6, RZ, 0x181f ;  /* 0x00181fff06037589 */ /* 0x000ea600000e0000 */
[----:B------:R-:W-:-:S05]  /*1bd0*/  LEA.HI.X R5, R2, c[0x0][0x164], R5, 0x1, P0 ;  /* 0x0000590002057a11 */ /* 0x000fca00000f0c05 */
[----:B------:R-:W1:Y:S01]  /*1be0*/  SHFL.IDX PT, R4, R5, RZ, 0x181f ;  /* 0x00181fff05047589 */ /* 0x000e6200000e0000 */
[----:B------:R-:W-:-:S03]  /*1bf0*/  ISETP.GE.AND P0, PT, R7, R26, PT ;  /* 0x0000001a0700720c */ /* 0x000fc60003f06270 */
[----:B------:R-:W3:Y:S10]  /*1c00*/  SHFL.IDX PT, R0, R6, 0x1, 0x181f ;  /* 0x00381f0006007f89 */ /* 0x000ef400000e0000 */
[----:B--2---:R-:W-:-:S04]  /*1c10*/  @!P0 LEA R14, P1, R50, R3, 0x1 ;  /* 0x00000003320e8211 */ /* 0x004fc800078208ff */
[-C--:B-1----:R-:W-:Y:S02]  /*1c20*/  @!P0 LEA.HI.X R15, R50, R4.reuse, R51, 0x1, P1 ;  /* 0x00000004320f8211 */ /* 0x082fe400008f0c33 */
[CC--:B------:R-:W-:Y:S01]  /*1c30*/  @!P0 LEA R12, P1, R47.reuse, R3.reuse, 0x1 ;  /* 0x000000032f0c8211 */ /* 0x0c0fe200078208ff */
[----:B------:R-:W1:Y:S03]  /*1c40*/  SHFL.IDX PT, R2, R5, 0x1, 0x181f ;  /* 0x00381f0005027f89 */ /* 0x000e6600000e0000 */
[----:B---3--:R-:W-:Y:S01]  /*1c50*/  @!P0 LEA.HI.X R13, R47, R4, R34, 0x1, P1 ;  /* 0x000000042f0d8211 */ /* 0x008fe200008f0c22 */
[----:B------:R2:W-:Y:S01]  /*1c60*/  @!P0 LDGSTS.E.BYPASS.LTC128B.128 [R86+0x100], [R14.64], !P5 ;  /* 0x001000000e568fae */ /* 0x0005e2000e901d46 */
[----:B------:R-:W-:-:S03]  /*1c70*/  @!P0 LEA R10, P1, R30, R3, 0x1 ;  /* 0x000000031e0a8211 */ /* 0x000fc600078208ff */
[----:B------:R3:W-:Y:S01]  /*1c80*/  @!P0 LDGSTS.E.BYPASS.LTC128B.128 [R86+0x4100], [R12.64], !P3 ;  /* 0x041000000c568fae */ /* 0x0007e2000d901d46 */
[----:B----4-:R-:W-:Y:S02]  /*1c90*/  @!P0 LEA.HI.X R11, R30, R4, R33, 0x1, P1 ;  /* 0x000000041e0b8211 */ /* 0x010fe400008f0c21 */
[----:B------:R-:W-:Y:S02]  /*1ca0*/  @!P0 LEA R8, P1, R31, R3, 0x1 ;  /* 0x000000031f088211 */ /* 0x000fe400078208ff */
[----:B------:R-:W-:Y:S01]  /*1cb0*/  IADD3 R3, R7, 0x20, RZ ;  /* 0x0000002007037810 */ /* 0x000fe20007ffe0ff */
[----:B------:R4:W-:Y:S03]  /*1cc0*/  @!P0 LDGSTS.E.BYPASS.LTC128B.128 [R86+0x8100], [R10.64], !P4 ;  /* 0x081000000a568fae */ /* 0x0009e6000e101d46 */
[----:B------:R-:W-:Y:S02]  /*1cd0*/  ISETP.GE.AND P2, PT, R3, R26, PT ;  /* 0x0000001a0300720c */ /* 0x000fe40003f46270 */
[----:B-----5:R-:W-:-:S11]  /*1ce0*/  @!P0 LEA.HI.X R9, R31, R4, R32, 0x1, P1 ;  /* 0x000000041f098211 */ /* 0x020fd600008f0c20 */
[----:B------:R-:W-:-:S04]  /*1cf0*/  @!P2 LEA R20, P1, R50, R0, 0x1 ;  /* 0x000000003214a211 */ /* 0x000fc800078208ff */
[----:B-1----:R-:W-:Y:S02]  /*1d00*/  @!P2 LEA.HI.X R21, R50, R2, R51, 0x1, P1 ;  /* 0x000000023215a211 */ /* 0x002fe400008f0c33 */
[----:B------:R-:W-:-:S04]  /*1d10*/  @!P2 LEA R18, P1, R47, R0, 0x1 ;  /* 0x000000002f12a211 */ /* 0x000fc800078208ff */
[----:B------:R-:W-:Y:S02]  /*1d20*/  @!P2 LEA.HI.X R19, R47, R2, R34, 0x1, P1 ;  /* 0x000000022f13a211 */ /* 0x000fe400008f0c22 */
[----:B------:R-:W-:-:S13]  /*1d30*/  ISETP.GE.AND P1, PT, R31, c[0x0][0x198], PT ;  /* 0x000066001f007a0c */ /* 0x000fda0003f26270 */
[----:B------:R1:W-:Y:S01]  /*1d40*/  @!P0 LDGSTS.E.BYPASS.LTC128B.128 [R86+0xc100], [R8.64], !P1 ;  /* 0x0c10000008568fae */ /* 0x0003e2000c901d46 */
[C---:B----4-:R-:W-:Y:S02]  /*1d50*/  @!P2 LEA R10, P0, R30.reuse, R0, 0x1 ;  /* 0x000000001e0aa211 */ /* 0x050fe400078008ff */
[----:B------:R-:W-:Y:S01]  /*1d60*/  IADD3 R3, R7, 0x40, RZ ;  /* 0x0000004007037810 */ /* 0x000fe20007ffe0ff */
[----:B------:R4:W-:Y:S01]  /*1d70*/  @!P2 LDGSTS.E.BYPASS.LTC128B.128 [R86+0x1100], [R20.64], !P5 ;  /* 0x011000001456afae */ /* 0x0009e2000e901d46 */
[----:B------:R-:W-:Y:S02]  /*1d80*/  @!P2 LEA.HI.X R11, R30, R2, R33, 0x1, P0 ;  /* 0x000000021e0ba211 */ /* 0x000fe400000f0c21 */
[----:B------:R-:W-:Y:S01]  /*1d90*/  ISETP.GE.AND P1, PT, R3, R26, PT ;  /* 0x0000001a0300720c */ /* 0x000fe20003f26270 */
[----:B------:R5:W-:Y:S04]  /*1da0*/  @!P2 LDGSTS.E.BYPASS.LTC128B.128 [R86+0x5100], [R18.64], !P3 ;  /* 0x051000001256afae */ /* 0x000be8000d901d46 */
[----:B------:R2:W-:Y:S01]  /*1db0*/  @!P2 LDGSTS.E.BYPASS.LTC128B.128 [R86+0x9100], [R10.64], !P4 ;  /* 0x091000000a56afae */ /* 0x0005e2000e101d46 */
[----:B-1----:R-:W-:-:S03]  /*1dc0*/  @!P2 LEA R8, P0, R31, R0, 0x1 ;  /* 0x000000001f08a211 */ /* 0x002fc600078008ff */
[----:B------:R-:W1:Y:S01]  /*1dd0*/  SHFL.IDX PT, R0, R6, 0x2, 0x181f ;  /* 0x00581f0006007f89 */ /* 0x000e6200000e0000 */
[----:B------:R-:W-:-:S03]  /*1de0*/  @!P2 LEA.HI.X R9, R31, R2, R32, 0x1, P0 ;  /* 0x000000021f09a211 */ /* 0x000fc600000f0c20 */
[----:B------:R-:W2:Y:S01]  /*1df0*/  SHFL.IDX PT, R2, R5, 0x2, 0x181f ;  /* 0x00581f0005027f89 */ /* 0x000ea200000e0000 */
[----:B-1----:R-:W-:-:S04]  /*1e00*/  @!P1 LEA R16, P0, R50, R0, 0x1 ;  /* 0x0000000032109211 */ /* 0x002fc800078008ff */
[----:B--2---:R-:W-:Y:S02]  /*1e10*/  @!P1 LEA.HI.X R17, R50, R2, R51, 0x1, P0 ;  /* 0x0000000232119211 */ /* 0x004fe400000f0c33 */
[----:B------:R-:W-:-:S04]  /*1e20*/  @!P1 LEA R14, P0, R47, R0, 0x1 ;  /* 0x000000002f0e9211 */ /* 0x000fc800078008ff */
[----:B------:R-:W-:Y:S02]  /*1e30*/  @!P1 LEA.HI.X R15, R47, R2, R34, 0x1, P0 ;  /* 0x000000022f0f9211 */ /* 0x000fe400000f0c22 */
[----:B------:R-:W-:-:S13]  /*1e40*/  ISETP.GE.AND P0, PT, R31, c[0x0][0x198], PT ;  /* 0x000066001f007a0c */ /* 0x000fda0003f06270 */
[----:B------:R1:W-:Y:S01]  /*1e50*/  @!P2 LDGSTS.E.BYPASS.LTC128B.128 [R86+0xd100], [R8.64], !P0 ;  /* 0x0d1000000856afae */ /* 0x0003e2000c101d46 */
[C---:B---3--:R-:W-:Y:S02]  /*1e60*/  @!P1 LEA R12, P0, R30.reuse, R0, 0x1 ;  /* 0x000000001e0c9211 */ /* 0x048fe400078008ff */
[----:B------:R-:W-:Y:S01]  /*1e70*/  IADD3 R7, R7, 0x60, RZ ;  /* 0x0000006007077810 */ /* 0x000fe20007ffe0ff */
[----:B------:R2:W-:Y:S01]  /*1e80*/  @!P1 LDGSTS.E.BYPASS.LTC128B.128 [R86+0x2100], [R16.64], !P5 ;  /* 0x0210000010569fae */ /* 0x0005e2000e901d46 */
[----:B------:R-:W-:Y:S02]  /*1e90*/  @!P1 LEA.HI.X R13, R30, R2, R33, 0x1, P0 ;  /* 0x000000021e0d9211 */ /* 0x000fe400000f0c21 */
[C---:B------:R-:W-:Y:S01]  /*1ea0*/  @!P1 LEA R10, P0, R31.reuse, R0, 0x1 ;  /* 0x000000001f0a9211 */ /* 0x040fe200078008ff */
[----:B------:R3:W-:Y:S04]  /*1eb0*/  @!P1 LDGSTS.E.BYPASS.LTC128B.128 [R86+0x6100], [R14.64], !P3 ;  /* 0x061000000e569fae */ /* 0x0007e8000d901d46 */
[----:B------:R-:W1:Y:S01]  /*1ec0*/  SHFL.IDX PT, R0, R6, 0x3, 0x181f ;  /* 0x00781f0006007f89 */ /* 0x000e6200000e0000 */
[----:B------:R-:W-:-:S03]  /*1ed0*/  @!P1 LEA.HI.X R11, R31, R2, R32, 0x1, P0 ;  /* 0x000000021f0b9211 */ /* 0x000fc600000f0c20 */
[----:B------:R-:W4:Y:S01]  /*1ee0*/  SHFL.IDX PT, R2, R5, 0x3, 0x181f ;  /* 0x00781f0005027f89 */ /* 0x000f2200000e0000 */
[----:B------:R-:W-:-:S03]  /*1ef0*/  ISETP.GE.AND P0, PT, R7, R26, PT ;  /* 0x0000001a0700720c */ /* 0x000fc60003f06270 */
[----:B------:R5:W-:Y:S04]  /*1f00*/  @!P1 LDGSTS.E.BYPASS.LTC128B.128 [R86+0xa100], [R12.64], !P4 ;  /* 0x0a1000000c569fae */ /* 0x000be8000e101d46 */
[----:B--2---:R-:W2:Y:S04]  /*1f10*/  LDL R17, [R1+0x8] ;  /* 0x0000080001117983 */ /* 0x004ea80000100800 */
[----:B---3--:R-:W3:Y:S02]  /*1f20*/  LDL R14, [R1+0x4c] ;  /* 0x00004c00010e7983 */ /* 0x008ee40000100800 */
[----:B-1----:R-:W-:-:S02]  /*1f30*/  @!P0 LEA R4, P2, R50, R0, 0x1 ;  /* 0x0000000032048211 */ /* 0x002fc400078408ff */
[----:B------:R-:W2:Y:S02]  /*1f40*/  LDL R16, [R1+0x44] ;  /* 0x0000440001107983 */ /* 0x000ea40000100800 */
[----:B----4-:R-:W-:Y:S02]  /*1f50*/  @!P0 LEA.HI.X R5, R50, R2, R51, 0x1, P2 ;  /* 0x0000000232058211 */ /* 0x010fe400010f0c33 */
[----:B------:R-:W-:-:S04]  /*1f60*/  @!P0 LEA R8, P2, R47, R0, 0x1 ;  /* 0x000000002f088211 */ /* 0x000fc800078408ff */
[----:B------:R-:W-:Y:S01]  /*1f70*/  @!P0 LEA.HI.X R9, R47, R2, R34, 0x1, P2 ;  /* 0x000000022f098211 */ /* 0x000fe200010f0c22 */
[----:B-----5:R-:W4:Y:S01]  /*1f80*/  LDL R13, [R1+0x54] ;  /* 0x00005400010d7983 */ /* 0x020f220000100800 */
[----:B------:R-:W-:-:S03]  /*1f90*/  ISETP.GE.AND P2, PT, R31, c[0x0][0x198], PT ;  /* 0x000066001f007a0c */ /* 0x000fc60003f46270 */
[----:B------:R-:W5:Y:S10]  /*1fa0*/  LDL R12, [R1+0x50] ;  /* 0x00005000010c7983 */ /* 0x000f740000100800 */
[----:B------:R1:W-:Y:S01]  /*1fb0*/  @!P1 LDGSTS.E.BYPASS.LTC128B.128 [R86+0xe100], [R10.64], !P2 ;  /* 0x0e1000000a569fae */ /* 0x0003e2000d101d46 */
[----:B------:R-:W-:-:S04]  /*1fc0*/  @!P0 LEA R6, P1, R30, R0, 0x1 ;  /* 0x000000001e068211 */ /* 0x000fc800078208ff */
[----:B------:R-:W-:Y:S02]  /*1fd0*/  @!P0 LEA.HI.X R7, R30, R2, R33, 0x1, P1 ;  /* 0x000000021e078211 */ /* 0x000fe400008f0c21 */
[----:B------:R-:W-:-:S13]  /*1fe0*/  ISETP.GE.AND P1, PT, R50, c[0x0][0x198], PT ;  /* 0x0000660032007a0c */ /* 0x000fda0003f26270 */
[----:B------:R1:W-:Y:S04]  /*1ff0*/  @!P0 LDGSTS.E.BYPASS.LTC128B.128 [R86+0x3100], [R4.64], !P1 ;  /* 0x0310000004568fae */ /* 0x0003e8000c901d46 */
[----:B------:R1:W-:Y:S02]  /*2000*/  @!P0 LDGSTS.E.BYPASS.LTC128B.128 [R86+0x7100], [R8.64], !P3 ;  /* 0x0710000008568fae */ /* 0x0003e4000d901d46 */
[----:B-1----:R-:W-:-:S04]  /*2010*/  @!P0 LEA R4, P1, R31, R0, 0x1 ;  /* 0x000000001f048211 */ /* 0x002fc800078208ff */
[----:B------:R-:W-:Y:S02]  /*2020*/  @!P0 LEA.HI.X R5, R31, R2, R32, 0x1, P1 ;  /* 0x000000021f058211 */ /* 0x000fe400008f0c20 */
[----:B------:R-:W-:-:S13]  /*2030*/  ISETP.GE.AND P1, PT, R30, c[0x0][0x198], PT ;  /* 0x000066001e007a0c */ /* 0x000fda0003f26270 */
[----:B------:R1:W-:Y:S04]  /*2040*/  @!P0 LDGSTS.E.BYPASS.LTC128B.128 [R86+0xb100], [R6.64], !P1 ;  /* 0x0b10000006568fae */ /* 0x0003e8000c901d46 */
[----:B------:R1:W-:Y:S01]  /*2050*/  @!P0 LDGSTS.E.BYPASS.LTC128B.128 [R86+0xf100], [R4.64], !P2 ;  /* 0x0f10000004568fae */ /* 0x0003e2000d101d46 */
[----:B------:R-:W-:Y:S02]  /*2060*/  ISETP.NE.AND P5, PT, R24, RZ, PT ;  /* 0x000000ff1800720c */ /* 0x000fe40003fa5270 */
[----:B------:R-:W-:Y:S01]  /*2070*/  ISETP.NE.AND P4, PT, R23, RZ, PT ;  /* 0x000000ff1700720c */ /* 0x000fe20003f85270 */
[----:B------:R-:W0:Y:S01]  /*2080*/  LDGDEPBAR ;  /* 0x00000000000079af */ /* 0x000e220000000000 */
[----:B-1----:R-:W-:Y:S02]  /*2090*/  IADD3 R6, R134, -0x1, RZ ;  /* 0xffffffff86067810 */ /* 0x002fe40007ffe0ff */
[----:B------:R-:W-:-:S02]  /*20a0*/  IADD3 R7, -R46, c[0x0][0x1d0], RZ ;  /* 0x000074002e077a10 */ /* 0x000fc40007ffe1ff */
[----:B------:R-:W-:-:S03]  /*20b0*/  SHF.R.S32.HI R8, RZ, 0x1f, R6 ;  /* 0x0000001fff087819 */ /* 0x000fc60000011406 */
[----:B------:R-:W-:Y:S02]  /*20c0*/  IMAD R7, R6, -0x40, R7 ;  /* 0xffffffc006077824 */ /* 0x000fe400078e0207 */
[----:B------:R-:W-:-:S03]  /*20d0*/  IMAD R2, R8, c[0x0][0x1e0], RZ ;  /* 0x0000780008027a24 */ /* 0x000fc600078e02ff */
[----:B------:R-:W-:Y:S01]  /*20e0*/  ISETP.GE.AND P1, PT, R7, 0x1, PT ;  /* 0x000000010700780c */ /* 0x000fe20003f26270 */
[----:B------:R-:W-:-:S04]  /*20f0*/  IMAD.WIDE.U32 R4, R6, c[0x0][0x1e0], RZ ;  /* 0x0000780006047a25 */ /* 0x000fc800078e00ff */
[----:B------:R-:W-:Y:S01]  /*2100*/  IMAD R2, R6, c[0x0][0x1e4], R2 ;  /* 0x0000790006027a24 */ /* 0x000fe200078e0202 */
[----:B------:R-:W-:-:S03]  /*2110*/  LEA R0, P0, R4, R90, 0x6 ;  /* 0x0000005a04007211 */ /* 0x000fc600078030ff */
[----:B------:R-:W-:Y:S01]  /*2120*/  IMAD.IADD R2, R5, 0x1, R2 ;  /* 0x0000000105027824 */ /* 0x000fe200078e0202 */
[----:B------:R-:W-:-:S04]  /*2130*/  ISETP.NE.AND P3, PT, R25, RZ, PT ;  /* 0x000000ff1900720c */ /* 0x000fc80003f65270 */
[----:B------:R-:W-:Y:S02]  /*2140*/  LEA.HI.X R4, R4, R88, R2, 0x6, P0 ;  /* 0x0000005804047211 */ /* 0x000fe400000f3402 */
[----:B------:R-:W-:-:S04]  /*2150*/  @P1 LEA R2, P0, R0, c[0x0][0x1c8], 0x1 ;  /* 0x0000720000021a11 */ /* 0x000fc800078008ff */
[C---:B------:R-:W-:Y:S02]  /*2160*/  @P1 LEA.HI.X R3, R0.reuse, c[0x0][0x1cc], R4, 0x1, P0 ;  /* 0x0000730000031a11 */ /* 0x040fe400000f0c04 */
[----:B------:R-:W-:Y:S01]  /*2170*/  ISETP.GE.AND P0, PT, R7, 0x21, PT ;  /* 0x000000210700780c */ /* 0x000fe20003f06270 */
[----:B------:R-:W-:Y:S02]  /*2180*/  IMAD.MOV.U32 R5, RZ, RZ, 0x20 ;  /* 0x00000020ff057424 */ /* 0x000fe400078e00ff */
[----:B------:R1:W-:Y:S02]  /*2190*/  @P1 LDGSTS.E.BYPASS.LTC128B.128 [R86+0x10100], [R2.64], !P6 ;  /* 0x1010000002561fae */ /* 0x0003e4000f101d46 */
[----:B------:R-:W-:Y:S02]  /*21a0*/  IMAD.WIDE.U32 R10, R5, c[0x0][0x1e0], RZ ;  /* 0x00007800050a7a25 */ /* 0x000fe400078e00ff */
[----:B------:R1:W-:Y:S04]  /*21b0*/  @P1 LDGSTS.E.BYPASS.LTC128B.128 [R86+0x12100], [R2.64+0x80], !P5 ;  /* 0x1210008002561fae */ /* 0x0003e8000e901d46 */
[----:B------:R1:W-:Y:S04]  /*21c0*/  @P1 LDGSTS.E.BYPASS.LTC128B.128 [R86+0x14100], [R2.64+0x100], !P4 ;  /* 0x1410010002561fae */ /* 0x0003e8000e101d46 */
[----:B------:R1:W-:Y:S01]  /*21d0*/  @P1 LDGSTS.E.BYPASS.LTC128B.128 [R86+0x16100], [R2.64+0x180], !P3 ;  /* 0x1610018002561fae */ /* 0x0003e2000d901d46 */
[----:B------:R-:W-:-:S03]  /*21e0*/  @P0 IADD3 R0, P1, R0, R10, RZ ;  /* 0x0000000a00000210 */ /* 0x000fc60007f3e0ff */
[----:B------:R-:W2:Y:S01]  /*21f0*/  LDL R10, [R1+0x3c] ;  /* 0x00003c00010a7983 */ /* 0x000ea20000100800 */
[----:B-1----:R-:W-:-:S05]  /*2200*/  IMAD R2, R5, c[0x0][0x1e4], RZ ;  /* 0x0000790005027a24 */ /* 0x002fca00078e02ff */
[----:B------:R-:W-:Y:S02]  /*2210*/  @P0 IADD3.X R4, R4, R11, R2, P1, !PT ;  /* 0x0000000b04040210 */ /* 0x000fe40000ffe402 */
[----:B------:R-:W2:Y:S01]  /*2220*/  LDL R11, [R1+0x40] ;  /* 0x00004000010b7983 */ /* 0x000ea20000100800 */
[----:B------:R-:W-:Y:S01]  /*2230*/  @P0 LEA R2, P1, R0, c[0x0][0x1c8], 0x1 ;  /* 0x0000720000020a11 */ /* 0x000fe200078208ff */
[----:B------:R-:W-:-:S03]  /*2240*/  IMAD R7, R8, c[0x0][0x208], RZ ;  /* 0x0000820008077a24 */ /* 0x000fc600078e02ff */
[----:B------:R-:W-:Y:S01]  /*2250*/  @P0 LEA.HI.X R3, R0, c[0x0][0x1cc], R4, 0x1, P1 ;  /* 0x0000730000030a11 */ /* 0x000fe200008f0c04 */
[----:B------:R-:W-:-:S04]  /*2260*/  IMAD.WIDE.U32 R4, R6, c[0x0][0x208], RZ ;  /* 0x0000820006047a25 */ /* 0x000fc800078e00ff */
[----:B------:R-:W-:Y:S01]  /*2270*/  IMAD R7, R6, c[0x0][0x20c], R7 ;  /* 0x0000830006077a24 */ /* 0x000fe200078e0207 */
[----:B------:R1:W-:Y:S04]  /*2280*/  @P0 LDGSTS.E.BYPASS.LTC128B.128 [R86+0x11100], [R2.64], !P6 ;  /* 0x1110000002560fae */ /* 0x0003e8000f101d46 */
[----:B------:R1:W-:Y:S01]  /*2290*/  @P0 LDGSTS.E.BYPASS.LTC128B.128 [R86+0x13100], [R2.64+0x80], !P5 ;  /* 0x1310008002560fae */ /* 0x0003e2000e901d46 */
[----:B------:R-:W-:-:S03]  /*22a0*/  IMAD.IADD R7, R5, 0x1, R7 ;  /* 0x0000000105077824 */ /* 0x000fc600078e0207 */
[----:B------:R1:W-:Y:S04]  /*22b0*/  @P0 LDGSTS.E.BYPASS.LTC128B.128 [R86+0x15100], [R2.64+0x100], !P4 ;  /* 0x1510010002560fae */ /* 0x0003e8000e101d46 */
[----:B------:R1:W-:Y:S01]  /*22c0*/  @P0 LDGSTS.E.BYPASS.LTC128B.128 [R86+0x17100], [R2.64+0x180], !P3 ;  /* 0x1710018002560fae */ /* 0x0003e2000d901d46 */
[C---:B------:R-:W-:Y:S01]  /*22d0*/  LEA R0, P0, R4.reuse, R28, 0x6 ;  /* 0x0000001c04007211 */ /* 0x040fe200078030ff */
[----:B------:R-:W-:Y:S01]  /*22e0*/  IMAD.MOV.U32 R5, RZ, RZ, c[0x0][0x208] ;  /* 0x00008200ff057624 */ /* 0x000fe200078e00ff */
[----:B------:R-:W-:Y:S01]  /*22f0*/  P2R R8, PR, RZ, 0x40 ;  /* 0x00000040ff087803 */ /* 0x000fe20000000000 */
[----:B------:R-:W0:Y:S01]  /*2300*/  LDGDEPBAR ;  /* 0x00000000000079af */ /* 0x000e220000000000 */
[----:B------:R-:W-:Y:S01]  /*2310*/  LEA.HI.X R4, R4, R27, R7, 0x6, P0 ;  /* 0x0000001b04047211 */ /* 0x000fe200000f3407 */
[----:B------:R-:W-:Y:S01]  /*2320*/  IMAD.MOV.U32 R7, RZ, RZ, c[0x0][0x20c] ;  /* 0x00008300ff077624 */ /* 0x000fe200078e00ff */
[----:B-1----:R-:W-:Y:S01]  /*2330*/  LOP3.LUT R3, R22, 0x1, RZ, 0xc0, !PT ;  /* 0x0000000116037812 */ /* 0x002fe200078ec0ff */
[----:B------:R-:W-:Y:S01]  /*2340*/  IMAD R84, R6, R85, c[0x0][0x1d0] ;  /* 0x0000740006547624 */ /* 0x000fe200078e0255 */
[----:B------:R-:W-:Y:S01]  /*2350*/  LEA R2, P0, R0, c[0x0][0x1f8], 0x1 ;  /* 0x00007e0000027a11 */ /* 0x000fe200078008ff */
[----:B------:R-:W-:-:S04]  /*2360*/  DEPBAR.LE SB0, 0x1 ;  /* 0x000080400000791a */ /* 0x000fc80000000000 */
[----:B------:R-:W-:Y:S01]  /*2370*/  BAR.SYNC.DEFER_BLOCKING 0x0 ;  /* 0x0000000000007b1d */ /* 0x000fe20000010000 */
[----:B------:R-:W-:Y:S02]  /*2380*/  ISETP.NE.U32.AND P6, PT, R3, 0x1, PT ;  /* 0x000000010300780c */ /* 0x000fe40003fc5070 */
[----:B------:R-:W-:Y:S02]  /*2390*/  LEA.HI.X R3, R0, c[0x0][0x1fc], R4, 0x1, P0 ;  /* 0x00007f0000037a11 */ /* 0x000fe400000f0c04 */
[----:B------:R-:W-:-:S04]  /*23a0*/  LEA R4, P0, R5, R2, 0x6 ;  /* 0x0000000205047211 */ /* 0x000fc800078030ff */
[----:B------:R-:W-:Y:S02]  /*23b0*/  LEA.HI.X R5, R5, R3, R7, 0x6, P0 ;  /* 0x0000000305057211 */ /* 0x000fe400000f3407 */
[----:B------:R-:W2:Y:S01]  /*23c0*/  LDL R7, [R1] ;  /* 0x0000000001077983 */ /* 0x000ea20000100800 */
[----:B------:R-:W-:-:S03]  /*23d0*/  IMAD.IADD R0, R84, 0x1, -R46 ;  /* 0x0000000154007824 */ /* 0x000fc600078e0a2e */
[----:B------:R-:W1:Y:S02]  /*23e0*/  S2R R46, SR_TID.X ;  /* 0x00000000002e7919 */ /* 0x000e640000002100 */
[----:B-1----:R-:W-:Y:S02]  /*23f0*/  SHF.R.S32.HI R15, RZ, 0x1f, R46 ;  /* 0x0000001fff0f7819 */ /* 0x002fe4000001142e */
[----:B---3--:R-:W-:Y:S02]  /*2400*/  LDSM.16.M88.4 R176, [R14] ;  /* 0x000000000eb0783b */ /* 0x008fe40000000200 */
[----:B------:R-:W-:Y:S02]  /*2410*/  LEA.HI R15, R15, R46, RZ, 0x5 ;  /* 0x0000002e0f0f7211 */ /* 0x000fe400078f28ff */
[----:B------:R-:W-:Y:S02]  /*2420*/  LDSM.16.M88.4 R204, [R14+0x4000] ;  /* 0x004000000ecc783b */ /* 0x000fe40000000200 */
[----:B------:R-:W-:-:S02]  /*2430*/  SHF.R.S32.HI R15, RZ, 0x5, R15 ;  /* 0x00000005ff0f7819 */ /* 0x000fc4000001140f */
[----:B------:R-:W-:Y:S03]  /*2440*/  LDSM.16.M88.4 R220, [R14+0x8000] ;  /* 0x008000000edc783b */ /* 0x000fe60000000200 */
[----:B------:R-:W-:Y:S01]  /*2450*/  IMAD R15, R15, 0x800, R248 ;  /* 0x000008000f0f7824 */ /* 0x000fe200078e02f8 */
[----:B----4-:R-:W-:Y:S04]  /*2460*/  LDSM.16.M88.4 R192, [R13] ;  /* 0x000000000dc0783b */ /* 0x010fe80000000200 */
[----:B------:R-:W-:Y:S04]  /*2470*/  LDSM.16.M88.4 R172, [R15] ;  /* 0x000000000fac783b */ /* 0x000fe80000000200 */
[----:B-----5:R-:W-:Y:S04]  /*2480*/  LDSM.16.M88.4 R196, [R12] ;  /* 0x000000000cc4783b */ /* 0x020fe80000000200 */
[----:B------:R-:W-:Y:S04]  /*2490*/  LDSM.16.M88.4 R200, [R15+0x4000] ;  /* 0x004000000fc8783b */ /* 0x000fe80000000200 */
        /* <DEDUP_REMOVED lines=9> */
[----:B------:R-:W-:Y:S01]  /*2530*/  BAR.SYNC.DEFER_BLOCKING 0x0 ;  /* 0x0000000000007b1d */ /* 0x000fe20000010000 */
[----:B------:R-:W-:-:S05]  /*2540*/  ISETP.LT.OR P0, PT, R0, 0x1, P6 ;  /* 0x000000010000780c */ /* 0x000fca0003701670 */
[----:B------:R-:W-:-:S04]  /*2550*/  DEPBAR.LE SB0, 0x0 ;  /* 0x000080000000791a */ /* 0x000fc80000000000 */
[----:B------:R-:W-:Y:S01]  /*2560*/  BAR.SYNC.DEFER_BLOCKING 0x0 ;  /* 0x0000000000007b1d */ /* 0x000fe20000010000 */
[C---:B------:R-:W-:Y:S02]  /*2570*/  LOP3.LUT P2, RZ, R22.reuse, 0x2, RZ, 0xc0, !PT ;  /* 0x0000000216ff7812 */ /* 0x040fe4000784c0ff */
[----:B------:R-:W-:-:S03]  /*2580*/  LOP3.LUT P1, RZ, R22, 0x4, RZ, 0xc0, !PT ;  /* 0x0000000416ff7812 */ /* 0x000fc6000782c0ff */
[----:B------:R-:W1:Y:S04]  /*2590*/  LDSM.16.M88.4 R12, [R249] ;  /* 0x00000000f90c783b */ /* 0x000e680000000200 */
[----:B------:R-:W-:Y:S04]  /*25a0*/  LDSM.16.M88.4 R24, [R249+0x800] ;  /* 0x00080000f918783b */ /* 0x000fe80000000200 */
[----:B------:R-:W3:Y:S04]  /*25b0*/  LDSM.16.M88.4 R28, [R249+0x1000] ;  /* 0x00100000f91c783b */ /* 0x000ee80000000200 */
[----:B------:R-:W4:Y:S04]  /*25c0*/  LDSM.16.M88.4 R32, [R249+0x1800] ;  /* 0x00180000f920783b */ /* 0x000f280000000200 */
[----:B--2---:R-:W4:Y:S04]  /*25d0*/  LDSM.16.M88.4 R40, [R17] ;  /* 0x000000001128783b */ /* 0x004f280000000200 */
[----:B------:R1:W-:Y:S01]  /*25e0*/  LDSM.16.M88.4 R52, [R16] ;  /* 0x000000001034783b */ /* 0x0003e20000000200 */
[----:B------:R-:W-:-:S03]  /*25f0*/  P2R R9, PR, RZ, 0x20 ;  /* 0x00000020ff097803 */ /* 0x000fc60000000000 */
[----:B------:R-:W-:Y:S04]  /*2600*/  LDSM.16.M88.4 R68, [R10] ;  /* 0x000000000a44783b */ /* 0x000fe80000000200 */
[----:B------:R5:W1:Y:S04]  /*2610*/  LDSM.16.M88.4 R60, [R11] ;  /* 0x000000000b3c783b */ /* 0x000a680000000200 */
[----:B------:R-:W-:Y:S01]  /*2620*/  @!PT LDS RZ, [RZ] ;  /* 0x00000000fffff984 */ /* 0x000fe20000000800 */
[----:B------:R-:W-:Y:S01]  /*2630*/  @!PT LDS RZ, [RZ] ;  /* 0x00000000fffff984 */ /* 0x000fe20000000800 */
[----:B------:R-:W-:Y:S01]  /*2640*/  @!PT LDS RZ, [RZ] ;  /* 0x00000000fffff984 */ /* 0x000fe20000000800 */
[----:B------:R1:W-:Y:S01]  /*2650*/  LDGSTS.E.BYPASS.LTC128B.128 [R86+0x100], [R2.64], !P0 ;  /* 0x0010000002567fae */ /* 0x0003e2000c101d46 */
[----:B------:R-:W-:-:S13]  /*2660*/  ISETP.LT.OR P0, PT, R0, 0x1, !P2 ;  /* 0x000000010000780c */ /* 0x000fda0005701670 */
[----:B------:R4:W-:Y:S01]  /*2670*/  LDGSTS.E.BYPASS.LTC128B.128 [R86+0x2100], [R2.64+0x80], !P0 ;  /* 0x0210008002567fae */ /* 0x0009e2000c101d46 */
[C---:B------:R-:W-:Y:S02]  /*2680*/  ISETP.LT.OR P0, PT, R0.reuse, 0x1, !P1 ;  /* 0x000000010000780c */ /* 0x040fe40004f01670 */
[C---:B------:R-:W-:Y:S02]  /*2690*/  ISETP.LT.OR P6, PT, R0.reuse, 0x21, P6 ;  /* 0x000000210000780c */ /* 0x040fe400037c1670 */
[C---:B------:R-:W-:Y:S02]  /*26a0*/  ISETP.LT.OR P2, PT, R0.reuse, 0x21, !P2 ;  /* 0x000000210000780c */ /* 0x040fe40005741670 */
[----:B------:R-:W-:-:S07]  /*26b0*/  ISETP.LT.OR P1, PT, R0, 0x21, !P1 ;  /* 0x000000210000780c */ /* 0x000fce0004f21670 */
[----:B------:R4:W-:Y:S01]  /*26c0*/  LDGSTS.E.BYPASS.LTC128B.128 [R86+0x4100], [R2.64+0x100], !P0 ;  /* 0x0410010002567fae */ /* 0x0009e2000c101d46 */
[----:B------:R-:W-:-:S04]  /*26d0*/  LOP3.LUT P0, RZ, R22, 0x8, RZ, 0xc0, !PT ;  /* 0x0000000816ff7812 */ /* 0x000fc8000780c0ff */
[C---:B------:R-:W-:Y:S02]  /*26e0*/  ISETP.LT.OR P5, PT, R0.reuse, 0x1, !P0 ;  /* 0x000000010000780c */ /* 0x040fe400047a1670 */
[----:B------:R-:W-:Y:S02]  /*26f0*/  ISETP.LT.OR P0, PT, R0, 0x21, !P0 ;  /* 0x000000210000780c */ /* 0x000fe40004701670 */
[----:B------:R-:W2:Y:S01]  /*2700*/  LDL R0, [R1+0x1c] ;  /* 0x00001c0001007983 */ /* 0x000ea20000100800 */
[C---:B-1----:R-:W-:Y:S08]  /*2710*/  HMMA.16816.F32.BF16 R16, R172.reuse, R14, RZ ;  /* 0x0000000eac10723c */ /* 0x042ff000000418ff */
[----:B------:R1:W-:Y:S01]  /*2720*/  LDGSTS.E.BYPASS.LTC128B.128 [R86+0x6100], [R2.64+0x180], !P5 ;  /* 0x0610018002567fae */ /* 0x0003e2000e901d46 */
[----:B------:R-:W-:Y:S01]  /*2730*/  ISETP.NE.AND P5, PT, R9, RZ, PT ;  /* 0x000000ff0900720c */ /* 0x000fe20003fa5270 */
[----:B---3--:R-:W-:Y:S02]  /*2740*/  HMMA.16816.F32.BF16 R36, R172, R30, RZ ;  /* 0x0000001eac24723c */ /* 0x008fe400000418ff */
[----:B------:R3:W-:Y:S01]  /*2750*/  LDGSTS.E.BYPASS.LTC128B.128 [R86+0x1100], [R4.64], !P6 ;  /* 0x0110000004567fae */ /* 0x0007e2000f101d46 */
[----:B------:R-:W-:-:S03]  /*2760*/  ISETP.NE.AND P6, PT, R8, RZ, PT ;  /* 0x000000ff0800720c */ /* 0x000fc60003fc5270 */
[----:B------:R3:W-:Y:S02]  /*2770*/  LDGSTS.E.BYPASS.LTC128B.128 [R86+0x3100], [R4.64+0x80], !P2 ;  /* 0x0310008004567fae */ /* 0x0007e4000d101d46 */
[C---:B-----5:R-:W-:Y:S02]  /*2780*/  HMMA.16816.F32.BF16 R8, R172.reuse, R12, RZ ;  /* 0x0000000cac08723c */ /* 0x060fe400000418ff */
[----:B------:R3:W-:Y:S04]  /*2790*/  LDGSTS.E.BYPASS.LTC128B.128 [R86+0x5100], [R4.64+0x100], !P1 ;  /* 0x0510010004567fae */ /* 0x0007e8000c901d46 */
[----:B------:R3:W-:Y:S02]  /*27a0*/  LDGSTS.E.BYPASS.LTC128B.128 [R86+0x7100], [R4.64+0x180], !P0 ;  /* 0x0710018004567fae */ /* 0x0007e4000c101d46 */
[C---:B----4-:R-:W-:Y:S02]  /*27b0*/  HMMA.16816.F32.BF16 R48, R172.reuse, R32, RZ ;  /* 0x00000020ac30723c */ /* 0x050fe400000418ff */
[----:B------:R-:W4:Y:S04]  /*27c0*/  LDSM.16.M88.4 R76, [R7+0x1800] ;  /* 0x00180000074c783b */ /* 0x000f280000000200 */
[----:B------:R-:W-:Y:S02]  /*27d0*/  LDSM.16.M88.4 R72, [R7+0x1000] ;  /* 0x001000000748783b */ /* 0x000fe40000000200 */
[----:B------:R-:W-:Y:S02]  /*27e0*/  HMMA.16816.F32.BF16 R44, R172, R34, RZ ;  /* 0x00000022ac2c723c */ /* 0x000fe400000418ff */
[----:B-1----:R-:W5:Y:S04]  /*27f0*/  LDL R3, [R1+0x24] ;  /* 0x0000240001037983 */ /* 0x002f680000100800 */
[----:B------:R-:W5:Y:S02]  /*2800*/  LDL R2, [R1+0x20] ;  /* 0x0000200001027983 */ /* 0x000f640000100800 */
[C---:B------:R-:W-:Y:S02]  /*2810*/  HMMA.16816.F32.BF16 R8, R176.reuse, R40, R8 ;  /* 0x00000028b008723c */ /* 0x040fe40000041808 */
[----:B------:R-:W-:Y:S04]  /*2820*/  LDSM.16.M88.4 R56, [R7] ;  /* 0x000000000738783b */ /* 0x000fe80000000200 */
[----:B------:R-:W-:Y:S02]  /*2830*/  LDSM.16.M88.4 R64, [R7+0x800] ;  /* 0x000800000740783b */ /* 0x000fe40000000200 */
[C---:B------:R-:W-:Y:S02]  /*2840*/  HMMA.16816.F32.BF16 R16, R176.reuse, R42, R16 ;  /* 0x0000002ab010723c */ /* 0x040fe40000041810 */
[----:B---3--:R-:W3:Y:S04]  /*2850*/  LDL R4, [R1+0x28] ;  /* 0x0000280001047983 */ /* 0x008ee80000100800 */
[----:B------:R-:W0:Y:S02]  /*2860*/  LDGDEPBAR ;  /* 0x00000000000079af */ /* 0x000e240000000000 */
[C---:B------:R-:W-:Y:S08]  /*2870*/  HMMA.16816.F32.BF16 R32, R176.reuse, R62, R36 ;  /* 0x0000003eb020723c */ /* 0x040ff00000041824 */
[C---:B------:R-:W-:Y:S01]  /*2880*/  HMMA.16816.F32.BF16 R36, R176.reuse, R68, R48 ;  /* 0x00000044b024723c */ /* 0x040fe20000041830 */
[----:B------:R-:W-:Y:S07]  /*2890*/  LDSM.16.M88.4 R48, [R249+0x2000] ;  /* 0x00200000f930783b */ /* 0x000fee0000000200 */
[----:B------:R-:W-:Y:S01]  /*28a0*/  HMMA.16816.F32.BF16 R40, R176, R70, R44 ;  /* 0x00000046b028723c */ /* 0x000fe2000004182c */
[----:B------:R-:W1:Y:S04]  /*28b0*/  LDSM.16.M88.4 R68, [R250+0x1800] ;  /* 0x00180000fa44783b */ /* 0x000e680000000200 */
[----:B------:R-:W-:Y:S03]  /*28c0*/  LDSM.16.M88.4 R44, [R83] ;  /* 0x00000000532c783b */ /* 0x000fe60000000200 */
[----:B------:R-:W-:Y:S08]  /*28d0*/  HMMA.16816.F32.BF16 R12, R172, R28, RZ ;  /* 0x0000001cac0c723c */ /* 0x000ff000000418ff */
[C---:B----4-:R-:W-:Y:S08]  /*28e0*/  HMMA.16816.F32.BF16 R36, R192.reuse, R76, R36 ;  /* 0x0000004cc024723c */ /* 0x050ff00000041824 */
[----:B------:R-:W-:Y:S01]  /*28f0*/  HMMA.16816.F32.BF16 R40, R192, R78, R40 ;  /* 0x0000004ec028723c */ /* 0x000fe20000041828 */
[----:B------:R-:W4:Y:S07]  /*2900*/  LDSM.16.M88.4 R76, [R249+0x3800] ;  /* 0x00380000f94c783b */ /* 0x000f2e0000000200 */
[----:B------:R-:W-:Y:S01]  /*2910*/  HMMA.16816.F32.BF16 R28, R176, R60, R12 ;  /* 0x0000003cb01c723c */ /* 0x000fe2000004180c */
[----:B------:R-:W-:Y:S04]  /*2920*/  LDSM.16.M88.4 R12, [R250] ;  /* 0x00000000fa0c783b */ /* 0x000fe80000000200 */
[----:B------:R-:W-:Y:S03]  /*2930*/  LDSM.16.M88.4 R60, [R250+0x1000] ;  /* 0x00100000fa3c783b */ /* 0x000fe60000000200 */
[C---:B-1----:R-:W-:Y:S08]  /*2940*/  HMMA.16816.F32.BF16 R36, R196.reuse, R68, R36 ;  /* 0x00000044c424723c */ /* 0x042ff00000041824 */
[----:B------:R-:W-:Y:S01]  /*2950*/  HMMA.16816.F32.BF16 R40, R196, R70, R40 ;  /* 0x00000046c428723c */ /* 0x000fe20000041828 */
[----:B------:R-:W-:Y:S07]  /*2960*/  LDSM.16.M88.4 R68, [R7+0x3000] ;  /* 0x003000000744783b */ /* 0x000fee0000000200 */
[C---:B------:R-:W-:Y:S08]  /*2970*/  HMMA.16816.F32.BF16 R28, R192.reuse, R72, R28 ;  /* 0x00000048c01c723c */ /* 0x040ff0000004181c */
[----:B------:R-:W-:Y:S01]  /*2980*/  HMMA.16816.F32.BF16 R32, R192, R74, R32 ;  /* 0x0000004ac020723c */ /* 0x000fe20000041820 */
[----:B------:R-:W1:Y:S07]  /*2990*/  LDSM.16.M88.4 R72, [R80] ;  /* 0x000000005048783b */ /* 0x000e6e0000000200 */
[C---:B----4-:R-:W-:Y:S08]  /*29a0*/  HMMA.16816.F32.BF16 R36, R200.reuse, R76, R36 ;  /* 0x0000004cc824723c */ /* 0x050ff00000041824 */
[----:B------:R-:W-:Y:S01]  /*29b0*/  HMMA.16816.F32.BF16 R40, R200, R78, R40 ;  /* 0x0000004ec828723c */ /* 0x000fe20000041828 */
[----:B------:R-:W4:Y:S11]  /*29c0*/  LDSM.16.M88.4 R76, [R7+0x3800] ;  /* 0x00380000074c783b */ /* 0x000f360000000200 */
[----:B------:R-:W-:Y:S04]  /*29d0*/  @!UPT UIADD3 URZ, URZ, URZ, URZ ;  /* 0x0000003f3f3ff290 */ /* 0x000fe8000fffe03f */
[C---:B-1----:R-:W-:Y:S08]  /*29e0*/  HMMA.16816.F32.BF16 R36, R204.reuse, R72, R36 ;  /* 0x00000048cc24723c */ /* 0x042ff00000041824 */
[----:B------:R-:W-:Y:S01]  /*29f0*/  HMMA.16816.F32.BF16 R40, R204, R74, R40 ;  /* 0x0000004acc28723c */ /* 0x000fe20000041828 */
[----:B------:R-:W1:Y:S11]  /*2a00*/  LDSM.16.M88.4 R72, [R250+0x3800] ;  /* 0x00380000fa48783b */ /* 0x000e760000000200 */
[----:B------:R-:W-:Y:S04]  /*2a10*/  @!UPT UIADD3 URZ, URZ, URZ, URZ ;  /* 0x0000003f3f3ff290 */ /* 0x000fe8000fffe03f */
[C---:B----4-:R-:W-:Y:S08]  /*2a20*/  HMMA.16816.F32.BF16 R36, R208.reuse, R76, R36 ;  /* 0x0000004cd024723c */ /* 0x050ff00000041824 */
[----:B------:R-:W-:Y:S01]  /*2a30*/  HMMA.16816.F32.BF16 R40, R208, R78, R40 ;  /* 0x0000004ed028723c */ /* 0x000fe20000041828 */
[----:B------:R-:W-:Y:S11]  /*2a40*/  LDSM.16.M88.4 R76, [R249+0x5800] ;  /* 0x00580000f94c783b */ /* 0x000ff60000000200 */
[----:B------:R-:W-:Y:S04]  /*2a50*/  @!UPT UIADD3 URZ, URZ, URZ, URZ ;  /* 0x0000003f3f3ff290 */ /* 0x000fe8000fffe03f */
[C---:B-1----:R-:W-:Y:S08]  /*2a60*/  HMMA.16816.F32.BF16 R36, R212.reuse, R72, R36 ;  /* 0x00000048d424723c */ /* 0x042ff00000041824 */
[----:B------:R-:W-:Y:S08]  /*2a70*/  HMMA.16816.F32.BF16 R40, R212, R74, R40 ;  /* 0x0000004ad428723c */ /* 0x000ff00000041828 */
[C---:B------:R-:W-:Y:S08]  /*2a80*/  HMMA.16816.F32.BF16 R20, R172.reuse, R24, RZ ;  /* 0x00000018ac14723c */ /* 0x040ff000000418ff */
[----:B------:R-:W-:Y:S01]  /*2a90*/  HMMA.16816.F32.BF16 R24, R172, R26, RZ ;  /* 0x0000001aac18723c */ /* 0x000fe200000418ff */
[----:B--2---:R1:W-:Y:S04]  /*2aa0*/  LDSM.16.M88.4 R72, [R0] ;  /* 0x000000000048783b */ /* 0x0043e80000000200 */
[----:B-1----:R-:W2:Y:S11]  /*2ab0*/  LDL R0, [R1+0x14] ;  /* 0x0000140001007983 */ /* 0x002eb60000100800 */
[C---:B------:R-:W-:Y:S08]  /*2ac0*/  HMMA.16816.F32.BF16 R20, R176.reuse, R52, R20 ;  /* 0x00000034b014723c */ /* 0x040ff00000041814 */
[----:B------:R-:W-:Y:S01]  /*2ad0*/  HMMA.16816.F32.BF16 R24, R176, R54, R24 ;  /* 0x00000036b018723c */ /* 0x000fe20000041818 */
[----:B------:R-:W1:Y:S07]  /*2ae0*/  LDSM.16.M88.4 R52, [R250+0x800] ;  /* 0x00080000fa34783b */ /* 0x000e6e0000000200 */
[C---:B------:R-:W-:Y:S08]  /*2af0*/  HMMA.16816.F32.BF16 R8, R192.reuse, R56, R8 ;  /* 0x00000038c008723c */ /* 0x040ff00000041808 */
[C---:B------:R-:W-:Y:S01]  /*2b00*/  HMMA.16816.F32.BF16 R16, R192.reuse, R58, R16 ;  /* 0x0000003ac010723c */ /* 0x040fe20000041810 */
[----:B------:R-:W4:Y:S07]  /*2b10*/  LDSM.16.M88.4 R56, [R249+0x2800] ;  /* 0x00280000f938783b */ /* 0x000f2e0000000200 */
[C---:B------:R-:W-:Y:S08]  /*2b20*/  HMMA.16816.F32.BF16 R20, R192.reuse, R64, R20 ;  /* 0x00000040c014723c */ /* 0x040ff00000041814 */
[----:B------:R-:W-:Y:S01]  /*2b30*/  HMMA.16816.F32.BF16 R24, R192, R66, R24 ;  /* 0x00000042c018723c */ /* 0x000fe20000041818 */
[----:B------:R-:W3:Y:S07]  /*2b40*/  LDSM.16.M88.4 R64, [R249+0x3000] ;  /* 0x00300000f940783b */ /* 0x000eee0000000200 */
[C---:B------:R-:W-:Y:S08]  /*2b50*/  HMMA.16816.F32.BF16 R8, R196.reuse, R12, R8 ;  /* 0x0000000cc408723c */ /* 0x040ff00000041808 */
[C---:B------:R-:W-:Y:S08]  /*2b60*/  HMMA.16816.F32.BF16 R16, R196.reuse, R14, R16 ;  /* 0x0000000ec410723c */ /* 0x040ff00000041810 */
[C---:B-1----:R-:W-:Y:S08]  /*2b70*/  HMMA.16816.F32.BF16 R20, R196.reuse, R52, R20 ;  /* 0x00000034c414723c */ /* 0x042ff00000041814 */
[C---:B------:R-:W-:Y:S01]  /*2b80*/  HMMA.16816.F32.BF16 R24, R196.reuse, R54, R24 ;  /* 0x00000036c418723c */ /* 0x040fe20000041818 */
[----:B------:R-:W1:Y:S07]  /*2b90*/  LDSM.16.M88.4 R52, [R82] ;  /* 0x000000005234783b */ /* 0x000e6e0000000200 */
[C---:B------:R-:W-:Y:S08]  /*2ba0*/  HMMA.16816.F32.BF16 R28, R196.reuse, R60, R28 ;  /* 0x0000003cc41c723c */ /* 0x040ff0000004181c */
[----:B------:R-:W-:Y:S01]  /*2bb0*/  HMMA.16816.F32.BF16 R32, R196, R62, R32 ;  /* 0x0000003ec420723c */ /* 0x000fe20000041820 */
[----:B------:R-:W1:Y:S07]  /*2bc0*/  LDSM.16.M88.4 R60, [R81] ;  /* 0x00000000513c783b */ /* 0x000e6e0000000200 */
[C---:B------:R-:W-:Y:S08]  /*2bd0*/  HMMA.16816.F32.BF16 R12, R200.reuse, R48, R8 ;  /* 0x00000030c80c723c */ /* 0x040ff00000041808 */
[C---:B------:R-:W-:Y:S01]  /*2be0*/  HMMA.16816.F32.BF16 R8, R200.reuse, R50, R16 ;  /* 0x00000032c808723c */ /* 0x040fe20000041810 */
[----:B------:R-:W1:Y:S07]  /*2bf0*/  LDSM.16.M88.4 R48, [R7+0x2000] ;  /* 0x002000000730783b */ /* 0x000e6e0000000200 */
[C---:B----4-:R-:W-:Y:S08]  /*2c00*/  HMMA.16816.F32.BF16 R20, R200.reuse, R56, R20 ;  /* 0x00000038c814723c */ /* 0x050ff00000041814 */
[C---:B------:R-:W-:Y:S01]  /*2c10*/  HMMA.16816.F32.BF16 R24, R200.reuse, R58, R24 ;  /* 0x0000003ac818723c */ /* 0x040fe20000041818 */
[----:B------:R-:W4:Y:S07]  /*2c20*/  LDSM.16.M88.4 R56, [R7+0x2800] ;  /* 0x002800000738783b */ /* 0x000f2e0000000200 */
[C---:B---3--:R-:W-:Y:S08]  /*2c30*/  HMMA.16816.F32.BF16 R28, R200.reuse, R64, R28 ;  /* 0x00000040c81c723c */ /* 0x048ff0000004181c */
[----:B------:R-:W-:Y:S01]  /*2c40*/  HMMA.16816.F32.BF16 R32, R200, R66, R32 ;  /* 0x00000042c820723c */ /* 0x000fe20000041820 */
[----:B------:R-:W-:Y:S07]  /*2c50*/  LDSM.16.M88.4 R64, [R250+0x3000] ;  /* 0x00300000fa40783b */ /* 0x000fee0000000200 */
[C---:B------:R-:W-:Y:S08]  /*2c60*/  HMMA.16816.F32.BF16 R16, R204.reuse, R44, R12 ;  /* 0x0000002ccc10723c */ /* 0x040ff0000004180c */
[C---:B------:R-:W-:Y:S01]  /*2c70*/  HMMA.16816.F32.BF16 R12, R204.reuse, R46, R8 ;  /* 0x0000002ecc0c723c */ /* 0x040fe20000041808 */
[----:B------:R-:W3:Y:S07]  /*2c80*/  LDSM.16.M88.4 R44, [R250+0x2000] ;  /* 0x00200000fa2c783b */ /* 0x000eee0000000200 */
[C---:B-1----:R-:W-:Y:S08]  /*2c90*/  HMMA.16816.F32.BF16 R8, R204.reuse, R52, R20 ;  /* 0x00000034cc08723c */ /* 0x042ff00000041814 */
[C---:B------:R-:W-:Y:S01]  /*2ca0*/  HMMA.16816.F32.BF16 R24, R204.reuse, R54, R24 ;  /* 0x00000036cc18723c */ /* 0x040fe20000041818 */
[----:B------:R-:W1:Y:S07]  /*2cb0*/  LDSM.16.M88.4 R52, [R250+0x2800] ;  /* 0x00280000fa34783b */ /* 0x000e6e0000000200 */
[C---:B------:R-:W-:Y:S08]  /*2cc0*/  HMMA.16816.F32.BF16 R28, R204.reuse, R60, R28 ;  /* 0x0000003ccc1c723c */ /* 0x040ff0000004181c */
[----:B------:R-:W-:Y:S01]  /*2cd0*/  HMMA.16816.F32.BF16 R32, R204, R62, R32 ;  /* 0x0000003ecc20723c */ /* 0x000fe20000041820 */
[----:B------:R-:W-:Y:S07]  /*2ce0*/  LDSM.16.M88.4 R60, [R249+0x4800] ;  /* 0x00480000f93c783b */ /* 0x000fee0000000200 */
[C---:B------:R-:W-:Y:S08]  /*2cf0*/  HMMA.16816.F32.BF16 R20, R208.reuse, R48, R16 ;  /* 0x00000030d014723c */ /* 0x040ff00000041810 */
[C---:B------:R-:W-:Y:S01]  /*2d00*/  HMMA.16816.F32.BF16 R16, R208.reuse, R50, R12 ;  /* 0x00000032d010723c */ /* 0x040fe2000004180c */
[----:B------:R-:W1:Y:S07]  /*2d10*/  LDSM.16.M88.4 R48, [R249+0x4000] ;  /* 0x00400000f930783b */ /* 0x000e6e0000000200 */
[C---:B----4-:R-:W-:Y:S08]  /*2d20*/  HMMA.16816.F32.BF16 R12, R208.reuse, R56, R8 ;  /* 0x00000038d00c723c */ /* 0x050ff00000041808 */
[C---:B------:R-:W-:Y:S01]  /*2d30*/  HMMA.16816.F32.BF16 R8, R208.reuse, R58, R24 ;  /* 0x0000003ad008723c */ /* 0x040fe20000041818 */
[----:B-----5:R4:W-:Y:S07]  /*2d40*/  LDSM.16.M88.4 R56, [R3] ;  /* 0x000000000338783b */ /* 0x0209ee0000000200 */
[C---:B------:R-:W-:Y:S08]  /*2d50*/  HMMA.16816.F32.BF16 R28, R208.reuse, R68, R28 ;  /* 0x00000044d01c723c */ /* 0x040ff0000004181c */
[----:B------:R-:W-:Y:S01]  /*2d60*/  HMMA.16816.F32.BF16 R32, R208, R70, R32 ;  /* 0x00000046d020723c */ /* 0x000fe20000041820 */
[----:B------:R-:W5:Y:S04]  /*2d70*/  LDSM.16.M88.4 R68, [R249+0x5000] ;  /* 0x00500000f944783b */ /* 0x000f680000000200 */
[----:B----4-:R-:W4:Y:S03]  /*2d80*/  LDL R3, [R1+0x18] ;  /* 0x0000180001037983 */ /* 0x010f260000100800 */
[C---:B---3--:R-:W-:Y:S08]  /*2d90*/  HMMA.16816.F32.BF16 R24, R212.reuse, R44, R20 ;  /* 0x0000002cd418723c */ /* 0x048ff00000041814 */
[C---:B------:R-:W-:Y:S01]  /*2da0*/  HMMA.16816.F32.BF16 R20, R212.reuse, R46, R16 ;  /* 0x0000002ed414723c */ /* 0x040fe20000041810 */
[----:B------:R-:W3:Y:S07]  /*2db0*/  LDSM.16.M88.4 R44, [R4] ;  /* 0x00000000042c783b */ /* 0x000eee0000000200 */
[C---:B-1----:R-:W-:Y:S08]  /*2dc0*/  HMMA.16816.F32.BF16 R16, R212.reuse, R52, R12 ;  /* 0x00000034d410723c */ /* 0x042ff0000004180c */
[C---:B------:R-:W-:Y:S01]  /*2dd0*/  HMMA.16816.F32.BF16 R12, R212.reuse, R54, R8 ;  /* 0x00000036d40c723c */ /* 0x040fe20000041808 */
[----:B------:R-:W-:Y:S07]  /*2de0*/  LDSM.16.M88.4 R52, [R7+0x4000] ;  /* 0x004000000734783b */ /* 0x000fee0000000200 */
[C---:B------:R-:W-:Y:S08]  /*2df0*/  HMMA.16816.F32.BF16 R8, R212.reuse, R64, R28 ;  /* 0x00000040d408723c */ /* 0x040ff0000004181c */
[----:B------:R-:W-:Y:S01]  /*2e00*/  HMMA.16816.F32.BF16 R32, R212, R66, R32 ;  /* 0x00000042d420723c */ /* 0x000fe20000041820 */
[----:B------:R1:W2:Y:S07]  /*2e10*/  LDSM.16.M88.4 R64, [R2] ;  /* 0x000000000240783b */ /* 0x0002ae0000000200 */
[C---:B------:R-:W-:Y:S08]  /*2e20*/  HMMA.16816.F32.BF16 R28, R216.reuse, R48, R24 ;  /* 0x00000030d81c723c */ /* 0x040ff00000041818 */
[C---:B------:R-:W-:Y:S08]  /*2e30*/  HMMA.16816.F32.BF16 R24, R216.reuse, R50, R20 ;  /* 0x00000032d818723c */ /* 0x040ff00000041814 */
[C---:B------:R-:W-:Y:S01]  /*2e40*/  HMMA.16816.F32.BF16 R20, R216.reuse, R60, R16 ;  /* 0x0000003cd814723c */ /* 0x040fe20000041810 */
[----:B-1----:R-:W4:Y:S07]  /*2e50*/  LDL R2, [R1+0x10] ;  /* 0x0000100001027983 */ /* 0x002f2e0000100800 */
[C---:B------:R-:W-:Y:S08]  /*2e60*/  HMMA.16816.F32.BF16 R16, R216.reuse, R62, R12 ;  /* 0x0000003ed810723c */ /* 0x040ff0000004180c */
[C---:B-----5:R-:W-:Y:S08]  /*2e70*/  HMMA.16816.F32.BF16 R12, R216.reuse, R68, R8 ;  /* 0x00000044d80c723c */ /* 0x060ff00000041808 */
[C---:B------:R-:W-:Y:S01]  /*2e80*/  HMMA.16816.F32.BF16 R8, R216.reuse, R70, R32 ;  /* 0x00000046d808723c */ /* 0x040fe20000041820 */
[----:B------:R-:W-:Y:S07]  /*2e90*/  LDSM.16.M88.4 R68, [R7+0x4800] ;  /* 0x004800000744783b */ /* 0x000fee0000000200 */
[----:B------:R-:W-:Y:S08]  /*2ea0*/  HMMA.16816.F32.BF16 R36, R216, R76, R36 ;  /* 0x0000004cd824723c */ /* 0x000ff00000041824 */
[C---:B---3--:R-:W-:Y:S08]  /*2eb0*/  HMMA.16816.F32.BF16 R32, R220.reuse, R44, R28 ;  /* 0x0000002cdc20723c */ /* 0x048ff0000004181c */
[C---:B------:R-:W-:Y:S08]  /*2ec0*/  HMMA.16816.F32.BF16 R28, R220.reuse, R46, R24 ;  /* 0x0000002edc1c723c */ /* 0x040ff00000041818 */
[C---:B------:R-:W-:Y:S08]  /*2ed0*/  HMMA.16816.F32.BF16 R24, R220.reuse, R56, R20 ;  /* 0x00000038dc18723c */ /* 0x040ff00000041814 */
[C---:B------:R-:W-:Y:S01]  /*2ee0*/  HMMA.16816.F32.BF16 R20, R220.reuse, R58, R16 ;  /* 0x0000003adc14723c */ /* 0x040fe20000041810 */
[----:B------:R-:W-:Y:S07]  /*2ef0*/  LDSM.16.M88.4 R56, [R7+0x5800] ;  /* 0x005800000738783b */ /* 0x000fee0000000200 */
[C---:B--2---:R-:W-:Y:S01]  /*2f00*/  HMMA.16816.F32.BF16 R16, R220.reuse, R64, R12 ;  /* 0x00000040dc10723c */ /* 0x044fe2000004180c */
[----:B------:R-:W1:Y:S07]  /*2f10*/  LDSM.16.M88.4 R12, [R7+0x5000] ;  /* 0x00500000070c783b */ /* 0x000e6e0000000200 */
[C---:B------:R-:W-:Y:S08]  /*2f20*/  HMMA.16816.F32.BF16 R8, R220.reuse, R66, R8 ;  /* 0x00000042dc08723c */ /* 0x040ff00000041808 */
[----:B------:R-:W-:Y:S01]  /*2f30*/  HMMA.16816.F32.BF16 R64, R220, R72, R36 ;  /* 0x00000048dc40723c */ /* 0x000fe20000041824 */
[----:B------:R-:W2:Y:S07]  /*2f40*/  LDSM.16.M88.4 R36, [R250+0x4000] ;  /* 0x00400000fa24783b */ /* 0x000eae0000000200 */
[C---:B------:R-:W-:Y:S08]  /*2f50*/  HMMA.16816.F32.BF16 R48, R224.reuse, R52, R32 ;  /* 0x00000034e030723c */ /* 0x040ff00000041820 */
[C---:B------:R-:W-:Y:S01]  /*2f60*/  HMMA.16816.F32.BF16 R44, R224.reuse, R54, R28 ;  /* 0x00000036e02c723c */ /* 0x040fe2000004181c */
[----:B------:R-:W3:Y:S07]  /*2f70*/  LDSM.16.M88.4 R52, [R250+0x4800] ;  /* 0x00480000fa34783b */ /* 0x000eee0000000200 */
[C---:B-1----:R-:W-:Y:S01]  /*2f80*/  HMMA.16816.F32.BF16 R28, R224.reuse, R12, R16 ;  /* 0x0000000ce01c723c */ /* 0x042fe20000041810 */
[----:B------:R-:W1:Y:S07]  /*2f90*/  LDSM.16.M88.4 R16, [R249+0x6000] ;  /* 0x00600000f910783b */ /* 0x000e6e0000000200 */
[----:B------:R-:W-:Y:S08]  /*2fa0*/  HMMA.16816.F32.BF16 R12, R224, R14, R8 ;  /* 0x0000000ee00c723c */ /* 0x000ff00000041808 */
[----:B--2---:R-:W-:Y:S01]  /*2fb0*/  HMMA.16816.F32.BF16 R8, R228, R36, R48 ;  /* 0x00000024e408723c */ /* 0x004fe20000041830 */
[----:B------:R2:W-:Y:S04]  /*2fc0*/  LDSM.16.M88.4 R48, [R0] ;  /* 0x000000000030783b */ /* 0x0005e80000000200 */
[----:B--2---:R-:W2:Y:S03]  /*2fd0*/  LDL R0, [R1+0xc] ;  /* 0x00000c0001007983 */ /* 0x004ea60000100800 */
[----:B------:R-:W-:Y:S08]  /*2fe0*/  HMMA.16816.F32.BF16 R40, R216, R78, R40 ;  /* 0x0000004ed828723c */ /* 0x000ff00000041828 */
[----:B------:R-:W-:Y:S11]  /*2ff0*/  HMMA.16816.F32.BF16 R32, R224, R70, R20 ;  /* 0x00000046e020723c */ /* 0x000ff60000041814 */
[----:B------:R-:W-:Y:S05]  /*3000*/  @!UPT UIADD3 URZ, URZ, URZ, URZ ;  /* 0x0000003f3f3ff290 */ /* 0x000fea000fffe03f */
[----:B------:R-:W-:Y:S01]  /*3010*/  HMMA.16816.F32.BF16 R60, R220, R74, R40 ;  /* 0x0000004adc3c723c */ /* 0x000fe20000041828 */
[----:B------:R-:W-:Y:S07]  /*3020*/  LDSM.16.M88.4 R72, [R250+0x5800] ;  /* 0x00580000fa48783b */ /* 0x000fee0000000200 */
[----:B------:R-:W-:Y:S01]  /*3030*/  HMMA.16816.F32.BF16 R40, R224, R68, R24 ;  /* 0x00000044e028723c */ /* 0x000fe20000041818 */
[----:B------:R-:W5:Y:S07]  /*3040*/  LDSM.16.M88.4 R68, [R250+0x5000] ;  /* 0x00500000fa44783b */ /* 0x000f6e0000000200 */
[C---:B------:R-:W-:Y:S01]  /*3050*/  HMMA.16816.F32.BF16 R20, R228.reuse, R38, R44 ;  /* 0x00000026e414723c */ /* 0x040fe2000004182c */
[----:B------:R-:W-:Y:S11]  /*3060*/  LDSM.16.M88.4 R44, [R249+0x6800] ;  /* 0x00680000f92c783b */ /* 0x000ff60000000200 */
[----:B------:R-:W-:Y:S04]  /*3070*/  @!UPT UIADD3 URZ, URZ, URZ, URZ ;  /* 0x0000003f3f3ff290 */ /* 0x000fe8000fffe03f */
[C---:B---3--:R-:W-:Y:S01]  /*3080*/  HMMA.16816.F32.BF16 R36, R228.reuse, R52, R40 ;  /* 0x00000034e424723c */ /* 0x048fe20000041828 */
[----:B------:R-:W-:Y:S07]  /*3090*/  LDSM.16.M88.4 R40, [R250+0x6000] ;  /* 0x00600000fa28783b */ /* 0x000fee0000000200 */
[----:B------:R-:W-:Y:S01]  /*30a0*/  HMMA.16816.F32.BF16 R52, R228, R54, R32 ;  /* 0x00000036e434723c */ /* 0x000fe20000041820 */
[----:B----4-:R-:W3:Y:S07]  /*30b0*/  LDSM.16.M88.4 R32, [R3] ;  /* 0x000000000320783b */ /* 0x010eee0000000200 */
[----:B-1----:R-:W-:Y:S08]  /*30c0*/  HMMA.16816.F32.BF16 R8, R232, R16, R8 ;  /* 0x00000010e808723c */ /* 0x002ff00000041808 */
[C---:B------:R-:W-:Y:S01]  /*30d0*/  HMMA.16816.F32.BF16 R24, R224.reuse, R56, R64 ;  /* 0x00000038e018723c */ /* 0x040fe20000041840 */
[----:B------:R-:W-:Y:S07]  /*30e0*/  LDSM.16.M88.4 R64, [R249+0x7800] ;  /* 0x00780000f940783b */ /* 0x000fee0000000200 */
[----:B------:R-:W-:Y:S08]  /*30f0*/  HMMA.16816.F32.BF16 R80, R224, R58, R60 ;  /* 0x0000003ae050723c */ /* 0x000ff0000004183c */
[C---:B-----5:R-:W-:Y:S01]  /*3100*/  HMMA.16816.F32.BF16 R60, R228.reuse, R68, R28 ;  /* 0x00000044e43c723c */ /* 0x060fe2000004181c */
[----:B------:R-:W1:Y:S07]  /*3110*/  LDSM.16.M88.4 R28, [R7+0x6000] ;  /* 0x00600000071c783b */ /* 0x000e6e0000000200 */
[----:B------:R-:W-:Y:S08]  /*3120*/  HMMA.16816.F32.BF16 R56, R228, R70, R12 ;  /* 0x00000046e438723c */ /* 0x000ff0000004180c */
[----:B------:R-:W-:Y:S08]  /*3130*/  HMMA.16816.F32.BF16 R12, R232, R18, R20 ;  /* 0x00000012e80c723c */ /* 0x000ff00000041814 */
[----:B---3--:R-:W-:Y:S08]  /*3140*/  HMMA.16816.F32.BF16 R8, R236, R32, R8 ;  /* 0x00000020ec08723c */ /* 0x008ff00000041808 */
[----:B------:R-:W-:Y:S01]  /*3150*/  HMMA.16816.F32.BF16 R16, R232, R44, R36 ;  /* 0x0000002ce810723c */ /* 0x000fe20000041824 */
[----:B------:R-:W3:Y:S07]  /*3160*/  LDSM.16.M88.4 R36, [R249+0x7000] ;  /* 0x00700000f924783b */ /* 0x000eee0000000200 */
[----:B------:R-:W-:Y:S08]  /*3170*/  HMMA.16816.F32.BF16 R12, R236, R34, R12 ;  /* 0x00000022ec0c723c */ /* 0x000ff0000004180c */
[----:B-1----:R-:W-:Y:S08]  /*3180*/  HMMA.16816.F32.BF16 R8, R240, R28, R8 ;  /* 0x0000001cf008723c */ /* 0x002ff00000041808 */
[----:B------:R-:W-:Y:S08]  /*3190*/  HMMA.16816.F32.BF16 R76, R228, R72, R24 ;  /* 0x00000048e44c723c */ /* 0x000ff00000041818 */
[----:B------:R-:W-:Y:S01]  /*31a0*/  HMMA.16816.F32.BF16 R24, R232, R46, R52 ;  /* 0x0000002ee818723c */ /* 0x000fe20000041834 */
[----:B------:R-:W1:Y:S04]  /*31b0*/  LDSM.16.M88.4 R52, [R2] ;  /* 0x000000000234783b */ /* 0x000e680000000200 */
[----:B------:R-:W4:Y:S03]  /*31c0*/  LDSM.16.M88.4 R44, [R7+0x6800] ;  /* 0x00680000072c783b */ /* 0x000f260000000200 */
[----:B------:R-:W-:Y:S08]  /*31d0*/  HMMA.16816.F32.BF16 R12, R240, R30, R12 ;  /* 0x0000001ef00c723c */ /* 0x000ff0000004180c */
[----:B------:R-:W-:Y:S08]  /*31e0*/  HMMA.16816.F32.BF16 R32, R244, R40, R8 ;  /* 0x00000028f420723c */ /* 0x000ff00000041808 */
[----:B------:R-:W-:Y:S08]  /*31f0*/  HMMA.16816.F32.BF16 R20, R236, R48, R16 ;  /* 0x00000030ec14723c */ /* 0x000ff00000041810 */
[----:B---3--:R-:W-:Y:S08]  /*3200*/  HMMA.16816.F32.BF16 R8, R232, R36, R60 ;  /* 0x00000024e808723c */ /* 0x008ff0000004183c */
[----:B------:R-:W-:Y:S08]  /*3210*/  HMMA.16816.F32.BF16 R16, R236, R50, R24 ;  /* 0x00000032ec10723c */ /* 0x000ff00000041818 */
[----:B------:R-:W-:Y:S01]  /*3220*/  HMMA.16816.F32.BF16 R28, R244, R42, R12 ;  /* 0x0000002af41c723c */ /* 0x000fe2000004180c */
[----:B------:R-:W3:Y:S07]  /*3230*/  LDSM.16.M88.4 R40, [R7+0x7000] ;  /* 0x007000000728783b */ /* 0x000eee0000000200 */
[----:B------:R-:W-:Y:S01]  /*3240*/  HMMA.16816.F32.BF16 R36, R232, R38, R56 ;  /* 0x00000026e824723c */ /* 0x000fe20000041838 */
[----:B------:R-:W5:Y:S07]  /*3250*/  LDSM.16.M88.4 R56, [R250+0x6800] ;  /* 0x00680000fa38783b */ /* 0x000f6e0000000200 */
[----:B-1----:R-:W-:Y:S08]  /*3260*/  HMMA.16816.F32.BF16 R12, R236, R52, R8 ;  /* 0x00000034ec0c723c */ /* 0x002ff00000041808 */
[----:B----4-:R-:W-:Y:S08]  /*3270*/  HMMA.16816.F32.BF16 R8, R240, R46, R16 ;  /* 0x0000002ef008723c */ /* 0x010ff00000041810 */
[----:B------:R-:W-:Y:S08]  /*3280*/  HMMA.16816.F32.BF16 R68, R228, R74, R80 ;  /* 0x0000004ae444723c */ /* 0x000ff00000041850 */
[----:B------:R-:W-:Y:S01]  /*3290*/  HMMA.16816.F32.BF16 R20, R240, R44, R20 ;  /* 0x0000002cf014723c */ /* 0x000fe20000041814 */
[----:B------:R-:W-:Y:S01]  /*32a0*/  FMUL.FTZ R32, R32, c[0x0][0x320] ;  /* 0x0000c80020207a20 */ /* 0x000fe20000410000 */
[----:B------:R-:W-:Y:S01]  /*32b0*/  LDSM.16.M88.4 R44, [R250+0x7000] ;  /* 0x00700000fa2c783b */ /* 0x000fe20000000200 */
[----:B------:R-:W-:-:S02]  /*32c0*/  FMUL.FTZ R33, R33, c[0x0][0x320] ;  /* 0x0000c80021217a20 */ /* 0x000fc40000410000 */
[----:B------:R-:W-:-:S03]  /*32d0*/  FMUL.FTZ R34, R34, c[0x0][0x320] ;  /* 0x0000c80022227a20 */ /* 0x000fc60000410000 */
[----:B------:R-:W-:Y:S01]  /*32e0*/  HMMA.16816.F32.BF16 R60, R232, R64, R76 ;  /* 0x00000040e83c723c */ /* 0x000fe2000004184c */
[----:B------:R-:W-:Y:S01]  /*32f0*/  FMUL.FTZ R35, R35, c[0x0][0x320] ;  /* 0x0000c80023237a20 */ /* 0x000fe20000410000 */
[----:B------:R-:W1:Y:S06]  /*3300*/  MUFU.TANH R72, R32 ;  /* 0x0000002000487308 */ /* 0x000e6c0000002400 */
[----:B---3--:R-:W-:Y:S02]  /*3310*/  HMMA.16816.F32.BF16 R16, R240, R40, R12 ;  /* 0x00000028f010723c */ /* 0x008fe4000004180c */
[----:B------:R-:W3:Y:S01]  /*3320*/  MUFU.TANH R64, R33 ;  /* 0x0000002100407308 */ /* 0x000ee20000002400 */
[----:B--2---:R-:W2:Y:S05]  /*3330*/  LDSM.16.M88.4 R48, [R0] ;  /* 0x000000000030783b */ /* 0x004eaa0000000200 */
[----:B-----5:R-:W-:Y:S02]  /*3340*/  HMMA.16816.F32.BF16 R12, R244, R58, R8 ;  /* 0x0000003af40c723c */ /* 0x020fe40000041808 */
[----:B------:R-:W4:Y:S06]  /*3350*/  MUFU.TANH R73, R34 ;  /* 0x0000002200497308 */ /* 0x000f2c0000002400 */
[----:B------:R-:W-:Y:S02]  /*3360*/  HMMA.16816.F32.BF16 R8, R232, R66, R68 ;  /* 0x00000042e808723c */ /* 0x000fe40000041844 */
[----:B------:R5:W1:Y:S06]  /*3370*/  MUFU.TANH R65, R35 ;  /* 0x0000002300417308 */ /* 0x000a6c0000002400 */
[----:B-----5:R-:W-:Y:S01]  /*3380*/  HMMA.16816.F32.BF16 R32, R236, R54, R36 ;  /* 0x00000036ec20723c */ /* 0x020fe20000041824 */
[----:B------:R-:W5:Y:S07]  /*3390*/  LDSM.16.M88.4 R36, [R7+0x7800] ;  /* 0x007800000724783b */ /* 0x000f6e0000000200 */
[----:B------:R-:W-:Y:S01]  /*33a0*/  HMMA.16816.F32.BF16 R24, R244, R56, R20 ;  /* 0x00000038f418723c */ /* 0x000fe20000041814 */
[----:B------:R-:W-:-:S02]  /*33b0*/  FMUL.FTZ R28, R28, c[0x0][0x320] ;  /* 0x0000c8001c1c7a20 */ /* 0x000fc40000410000 */
[----:B------:R-:W-:Y:S02]  /*33c0*/  FMUL.FTZ R29, R29, c[0x0][0x320] ;  /* 0x0000c8001d1d7a20 */ /* 0x000fe40000410000 */
[----:B------:R-:W-:-:S03]  /*33d0*/  FMUL.FTZ R30, R30, c[0x0][0x320] ;  /* 0x0000c8001e1e7a20 */ /* 0x000fc60000410000 */
[C---:B--2---:R-:W-:Y:S01]  /*33e0*/  HMMA.16816.F32.BF16 R20, R236.reuse, R48, R60 ;  /* 0x00000030ec14723c */ /* 0x044fe2000004183c */
[----:B------:R-:W-:Y:S01]  /*33f0*/  FMUL.FTZ R31, R31, c[0x0][0x320] ;  /* 0x0000c8001f1f7a20 */ /* 0x000fe20000410000 */
[----:B------:R-:W2:Y:S06]  /*3400*/  MUFU.TANH R56, R28 ;  /* 0x0000001c00387308 */ /* 0x000eac0000002400 */
[----:B------:R-:W-:Y:S02]  /*3410*/  HMMA.16816.F32.BF16 R8, R236, R50, R8 ;  /* 0x00000032ec08723c */ /* 0x000fe40000041808 */
[----:B------:R-:W1:Y:S08]  /*3420*/  MUFU.TANH R54, R29 ;  /* 0x0000001d00367308 */ /* 0x000e700000002400 */
[----:B------:R-:W1:Y:S08]  /*3430*/  MUFU.TANH R57, R30 ;  /* 0x0000001e00397308 */ /* 0x000e700000002400 */
[----:B------:R1:W1:Y:S01]  /*3440*/  MUFU.TANH R55, R31 ;  /* 0x0000001f00377308 */ /* 0x0002620000002400 */
[----:B------:R-:W-:-:S02]  /*3450*/  FMUL.FTZ R24, R24, c[0x0][0x320] ;  /* 0x0000c80018187a20 */ /* 0x000fc40000410000 */
[----:B------:R-:W-:Y:S02]  /*3460*/  FMUL.FTZ R25, R25, c[0x0][0x320] ;  /* 0x0000c80019197a20 */ /* 0x000fe40000410000 */
[----:B------:R-:W-:Y:S01]  /*3470*/  FMUL.FTZ R26, R26, c[0x0][0x320] ;  /* 0x0000c8001a1a7a20 */ /* 0x000fe20000410000 */
[----:B-1----:R-:W-:Y:S01]  /*3480*/  HMMA.16816.F32.BF16 R28, R240, R42, R32 ;  /* 0x0000002af01c723c */ /* 0x002fe20000041820 */
[----:B------:R-:W1:Y:S01]  /*3490*/  LDSM.16.M88.4 R32, [R250+0x7800] ;  /* 0x00780000fa20783b */ /* 0x000e620000000200 */
[----:B------:R-:W-:Y:S01]  /*34a0*/  FMUL.FTZ R27, R27, c[0x0][0x320] ;  /* 0x0000c8001b1b7a20 */ /* 0x000fe20000410000 */
[----:B------:R-:W1:Y:S01]  /*34b0*/  MUFU.TANH R53, R24 ;  /* 0x0000001800357308 */ /* 0x000e620000002400 */
[----:B------:R-:W-:Y:S01]  /*34c0*/  FMUL.FTZ R12, R12, c[0x0][0x320] ;  /* 0x0000c8000c0c7a20 */ /* 0x000fe20000410000 */
[----:B------:R-:W-:Y:S01]  /*34d0*/  ISETP.GE.AND P0, PT, R134, 0x2, PT ;  /* 0x000000028600780c */ /* 0x000fe20003f06270 */
[----:B------:R-:W-:Y:S01]  /*34e0*/  FMUL.FTZ R13, R13, c[0x0][0x320] ;  /* 0x0000c8000d0d7a20 */ /* 0x000fe20000410000 */
[----:B------:R-:W-:-:S04]  /*34f0*/  DEPBAR.LE SB0, 0x0 ;  /* 0x000080000000791a */ /* 0x000fc80000000000 */
[----:B------:R-:W1:Y:S01]  /*3500*/  MUFU.TANH R52, R25 ;  /* 0x0000001900347308 */ /* 0x000e620000002400 */
[----:B-----5:R-:W-:Y:S07]  /*3510*/  HMMA.16816.F32.BF16 R8, R240, R38, R8 ;  /* 0x00000026f008723c */ /* 0x020fee0000041808 */
[----:B------:R-:W1:Y:S08]  /*3520*/  MUFU.TANH R48, R26 ;  /* 0x0000001a00307308 */ /* 0x000e700000002400 */
[----:B------:R5:W1:Y:S02]  /*3530*/  MUFU.TANH R43, R27 ;  /* 0x0000001b002b7308 */ /* 0x000a640000002400 */
[----:B-----5:R-:W-:Y:S08]  /*3540*/  HMMA.16816.F32.BF16 R24, R244, R44, R16 ;  /* 0x0000002cf418723c */ /* 0x020ff00000041810 */
[----:B------:R-:W-:Y:S01]  /*3550*/  HMMA.16816.F32.BF16 R16, R240, R36, R20 ;  /* 0x00000024f010723c */ /* 0x000fe20000041814 */
[----:B------:R-:W-:-:S02]  /*3560*/  FMUL.FTZ R14, R14, c[0x0][0x320] ;  /* 0x0000c8000e0e7a20 */ /* 0x000fc40000410000 */
[----:B------:R-:W-:Y:S01]  /*3570*/  FMUL.FTZ R15, R15, c[0x0][0x320] ;  /* 0x0000c8000f0f7a20 */ /* 0x000fe20000410000 */
[----:B------:R-:W1:Y:S08]  /*3580*/  MUFU.TANH R40, R12 ;  /* 0x0000000c00287308 */ /* 0x000e700000002400 */
[----:B------:R-:W2:Y:S01]  /*3590*/  MUFU.TANH R41, R13 ;  /* 0x0000000d00297308 */ /* 0x000ea20000002400 */
[C---:B------:R-:W-:Y:S07]  /*35a0*/  HMMA.16816.F32.BF16 R20, R244.reuse, R46, R28 ;  /* 0x0000002ef414723c */ /* 0x040fee000004181c */
[----:B------:R-:W2:Y:S01]  /*35b0*/  MUFU.TANH R42, R14 ;  /* 0x0000000e002a7308 */ /* 0x000ea20000002400 */
[C---:B-1----:R-:W-:Y:S07]  /*35c0*/  HMMA.16816.F32.BF16 R8, R244.reuse, R34, R8 ;  /* 0x00000022f408723c */ /* 0x042fee0000041808 */
[----:B------:R1:W1:Y:S02]  /*35d0*/  MUFU.TANH R36, R15 ;  /* 0x0000000f00247308 */ /* 0x0002640000002400 */
[----:B-1----:R-:W-:Y:S01]  /*35e0*/  HMMA.16816.F32.BF16 R12, R244, R32, R16 ;  /* 0x00000020f40c723c */ /* 0x002fe20000041810 */
[----:B------:R-:W-:-:S02]  /*35f0*/  FMUL.FTZ R24, R24, c[0x0][0x320] ;  /* 0x0000c80018187a20 */ /* 0x000fc40000410000 */
[----:B------:R-:W-:-:S03]  /*3600*/  FMUL.FTZ R26, R26, c[0x0][0x320] ;  /* 0x0000c8001a1a7a20 */ /* 0x000fc60000410000 */
[----:B------:R1:W1:Y:S01]  /*3610*/  MUFU.TANH R28, R24 ;  /* 0x00000018001c7308 */ /* 0x0002620000002400 */
[----:B------:R-:W-:Y:S02]  /*3620*/  FMUL.FTZ R27, R27, c[0x0][0x320] ;  /* 0x0000c8001b1b7a20 */ /* 0x000fe40000410000 */
[----:B------:R-:W-:Y:S02]  /*3630*/  FMUL.FTZ R20, R20, c[0x0][0x320] ;  /* 0x0000c80014147a20 */ /* 0x000fe40000410000 */
[----:B------:R-:W-:Y:S02]  /*3640*/  FMUL.FTZ R19, R21, c[0x0][0x320] ;  /* 0x0000c80015137a20 */ /* 0x000fe40000410000 */
[----:B------:R-:W-:Y:S02]  /*3650*/  FMUL.FTZ R22, R22, c[0x0][0x320] ;  /* 0x0000c80016167a20 */ /* 0x000fe40000410000 */
[----:B------:R-:W-:Y:S02]  /*3660*/  FMUL.FTZ R23, R23, c[0x0][0x320] ;  /* 0x0000c80017177a20 */ /* 0x000fe40000410000 */
[----:B------:R-:W-:-:S02]  /*3670*/  FMUL.FTZ R8, R8, c[0x0][0x320] ;  /* 0x0000c80008087a20 */ /* 0x000fc40000410000 */
[----:B------:R-:W-:-:S05]  /*3680*/  FMUL.FTZ R7, R9, c[0x0][0x320] ;  /* 0x0000c80009077a20 */ /* 0x000fca0000410000 */
[----:B------:R-:W-:Y:S02]  /*3690*/  FMUL.FTZ R12, R12, c[0x0][0x320] ;  /* 0x0000c8000c0c7a20 */ /* 0x000fe40000410000 */
[----:B-1----:R-:W-:Y:S02]  /*36a0*/  FMUL.FTZ R24, R25, c[0x0][0x320] ;  /* 0x0000c80019187a20 */ /* 0x002fe40000410000 */
[----:B------:R1:W1:Y:S01]  /*36b0*/  MUFU.TANH R18, R12 ;  /* 0x0000000c00127308 */ /* 0x0002620000002400 */
[----:B------:R-:W-:Y:S02]  /*36c0*/  FMUL.FTZ R14, R14, c[0x0][0x320] ;  /* 0x0000c8000e0e7a20 */ /* 0x000fe40000410000 */
[----:B------:R-:W-:Y:S02]  /*36d0*/  FMUL.FTZ R15, R15, c[0x0][0x320] ;  /* 0x0000c8000f0f7a20 */ /* 0x000fe40000410000 */
[----:B------:R-:W-:Y:S02]  /*36e0*/  FMUL.FTZ R10, R10, c[0x0][0x320] ;  /* 0x0000c8000a0a7a20 */ /* 0x000fe40000410000 */
[----:B------:R-:W-:Y:S01]  /*36f0*/  FMUL.FTZ R11, R11, c[0x0][0x320] ;  /* 0x0000c8000b0b7a20 */ /* 0x000fe20000410000 */
[----:B------:R2:W2:Y:S01]  /*3700*/  MUFU.TANH R30, R26 ;  /* 0x0000001a001e7308 */ /* 0x0004a20000002400 */
[----:B-1----:R-:W-:-:S07]  /*3710*/  FMUL.FTZ R12, R13, c[0x0][0x320] ;  /* 0x0000c8000d0c7a20 */ /* 0x002fce0000410000 */
[----:B------:R1:W1:Y:S08]  /*3720*/  MUFU.TANH R29, R27 ;  /* 0x0000001b001d7308 */ /* 0x0002700000002400 */
[----:B------:R1:W1:Y:S08]  /*3730*/  MUFU.TANH R27, R22 ;  /* 0x00000016001b7308 */ /* 0x0002700000002400 */
[----:B------:R1:W1:Y:S08]  /*3740*/  MUFU.TANH R26, R23 ;  /* 0x00000017001a7308 */ /* 0x0002700000002400 */
[----:B------:R-:W1:Y:S08]  /*3750*/  MUFU.TANH R24, R24 ;  /* 0x0000001800187308 */ /* 0x000e700000002400 */
[----:B------:R-:W1:Y:S08]  /*3760*/  MUFU.TANH R20, R20 ;  /* 0x0000001400147308 */ /* 0x000e700000002400 */
[----:B------:R-:W1:Y:S08]  /*3770*/  MUFU.TANH R19, R19 ;  /* 0x0000001300137308 */ /* 0x000e700000002400 */
[----:B------:R-:W1:Y:S08]  /*3780*/  MUFU.TANH R12, R12 ;  /* 0x0000000c000c7308 */ /* 0x000e700000002400 */
[----:B------:R1:W1:Y:S08]  /*3790*/  MUFU.TANH R25, R14 ;  /* 0x0000000e00197308 */ /* 0x0002700000002400 */
[----:B------:R1:W1:Y:S08]  /*37a0*/  MUFU.TANH R23, R15 ;  /* 0x0000000f00177308 */ /* 0x0002700000002400 */
[----:B------:R-:W1:Y:S08]  /*37b0*/  MUFU.TANH R8, R8 ;  /* 0x0000000800087308 */ /* 0x000e700000002400 */
[----:B------:R-:W1:Y:S08]  /*37c0*/  MUFU.TANH R7, R7 ;  /* 0x0000000700077308 */ /* 0x000e700000002400 */
[----:B------:R1:W1:Y:S08]  /*37d0*/  MUFU.TANH R21, R10 ;  /* 0x0000000a00157308 */ /* 0x0002700000002400 */
[----:B------:R1:W1:Y:S01]  /*37e0*/  MUFU.TANH R22, R11 ;  /* 0x0000000b00167308 */ /* 0x0002620000002400 */
[----:B------:R-:W-:Y:S01]  /*37f0*/  BSSY B0, `(.L_x_474) ;  /* 0x000001c000007945 */ /* 0x000fe20003800000 */
[----:B------:R-:W-:Y:S06]  /*3800*/  BAR.SYNC.DEFER_BLOCKING 0x0 ;  /* 0x0000000000007b1d */ /* 0x000fec0000010000 */
[----:B------:R-:W-:Y:S05]  /*3810*/  @!P0 BRA `(.L_x_475) ;  /* 0x0000019000008947 */ /* 0x000fea0003800000 */
[----:B--234-:R-:W-:Y:S01]  /*3820*/  IADD3 R0, R134, -0x2, RZ ;  /* 0xfffffffe86007810 */ /* 0x01cfe20007ffe0ff */
[----:B------:R-:W-:-:S03]  /*3830*/  IMAD.MOV.U32 R9, RZ, RZ, c[0x0][0x1e4] ;  /* 0x00007900ff097624 */ /* 0x000fc600078e00ff */
[----:B------:R-:W-:Y:S01]  /*3840*/  SHF.R.S32.HI R2, RZ, 0x1f, R0 ;  /* 0x0000001fff027819 */ /* 0x000fe20000011400 */
[----:B------:R-:W-:-:S04]  /*3850*/  IMAD.WIDE.U32 R4, R0, c[0x0][0x1e0], RZ ;  /* 0x0000780000047a25 */ /* 0x000fc800078e00ff */
[----:B------:R-:W-:-:S04]  /*3860*/  IMAD R2, R2, c[0x0][0x1e0], RZ ;  /* 0x0000780002027a24 */ /* 0x000fc800078e02ff */
[----:B------:R-:W-:Y:S01]  /*3870*/  IMAD R2, R0, c[0x0][0x1e4], R2 ;  /* 0x0000790000027a24 */ /* 0x000fe200078e0202 */
[----:B------:R-:W-:-:S03]  /*3880*/  LEA R0, P0, R4, R90, 0x6 ;  /* 0x0000005a04007211 */ /* 0x000fc600078030ff */
[----:B------:R-:W-:Y:S01]  /*3890*/  IMAD.IADD R3, R5, 0x1, R2 ;  /* 0x0000000105037824 */ /* 0x000fe200078e0202 */
[----:B------:R-:W-:Y:S01]  /*38a0*/  LEA R2, P1, R0, c[0x0][0x1c8], 0x1 ;  /* 0x0000720000027a11 */ /* 0x000fe200078208ff */
[----:B------:R-:W-:-:S03]  /*38b0*/  IMAD.MOV.U32 R5, RZ, RZ, c[0x0][0x1e0] ;  /* 0x00007800ff057624 */ /* 0x000fc600078e00ff */
[----:B------:R-:W-:Y:S02]  /*38c0*/  LEA.HI.X R3, R4, R88, R3, 0x6, P0 ;  /* 0x0000005804037211 */ /* 0x000fe400000f3403 */
[----:B------:R-:W-:Y:S02]  /*38d0*/  LEA R4, P0, R5, R2, 0x6 ;  /* 0x0000000205047211 */ /* 0x000fe400078030ff */
[----:B------:R-:W-:-:S04]  /*38e0*/  LEA.HI.X R3, R0, c[0x0][0x1cc], R3, 0x1, P1 ;  /* 0x0000730000037a11 */ /* 0x000fc800008f0c03 */
[----:B------:R-:W-:Y:S01]  /*38f0*/  LEA.HI.X R5, R5, R3, R9, 0x6, P0 ;  /* 0x0000000305057211 */ /* 0x000fe200000f3409 */
        /* <DEDUP_REMOVED lines=11> */
.L_x_475:
[----:B--234-:R-:W-:Y:S05]  /*39b0*/  BSYNC B0 ;  /* 0x0000000000007941 */ /* 0x01cfea0003800000 */
.L_x_474:
[----:B------:R-:W2:Y:S04]  /*39c0*/  LDL R0, [R1+0xac] ;  /* 0x0000ac0001007983 */ /* 0x000ea80000100800 */
[----:B------:R-:W3:Y:S01]  /*39d0*/  LDL R3, [R1+0xb0] ;  /* 0x0000b00001037983 */ /* 0x000ee20000100800 */
[----:B------:R-:W-:Y:S01]  /*39e0*/  ISETP.NE.AND P0, PT, R87, 0x1, PT ;  /* 0x000000015700780c */ /* 0x000fe20003f05270 */
[----:B------:R-:W-:-:S02]  /*39f0*/  IMAD R6, R6, R85, 0x1 ;  /* 0x0000000106067424 */ /* 0x000fc400078e0255 */
[----:B------:R-:W4:Y:S04]  /*3a00*/  LDL R49, [R1+0x48] ;  /* 0x0000480001317983 */ /* 0x000f280000100800 */
[----:B------:R-:W5:Y:S04]  /*3a10*/  LDL R112, [R1+0x4] ;  /* 0x0000040001707983 */ /* 0x000f680000100800 */
[----:B------:R-:W-:Y:S04]  /*3a20*/  LDSM.16.MT88.4 R44, [R251] ;  /* 0x00000000fb2c783b */ /* 0x000fe80000004200 */
[----:B------:R-:W-:Y:S04]  /*3a30*/  LDSM.16.MT88.4 R68, [R251+0x2000] ;  /* 0x00200000fb44783b */ /* 0x000fe80000004200 */
[----:B------:R-:W-:Y:S04]  /*3a40*/  LDSM.16.MT88.4 R76, [R248+0x4000] ;  /* 0x00400000f84c783b */ /* 0x000fe80000004200 */
[----:B------:R-:W0:Y:S01]  /*3a50*/  LDGDEPBAR ;  /* 0x00000000000079af */ /* 0x000e220000000000 */
[----:B--2---:R-:W-:-:S04]  /*3a60*/  IMAD.IADD R0, R0, 0x1, R135 ;  /* 0x0000000100007824 */ /* 0x004fc800078e0287 */
[----:B------:R-:W-:-:S05]  /*3a70*/  @P0 IMAD.HI.U32 R2, R0, c[0x0][0x2c8], RZ ;  /* 0x0000b20000020a27 */ /* 0x000fca00078e00ff */
[----:B------:R-:W-:Y:S01]  /*3a80*/  @P0 SHF.R.U32.HI R0, RZ, c[0x0][0x2cc], R2 ;  /* 0x0000b300ff000a19 */ /* 0x000fe20000011602 */
[----:B-----5:R-:W-:Y:S04]  /*3a90*/  LDSM.16.MT88.4 R60, [R112+0x800] ;  /* 0x00080000703c783b */ /* 0x020fe80000004200 */
[----:B------:R-:W2:Y:S04]  /*3aa0*/  SHFL.IDX PT, R2, R0, RZ, 0x1c1f ;  /* 0x001c1fff00027589 */ /* 0x000ea800000e0000 */
[----:B------:R3:W5:Y:S02]  /*3ab0*/  SHFL.IDX PT, R4, R0, 0x1, 0x1c1f ;  /* 0x003c1f0000047f89 */ /* 0x00076400000e0000 */
[----:B---3--:R-:W-:Y:S01]  /*3ac0*/  IADD3 R0, -R3, c[0x0][0x1d0], R6 ;  /* 0x0000740003007a10 */ /* 0x008fe20007ffe106 */
[----:B------:R-:W-:-:S03]  /*3ad0*/  IMAD.IADD R3, R84, 0x1, -R3 ;  /* 0x0000000154037824 */ /* 0x000fc600078e0a03 */
[----:B------:R-:W-:-:S05]  /*3ae0*/  IADD3 R0, R0, -c[0x0][0x168], RZ ;  /* 0x80005a0000007a10 */ /* 0x000fca0007ffe0ff */
[----:B--2---:R-:W-:-:S05]  /*3af0*/  IMAD.IADD R2, R0, 0x1, R2 ;  /* 0x0000000100027824 */ /* 0x004fca00078e0202 */
[----:B------:R-:W-:-:S04]  /*3b00*/  IMNMX R2, R3, R2, PT ;  /* 0x0000000203027217 */ /* 0x000fc80003800200 */
[C---:B------:R-:W-:Y:S02]  /*3b10*/  ISETP.GT.AND P0, PT, R2.reuse, RZ, PT ;  /* 0x000000ff0200720c */ /* 0x040fe40003f04270 */
[----:B------:R-:W-:Y:S02]  /*3b20*/  ISETP.GT.AND P1, PT, R2, 0x1, PT ;  /* 0x000000010200780c */ /* 0x000fe40003f24270 */
[----:B------:R-:W-:Y:S02]  /*3b30*/  FSEL R16, R72, -INF , P0 ;  /* 0xff80000048107808 */ /* 0x000fe40000000000 */
[----:B------:R-:W-:Y:S02]  /*3b40*/  ISETP.GT.AND P0, PT, R2, 0x8, PT ;  /* 0x000000080200780c */ /* 0x000fe40003f04270 */
[----:B-1----:R-:W-:Y:S02]  /*3b50*/  FSEL R15, R64, -INF , P1 ;  /* 0xff800000400f7808 */ /* 0x002fe40000800000 */
[----:B------:R-:W-:Y:S01]  /*3b60*/  ISETP.GT.AND P1, PT, R2, 0x9, PT ;  /* 0x000000090200780c */ /* 0x000fe20003f24270 */
[----:B-----5:R-:W-:Y:S01]  /*3b70*/  IMAD.IADD R0, R0, 0x1, R4 ;  /* 0x0000000100007824 */ /* 0x020fe200078e0204 */
[----:B------:R-:W-:-:S02]  /*3b80*/  FSEL R5, R56, -INF , P0 ;  /* 0xff80000038057808 */ /* 0x000fc40000000000 */
[----:B------:R-:W-:Y:S02]  /*3b90*/  ISETP.GT.AND P0, PT, R2, 0x10, PT ;  /* 0x000000100200780c */ /* 0x000fe40003f04270 */
[----:B------:R-:W-:Y:S02]  /*3ba0*/  FSEL R4, R54, -INF , P1 ;  /* 0xff80000036047808 */ /* 0x000fe40000800000 */
[----:B------:R-:W-:Y:S02]  /*3bb0*/  ISETP.GT.AND P1, PT, R2, 0x11, PT ;  /* 0x000000110200780c */ /* 0x000fe40003f24270 */
[----:B------:R-:W-:Y:S02]  /*3bc0*/  FMNMX.FTZ R6, R16, R15, !PT ;  /* 0x0000000f10067209 */ /* 0x000fe40007810000 */
[----:B------:R-:W-:Y:S02]  /*3bd0*/  IMNMX R0, R3, R0, PT ;  /* 0x0000000003007217 */ /* 0x000fe40003800200 */
[----:B------:R-:W-:-:S02]  /*3be0*/  FSEL R3, R53, -INF , P0 ;  /* 0xff80000035037808 */ /* 0x000fc40000000000 */
[----:B------:R-:W-:Y:S02]  /*3bf0*/  ISETP.GT.AND P0, PT, R2, 0x18, PT ;  /* 0x000000180200780c */ /* 0x000fe40003f04270 */
[----:B------:R-:W-:Y:S02]  /*3c00*/  FSEL R14, R52, -INF , P1 ;  /* 0xff800000340e7808 */ /* 0x000fe40000800000 */
[----:B------:R-:W-:Y:S02]  /*3c10*/  FMNMX.FTZ R6, R5, R6, !PT ;  /* 0x0000000605067209 */ /* 0x000fe40007810000 */
[----:B------:R-:W-:Y:S02]  /*3c20*/  ISETP.GT.AND P1, PT, R2, 0x19, PT ;  /* 0x000000190200780c */ /* 0x000fe40003f24270 */
[----:B------:R-:W-:Y:S02]  /*3c30*/  FSEL R13, R40, -INF , P0 ;  /* 0xff800000280d7808 */ /* 0x000fe40000000000 */
[----:B------:R-:W-:-:S02]  /*3c40*/  ISETP.GT.AND P0, PT, R2, 0x20, PT ;  /* 0x000000200200780c */ /* 0x000fc40003f04270 */
[----:B------:R-:W-:Y:S02]  /*3c50*/  FMNMX.FTZ R6, R4, R6, !PT ;  /* 0x0000000604067209 */ /* 0x000fe40007810000 */
[----:B------:R-:W-:Y:S02]  /*3c60*/  FSEL R17, R41, -INF , P1 ;  /* 0xff80000029117808 */ /* 0x000fe40000800000 */
[----:B------:R-:W-:Y:S02]  /*3c70*/  ISETP.GT.AND P1, PT, R2, 0x21, PT ;  /* 0x000000210200780c */ /* 0x000fe40003f24270 */
[----:B------:R-:W-:Y:S02]  /*3c80*/  FSEL R108, R28, -INF , P0 ;  /* 0xff8000001c6c7808 */ /* 0x000fe40000000000 */
[----:B------:R-:W-:Y:S02]  /*3c90*/  FMNMX.FTZ R6, R3, R6, !PT ;  /* 0x0000000603067209 */ /* 0x000fe40007810000 */
[----:B------:R-:W-:-:S02]  /*3ca0*/  ISETP.GT.AND P0, PT, R2, 0x28, PT ;  /* 0x000000280200780c */ /* 0x000fc40003f04270 */
[----:B------:R-:W-:Y:S02]  /*3cb0*/  FSEL R107, R24, -INF , P1 ;  /* 0xff800000186b7808 */ /* 0x000fe40000800000 */
[----:B------:R-:W-:Y:S02]  /*3cc0*/  ISETP.GT.AND P1, PT, R2, 0x29, PT ;  /* 0x000000290200780c */ /* 0x000fe40003f24270 */
[----:B------:R-:W-:Y:S02]  /*3cd0*/  FMNMX.FTZ R6, R14, R6, !PT ;  /* 0x000000060e067209 */ /* 0x000fe40007810000 */
[----:B------:R-:W-:Y:S02]  /*3ce0*/  FSEL R105, R20, -INF , P0 ;  /* 0xff80000014697808 */ /* 0x000fe40000000000 */
[----:B------:R-:W-:Y:S02]  /*3cf0*/  ISETP.GT.AND P0, PT, R2, 0x30, PT ;  /* 0x000000300200780c */ /* 0x000fe40003f04270 */
[----:B------:R-:W-:-:S02]  /*3d00*/  FSEL R104, R19, -INF , P1 ;  /* 0xff80000013687808 */ /* 0x000fc40000800000 */
[----:B------:R-:W-:Y:S02]  /*3d10*/  ISETP.GT.AND P1, PT, R2, 0x31, PT ;  /* 0x000000310200780c */ /* 0x000fe40003f24270 */
[----:B------:R-:W-:Y:S02]  /*3d20*/  FMNMX.FTZ R6, R13, R6, !PT ;  /* 0x000000060d067209 */ /* 0x000fe40007810000 */
[----:B------:R-:W-:Y:S02]  /*3d30*/  FSEL R102, R18, -INF , P0 ;  /* 0xff80000012667808 */ /* 0x000fe40000000000 */
[----:B------:R-:W-:Y:S02]  /*3d40*/  ISETP.GT.AND P0, PT, R2, 0x38, PT ;  /* 0x000000380200780c */ /* 0x000fe40003f04270 */
[----:B------:R-:W-:Y:S02]  /*3d50*/  FSEL R98, R12, -INF , P1 ;  /* 0xff8000000c627808 */ /* 0x000fe40000800000 */
[----:B------:R-:W-:-:S02]  /*3d60*/  FMNMX.FTZ R6, R17, R6, !PT ;  /* 0x0000000611067209 */ /* 0x000fc40007810000 */
[----:B------:R-:W-:Y:S02]  /*3d70*/  ISETP.GT.AND P1, PT, R2, 0x39, PT ;  /* 0x000000390200780c */ /* 0x000fe40003f24270 */
[----:B------:R-:W-:Y:S02]  /*3d80*/  FSEL R97, R8, -INF , P0 ;  /* 0xff80000008617808 */ /* 0x000fe40000000000 */
[----:B------:R-:W-:Y:S02]  /*3d90*/  FMNMX.FTZ R2, R108, R6, !PT ;  /* 0x000000066c027209 */ /* 0x000fe40007810000 */
[C---:B------:R-:W-:Y:S02]  /*3da0*/  ISETP.GT.AND P0, PT, R0.reuse, RZ, PT ;  /* 0x000000ff0000720c */ /* 0x040fe40003f04270 */
[----:B------:R-:W-:Y:S02]  /*3db0*/  FSEL R96, R7, -INF , P1 ;  /* 0xff80000007607808 */ /* 0x000fe40000800000 */
[----:B------:R-:W-:-:S02]  /*3dc0*/  ISETP.GT.AND P1, PT, R0, 0x1, PT ;  /* 0x000000010000780c */ /* 0x000fc40003f24270 */
[----:B------:R-:W-:Y:S02]  /*3dd0*/  FMNMX.FTZ R2, R107, R2, !PT ;  /* 0x000000026b027209 */ /* 0x000fe40007810000 */
[----:B------:R-:W-:Y:S02]  /*3de0*/  FSEL R12, R73, -INF , P0 ;  /* 0xff800000490c7808 */ /* 0x000fe40000000000 */
[C---:B------:R-:W-:Y:S01]  /*3df0*/  ISETP.GT.AND P0, PT, R0.reuse, 0x8, PT ;  /* 0x000000080000780c */ /* 0x040fe20003f04270 */
[----:B------:R-:W-:Y:S01]  /*3e00*/  LDSM.16.MT88.4 R72, [R251+0x2800] ;  /* 0x00280000fb48783b */ /* 0x000fe20000004200 */
[----:B------:R-:W-:Y:S02]  /*3e10*/  FSEL R11, R65, -INF , P1 ;  /* 0xff800000410b7808 */ /* 0x000fe40000800000 */
[----:B------:R-:W-:Y:S01]  /*3e20*/  FMNMX.FTZ R2, R105, R2, !PT ;  /* 0x0000000269027209 */ /* 0x000fe20007810000 */
[----:B------:R-:W-:Y:S01]  /*3e30*/  LDSM.16.MT88.4 R64, [R252+0x2000] ;  /* 0x00200000fc40783b */ /* 0x000fe20000004200 */
[----:B------:R-:W-:-:S02]  /*3e40*/  ISETP.GT.AND P1, PT, R0, 0x9, PT ;  /* 0x000000090000780c */ /* 0x000fc40003f24270 */
[----:B------:R-:W-:Y:S02]  /*3e50*/  FSEL R10, R57, -INF , P0 ;  /* 0xff800000390a7808 */ /* 0x000fe40000000000 */
[----:B------:R-:W-:Y:S01]  /*3e60*/  FMNMX.FTZ R6, R12, R11, !PT ;  /* 0x0000000b0c067209 */ /* 0x000fe20007810000 */
[----:B------:R-:W-:Y:S01]  /*3e70*/  LDSM.16.MT88.4 R56, [R251+0x800] ;  /* 0x00080000fb38783b */ /* 0x000fe20000004200 */
[----:B------:R-:W-:Y:S02]  /*3e80*/  FMNMX.FTZ R2, R104, R2, !PT ;  /* 0x0000000268027209 */ /* 0x000fe40007810000 */
[----:B------:R-:W-:Y:S02]  /*3e90*/  ISETP.GT.AND P0, PT, R0, 0x10, PT ;  /* 0x000000100000780c */ /* 0x000fe40003f04270 */
[----:B------:R-:W-:Y:S02]  /*3ea0*/  FSEL R9, R55, -INF , P1 ;  /* 0xff80000037097808 */ /* 0x000fe40000800000 */
[----:B------:R-:W-:Y:S01]  /*3eb0*/  FMNMX.FTZ R6, R10, R6, !PT ;  /* 0x000000060a067209 */ /* 0x000fe20007810000 */
[----:B------:R-:W-:Y:S01]  /*3ec0*/  LDSM.16.MT88.4 R52, [R112+0x2000] ;  /* 0x002000007034783b */ /* 0x000fe20000004200 */
[----:B------:R-:W-:-:S02]  /*3ed0*/  FMNMX.FTZ R2, R102, R2, !PT ;  /* 0x0000000266027209 */ /* 0x000fc40007810000 */
[----:B------:R-:W-:Y:S02]  /*3ee0*/  ISETP.GT.AND P1, PT, R0, 0x11, PT ;  /* 0x000000110000780c */ /* 0x000fe40003f24270 */
[----:B------:R-:W-:Y:S02]  /*3ef0*/  FSEL R8, R48, -INF , P0 ;  /* 0xff80000030087808 */ /* 0x000fe40000000000 */
[----:B------:R-:W-:Y:S02]  /*3f00*/  FMNMX.FTZ R6, R9, R6, !PT ;  /* 0x0000000609067209 */ /* 0x000fe40007810000 */
[----:B------:R-:W-:Y:S02]  /*3f10*/  FMNMX.FTZ R2, R98, R2, !PT ;  /* 0x0000000262027209 */ /* 0x000fe40007810000 */
[----:B------:R-:W-:Y:S02]  /*3f20*/  ISETP.GT.AND P0, PT, R0, 0x18, PT ;  /* 0x000000180000780c */ /* 0x000fe40003f04270 */
[----:B------:R-:W-:-:S02]  /*3f30*/  FSEL R7, R43, -INF , P1 ;  /* 0xff8000002b077808 */ /* 0x000fc40000800000 */
[----:B------:R-:W-:Y:S02]  /*3f40*/  FMNMX.FTZ R18, R8, R6, !PT ;  /* 0x0000000608127209 */ /* 0x000fe40007810000 */
        /* <DEDUP_REMOVED lines=8> */
[----:B------:R-:W-:Y:S01]  /*3fd0*/  FMNMX.FTZ R2, R6, R19, !PT ;  /* 0x0000001306027209 */ /* 0x000fe20007810000 */
[----:B------:R-:W-:Y:S01]  /*3fe0*/  LDSM.16.MT88.4 R36, [R248+0x800] ;  /* 0x00080000f824783b */ /* 0x000fe20000004200 */
[----:B------:R-:W-:Y:S02]  /*3ff0*/  ISETP.GT.AND P1, PT, R0, 0x21, PT ;  /* 0x000000210000780c */ /* 0x000fe40003f24270 */
[----:B------:R-:W-:Y:S02]  /*4000*/  FSEL R101, R30, -INF , P0 ;  /* 0xff8000001e657808 */ /* 0x000fe40000000000 */
[----:B------:R-:W-:-:S02]  /*4010*/  FMNMX.FTZ R2, R18, R2, !PT ;  /* 0x0000000212027209 */ /* 0x000fc40007810000 */
[C---:B------:R-:W-:Y:S02]  /*4020*/  ISETP.GT.AND P0, PT, R0.reuse, 0x28, PT ;  /* 0x000000280000780c */ /* 0x040fe40003f04270 */
[----:B------:R-:W-:Y:S02]  /*4030*/  FSEL R106, R29, -INF , P1 ;  /* 0xff8000001d6a7808 */ /* 0x000fe40000800000 */
[----:B------:R-:W-:Y:S01]  /*4040*/  FMNMX.FTZ R2, R101, R2, !PT ;  /* 0x0000000265027209 */ /* 0x000fe20007810000 */
[----:B------:R-:W1:Y:S01]  /*4050*/  SHFL.BFLY PT, R19, R133, 0x2, 0x1f ;  /* 0x0c401f0085137f89 */ /* 0x000e6200000e0000 */
[----:B------:R-:W-:Y:S02]  /*4060*/  ISETP.GT.AND P1, PT, R0, 0x29, PT ;  /* 0x000000290000780c */ /* 0x000fe40003f24270 */
[----:B------:R-:W-:Y:S01]  /*4070*/  FSEL R103, R27, -INF , P0 ;  /* 0xff8000001b677808 */ /* 0x000fe20000000000 */
[----:B------:R-:W-:Y:S01]  /*4080*/  LDSM.16.MT88.4 R28, [R252] ;  /* 0x00000000fc1c783b */ /* 0x000fe20000004200 */
[----:B------:R-:W-:-:S02]  /*4090*/  FMNMX.FTZ R2, R106, R2, !PT ;  /* 0x000000026a027209 */ /* 0x000fc40007810000 */
[----:B------:R-:W-:Y:S02]  /*40a0*/  ISETP.GT.AND P0, PT, R0, 0x30, PT ;  /* 0x000000300000780c */ /* 0x000fe40003f04270 */
[----:B------:R-:W-:Y:S02]  /*40b0*/  FSEL R111, R26, -INF , P1 ;  /* 0xff8000001a6f7808 */ /* 0x000fe40000800000 */
[----:B------:R-:W-:Y:S02]  /*40c0*/  FMNMX.FTZ R2, R103, R2, !PT ;  /* 0x0000000267027209 */ /* 0x000fe40007810000 */
[C---:B------:R-:W-:Y:S02]  /*40d0*/  ISETP.GT.AND P2, PT, R0.reuse, 0x31, PT ;  /* 0x000000310000780c */ /* 0x040fe40003f44270 */
[----:B------:R-:W-:Y:S02]  /*40e0*/  FSEL R110, R25, -INF , P0 ;  /* 0xff800000196e7808 */ /* 0x000fe40000000000 */
[----:B------:R-:W-:Y:S01]  /*40f0*/  FMNMX.FTZ R2, R111, R2, !PT ;  /* 0x000000026f027209 */ /* 0x000fe20007810000 */
[----:B----4-:R-:W-:Y:S01]  /*4100*/  LDSM.16.MT88.4 R24, [R49] ;  /* 0x000000003118783b */ /* 0x010fe20000004200 */
[----:B------:R-:W-:-:S02]  /*4110*/  ISETP.GT.AND P1, PT, R0, 0x38, PT ;  /* 0x000000380000780c */ /* 0x000fc40003f24270 */
[----:B------:R-:W-:Y:S02]  /*4120*/  FSEL R109, R23, -INF , P2 ;  /* 0xff800000176d7808 */ /* 0x000fe40001000000 */
[----:B------:R-:W-:Y:S02]  /*4130*/  FMNMX.FTZ R2, R110, R2, !PT ;  /* 0x000000026e027209 */ /* 0x000fe40007810000 */
[----:B------:R-:W-:Y:S02]  /*4140*/  ISETP.GT.AND P0, PT, R0, 0x39, PT ;  /* 0x000000390000780c */ /* 0x000fe40003f04270 */
[----:B------:R-:W-:Y:S02]  /*4150*/  FSEL R100, R21, -INF , P1 ;  /* 0xff80000015647808 */ /* 0x000fe40000800000 */
[----:B------:R-:W-:Y:S02]  /*4160*/  FMNMX.FTZ R132, R109, R2, !PT ;  /* 0x000000026d847209 */ /* 0x000fe40007810000 */
[----:B------:R-:W-:-:S02]  /*4170*/  FSEL R99, R22, -INF , P0 ;  /* 0xff80000016637808 */ /* 0x000fc40000000000 */
[----:B------:R-:W-:Y:S01]  /*4180*/  FMNMX.FTZ R132, R100, R132, !PT ;  /* 0x0000008464847209 */ /* 0x000fe20007810000 */
[----:B------:R-:W-:Y:S03]  /*4190*/  LDSM.16.MT88.4 R20, [R248] ;  /* 0x00000000f814783b */ /* 0x000fe60000004200 */
        /* <DEDUP_REMOVED lines=10> */
[----:B------:R-:W-:Y:S01]  /*4240*/  FFMA.FTZ R3, R3, c[0x0][0x2d0], -R2 ;  /* 0x0000b40003037a23 */ /* 0x000fe20000010802 */
[----:B-1----:R-:W-:-:S04]  /*4250*/  FMNMX.FTZ R132, R132, R0, !PT ;  /* 0x0000000084847209 */ /* 0x002fc80007810000 */
[C---:B------:R-:W-:Y:S01]  /*4260*/  FSETP.NEU.FTZ.AND P0, PT, R132.reuse, -INF , PT ;  /* 0xff8000008400780b */ /* 0x040fe20003f1d000 */
[----:B------:R-:W-:Y:S01]  /*4270*/  FMUL.FTZ R0, R132, c[0x0][0x2d0] ;  /* 0x0000b40084007a20 */ /* 0x000fe20000410000 */
[----:B------:R1:W-:Y:S04]  /*4280*/  MUFU.EX2 R90, R3 ;  /* 0x00000003005a7308 */ /* 0x0003e80000000800 */
[----:B------:R-:W-:Y:S01]  /*4290*/  FSEL R0, R0, RZ, P0 ;  /* 0x000000ff00007208 */ /* 0x000fe20000000000 */
[--C-:B------:R-:W-:Y:S02]  /*42a0*/  FFMA.FTZ R16, R16, c[0x0][0x2d0], -R2.reuse ;  /* 0x0000b40010107a23 */ /* 0x100fe40000010802 */
[--C-:B------:R-:W-:Y:S02]  /*42b0*/  FFMA.FTZ R15, R15, c[0x0][0x2d0], -R2.reuse ;  /* 0x0000b4000f0f7a23 */ /* 0x100fe40000010802 */
[----:B------:R-:W-:-:S02]  /*42c0*/  FFMA.FTZ R5, R5, c[0x0][0x2d0], -R2 ;  /* 0x0000b40005057a23 */ /* 0x000fc40000010802 */
[----:B------:R-:W-:Y:S02]  /*42d0*/  FFMA.FTZ R4, R4, c[0x0][0x2d0], -R2 ;  /* 0x0000b40004047a23 */ /* 0x000fe40000010802 */
[--C-:B-1----:R-:W-:Y:S02]  /*42e0*/  FFMA.FTZ R3, R10, c[0x0][0x2d0], -R0.reuse ;  /* 0x0000b4000a037a23 */ /* 0x102fe40000010800 */
[--C-:B------:R-:W-:Y:S02]  /*42f0*/  FFMA.FTZ R12, R12, c[0x0][0x2d0], -R0.reuse ;  /* 0x0000b4000c0c7a23 */ /* 0x100fe40000010800 */
[----:B------:R1:W-:Y:S01]  /*4300*/  MUFU.EX2 R82, R3 ;  /* 0x0000000300527308 */ /* 0x0003e20000000800 */
[----:B------:R-:W-:-:S07]  /*4310*/  FFMA.FTZ R11, R11, c[0x0][0x2d0], -R0 ;  /* 0x0000b4000b0b7a23 */ /* 0x000fce0000010800 */
[----:B------:R-:W-:Y:S01]  /*4320*/  MUFU.EX2 R85, R16 ;  /* 0x0000001000557308 */ /* 0x000fe20000000800 */
[----:B-1----:R-:W-:-:S07]  /*4330*/  FFMA.FTZ R3, R9, c[0x0][0x2d0], -R0 ;  /* 0x0000b40009037a23 */ /* 0x002fce0000010800 */
[----:B------:R-:W1:Y:S08]  /*4340*/  MUFU.EX2 R83, R15 ;  /* 0x0000000f00537308 */ /* 0x000e700000000800 */
[----:B------:R-:W-:Y:S08]  /*4350*/  MUFU.EX2 R87, R5 ;  /* 0x0000000500577308 */ /* 0x000ff00000000800 */
[----:B------:R-:W-:Y:S08]  /*4360*/  MUFU.EX2 R89, R4 ;  /* 0x0000000400597308 */ /* 0x000ff00000000800 */
[----:B------:R1:W-:Y:S08]  /*4370*/  MUFU.EX2 R81, R12 ;  /* 0x0000000c00517308 */ /* 0x0003f00000000800 */
[----:B------:R-:W-:Y:S08]  /*4380*/  MUFU.EX2 R80, R11 ;  /* 0x0000000b00507308 */ /* 0x000ff00000000800 */
[----:B------:R2:W3:Y:S01]  /*4390*/  MUFU.EX2 R84, R3 ;  /* 0x0000000300547308 */ /* 0x0004e20000000800 */
[----:B------:R-:W-:-:S02]  /*43a0*/  FFMA.FTZ R14, R14, c[0x0][0x2d0], -R2 ;  /* 0x0000b4000e0e7a23 */ /* 0x000fc40000010802 */
[----:B------:R-:W-:Y:S01]  /*43b0*/  FFMA.FTZ R13, R13, c[0x0][0x2d0], -R2 ;  /* 0x0000b4000d0d7a23 */ /* 0x000fe20000010802 */
[----:B-1----:R-:W-:Y:S01]  /*43c0*/  F2FP.BF16.PACK_AB R12, R83, R85 ;  /* 0x00000055530c723e */ /* 0x002fe200000010ff */
[----:B--2---:R-:W-:-:S04]  /*43d0*/  FFMA.FTZ R3, R8, c[0x0][0x2d0], -R0 ;  /* 0x0000b40008037a23 */ /* 0x004fc80000010800 */
[----:B------:R1:W-:Y:S01]  /*43e0*/  MUFU.EX2 R86, R3 ;  /* 0x0000000300567308 */ /* 0x0003e20000000800 */
[----:B---3--:R-:W-:Y:S01]  /*43f0*/  F2FP.BF16.PACK_AB R15, R84, R82 ;  /* 0x00000052540f723e */ /* 0x008fe200000010ff */
[----:B------:R-:W-:-:S06]  /*4400*/  FFMA.FTZ R17, R17, c[0x0][0x2d0], -R2 ;  /* 0x0000b40011117a23 */ /* 0x000fcc0000010802 */
[----:B------:R2:W3:Y:S01]  /*4410*/  MUFU.EX2 R93, R14 ;  /* 0x0000000e005d7308 */ /* 0x0004e20000000800 */
[----:B-1----:R-:W-:-:S07]  /*4420*/  FFMA.FTZ R3, R7, c[0x0][0x2d0], -R0 ;  /* 0x0000b40007037a23 */ /* 0x002fce0000010800 */
[----:B------:R1:W-:Y:S08]  /*4430*/  MUFU.EX2 R94, R13 ;  /* 0x0000000d005e7308 */ /* 0x0003f00000000800 */
[----:B------:R4:W5:Y:S01]  /*4440*/  MUFU.EX2 R88, R3 ;  /* 0x0000000300587308 */ /* 0x0009620000000800 */
[----:B--2---:R-:W-:Y:S02]  /*4450*/  F2FP.BF16.PACK_AB R14, R89, R87 ;  /* 0x00000057590e723e */ /* 0x004fe400000010ff */
[----:B-1----:R-:W-:Y:S01]  /*4460*/  F2FP.BF16.PACK_AB R13, R80, R81 ;  /* 0x00000051500d723e */ /* 0x002fe200000010ff */
[----:B----4-:R-:W-:-:S04]  /*4470*/  FFMA.FTZ R3, R6, c[0x0][0x2d0], -R0 ;  /* 0x0000b40006037a23 */ /* 0x010fc80000010800 */
[----:B------:R1:W-:Y:S02]  /*4480*/  MUFU.EX2 R92, R3 ;  /* 0x00000003005c7308 */ /* 0x0003e40000000800 */
[C---:B------:R-:W-:Y:S06]  /*4490*/  HMMA.16816.F32.BF16 R4, R12.reuse, R20, RZ ;  /* 0x000000140c04723c */ /* 0x040fec00000418ff */
[----:B------:R-:W2:Y:S02]  /*44a0*/  MUFU.EX2 R95, R17 ;  /* 0x00000011005f7308 */ /* 0x000ea40000000800 */
[----:B------:R-:W-:Y:S01]  /*44b0*/  HMMA.16816.F32.BF16 R20, R12, R22, RZ ;  /* 0x000000160c14723c */ /* 0x000fe200000418ff */
[----:B-1----:R-:W-:-:S05]  /*44c0*/  FFMA.FTZ R3, R18, c[0x0][0x2d0], -R0 ;  /* 0x0000b40012037a23 */ /* 0x002fca0000010800 */
[----:B------:R-:W1:Y:S01]  /*44d0*/  MUFU.EX2 R91, R3 ;  /* 0x00000003005b7308 */ /* 0x000e620000000800 */
[----:B---3--:R-:W-:Y:S02]  /*44e0*/  F2FP.BF16.PACK_AB R8, R93, R90 ;  /* 0x0000005a5d08723e */ /* 0x008fe400000010ff */
[----:B-----5:R-:W-:Y:S02]  /*44f0*/  F2FP.BF16.PACK_AB R9, R88, R86 ;  /* 0x000000565809723e */ /* 0x020fe400000010ff */
[----:B--2---:R-:W-:Y:S02]  /*4500*/  F2FP.BF16.PACK_AB R10, R95, R94 ;  /* 0x0000005e5f0a723e */ /* 0x004fe400000010ff */
[----:B-1----:R-:W-:-:S07]  /*4510*/  F2FP.BF16.PACK_AB R11, R91, R92 ;  /* 0x0000005c5b0b723e */ /* 0x002fce00000010ff */
[C---:B------:R-:W-:Y:S08]  /*4520*/  HMMA.16816.F32.BF16 R136, R8.reuse, R36, R4 ;  /* 0x000000240888723c */ /* 0x040ff00000041804 */
[----:B------:R-:W-:Y:S01]  /*4530*/  HMMA.16816.F32.BF16 R4, R8, R38, R20 ;  /* 0x000000260804723c */ /* 0x000fe20000041814 */
[----:B------:R-:W1:Y:S07]  /*4540*/  LDSM.16.MT88.4 R20, [R248+0x2000] ;  /* 0x00200000f814783b */ /* 0x000e6e0000004200 */
[C---:B------:R-:W-:Y:S11]  /*4550*/  HMMA.16816.F32.BF16 R32, R12.reuse, R28, RZ ;  /* 0x0000001c0c20723c */ /* 0x040ff600000418ff */
[----:B------:R-:W-:Y:S05]  /*4560*/  @!UPT UIADD3 URZ, URZ, URZ, URZ ;  /* 0x0000003f3f3ff290 */ /* 0x000fea000fffe03f */
[----:B------:R-:W-:Y:S02]  /*4570*/  IMAD.MOV.U32 R127, RZ, RZ, R6 ;  /* 0x000000ffff7f7224 */ /* 0x000fe400078e0006 */
[----:B------:R-:W-:Y:S02]  /*4580*/  IMAD.MOV.U32 R126, RZ, RZ, R5 ;  /* 0x000000ffff7e7224 */ /* 0x000fe400078e0005 */
[----:B------:R-:W-:Y:S02]  /*4590*/  IMAD.MOV.U32 R129, RZ, RZ, R7 ;  /* 0x000000ffff817224 */ /* 0x000fe400078e0007 */
[----:B------:R-:W-:Y:S02]  /*45a0*/  IMAD.MOV.U32 R128, RZ, RZ, R4 ;  /* 0x000000ffff807224 */ /* 0x000fe400078e0004 */
[C---:B------:R-:W-:Y:S08]  /*45b0*/  HMMA.16816.F32.BF16 R4, R12.reuse, R44, RZ ;  /* 0x0000002c0c04723c */ /* 0x040ff000000418ff */
[----:B------:R-:W-:Y:S11]  /*45c0*/  HMMA.16816.F32.BF16 R16, R12, R30, RZ ;  /* 0x0000001e0c10723c */ /* 0x000ff600000418ff */
[----:B------:R-:W-:Y:S05]  /*45d0*/  @!UPT UIADD3 URZ, URZ, URZ, URZ ;  /* 0x0000003f3f3ff290 */ /* 0x000fea000fffe03f */
[C---:B------:R-:W-:Y:S08]  /*45e0*/  HMMA.16816.F32.BF16 R28, R8.reuse, R56, R4 ;  /* 0x00000038081c723c */ /* 0x040ff00000041804 */
[C---:B------:R-:W-:Y:S08]  /*45f0*/  HMMA.16816.F32.BF16 R144, R8.reuse, R40, R32 ;  /* 0x000000280890723c */ /* 0x040ff00000041820 */
[----:B------:R-:W-:Y:S01]  /*4600*/  HMMA.16816.F32.BF16 R152, R8, R42, R16 ;  /* 0x0000002a0898723c */ /* 0x000fe20000041810 */
[----:B------:R-:W2:Y:S07]  /*4610*/  LDSM.16.MT88.4 R40, [R252+0x2800] ;  /* 0x00280000fc28783b */ /* 0x000eae0000004200 */
[----:B------:R-:W-:Y:S01]  /*4620*/  HMMA.16816.F32.BF16 R48, R12, R46, RZ ;  /* 0x0000002e0c30723c */ /* 0x000fe200000418ff */
[----:B------:R-:W3:Y:S01]  /*4630*/  LDSM.16.MT88.4 R44, [R248+0x2800] ;  /* 0x00280000f82c783b */ /* 0x000ee20000004200 */
[----:B------:R-:W-:Y:S01]  /*4640*/  IMAD.MOV.U32 R125, RZ, RZ, R29 ;  /* 0x000000ffff7d7224 */ /* 0x000fe200078e001d */
[----:B------:R-:W-:Y:S01]  /*4650*/  MOV R124, R28 ;  /* 0x0000001c007c7202 */ /* 0x000fe20000000f00 */
[----:B------:R-:W-:-:S02]  /*4660*/  IMAD.MOV.U32 R123, RZ, RZ, R31 ;  /* 0x000000ffff7b7224 */ /* 0x000fc400078e001f */
[----:B------:R-:W-:Y:S02]  /*4670*/  IMAD.MOV.U32 R122, RZ, RZ, R30 ;  /* 0x000000ffff7a7224 */ /* 0x000fe400078e001e */
[C---:B------:R-:W-:Y:S08]  /*4680*/  HMMA.16816.F32.BF16 R36, R12.reuse, R24, RZ ;  /* 0x000000180c24723c */ /* 0x040ff000000418ff */
[C---:B------:R-:W-:Y:S08]  /*4690*/  HMMA.16816.F32.BF16 R32, R12.reuse, R26, RZ ;  /* 0x0000001a0c20723c */ /* 0x040ff000000418ff */
[C---:B-1----:R-:W-:Y:S08]  /*46a0*/  HMMA.16816.F32.BF16 R28, R12.reuse, R20, RZ ;  /* 0x000000140c1c723c */ /* 0x042ff000000418ff */
[C---:B------:R-:W-:Y:S08]  /*46b0*/  HMMA.16816.F32.BF16 R24, R12.reuse, R22, RZ ;  /* 0x000000160c18723c */ /* 0x040ff000000418ff */
[C---:B------:R-:W-:Y:S08]  /*46c0*/  HMMA.16816.F32.BF16 R20, R12.reuse, R64, RZ ;  /* 0x000000400c14723c */ /* 0x040ff000000418ff */
[C---:B------:R-:W-:Y:S08]  /*46d0*/  HMMA.16816.F32.BF16 R4, R12.reuse, R68, RZ ;  /* 0x000000440c04723c */ /* 0x040ff000000418ff */
[----:B------:R-:W-:Y:S08]  /*46e0*/  HMMA.16816.F32.BF16 R16, R12, R66, RZ ;  /* 0x000000420c10723c */ /* 0x000ff000000418ff */
[C---:B--2---:R-:W-:Y:S08]  /*46f0*/  HMMA.16816.F32.BF16 R20, R8.reuse, R40, R20 ;  /* 0x000000280814723c */ /* 0x044ff00000041814 */
[C---:B------:R-:W-:Y:S01]  /*4700*/  HMMA.16816.F32.BF16 R160, R8.reuse, R58, R48 ;  /* 0x0000003a08a0723c */ /* 0x040fe20000041830 */
[----:B------:R-:W1:Y:S04]  /*4710*/  LDSM.16.MT88.4 R48, [R112+0x2800] ;  /* 0x002800007030783b */ /* 0x000e680000004200 */
[----:B------:R-:W-:Y:S03]  /*4720*/  LDSM.16.MT88.4 R56, [R248+0x4800] ;  /* 0x00480000f838783b */ /* 0x000fe60000004200 */
[C---:B------:R-:W-:Y:S01]  /*4730*/  HMMA.16816.F32.BF16 R140, R8.reuse, R60, R36 ;  /* 0x0000003c088c723c */ /* 0x040fe20000041824 */
[----:B------:R-:W2:Y:S07]  /*4740*/  LDSM.16.MT88.4 R36, [R252+0x4000] ;  /* 0x00400000fc24783b */ /* 0x000eae0000004200 */
[C---:B---3--:R-:W-:Y:S08]  /*4750*/  HMMA.16816.F32.BF16 R28, R8.reuse, R44, R28 ;  /* 0x0000002c081c723c */ /* 0x048ff0000004181c */
[----:B------:R-:W-:Y:S01]  /*4760*/  HMMA.16816.F32.BF16 R4, R8, R72, R4 ;  /* 0x000000480804723c */ /* 0x000fe20000041804 */
[----:B------:R-:W-:-:S02]  /*4770*/  IMAD.MOV.U32 R67, RZ, RZ, R21 ;  /* 0x000000ffff437224 */ /* 0x000fc400078e0015 */
[----:B------:R-:W-:-:S05]  /*4780*/  IMAD.MOV.U32 R66, RZ, RZ, R22 ;  /* 0x000000ffff427224 */ /* 0x000fca00078e0016 */
[----:B------:R-:W-:Y:S01]  /*4790*/  HMMA.16816.F32.BF16 R44, R8, R46, R24 ;  /* 0x0000002e082c723c */ /* 0x000fe20000041818 */
[----:B------:R-:W-:Y:S02]  /*47a0*/  IMAD.MOV.U32 R65, RZ, RZ, R23 ;  /* 0x000000ffff417224 */ /* 0x000fe400078e0017 */
[----:B------:R-:W-:-:S05]  /*47b0*/  IMAD.MOV.U32 R64, RZ, RZ, R20 ;  /* 0x000000ffff407224 */ /* 0x000fca00078e0014 */
[----:B------:R-:W-:Y:S08]  /*47c0*/  HMMA.16816.F32.BF16 R24, R12, R70, RZ ;  /* 0x000000460c18723c */ /* 0x000ff000000418ff */
[----:B------:R-:W-:Y:S01]  /*47d0*/  HMMA.16816.F32.BF16 R188, R8, R62, R32 ;  /* 0x0000003e08bc723c */ /* 0x000fe20000041820 */
[----:B------:R-:W-:Y:S01]  /*47e0*/  IMAD.MOV.U32 R117, RZ, RZ, R30 ;  /* 0x000000ffff757224 */ /* 0x000fe200078e001e */
[----:B------:R-:W-:Y:S01]  /*47f0*/  MOV R115, R28 ;  /* 0x0000001c00737202 */ /* 0x000fe20000000f00 */
[----:B------:R-:W-:-:S02]  /*4800*/  IMAD.MOV.U32 R116, RZ, RZ, R31 ;  /* 0x000000ffff747224 */ /* 0x000fc400078e001f */
[----:B------:R-:W-:Y:S01]  /*4810*/  IMAD.MOV.U32 R114, RZ, RZ, R29 ;  /* 0x000000ffff727224 */ /* 0x000fe200078e001d */
[----:B------:R-:W-:Y:S01]  /*4820*/  MOV R130, R7 ;  /* 0x0000000700827202 */ /* 0x000fe20000000f00 */
[----:B------:R-:W-:Y:S01]  /*4830*/  LDSM.16.MT88.4 R28, [R252+0x4800] ;  /* 0x00480000fc1c783b */ /* 0x000fe20000004200 */
[----:B------:R-:W-:Y:S03]  /*4840*/  HMMA.16816.F32.BF16 R60, R8, R42, R16 ;  /* 0x0000002a083c723c */ /* 0x000fe60000041810 */
[----:B------:R-:W3:Y:S01]  /*4850*/  LDSM.16.MT88.4 R40, [R251+0x4000] ;  /* 0x00400000fb28783b */ /* 0x000ee20000004200 */
[----:B------:R-:W-:Y:S02]  /*4860*/  IMAD.MOV.U32 R113, RZ, RZ, R5 ;  /* 0x000000ffff717224 */ /* 0x000fe400078e0005 */
[----:B------:R-:W-:Y:S01]  /*4870*/  IMAD.MOV.U32 R3, RZ, RZ, R4 ;  /* 0x000000ffff037224 */ /* 0x000fe200078e0004 */
[----:B------:R-:W4:Y:S01]  /*4880*/  LDSM.16.MT88.4 R32, [R251+0x4800] ;  /* 0x00480000fb20783b */ /* 0x000f220000004200 */
[C---:B------:R-:W-:Y:S08]  /*4890*/  HMMA.16816.F32.BF16 R20, R12.reuse, R52, RZ ;  /* 0x000000340c14723c */ /* 0x040ff000000418ff */
[----:B------:R-:W-:Y:S01]  /*48a0*/  HMMA.16816.F32.BF16 R16, R12, R54, RZ ;  /* 0x000000360c10723c */ /* 0x000fe200000418ff */
[----:B------:R-:W-:-:S07]  /*48b0*/  IMAD.MOV.U32 R131, RZ, RZ, R6 ;  /* 0x000000ffff837224 */ /* 0x000fce00078e0006 */
[----:B------:R-:W-:Y:S08]  /*48c0*/  HMMA.16816.F32.BF16 R4, R12, R76, RZ ;  /* 0x0000004c0c04723c */ /* 0x000ff000000418ff */
[----:B------:R-:W-:Y:S08]  /*48d0*/  HMMA.16816.F32.BF16 R68, R8, R74, R24 ;  /* 0x0000004a0844723c */ /* 0x000ff00000041818 */
[----:B------:R-:W-:Y:S08]  /*48e0*/  HMMA.16816.F32.BF16 R24, R12, R78, RZ ;  /* 0x0000004e0c18723c */ /* 0x000ff000000418ff */
[C---:B-1----:R-:W-:Y:S08]  /*48f0*/  HMMA.16816.F32.BF16 R72, R8.reuse, R48, R20 ;  /* 0x000000300848723c */ /* 0x042ff00000041814 */
[----:B------:R-:W-:Y:S08]  /*4900*/  HMMA.16816.F32.BF16 R164, R8, R50, R16 ;  /* 0x0000003208a4723c */ /* 0x000ff00000041810 */
[C---:B--2---:R-:W-:Y:S08]  /*4910*/  HMMA.16816.F32.BF16 R20, R12.reuse, R36, RZ ;  /* 0x000000240c14723c */ /* 0x044ff000000418ff */
[----:B------:R-:W-:Y:S01]  /*4920*/  HMMA.16816.F32.BF16 R16, R12, R38, RZ ;  /* 0x000000260c10723c */ /* 0x000fe200000418ff */
[----:B------:R-:W1:Y:S01]  /*4930*/  LDSM.16.MT88.4 R36, [R112+0x4000] ;  /* 0x004000007024783b */ /* 0x000e620000004200 */
[----:B------:R-:W-:-:S02]  /*4940*/  IMAD.MOV.U32 R121, RZ, RZ, R143 ;  /* 0x000000ffff797224 */ /* 0x000fc400078e008f */
[----:B------:R-:W-:-:S04]  /*4950*/  IMAD.MOV.U32 R120, RZ, RZ, R140 ;  /* 0x000000ffff787224 */ /* 0x000fc800078e008c */
[----:B------:R-:W-:Y:S01]  /*4960*/  HMMA.16816.F32.BF16 R180, R8, R56, R4 ;  /* 0x0000003808b4723c */ /* 0x000fe20000041804 */
[----:B------:R-:W-:Y:S02]  /*4970*/  IMAD.MOV.U32 R119, RZ, RZ, R142 ;  /* 0x000000ffff777224 */ /* 0x000fe400078e008e */
[----:B------:R-:W-:-:S05]  /*4980*/  IMAD.MOV.U32 R118, RZ, RZ, R141 ;  /* 0x000000ffff767224 */ /* 0x000fca00078e008d */
[----:B---3--:R-:W-:Y:S08]  /*4990*/  HMMA.16816.F32.BF16 R4, R12, R40, RZ ;  /* 0x000000280c04723c */ /* 0x008ff000000418ff */
[C---:B------:R-:W-:Y:S08]  /*49a0*/  HMMA.16816.F32.BF16 R140, R8.reuse, R58, R24 ;  /* 0x0000003a088c723c */ /* 0x040ff00000041818 */
[C---:B------:R-:W-:Y:S01]  /*49b0*/  HMMA.16816.F32.BF16 R156, R8.reuse, R28, R20 ;  /* 0x0000001c089c723c */ /* 0x040fe20000041814 */
[----:B------:R-:W-:Y:S01]  /*49c0*/  IMAD.MOV.U32 R59, RZ, RZ, R112 ;  /* 0x000000ffff3b7224 */ /* 0x000fe200078e0070 */
[----:B------:R-:W-:Y:S04]  /*49d0*/  LDSM.16.MT88.4 R24, [R248+0x6000] ;  /* 0x00600000f818783b */ /* 0x000fe80000004200 */
[----:B------:R-:W2:Y:S02]  /*49e0*/  LDSM.16.MT88.4 R20, [R59+0x4800] ;  /* 0x004800003b14783b */ /* 0x000ea40000004200 */
[----:B----4-:R-:W-:Y:S08]  /*49f0*/  HMMA.16816.F32.BF16 R148, R8, R32, R4 ;  /* 0x000000200894723c */ /* 0x010ff00000041804 */
[----:B-1----:R-:W-:Y:S01]  /*4a00*/  HMMA.16816.F32.BF16 R4, R12, R36, RZ ;  /* 0x000000240c04723c */ /* 0x002fe200000418ff */
[----:B------:R-:W-:-:S02]  /*4a10*/  IMAD.MOV.U32 R49, RZ, RZ, R123 ;  /* 0x000000ffff317224 */ /* 0x000fc400078e007b */
[----:B------:R-:W-:Y:S02]  /*4a20*/  IMAD.MOV.U32 R48, RZ, RZ, R122 ;  /* 0x000000ffff307224 */ /* 0x000fe400078e007a */
[----:B------:R-:W-:Y:S02]  /*4a30*/  IMAD.MOV.U32 R50, RZ, RZ, R121 ;  /* 0x000000ffff327224 */ /* 0x000fe400078e0079 */
[----:B------:R-:W-:Y:S11]  /*4a40*/  IMAD.MOV.U32 R51, RZ, RZ, R120 ;  /* 0x000000ffff337224 */ /* 0x000ff600078e0078 */
[----:B------:R-:W-:Y:S06]  /*4a50*/  @!UPT UIADD3 URZ, URZ, URZ, URZ ;  /* 0x0000003f3f3ff290 */ /* 0x000fec000fffe03f */
[----:B--2---:R-:W-:Y:S08]  /*4a60*/  HMMA.16816.F32.BF16 R120, R8, R20, R4 ;  /* 0x000000140878723c */ /* 0x004ff00000041804 */
[----:B------:R-:W-:Y:S01]  /*4a70*/  HMMA.16816.F32.BF16 R4, R12, R38, RZ ;  /* 0x000000260c04723c */ /* 0x000fe200000418ff */
[----:B------:R-:W-:Y:S02]  /*4a80*/  IMAD.MOV.U32 R56, RZ, RZ, R115 ;  /* 0x000000ffff387224 */ /* 0x000fe400078e0073 */
[----:B------:R-:W-:-:S02]  /*4a90*/  IMAD.MOV.U32 R57, RZ, RZ, R114 ;  /* 0x000000ffff397224 */ /* 0x000fc400078e0072 */
[----:B------:R-:W-:Y:S11]  /*4aa0*/  IMAD.MOV.U32 R77, RZ, RZ, R113 ;  /* 0x000000ffff4d7224 */ /* 0x000ff600078e0071 */
[----:B------:R-:W-:Y:S08]  /*4ab0*/  @!UPT UIADD3 URZ, URZ, URZ, URZ ;  /* 0x0000003f3f3ff290 */ /* 0x000ff0000fffe03f */
[----:B------:R-:W-:Y:S01]  /*4ac0*/  HMMA.16816.F32.BF16 R112, R8, R22, R4 ;  /* 0x000000160870723c */ /* 0x000fe20000041804 */
[----:B------:R-:W1:Y:S07]  /*4ad0*/  LDSM.16.MT88.4 R20, [R248+0x6800] ;  /* 0x00680000f814783b */ /* 0x000e6e0000004200 */
[----:B------:R-:W-:Y:S01]  /*4ae0*/  HMMA.16816.F32.BF16 R4, R12, R24, RZ ;  /* 0x000000180c04723c */ /* 0x000fe200000418ff */
[----:B------:R-:W-:Y:S02]  /*4af0*/  IMAD.MOV.U32 R53, RZ, RZ, R127 ;  /* 0x000000ffff357224 */ /* 0x000fe400078e007f */
[----:B------:R-:W-:-:S02]  /*4b00*/  IMAD.MOV.U32 R52, RZ, RZ, R126 ;  /* 0x000000ffff347224 */ /* 0x000fc400078e007e */
[----:B------:R-:W-:Y:S02]  /*4b10*/  IMAD.MOV.U32 R54, RZ, RZ, R125 ;  /* 0x000000ffff367224 */ /* 0x000fe400078e007d */
[----:B------:R-:W-:Y:S02]  /*4b20*/  IMAD.MOV.U32 R55, RZ, RZ, R124 ;  /* 0x000000ffff377224 */ /* 0x000fe400078e007c */
[----:B------:R-:W-:Y:S08]  /*4b30*/  HMMA.16816.F32.BF16 R124, R8, R30, R16 ;  /* 0x0000001e087c723c */ /* 0x000ff00000041810 */
[----:B------:R-:W-:Y:S01]  /*4b40*/  HMMA.16816.F32.BF16 R16, R12, R42, RZ ;  /* 0x0000002a0c10723c */ /* 0x000fe200000418ff */
[----:B------:R-:W-:-:S02]  /*4b50*/  IMAD.MOV.U32 R76, RZ, RZ, R3 ;  /* 0x000000ffff4c7224 */ /* 0x000fc400078e0003 */
[----:B------:R-:W-:-:S05]  /*4b60*/  FADD.FTZ R3, R85, R83 ;  /* 0x0000005355037221 */ /* 0x000fca0000010000 */
[----:B-1----:R-:W-:Y:S08]  /*4b70*/  HMMA.16816.F32.BF16 R184, R8, R20, R4 ;  /* 0x0000001408b8723c */ /* 0x002ff00000041804 */
[----:B------:R-:W-:Y:S01]  /*4b80*/  HMMA.16816.F32.BF16 R4, R12, R26, RZ ;  /* 0x0000001a0c04723c */ /* 0x000fe200000418ff */
[----:B------:R-:W-:Y:S01]  /*4b90*/  MOV R41, R119 ;  /* 0x0000007700297202 */ /* 0x000fe20000000f00 */
[----:B------:R-:W-:-:S02]  /*4ba0*/  IMAD.MOV.U32 R40, RZ, RZ, R118 ;  /* 0x000000ffff287224 */ /* 0x000fc400078e0076 */
[----:B------:R-:W-:Y:S02]  /*4bb0*/  IMAD.MOV.U32 R78, RZ, RZ, R117 ;  /* 0x000000ffff4e7224 */ /* 0x000fe400078e0075 */
[----:B------:R-:W-:Y:S02]  /*4bc0*/  IMAD.MOV.U32 R79, RZ, RZ, R116 ;  /* 0x000000ffff4f7224 */ /* 0x000fe400078e0074 */
[----:B------:R-:W-:Y:S01]  /*4bd0*/  HMMA.16816.F32.BF16 R116, R8, R34, R16 ;  /* 0x000000220874723c */ /* 0x000fe20000041810 */
[----:B------:R-:W-:-:S06]  /*4be0*/  FADD.FTZ R3, R87, R3 ;  /* 0x0000000357037221 */ /* 0x000fcc0000010000 */
[----:B------:R-:W-:Y:S02]  /*4bf0*/  FADD.FTZ R17, R81, R80 ;  /* 0x0000005051117221 */ /* 0x000fe40000010000 */
[----:B------:R-:W-:Y:S02]  /*4c00*/  FADD.FTZ R16, R89, R3 ;  /* 0x0000000359107221 */ /* 0x000fe40000010000 */
[----:B------:R-:W-:-:S04]  /*4c10*/  FADD.FTZ R17, R82, R17 ;  /* 0x0000001152117221 */ /* 0x000fc80000010000 */
[----:B------:R-:W-:Y:S01]  /*4c20*/  FADD.FTZ R3, R84, R17 ;  /* 0x0000001154037221 */ /* 0x000fe20000010000 */
[----:B------:R-:W-:Y:S01]  /*4c30*/  HMMA.16816.F32.BF16 R168, R8, R22, R4 ;  /* 0x0000001608a8723c */ /* 0x000fe20000041804 */
[----:B------:R-:W-:Y:S06]  /*4c40*/  LDSM.16.MT88.4 R20, [R252+0x6800] ;  /* 0x00680000fc14783b */ /* 0x000fec0000004200 */
[----:B------:R-:W-:Y:S02]  /*4c50*/  FADD.FTZ R4, R90, R16 ;  /* 0x000000105a047221 */ /* 0x000fe40000010000 */
[----:B------:R-:W1:Y:S02]  /*4c60*/  LDSM.16.MT88.4 R16, [R252+0x6000] ;  /* 0x00600000fc10783b */ /* 0x000e640000004200 */
[----:B------:R-:W-:-:S02]  /*4c70*/  FADD.FTZ R25, R93, R4 ;  /* 0x000000045d197221 */ /* 0x000fc40000010000 */
[----:B-1----:R-:W-:Y:S01]  /*4c80*/  HMMA.16816.F32.BF16 R4, R12, R16, RZ ;  /* 0x000000100c04723c */ /* 0x002fe200000418ff */
[----:B------:R-:W-:Y:S02]  /*4c90*/  FADD.FTZ R3, R86, R3 ;  /* 0x0000000356037221 */ /* 0x000fe40000010000 */
[--C-:B------:R-:W-:Y:S11]  /*4ca0*/  FFMA.FTZ R24, R108, c[0x0][0x2d0], -R2.reuse ;  /* 0x0000b4006c187a23 */ /* 0x100ff60000010802 */
[----:B------:R-:W-:Y:S10]  /*4cb0*/  @!UPT UIADD3 URZ, URZ, URZ, URZ ;  /* 0x0000003f3f3ff290 */ /* 0x000ff4000fffe03f */
[----:B------:R-:W-:Y:S08]  /*4cc0*/  HMMA.16816.F32.BF16 R80, R8, R20, R4 ;  /* 0x000000140850723c */ /* 0x000ff00000041804 */
[----:B------:R-:W-:Y:S01]  /*4cd0*/  HMMA.16816.F32.BF16 R4, R12, R18, RZ ;  /* 0x000000120c04723c */ /* 0x000fe200000418ff */
[--C-:B------:R-:W-:Y:S02]  /*4ce0*/  FFMA.FTZ R26, R107, c[0x0][0x2d0], -R2.reuse ;  /* 0x0000b4006b1a7a23 */ /* 0x100fe40000010802 */
[----:B------:R-:W-:Y:S01]  /*4cf0*/  FADD.FTZ R27, R88, R3 ;  /* 0x00000003581b7221 */ /* 0x000fe20000010000 */
[----:B------:R-:W-:Y:S01]  /*4d00*/  MOV R89, R52 ;  /* 0x0000003400597202 */ /* 0x000fe20000000f00 */
[----:B------:R-:W-:-:S02]  /*4d10*/  FFMA.FTZ R28, R105, c[0x0][0x2d0], -R2 ;  /* 0x0000b400691c7a23 */ /* 0x000fc40000010802 */
[----:B------:R-:W-:Y:S02]  /*4d20*/  IMAD.MOV.U32 R107, RZ, RZ, R54 ;  /* 0x000000ffff6b7224 */ /* 0x000fe400078e0036 */
[----:B------:R-:W-:Y:S02]  /*4d30*/  IMAD.MOV.U32 R105, RZ, RZ, R55 ;  /* 0x000000ffff697224 */ /* 0x000fe400078e0037 */
[----:B------:R-:W-:Y:S02]  /*4d40*/  IMAD.MOV.U32 R90, RZ, RZ, R53 ;  /* 0x000000ffff5a7224 */ /* 0x000fe400078e0035 */
[----:B------:R-:W-:Y:S02]  /*4d50*/  IMAD.MOV.U32 R53, RZ, RZ, R67 ;  /* 0x000000ffff357224 */ /* 0x000fe400078e0043 */
[----:B------:R-:W-:Y:S02]  /*4d60*/  IMAD.MOV.U32 R54, RZ, RZ, R66 ;  /* 0x000000ffff367224 */ /* 0x000fe400078e0042 */
[----:B------:R-:W-:-:S02]  /*4d70*/  IMAD.MOV.U32 R55, RZ, RZ, R65 ;  /* 0x000000ffff377224 */ /* 0x000fc400078e0041 */
[----:B------:R-:W-:Y:S01]  /*4d80*/  IMAD.MOV.U32 R52, RZ, RZ, R64 ;  /* 0x000000ffff347224 */ /* 0x000fe200078e0040 */
[----:B------:R-:W1:Y:S01]  /*4d90*/  MUFU.EX2 R3, R24 ;  /* 0x0000001800037308 */ /* 0x000e620000000800 */
[--C-:B------:R-:W-:Y:S02]  /*4da0*/  FFMA.FTZ R29, R104, c[0x0][0x2d0], -R2.reuse ;  /* 0x0000b400681d7a23 */ /* 0x100fe40000010802 */
[--C-:B------:R-:W-:Y:S01]  /*4db0*/  FFMA.FTZ R36, R102, c[0x0][0x2d0], -R2.reuse ;  /* 0x0000b40066247a23 */ /* 0x100fe20000010802 */
[----:B------:R-:W-:Y:S01]  /*4dc0*/  HMMA.16816.F32.BF16 R64, R8, R22, R4 ;  /* 0x000000160840723c */ /* 0x000fe20000041804 */
[--C-:B------:R-:W-:Y:S01]  /*4dd0*/  FFMA.FTZ R37, R98, c[0x0][0x2d0], -R2.reuse ;  /* 0x0000b40062257a23 */ /* 0x100fe20000010802 */
[----:B------:R-:W-:Y:S01]  /*4de0*/  LDSM.16.MT88.4 R20, [R251+0x6800] ;  /* 0x00680000fb14783b */ /* 0x000fe20000004200 */
[--C-:B------:R-:W-:Y:S02]  /*4df0*/  FFMA.FTZ R38, R97, c[0x0][0x2d0], -R2.reuse ;  /* 0x0000b40061267a23 */ /* 0x100fe40000010802 */
[----:B------:R-:W-:-:S02]  /*4e00*/  FFMA.FTZ R39, R96, c[0x0][0x2d0], -R2 ;  /* 0x0000b40060277a23 */ /* 0x000fc40000010802 */
[----:B------:R2:W-:Y:S01]  /*4e10*/  MUFU.EX2 R2, R26 ;  /* 0x0000001a00027308 */ /* 0x0005e20000000800 */
[----:B------:R-:W-:Y:S02]  /*4e20*/  FADD.FTZ R4, R94, R25 ;  /* 0x000000195e047221 */ /* 0x000fe40000010000 */
[----:B------:R-:W-:Y:S02]  /*4e30*/  FADD.FTZ R5, R92, R27 ;  /* 0x0000001b5c057221 */ /* 0x000fe40000010000 */
[--C-:B------:R-:W-:Y:S01]  /*4e40*/  FFMA.FTZ R6, R101, c[0x0][0x2d0], -R0.reuse ;  /* 0x0000b40065067a23 */ /* 0x100fe20000010800 */
[----:B--2---:R-:W2:Y:S01]  /*4e50*/  LDSM.16.MT88.4 R24, [R251+0x6000] ;  /* 0x00600000fb18783b */ /* 0x004ea20000004200 */
[----:B------:R-:W-:Y:S02]  /*4e60*/  FADD.FTZ R18, R91, R5 ;  /* 0x000000055b127221 */ /* 0x000fe40000010000 */
[----:B------:R-:W-:Y:S02]  /*4e70*/  FFMA.FTZ R5, R106, c[0x0][0x2d0], -R0 ;  /* 0x0000b4006a057a23 */ /* 0x000fe40000010800 */
[----:B------:R-:W3:Y:S01]  /*4e80*/  MUFU.EX2 R6, R6 ;  /* 0x0000000600067308 */ /* 0x000ee20000000800 */
[----:B------:R-:W-:-:S07]  /*4e90*/  FADD.FTZ R4, R95, R4 ;  /* 0x000000045f047221 */ /* 0x000fce0000010000 */
[----:B------:R-:W4:Y:S08]  /*4ea0*/  MUFU.EX2 R5, R5 ;  /* 0x0000000500057308 */ /* 0x000f300000000800 */
[----:B------:R-:W5:Y:S08]  /*4eb0*/  MUFU.EX2 R16, R28 ;  /* 0x0000001c00107308 */ /* 0x000f700000000800 */
[----:B------:R4:W2:Y:S01]  /*4ec0*/  MUFU.EX2 R7, R29 ;  /* 0x0000001d00077308 */ /* 0x0008a20000000800 */
[----:B-1----:R-:W-:-:S02]  /*4ed0*/  FADD.FTZ R4, R3, R4 ;  /* 0x0000000403047221 */ /* 0x002fc40000010000 */
[--C-:B------:R-:W-:Y:S02]  /*4ee0*/  FFMA.FTZ R31, R103, c[0x0][0x2d0], -R0.reuse ;  /* 0x0000b400671f7a23 */ /* 0x100fe40000010800 */
[--C-:B------:R-:W-:Y:S02]  /*4ef0*/  FFMA.FTZ R30, R111, c[0x0][0x2d0], -R0.reuse ;  /* 0x0000b4006f1e7a23 */ /* 0x100fe40000010800 */
[--C-:B------:R-:W-:Y:S02]  /*4f00*/  FFMA.FTZ R33, R110, c[0x0][0x2d0], -R0.reuse ;  /* 0x0000b4006e217a23 */ /* 0x100fe40000010800 */
[--C-:B------:R-:W-:Y:S02]  /*4f10*/  FFMA.FTZ R32, R109, c[0x0][0x2d0], -R0.reuse ;  /* 0x0000b4006d207a23 */ /* 0x100fe40000010800 */
[--C-:B------:R-:W-:Y:S02]  /*4f20*/  FFMA.FTZ R35, R100, c[0x0][0x2d0], -R0.reuse ;  /* 0x0000b40064237a23 */ /* 0x100fe40000010800 */
[----:B------:R-:W-:-:S02]  /*4f30*/  FFMA.FTZ R34, R99, c[0x0][0x2d0], -R0 ;  /* 0x0000b40063227a23 */ /* 0x000fc40000010800 */
[----:B---3--:R-:W-:Y:S02]  /*4f40*/  FADD.FTZ R0, R6, R18 ;  /* 0x0000001206007221 */ /* 0x008fe40000010000 */
[C---:B------:R-:W-:Y:S01]  /*4f50*/  FADD.FTZ R17, R2.reuse, R4 ;  /* 0x0000000402117221 */ /* 0x040fe20000010000 */
[----:B------:R-:W-:Y:S01]  /*4f60*/  F2FP.BF16.PACK_AB R4, R2, R3 ;  /* 0x000000030204723e */ /* 0x000fe200000010ff */
[C---:B----4-:R-:W-:Y:S01]  /*4f70*/  FADD.FTZ R29, R5.reuse, R0 ;  /* 0x00000000051d7221 */ /* 0x050fe20000010000 */
[----:B------:R-:W-:Y:S01]  /*4f80*/  F2FP.BF16.PACK_AB R5, R5, R6 ;  /* 0x000000060505723e */ /* 0x000fe200000010ff */
[----:B-----5:R-:W-:Y:S01]  /*4f90*/  FADD.FTZ R2, R16, R17 ;  /* 0x0000001110027221 */ /* 0x020fe20000010000 */
[C---:B--2---:R-:W-:Y:S02]  /*4fa0*/  F2FP.BF16.PACK_AB R6, R7.reuse, R16 ;  /* 0x000000100706723e */ /* 0x044fe400000010ff */
[----:B------:R-:W-:Y:S01]  /*4fb0*/  HMMA.16816.F32.BF16 R16, R12, R24, RZ ;  /* 0x000000180c10723c */ /* 0x000fe200000418ff */
[----:B------:R-:W-:Y:S01]  /*4fc0*/  MOV R108, R59 ;  /* 0x0000003b006c7202 */ /* 0x000fe20000000f00 */
[----:B------:R-:W-:-:S06]  /*4fd0*/  FADD.FTZ R28, R7, R2 ;  /* 0x00000002071c7221 */ /* 0x000fcc0000010000 */
[----:B------:R-:W-:Y:S01]  /*4fe0*/  HMMA.16816.F32.BF16 R24, R12, R26, RZ ;  /* 0x0000001a0c18723c */ /* 0x000fe200000418ff */
[----:B------:R-:W-:Y:S01]  /*4ff0*/  IMAD.MOV.U32 R59, RZ, RZ, R50 ;  /* 0x000000ffff3b7224 */ /* 0x000fe200078e0032 */
[----:B------:R-:W1:Y:S01]  /*5000*/  MUFU.EX2 R2, R31 ;  /* 0x0000001f00027308 */ /* 0x000e620000000800 */
[----:B------:R-:W-:Y:S02]  /*5010*/  IMAD.MOV.U32 R87, RZ, RZ, R51 ;  /* 0x000000ffff577224 */ /* 0x000fe400078e0033 */
[----:B------:R-:W-:Y:S02]  /*5020*/  IMAD.MOV.U32 R86, RZ, RZ, R48 ;  /* 0x000000ffff567224 */ /* 0x000fe400078e0030 */
[----:B------:R-:W-:-:S03]  /*5030*/  IMAD.MOV.U32 R84, RZ, RZ, R49 ;  /* 0x000000ffff547224 */ /* 0x000fc600078e0031 */
[----:B------:R-:W-:Y:S06]  /*5040*/  MUFU.EX2 R0, R30 ;  /* 0x0000001e00007308 */ /* 0x000fec0000000800 */
[----:B------:R-:W-:Y:S02]  /*5050*/  HMMA.16816.F32.BF16 R48, R8, R20, R16 ;  /* 0x000000140830723c */ /* 0x000fe40000041810 */
[----:B------:R-:W2:Y:S08]  /*5060*/  MUFU.EX2 R16, R36 ;  /* 0x0000002400107308 */ /* 0x000eb00000000800 */
[----:B------:R-:W3:Y:S01]  /*5070*/  MUFU.EX2 R3, R37 ;  /* 0x0000002500037308 */ /* 0x000ee20000000800 */
[----:B-1----:R-:W-:-:S07]  /*5080*/  FADD.FTZ R7, R2, R29 ;  /* 0x0000001d02077221 */ /* 0x002fce0000010000 */
[----:B------:R-:W1:Y:S08]  /*5090*/  MUFU.EX2 R18, R33 ;  /* 0x0000002100127308 */ /* 0x000e700000000800 */
[----:B------:R-:W4:Y:S01]  /*50a0*/  MUFU.EX2 R20, R38 ;  /* 0x0000002600147308 */ /* 0x000f220000000800 */
[----:B------:R-:W-:Y:S02]  /*50b0*/  IMAD.MOV.U32 R85, RZ, RZ, R40 ;  /* 0x000000ffff557224 */ /* 0x000fe400078e0028 */
[----:B------:R-:W-:-:S05]  /*50c0*/  IMAD.MOV.U32 R58, RZ, RZ, R41 ;  /* 0x000000ffff3a7224 */ /* 0x000fca00078e0029 */
[----:B------:R-:W5:Y:S01]  /*50d0*/  MUFU.EX2 R17, R32 ;  /* 0x0000002000117308 */ /* 0x000f620000000800 */
[----:B--2---:R-:W-:Y:S01]  /*50e0*/  FADD.FTZ R21, R16, R28 ;  /* 0x0000001c10157221 */ /* 0x004fe20000010000 */
[----:B------:R-:W-:Y:S06]  /*50f0*/  HMMA.16816.F32.BF16 R40, R8, R22, R24 ;  /* 0x000000160828723c */ /* 0x000fec0000041818 */
[----:B------:R-:W2:Y:S01]  /*5100*/  MUFU.EX2 R19, R39 ;  /* 0x0000002700137308 */ /* 0x000ea20000000800 */
[C---:B------:R-:W-:Y:S01]  /*5110*/  FADD.FTZ R22, R0.reuse, R7 ;  /* 0x0000000700167221 */ /* 0x040fe20000010000 */
[----:B------:R-:W-:Y:S01]  /*5120*/  F2FP.BF16.PACK_AB R7, R0, R2 ;  /* 0x000000020007723e */ /* 0x000fe200000010ff */
[----:B---3--:R-:W-:-:S02]  /*5130*/  FADD.FTZ R2, R3, R21 ;  /* 0x0000001503027221 */ /* 0x008fc40000010000 */
[----:B-1----:R-:W-:Y:S02]  /*5140*/  FADD.FTZ R0, R18, R22 ;  /* 0x0000001612007221 */ /* 0x002fe40000010000 */
[----:B------:R-:W-:Y:S02]  /*5150*/  IMAD.MOV.U32 R95, RZ, RZ, R84 ;  /* 0x000000ffff5f7224 */ /* 0x000fe400078e0054 */
[----:B----4-:R-:W-:Y:S02]  /*5160*/  FADD.FTZ R2, R20, R2 ;  /* 0x0000000214027221 */ /* 0x010fe40000010000 */
[----:B------:R-:W-:Y:S02]  /*5170*/  IMAD.MOV.U32 R84, RZ, RZ, R87 ;  /* 0x000000ffff547224 */ /* 0x000fe400078e0057 */
[----:B------:R-:W-:Y:S01]  /*5180*/  IMAD.MOV.U32 R102, RZ, RZ, R128 ;  /* 0x000000ffff667224 */ /* 0x000fe200078e0080 */
[----:B------:R-:W-:Y:S01]  /*5190*/  F2FP.BF16.PACK_AB R128, R3, R16 ;  /* 0x000000100380723e */ /* 0x000fe200000010ff */
[----:B------:R-:W-:Y:S01]  /*51a0*/  IMAD.MOV.U32 R87, RZ, RZ, R59 ;  /* 0x000000ffff577224 */ /* 0x000fe200078e003b */
[----:B------:R-:W-:Y:S01]  /*51b0*/  MOV R59, R79 ;  /* 0x0000004f003b7202 */ /* 0x000fe20000000f00 */
[----:B------:R-:W-:Y:S01]  /*51c0*/  IMAD.MOV.U32 R104, RZ, RZ, R129 ;  /* 0x000000ffff687224 */ /* 0x000fe200078e0081 */
[C---:B-----5:R-:W-:Y:S01]  /*51d0*/  F2FP.BF16.PACK_AB R129, R17.reuse, R18 ;  /* 0x000000121181723e */ /* 0x060fe200000010ff */
[----:B------:R-:W-:-:S02]  /*51e0*/  FADD.FTZ R3, R17, R0 ;  /* 0x0000000011037221 */ /* 0x000fc40000010000 */
[----:B------:R-:W-:Y:S01]  /*51f0*/  IMAD.MOV.U32 R79, RZ, RZ, R130 ;  /* 0x000000ffff4f7224 */ /* 0x000fe200078e0082 */
[C---:B--2---:R-:W-:Y:S01]  /*5200*/  F2FP.BF16.PACK_AB R130, R19.reuse, R20 ;  /* 0x000000141382723e */ /* 0x044fe200000010ff */
[----:B------:R-:W-:Y:S02]  /*5210*/  FADD.FTZ R0, R19, R2 ;  /* 0x0000000213007221 */ /* 0x000fe40000010000 */
[----:B------:R-:W1:Y:S01]  /*5220*/  LDSM.16.MT88.4 R16, [R108+0x6000] ;  /* 0x006000006c10783b */ /* 0x000e620000004200 */
[----:B------:R-:W2:Y:S03]  /*5230*/  MUFU.EX2 R2, R35 ;  /* 0x0000002300027308 */ /* 0x000ea60000000800 */
[----:B------:R3:W-:Y:S01]  /*5240*/  STL [R1+0x7c], R0 ;  /* 0x00007c0001007387 */ /* 0x0007e20000100800 */
[----:B------:R-:W-:Y:S02]  /*5250*/  IMAD.MOV.U32 R94, RZ, RZ, R86 ;  /* 0x000000ffff5e7224 */ /* 0x000fe400078e0056 */
[----:B------:R-:W-:-:S02]  /*5260*/  IMAD.MOV.U32 R86, RZ, RZ, R58 ;  /* 0x000000ffff567224 */ /* 0x000fc400078e003a */
[----:B------:R-:W-:Y:S02]  /*5270*/  IMAD.MOV.U32 R58, RZ, RZ, R78 ;  /* 0x000000ffff3a7224 */ /* 0x000fe400078e004e */
[----:B------:R-:W-:Y:S02]  /*5280*/  IMAD.MOV.U32 R78, RZ, RZ, R131 ;  /* 0x000000ffff4e7224 */ /* 0x000fe400078e0083 */
[----:B--2---:R-:W-:Y:S01]  /*5290*/  FADD.FTZ R3, R2, R3 ;  /* 0x0000000302037221 */ /* 0x004fe20000010000 */
[----:B---3--:R-:W2:Y:S01]  /*52a0*/  MUFU.EX2 R0, R34 ;  /* 0x0000002200007308 */ /* 0x008ea20000000800 */
[----:B-1----:R-:W-:Y:S02]  /*52b0*/  HMMA.16816.F32.BF16 R20, R12, R16, RZ ;  /* 0x000000100c14723c */ /* 0x002fe400000418ff */
[C---:B--2---:R-:W-:Y:S01]  /*52c0*/  FADD.FTZ R3, R0.reuse, R3 ;  /* 0x0000000300037221 */ /* 0x044fe20000010000 */
[----:B------:R-:W-:Y:S01]  /*52d0*/  F2FP.BF16.PACK_AB R131, R0, R2 ;  /* 0x000000020083723e */ /* 0x000fe200000010ff */
[----:B------:R-:W-:-:S04]  /*52e0*/  IMAD.MOV.U32 R0, RZ, RZ, R108 ;  /* 0x000000ffff007224 */ /* 0x000fc800078e006c */
[----:B------:R-:W-:Y:S01]  /*52f0*/  HMMA.16816.F32.BF16 R12, R12, R18, RZ ;  /* 0x000000120c0c723c */ /* 0x000fe200000418ff */
[----:B------:R-:W1:Y:S01]  /*5300*/  LDSM.16.MT88.4 R16, [R0+0x6800] ;  /* 0x006800000010783b */ /* 0x000e620000004200 */
[----:B------:R-:W-:Y:S01]  /*5310*/  IMAD.MOV.U32 R88, RZ, RZ, R102 ;  /* 0x000000ffff587224 */ /* 0x000fe200078e0066 */
[----:B------:R-:W-:Y:S11]  /*5320*/  MOV R91, R104 ;  /* 0x00000068005b7202 */ /* 0x000ff60000000f00 */
[----:B------:R-:W-:Y:S02]  /*5330*/  @!UPT UIADD3 URZ, URZ, URZ, URZ ;  /* 0x0000003f3f3ff290 */ /* 0x000fe4000fffe03f */
[C---:B-1----:R-:W-:Y:S08]  /*5340*/  HMMA.16816.F32.BF16 R20, R8.reuse, R16, R20 ;  /* 0x000000100814723c */ /* 0x042ff00000041814 */
[----:B------:R-:W-:Y:S01]  /*5350*/  HMMA.16816.F32.BF16 R12, R8, R18, R12 ;  /* 0x00000012080c723c */ /* 0x000fe2000004180c */
[----:B------:R-:W1:Y:S07]  /*5360*/  LDSM.16.MT88.4 R8, [R248+0x1000] ;  /* 0x00100000f808783b */ /* 0x000e6e0000004200 */
[C---:B-1----:R-:W-:Y:S08]  /*5370*/  HMMA.16816.F32.BF16 R136, R4.reuse, R8, R136 ;  /* 0x000000080488723c */ /* 0x042ff00000041888 */
[----:B------:R-:W-:Y:S01]  /*5380*/  HMMA.16816.F32.BF16 R16, R4, R10, R88 ;  /* 0x0000000a0410723c */ /* 0x000fe20000041858 */
[----:B------:R-:W1:Y:S01]  /*5390*/  LDSM.16.MT88.4 R8, [R252+0x1000] ;  /* 0x00100000fc08783b */ /* 0x000e620000004200 */
[----:B------:R-:W-:-:S02]  /*53a0*/  IMAD.MOV.U32 R92, RZ, RZ, R105 ;  /* 0x000000ffff5c7224 */ /* 0x000fc400078e0069 */
[----:B------:R-:W-:-:S04]  /*53b0*/  IMAD.MOV.U32 R93, RZ, RZ, R107 ;  /* 0x000000ffff5d7224 */ /* 0x000fc800078e006b */
        /* <DEDUP_REMOVED lines=21> */
[----:B------:R2:W-:Y:S04]  /*5510*/  STL [R1+0x80], R3 ;  /* 0x0000800301007387 */ /* 0x0005e80000100800 */
[----:B------:R-:W-:Y:S01]  /*5520*/  LDSM.16.MT88.4 R164, [R0+0x1800] ;  /* 0x0018000000a4783b */ /* 0x000fe20000004200 */
[C---:B-1----:R-:W-:Y:S08]  /*5530*/  HMMA.16816.F32.BF16 R84, R4.reuse, R8, R180 ;  /* 0x000000080454723c */ /* 0x042ff000000418b4 */
[----:B------:R-:W-:Y:S01]  /*5540*/  HMMA.16816.F32.BF16 R88, R4, R10, R140 ;  /* 0x0000000a0458723c */ /* 0x000fe2000004188c */
[----:B------:R-:W1:Y:S01]  /*5550*/  LDSM.16.MT88.4 R8, [R252+0x5000] ;  /* 0x00500000fc08783b */ /* 0x000e620000004200 */
[----:B--2---:R-:W-:-:S03]  /*5560*/  IMAD.MOV.U32 R3, RZ, RZ, c[0x0][0x2c4] ;  /* 0x0000b100ff037624 */ /* 0x004fc600078e00ff */
[----:B------:R-:W-:Y:S03]  /*5570*/  LDSM.16.MT88.4 R140, [R248+0x1800] ;  /* 0x00180000f88c783b */ /* 0x000fe60000004200 */
[C---:B-1----:R-:W-:Y:S08]  /*5580*/  HMMA.16816.F32.BF16 R92, R4.reuse, R8, R156 ;  /* 0x00000008045c723c */ /* 0x042ff0000004189c */
[----:B------:R-:W-:Y:S01]  /*5590*/  HMMA.16816.F32.BF16 R96, R4, R10, R124 ;  /* 0x0000000a0460723c */ /* 0x000fe2000004187c */
[----:B------:R-:W1:Y:S01]  /*55a0*/  LDSM.16.MT88.4 R8, [R251+0x5000] ;  /* 0x00500000fb08783b */ /* 0x000e620000004200 */
[----:B------:R-:W-:-:S03]  /*55b0*/  ISETP.NE.AND P2, PT, R3, 0x1, PT ;  /* 0x000000010300780c */ /* 0x000fc60003f45270 */
[----:B------:R-:W-:Y:S03]  /*55c0*/  LDSM.16.MT88.4 R156, [R251+0x1800] ;  /* 0x00180000fb9c783b */ /* 0x000fe60000004200 */
[C---:B-1----:R-:W-:Y:S08]  /*55d0*/  HMMA.16816.F32.BF16 R100, R4.reuse, R8, R148 ;  /* 0x000000080464723c */ /* 0x042ff00000041894 */
[----:B------:R-:W-:Y:S01]  /*55e0*/  HMMA.16816.F32.BF16 R104, R4, R10, R116 ;  /* 0x0000000a0468723c */ /* 0x000fe20000041874 */
[----:B------:R-:W1:Y:S01]  /*55f0*/  LDSM.16.MT88.4 R8, [R0+0x5000] ;  /* 0x005000000008783b */ /* 0x000e620000004200 */
[----:B------:R-:W-:-:S03]  /*5600*/  @P2 IMAD.HI.U32 R2, R135, c[0x0][0x2c8], RZ ;  /* 0x0000b20087022a27 */ /* 0x000fc600078e00ff */
[----:B------:R-:W-:Y:S03]  /*5610*/  LDSM.16.MT88.4 R148, [R252+0x1800] ;  /* 0x00180000fc94783b */ /* 0x000fe60000004200 */
[C---:B-1----:R-:W-:Y:S08]  /*5620*/  HMMA.16816.F32.BF16 R108, R4.reuse, R8, R120 ;  /* 0x00000008046c723c */ /* 0x042ff00000041878 */
[C---:B------:R-:W-:Y:S01]  /*5630*/  HMMA.16816.F32.BF16 R112, R4.reuse, R10, R112 ;  /* 0x0000000a0470723c */ /* 0x040fe20000041870 */
[----:B------:R-:W1:Y:S07]  /*5640*/  LDSM.16.MT88.4 R8, [R248+0x7000] ;  /* 0x00700000f808783b */ /* 0x000e6e0000004200 */
[C---:B-1----:R-:W-:Y:S08]  /*5650*/  HMMA.16816.F32.BF16 R184, R4.reuse, R8, R184 ;  /* 0x0000000804b8723c */ /* 0x042ff000000418b8 */
[C---:B------:R-:W-:Y:S01]  /*5660*/  HMMA.16816.F32.BF16 R168, R4.reuse, R10, R168 ;  /* 0x0000000a04a8723c */ /* 0x040fe200000418a8 */
[----:B------:R-:W1:Y:S07]  /*5670*/  LDSM.16.MT88.4 R8, [R252+0x7000] ;  /* 0x00700000fc08783b */ /* 0x000e6e0000004200 */
[C---:B-1----:R-:W-:Y:S01]  /*5680*/  HMMA.16816.F32.BF16 R120, R4.reuse, R8, R80 ;  /* 0x000000080478723c */ /* 0x042fe20000041850 */
[----:B------:R-:W-:Y:S07]  /*5690*/  LDSM.16.MT88.4 R80, [R252+0x5800] ;  /* 0x00580000fc50783b */ /* 0x000fee0000004200 */
[C---:B------:R-:W-:Y:S01]  /*56a0*/  HMMA.16816.F32.BF16 R116, R4.reuse, R10, R64 ;  /* 0x0000000a0474723c */ /* 0x040fe20000041840 */
[----:B------:R-:W1:Y:S04]  /*56b0*/  LDSM.16.MT88.4 R8, [R251+0x7000] ;  /* 0x00700000fb08783b */ /* 0x000e680000004200 */
[----:B------:R-:W-:Y:S03]  /*56c0*/  LDSM.16.MT88.4 R64, [R0+0x3800] ;  /* 0x003800000040783b */ /* 0x000fe60000004200 */
[C---:B-1----:R-:W-:Y:S01]  /*56d0*/  HMMA.16816.F32.BF16 R124, R4.reuse, R10, R40 ;  /* 0x0000000a047c723c */ /* 0x042fe20000041828 */
[----:B------:R-:W1:Y:S07]  /*56e0*/  LDSM.16.MT88.4 R40, [R248+0x3800] ;  /* 0x00380000f828783b */ /* 0x000e6e0000004200 */
[----:B------:R-:W-:Y:S01]  /*56f0*/  HMMA.16816.F32.BF16 R180, R4, R8, R48 ;  /* 0x0000000804b4723c */ /* 0x000fe20000041830 */
[----:B------:R-:W2:Y:S04]  /*5700*/  LDSM.16.MT88.4 R48, [R252+0x3800] ;  /* 0x00380000fc30783b */ /* 0x000ea80000004200 */
[----:B------:R-:W-:Y:S03]  /*5710*/  LDSM.16.MT88.4 R8, [R0+0x7000] ;  /* 0x007000000008783b */ /* 0x000fe60000004200 */
[C---:B-1----:R-:W-:Y:S08]  /*5720*/  HMMA.16816.F32.BF16 R36, R128.reuse, R40, R36 ;  /* 0x000000288024723c */ /* 0x042ff00000041824 */
[C---:B------:R-:W-:Y:S08]  /*5730*/  HMMA.16816.F32.BF16 R40, R128.reuse, R42, R44 ;  /* 0x0000002a8028723c */ /* 0x040ff0000004182c */
[C---:B--2---:R-:W-:Y:S08]  /*5740*/  HMMA.16816.F32.BF16 R44, R128.reuse, R48, R52 ;  /* 0x00000030802c723c */ /* 0x044ff00000041834 */
[C---:B------:R-:W-:Y:S01]  /*5750*/  HMMA.16816.F32.BF16 R48, R128.reuse, R50, R56 ;  /* 0x000000328030723c */ /* 0x040fe20000041838 */
[----:B------:R-:W1:Y:S07]  /*5760*/  LDSM.16.MT88.4 R56, [R251+0x3800] ;  /* 0x00380000fb38783b */ /* 0x000e6e0000004200 */
        /* <DEDUP_REMOVED lines=9> */
[C---:B--2---:R-:W-:Y:S08]  /*5800*/  HMMA.16816.F32.BF16 R92, R128.reuse, R96, R108 ;  /* 0x00000060805c723c */ /* 0x044ff0000004186c */
[C---:B------:R-:W-:Y:S01]  /*5810*/  HMMA.16816.F32.BF16 R96, R128.reuse, R98, R112 ;  /* 0x000000628060723c */ /* 0x040fe20000041870 */
[----:B------:R-:W1:Y:S07]  /*5820*/  LDSM.16.MT88.4 R112, [R252+0x7800] ;  /* 0x00780000fc70783b */ /* 0x000e6e0000004200 */
[----:B------:R-:W-:Y:S01]  /*5830*/  HMMA.16816.F32.BF16 R72, R128, R74, R88 ;  /* 0x0000004a8048723c */ /* 0x000fe20000041858 */
[----:B------:R-:W2:Y:S07]  /*5840*/  LDSM.16.MT88.4 R88, [R251+0x5800] ;  /* 0x00580000fb58783b */ /* 0x000eae0000004200 */
[C---:B------:R-:W-:Y:S08]  /*5850*/  HMMA.16816.F32.BF16 R20, R4.reuse, R8, R20 ;  /* 0x000000080414723c */ /* 0x040ff00000041814 */
[----:B------:R-:W-:Y:S01]  /*5860*/  HMMA.16816.F32.BF16 R12, R4, R10, R12 ;  /* 0x0000000a040c723c */ /* 0x000fe2000004180c */
[----:B------:R3:W-:Y:S07]  /*5870*/  LDSM.16.MT88.4 R4, [R0+0x7800] ;  /* 0x007800000004783b */ /* 0x0007ee0000004200 */
[----:B-1----:R-:W-:Y:S01]  /*5880*/  HMMA.16816.F32.BF16 R108, R128, R112, R120 ;  /* 0x00000070806c723c */ /* 0x002fe20000041878 */
[----:B------:R-:W1:Y:S01]  /*5890*/  LDSM.16.MT88.4 R120, [R251+0x7800] ;  /* 0x00780000fb78783b */ /* 0x000e620000004200 */
[----:B---3--:R-:W-:-:S06]  /*58a0*/  IMAD.MOV.U32 R0, RZ, RZ, R135 ;  /* 0x000000ffff007224 */ /* 0x008fcc00078e0087 */
[----:B--2---:R-:W-:Y:S01]  /*58b0*/  HMMA.16816.F32.BF16 R84, R128, R88, R100 ;  /* 0x000000588054723c */ /* 0x004fe20000041864 */
[----:B------:R-:W-:Y:S01]  /*58c0*/  @P2 SHF.R.U32.HI R0, RZ, c[0x0][0x2cc], R2 ;  /* 0x0000b300ff002a19 */ /* 0x000fe20000011602 */
[----:B------:R-:W-:-:S06]  /*58d0*/  IMAD.MOV.U32 R2, RZ, RZ, c[0x0][0x168] ;  /* 0x00005a00ff027624 */ /* 0x000fcc00078e00ff */
[----:B------:R-:W-:Y:S01]  /*58e0*/  HMMA.16816.F32.BF16 R88, R128, R90, R104 ;  /* 0x0000005a8058723c */ /* 0x000fe20000041868 */
[----:B------:R-:W2:Y:S01]  /*58f0*/  LDSM.16.MT88.4 R104, [R248+0x7800] ;  /* 0x00780000f868783b */ /* 0x000ea20000004200 */
[----:B------:R-:W-:-:S04]  /*5900*/  IADD3 R0, R0, c[0x0][0x1d0], -R2 ;  /* 0x0000740000007a10 */ /* 0x000fc80007ffe802 */
[----:B------:R-:W-:-:S04]  /*5910*/  SHF.R.S32.HI R2, RZ, 0x1f, R0 ;  /* 0x0000001fff027819 */ /* 0x000fc80000011400 */
[----:B------:R-:W-:Y:S01]  /*5920*/  LEA.HI R0, R2, R0, RZ, 0x6 ;  /* 0x0000000002007211 */ /* 0x000fe200078f30ff */
[----:B------:R-:W-:Y:S03]  /*5930*/  HMMA.16816.F32.BF16 R112, R128, R114, R116 ;  /* 0x000000728070723c */ /* 0x000fe60000041874 */
[----:B------:R-:W-:-:S04]  /*5940*/  SHF.R.S32.HI R0, RZ, 0x6, R0 ;  /* 0x00000006ff007819 */ /* 0x000fc80000011400 */
[----:B------:R-:W-:Y:S01]  /*5950*/  IMNMX R0, RZ, R0, !PT ;  /* 0x00000000ff007217 */ /* 0x000fe20007800200 */
[C---:B-1----:R-:W-:Y:S08]  /*5960*/  HMMA.16816.F32.BF16 R116, R128.reuse, R120, R180 ;  /* 0x000000788074723c */ /* 0x042ff000000418b4 */
[C---:B------:R-:W-:Y:S08]  /*5970*/  HMMA.16816.F32.BF16 R120, R128.reuse, R122, R124 ;  /* 0x0000007a8078723c */ /* 0x040ff0000004187c */
[----:B------:R-:W-:Y:S07]  /*5980*/  HMMA.16816.F32.BF16 R124, R128, R4, R20 ;  /* 0x00000004807c723c */ /* 0x000fee0000041814 */
[----:B------:R-:W-:-:S05]  /*5990*/  IADD3 R4, R134, -0x2, RZ ;  /* 0xfffffffe86047810 */ /* 0x000fca0007ffe0ff */
[----:B------:R1:W-:Y:S04]  /*59a0*/  STL [R1+0x5c], R4 ;  /* 0x00005c0401007387 */ /* 0x0003e80000100800 */
[----:B------:R1:W-:Y:S01]  /*59b0*/  STL [R1+0x84], R0 ;  /* 0x0000840001007387 */ /* 0x0003e20000100800 */
[----:B------:R-:W-:Y:S01]  /*59c0*/  ISETP.GE.AND P0, PT, R4, R0, PT ;  /* 0x000000000400720c */ /* 0x000fe20003f06270 */
[C---:B------:R-:W-:Y:S08]  /*59d0*/  HMMA.16816.F32.BF16 R136, R128.reuse, R140, R136 ;  /* 0x0000008c8088723c */ /* 0x040ff00000041888 */
        /* <DEDUP_REMOVED lines=9> */
[----:B------:R-:W-:Y:S01]  /*5a70*/  HMMA.16816.F32.BF16 R128, R128, R6, R12 ;  /* 0x000000068080723c */ /* 0x000fe2000004180c */
[----:B------:R-:W-:Y:S01]  /*5a80*/  @!UPT UIADD3 URZ, URZ, URZ, URZ ;  /* 0x0000003f3f3ff290 */ /* 0x000fe2000fffe03f */
[----:B------:R-:W-:Y:S11]  /*5a90*/  @!P0 BRA `(.L_x_476) ;  /* 0x000043b000008947 */ /* 0x000ff60003800000 */
[----:B-1----:R-:W-:Y:S02]  /*5aa0*/  MOV R0, R4 ;  /* 0x0000000400007202 */ /* 0x002fe40000000f00 */
[----:B------:R-:W-:-:S02]  /*5ab0*/  MOV R134, R132 ;  /* 0x0000008400867202 */ /* 0x000fc40000000f00 */
[----:B------:R-:W-:Y:S01]  /*5ac0*/  MOV R3, R133 ;  /* 0x0000008500037202 */ /* 0x000fe20000000f00 */
[----:B------:R1:W-:Y:S06]  /*5ad0*/  STL [R1+0x60], R0 ;  /* 0x0000600001007387 */ /* 0x0003ec0000100800 */
.L_x_477:
[----:B------:R-:W2:Y:S01]  /*5ae0*/  LDL R2, [R1+0x60] ;  /* 0x0000600001027983 */ /* 0x000ea20000100800 */
[----:B------:R-:W-:Y:S04]  /*5af0*/  DEPBAR.LE SB0, 0x0 ;  /* 0x000080000000791a */ /* 0x000fe80000000000 */
[----:B------:R-:W3:Y:S01]  /*5b00*/  LDL.64 R16, [R1+0x70] ;  /* 0x0000700001107983 */ /* 0x000ee20000100a00 */
[----:B------:R-:W-:Y:S05]  /*5b10*/  WARPSYNC 0xffffffff ;  /* 0xffffffff00007948 */ /* 0x000fea0003800000 */
[----:B------:R-:W4:Y:S04]  /*5b20*/  LDL R13, [R1+0x78] ;  /* 0x00007800010d7983 */ /* 0x000f280000100800 */
[----:B------:R-:W-:Y:S06]  /*5b30*/  STL.64 [R1+0x138], R128 ;  /* 0x0001388001007387 */ /* 0x000fec0000100a00 */
[----:B-1----:R1:W-:Y:S04]  /*5b40*/  STL [R1+0x134], R130 ;  /* 0x0001348201007387 */ /* 0x0023e80000100800 */
[----:B------:R1:W-:Y:S04]  /*5b50*/  STL [R1+0x130], R131 ;  /* 0x0001308301007387 */ /* 0x0003e80000100800 */
[----:B------:R-:W4:Y:S04]  /*5b60*/  LDL R168, [R1+0x8] ;  /* 0x0000080001a87983 */ /* 0x000f280000100800 */
[----:B------:R-:W4:Y:S04]  /*5b70*/  LDL R180, [R1+0x44] ;  /* 0x0000440001b47983 */ /* 0x000f280000100800 */
[----:B------:R-:W4:Y:S04]  /*5b80*/  LDL R135, [R1+0x40] ;  /* 0x0000400001877983 */ /* 0x000f280000100800 */
[----:B------:R-:W-:Y:S08]  /*5b90*/  BAR.SYNC.DEFER_BLOCKING 0x0 ;  /* 0x0000000000007b1d */ /* 0x000ff00000010000 */
[----:B------:R-:W-:Y:S08]  /*5ba0*/  LDSM.16.M88.4 R24, [R249+0x1000] ;  /* 0x00100000f918783b */ /* 0x000ff00000000200 */
[----:B-1----:R-:W4:Y:S04]  /*5bb0*/  LDL R130, [R1+0x3c] ;  /* 0x00003c0001827983 */ /* 0x002f280000100800 */
[----:B------:R-:W4:Y:S01]  /*5bc0*/  LDL R131, [R1+0x58] ;  /* 0x0000580001837983 */ /* 0x000f220000100800 */
[C---:B--2---:R-:W-:Y:S11]  /*5bd0*/  ISETP.GE.AND P1, PT, R2.reuse, RZ, PT ;  /* 0x000000ff0200720c */ /* 0x044ff60003f26270 */
[----:B------:R-:W-:Y:S02]  /*5be0*/  @!UPT UIADD3 URZ, URZ, URZ, URZ ;  /* 0x0000003f3f3ff290 */ /* 0x000fe4000fffe03f */
[----:B------:R-:W-:Y:S01]  /*5bf0*/  @P1 SHF.R.S32.HI R0, RZ, 0x1f, R2 ;  /* 0x0000001fff001819 */ /* 0x000fe20000011402 */
[----:B------:R-:W-:Y:S01]  /*5c00*/  @P1 IMAD.WIDE.U32 R4, R2, c[0x0][0x208], RZ ;  /* 0x0000820002041a25 */ /* 0x000fe200078e00ff */
[----:B---3--:R-:W-:Y:S03]  /*5c10*/  @P1 IADD3 R10, P0, R16, 0x40, RZ ;  /* 0x00000040100a1810 */ /* 0x008fe60007f1e0ff */
[----:B------:R-:W-:Y:S01]  /*5c20*/  @P1 IMAD R0, R0, c[0x0][0x208], RZ ;  /* 0x0000820000001a24 */ /* 0x000fe200078e02ff */
[-C--:B----4-:R-:W-:Y:S01]  /*5c30*/  @P1 IADD3.X R9, RZ, R13.reuse, RZ, P0, !PT ;  /* 0x0000000dff091210 */ /* 0x090fe200007fe4ff */
[----:B------:R-:W-:Y:S02]  /*5c40*/  @P1 IMAD.MOV.U32 R6, RZ, RZ, c[0x0][0x20c] ;  /* 0x00008300ff061624 */ /* 0x000fe400078e00ff */
[----:B------:R-:W-:Y:S01]  /*5c50*/  @P1 IMAD R0, R2, c[0x0][0x20c], R0 ;  /* 0x0000830002001a24 */ /* 0x000fe200078e0200 */
[C---:B------:R-:W-:Y:S04]  /*5c60*/  @P1 SHF.L.U32 R2, R4.reuse, 0x6, RZ ;  /* 0x0000000604021819 */ /* 0x040fe800000006ff */
[----:B------:R-:W-:Y:S02]  /*5c70*/  @P1 IADD3 R0, R5, R0, RZ ;  /* 0x0000000005001210 */ /* 0x000fe40007ffe0ff */
[----:B------:R-:W-:Y:S01]  /*5c80*/  @P1 MOV R5, c[0x0][0x208] ;  /* 0x0000820000051a02 */ /* 0x000fe20000000f00 */
[----:B------:R-:W-:Y:S01]  /*5c90*/  LDSM.16.M88.4 R168, [R168] ;  /* 0x00000000a8a8783b */ /* 0x000fe20000000200 */
[----:B------:R-:W-:Y:S02]  /*5ca0*/  @P1 SHF.L.U64.HI R0, R4, 0x6, R0 ;  /* 0x0000000604001819 */ /* 0x000fe40000010200 */
[C---:B------:R-:W-:Y:S04]  /*5cb0*/  @P1 LEA R4, P0, R5.reuse, R2, 0x5 ;  /* 0x0000000205041211 */ /* 0x040fe800078028ff */
[----:B------:R-:W-:Y:S01]  /*5cc0*/  @P1 LEA.HI.X R5, R5, R0, R6, 0x5, P0 ;  /* 0x0000000005051211 */ /* 0x000fe200000f2c06 */
[----:B------:R-:W-:Y:S01]  /*5cd0*/  LDSM.16.M88.4 R180, [R180] ;  /* 0x00000000b4b4783b */ /* 0x000fe20000000200 */
[----:B------:R-:W-:Y:S04]  /*5ce0*/  @P1 IADD3 R6, P0, R2, R16, RZ ;  /* 0x0000001002061210 */ /* 0x000fe80007f1e0ff */
[-C--:B------:R-:W-:Y:S02]  /*5cf0*/  @P1 IADD3.X R8, R0, R13.reuse, RZ, P0, !PT ;  /* 0x0000000d00081210 */ /* 0x080fe400007fe4ff */
[----:B------:R-:W-:Y:S01]  /*5d00*/  @P1 IADD3 R7, P0, R2, R10, RZ ;  /* 0x0000000a02071210 */ /* 0x000fe20007f1e0ff */
[----:B------:R-:W-:Y:S04]  /*5d10*/  LDSM.16.M88.4 R184, [R135] ;  /* 0x0000000087b8783b */ /* 0x000fe80000000200 */
[----:B------:R-:W-:Y:S01]  /*5d20*/  @P1 IMAD.X R11, R0, 0x1, R9, P0 ;  /* 0x00000001000b1824 */ /* 0x000fe200000e0609 */
[C---:B------:R-:W-:Y:S04]  /*5d30*/  @P1 LEA R132, P0, R6.reuse, c[0x0][0x1f8], 0x1 ;  /* 0x00007e0006841a11 */ /* 0x040fe800078008ff */
[----:B------:R-:W-:Y:S02]  /*5d40*/  @P1 LEA.HI.X R133, R6, c[0x0][0x1fc], R8, 0x1, P0 ;  /* 0x00007f0006851a11 */ /* 0x000fe400000f0c08 */
[C---:B------:R-:W-:Y:S04]  /*5d50*/  @P1 LEA R28, P0, R7.reuse, c[0x0][0x1f8], 0x1 ;  /* 0x00007e00071c1a11 */ /* 0x040fe800078008ff */
[----:B------:R-:W-:Y:S02]  /*5d60*/  @P1 LEA.HI.X R29, R7, c[0x0][0x1fc], R11, 0x1, P0 ;  /* 0x00007f00071d1a11 */ /* 0x000fe400000f0c0b */
[----:B------:R-:W-:Y:S04]  /*5d70*/  @P1 IADD3 R8, P0, R16, 0x80, RZ ;  /* 0x0000008010081810 */ /* 0x000fe80007f1e0ff */
[----:B------:R-:W-:Y:S02]  /*5d80*/  @P1 IADD3.X R7, RZ, R13, RZ, P0, !PT ;  /* 0x0000000dff071210 */ /* 0x000fe400007fe4ff */
[----:B------:R-:W-:Y:S04]  /*5d90*/  @P1 IADD3 R6, P0, R2, R8, RZ ;  /* 0x0000000802061210 */ /* 0x000fe80007f1e0ff */
[----:B------:R-:W-:Y:S01]  /*5da0*/  @P1 IADD3.X R11, R0, R7, RZ, P0, !PT ;  /* 0x00000007000b1210 */ /* 0x000fe200007fe4ff */
[----:B------:R1:W-:Y:S01]  /*5db0*/  LDSM.16.M88.4 R188, [R130] ;  /* 0x0000000082bc783b */ /* 0x0003e20000000200 */
[C---:B------:R-:W-:Y:S04]  /*5dc0*/  @P1 LEA R14, P0, R6.reuse, c[0x0][0x1f8], 0x1 ;  /* 0x00007e00060e1a11 */ /* 0x040fe800078008ff */
[----:B------:R-:W-:Y:S02]  /*5dd0*/  @P1 LEA.HI.X R15, R6, c[0x0][0x1fc], R11, 0x1, P0 ;  /* 0x00007f00060f1a11 */ /* 0x000fe400000f0c0b */
[----:B------:R-:W-:Y:S04]  /*5de0*/  @P1 IADD3 R6, P0, R16, 0xc0, RZ ;  /* 0x000000c010061810 */ /* 0x000fe80007f1e0ff */
[----:B------:R-:W-:Y:S02]  /*5df0*/  @P1 IADD3.X R12, RZ, R13, RZ, P0, !PT ;  /* 0x0000000dff0c1210 */ /* 0x000fe400007fe4ff */
[----:B------:R-:W-:Y:S05]  /*5e00*/  @P1 IADD3 R2, P0, R2, R6, RZ ;  /* 0x0000000602021210 */ /* 0x000fea0007f1e0ff */
[----:B------:R-:W-:Y:S01]  /*5e10*/  @P1 IMAD.X R0, R0, 0x1, R12, P0 ;  /* 0x0000000100001824 */ /* 0x000fe200000e060c */
[C---:B------:R-:W-:Y:S04]  /*5e20*/  @P1 LEA R22, P0, R2.reuse, c[0x0][0x1f8], 0x1 ;  /* 0x00007e0002161a11 */ /* 0x040fe800078008ff */
[----:B------:R-:W-:Y:S01]  /*5e30*/  @P1 LEA.HI.X R23, R2, c[0x0][0x1fc], R0, 0x1, P0 ;  /* 0x00007f0002171a11 */ /* 0x000fe200000f0c00 */
[----:B-1----:R-:W2:Y:S01]  /*5e40*/  LDL R130, [R1+0x38] ;  /* 0x0000380001827983 */ /* 0x002ea20000100800 */
[C---:B------:R-:W-:Y:S04]  /*5e50*/  @P1 IADD3 R2, P0, R4.reuse, R10, RZ ;  /* 0x0000000a04021210 */ /* 0x040fe80007f1e0ff */
[C---:B------:R-:W-:Y:S02]  /*5e60*/  @P1 IADD3.X R21, R5.reuse, R9, RZ, P0, !PT ;  /* 0x0000000905151210 */ /* 0x040fe400007fe4ff */
[C---:B------:R-:W-:Y:S02]  /*5e70*/  @P1 IADD3 R0, P0, R4.reuse, R8, RZ ;  /* 0x0000000804001210 */ /* 0x040fe40007f1e0ff */
[----:B------:R-:W1:Y:S02]  /*5e80*/  LDSM.16.M88.4 R8, [R249] ;  /* 0x00000000f908783b */ /* 0x000e640000000200 */
[C---:B------:R-:W-:Y:S02]  /*5e90*/  @P1 IADD3.X R7, R5.reuse, R7, RZ, P0, !PT ;  /* 0x0000000705071210 */ /* 0x040fe400007fe4ff */
[C---:B------:R-:W-:Y:S04]  /*5ea0*/  @P1 IADD3 R6, P0, R4.reuse, R6, RZ ;  /* 0x0000000604061210 */ /* 0x040fe80007f1e0ff */
[C---:B------:R-:W-:Y:S02]  /*5eb0*/  @P1 IADD3.X R32, R5.reuse, R12, RZ, P0, !PT ;  /* 0x0000000c05201210 */ /* 0x040fe400007fe4ff */
[----:B------:R-:W-:Y:S02]  /*5ec0*/  @P1 IADD3 R4, P0, R4, R16, RZ ;  /* 0x0000001004041210 */ /* 0x000fe40007f1e0ff */
[----:B------:R-:W3:Y:S03]  /*5ed0*/  LDSM.16.M88.4 R16, [R249+0x800] ;  /* 0x00080000f910783b */ /* 0x000ee60000000200 */
[----:B------:R-:W-:Y:S01]  /*5ee0*/  @P1 IMAD.X R5, R5, 0x1, R13, P0 ;  /* 0x0000000105051824 */ /* 0x000fe200000e060d */
[C---:B------:R-:W-:Y:S04]  /*5ef0*/  @P1 LEA R12, P0, R4.reuse, c[0x0][0x1f8], 0x1 ;  /* 0x00007e00040c1a11 */ /* 0x040fe800078008ff */
[----:B------:R-:W-:Y:S02]  /*5f00*/  @P1 LEA.HI.X R13, R4, c[0x0][0x1fc], R5, 0x1, P0 ;  /* 0x00007f00040d1a11 */ /* 0x000fe400000f0c05 */
[C---:B------:R-:W-:Y:S04]  /*5f10*/  @P1 LEA R20, P0, R2.reuse, c[0x0][0x1f8], 0x1 ;  /* 0x00007e0002141a11 */ /* 0x040fe800078008ff */
[----:B------:R-:W-:Y:S02]  /*5f20*/  @P1 LEA.HI.X R21, R2, c[0x0][0x1fc], R21, 0x1, P0 ;  /* 0x00007f0002151a11 */ /* 0x000fe400000f0c15 */
[C---:B------:R-:W-:Y:S01]  /*5f30*/  @P1 LEA R30, P0, R0.reuse, c[0x0][0x1f8], 0x1 ;  /* 0x00007e00001e1a11 */ /* 0x040fe200078008ff */
[----:B------:R-:W4:Y:S03]  /*5f40*/  LDL R2, [R1+0x2c] ;  /* 0x00002c0001027983 */ /* 0x000f260000100800 */
[----:B------:R-:W-:Y:S02]  /*5f50*/  @P1 LEA.HI.X R31, R0, c[0x0][0x1fc], R7, 0x1, P0 ;  /* 0x00007f00001f1a11 */ /* 0x000fe400000f0c07 */
[----:B------:R-:W2:Y:S01]  /*5f60*/  LDL R0, [R1] ;  /* 0x0000000001007983 */ /* 0x000ea20000100800 */
[C---:B------:R-:W-:Y:S04]  /*5f70*/  @P1 LEA R128, P0, R6.reuse, c[0x0][0x1f8], 0x1 ;  /* 0x00007e0006801a11 */ /* 0x040fe800078008ff */
[----:B------:R-:W-:Y:S02]  /*5f80*/  @P1 LEA.HI.X R129, R6, c[0x0][0x1fc], R32, 0x1, P0 ;  /* 0x00007f0006811a11 */ /* 0x000fe400000f0c20 */
[C---:B-1---5:R-:W-:Y:S01]  /*5f90*/  HMMA.16816.F32.BF16 R4, R172.reuse, R8, RZ ;  /* 0x00000008ac04723c */ /* 0x062fe200000418ff */
[----:B------:R-:W1:Y:S07]  /*5fa0*/  LDSM.16.M88.4 R32, [R249+0x1800] ;  /* 0x00180000f920783b */ /* 0x000e6e0000000200 */
[C---:B------:R-:W-:Y:S01]  /*5fb0*/  HMMA.16816.F32.BF16 R8, R172.reuse, R10, RZ ;  /* 0x0000000aac08723c */ /* 0x040fe200000418ff */
[----:B------:R-:W-:Y:S01]  /*5fc0*/  @!PT LDS RZ, [RZ] ;  /* 0x00000000fffff984 */ /* 0x000fe20000000800 */
[----:B------:R-:W-:Y:S01]  /*5fd0*/  @!PT LDS RZ, [RZ] ;  /* 0x00000000fffff984 */ /* 0x000fe20000000800 */
[----:B------:R-:W-:Y:S01]  /*5fe0*/  @!PT LDS RZ, [RZ] ;  /* 0x00000000fffff984 */ /* 0x000fe20000000800 */
[----:B------:R1:W-:Y:S08]  /*5ff0*/  @P1 LDGSTS.E.BYPASS.LTC128B.128 [R131+0x100], [R132.64], !P6 ;  /* 0x0010000084831fae */ /* 0x0003f0000f101d46 */
[----:B------:R1:W-:Y:S08]  /*6000*/  @P1 LDGSTS.E.BYPASS.LTC128B.128 [R131+0x2100], [R28.64], !P5 ;  /* 0x021000001c831fae */ /* 0x0003f0000e901d46 */
[----:B------:R3:W-:Y:S08]  /*6010*/  @P1 LDGSTS.E.BYPASS.LTC128B.128 [R131+0x4100], [R14.64], !P4 ;  /* 0x041000000e831fae */ /* 0x0007f0000e101d46 */
[----:B------:R1:W-:Y:S08]  /*6020*/  @P1 LDGSTS.E.BYPASS.LTC128B.128 [R131+0x6100], [R22.64], !P3 ;  /* 0x0610000016831fae */ /* 0x0003f0000d901d46 */
[----:B------:R3:W-:Y:S08]  /*6030*/  @P1 LDGSTS.E.BYPASS.LTC128B.128 [R131+0x1100], [R12.64], !P6 ;  /* 0x011000000c831fae */ /* 0x0007f0000f101d46 */
[----:B------:R1:W-:Y:S08]  /*6040*/  @P1 LDGSTS.E.BYPASS.LTC128B.128 [R131+0x3100], [R20.64], !P5 ;  /* 0x0310000014831fae */ /* 0x0003f0000e901d46 */
[----:B------:R1:W-:Y:S08]  /*6050*/  @P1 LDGSTS.E.BYPASS.LTC128B.128 [R131+0x5100], [R30.64], !P4 ;  /* 0x051000001e831fae */ /* 0x0003f0000e101d46 */
[----:B------:R1:W-:Y:S01]  /*6060*/  @P1 LDGSTS.E.BYPASS.LTC128B.128 [R131+0x7100], [R128.64], !P3 ;  /* 0x0710000080831fae */ /* 0x0003e2000d901d46 */
[C---:B---3--:R-:W-:Y:S07]  /*6070*/  HMMA.16816.F32.BF16 R12, R172.reuse, R16, RZ ;  /* 0x00000010ac0c723c */ /* 0x048fee00000418ff */
[----:B------:R-:W0:Y:S01]  /*6080*/  LDGDEPBAR ;  /* 0x00000000000079af */ /* 0x000e220000000000 */
[C---:B------:R-:W-:Y:S08]  /*6090*/  HMMA.16816.F32.BF16 R16, R172.reuse, R18, RZ ;  /* 0x00000012ac10723c */ /* 0x040ff000000418ff */
[C---:B-1----:R-:W-:Y:S08]  /*60a0*/  HMMA.16816.F32.BF16 R20, R172.reuse, R24, RZ ;  /* 0x00000018ac14723c */ /* 0x042ff000000418ff */
[C---:B------:R-:W-:Y:S01]  /*60b0*/  HMMA.16816.F32.BF16 R24, R172.reuse, R26, RZ ;  /* 0x0000001aac18723c */ /* 0x040fe200000418ff */
[----:B------:R-:W3:Y:S04]  /*60c0*/  LDL R129, [R1+0x34] ;  /* 0x0000340001817983 */ /* 0x000ee80000100800 */
[----:B------:R-:W3:Y:S03]  /*60d0*/  LDL R128, [R1+0x30] ;  /* 0x0000300001807983 */ /* 0x000ee60000100800 */
[C---:B------:R-:W-:Y:S01]  /*60e0*/  HMMA.16816.F32.BF16 R28, R172.reuse, R32, RZ ;  /* 0x00000020ac1c723c */ /* 0x040fe200000418ff */
[----:B------:R-:W-:Y:S04]  /*60f0*/  STL [R1+0x100], R172 ;  /* 0x000100ac01007387 */ /* 0x000fe80000100800 */
[----:B------:R-:W-:Y:S03]  /*6100*/  STL [R1+0xfc], R173 ;  /* 0x0000fcad01007387 */ /* 0x000fe60000100800 */
[----:B------:R-:W-:Y:S01]  /*6110*/  HMMA.16816.F32.BF16 R32, R172, R34, RZ ;  /* 0x00000022ac20723c */ /* 0x000fe200000418ff */
[----:B------:R-:W-:Y:S04]  /*6120*/  STL [R1+0xf8], R174 ;  /* 0x0000f8ae01007387 */ /* 0x000fe80000100800 */
[----:B------:R-:W-:Y:S03]  /*6130*/  STL [R1+0xf4], R175 ;  /* 0x0000f4af01007387 */ /* 0x000fe60000100800 */
[C---:B------:R-:W-:Y:S01]  /*6140*/  HMMA.16816.F32.BF16 R4, R176.reuse, R168, R4 ;  /* 0x000000a8b004723c */ /* 0x040fe20000041804 */
[----:B------:R-:W-:Y:S04]  /*6150*/  STL [R1+0x110], R176 ;  /* 0x000110b001007387 */ /* 0x000fe80000100800 */
[----:B------:R-:W-:Y:S03]  /*6160*/  STL [R1+0x10c], R177 ;  /* 0x00010cb101007387 */ /* 0x000fe60000100800 */
[C---:B------:R-:W-:Y:S01]  /*6170*/  HMMA.16816.F32.BF16 R8, R176.reuse, R170, R8 ;  /* 0x000000aab008723c */ /* 0x040fe20000041808 */
[----:B------:R1:W-:Y:S04]  /*6180*/  STL [R1+0x108], R178 ;  /* 0x000108b201007387 */ /* 0x0003e80000100800 */
[----:B------:R-:W-:Y:S03]  /*6190*/  STL [R1+0x104], R179 ;  /* 0x000104b301007387 */ /* 0x000fe60000100800 */
[C---:B------:R-:W-:Y:S01]  /*61a0*/  HMMA.16816.F32.BF16 R12, R176.reuse, R180, R12 ;  /* 0x000000b4b00c723c */ /* 0x040fe2000004180c */
[----:B------:R-:W-:Y:S04]  /*61b0*/  STL [R1+0x120], R192 ;  /* 0x000120c001007387 */ /* 0x000fe80000100800 */
        /* <DEDUP_REMOVED lines=8> */
[----:B------:R-:W-:Y:S07]  /*6240*/  STL [R1+0x124], R199 ;  /* 0x000124c701007387 */ /* 0x000fee0000100800 */
[C---:B------:R-:W-:Y:S08]  /*6250*/  HMMA.16816.F32.BF16 R28, R176.reuse, R188, R28 ;  /* 0x000000bcb01c723c */ /* 0x040ff0000004181c */
[----:B------:R-:W-:Y:S07]  /*6260*/  HMMA.16816.F32.BF16 R32, R176, R190, R32 ;  /* 0x000000beb020723c */ /* 0x000fee0000041820 */
[----:B-1----:R-:W-:Y:S04]  /*6270*/  MOV R178, c[0x0][0x2c4] ;  /* 0x0000b10000b27a02 */ /* 0x002fe80000000f00 */
[----:B------:R-:W-:Y:S01]  /*6280*/  ISETP.NE.AND P2, PT, R178, 0x1, PT ;  /* 0x00000001b200780c */ /* 0x000fe20003f45270 */
[----:B--2---:R-:W1:Y:S08]  /*6290*/  LDSM.16.M88.4 R168, [R0] ;  /* 0x0000000000a8783b */ /* 0x004e700000000200 */
[----:B------:R-:W2:Y:S08]  /*62a0*/  LDSM.16.M88.4 R180, [R0+0x800] ;  /* 0x0008000000b4783b */ /* 0x000eb00000000200 */
[----:B------:R-:W-:Y:S01]  /*62b0*/  LDSM.16.M88.4 R184, [R0+0x1800] ;  /* 0x0018000000b8783b */ /* 0x000fe20000000200 */
[C---:B-1----:R-:W-:Y:S08]  /*62c0*/  HMMA.16816.F32.BF16 R4, R192.reuse, R168, R4 ;  /* 0x000000a8c004723c */ /* 0x042ff00000041804 */
[C---:B------:R-:W-:Y:S01]  /*62d0*/  HMMA.16816.F32.BF16 R8, R192.reuse, R170, R8 ;  /* 0x000000aac008723c */ /* 0x040fe20000041808 */
[----:B------:R-:W1:Y:S07]  /*62e0*/  LDSM.16.M88.4 R168, [R0+0x1000] ;  /* 0x0010000000a8783b */ /* 0x000e6e0000000200 */
[C---:B--2---:R-:W-:Y:S08]  /*62f0*/  HMMA.16816.F32.BF16 R12, R192.reuse, R180, R12 ;  /* 0x000000b4c00c723c */ /* 0x044ff0000004180c */
[C---:B------:R-:W-:Y:S01]  /*6300*/  HMMA.16816.F32.BF16 R16, R192.reuse, R182, R16 ;  /* 0x000000b6c010723c */ /* 0x040fe20000041810 */
[----:B------:R-:W2:Y:S07]  /*6310*/  LDSM.16.M88.4 R180, [R250] ;  /* 0x00000000fab4783b */ /* 0x000eae0000000200 */
[C---:B-1----:R-:W-:Y:S08]  /*6320*/  HMMA.16816.F32.BF16 R20, R192.reuse, R168, R20 ;  /* 0x000000a8c014723c */ /* 0x042ff00000041814 */
[C---:B------:R-:W-:Y:S01]  /*6330*/  HMMA.16816.F32.BF16 R24, R192.reuse, R170, R24 ;  /* 0x000000aac018723c */ /* 0x040fe20000041818 */
[----:B------:R-:W1:Y:S07]  /*6340*/  LDSM.16.M88.4 R168, [R250+0x800] ;  /* 0x00080000faa8783b */ /* 0x000e6e0000000200 */
[C---:B------:R-:W-:Y:S08]  /*6350*/  HMMA.16816.F32.BF16 R28, R192.reuse, R184, R28 ;  /* 0x000000b8c01c723c */ /* 0x040ff0000004181c */
[----:B------:R-:W-:Y:S01]  /*6360*/  HMMA.16816.F32.BF16 R32, R192, R186, R32 ;  /* 0x000000bac020723c */ /* 0x000fe20000041820 */
[----:B------:R-:W3:Y:S07]  /*6370*/  LDSM.16.M88.4 R184, [R250+0x1000] ;  /* 0x00100000fab8783b */ /* 0x000eee0000000200 */
[C---:B--2---:R-:W-:Y:S08]  /*6380*/  HMMA.16816.F32.BF16 R4, R196.reuse, R180, R4 ;  /* 0x000000b4c404723c */ /* 0x044ff00000041804 */
[C---:B------:R-:W-:Y:S01]  /*6390*/  HMMA.16816.F32.BF16 R8, R196.reuse, R182, R8 ;  /* 0x000000b6c408723c */ /* 0x040fe20000041808 */
[----:B------:R-:W2:Y:S07]  /*63a0*/  LDSM.16.M88.4 R180, [R250+0x1800] ;  /* 0x00180000fab4783b */ /* 0x000eae0000000200 */
[C---:B-1----:R-:W-:Y:S08]  /*63b0*/  HMMA.16816.F32.BF16 R12, R196.reuse, R168, R12 ;  /* 0x000000a8c40c723c */ /* 0x042ff0000004180c */
[C---:B------:R-:W-:Y:S01]  /*63c0*/  HMMA.16816.F32.BF16 R16, R196.reuse, R170, R16 ;  /* 0x000000aac410723c */ /* 0x040fe20000041810 */
[----:B------:R-:W1:Y:S07]  /*63d0*/  LDSM.16.M88.4 R168, [R249+0x2000] ;  /* 0x00200000f9a8783b */ /* 0x000e6e0000000200 */
[C---:B---3--:R-:W-:Y:S08]  /*63e0*/  HMMA.16816.F32.BF16 R20, R196.reuse, R184, R20 ;  /* 0x000000b8c414723c */ /* 0x048ff00000041814 */
[C---:B------:R-:W-:Y:S01]  /*63f0*/  HMMA.16816.F32.BF16 R24, R196.reuse, R186, R24 ;  /* 0x000000bac418723c */ /* 0x040fe20000041818 */
[----:B------:R-:W3:Y:S07]  /*6400*/  LDSM.16.M88.4 R184, [R249+0x2800] ;  /* 0x00280000f9b8783b */ /* 0x000eee0000000200 */
[C---:B--2---:R-:W-:Y:S08]  /*6410*/  HMMA.16816.F32.BF16 R28, R196.reuse, R180, R28 ;  /* 0x000000b4c41c723c */ /* 0x044ff0000004181c */
[----:B------:R-:W-:Y:S01]  /*6420*/  HMMA.16816.F32.BF16 R32, R196, R182, R32 ;  /* 0x000000b6c420723c */ /* 0x000fe20000041820 */
[----:B------:R-:W2:Y:S07]  /*6430*/  LDSM.16.M88.4 R180, [R249+0x3000] ;  /* 0x00300000f9b4783b */ /* 0x000eae0000000200 */
[C---:B-1----:R-:W-:Y:S08]  /*6440*/  HMMA.16816.F32.BF16 R4, R200.reuse, R168, R4 ;  /* 0x000000a8c804723c */ /* 0x042ff00000041804 */
[C---:B------:R-:W-:Y:S01]  /*6450*/  HMMA.16816.F32.BF16 R8, R200.reuse, R170, R8 ;  /* 0x000000aac808723c */ /* 0x040fe20000041808 */
[----:B------:R-:W1:Y:S07]  /*6460*/  LDSM.16.M88.4 R168, [R249+0x3800] ;  /* 0x00380000f9a8783b */ /* 0x000e6e0000000200 */
[C---:B---3--:R-:W-:Y:S08]  /*6470*/  HMMA.16816.F32.BF16 R12, R200.reuse, R184, R12 ;  /* 0x000000b8c80c723c */ /* 0x048ff0000004180c */
[C---:B------:R-:W-:Y:S01]  /*6480*/  HMMA.16816.F32.BF16 R16, R200.reuse, R186, R16 ;  /* 0x000000bac810723c */ /* 0x040fe20000041810 */
[----:B------:R3:W4:Y:S07]  /*6490*/  LDSM.16.M88.4 R184, [R130] ;  /* 0x0000000082b8783b */ /* 0x00072e0000000200 */
[C---:B--2---:R-:W-:Y:S08]  /*64a0*/  HMMA.16816.F32.BF16 R20, R200.reuse, R180, R20 ;  /* 0x000000b4c814723c */ /* 0x044ff00000041814 */
[C---:B------:R-:W-:Y:S01]  /*64b0*/  HMMA.16816.F32.BF16 R24, R200.reuse, R182, R24 ;  /* 0x000000b6c818723c */ /* 0x040fe20000041818 */
[----:B------:R2:W2:Y:S07]  /*64c0*/  LDSM.16.M88.4 R180, [R129] ;  /* 0x0000000081b4783b */ /* 0x0004ae0000000200 */
[C---:B-1----:R-:W-:Y:S01]  /*64d0*/  HMMA.16816.F32.BF16 R28, R200.reuse, R168, R28 ;  /* 0x000000a8c81c723c */ /* 0x042fe2000004181c */
[----:B---3--:R-:W3:Y:S07]  /*64e0*/  LDL R130, [R1+0x28] ;  /* 0x0000280001827983 */ /* 0x008eee0000100800 */
[----:B------:R-:W-:Y:S01]  /*64f0*/  HMMA.16816.F32.BF16 R32, R200, R170, R32 ;  /* 0x000000aac820723c */ /* 0x000fe20000041820 */
[----:B------:R1:W1:Y:S07]  /*6500*/  LDSM.16.M88.4 R168, [R128] ;  /* 0x0000000080a8783b */ /* 0x00026e0000000200 */
[C---:B----4-:R-:W-:Y:S01]  /*6510*/  HMMA.16816.F32.BF16 R4, R204.reuse, R184, R4 ;  /* 0x000000b8cc04723c */ /* 0x050fe20000041804 */
[----:B--2---:R-:W2:Y:S07]  /*6520*/  LDL R129, [R1+0x24] ;  /* 0x0000240001817983 */ /* 0x004eae0000100800 */
[C---:B------:R-:W-:Y:S01]  /*6530*/  HMMA.16816.F32.BF16 R8, R204.reuse, R186, R8 ;  /* 0x000000bacc08723c */ /* 0x040fe20000041808 */
[----:B------:R4:W4:Y:S07]  /*6540*/  LDSM.16.M88.4 R184, [R2] ;  /* 0x0000000002b8783b */ /* 0x00092e0000000200 */
[C---:B------:R-:W-:Y:S01]  /*6550*/  HMMA.16816.F32.BF16 R12, R204.reuse, R180, R12 ;  /* 0x000000b4cc0c723c */ /* 0x040fe2000004180c */
[----:B-1----:R-:W2:Y:S07]  /*6560*/  LDL R128, [R1+0x20] ;  /* 0x0000200001807983 */ /* 0x002eae0000100800 */
[C---:B------:R-:W-:Y:S01]  /*6570*/  HMMA.16816.F32.BF16 R16, R204.reuse, R182, R16 ;  /* 0x000000b6cc10723c */ /* 0x040fe20000041810 */
[----:B------:R-:W1:Y:S07]  /*6580*/  LDSM.16.M88.4 R180, [R0+0x2000] ;  /* 0x0020000000b4783b */ /* 0x000e6e0000000200 */
[C---:B------:R-:W-:Y:S01]  /*6590*/  HMMA.16816.F32.BF16 R20, R204.reuse, R168, R20 ;  /* 0x000000a8cc14723c */ /* 0x040fe20000041814 */
[----:B----4-:R-:W2:Y:S07]  /*65a0*/  LDL R2, [R1+0x1c] ;  /* 0x00001c0001027983 */ /* 0x010eae0000100800 */
        /* <DEDUP_REMOVED lines=33> */
[C---:B------:R-:W-:Y:S08]  /*67c0*/  HMMA.16816.F32.BF16 R16, R216.reuse, R182, R16 ;  /* 0x000000b6d810723c */ /* 0x040ff00000041810 */
[C---:B------:R-:W-:Y:S08]  /*67d0*/  HMMA.16816.F32.BF16 R20, R216.reuse, R168, R20 ;  /* 0x000000a8d814723c */ /* 0x040ff00000041814 */
[C---:B------:R-:W-:Y:S08]  /*67e0*/  HMMA.16816.F32.BF16 R24, R216.reuse, R170, R24 ;  /* 0x000000aad818723c */ /* 0x040ff00000041818 */
[C---:B------:R-:W-:Y:S08]  /*67f0*/  HMMA.16816.F32.BF16 R28, R216.reuse, R184, R28 ;  /* 0x000000b8d81c723c */ /* 0x040ff0000004181c */
[----:B------:R-:W-:Y:S01]  /*6800*/  HMMA.16816.F32.BF16 R32, R216, R186, R32 ;  /* 0x000000bad820723c */ /* 0x000fe20000041820 */
[----:B---3--:R1:W3:Y:S08]  /*6810*/  LDSM.16.M88.4 R180, [R130] ;  /* 0x0000000082b4783b */ /* 0x0082f00000000200 */
[----:B--2---:R2:W2:Y:S08]  /*6820*/  LDSM.16.M88.4 R168, [R129] ;  /* 0x0000000081a8783b */ /* 0x0044b00000000200 */
[----:B-1----:R-:W4:Y:S04]  /*6830*/  LDL R130, [R1+0x18] ;  /* 0x0000180001827983 */ /* 0x002f280000100800 */
[----:B------:R1:W1:Y:S01]  /*6840*/  LDSM.16.M88.4 R184, [R128] ;  /* 0x0000000080b8783b */ /* 0x0002620000000200 */
[C---:B---3--:R-:W-:Y:S07]  /*6850*/  HMMA.16816.F32.BF16 R4, R220.reuse, R180, R4 ;  /* 0x000000b4dc04723c */ /* 0x048fee0000041804 */
[----:B--2---:R-:W2:Y:S01]  /*6860*/  LDL R129, [R1+0x14] ;  /* 0x0000140001817983 */ /* 0x004ea20000100800 */
[C---:B------:R-:W-:Y:S03]  /*6870*/  HMMA.16816.F32.BF16 R8, R220.reuse, R182, R8 ;  /* 0x000000b6dc08723c */ /* 0x040fe60000041808 */
[----:B------:R3:W3:Y:S05]  /*6880*/  LDSM.16.M88.4 R180, [R2] ;  /* 0x0000000002b4783b */ /* 0x0006ea0000000200 */
[C---:B------:R-:W-:Y:S03]  /*6890*/  HMMA.16816.F32.BF16 R12, R220.reuse, R168, R12 ;  /* 0x000000a8dc0c723c */ /* 0x040fe6000004180c */
[----:B-1----:R-:W2:Y:S05]  /*68a0*/  LDL R128, [R1+0x10] ;  /* 0x0000100001807983 */ /* 0x002eaa0000100800 */
[C---:B------:R-:W-:Y:S01]  /*68b0*/  HMMA.16816.F32.BF16 R16, R220.reuse, R170, R16 ;  /* 0x000000aadc10723c */ /* 0x040fe20000041810 */
[----:B------:R-:W1:Y:S07]  /*68c0*/  LDSM.16.M88.4 R168, [R0+0x4000] ;  /* 0x0040000000a8783b */ /* 0x000e6e0000000200 */
[C---:B------:R-:W-:Y:S01]  /*68d0*/  HMMA.16816.F32.BF16 R20, R220.reuse, R184, R20 ;  /* 0x000000b8dc14723c */ /* 0x040fe20000041814 */
[----:B---3--:R-:W2:Y:S04]  /*68e0*/  LDL R2, [R1+0xc] ;  /* 0x00000c0001027983 */ /* 0x008ea80000100800 */
[----:B------:R-:W2:Y:S03]  /*68f0*/  LDL.LU R174, [R1+0x60] ;  /* 0x0000600001ae7983 */ /* 0x000ea60000300800 */
[C---:B------:R-:W-:Y:S01]  /*6900*/  HMMA.16816.F32.BF16 R24, R220.reuse, R186, R24 ;  /* 0x000000badc18723c */ /* 0x040fe20000041818 */
[----:B------:R-:W1:Y:S07]  /*6910*/  LDSM.16.M88.4 R184, [R0+0x4800] ;  /* 0x0048000000b8783b */ /* 0x000e6e0000000200 */
[C---:B------:R-:W-:Y:S01]  /*6920*/  HMMA.16816.F32.BF16 R28, R220.reuse, R180, R28 ;  /* 0x000000b4dc1c723c */ /* 0x040fe2000004181c */
[----:B------:R-:W2:Y:S04]  /*6930*/  LDL R188, [R1+0xa0] ;  /* 0x0000a00001bc7983 */ /* 0x000ea80000100800 */
[----:B------:R-:W2:Y:S03]  /*6940*/  LDL R179, [R1+0xac] ;  /* 0x0000ac0001b37983 */ /* 0x000ea60000100800 */
[----:B------:R-:W-:Y:S01]  /*6950*/  HMMA.16816.F32.BF16 R32, R220, R182, R32 ;  /* 0x000000b6dc20723c */ /* 0x000fe20000041820 */
[----:B------:R-:W1:Y:S07]  /*6960*/  LDSM.16.M88.4 R180, [R0+0x5000] ;  /* 0x0050000000b4783b */ /* 0x000e6e0000000200 */
[C---:B-1----:R-:W-:Y:S01]  /*6970*/  HMMA.16816.F32.BF16 R4, R224.reuse, R168, R4 ;  /* 0x000000a8e004723c */ /* 0x042fe20000041804 */
[----:B------:R-:W2:Y:S07]  /*6980*/  LDL R177, [R1+0xb0] ;  /* 0x0000b00001b17983 */ /* 0x000eae0000100800 */
        /* <DEDUP_REMOVED lines=32> */
[----:B----4-:R1:W4:Y:S08]  /*6b90*/  LDSM.16.M88.4 R168, [R130] ;  /* 0x0000000082a8783b */ /* 0x0103300000000200 */
[----:B--2---:R-:W2:Y:S08]  /*6ba0*/  LDSM.16.M88.4 R184, [R129] ;  /* 0x0000000081b8783b */ /* 0x004eb00000000200 */
[----:B-1----:R-:W3:Y:S04]  /*6bb0*/  LDL R130, [R1+0x64] ;  /* 0x0000640001827983 */ /* 0x002ee80000100800 */
[----:B------:R1:W2:Y:S01]  /*6bc0*/  LDSM.16.M88.4 R180, [R128] ;  /* 0x0000000080b4783b */ /* 0x0002a20000000200 */
[C---:B----4-:R-:W-:Y:S08]  /*6bd0*/  HMMA.16816.F32.BF16 R4, R236.reuse, R168, R4 ;  /* 0x000000a8ec04723c */ /* 0x050ff00000041804 */
[C---:B------:R-:W-:Y:S01]  /*6be0*/  HMMA.16816.F32.BF16 R8, R236.reuse, R170, R8 ;  /* 0x000000aaec08723c */ /* 0x040fe20000041808 */
[----:B--2---:R-:W2:Y:S03]  /*6bf0*/  LDSM.16.M88.4 R168, [R2] ;  /* 0x0000000002a8783b */ /* 0x004ea60000000200 */
[C---:B------:R-:W-:Y:S02]  /*6c00*/  IADD3 R175, R174.reuse, -0x1, RZ ;  /* 0xffffffffaeaf7810 */ /* 0x040fe40007ffe0ff */
[----:B------:R-:W-:Y:S02]  /*6c10*/  ISETP.GE.AND P1, PT, R174, 0x1, PT ;  /* 0x00000001ae00780c */ /* 0x000fe40003f26270 */
[C---:B------:R-:W-:Y:S01]  /*6c20*/  HMMA.16816.F32.BF16 R12, R236.reuse, R184, R12 ;  /* 0x000000b8ec0c723c */ /* 0x040fe2000004180c */
[----:B-1----:R-:W4:Y:S07]  /*6c30*/  LDL.64 R128, [R1+0x68] ;  /* 0x0000680001807983 */ /* 0x002f2e0000100a00 */
[C---:B------:R-:W-:Y:S01]  /*6c40*/  HMMA.16816.F32.BF16 R16, R236.reuse, R186, R16 ;  /* 0x000000baec10723c */ /* 0x040fe20000041810 */
[----:B------:R-:W1:Y:S07]  /*6c50*/  LDSM.16.M88.4 R184, [R0+0x6000] ;  /* 0x0060000000b8783b */ /* 0x000e6e0000000200 */
[C---:B------:R-:W-:Y:S08]  /*6c60*/  HMMA.16816.F32.BF16 R20, R236.reuse, R180, R20 ;  /* 0x000000b4ec14723c */ /* 0x040ff00000041814 */
[C---:B------:R-:W-:Y:S01]  /*6c70*/  HMMA.16816.F32.BF16 R24, R236.reuse, R182, R24 ;  /* 0x000000b6ec18723c */ /* 0x040fe20000041818 */
[----:B------:R-:W1:Y:S07]  /*6c80*/  LDSM.16.M88.4 R180, [R0+0x6800] ;  /* 0x0068000000b4783b */ /* 0x000e6e0000000200 */
[C---:B--2---:R-:W-:Y:S08]  /*6c90*/  HMMA.16816.F32.BF16 R28, R236.reuse, R168, R28 ;  /* 0x000000a8ec1c723c */ /* 0x044ff0000004181c */
[----:B------:R-:W-:Y:S01]  /*6ca0*/  HMMA.16816.F32.BF16 R32, R236, R170, R32 ;  /* 0x000000aaec20723c */ /* 0x000fe20000041820 */
[----:B------:R-:W2:Y:S07]  /*6cb0*/  LDSM.16.M88.4 R168, [R0+0x7000] ;  /* 0x0070000000a8783b */ /* 0x000eae0000000200 */
[C---:B-1----:R-:W-:Y:S08]  /*6cc0*/  HMMA.16816.F32.BF16 R4, R240.reuse, R184, R4 ;  /* 0x000000b8f004723c */ /* 0x042ff00000041804 */
[C---:B------:R-:W-:Y:S01]  /*6cd0*/  HMMA.16816.F32.BF16 R8, R240.reuse, R186, R8 ;  /* 0x000000baf008723c */ /* 0x040fe20000041808 */
[----:B------:R1:W1:Y:S07]  /*6ce0*/  LDSM.16.M88.4 R184, [R0+0x7800] ;  /* 0x0078000000b8783b */ /* 0x00026e0000000200 */
[C---:B------:R-:W-:Y:S08]  /*6cf0*/  HMMA.16816.F32.BF16 R12, R240.reuse, R180, R12 ;  /* 0x000000b4f00c723c */ /* 0x040ff0000004180c */
[C---:B------:R-:W-:Y:S01]  /*6d00*/  HMMA.16816.F32.BF16 R16, R240.reuse, R182, R16 ;  /* 0x000000b6f010723c */ /* 0x040fe20000041810 */
[----:B------:R-:W1:Y:S07]  /*6d10*/  LDSM.16.M88.4 R180, [R250+0x6000] ;  /* 0x00600000fab4783b */ /* 0x000e6e0000000200 */
[C---:B--2---:R-:W-:Y:S04]  /*6d20*/  HMMA.16816.F32.BF16 R20, R240.reuse, R168, R20 ;  /* 0x000000a8f014723c */ /* 0x044fe80000041814 */
[----:B-1----:R-:W-:Y:S04]  /*6d30*/  @P1 SHF.R.S32.HI R0, RZ, 0x1f, R175 ;  /* 0x0000001fff001819 */ /* 0x002fe800000114af */
[C---:B------:R-:W-:Y:S01]  /*6d40*/  HMMA.16816.F32.BF16 R24, R240.reuse, R170, R24 ;  /* 0x000000aaf018723c */ /* 0x040fe20000041818 */
[----:B------:R-:W1:Y:S03]  /*6d50*/  LDSM.16.M88.4 R168, [R250+0x6800] ;  /* 0x00680000faa8783b */ /* 0x000e660000000200 */
[----:B------:R-:W-:Y:S04]  /*6d60*/  @P1 IMAD R0, R0, c[0x0][0x1e0], RZ ;  /* 0x0000780000001a24 */ /* 0x000fe800078e02ff */
[C---:B------:R-:W-:Y:S08]  /*6d70*/  HMMA.16816.F32.BF16 R28, R240.reuse, R184, R28 ;  /* 0x000000b8f01c723c */ /* 0x040ff0000004181c */
[----:B------:R-:W-:Y:S08]  /*6d80*/  HMMA.16816.F32.BF16 R32, R240, R186, R32 ;  /* 0x000000baf020723c */ /* 0x000ff00000041820 */
[C---:B------:R-:W-:Y:S08]  /*6d90*/  HMMA.16816.F32.BF16 R4, R244.reuse, R180, R4 ;  /* 0x000000b4f404723c */ /* 0x040ff00000041804 */
[C---:B------:R-:W-:Y:S01]  /*6da0*/  HMMA.16816.F32.BF16 R8, R244.reuse, R182, R8 ;  /* 0x000000b6f408723c */ /* 0x040fe20000041808 */
[----:B------:R-:W2:Y:S07]  /*6db0*/  LDSM.16.M88.4 R180, [R250+0x7000] ;  /* 0x00700000fab4783b */ /* 0x000eae0000000200 */
[C---:B-1----:R-:W-:Y:S08]  /*6dc0*/  HMMA.16816.F32.BF16 R12, R244.reuse, R168, R12 ;  /* 0x000000a8f40c723c */ /* 0x042ff0000004180c */
[C---:B------:R-:W-:Y:S04]  /*6dd0*/  HMMA.16816.F32.BF16 R16, R244.reuse, R170, R16 ;  /* 0x000000aaf410723c */ /* 0x040fe80000041810 */
[----:B------:R-:W-:Y:S02]  /*6de0*/  FMUL.FTZ R4, R4, c[0x0][0x320] ;  /* 0x0000c80004047a20 */ /* 0x000fe40000410000 */
[----:B------:R-:W-:Y:S02]  /*6df0*/  FMUL.FTZ R5, R5, c[0x0][0x320] ;  /* 0x0000c80005057a20 */ /* 0x000fe40000410000 */
[----:B------:R-:W1:Y:S01]  /*6e00*/  MUFU.TANH R191, R4 ;  /* 0x0000000400bf7308 */ /* 0x000e620000002400 */
[----:B------:R-:W-:Y:S03]  /*6e10*/  FMUL.FTZ R6, R6, c[0x0][0x320] ;  /* 0x0000c80006067a20 */ /* 0x000fe60000410000 */
[----:B------:R-:W-:Y:S02]  /*6e20*/  FMUL.FTZ R7, R7, c[0x0][0x320] ;  /* 0x0000c80007077a20 */ /* 0x000fe40000410000 */
[----:B------:R-:W-:Y:S02]  /*6e30*/  FMUL.FTZ R2, R8, c[0x0][0x320] ;  /* 0x0000c80008027a20 */ /* 0x000fe40000410000 */
[----:B------:R-:W-:Y:S02]  /*6e40*/  @P1 IMAD R8, R175, c[0x0][0x1e4], R0 ;  /* 0x00007900af081a24 */ /* 0x000fe400078e0200 */
[----:B------:R1:W1:Y:S01]  /*6e50*/  MUFU.TANH R176, R5 ;  /* 0x0000000500b07308 */ /* 0x0002620000002400 */
[----:B------:R-:W-:Y:S02]  /*6e60*/  FMUL.FTZ R10, R10, c[0x0][0x320] ;  /* 0x0000c8000a0a7a20 */ /* 0x000fe40000410000 */
[----:B------:R-:W-:Y:S02]  /*6e70*/  FMUL.FTZ R11, R11, c[0x0][0x320] ;  /* 0x0000c8000b0b7a20 */ /* 0x000fe40000410000 */
[----:B------:R-:W-:Y:S01]  /*6e80*/  FMUL.FTZ R14, R14, c[0x0][0x320] ;  /* 0x0000c8000e0e7a20 */ /* 0x000fe20000410000 */
[C---:B--2---:R-:W-:Y:S04]  /*6e90*/  HMMA.16816.F32.BF16 R20, R244.reuse, R180, R20 ;  /* 0x000000b4f414723c */ /* 0x044fe80000041814 */
[----:B------:R-:W2:Y:S01]  /*6ea0*/  MUFU.TANH R173, R6 ;  /* 0x0000000600ad7308 */ /* 0x000ea20000002400 */
[----:B------:R-:W-:Y:S02]  /*6eb0*/  FMUL.FTZ R9, R9, c[0x0][0x320] ;  /* 0x0000c80009097a20 */ /* 0x000fe40000410000 */
[----:B------:R-:W-:Y:S01]  /*6ec0*/  FMUL.FTZ R18, R18, c[0x0][0x320] ;  /* 0x0000c80012127a20 */ /* 0x000fe20000410000 */
[C---:B------:R-:W-:Y:S04]  /*6ed0*/  HMMA.16816.F32.BF16 R24, R244.reuse, R182, R24 ;  /* 0x000000b6f418723c */ /* 0x040fe80000041818 */
[----:B------:R-:W-:Y:S02]  /*6ee0*/  FMUL.FTZ R17, R17, c[0x0][0x320] ;  /* 0x0000c80011117a20 */ /* 0x000fe40000410000 */
[----:B------:R2:W2:Y:S01]  /*6ef0*/  MUFU.TANH R172, R7 ;  /* 0x0000000700ac7308 */ /* 0x0004a20000002400 */
[----:B------:R-:W-:Y:S02]  /*6f00*/  FMUL.FTZ R16, R16, c[0x0][0x320] ;  /* 0x0000c80010107a20 */ /* 0x000fe40000410000 */
[----:B------:R-:W-:Y:S03]  /*6f10*/  FMUL.FTZ R15, R15, c[0x0][0x320] ;  /* 0x0000c8000f0f7a20 */ /* 0x000fe60000410000 */
[----:B-1----:R-:W-:Y:S04]  /*6f20*/  @P1 IMAD.WIDE.U32 R4, R175, c[0x0][0x1e0], RZ ;  /* 0x00007800af041a25 */ /* 0x002fe800078e00ff */
[----:B------:R3:W1:Y:S01]  /*6f30*/  MUFU.TANH R185, R2 ;  /* 0x0000000200b97308 */ /* 0x0006620000002400 */
[----:B------:R-:W-:Y:S01]  /*6f40*/  FMUL.FTZ R20, R20, c[0x0][0x320] ;  /* 0x0000c80014147a20 */ /* 0x000fe20000410000 */
[----:B------:R-:W-:Y:S01]  /*6f50*/  @P1 IADD3 R8, R5, R8, RZ ;  /* 0x0000000805081210 */ /* 0x000fe20007ffe0ff */
[----:B------:R-:W-:Y:S01]  /*6f60*/  FMUL.FTZ R12, R12, c[0x0][0x320] ;  /* 0x0000c8000c0c7a20 */ /* 0x000fe20000410000 */
[C---:B------:R-:W-:Y:S01]  /*6f70*/  @P1 SHF.L.U32 R132, R4.reuse, 0x6, RZ ;  /* 0x0000000604841819 */ /* 0x040fe200000006ff */
[----:B------:R-:W-:Y:S01]  /*6f80*/  FMUL.FTZ R13, R13, c[0x0][0x320] ;  /* 0x0000c8000d0d7a20 */ /* 0x000fe20000410000 */
[----:B------:R-:W-:Y:S01]  /*6f90*/  @P1 SHF.L.U64.HI R8, R4, 0x6, R8 ;  /* 0x0000000604081819 */ /* 0x000fe20000010208 */
[----:B------:R-:W-:Y:S02]  /*6fa0*/  FMUL.FTZ R21, R21, c[0x0][0x320] ;  /* 0x0000c80015157a20 */ /* 0x000fe40000410000 */
[----:B------:R-:W-:Y:S01]  /*6fb0*/  FMUL.FTZ R22, R22, c[0x0][0x320] ;  /* 0x0000c80016167a20 */ /* 0x000fe20000410000 */
[----:B------:R-:W-:Y:S01]  /*6fc0*/  MUFU.TANH R135, R10 ;  /* 0x0000000a00877308 */ /* 0x000fe20000002400 */
[----:B------:R-:W-:Y:S02]  /*6fd0*/  FMUL.FTZ R23, R23, c[0x0][0x320] ;  /* 0x0000c80017177a20 */ /* 0x000fe40000410000 */
[----:B------:R-:W-:Y:S01]  /*6fe0*/  FMUL.FTZ R24, R24, c[0x0][0x320] ;  /* 0x0000c80018187a20 */ /* 0x000fe20000410000 */
[----:B--2---:R-:W2:Y:S01]  /*6ff0*/  LDSM.16.M88.4 R4, [R250+0x7800] ;  /* 0x00780000fa04783b */ /* 0x004ea20000000200 */
[----:B------:R-:W-:Y:S04]  /*7000*/  DEPBAR.LE SB0, 0x0 ;  /* 0x000080000000791a */ /* 0x000fe80000000000 */
[----:B------:R-:W-:Y:S01]  /*7010*/  FMUL.FTZ R25, R25, c[0x0][0x320] ;  /* 0x0000c80019197a20 */ /* 0x000fe20000410000 */
[----:B------:R-:W-:Y:S01]  /*7020*/  MUFU.TANH R133, R11 ;  /* 0x0000000b00857308 */ /* 0x000fe20000002400 */
[----:B------:R-:W-:Y:S01]  /*7030*/  FMUL.FTZ R26, R26, c[0x0][0x320] ;  /* 0x0000c8001a1a7a20 */ /* 0x000fe20000410000 */
[----:B------:R-:W-:Y:S01]  /*7040*/  BAR.SYNC.DEFER_BLOCKING 0x0 ;  /* 0x0000000000007b1d */ /* 0x000fe20000010000 */
[----:B------:R-:W-:Y:S01]  /*7050*/  FMUL.FTZ R27, R27, c[0x0][0x320] ;  /* 0x0000c8001b1b7a20 */ /* 0x000fe20000410000 */
[C---:B--2---:R-:W-:Y:S06]  /*7060*/  HMMA.16816.F32.BF16 R28, R244.reuse, R4, R28 ;  /* 0x00000004f41c723c */ /* 0x044fec000004181c */
[----:B------:R2:W1:Y:S02]  /*7070*/  MUFU.TANH R184, R9 ;  /* 0x0000000900b87308 */ /* 0x0004640000002400 */
[----:B------:R-:W-:Y:S08]  /*7080*/  HMMA.16816.F32.BF16 R32, R244, R6, R32 ;  /* 0x00000006f420723c */ /* 0x000ff00000041820 */
[----:B------:R1:W-:Y:S10]  /*7090*/  MUFU.TANH R190, R18 ;  /* 0x0000001200be7308 */ /* 0x0003f40000002400 */
[----:B------:R-:W-:Y:S01]  /*70a0*/  MUFU.TANH R187, R14 ;  /* 0x0000000e00bb7308 */ /* 0x000fe20000002400 */
[----:B------:R-:W-:Y:S02]  /*70b0*/  FMUL.FTZ R28, R28, c[0x0][0x320] ;  /* 0x0000c8001c1c7a20 */ /* 0x000fe40000410000 */
[----:B------:R-:W-:Y:S02]  /*70c0*/  FMUL.FTZ R29, R29, c[0x0][0x320] ;  /* 0x0000c8001d1d7a20 */ /* 0x000fe40000410000 */
[----:B------:R-:W-:Y:S05]  /*70d0*/  FMUL.FTZ R30, R30, c[0x0][0x320] ;  /* 0x0000c8001e1e7a20 */ /* 0x000fea0000410000 */
[----:B------:R-:W-:Y:S01]  /*70e0*/  MUFU.TANH R189, R17 ;  /* 0x0000001100bd7308 */ /* 0x000fe20000002400 */
[----:B------:R-:W-:Y:S02]  /*70f0*/  FMUL.FTZ R32, R32, c[0x0][0x320] ;  /* 0x0000c80020207a20 */ /* 0x000fe40000410000 */
[----:B------:R-:W-:Y:S02]  /*7100*/  FMUL.FTZ R34, R34, c[0x0][0x320] ;  /* 0x0000c80022227a20 */ /* 0x000fe40000410000 */
[----:B------:R-:W-:Y:S05]  /*7110*/  FMUL.FTZ R35, R35, c[0x0][0x320] ;  /* 0x0000c80023237a20 */ /* 0x000fea0000410000 */
[----:B------:R-:W-:Y:S10]  /*7120*/  MUFU.TANH R186, R15 ;  /* 0x0000000f00ba7308 */ /* 0x000ff40000002400 */
[----:B------:R-:W1:Y:S01]  /*7130*/  MUFU.TANH R12, R12 ;  /* 0x0000000c000c7308 */ /* 0x000e620000002400 */
[----:B----4-:R-:W-:Y:S09]  /*7140*/  @P1 IADD3 R0, P0, R132, R128, RZ ;  /* 0x0000008084001210 */ /* 0x010ff20007f1e0ff */
[----:B------:R-:W4:Y:S01]  /*7150*/  MUFU.TANH R13, R13 ;  /* 0x0000000d000d7308 */ /* 0x000f220000002400 */
[----:B---3--:R-:W-:Y:S02]  /*7160*/  @P1 IADD3.X R2, R8, R130, RZ, P0, !PT ;  /* 0x0000008208021210 */ /* 0x008fe400007fe4ff */
[C---:B------:R-:W-:Y:S04]  /*7170*/  @P1 LEA R168, P0, R0.reuse, c[0x0][0x1c8], 0x1 ;  /* 0x0000720000a81a11 */ /* 0x040fe800078008ff */
[----:B------:R-:W-:Y:S03]  /*7180*/  @P1 LEA.HI.X R169, R0, c[0x0][0x1cc], R2, 0x1, P0 ;  /* 0x0000730000a91a11 */ /* 0x000fe600000f0c02 */
[----:B------:R-:W-:Y:S01]  /*7190*/  MUFU.TANH R21, R21 ;  /* 0x0000001500157308 */ /* 0x000fe20000002400 */
[----:B------:R-:W-:Y:S02]  /*71a0*/  @P1 IADD3 R181, P0, R128, 0x40, RZ ;  /* 0x0000004080b51810 */ /* 0x000fe40007f1e0ff */
[----:B------:R-:W-:Y:S01]  /*71b0*/  IADD3 R0, R179, R188, RZ ;  /* 0x000000bcb3007210 */ /* 0x000fe20007ffe0ff */
[----:B------:R-:W-:Y:S01]  /*71c0*/  @!PT LDS RZ, [RZ] ;  /* 0x00000000fffff984 */ /* 0x000fe20000000800 */
[----:B------:R-:W-:Y:S01]  /*71d0*/  @!PT LDS RZ, [RZ] ;  /* 0x00000000fffff984 */ /* 0x000fe20000000800 */
[----:B------:R-:W-:Y:S01]  /*71e0*/  @!PT LDS RZ, [RZ] ;  /* 0x00000000fffff984 */ /* 0x000fe20000000800 */
[----:B------:R3:W-:Y:S02]  /*71f0*/  @P1 LDGSTS.E.BYPASS.LTC128B.128 [R131+0x10100], [R168.64], !P6 ;  /* 0x10100000a8831fae */ /* 0x0007e4000f101d46 */
[--C-:B------:R-:W-:Y:S01]  /*7200*/  @P1 IMAD.X R180, RZ, RZ, R130.reuse, P0 ;  /* 0x000000ffffb41224 */ /* 0x100fe200000e0682 */
[----:B------:R-:W-:Y:S01]  /*7210*/  @P1 IADD3 R2, P0, R132, R181, RZ ;  /* 0x000000b584021210 */ /* 0x000fe20007f1e0ff */
[----:B--2---:R-:W-:Y:S02]  /*7220*/  @P2 IMAD.HI.U32 R9, R0, c[0x0][0x2c8], RZ ;  /* 0x0000b20000092a27 */ /* 0x004fe400078e00ff */
[----:B------:R-:W2:Y:S01]  /*7230*/  MUFU.TANH R188, R16 ;  /* 0x0000001000bc7308 */ /* 0x000ea20000002400 */
[----:B------:R-:W-:Y:S02]  /*7240*/  @P1 IADD3.X R11, R8, R180, RZ, P0, !PT ;  /* 0x000000b4080b1210 */ /* 0x000fe400007fe4ff */
[C---:B------:R-:W-:Y:S02]  /*7250*/  @P1 LEA R10, P0, R2.reuse, c[0x0][0x1c8], 0x1 ;  /* 0x00007200020a1a11 */ /* 0x040fe400078008ff */
[----:B------:R-:W-:Y:S02]  /*7260*/  @P2 SHF.R.U32.HI R0, RZ, c[0x0][0x2cc], R9 ;  /* 0x0000b300ff002a19 */ /* 0x000fe40000011609 */
[----:B------:R-:W-:Y:S02]  /*7270*/  @P1 LEA.HI.X R11, R2, c[0x0][0x1cc], R11, 0x1, P0 ;  /* 0x00007300020b1a11 */ /* 0x000fe400000f0c0b */
[----:B------:R-:W-:Y:S01]  /*7280*/  @P1 IADD3 R171, P0, R128, 0x80, RZ ;  /* 0x0000008080ab1810 */ /* 0x000fe20007f1e0ff */
[----:B------:R-:W-:Y:S01]  /*7290*/  MUFU.TANH R22, R22 ;  /* 0x0000001600167308 */ /* 0x000fe20000002400 */
[----:B------:R-:W-:Y:S01]  /*72a0*/  MOV R9, 0xffffffc0 ;  /* 0xffffffc000097802 */ /* 0x000fe20000000f00 */
[----:B------:R1:W-:Y:S02]  /*72b0*/  @P1 LDGSTS.E.BYPASS.LTC128B.128 [R131+0x12100], [R10.64], !P5 ;  /* 0x121000000a831fae */ /* 0x0003e4000e901d46 */
[----:B------:R-:W-:Y:S01]  /*72c0*/  @P1 IMAD.X R170, RZ, RZ, R130, P0 ;  /* 0x000000ffffaa1224 */ /* 0x000fe200000e0682 */
[----:B------:R-:W-:Y:S05]  /*72d0*/  @P1 IADD3 R2, P0, R132, R171, RZ ;  /* 0x000000ab84021210 */ /* 0x000fea0007f1e0ff */
[----:B------:R-:W-:Y:S10]  /*72e0*/  MUFU.TANH R23, R23 ;  /* 0x0000001700177308 */ /* 0x000ff40000002400 */
[----:B------:R-:W-:Y:S01]  /*72f0*/  MUFU.TANH R24, R24 ;  /* 0x0000001800187308 */ /* 0x000fe20000002400 */
[----:B-1----:R-:W1:Y:S09]  /*7300*/  SHFL.IDX PT, R11, R0, RZ, 0x1c1f ;  /* 0x001c1fff000b7589 */ /* 0x002e7200000e0000 */
[----:B------:R-:W-:Y:S01]  /*7310*/  MUFU.TANH R25, R25 ;  /* 0x0000001900197308 */ /* 0x000fe20000002400 */
[----:B------:R1:W2:Y:S09]  /*7320*/  SHFL.IDX PT, R10, R0, 0x1, 0x1c1f ;  /* 0x003c1f00000a7f89 */ /* 0x0002b200000e0000 */
[----:B------:R-:W-:Y:S10]  /*7330*/  MUFU.TANH R28, R28 ;  /* 0x0000001c001c7308 */ /* 0x000ff40000002400 */
[----:B------:R-:W-:Y:S01]  /*7340*/  MUFU.TANH R29, R29 ;  /* 0x0000001d001d7308 */ /* 0x000fe20000002400 */
[----:B-1----:R-:W-:Y:S09]  /*7350*/  @P1 IADD3.X R0, R8, R170, RZ, P0, !PT ;  /* 0x000000aa08001210 */ /* 0x002ff200007fe4ff */
[----:B------:R-:W-:Y:S01]  /*7360*/  MUFU.TANH R32, R32 ;  /* 0x0000002000207308 */ /* 0x000fe20000002400 */
[C---:B------:R-:W-:Y:S04]  /*7370*/  @P1 LEA R4, P0, R2.reuse, c[0x0][0x1c8], 0x1 ;  /* 0x0000720002041a11 */ /* 0x040fe800078008ff */
[----:B------:R-:W-:Y:S01]  /*7380*/  @P1 LEA.HI.X R5, R2, c[0x0][0x1cc], R0, 0x1, P0 ;  /* 0x0000730002051a11 */ /* 0x000fe200000f0c00 */
[----:B------:R-:W-:Y:S01]  /*7390*/  IMAD R0, R174, R9, 0x1 ;  /* 0x00000001ae007424 */ /* 0x000fe200078e0209 */
[----:B---3--:R-:W-:Y:S03]  /*73a0*/  @P1 IADD3 R169, P0, R128, 0xc0, RZ ;  /* 0x000000c080a91810 */ /* 0x008fe60007f1e0ff */
[----:B------:R1:W-:Y:S01]  /*73b0*/  @P1 LDGSTS.E.BYPASS.LTC128B.128 [R131+0x14100], [R4.64], !P4 ;  /* 0x1410000004831fae */ /* 0x0003e2000e101d46 */
[----:B------:R-:W-:Y:S01]  /*73c0*/  @P1 IADD3.X R9, RZ, R130, RZ, P0, !PT ;  /* 0x00000082ff091210 */ /* 0x000fe200007fe4ff */
[----:B------:R-:W-:Y:S01]  /*73d0*/  MUFU.TANH R26, R26 ;  /* 0x0000001a001a7308 */ /* 0x000fe20000002400 */
[----:B------:R-:W-:Y:S04]  /*73e0*/  IADD3 R0, R0, c[0x0][0x1d0], -R177 ;  /* 0x0000740000007a10 */ /* 0x000fe80007ffe8b1 */
[----:B------:R-:W-:Y:S05]  /*73f0*/  IADD3 R0, R0, -c[0x0][0x168], RZ ;  /* 0x80005a0000007a10 */ /* 0x000fea0007ffe0ff */
[C---:B------:R-:W-:Y:S01]  /*7400*/  IMAD.IADD R2, R0.reuse, 0x1, R11 ;  /* 0x0000000100027824 */ /* 0x040fe200078e020b */
[----:B--2---:R-:W-:Y:S01]  /*7410*/  IADD3 R0, R0, R10, RZ ;  /* 0x0000000a00007210 */ /* 0x004fe20007ffe0ff */
[----:B------:R-:W-:Y:S01]  /*7420*/  @P1 IMAD.MOV.U32 R10, RZ, RZ, c[0x0][0x1e4] ;  /* 0x00007900ff0a1624 */ /* 0x000fe200078e00ff */
[----:B------:R-:W-:Y:S10]  /*7430*/  MUFU.TANH R27, R27 ;  /* 0x0000001b001b7308 */ /* 0x000ff40000002400 */
[----:B------:R-:W-:Y:S01]  /*7440*/  MUFU.TANH R30, R30 ;  /* 0x0000001e001e7308 */ /* 0x000fe20000002400 */
[----:B-1----:R-:W-:Y:S04]  /*7450*/  @P1 IADD3 R4, P0, R132, R169, RZ ;  /* 0x000000a984041210 */ /* 0x002fe80007f1e0ff */
[----:B------:R-:W-:Y:S02]  /*7460*/  @P1 IADD3.X R5, R8, R9, RZ, P0, !PT ;  /* 0x0000000908051210 */ /* 0x000fe400007fe4ff */
[C---:B------:R-:W-:Y:S04]  /*7470*/  @P1 LEA R6, P0, R4.reuse, c[0x0][0x1c8], 0x1 ;  /* 0x0000720004061a11 */ /* 0x040fe800078008ff */
[----:B------:R-:W-:Y:S02]  /*7480*/  @P1 LEA.HI.X R7, R4, c[0x0][0x1cc], R5, 0x1, P0 ;  /* 0x0000730004071a11 */ /* 0x000fe400000f0c05 */
[----:B------:R-:W-:Y:S03]  /*7490*/  @P1 MOV R5, c[0x0][0x1e0] ;  /* 0x0000780000051a02 */ /* 0x000fe60000000f00 */
[----:B------:R1:W-:Y:S01]  /*74a0*/  @P1 LDGSTS.E.BYPASS.LTC128B.128 [R131+0x16100], [R6.64], !P3 ;  /* 0x1610000006831fae */ /* 0x0003e2000d901d46 */
[C---:B------:R-:W-:Y:S04]  /*74b0*/  @P1 LEA R4, P0, R5.reuse, R132, 0x5 ;  /* 0x0000008405041211 */ /* 0x040fe800078028ff */
[----:B------:R-:W-:Y:S01]  /*74c0*/  @P1 LEA.HI.X R8, R5, R8, R10, 0x5, P0 ;  /* 0x0000000805081211 */ /* 0x000fe200000f2c0a */
[----:B------:R-:W-:Y:S01]  /*74d0*/  FMUL.FTZ R5, R19, c[0x0][0x320] ;  /* 0x0000c80013057a20 */ /* 0x000fe20000410000 */
[----:B------:R2:W-:Y:S01]  /*74e0*/  MUFU.TANH R10, R20 ;  /* 0x00000014000a7308 */ /* 0x0005e20000002400 */
[C---:B------:R-:W-:Y:S04]  /*74f0*/  ISETP.GT.AND P0, PT, R2.reuse, RZ, PT ;  /* 0x000000ff0200720c */ /* 0x040fe80003f04270 */
[----:B------:R-:W-:Y:S02]  /*7500*/  FSEL R19, R191, -INF , P0 ;  /* 0xff800000bf137808 */ /* 0x000fe40000000000 */
[----:B------:R-:W-:Y:S03]  /*7510*/  ISETP.GT.AND P0, PT, R2, 0x1, PT ;  /* 0x000000010200780c */ /* 0x000fe60003f04270 */
[----:B------:R3:W3:Y:S01]  /*7520*/  MUFU.TANH R191, R5 ;  /* 0x0000000500bf7308 */ /* 0x0006e20000002400 */
[----:B------:R-:W-:Y:S02]  /*7530*/  FSEL R18, R176, -INF , P0 ;  /* 0xff800000b0127808 */ /* 0x000fe40000000000 */
[C---:B------:R-:W-:Y:S04]  /*7540*/  ISETP.GT.AND P0, PT, R0.reuse, RZ, PT ;  /* 0x000000ff0000720c */ /* 0x040fe80003f04270 */
[----:B------:R-:W-:Y:S02]  /*7550*/  FSEL R168, R173, -INF , P0 ;  /* 0xff800000ada87808 */ /* 0x000fe40000000000 */
[----:B------:R-:W-:Y:S01]  /*7560*/  ISETP.GT.AND P0, PT, R0, 0x1, PT ;  /* 0x000000010000780c */ /* 0x000fe20003f04270 */
[----:B-1----:R-:W-:Y:S01]  /*7570*/  FMUL.FTZ R7, R33, c[0x0][0x320] ;  /* 0x0000c80021077a20 */ /* 0x002fe20000410000 */
[----:B------:R-:W-:Y:S02]  /*7580*/  FMNMX.FTZ R6, R168, R134, !PT ;  /* 0x00000086a8067209 */ /* 0x000fe40007810000 */
[----:B--2---:R-:W-:Y:S02]  /*7590*/  FSEL R20, R172, -INF , P0 ;  /* 0xff800000ac147808 */ /* 0x004fe40000000000 */
[----:B------:R-:W-:Y:S01]  /*75a0*/  ISETP.GT.AND P0, PT, R2, 0x8, PT ;  /* 0x000000080200780c */ /* 0x000fe20003f04270 */
[----:B------:R-:W1:Y:S01]  /*75b0*/  MUFU.TANH R7, R7 ;  /* 0x0000000700077308 */ /* 0x000e620000002400 */
[----:B------:R-:W-:Y:S02]  /*75c0*/  FMNMX.FTZ R6, R20, R6, !PT ;  /* 0x0000000614067209 */ /* 0x000fe40007810000 */
[----:B------:R-:W-:Y:S02]  /*75d0*/  FSEL R14, R185, -INF , P0 ;  /* 0xff800000b90e7808 */ /* 0x000fe40000000000 */
[----:B------:R-:W-:Y:S02]  /*75e0*/  ISETP.GT.AND P0, PT, R2, 0x9, PT ;  /* 0x000000090200780c */ /* 0x000fe40003f04270 */
[----:B---3--:R-:W-:Y:S02]  /*75f0*/  FMNMX.FTZ R5, R19, R3, !PT ;  /* 0x0000000313057209 */ /* 0x008fe40007810000 */
[----:B------:R-:W-:Y:S02]  /*7600*/  FSEL R17, R184, -INF , P0 ;  /* 0xff800000b8117808 */ /* 0x000fe40000000000 */
[----:B------:R-:W-:Y:S02]  /*7610*/  ISETP.GT.AND P0, PT, R0, 0x8, PT ;  /* 0x000000080000780c */ /* 0x000fe40003f04270 */
[----:B------:R-:W-:Y:S02]  /*7620*/  FMNMX.FTZ R5, R18, R5, !PT ;  /* 0x0000000512057209 */ /* 0x000fe40007810000 */
[----:B------:R-:W-:Y:S02]  /*7630*/  FSEL R16, R135, -INF , P0 ;  /* 0xff80000087107808 */ /* 0x000fe40000000000 */
[----:B------:R-:W-:Y:S01]  /*7640*/  ISETP.GT.AND P0, PT, R0, 0x9, PT ;  /* 0x000000090000780c */ /* 0x000fe20003f04270 */
[----:B------:R-:W-:Y:S01]  /*7650*/  MUFU.TANH R135, R35 ;  /* 0x0000002300877308 */ /* 0x000fe20000002400 */
[----:B------:R-:W-:Y:S02]  /*7660*/  FMNMX.FTZ R5, R14, R5, !PT ;  /* 0x000000050e057209 */ /* 0x000fe40007810000 */
[----:B------:R-:W-:Y:S02]  /*7670*/  FSEL R15, R133, -INF , P0 ;  /* 0xff800000850f7808 */ /* 0x000fe40000000000 */
[----:B------:R-:W-:Y:S02]  /*7680*/  ISETP.GT.AND P0, PT, R2, 0x10, PT ;  /* 0x000000100200780c */ /* 0x000fe40003f04270 */
[----:B------:R-:W-:Y:S02]  /*7690*/  FMNMX.FTZ R5, R17, R5, !PT ;  /* 0x0000000511057209 */ /* 0x000fe40007810000 */
[----:B------:R-:W-:Y:S02]  /*76a0*/  FSEL R185, R12, -INF , P0 ;  /* 0xff8000000cb97808 */ /* 0x000fe40000000000 */
[----:B------:R-:W-:Y:S02]  /*76b0*/  ISETP.GT.AND P0, PT, R2, 0x11, PT ;  /* 0x000000110200780c */ /* 0x000fe40003f04270 */
[----:B------:R-:W-:Y:S02]  /*76c0*/  FMNMX.FTZ R5, R185, R5, !PT ;  /* 0x00000005b9057209 */ /* 0x000fe40007810000 */
[----:B----4-:R-:W-:Y:S02]  /*76d0*/  FSEL R184, R13, -INF , P0 ;  /* 0xff8000000db87808 */ /* 0x010fe40000000000 */
[----:B------:R-:W-:Y:S02]  /*76e0*/  ISETP.GT.AND P0, PT, R0, 0x10, PT ;  /* 0x000000100000780c */ /* 0x000fe40003f04270 */
[----:B------:R-:W-:Y:S02]  /*76f0*/  FMNMX.FTZ R5, R184, R5, !PT ;  /* 0x00000005b8057209 */ /* 0x000fe40007810000 */
[----:B------:R-:W-:Y:S02]  /*7700*/  FSEL R187, R187, -INF , P0 ;  /* 0xff800000bbbb7808 */ /* 0x000fe40000000000 */
        /* <DEDUP_REMOVED lines=15> */
[----:B------:R-:W-:Y:S04]  /*7800*/  ISETP.GT.AND P0, PT, R2, 0x20, PT ;  /* 0x000000200200780c */ /* 0x000fe80003f04270 */
[----:B------:R-:W-:Y:S01]  /*7810*/  FSEL R197, R10, -INF , P0 ;  /* 0xff8000000ac57808 */ /* 0x000fe20000000000 */
[----:B------:R-:W-:Y:S01]  /*7820*/  FMUL.FTZ R10, R31, c[0x0][0x320] ;  /* 0x0000c8001f0a7a20 */ /* 0x000fe20000410000 */
[----:B------:R-:W-:Y:S02]  /*7830*/  ISETP.GT.AND P0, PT, R2, 0x21, PT ;  /* 0x000000210200780c */ /* 0x000fe40003f04270 */
[----:B------:R-:W-:Y:S02]  /*7840*/  FMNMX.FTZ R5, R197, R5, !PT ;  /* 0x00000005c5057209 */ /* 0x000fe40007810000 */
[----:B------:R-:W-:Y:S01]  /*7850*/  FSEL R198, R21, -INF , P0 ;  /* 0xff80000015c67808 */ /* 0x000fe20000000000 */
[----:B------:R-:W2:Y:S01]  /*7860*/  MUFU.TANH R10, R10 ;  /* 0x0000000a000a7308 */ /* 0x000ea20000002400 */
[----:B------:R-:W-:Y:S02]  /*7870*/  ISETP.GT.AND P0, PT, R0, 0x20, PT ;  /* 0x000000200000780c */ /* 0x000fe40003f04270 */
[----:B------:R-:W-:Y:S02]  /*7880*/  FMNMX.FTZ R5, R198, R5, !PT ;  /* 0x00000005c6057209 */ /* 0x000fe40007810000 */
[----:B------:R-:W-:Y:S02]  /*7890*/  FSEL R132, R22, -INF , P0 ;  /* 0xff80000016847808 */ /* 0x000fe40000000000 */
[----:B------:R-:W-:Y:S04]  /*78a0*/  ISETP.GT.AND P0, PT, R0, 0x21, PT ;  /* 0x000000210000780c */ /* 0x000fe80003f04270 */
[----:B------:R-:W-:Y:S02]  /*78b0*/  FSEL R11, R23, -INF , P0 ;  /* 0xff800000170b7808 */ /* 0x000fe40000000000 */
[----:B------:R-:W-:Y:S02]  /*78c0*/  ISETP.GT.AND P0, PT, R2, 0x28, PT ;  /* 0x000000280200780c */ /* 0x000fe40003f04270 */
[----:B------:R-:W-:Y:S02]  /*78d0*/  MOV R23, R132 ;  /* 0x0000008400177202 */ /* 0x000fe40000000f00 */
[----:B------:R-:W-:Y:S02]  /*78e0*/  FSEL R199, R24, -INF , P0 ;  /* 0xff80000018c77808 */ /* 0x000fe40000000000 */
[C---:B------:R-:W-:Y:S02]  /*78f0*/  ISETP.GT.AND P0, PT, R2.reuse, 0x29, PT ;  /* 0x000000290200780c */ /* 0x040fe40003f04270 */
        /* <DEDUP_REMOVED lines=13> */
[----:B------:R3:W4:Y:S01]  /*79d0*/  MUFU.TANH R6, R34 ;  /* 0x0000002200067308 */ /* 0x0007220000002400 */
[----:B------:R-:W-:Y:S02]  /*79e0*/  FMNMX.FTZ R5, R176, R5, !PT ;  /* 0x00000005b0057209 */ /* 0x000fe40007810000 */
[----:B------:R-:W-:Y:S02]  /*79f0*/  FMNMX.FTZ R2, R190, R2, !PT ;  /* 0x00000002be027209 */ /* 0x000fe40007810000 */
[----:B-1----:R-:W-:Y:S02]  /*7a00*/  FSEL R177, R7, -INF , P0 ;  /* 0xff80000007b17808 */ /* 0x002fe40000000000 */
[----:B------:R-:W-:Y:S02]  /*7a10*/  FMNMX.FTZ R2, R191, R2, !PT ;  /* 0x00000002bf027209 */ /* 0x000fe40007810000 */
[----:B------:R-:W-:Y:S02]  /*7a20*/  FMNMX.FTZ R5, R177, R5, !PT ;  /* 0x00000005b1057209 */ /* 0x000fe40007810000 */
[----:B------:R-:W-:Y:S02]  /*7a30*/  ISETP.GT.AND P0, PT, R0, 0x28, PT ;  /* 0x000000280000780c */ /* 0x000fe40003f04270 */
[----:B------:R-:W-:Y:S01]  /*7a40*/  FMNMX.FTZ R2, R23, R2, !PT ;  /* 0x0000000217027209 */ /* 0x000fe20007810000 */
[----:B------:R-:W1:Y:S01]  /*7a50*/  SHFL.BFLY PT, R133, R5, 0x2, 0x1f ;  /* 0x0c401f0005857f89 */ /* 0x000e6200000e0000 */
[----:B------:R-:W-:Y:S02]  /*7a60*/  FSEL R193, R26, -INF , P0 ;  /* 0xff8000001ac17808 */ /* 0x000fe40000000000 */
[C---:B------:R-:W-:Y:S04]  /*7a70*/  ISETP.GT.AND P0, PT, R0.reuse, 0x29, PT ;  /* 0x000000290000780c */ /* 0x040fe80003f04270 */
[----:B------:R-:W-:Y:S02]  /*7a80*/  FSEL R178, R27, -INF , P0 ;  /* 0xff8000001bb27808 */ /* 0x000fe40000000000 */
[----:B------:R-:W-:Y:S02]  /*7a90*/  ISETP.GT.AND P0, PT, R0, 0x30, PT ;  /* 0x000000300000780c */ /* 0x000fe40003f04270 */
[----:B---3--:R-:W-:Y:S02]  /*7aa0*/  MOV R34, R11 ;  /* 0x0000000b00227202 */ /* 0x008fe40000000f00 */
[----:B------:R-:W-:Y:S02]  /*7ab0*/  FSEL R179, R30, -INF , P0 ;  /* 0xff8000001eb37808 */ /* 0x000fe40000000000 */
[----:B------:R-:W-:Y:S02]  /*7ac0*/  FMNMX.FTZ R2, R34, R2, !PT ;  /* 0x0000000222027209 */ /* 0x000fe40007810000 */
[----:B------:R-:W-:Y:S02]  /*7ad0*/  ISETP.GT.AND P0, PT, R0, 0x31, PT ;  /* 0x000000310000780c */ /* 0x000fe40003f04270 */
[----:B------:R-:W-:Y:S02]  /*7ae0*/  FMNMX.FTZ R2, R193, R2, !PT ;  /* 0x00000002c1027209 */ /* 0x000fe40007810000 */
[----:B--2---:R-:W-:Y:S02]  /*7af0*/  FSEL R172, R10, -INF , P0 ;  /* 0xff8000000aac7808 */ /* 0x004fe40000000000 */
[----:B------:R-:W-:Y:S02]  /*7b00*/  FMNMX.FTZ R2, R178, R2, !PT ;  /* 0x00000002b2027209 */ /* 0x000fe40007810000 */
[----:B------:R-:W-:Y:S02]  /*7b10*/  ISETP.GT.AND P0, PT, R0, 0x38, PT ;  /* 0x000000380000780c */ /* 0x000fe40003f04270 */
[----:B------:R-:W-:Y:S02]  /*7b20*/  FMNMX.FTZ R2, R179, R2, !PT ;  /* 0x00000002b3027209 */ /* 0x000fe40007810000 */
[----:B----4-:R-:W-:Y:S02]  /*7b30*/  FSEL R173, R6, -INF , P0 ;  /* 0xff80000006ad7808 */ /* 0x010fe40000000000 */
[----:B------:R-:W-:Y:S02]  /*7b40*/  ISETP.GT.AND P0, PT, R0, 0x39, PT ;  /* 0x000000390000780c */ /* 0x000fe40003f04270 */
[----:B------:R-:W-:Y:S02]  /*7b50*/  FMNMX.FTZ R0, R172, R2, !PT ;  /* 0x00000002ac007209 */ /* 0x000fe40007810000 */
[----:B------:R-:W-:Y:S02]  /*7b60*/  FSEL R135, R135, -INF , P0 ;  /* 0xff80000087877808 */ /* 0x000fe40000000000 */
[----:B------:R-:W-:Y:S02]  /*7b70*/  @P1 IADD3 R2, P0, R4, R128, RZ ;  /* 0x0000008004021210 */ /* 0x000fe40007f1e0ff */
[----:B------:R-:W-:Y:S01]  /*7b80*/  FMNMX.FTZ R0, R173, R0, !PT ;  /* 0x00000000ad007209 */ /* 0x000fe20007810000 */
[----:B------:R-:W2:Y:S01]  /*7b90*/  LDL.LU.64 R128, [R1+0x138] ;  /* 0x0001380001807983 */ /* 0x000ea20000300a00 */
[----:B-1----:R-:W-:Y:S02]  /*7ba0*/  FMNMX.FTZ R133, R5, R133, !PT ;  /* 0x0000008505857209 */ /* 0x002fe40007810000 */
[----:B------:R-:W-:Y:S02]  /*7bb0*/  @P1 IADD3.X R5, R8, R130, RZ, P0, !PT ;  /* 0x0000008208051210 */ /* 0x000fe400007fe4ff */
[C---:B------:R-:W-:Y:S01]  /*7bc0*/  @P1 LEA R10, P0, R2.reuse, c[0x0][0x1c8], 0x1 ;  /* 0x00007200020a1a11 */ /* 0x040fe200078008ff */
[----:B------:R-:W1:Y:S01]  /*7bd0*/  SHFL.BFLY PT, R6, R133, 0x1, 0x1f ;  /* 0x0c201f0085067f89 */ /* 0x000e6200000e0000 */
[----:B------:R-:W-:Y:S02]  /*7be0*/  FMNMX.FTZ R0, R135, R0, !PT ;  /* 0x0000000087007209 */ /* 0x000fe40007810000 */
[----:B------:R-:W-:Y:S02]  /*7bf0*/  @P1 LEA.HI.X R11, R2, c[0x0][0x1cc], R5, 0x1, P0 ;  /* 0x00007300020b1a11 */ /* 0x000fe400000f0c05 */
[----:B------:R-:W-:Y:S03]  /*7c00*/  @P1 IADD3 R5, P0, R4, R181, RZ ;  /* 0x000000b504051210 */ /* 0x000fe60007f1e0ff */
[----:B------:R-:W3:Y:S02]  /*7c10*/  SHFL.BFLY PT, R2, R0, 0x2, 0x1f ;  /* 0x0c401f0000027f89 */ /* 0x000ee400000e0000 */
[----:B------:R-:W-:Y:S01]  /*7c20*/  @P1 IMAD.X R180, R8, 0x1, R180, P0 ;  /* 0x0000000108b41824 */ /* 0x000fe200000e06b4 */
[C---:B------:R-:W-:Y:S04]  /*7c30*/  @P1 LEA R12, P0, R5.reuse, c[0x0][0x1c8], 0x1 ;  /* 0x00007200050c1a11 */ /* 0x040fe800078008ff */
[----:B------:R-:W-:Y:S01]  /*7c40*/  @P1 LEA.HI.X R13, R5, c[0x0][0x1cc], R180, 0x1, P0 ;  /* 0x00007300050d1a11 */ /* 0x000fe200000f0cb4 */
[----:B------:R4:W-:Y:S01]  /*7c50*/  @P1 LDGSTS.E.BYPASS.LTC128B.128 [R131+0x11100], [R10.64], !P6 ;  /* 0x111000000a831fae */ /* 0x0009e2000f101d46 */
[----:B------:R-:W-:Y:S04]  /*7c60*/  @P1 IADD3 R5, P0, R4, R171, RZ ;  /* 0x000000ab04051210 */ /* 0x000fe80007f1e0ff */
[----:B------:R-:W-:Y:S02]  /*7c70*/  @P1 IADD3.X R170, R8, R170, RZ, P0, !PT ;  /* 0x000000aa08aa1210 */ /* 0x000fe400007fe4ff */
[----:B------:R-:W-:Y:S01]  /*7c80*/  @P1 IADD3 R4, P0, R4, R169, RZ ;  /* 0x000000a904041210 */ /* 0x000fe20007f1e0ff */
[----:B------:R4:W-:Y:S01]  /*7c90*/  @P1 LDGSTS.E.BYPASS.LTC128B.128 [R131+0x13100], [R12.64], !P5 ;  /* 0x131000000c831fae */ /* 0x0009e2000e901d46 */
[----:B-1----:R-:W-:Y:S02]  /*7ca0*/  FMNMX.FTZ R133, R133, R6, !PT ;  /* 0x0000000685857209 */ /* 0x002fe40007810000 */
[----:B------:R-:W-:Y:S02]  /*7cb0*/  @P1 IADD3.X R7, R8, R9, RZ, P0, !PT ;  /* 0x0000000908071210 */ /* 0x000fe400007fe4ff */
[----:B------:R-:W-:Y:S01]  /*7cc0*/  @P1 LEA R8, P0, R5, c[0x0][0x1c8], 0x1 ;  /* 0x0000720005081a11 */ /* 0x000fe200078008ff */
[----:B------:R-:W-:Y:S01]  /*7cd0*/  FMUL.FTZ R180, R133, c[0x0][0x2d0] ;  /* 0x0000b40085b47a20 */ /* 0x000fe20000410000 */
[----:B---3--:R-:W-:Y:S01]  /*7ce0*/  FMNMX.FTZ R0, R0, R2, !PT ;  /* 0x0000000200007209 */ /* 0x008fe20007810000 */
[----:B------:R-:W3:Y:S01]  /*7cf0*/  LDL.LU R130, [R1+0x134] ;  /* 0x0001340001827983 */ /* 0x000ee20000300800 */
[----:B------:R-:W-:Y:S02]  /*7d00*/  @P1 LEA.HI.X R9, R5, c[0x0][0x1cc], R170, 0x1, P0 ;  /* 0x0000730005091a11 */ /* 0x000fe400000f0caa */
[C---:B------:R-:W-:Y:S01]  /*7d10*/  @P1 LEA R6, P0, R4.reuse, c[0x0][0x1c8], 0x1 ;  /* 0x0000720004061a11 */ /* 0x040fe200078008ff */
[----:B------:R-:W1:Y:S03]  /*7d20*/  SHFL.BFLY PT, R2, R0, 0x1, 0x1f ;  /* 0x0c201f0000027f89 */ /* 0x000e6600000e0000 */
[----:B------:R-:W-:Y:S02]  /*7d30*/  @P1 LEA.HI.X R7, R4, c[0x0][0x1cc], R7, 0x1, P0 ;  /* 0x0000730004071a11 */ /* 0x000fe400000f0c07 */
[----:B------:R-:W-:Y:S03]  /*7d40*/  FSETP.NEU.FTZ.AND P0, PT, R133, -INF , PT ;  /* 0xff8000008500780b */ /* 0x000fe60003f1d000 */
[----:B------:R4:W-:Y:S01]  /*7d50*/  @P1 LDGSTS.E.BYPASS.LTC128B.128 [R131+0x15100], [R8.64], !P4 ;  /* 0x1510000008831fae */ /* 0x0009e2000e101d46 */
[----:B------:R-:W-:Y:S05]  /*7d60*/  FSEL R180, R180, RZ, P0 ;  /* 0x000000ffb4b47208 */ /* 0x000fea0000000000 */
[--C-:B------:R-:W-:Y:S02]  /*7d70*/  FFMA.FTZ R18, R18, c[0x0][0x2d0], -R180.reuse ;  /* 0x0000b40012127a23 */ /* 0x100fe400000108b4 */
[----:B------:R4:W-:Y:S01]  /*7d80*/  @P1 LDGSTS.E.BYPASS.LTC128B.128 [R131+0x17100], [R6.64], !P3 ;  /* 0x1710000006831fae */ /* 0x0009e2000d901d46 */
[--C-:B------:R-:W-:Y:S01]  /*7d90*/  FFMA.FTZ R17, R17, c[0x0][0x2d0], -R180.reuse ;  /* 0x0000b40011117a23 */ /* 0x100fe200000108b4 */
[----:B------:R-:W-:Y:S01]  /*7da0*/  MUFU.EX2 R24, R18 ;  /* 0x0000001200187308 */ /* 0x000fe20000000800 */
[--C-:B------:R-:W-:Y:S02]  /*7db0*/  FFMA.FTZ R14, R14, c[0x0][0x2d0], -R180.reuse ;  /* 0x0000b4000e0e7a23 */ /* 0x100fe400000108b4 */
[----:B------:R-:W-:Y:S01]  /*7dc0*/  FFMA.FTZ R19, R19, c[0x0][0x2d0], -R180 ;  /* 0x0000b40013137a23 */ /* 0x000fe200000108b4 */
[----:B-1----:R-:W-:Y:S02]  /*7dd0*/  FMNMX.FTZ R132, R0, R2, !PT ;  /* 0x0000000200847209 */ /* 0x002fe40007810000 */
[----:B------:R-:W-:Y:S01]  /*7de0*/  LDSM.16.MT88.4 R28, [R251] ;  /* 0x00000000fb1c783b */ /* 0x000fe20000004200 */
[----:B------:R-:W-:Y:S03]  /*7df0*/  FSEL R0, R133, RZ, P0 ;  /* 0x000000ff85007208 */ /* 0x000fe60000000000 */
[----:B------:R-:W-:Y:S01]  /*7e00*/  MUFU.EX2 R22, R17 ;  /* 0x0000001100167308 */ /* 0x000fe20000000800 */
[C---:B------:R-:W-:Y:S01]  /*7e10*/  FSETP.NEU.FTZ.AND P0, PT, R132.reuse, -INF , PT ;  /* 0xff8000008400780b */ /* 0x040fe20003f1d000 */
[----:B------:R-:W-:Y:S02]  /*7e20*/  FMUL.FTZ R181, R132, c[0x0][0x2d0] ;  /* 0x0000b40084b57a20 */ /* 0x000fe40000410000 */
[----:B------:R-:W-:Y:S01]  /*7e30*/  FADD.FTZ R0, -R0, R3 ;  /* 0x0000000300007221 */ /* 0x000fe20000010100 */
[----:B------:R-:W-:Y:S01]  /*7e40*/  FSEL R2, R132, RZ, P0 ;  /* 0x000000ff84027208 */ /* 0x000fe20000000000 */
[----:B------:R-:W0:Y:S01]  /*7e50*/  LDGDEPBAR ;  /* 0x00000000000079af */ /* 0x000e220000000000 */
[----:B------:R-:W-:Y:S01]  /*7e60*/  FSEL R181, R181, RZ, P0 ;  /* 0x000000ffb5b57208 */ /* 0x000fe20000000000 */
[----:B------:R-:W-:Y:S02]  /*7e70*/  FMUL.FTZ R0, R0, c[0x0][0x2d0] ;  /* 0x0000b40000007a20 */ /* 0x000fe40000410000 */
[----:B------:R-:W1:Y:S02]  /*7e80*/  MUFU.EX2 R32, R14 ;  /* 0x0000000e00207308 */ /* 0x000e640000000800 */
[--C-:B------:R-:W-:Y:S02]  /*7e90*/  FFMA.FTZ R15, R15, c[0x0][0x2d0], -R181.reuse ;  /* 0x0000b4000f0f7a23 */ /* 0x100fe400000108b5 */
[--C-:B------:R-:W-:Y:S01]  /*7ea0*/  FFMA.FTZ R16, R16, c[0x0][0x2d0], -R181.reuse ;  /* 0x0000b40010107a23 */ /* 0x100fe200000108b5 */
[----:B----4-:R-:W4:Y:S01]  /*7eb0*/  LDL.LU R131, [R1+0x130] ;  /* 0x0001300001837983 */ /* 0x010f220000300800 */
[--C-:B------:R-:W-:Y:S02]  /*7ec0*/  FFMA.FTZ R20, R20, c[0x0][0x2d0], -R181.reuse ;  /* 0x0000b40014147a23 */ /* 0x100fe400000108b5 */
[----:B------:R-:W-:Y:S02]  /*7ed0*/  FFMA.FTZ R168, R168, c[0x0][0x2d0], -R181 ;  /* 0x0000b400a8a87a23 */ /* 0x000fe400000108b5 */
[----:B------:R-:W1:Y:S10]  /*7ee0*/  MUFU.EX2 R3, R0 ;  /* 0x0000000000037308 */ /* 0x000e740000000800 */
[----:B------:R1:W-:Y:S02]  /*7ef0*/  MUFU.EX2 R35, R15 ;  /* 0x0000000f00237308 */ /* 0x0003e40000000800 */
[----:B-1----:R-:W-:Y:S08]  /*7f00*/  F2FP.BF16.PACK_AB R170, R22, R32 ;  /* 0x0000002016aa723e */ /* 0x002ff000000010ff */
[----:B------:R-:W1:Y:S01]  /*7f10*/  MUFU.EX2 R21, R16 ;  /* 0x0000001000157308 */ /* 0x000e620000000800 */
[C---:B------:R-:W-:Y:S02]  /*7f20*/  FMUL.FTZ R4, R3.reuse, R136 ;  /* 0x0000008803047220 */ /* 0x040fe40000410000 */
[----:B------:R-:W2:Y:S01]  /*7f30*/  LDL R136, [R1+0x48] ;  /* 0x0000480001887983 */ /* 0x000ea20000100800 */
[C---:B------:R-:W-:Y:S02]  /*7f40*/  FMUL.FTZ R25, R3.reuse, R157 ;  /* 0x0000009d03197220 */ /* 0x040fe40000410000 */
[----:B------:R-:W-:Y:S01]  /*7f50*/  FADD.FTZ R0, -R2, R134 ;  /* 0x0000008602007221 */ /* 0x000fe20000010100 */
[----:B------:R-:W4:Y:S01]  /*7f60*/  LDL.LU R157, [R1+0x7c] ;  /* 0x00007c00019d7983 */ /* 0x000f220000300800 */
[----:B------:R-:W-:Y:S01]  /*7f70*/  MOV R134, R24 ;  /* 0x0000001800867202 */ /* 0x000fe20000000f00 */
[C---:B------:R-:W-:Y:S01]  /*7f80*/  FMUL.FTZ R24, R3.reuse, R156 ;  /* 0x0000009c03187220 */ /* 0x040fe20000410000 */
[----:B------:R1:W-:Y:S01]  /*7f90*/  MUFU.EX2 R33, R20 ;  /* 0x0000001400217308 */ /* 0x0003e20000000800 */
[----:B------:R-:W4:Y:S01]  /*7fa0*/  LDL.LU R156, [R1+0x80] ;  /* 0x00008000019c7983 */ /* 0x000f220000300800 */
[C---:B------:R-:W-:Y:S02]  /*7fb0*/  FMUL.FTZ R17, R3.reuse, R149 ;  /* 0x0000009503117220 */ /* 0x040fe40000410000 */
[----:B------:R-:W-:Y:S01]  /*7fc0*/  FMUL.FTZ R0, R0, c[0x0][0x2d0] ;  /* 0x0000b40000007a20 */ /* 0x000fe20000410000 */
[----:B------:R-:W4:Y:S01]  /*7fd0*/  LDL R149, [R1+0x4] ;  /* 0x0000040001957983 */ /* 0x000f220000100800 */
[----:B------:R-:W-:Y:S02]  /*7fe0*/  IMAD.MOV.U32 R2, RZ, RZ, R23 ;  /* 0x000000ffff027224 */ /* 0x000fe400078e0017 */
[----:B------:R-:W-:Y:S01]  /*7ff0*/  FMUL.FTZ R8, R3, R140 ;  /* 0x0000008c03087220 */ /* 0x000fe20000410000 */
[----:B------:R-:W1:Y:S01]  /*8000*/  LDSM.16.MT88.4 R12, [R248] ;  /* 0x00000000f80c783b */ /* 0x000e620000004200 */
[----:B------:R-:W1:Y:S02]  /*8010*/  MUFU.EX2 R0, R0 ;  /* 0x0000000000007308 */ /* 0x000e640000000800 */
[----:B-1----:R-:W-:Y:S01]  /*8020*/  F2FP.BF16.PACK_AB R171, R35, R21 ;  /* 0x0000001523ab723e */ /* 0x002fe200000010ff */
[C---:B------:R-:W-:Y:S01]  /*8030*/  FMUL.FTZ R9, R3.reuse, R141 ;  /* 0x0000008d03097220 */ /* 0x040fe20000410000 */
[----:B------:R-:W-:Y:S01]  /*8040*/  MOV R140, R22 ;  /* 0x00000016008c7202 */ /* 0x000fe20000000f00 */
[C---:B------:R-:W-:Y:S01]  /*8050*/  FMUL.FTZ R5, R3.reuse, R137 ;  /* 0x0000008903057220 */ /* 0x040fe20000410000 */
[----:B------:R-:W-:Y:S01]  /*8060*/  MOV R141, R21 ;  /* 0x00000015008d7202 */ /* 0x000fe20000000f00 */
[C---:B------:R-:W-:Y:S01]  /*8070*/  FMUL.FTZ R16, R3.reuse, R148 ;  /* 0x0000009403107220 */ /* 0x040fe20000410000 */
[----:B------:R-:W-:Y:S01]  /*8080*/  MOV R148, R32 ;  /* 0x0000002000947202 */ /* 0x000fe20000000f00 */
[C---:B------:R-:W-:Y:S01]  /*8090*/  FMUL.FTZ R32, R3.reuse, R164 ;  /* 0x000000a403207220 */ /* 0x040fe20000410000 */
[----:B------:R1:W1:Y:S01]  /*80a0*/  MUFU.EX2 R183, R19 ;  /* 0x0000001300b77308 */ /* 0x0002620000000800 */
[C---:B------:R-:W-:Y:S02]  /*80b0*/  FMUL.FTZ R36, R3.reuse, R36 ;  /* 0x0000002403247220 */ /* 0x040fe40000410000 */
[C---:B------:R-:W-:Y:S01]  /*80c0*/  FMUL.FTZ R37, R3.reuse, R37 ;  /* 0x0000002503257220 */ /* 0x040fe20000410000 */
[----:B------:R-:W1:Y:S01]  /*80d0*/  LDSM.16.MT88.4 R20, [R252] ;  /* 0x00000000fc14783b */ /* 0x000e620000004200 */
[C---:B------:R-:W-:Y:S02]  /*80e0*/  FMUL.FTZ R40, R3.reuse, R40 ;  /* 0x0000002803287220 */ /* 0x040fe40000410000 */
[C---:B------:R-:W-:Y:S02]  /*80f0*/  FMUL.FTZ R41, R3.reuse, R41 ;  /* 0x0000002903297220 */ /* 0x040fe40000410000 */
[C---:B------:R-:W-:Y:S01]  /*8100*/  FMUL.FTZ R44, R3.reuse, R44 ;  /* 0x0000002c032c7220 */ /* 0x040fe20000410000 */
[----:B------:R1:W1:Y:S01]  /*8110*/  MUFU.EX2 R182, R168 ;  /* 0x000000a800b67308 */ /* 0x0002620000000800 */
[C---:B------:R-:W-:Y:S02]  /*8120*/  FMUL.FTZ R45, R3.reuse, R45 ;  /* 0x0000002d032d7220 */ /* 0x040fe40000410000 */
[----:B------:R-:W-:Y:S02]  /*8130*/  FMUL.FTZ R48, R3, R48 ;  /* 0x0000003003307220 */ /* 0x000fe40000410000 */
[C---:B------:R-:W-:Y:S02]  /*8140*/  FMUL.FTZ R6, R0.reuse, R138 ;  /* 0x0000008a00067220 */ /* 0x040fe40000410000 */
[C---:B------:R-:W-:Y:S02]  /*8150*/  FMUL.FTZ R7, R0.reuse, R139 ;  /* 0x0000008b00077220 */ /* 0x040fe40000410000 */
[C---:B------:R-:W-:Y:S02]  /*8160*/  FMUL.FTZ R10, R0.reuse, R142 ;  /* 0x0000008e000a7220 */ /* 0x040fe40000410000 */
[C---:B------:R-:W-:Y:S02]  /*8170*/  FMUL.FTZ R11, R0.reuse, R143 ;  /* 0x0000008f000b7220 */ /* 0x040fe40000410000 */
[C---:B------:R-:W-:Y:S02]  /*8180*/  FMUL.FTZ R18, R0.reuse, R150 ;  /* 0x0000009600127220 */ /* 0x040fe40000410000 */
[C---:B-1----:R-:W-:Y:S01]  /*8190*/  FMUL.FTZ R19, R0.reuse, R151 ;  /* 0x0000009700137220 */ /* 0x042fe20000410000 */
[----:B------:R-:W-:Y:S01]  /*81a0*/  MOV R151, R34 ;  /* 0x0000002200977202 */ /* 0x000fe20000000f00 */
[C---:B------:R-:W-:Y:S02]  /*81b0*/  FMUL.FTZ R26, R0.reuse, R158 ;  /* 0x0000009e001a7220 */ /* 0x040fe40000410000 */
[C---:B------:R-:W-:Y:S02]  /*81c0*/  FMUL.FTZ R27, R0.reuse, R159 ;  /* 0x0000009f001b7220 */ /* 0x040fe40000410000 */
[----:B------:R-:W-:Y:S02]  /*81d0*/  IMAD.MOV.U32 R150, RZ, RZ, R33 ;  /* 0x000000ffff967224 */ /* 0x000fe400078e0021 */
[----:B------:R-:W-:Y:S01]  /*81e0*/  FMUL.FTZ R34, R0, R166 ;  /* 0x000000a600227220 */ /* 0x000fe20000410000 */
[----:B------:R-:W-:Y:S01]  /*81f0*/  F2FP.BF16.PACK_AB R168, R134, R183 ;  /* 0x000000b786a8723e */ /* 0x000fe200000010ff */
[C---:B------:R-:W-:Y:S01]  /*8200*/  FMUL.FTZ R38, R0.reuse, R38 ;  /* 0x0000002600267220 */ /* 0x040fe20000410000 */
[----:B------:R-:W-:Y:S01]  /*8210*/  F2FP.BF16.PACK_AB R169, R33, R182 ;  /* 0x000000b621a9723e */ /* 0x000fe200000010ff */
[C---:B------:R-:W-:Y:S02]  /*8220*/  FMUL.FTZ R33, R3.reuse, R165 ;  /* 0x000000a503217220 */ /* 0x040fe40000410000 */
[C---:B------:R-:W-:Y:S02]  /*8230*/  FMUL.FTZ R39, R0.reuse, R39 ;  /* 0x0000002700277220 */ /* 0x040fe40000410000 */
[C---:B------:R-:W-:Y:S02]  /*8240*/  FMUL.FTZ R42, R0.reuse, R42 ;  /* 0x0000002a002a7220 */ /* 0x040fe40000410000 */
[C---:B------:R-:W-:Y:S05]  /*8250*/  HMMA.16816.F32.BF16 R4, R168.reuse, R12, R4 ;  /* 0x0000000ca804723c */ /* 0x040fea0000041804 */
[C---:B------:R-:W-:Y:S02]  /*8260*/  FMUL.FTZ R43, R0.reuse, R43 ;  /* 0x0000002b002b7220 */ /* 0x040fe40000410000 */
[C---:B------:R-:W-:Y:S01]  /*8270*/  FMUL.FTZ R12, R3.reuse, R144 ;  /* 0x00000090030c7220 */ /* 0x040fe20000410000 */
[C---:B------:R-:W-:Y:S04]  /*8280*/  HMMA.16816.F32.BF16 R8, R168.reuse, R14, R8 ;  /* 0x0000000ea808723c */ /* 0x040fe80000041808 */
[C---:B------:R-:W-:Y:S02]  /*8290*/  FMUL.FTZ R13, R3.reuse, R145 ;  /* 0x00000091030d7220 */ /* 0x040fe40000410000 */
[C---:B------:R-:W-:Y:S02]  /*82a0*/  FMUL.FTZ R46, R0.reuse, R46 ;  /* 0x0000002e002e7220 */ /* 0x040fe40000410000 */
[C---:B------:R-:W-:Y:S04]  /*82b0*/  FMUL.FTZ R14, R0.reuse, R146 ;  /* 0x00000092000e7220 */ /* 0x040fe80000410000 */
[C---:B------:R-:W-:Y:S02]  /*82c0*/  FMUL.FTZ R15, R0.reuse, R147 ;  /* 0x00000093000f7220 */ /* 0x040fe40000410000 */
[----:B------:R-:W-:Y:S01]  /*82d0*/  LDSM.16.MT88.4 R144, [R252+0x800] ;  /* 0x00080000fc90783b */ /* 0x000fe20000004200 */
[C---:B------:R-:W-:Y:S02]  /*82e0*/  FMUL.FTZ R47, R0.reuse, R47 ;  /* 0x0000002f002f7220 */ /* 0x040fe40000410000 */
[C---:B------:R-:W-:Y:S02]  /*82f0*/  FMUL.FTZ R49, R3.reuse, R49 ;  /* 0x0000003103317220 */ /* 0x040fe40000410000 */
[C---:B------:R-:W-:Y:S03]  /*8300*/  HMMA.16816.F32.BF16 R12, R168.reuse, R20, R12 ;  /* 0x00000014a80c723c */ /* 0x040fe6000004180c */
[C---:B------:R-:W-:Y:S02]  /*8310*/  FMUL.FTZ R50, R0.reuse, R50 ;  /* 0x0000003200327220 */ /* 0x040fe40000410000 */
[C---:B------:R-:W-:Y:S02]  /*8320*/  FMUL.FTZ R51, R0.reuse, R51 ;  /* 0x0000003300337220 */ /* 0x040fe40000410000 */
[C---:B------:R-:W-:Y:S01]  /*8330*/  FMUL.FTZ R20, R3.reuse, R152 ;  /* 0x0000009803147220 */ /* 0x040fe20000410000 */
[C---:B------:R-:W-:Y:S04]  /*8340*/  HMMA.16816.F32.BF16 R16, R168.reuse, R22, R16 ;  /* 0x00000016a810723c */ /* 0x040fe80000041810 */
[C---:B------:R-:W-:Y:S01]  /*8350*/  FMUL.FTZ R21, R3.reuse, R153 ;  /* 0x0000009903157220 */ /* 0x040fe20000410000 */
[----:B------:R-:W-:Y:S01]  /*8360*/  MOV R153, R141 ;  /* 0x0000008d00997202 */ /* 0x000fe20000000f00 */
[C---:B------:R-:W-:Y:S02]  /*8370*/  FMUL.FTZ R52, R3.reuse, R52 ;  /* 0x0000003403347220 */ /* 0x040fe40000410000 */
[C---:B------:R-:W-:Y:S01]  /*8380*/  FMUL.FTZ R22, R0.reuse, R154 ;  /* 0x0000009a00167220 */ /* 0x040fe20000410000 */
[----:B------:R-:W-:Y:S03]  /*8390*/  MOV R154, R35 ;  /* 0x00000023009a7202 */ /* 0x000fe60000000f00 */
[C---:B------:R-:W-:Y:S01]  /*83a0*/  FMUL.FTZ R23, R0.reuse, R155 ;  /* 0x0000009b00177220 */ /* 0x040fe20000410000 */
[----:B------:R-:W-:Y:S01]  /*83b0*/  MOV R155, R2 ;  /* 0x00000002009b7202 */ /* 0x000fe20000000f00 */
[----:B------:R-:W-:Y:S02]  /*83c0*/  IMAD.MOV.U32 R152, RZ, RZ, R140 ;  /* 0x000000ffff987224 */ /* 0x000fe400078e008c */
[----:B------:R-:W-:Y:S01]  /*83d0*/  LDSM.16.MT88.4 R140, [R248+0x800] ;  /* 0x00080000f88c783b */ /* 0x000fe20000004200 */
[C---:B------:R-:W-:Y:S02]  /*83e0*/  FMUL.FTZ R35, R0.reuse, R167 ;  /* 0x000000a700237220 */ /* 0x040fe40000410000 */
[C---:B------:R-:W-:Y:S03]  /*83f0*/  HMMA.16816.F32.BF16 R20, R168.reuse, R28, R20 ;  /* 0x0000001ca814723c */ /* 0x040fe60000041814 */
[C---:B------:R-:W-:Y:S02]  /*8400*/  FMUL.FTZ R53, R3.reuse, R53 ;  /* 0x0000003503357220 */ /* 0x040fe40000410000 */
[C---:B------:R-:W-:Y:S02]  /*8410*/  FMUL.FTZ R54, R0.reuse, R54 ;  /* 0x0000003600367220 */ /* 0x040fe40000410000 */
[C---:B------:R-:W-:Y:S01]  /*8420*/  FMUL.FTZ R28, R3.reuse, R160 ;  /* 0x000000a0031c7220 */ /* 0x040fe20000410000 */
[C---:B------:R-:W-:Y:S04]  /*8430*/  HMMA.16816.F32.BF16 R24, R168.reuse, R30, R24 ;  /* 0x0000001ea818723c */ /* 0x040fe80000041818 */
[C---:B------:R-:W-:Y:S02]  /*8440*/  FMUL.FTZ R29, R3.reuse, R161 ;  /* 0x000000a1031d7220 */ /* 0x040fe40000410000 */
[C---:B------:R-:W-:Y:S02]  /*8450*/  FMUL.FTZ R55, R0.reuse, R55 ;  /* 0x0000003700377220 */ /* 0x040fe40000410000 */
[C---:B------:R-:W-:Y:S04]  /*8460*/  FMUL.FTZ R30, R0.reuse, R162 ;  /* 0x000000a2001e7220 */ /* 0x040fe80000410000 */
        /* <DEDUP_REMOVED lines=43> */
[C---:B------:R-:W-:Y:S02]  /*8720*/  FMUL.FTZ R98, R0.reuse, R98 ;  /* 0x0000006200627220 */ /* 0x040fe40000410000 */
[C---:B------:R-:W-:Y:S02]  /*8730*/  FMUL.FTZ R99, R0.reuse, R99 ;  /* 0x0000006300637220 */ /* 0x040fe40000410000 */
[--C-:B------:R-:W-:Y:S02]  /*8740*/  FFMA.FTZ R2, R185, c[0x0][0x2d0], -R180.reuse ;  /* 0x0000b400b9027a23 */ /* 0x100fe400000108b4 */
[C---:B------:R-:W-:Y:S02]  /*8750*/  FMUL.FTZ R100, R3.reuse, R100 ;  /* 0x0000006403647220 */ /* 0x040fe40000410000 */
        /* <DEDUP_REMOVED lines=13> */
[----:B-1----:R-:W-:Y:S02]  /*8830*/  FFMA.FTZ R2, R184, c[0x0][0x2d0], -R180 ;  /* 0x0000b400b8027a23 */ /* 0x002fe400000108b4 */
[C---:B------:R-:W-:Y:S02]  /*8840*/  FMUL.FTZ R113, R3.reuse, R113 ;  /* 0x0000007103717220 */ /* 0x040fe40000410000 */
[----:B------:R1:W1:Y:S01]  /*8850*/  MUFU.EX2 R161, R2 ;  /* 0x0000000200a17308 */ /* 0x0002620000000800 */
        /* <DEDUP_REMOVED lines=10> */
[C---:B------:R-:W-:Y:S02]  /*8900*/  FMUL.FTZ R126, R0.reuse, R126 ;  /* 0x0000007e007e7220 */ /* 0x040fe40000410000 */
[C---:B------:R-:W-:Y:S02]  /*8910*/  FMUL.FTZ R127, R0.reuse, R127 ;  /* 0x0000007f007f7220 */ /* 0x040fe40000410000 */
[----:B-1----:R-:W-:Y:S02]  /*8920*/  FFMA.FTZ R2, R187, c[0x0][0x2d0], -R181 ;  /* 0x0000b400bb027a23 */ /* 0x002fe400000108b5 */
[C---:B------:R-:W-:Y:S02]  /*8930*/  FMUL.FTZ R124, R3.reuse, R124 ;  /* 0x0000007c037c7220 */ /* 0x040fe40000410000 */
[----:B------:R1:W-:Y:S01]  /*8940*/  MUFU.EX2 R160, R2 ;  /* 0x0000000200a07308 */ /* 0x0003e20000000800 */
[C---:B------:R-:W-:Y:S02]  /*8950*/  FMUL.FTZ R125, R3.reuse, R125 ;  /* 0x0000007d037d7220 */ /* 0x040fe40000410000 */
[C---:B---3--:R-:W-:Y:S01]  /*8960*/  FMUL.FTZ R130, R0.reuse, R130 ;  /* 0x0000008200827220 */ /* 0x048fe20000410000 */
[----:B--2---:R-:W2:Y:S01]  /*8970*/  LDSM.16.MT88.4 R136, [R136] ;  /* 0x000000008888783b */ /* 0x004ea20000004200 */
[C---:B----4-:R-:W-:Y:S02]  /*8980*/  FMUL.FTZ R131, R0.reuse, R131 ;  /* 0x0000008300837220 */ /* 0x050fe40000410000 */
[C---:B------:R-:W-:Y:S02]  /*8990*/  FMUL.FTZ R128, R3.reuse, R128 ;  /* 0x0000008003807220 */ /* 0x040fe40000410000 */
[C---:B------:R-:W-:Y:S01]  /*89a0*/  FFMA.FTZ R183, R3.reuse, R157, R183 ;  /* 0x0000009d03b77223 */ /* 0x040fe200000100b7 */
[----:B------:R-:W-:Y:S01]  /*89b0*/  MOV R157, R154 ;  /* 0x0000009a009d7202 */ /* 0x000fe20000000f00 */
[----:B------:R-:W-:Y:S02]  /*89c0*/  FMUL.FTZ R129, R3, R129 ;  /* 0x0000008103817220 */ /* 0x000fe40000410000 */
[----:B------:R-:W-:Y:S02]  /*89d0*/  FFMA.FTZ R182, R0, R156, R182 ;  /* 0x0000009c00b67223 */ /* 0x000fe400000100b6 */
[--C-:B------:R-:W-:Y:S02]  /*89e0*/  FFMA.FTZ R0, R197, c[0x0][0x2d0], -R180.reuse ;  /* 0x0000b400c5007a23 */ /* 0x100fe400000108b4 */
[----:B------:R3:W5:Y:S01]  /*89f0*/  LDL.LU R197, [R1+0x12c] ;  /* 0x00012c0001c57983 */ /* 0x0007620000300800 */
[--C-:B------:R-:W-:Y:S04]  /*8a00*/  FFMA.FTZ R156, R195, c[0x0][0x2d0], -R180.reuse ;  /* 0x0000b400c39c7a23 */ /* 0x100fe800000108b4 */
[----:B------:R-:W-:Y:S01]  /*8a10*/  MUFU.EX2 R165, R156 ;  /* 0x0000009c00a57308 */ /* 0x000fe20000000800 */
[--C-:B-1----:R-:W-:Y:S09]  /*8a20*/  FFMA.FTZ R2, R186, c[0x0][0x2d0], -R181.reuse ;  /* 0x0000b400ba027a23 */ /* 0x102ff200000108b5 */
[----:B------:R1:W4:Y:S01]  /*8a30*/  MUFU.EX2 R162, R2 ;  /* 0x0000000200a27308 */ /* 0x0003220000000800 */
[C---:B--2---:R-:W-:Y:S08]  /*8a40*/  HMMA.16816.F32.BF16 R28, R168.reuse, R136, R28 ;  /* 0x00000088a81c723c */ /* 0x044ff0000004181c */
[C---:B------:R-:W-:Y:S01]  /*8a50*/  HMMA.16816.F32.BF16 R32, R168.reuse, R138, R32 ;  /* 0x0000008aa820723c */ /* 0x040fe20000041820 */
[----:B------:R-:W2:Y:S03]  /*8a60*/  LDSM.16.MT88.4 R136, [R248+0x2000] ;  /* 0x00200000f888783b */ /* 0x000ea60000004200 */
[--C-:B-1----:R-:W-:Y:S04]  /*8a70*/  FFMA.FTZ R2, R188, c[0x0][0x2d0], -R180.reuse ;  /* 0x0000b400bc027a23 */ /* 0x102fe800000108b4 */
[----:B------:R1:W-:Y:S04]  /*8a80*/  MUFU.EX2 R185, R2 ;  /* 0x0000000200b97308 */ /* 0x0003e80000000800 */
[--C-:B-1----:R-:W-:Y:S06]  /*8a90*/  FFMA.FTZ R2, R189, c[0x0][0x2d0], -R180.reuse ;  /* 0x0000b400bd027a23 */ /* 0x102fec00000108b4 */
[----:B------:R1:W1:Y:S01]  /*8aa0*/  MUFU.EX2 R184, R2 ;  /* 0x0000000200b87308 */ /* 0x0002620000000800 */
[C---:B--2---:R-:W-:Y:S08]  /*8ab0*/  HMMA.16816.F32.BF16 R36, R168.reuse, R136, R36 ;  /* 0x00000088a824723c */ /* 0x044ff00000041824 */
[C---:B------:R-:W-:Y:S01]  /*8ac0*/  HMMA.16816.F32.BF16 R40, R168.reuse, R138, R40 ;  /* 0x0000008aa828723c */ /* 0x040fe20000041828 */
[----:B------:R-:W2:Y:S03]  /*8ad0*/  LDSM.16.MT88.4 R136, [R252+0x2000] ;  /* 0x00200000fc88783b */ /* 0x000ea60000004200 */
[--C-:B-1----:R-:W-:Y:S02]  /*8ae0*/  FFMA.FTZ R2, R190, c[0x0][0x2d0], -R181.reuse ;  /* 0x0000b400be027a23 */ /* 0x102fe400000108b5 */
[--C-:B------:R-:W-:Y:S06]  /*8af0*/  FFMA.FTZ R190, R176, c[0x0][0x2d0], -R180.reuse ;  /* 0x0000b400b0be7a23 */ /* 0x100fec00000108b4 */
[----:B------:R-:W-:Y:S01]  /*8b00*/  MUFU.EX2 R190, R190 ;  /* 0x000000be00be7308 */ /* 0x000fe20000000800 */
[C---:B--2---:R-:W-:Y:S08]  /*8b10*/  HMMA.16816.F32.BF16 R44, R168.reuse, R136, R44 ;  /* 0x00000088a82c723c */ /* 0x044ff0000004182c */
        /* <DEDUP_REMOVED lines=30> */
[----:B------:R-:W-:Y:S01]  /*8d00*/  F2FP.BF16.PACK_AB R136, R161, R159 ;  /* 0x0000009fa188723e */ /* 0x000fe200000010ff */
[----:B------:R-:W-:Y:S01]  /*8d10*/  HMMA.16816.F32.BF16 R128, R168, R138, R128 ;  /* 0x0000008aa880723c */ /* 0x000fe20000041880 */
[----:B------:R1:W-:Y:S03]  /*8d20*/  MUFU.EX2 R168, R2 ;  /* 0x0000000200a87308 */ /* 0x0003e60000000800 */
[----:B----4-:R-:W-:Y:S03]  /*8d30*/  F2FP.BF16.PACK_AB R137, R162, R160 ;  /* 0x000000a0a289723e */ /* 0x010fe600000010ff */
[----:B------:R-:W-:Y:S04]  /*8d40*/  F2FP.BF16.PACK_AB R138, R184, R185 ;  /* 0x000000b9b88a723e */ /* 0x000fe800000010ff */
[----:B------:R2:W-:Y:S01]  /*8d50*/  MUFU.EX2 R171, R0 ;  /* 0x0000000000ab7308 */ /* 0x0005e20000000800 */
[----:B-1----:R-:W-:Y:S09]  /*8d60*/  FFMA.FTZ R2, R191, c[0x0][0x2d0], -R181 ;  /* 0x0000b400bf027a23 */ /* 0x002ff200000108b5 */
[----:B------:R-:W1:Y:S01]  /*8d70*/  MUFU.EX2 R187, R2 ;  /* 0x0000000200bb7308 */ /* 0x000e620000000800 */
[--C-:B--2---:R-:W-:Y:S02]  /*8d80*/  FFMA.FTZ R0, R198, c[0x0][0x2d0], -R180.reuse ;  /* 0x0000b400c6007a23 */ /* 0x104fe400000108b4 */
[----:B------:R3:W5:Y:S07]  /*8d90*/  LDL.LU R198, [R1+0x128] ;  /* 0x0001280001c67983 */ /* 0x00076e0000300800 */
[----:B------:R2:W4:Y:S01]  /*8da0*/  MUFU.EX2 R3, R0 ;  /* 0x0000000000037308 */ /* 0x0005220000000800 */
[----:B-1----:R-:W-:Y:S01]  /*8db0*/  F2FP.BF16.PACK_AB R139, R187, R168 ;  /* 0x000000a8bb8b723e */ /* 0x002fe200000010ff */
[----:B------:R-:W-:Y:S02]  /*8dc0*/  FADD.FTZ R2, R134, R183 ;  /* 0x000000b786027221 */ /* 0x000fe40000010000 */
[----:B------:R-:W-:Y:S02]  /*8dd0*/  FFMA.FTZ R134, R194, c[0x0][0x2d0], -R180 ;  /* 0x0000b400c2867a23 */ /* 0x000fe400000108b4 */
[----:B------:R-:W-:Y:S02]  /*8de0*/  FADD.FTZ R2, R148, R2 ;  /* 0x0000000294027221 */ /* 0x000fe40000010000 */
[C---:B------:R-:W-:Y:S02]  /*8df0*/  HMMA.16816.F32.BF16 R4, R136.reuse, R140, R4 ;  /* 0x0000008c8804723c */ /* 0x040fe40000041804 */
[----:B------:R-:W1:Y:S03]  /*8e00*/  MUFU.EX2 R169, R134 ;  /* 0x0000008600a97308 */ /* 0x000e660000000800 */
[----:B--2---:R-:W-:Y:S01]  /*8e10*/  FFMA.FTZ R0, R155, c[0x0][0x2d0], -R181 ;  /* 0x0000b4009b007a23 */ /* 0x004fe200000108b5 */
[----:B----4-:R-:W-:Y:S01]  /*8e20*/  MOV R183, R3 ;  /* 0x0000000300b77202 */ /* 0x010fe20000000f00 */
[----:B------:R-:W-:Y:S01]  /*8e30*/  FADD.FTZ R3, R150, R182 ;  /* 0x000000b696037221 */ /* 0x000fe20000010000 */
[C---:B------:R-:W-:Y:S01]  /*8e40*/  HMMA.16816.F32.BF16 R8, R136.reuse, R142, R8 ;  /* 0x0000008e8808723c */ /* 0x040fe20000041808 */
[----:B------:R-:W2:Y:S03]  /*8e50*/  LDSM.16.MT88.4 R140, [R251+0x800] ;  /* 0x00080000fb8c783b */ /* 0x000ea60000004200 */
[----:B------:R4:W-:Y:S01]  /*8e60*/  MUFU.EX2 R170, R0 ;  /* 0x0000000000aa7308 */ /* 0x0009e20000000800 */
[----:B------:R-:W-:Y:S02]  /*8e70*/  IMAD.MOV.U32 R182, RZ, RZ, R149 ;  /* 0x000000ffffb67224 */ /* 0x000fe400078e0095 */
[----:B------:R-:W-:Y:S01]  /*8e80*/  FADD.FTZ R3, R153, R3 ;  /* 0x0000000399037221 */ /* 0x000fe20000010000 */
[C---:B------:R-:W-:Y:S04]  /*8e90*/  HMMA.16816.F32.BF16 R12, R136.reuse, R144, R12 ;  /* 0x00000090880c723c */ /* 0x040fe8000004180c */
[----:B------:R-:W-:Y:S02]  /*8ea0*/  FADD.FTZ R158, R152, R2 ;  /* 0x00000002989e7221 */ /* 0x000fe40000010000 */
[----:B------:R-:W-:Y:S01]  /*8eb0*/  LDSM.16.MT88.4 R152, [R251+0x1000] ;  /* 0x00100000fb98783b */ /* 0x000fe20000004200 */
[----:B------:R-:W-:Y:S01]  /*8ec0*/  FFMA.FTZ R2, R173, c[0x0][0x2d0], -R181 ;  /* 0x0000b400ad027a23 */ /* 0x000fe200000108b5 */
[C---:B------:R-:W-:Y:S04]  /*8ed0*/  HMMA.16816.F32.BF16 R16, R136.reuse, R146, R16 ;  /* 0x000000928810723c */ /* 0x040fe80000041810 */
[----:B------:R-:W-:Y:S02]  /*8ee0*/  FADD.FTZ R157, R157, R3 ;  /* 0x000000039d9d7221 */ /* 0x000fe40000010000 */
[----:B------:R-:W1:Y:S01]  /*8ef0*/  LDSM.16.MT88.4 R144, [R149+0x800] ;  /* 0x000800009590783b */ /* 0x000e620000004200 */
[----:B------:R-:W-:Y:S02]  /*8f00*/  FADD.FTZ R3, R159, R158 ;  /* 0x0000009e9f037221 */ /* 0x000fe40000010000 */
[----:B----4-:R-:W-:Y:S03]  /*8f10*/  FFMA.FTZ R0, R151, c[0x0][0x2d0], -R181 ;  /* 0x0000b40097007a23 */ /* 0x010fe600000108b5 */
[----:B------:R-:W-:Y:S01]  /*8f20*/  FADD.FTZ R3, R161, R3 ;  /* 0x00000003a1037221 */ /* 0x000fe20000010000 */
[----:B------:R4:W-:Y:S03]  /*8f30*/  MUFU.EX2 R186, R0 ;  /* 0x0000000000ba7308 */ /* 0x0009e60000000800 */
[----:B------:R-:W-:Y:S01]  /*8f40*/  FADD.FTZ R3, R185, R3 ;  /* 0x00000003b9037221 */ /* 0x000fe20000010000 */
[C---:B--2---:R-:W-:Y:S08]  /*8f50*/  HMMA.16816.F32.BF16 R20, R136.reuse, R140, R20 ;  /* 0x0000008c8814723c */ /* 0x044ff00000041814 */
[C---:B------:R-:W-:Y:S01]  /*8f60*/  HMMA.16816.F32.BF16 R24, R136.reuse, R142, R24 ;  /* 0x0000008e8818723c */ /* 0x040fe20000041818 */
[----:B------:R-:W2:Y:S03]  /*8f70*/  LDSM.16.MT88.4 R140, [R248+0x2800] ;  /* 0x00280000f88c783b */ /* 0x000ea60000004200 */
[--C-:B----4-:R-:W-:Y:S05]  /*8f80*/  FFMA.FTZ R0, R199, c[0x0][0x2d0], -R180.reuse ;  /* 0x0000b400c7007a23 */ /* 0x110fea00000108b4 */
[----:B------:R3:W5:Y:S01]  /*8f90*/  LDL.LU R199, [R1+0x124] ;  /* 0x0001240001c77983 */ /* 0x0007620000300800 */
[----:B------:R4:W-:Y:S01]  /*8fa0*/  MUFU.EX2 R166, R0 ;  /* 0x0000000000a67308 */ /* 0x0009e20000000800 */
[C---:B-1----:R-:W-:Y:S08]  /*8fb0*/  HMMA.16816.F32.BF16 R28, R136.reuse, R144, R28 ;  /* 0x00000090881c723c */ /* 0x042ff0000004181c */
[C---:B------:R-:W-:Y:S01]  /*8fc0*/  HMMA.16816.F32.BF16 R32, R136.reuse, R146, R32 ;  /* 0x000000928820723c */ /* 0x040fe20000041820 */
[----:B------:R-:W1:Y:S03]  /*8fd0*/  LDSM.16.MT88.4 R144, [R252+0x2800] ;  /* 0x00280000fc90783b */ /* 0x000e660000004200 */
[--C-:B----4-:R-:W-:Y:S05]  /*8fe0*/  FFMA.FTZ R0, R192, c[0x0][0x2d0], -R180.reuse ;  /* 0x0000b400c0007a23 */ /* 0x110fea00000108b4 */
[----:B------:R3:W5:Y:S03]  /*8ff0*/  LDL.LU R192, [R1+0x120] ;  /* 0x0001200001c07983 */ /* 0x0007660000300800 */
[----:B------:R-:W-:Y:S01]  /*9000*/  FFMA.FTZ R180, R177, c[0x0][0x2d0], -R180 ;  /* 0x0000b400b1b47a23 */ /* 0x000fe200000108b4 */
[----:B------:R4:W-:Y:S01]  /*9010*/  MUFU.EX2 R167, R0 ;  /* 0x0000000000a77308 */ /* 0x0009e20000000800 */
[C---:B--2---:R-:W-:Y:S08]  /*9020*/  HMMA.16816.F32.BF16 R36, R136.reuse, R140, R36 ;  /* 0x0000008c8824723c */ /* 0x044ff00000041824 */
[C---:B------:R-:W-:Y:S01]  /*9030*/  HMMA.16816.F32.BF16 R40, R136.reuse, R142, R40 ;  /* 0x0000008e8828723c */ /* 0x040fe20000041828 */
[----:B------:R-:W2:Y:S01]  /*9040*/  LDSM.16.MT88.4 R140, [R251+0x2800] ;  /* 0x00280000fb8c783b */ /* 0x000ea20000004200 */
[----:B------:R-:W-:Y:S06]  /*9050*/  MUFU.EX2 R188, R180 ;  /* 0x000000b400bc7308 */ /* 0x000fec0000000800 */
[C---:B-1----:R-:W-:Y:S04]  /*9060*/  HMMA.16816.F32.BF16 R44, R136.reuse, R144, R44 ;  /* 0x00000090882c723c */ /* 0x042fe8000004182c */
[--C-:B----4-:R-:W-:Y:S02]  /*9070*/  FFMA.FTZ R0, R193, c[0x0][0x2d0], -R181.reuse ;  /* 0x0000b400c1007a23 */ /* 0x110fe400000108b5 */
[----:B------:R3:W5:Y:S02]  /*9080*/  LDL.LU R193, [R1+0x11c] ;  /* 0x00011c0001c17983 */ /* 0x0007640000300800 */
[----:B------:R1:W-:Y:S01]  /*9090*/  MUFU.EX2 R163, R0 ;  /* 0x0000000000a37308 */ /* 0x0003e20000000800 */
[C---:B------:R-:W-:Y:S01]  /*90a0*/  HMMA.16816.F32.BF16 R48, R136.reuse, R146, R48 ;  /* 0x000000928830723c */ /* 0x040fe20000041830 */
[----:B------:R-:W4:Y:S08]  /*90b0*/  LDSM.16.MT88.4 R144, [R149+0x2800] ;  /* 0x002800009590783b */ /* 0x000f300000004200 */
[----:B------:R3:W5:Y:S04]  /*90c0*/  LDL.LU R194, [R1+0x118] ;  /* 0x0001180001c27983 */ /* 0x0007680000300800 */
[----:B------:R3:W5:Y:S04]  /*90d0*/  LDL.LU R195, [R1+0x114] ;  /* 0x0001140001c37983 */ /* 0x0007680000300800 */
[----:B------:R3:W5:Y:S01]  /*90e0*/  LDL.LU R176, [R1+0x110] ;  /* 0x0001100001b07983 */ /* 0x0007620000300800 */
[C---:B--2---:R-:W-:Y:S03]  /*90f0*/  HMMA.16816.F32.BF16 R52, R136.reuse, R140, R52 ;  /* 0x0000008c8834723c */ /* 0x044fe60000041834 */
[----:B------:R3:W5:Y:S01]  /*9100*/  LDL.LU R177, [R1+0x10c] ;  /* 0x00010c0001b17983 */ /* 0x0007620000300800 */
[--C-:B-1----:R-:W-:Y:S03]  /*9110*/  FFMA.FTZ R0, R178, c[0x0][0x2d0], -R181.reuse ;  /* 0x0000b400b2007a23 */ /* 0x102fe600000108b5 */
[----:B------:R3:W5:Y:S01]  /*9120*/  LDL.LU R178, [R1+0x108] ;  /* 0x0001080001b27983 */ /* 0x0007620000300800 */
[----:B------:R1:W-:Y:S01]  /*9130*/  MUFU.EX2 R164, R0 ;  /* 0x0000000000a47308 */ /* 0x0003e20000000800 */
[C---:B------:R-:W-:Y:S02]  /*9140*/  HMMA.16816.F32.BF16 R56, R136.reuse, R142, R56 ;  /* 0x0000008e8838723c */ /* 0x040fe40000041838 */
[----:B------:R-:W2:Y:S06]  /*9150*/  LDSM.16.MT88.4 R140, [R248+0x4800] ;  /* 0x00480000f88c783b */ /* 0x000eac0000004200 */
[C---:B----4-:R-:W-:Y:S08]  /*9160*/  HMMA.16816.F32.BF16 R60, R136.reuse, R144, R60 ;  /* 0x00000090883c723c */ /* 0x050ff0000004183c */
[C---:B------:R-:W-:Y:S01]  /*9170*/  HMMA.16816.F32.BF16 R64, R136.reuse, R146, R64 ;  /* 0x000000928840723c */ /* 0x040fe20000041840 */
[----:B------:R-:W4:Y:S03]  /*9180*/  LDSM.16.MT88.4 R144, [R252+0x4800] ;  /* 0x00480000fc90783b */ /* 0x000f260000004200 */
[--C-:B-1----:R-:W-:Y:S04]  /*9190*/  FFMA.FTZ R0, R179, c[0x0][0x2d0], -R181.reuse ;  /* 0x0000b400b3007a23 */ /* 0x102fe800000108b5 */
[----:B------:R1:W-:Y:S01]  /*91a0*/  MUFU.EX2 R189, R0 ;  /* 0x0000000000bd7308 */ /* 0x0003e20000000800 */
[----:B------:R3:W5:Y:S01]  /*91b0*/  LDL.LU R179, [R1+0x104] ;  /* 0x0001040001b37983 */ /* 0x0007620000300800 */
[C---:B--2---:R-:W-:Y:S08]  /*91c0*/  HMMA.16816.F32.BF16 R68, R136.reuse, R140, R68 ;  /* 0x0000008c8844723c */ /* 0x044ff00000041844 */
[C---:B------:R-:W-:Y:S01]  /*91d0*/  HMMA.16816.F32.BF16 R72, R136.reuse, R142, R72 ;  /* 0x0000008e8848723c */ /* 0x040fe20000041848 */
[----:B------:R-:W2:Y:S03]  /*91e0*/  LDSM.16.MT88.4 R140, [R251+0x4800] ;  /* 0x00480000fb8c783b */ /* 0x000ea60000004200 */
[--C-:B-1----:R-:W-:Y:S02]  /*91f0*/  FFMA.FTZ R0, R172, c[0x0][0x2d0], -R181.reuse ;  /* 0x0000b400ac007a23 */ /* 0x102fe400000108b5 */
[----:B------:R-:W-:Y:S02]  /*9200*/  FFMA.FTZ R181, R135, c[0x0][0x2d0], -R181 ;  /* 0x0000b40087b57a23 */ /* 0x000fe400000108b5 */
[----:B------:R1:W1:Y:S01]  /*9210*/  MUFU.EX2 R191, R0 ;  /* 0x0000000000bf7308 */ /* 0x0002620000000800 */
[----:B------:R3:W5:Y:S01]  /*9220*/  LDL.LU R172, [R1+0x100] ;  /* 0x0001000001ac7983 */ /* 0x0007620000300800 */
[C---:B----4-:R-:W-:Y:S03]  /*9230*/  HMMA.16816.F32.BF16 R76, R136.reuse, R144, R76 ;  /* 0x00000090884c723c */ /* 0x050fe6000004184c */
[----:B------:R3:W5:Y:S05]  /*9240*/  LDL.LU R173, [R1+0xfc] ;  /* 0x0000fc0001ad7983 */ /* 0x00076a0000300800 */
[----:B------:R-:W-:Y:S01]  /*9250*/  MUFU.EX2 R134, R181 ;  /* 0x000000b500867308 */ /* 0x000fe20000000800 */
[C---:B------:R-:W-:Y:S01]  /*9260*/  HMMA.16816.F32.BF16 R80, R136.reuse, R146, R80 ;  /* 0x000000928850723c */ /* 0x040fe20000041850 */
[----:B------:R-:W4:Y:S08]  /*9270*/  LDSM.16.MT88.4 R144, [R149+0x4800] ;  /* 0x004800009590783b */ /* 0x000f300000004200 */
[----:B------:R3:W3:Y:S03]  /*9280*/  MUFU.EX2 R135, R2 ;  /* 0x0000000200877308 */ /* 0x0006e60000000800 */
[----:B-1----:R-:W-:Y:S02]  /*9290*/  FADD.FTZ R0, R160, R157 ;  /* 0x0000009da0007221 */ /* 0x002fe40000010000 */
[----:B------:R-:W-:Y:S02]  /*92a0*/  LDSM.16.MT88.4 R156, [R252+0x1800] ;  /* 0x00180000fc9c783b */ /* 0x000fe40000004200 */
[----:B------:R-:W-:Y:S01]  /*92b0*/  FADD.FTZ R0, R162, R0 ;  /* 0x00000000a2007221 */ /* 0x000fe20000010000 */
[C---:B--2---:R-:W-:Y:S03]  /*92c0*/  HMMA.16816.F32.BF16 R84, R136.reuse, R140, R84 ;  /* 0x0000008c8854723c */ /* 0x044fe60000041854 */
[----:B------:R-:W-:Y:S05]  /*92d0*/  FADD.FTZ R0, R168, R0 ;  /* 0x00000000a8007221 */ /* 0x000fea0000010000 */
[C---:B------:R-:W-:Y:S01]  /*92e0*/  HMMA.16816.F32.BF16 R88, R136.reuse, R142, R88 ;  /* 0x0000008e8858723c */ /* 0x040fe20000041858 */
[----:B------:R-:W1:Y:S03]  /*92f0*/  LDSM.16.MT88.4 R140, [R248+0x6800] ;  /* 0x00680000f88c783b */ /* 0x000e660000004200 */
[----:B---3--:R-:W-:Y:S01]  /*9300*/  FADD.FTZ R2, R184, R3 ;  /* 0x00000003b8027221 */ /* 0x008fe20000010000 */
[----:B------:R-:W-:Y:S02]  /*9310*/  MOV R3, R169 ;  /* 0x000000a900037202 */ /* 0x000fe40000000f00 */
[----:B------:R-:W-:Y:S01]  /*9320*/  F2FP.BF16.PACK_AB R169, R191, R189 ;  /* 0x000000bdbfa9723e */ /* 0x000fe200000010ff */
[C---:B----4-:R-:W-:Y:S08]  /*9330*/  HMMA.16816.F32.BF16 R92, R136.reuse, R144, R92 ;  /* 0x00000090885c723c */ /* 0x050ff0000004185c */
[C---:B------:R-:W-:Y:S01]  /*9340*/  HMMA.16816.F32.BF16 R96, R136.reuse, R146, R96 ;  /* 0x000000928860723c */ /* 0x040fe20000041860 */
[----:B------:R-:W2:Y:S07]  /*9350*/  LDSM.16.MT88.4 R144, [R252+0x6800] ;  /* 0x00680000fc90783b */ /* 0x000eae0000004200 */
[C---:B-1----:R-:W-:Y:S08]  /*9360*/  HMMA.16816.F32.BF16 R100, R136.reuse, R140, R100 ;  /* 0x0000008c8864723c */ /* 0x042ff00000041864 */
[C---:B------:R-:W-:Y:S01]  /*9370*/  HMMA.16816.F32.BF16 R104, R136.reuse, R142, R104 ;  /* 0x0000008e8868723c */ /* 0x040fe20000041868 */
[----:B------:R-:W1:Y:S07]  /*9380*/  LDSM.16.MT88.4 R140, [R251+0x6800] ;  /* 0x00680000fb8c783b */ /* 0x000e6e0000004200 */
[C---:B--2---:R-:W-:Y:S08]  /*9390*/  HMMA.16816.F32.BF16 R108, R136.reuse, R144, R108 ;  /* 0x00000090886c723c */ /* 0x044ff0000004186c */
[C---:B------:R-:W-:Y:S01]  /*93a0*/  HMMA.16816.F32.BF16 R112, R136.reuse, R146, R112 ;  /* 0x000000928870723c */ /* 0x040fe20000041870 */
[----:B------:R-:W2:Y:S08]  /*93b0*/  LDSM.16.MT88.4 R144, [R149+0x6800] ;  /* 0x006800009590783b */ /* 0x000eb00000004200 */
[----:B------:R-:W3:Y:S01]  /*93c0*/  LDSM.16.MT88.4 R148, [R248+0x1000] ;  /* 0x00100000f894783b */ /* 0x000ee20000004200 */
[C---:B-1----:R-:W-:Y:S08]  /*93d0*/  HMMA.16816.F32.BF16 R116, R136.reuse, R140, R116 ;  /* 0x0000008c8874723c */ /* 0x042ff00000041874 */
[C---:B------:R-:W-:Y:S01]  /*93e0*/  HMMA.16816.F32.BF16 R120, R136.reuse, R142, R120 ;  /* 0x0000008e8878723c */ /* 0x040fe20000041878 */
[----:B------:R-:W1:Y:S07]  /*93f0*/  LDSM.16.MT88.4 R140, [R252+0x1000] ;  /* 0x00100000fc8c783b */ /* 0x000e6e0000004200 */
[C---:B--2---:R-:W-:Y:S08]  /*9400*/  HMMA.16816.F32.BF16 R124, R136.reuse, R144, R124 ;  /* 0x00000090887c723c */ /* 0x044ff0000004187c */
[----:B------:R-:W-:Y:S01]  /*9410*/  HMMA.16816.F32.BF16 R128, R136, R146, R128 ;  /* 0x000000928880723c */ /* 0x000fe20000041880 */
[----:B------:R-:W2:Y:S06]  /*9420*/  LDSM.16.MT88.4 R144, [R182+0x1000] ;  /* 0x00100000b690783b */ /* 0x000eac0000004200 */
[----:B------:R-:W-:Y:S02]  /*9430*/  F2FP.BF16.PACK_AB R136, R183, R171 ;  /* 0x000000abb788723e */ /* 0x000fe400000010ff */
[----:B------:R-:W-:Y:S03]  /*9440*/  F2FP.BF16.PACK_AB R137, R186, R170 ;  /* 0x000000aaba89723e */ /* 0x000fe600000010ff */
[----:B------:R-:W-:Y:S02]  /*9450*/  F2FP.BF16.PACK_AB R138, R167, R166 ;  /* 0x000000a6a78a723e */ /* 0x000fe400000010ff */
[----:B------:R-:W-:Y:S07]  /*9460*/  F2FP.BF16.PACK_AB R139, R164, R163 ;  /* 0x000000a3a48b723e */ /* 0x000fee00000010ff */
[C---:B---3--:R-:W-:Y:S08]  /*9470*/  HMMA.16816.F32.BF16 R4, R136.reuse, R148, R4 ;  /* 0x000000948804723c */ /* 0x048ff00000041804 */
[C---:B------:R-:W-:Y:S01]  /*9480*/  HMMA.16816.F32.BF16 R8, R136.reuse, R150, R8 ;  /* 0x000000968808723c */ /* 0x040fe20000041808 */
[----:B------:R-:W-:Y:S07]  /*9490*/  LDSM.16.MT88.4 R148, [R252+0x3000] ;  /* 0x00300000fc94783b */ /* 0x000fee0000004200 */
[C---:B-1----:R-:W-:Y:S08]  /*94a0*/  HMMA.16816.F32.BF16 R12, R136.reuse, R140, R12 ;  /* 0x0000008c880c723c */ /* 0x042ff0000004180c */
[C---:B------:R-:W-:Y:S01]  /*94b0*/  HMMA.16816.F32.BF16 R16, R136.reuse, R142, R16 ;  /* 0x0000008e8810723c */ /* 0x040fe20000041810 */
[----:B------:R-:W1:Y:S07]  /*94c0*/  LDSM.16.MT88.4 R140, [R248+0x3000] ;  /* 0x00300000f88c783b */ /* 0x000e6e0000004200 */
[C---:B------:R-:W-:Y:S08]  /*94d0*/  HMMA.16816.F32.BF16 R20, R136.reuse, R152, R20 ;  /* 0x000000988814723c */ /* 0x040ff00000041814 */
[C---:B------:R-:W-:Y:S01]  /*94e0*/  HMMA.16816.F32.BF16 R24, R136.reuse, R154, R24 ;  /* 0x0000009a8818723c */ /* 0x040fe20000041818 */
[----:B------:R-:W3:Y:S07]  /*94f0*/  LDSM.16.MT88.4 R152, [R251+0x3000] ;  /* 0x00300000fb98783b */ /* 0x000eee0000004200 */
[C---:B--2---:R-:W-:Y:S08]  /*9500*/  HMMA.16816.F32.BF16 R28, R136.reuse, R144, R28 ;  /* 0x00000090881c723c */ /* 0x044ff0000004181c */
[C---:B------:R-:W-:Y:S01]  /*9510*/  HMMA.16816.F32.BF16 R32, R136.reuse, R146, R32 ;  /* 0x000000928820723c */ /* 0x040fe20000041820 */
[----:B------:R-:W-:Y:S07]  /*9520*/  LDSM.16.MT88.4 R144, [R248+0x5000] ;  /* 0x00500000f890783b */ /* 0x000fee0000004200 */
[C---:B-1----:R-:W-:Y:S08]  /*9530*/  HMMA.16816.F32.BF16 R36, R136.reuse, R140, R36 ;  /* 0x0000008c8824723c */ /* 0x042ff00000041824 */
[C---:B------:R-:W-:Y:S01]  /*9540*/  HMMA.16816.F32.BF16 R40, R136.reuse, R142, R40 ;  /* 0x0000008e8828723c */ /* 0x040fe20000041828 */
[----:B------:R-:W1:Y:S07]  /*9550*/  LDSM.16.MT88.4 R140, [R182+0x3000] ;  /* 0x00300000b68c783b */ /* 0x000e6e0000004200 */
[C---:B------:R-:W-:Y:S08]  /*9560*/  HMMA.16816.F32.BF16 R44, R136.reuse, R148, R44 ;  /* 0x00000094882c723c */ /* 0x040ff0000004182c */
[C---:B------:R-:W-:Y:S01]  /*9570*/  HMMA.16816.F32.BF16 R48, R136.reuse, R150, R48 ;  /* 0x000000968830723c */ /* 0x040fe20000041830 */
[----:B------:R-:W2:Y:S07]  /*9580*/  LDSM.16.MT88.4 R148, [R252+0x5000] ;  /* 0x00500000fc94783b */ /* 0x000eae0000004200 */
        /* <DEDUP_REMOVED lines=18> */
[C---:B---3--:R-:W-:Y:S07]  /*96b0*/  HMMA.16816.F32.BF16 R100, R136.reuse, R144, R100 ;  /* 0x000000908864723c */ /* 0x048fee0000041864 */
[----:B------:R-:W-:Y:S01]  /*96c0*/  MOV R145, R183 ;  /* 0x000000b700917202 */ /* 0x000fe20000000f00 */
[C---:B------:R-:W-:Y:S04]  /*96d0*/  HMMA.16816.F32.BF16 R104, R136.reuse, R146, R104 ;  /* 0x000000928868723c */ /* 0x040fe80000041868 */
[----:B------:R-:W-:Y:S03]  /*96e0*/  MOV R144, R186 ;  /* 0x000000ba00907202 */ /* 0x000fe60000000f00 */
[----:B------:R-:W-:Y:S01]  /*96f0*/  MOV R146, R163 ;  /* 0x000000a300927202 */ /* 0x000fe20000000f00 */
[C---:B-1----:R-:W-:Y:S01]  /*9700*/  HMMA.16816.F32.BF16 R108, R136.reuse, R140, R108 ;  /* 0x0000008c886c723c */ /* 0x042fe2000004186c */
[----:B------:R-:W-:Y:S03]  /*9710*/  LDSM.16.MT88.4 R160, [R251+0x1800] ;  /* 0x00180000fba0783b */ /* 0x000fe60000004200 */
[----:B------:R-:W-:Y:S04]  /*9720*/  MOV R147, R166 ;  /* 0x000000a600937202 */ /* 0x000fe80000000f00 */
[C---:B------:R-:W-:Y:S01]  /*9730*/  HMMA.16816.F32.BF16 R112, R136.reuse, R142, R112 ;  /* 0x0000008e8870723c */ /* 0x040fe20000041870 */
[----:B------:R-:W1:Y:S07]  /*9740*/  LDSM.16.MT88.4 R140, [R248+0x1800] ;  /* 0x00180000f88c783b */ /* 0x000e6e0000004200 */
[C---:B------:R-:W-:Y:S07]  /*9750*/  HMMA.16816.F32.BF16 R116, R136.reuse, R148, R116 ;  /* 0x000000948874723c */ /* 0x040fee0000041874 */
[----:B------:R-:W-:Y:S01]  /*9760*/  MOV R149, R182 ;  /* 0x000000b600957202 */ /* 0x000fe20000000f00 */
[C---:B------:R-:W-:Y:S01]  /*9770*/  HMMA.16816.F32.BF16 R120, R136.reuse, R150, R120 ;  /* 0x000000968878723c */ /* 0x040fe20000041878 */
[----:B------:R-:W-:Y:S03]  /*9780*/  LDSM.16.MT88.4 R180, [R248+0x3800] ;  /* 0x00380000f8b4783b */ /* 0x000fe60000004200 */
[----:B------:R-:W-:Y:S03]  /*9790*/  IMAD.MOV.U32 R148, RZ, RZ, R167 ;  /* 0x000000ffff947224 */ /* 0x000fe600078e00a7 */
[----:B------:R-:W-:Y:S01]  /*97a0*/  MOV R150, R165 ;  /* 0x000000a500967202 */ /* 0x000fe20000000f00 */
[C---:B--2---:R-:W-:Y:S04]  /*97b0*/  HMMA.16816.F32.BF16 R124, R136.reuse, R152, R124 ;  /* 0x00000098887c723c */ /* 0x044fe8000004187c */
[----:B------:R-:W-:Y:S01]  /*97c0*/  IMAD.MOV.U32 R151, RZ, RZ, R164 ;  /* 0x000000ffff977224 */ /* 0x000fe200078e00a4 */
[----:B------:R-:W-:Y:S01]  /*97d0*/  F2FP.BF16.PACK_AB R168, R150, R3 ;  /* 0x0000000396a8723e */ /* 0x000fe200000010ff */
[----:B------:R2:W3:Y:S01]  /*97e0*/  LDSM.16.MT88.4 R164, [R149+0x1800] ;  /* 0x0018000095a4783b */ /* 0x0004e20000004200 */
[----:B------:R-:W-:Y:S01]  /*97f0*/  MOV R152, R171 ;  /* 0x000000ab00987202 */ /* 0x000fe20000000f00 */
[----:B------:R-:W-:Y:S04]  /*9800*/  HMMA.16816.F32.BF16 R128, R136, R154, R128 ;  /* 0x0000009a8880723c */ /* 0x000fe80000041880 */
[----:B------:R-:W-:Y:S02]  /*9810*/  MOV R153, R170 ;  /* 0x000000aa00997202 */ /* 0x000fe40000000f00 */
[----:B------:R-:W-:Y:S01]  /*9820*/  F2FP.BF16.PACK_AB R170, R188, R190 ;  /* 0x000000bebcaa723e */ /* 0x000fe200000010ff */
[----:B------:R-:W-:Y:S01]  /*9830*/  IMAD.MOV.U32 R155, RZ, RZ, R187 ;  /* 0x000000ffff9b7224 */ /* 0x000fe200078e00bb */
[----:B------:R-:W-:Y:S01]  /*9840*/  F2FP.BF16.PACK_AB R171, R134, R135 ;  /* 0x0000008786ab723e */ /* 0x000fe200000010ff */
[----:B------:R-:W4:Y:S06]  /*9850*/  LDSM.16.MT88.4 R184, [R252+0x3800] ;  /* 0x00380000fcb8783b */ /* 0x000f2c0000004200 */
[C---:B-1----:R-:W-:Y:S07]  /*9860*/  HMMA.16816.F32.BF16 R136, R168.reuse, R140, R4 ;  /* 0x0000008ca888723c */ /* 0x042fee0000041804 */
[----:B------:R-:W-:Y:S01]  /*9870*/  MOV R5, R150 ;  /* 0x0000009600057202 */ /* 0x000fe20000000f00 */
[C---:B------:R-:W-:Y:S04]  /*9880*/  HMMA.16816.F32.BF16 R140, R168.reuse, R142, R8 ;  /* 0x0000008ea88c723c */ /* 0x040fe80000041808 */
[----:B------:R-:W-:Y:S01]  /*9890*/  MOV R6, R151 ;  /* 0x0000009700067202 */ /* 0x000fe20000000f00 */
[----:B------:R-:W-:Y:S01]  /*98a0*/  IMAD.MOV.U32 R7, RZ, RZ, R148 ;  /* 0x000000ffff077224 */ /* 0x000fe200078e0094 */
[----:B------:R-:W-:Y:S01]  /*98b0*/  MOV R4, R155 ;  /* 0x0000009b00047202 */ /* 0x000fe20000000f00 */
[----:B------:R-:W-:Y:S01]  /*98c0*/  IMAD.MOV.U32 R11, RZ, RZ, R145 ;  /* 0x000000ffff0b7224 */ /* 0x000fe200078e0091 */
[----:B------:R-:W-:Y:S04]  /*98d0*/  MOV R8, R146 ;  /* 0x0000009200087202 */ /* 0x000fe80000000f00 */
[----:B------:R-:W-:Y:S02]  /*98e0*/  MOV R9, R147 ;  /* 0x0000009300097202 */ /* 0x000fe40000000f00 */
[----:B------:R-:W-:Y:S02]  /*98f0*/  MOV R10, R144 ;  /* 0x00000090000a7202 */ /* 0x000fe40000000f00 */
[C---:B------:R-:W-:Y:S07]  /*9900*/  HMMA.16816.F32.BF16 R144, R168.reuse, R156, R12 ;  /* 0x0000009ca890723c */ /* 0x040fee000004180c */
[----:B------:R-:W-:Y:S02]  /*9910*/  MOV R15, R149 ;  /* 0x00000095000f7202 */ /* 0x000fe40000000f00 */
[C---:B--2---:R-:W-:Y:S07]  /*9920*/  HMMA.16816.F32.BF16 R148, R168.reuse, R158, R16 ;  /* 0x0000009ea894723c */ /* 0x044fee0000041810 */
[----:B------:R-:W-:Y:S02]  /*9930*/  MOV R18, R152 ;  /* 0x0000009800127202 */ /* 0x000fe40000000f00 */
[----:B------:R-:W-:Y:S02]  /*9940*/  MOV R19, R153 ;  /* 0x0000009900137202 */ /* 0x000fe40000000f00 */
[C---:B------:R-:W-:Y:S07]  /*9950*/  HMMA.16816.F32.BF16 R152, R168.reuse, R160, R20 ;  /* 0x000000a0a898723c */ /* 0x040fee0000041814 */
[----:B------:R-:W-:Y:S01]  /*9960*/  MOV R23, R4 ;  /* 0x0000000400177202 */ /* 0x000fe20000000f00 */
[C---:B------:R-:W-:Y:S01]  /*9970*/  HMMA.16816.F32.BF16 R156, R168.reuse, R162, R24 ;  /* 0x000000a2a89c723c */ /* 0x040fe20000041818 */
[----:B------:R-:W-:Y:S03]  /*9980*/  LDSM.16.MT88.4 R24, [R251+0x7800] ;  /* 0x00780000fb18783b */ /* 0x000fe60000004200 */
[----:B------:R-:W-:Y:S04]  /*9990*/  IMAD.MOV.U32 R22, RZ, RZ, R15 ;  /* 0x000000ffff167224 */ /* 0x000fe800078e000f */
[C---:B---3--:R-:W-:Y:S01]  /*99a0*/  HMMA.16816.F32.BF16 R160, R168.reuse, R164, R28 ;  /* 0x000000a4a8a0723c */ /* 0x048fe2000004181c */
[----:B------:R-:W2:Y:S04]  /*99b0*/  LDL R31, [R1+0x84] ;  /* 0x00008400011f7983 */ /* 0x000ea80000100800 */
[----:B------:R-:W-:Y:S02]  /*99c0*/  LDSM.16.MT88.4 R12, [R248+0x5800] ;  /* 0x00580000f80c783b */ /* 0x000fe40000004200 */
[----:B------:R-:W-:Y:S01]  /*99d0*/  IMAD.MOV.U32 R28, RZ, RZ, R7 ;  /* 0x000000ffff1c7224 */ /* 0x000fe200078e0007 */
[C---:B------:R-:W-:Y:S04]  /*99e0*/  HMMA.16816.F32.BF16 R164, R168.reuse, R166, R32 ;  /* 0x000000a6a8a4723c */ /* 0x040fe80000041820 */
[----:B------:R-:W-:Y:S02]  /*99f0*/  MOV R29, R6 ;  /* 0x00000006001d7202 */ /* 0x000fe40000000f00 */
[----:B------:R-:W-:Y:S01]  /*9a00*/  MOV R30, R5 ;  /* 0x00000005001e7202 */ /* 0x000fe20000000f00 */
[----:B------:R-:W-:Y:S01]  /*9a10*/  IMAD.MOV.U32 R32, RZ, RZ, R11 ;  /* 0x000000ffff207224 */ /* 0x000fe200078e000b */
[C---:B------:R-:W-:Y:S01]  /*9a20*/  HMMA.16816.F32.BF16 R36, R168.reuse, R180, R36 ;  /* 0x000000b4a824723c */ /* 0x040fe20000041824 */
[----:B------:R-:W1:Y:S03]  /*9a30*/  LDSM.16.MT88.4 R4, [R251+0x3800] ;  /* 0x00380000fb04783b */ /* 0x000e660000004200 */
[----:B------:R-:W-:Y:S02]  /*9a40*/  MOV R34, R9 ;  /* 0x0000000900227202 */ /* 0x000fe40000000f00 */
[----:B------:R-:W-:Y:S02]  /*9a50*/  MOV R33, R10 ;  /* 0x0000000a00217202 */ /* 0x000fe40000000f00 */
[C---:B------:R-:W-:Y:S04]  /*9a60*/  HMMA.16816.F32.BF16 R40, R168.reuse, R182, R40 ;  /* 0x000000b6a828723c */ /* 0x040fe80000041828 */
[----:B------:R-:W-:Y:S02]  /*9a70*/  MOV R180, R18 ;  /* 0x0000001200b47202 */ /* 0x000fe40000000f00 */
[----:B------:R-:W-:Y:S01]  /*9a80*/  MOV R181, R19 ;  /* 0x0000001300b57202 */ /* 0x000fe20000000f00 */
[----:B------:R-:W-:Y:S01]  /*9a90*/  IMAD.MOV.U32 R183, RZ, RZ, R23 ;  /* 0x000000ffffb77224 */ /* 0x000fe200078e0017 */
[C---:B----4-:R-:W-:Y:S01]  /*9aa0*/  HMMA.16816.F32.BF16 R44, R168.reuse, R184, R44 ;  /* 0x000000b8a82c723c */ /* 0x050fe2000004182c */
[----:B------:R-:W-:Y:S03]  /*9ab0*/  LDSM.16.MT88.4 R16, [R252+0x5800] ;  /* 0x00580000fc10783b */ /* 0x000fe60000004200 */
[----:B------:R-:W-:Y:S01]  /*9ac0*/  FADD.FTZ R2, R180, R2 ;  /* 0x00000002b4027221 */ /* 0x000fe20000010000 */
[----:B------:R-:W-:Y:S01]  /*9ad0*/  MOV R35, R8 ;  /* 0x0000000800237202 */ /* 0x000fe20000000f00 */
[----:B------:R-:W-:Y:S01]  /*9ae0*/  FADD.FTZ R0, R183, R0 ;  /* 0x00000000b7007221 */ /* 0x000fe20000010000 */
[----:B------:R-:W-:Y:S01]  /*9af0*/  MOV R182, R22 ;  /* 0x0000001600b67202 */ /* 0x000fe20000000f00 */
[C---:B------:R-:W-:Y:S01]  /*9b00*/  HMMA.16816.F32.BF16 R48, R168.reuse, R186, R48 ;  /* 0x000000baa830723c */ /* 0x040fe20000041830 */
[----:B------:R-:W3:Y:S03]  /*9b10*/  LDSM.16.MT88.4 R8, [R22+0x3800] ;  /* 0x003800001608783b */ /* 0x000ee60000004200 */
[----:B------:R-:W-:Y:S02]  /*9b20*/  FADD.FTZ R2, R32, R2 ;  /* 0x0000000220027221 */ /* 0x000fe40000010000 */
[----:B------:R-:W-:Y:S02]  /*9b30*/  FADD.FTZ R0, R181, R0 ;  /* 0x00000000b5007221 */ /* 0x000fe40000010000 */
[----:B------:R-:W-:Y:S01]  /*9b40*/  FADD.FTZ R2, R34, R2 ;  /* 0x0000000222027221 */ /* 0x000fe20000010000 */
[----:B------:R-:W4:Y:S03]  /*9b50*/  LDSM.16.MT88.4 R20, [R251+0x5800] ;  /* 0x00580000fb14783b */ /* 0x000f260000004200 */
[----:B------:R-:W-:Y:S02]  /*9b60*/  FADD.FTZ R0, R33, R0 ;  /* 0x0000000021007221 */ /* 0x000fe40000010000 */
[----:B------:R-:W-:Y:S02]  /*9b70*/  FADD.FTZ R2, R28, R2 ;  /* 0x000000021c027221 */ /* 0x000fe40000010000 */
[----:B------:R-:W-:Y:S01]  /*9b80*/  FADD.FTZ R0, R35, R0 ;  /* 0x0000000023007221 */ /* 0x000fe20000010000 */
[C---:B-1----:R-:W-:Y:S03]  /*9b90*/  HMMA.16816.F32.BF16 R52, R168.reuse, R4, R52 ;  /* 0x00000004a834723c */ /* 0x042fe60000041834 */
[----:B------:R-:W-:Y:S02]  /*9ba0*/  FADD.FTZ R2, R3, R2 ;  /* 0x0000000203027221 */ /* 0x000fe40000010000 */
[----:B------:R-:W-:Y:S03]  /*9bb0*/  FADD.FTZ R0, R29, R0 ;  /* 0x000000001d007221 */ /* 0x000fe60000010000 */
[C---:B------:R-:W-:Y:S01]  /*9bc0*/  HMMA.16816.F32.BF16 R56, R168.reuse, R6, R56 ;  /* 0x00000006a838723c */ /* 0x040fe20000041838 */
[----:B------:R-:W1:Y:S03]  /*9bd0*/  LDSM.16.MT88.4 R4, [R182+0x5800] ;  /* 0x00580000b604783b */ /* 0x000e660000004200 */
[----:B------:R-:W-:Y:S02]  /*9be0*/  FADD.FTZ R3, R189, R0 ;  /* 0x00000000bd037221 */ /* 0x000fe40000010000 */
[----:B------:R-:W-:Y:S02]  /*9bf0*/  FADD.FTZ R0, R30, R2 ;  /* 0x000000021e007221 */ /* 0x000fe40000010000 */
[----:B------:R-:W-:Y:S04]  /*9c00*/  FADD.FTZ R3, R191, R3 ;  /* 0x00000003bf037221 */ /* 0x000fe80000010000 */
[----:B------:R-:W-:Y:S02]  /*9c10*/  FADD.FTZ R2, R190, R0 ;  /* 0x00000000be027221 */ /* 0x000fe40000010000 */
[----:B------:R-:W-:Y:S01]  /*9c20*/  FADD.FTZ R0, R135, R3 ;  /* 0x0000000387007221 */ /* 0x000fe20000010000 */
[----:B------:R-:W-:Y:S01]  /*9c30*/  MOV R3, R133 ;  /* 0x0000008500037202 */ /* 0x000fe20000000f00 */
[C---:B---3--:R-:W-:Y:S03]  /*9c40*/  HMMA.16816.F32.BF16 R60, R168.reuse, R8, R60 ;  /* 0x00000008a83c723c */ /* 0x048fe6000004183c */
[----:B------:R-:W-:Y:S02]  /*9c50*/  FADD.FTZ R2, R188, R2 ;  /* 0x00000002bc027221 */ /* 0x000fe40000010000 */
[----:B------:R-:W-:Y:S01]  /*9c60*/  FADD.FTZ R0, R134, R0 ;  /* 0x0000000086007221 */ /* 0x000fe20000010000 */
[----:B------:R-:W-:Y:S02]  /*9c70*/  MOV R134, R132 ;  /* 0x0000008400867202 */ /* 0x000fe40000000f00 */
[C---:B------:R-:W-:Y:S01]  /*9c80*/  HMMA.16816.F32.BF16 R64, R168.reuse, R10, R64 ;  /* 0x0000000aa840723c */ /* 0x040fe20000041840 */
[----:B------:R-:W3:Y:S07]  /*9c90*/  LDSM.16.MT88.4 R8, [R248+0x7800] ;  /* 0x00780000f808783b */ /* 0x000eee0000004200 */
[C---:B------:R-:W-:Y:S08]  /*9ca0*/  HMMA.16816.F32.BF16 R68, R168.reuse, R12, R68 ;  /* 0x0000000ca844723c */ /* 0x040ff00000041844 */
[C---:B------:R-:W-:Y:S01]  /*9cb0*/  HMMA.16816.F32.BF16 R72, R168.reuse, R14, R72 ;  /* 0x0000000ea848723c */ /* 0x040fe20000041848 */
[----:B------:R-:W3:Y:S07]  /*9cc0*/  LDSM.16.MT88.4 R12, [R252+0x7800] ;  /* 0x00780000fc0c783b */ /* 0x000eee0000004200 */
[C---:B------:R-:W-:Y:S08]  /*9cd0*/  HMMA.16816.F32.BF16 R76, R168.reuse, R16, R76 ;  /* 0x00000010a84c723c */ /* 0x040ff0000004184c */
[C---:B------:R-:W-:Y:S01]  /*9ce0*/  HMMA.16816.F32.BF16 R80, R168.reuse, R18, R80 ;  /* 0x00000012a850723c */ /* 0x040fe20000041850 */
[----:B------:R-:W3:Y:S07]  /*9cf0*/  LDSM.16.MT88.4 R16, [R182+0x7800] ;  /* 0x00780000b610783b */ /* 0x000eee0000004200 */
[C---:B----4-:R-:W-:Y:S08]  /*9d00*/  HMMA.16816.F32.BF16 R84, R168.reuse, R20, R84 ;  /* 0x00000014a854723c */ /* 0x050ff00000041854 */
[C---:B------:R-:W-:Y:S08]  /*9d10*/  HMMA.16816.F32.BF16 R88, R168.reuse, R22, R88 ;  /* 0x00000016a858723c */ /* 0x040ff00000041858 */
[C---:B-1----:R-:W-:Y:S08]  /*9d20*/  HMMA.16816.F32.BF16 R92, R168.reuse, R4, R92 ;  /* 0x00000004a85c723c */ /* 0x042ff0000004185c */
        /* <DEDUP_REMOVED lines=8> */
[----:B------:R-:W-:Y:S03]  /*9db0*/  HMMA.16816.F32.BF16 R128, R168, R18, R128 ;  /* 0x00000012a880723c */ /* 0x000fe60000041880 */
[----:B--2---:R-:W-:Y:S02]  /*9dc0*/  ISETP.GT.AND P0, PT, R174, R31, PT ;  /* 0x0000001fae00720c */ /* 0x004fe40003f04270 */
[----:B------:R1:W5:Y:S04]  /*9dd0*/  LDL.LU R174, [R1+0xf8] ;  /* 0x0000f80001ae7983 */ /* 0x0003680000300800 */
[----:B------:R-:W-:Y:S04]  /*9de0*/  STL [R1+0x7c], R2 ;  /* 0x00007c0201007387 */ /* 0x000fe80000100800 */
[----:B------:R-:W-:Y:S04]  /*9df0*/  STL [R1+0x5c], R175 ;  /* 0x00005caf01007387 */ /* 0x000fe80000100800 */
[----:B------:R2:W-:Y:S02]  /*9e00*/  STL [R1+0x80], R0 ;  /* 0x0000800001007387 */ /* 0x0005e40000100800 */
[----:B--2---:R-:W-:Y:S02]  /*9e10*/  MOV R0, R175 ;  /* 0x000000af00007202 */ /* 0x004fe40000000f00 */
[----:B------:R1:W5:Y:S04]  /*9e20*/  LDL.LU R175, [R1+0xf4] ;  /* 0x0000f40001af7983 */ /* 0x0003680000300800 */
[----:B------:R1:W-:Y:S01]  /*9e30*/  STL [R1+0x60], R0 ;  /* 0x0000600001007387 */ /* 0x0003e20000100800 */
[----:B------:R-:W-:-:S05]  /*9e40*/  @P0 BRA `(.L_x_477) ;  /* 0xffffbc9000000947 */ /* 0x000fca000383ffff */
.L_x_476:
[----:B-1----:R-:W2:Y:S02]  /*9e50*/  LDL R0, [R1+0x5c] ;  /* 0x00005c0001007983 */ /* 0x002ea40000100800 */
[----:B--2---:R-:W-:-:S13]  /*9e60*/  ISETP.GE.AND P0, PT, R0, RZ, PT ;  /* 0x000000ff0000720c */ /* 0x004fda0003f06270 */
[----:B------:R-:W-:Y:S05]  /*9e70*/  @!P0 BRA `(.L_x_478) ;  /* 0x00003db000008947 */ /* 0x000fea0003800000 */
[----:B------:R-:W-:Y:S02]  /*9e80*/  MOV R135, R132 ;  /* 0x0000008400877202 */ /* 0x000fe40000000f00 */
[----:B------:R-:W-:Y:S02]  /*9e90*/  MOV R134, R133 ;  /* 0x0000008500867202 */ /* 0x000fe40000000f00 */
.L_x_479:
[----:B------:R-:W2:Y:S01]  /*9ea0*/  LDL R133, [R1+0x8] ;  /* 0x0000080001857983 */ /* 0x000ea20000100800 */
[----:B------:R-:W-:Y:S04]  /*9eb0*/  DEPBAR.LE SB0, 0x0 ;  /* 0x000080000000791a */ /* 0x000fe80000000000 */
[----:B------:R-:W3:Y:S01]  /*9ec0*/  LDL.64 R30, [R1+0x70] ;  /* 0x00007000011e7983 */ /* 0x000ee20000100a00 */
[----:B------:R-:W-:Y:S05]  /*9ed0*/  WARPSYNC 0xffffffff ;  /* 0xffffffff00007948 */ /* 0x000fea0003800000 */
[----:B------:R-:W4:Y:S04]  /*9ee0*/  LDL R29, [R1+0x44] ;  /* 0x00004400011d7983 */ /* 0x000f280000100800 */
[----:B------:R-:W4:Y:S04]  /*9ef0*/  LDL R23, [R1+0x78] ;  /* 0x0000780001177983 */ /* 0x000f280000100800 */
[----:B------:R-:W4:Y:S04]  /*9f00*/  LDL R28, [R1+0x40] ;  /* 0x00004000011c7983 */ /* 0x000f280000100800 */
[----:B------:R-:W4:Y:S04]  /*9f10*/  LDL R14, [R1+0x3c] ;  /* 0x00003c00010e7983 */ /* 0x000f280000100800 */
[----:B------:R-:W4:Y:S04]  /*9f20*/  LDL.LU R132, [R1+0x5c] ;  /* 0x00005c0001847983 */ /* 0x000f280000300800 */
[----:B------:R1:W-:Y:S04]  /*9f30*/  STL [R1+0x11c], R131 ;  /* 0x00011c8301007387 */ /* 0x0003e80000100800 */
[----:B------:R-:W-:Y:S08]  /*9f40*/  BAR.SYNC.DEFER_BLOCKING 0x0 ;  /* 0x0000000000007b1d */ /* 0x000ff00000010000 */
[----:B------:R-:W2:Y:S08]  /*9f50*/  LDSM.16.M88.4 R8, [R249] ;  /* 0x00000000f908783b */ /* 0x000eb00000000200 */
[----:B-1----:R-:W4:Y:S04]  /*9f60*/  LDL R131, [R1+0x58] ;  /* 0x0000580001837983 */ /* 0x002f280000100800 */
[----:B------:R-:W1:Y:S08]  /*9f70*/  LDSM.16.M88.4 R16, [R249+0x800] ;  /* 0x00080000f910783b */ /* 0x000e700000000200 */
[----:B------:R-:W1:Y:S08]  /*9f80*/  LDSM.16.M88.4 R24, [R249+0x1000] ;  /* 0x00100000f918783b */ /* 0x000e700000000200 */
[----:B------:R-:W1:Y:S08]  /*9f90*/  LDSM.16.M88.4 R32, [R249+0x1800] ;  /* 0x00180000f920783b */ /* 0x000e700000000200 */
[----:B--2---:R2:W1:Y:S01]  /*9fa0*/  LDSM.16.M88.4 R168, [R133] ;  /* 0x0000000085a8783b */ /* 0x0044620000000200 */
[----:B---3--:R-:W-:Y:S07]  /*9fb0*/  IADD3 R15, P0, R30, 0x40, RZ ;  /* 0x000000401e0f7810 */ /* 0x008fee0007f1e0ff */
[----:B----4-:R3:W4:Y:S01]  /*9fc0*/  LDSM.16.M88.4 R180, [R29] ;  /* 0x000000001db4783b */ /* 0x0107220000000200 */
[----:B------:R-:W-:Y:S07]  /*9fd0*/  IADD3.X R21, RZ, R23, RZ, P0, !PT ;  /* 0x00000017ff157210 */ /* 0x000fee00007fe4ff */
[----:B------:R1:W1:Y:S08]  /*9fe0*/  LDSM.16.M88.4 R184, [R28] ;  /* 0x000000001cb8783b */ /* 0x0002700000000200 */
[----:B--2---:R-:W4:Y:S01]  /*9ff0*/  LDL R133, [R1] ;  /* 0x0000000001857983 */ /* 0x004f220000100800 */
[----:B------:R-:W-:Y:S01]  /*a000*/  SHF.R.S32.HI R0, RZ, 0x1f, R132 ;  /* 0x0000001fff007819 */ /* 0x000fe20000011484 */
[----:B------:R-:W-:Y:S02]  /*a010*/  IMAD.WIDE.U32 R6, R132, c[0x0][0x208], RZ ;  /* 0x0000820084067a25 */ /* 0x000fe400078e00ff */
[----:B------:R1:W1:Y:S02]  /*a020*/  LDSM.16.M88.4 R188, [R14] ;  /* 0x000000000ebc783b */ /* 0x0002640000000200 */
[----:B------:R-:W-:Y:S01]  /*a030*/  IMAD R0, R0, c[0x0][0x208], RZ ;  /* 0x0000820000007a24 */ /* 0x000fe200078e02ff */
[----:B------:R-:W-:Y:S03]  /*a040*/  SHF.L.U32 R4, R6, 0x6, RZ ;  /* 0x0000000606047819 */ /* 0x000fe600000006ff */
[----:B------:R-:W-:Y:S01]  /*a050*/  IMAD R0, R132, c[0x0][0x20c], R0 ;  /* 0x0000830084007a24 */ /* 0x000fe200078e0200 */
[C---:B------:R-:W-:Y:S02]  /*a060*/  IADD3 R2, P1, R4.reuse, R30, RZ ;  /* 0x0000001e04027210 */ /* 0x040fe40007f3e0ff */
[----:B------:R-:W-:Y:S02]  /*a070*/  IADD3 R3, P2, R4, R15, RZ ;  /* 0x0000000f04037210 */ /* 0x000fe40007f5e0ff */
[----:B------:R-:W-:Y:S02]  /*a080*/  IADD3 R0, R7, R0, RZ ;  /* 0x0000000007007210 */ /* 0x000fe40007ffe0ff */
[----:B------:R-:W-:Y:S02]  /*a090*/  LEA R12, P0, R2, c[0x0][0x1f8], 0x1 ;  /* 0x00007e00020c7a11 */ /* 0x000fe400078008ff */
[----:B------:R-:W-:Y:S04]  /*a0a0*/  SHF.L.U64.HI R0, R6, 0x6, R0 ;  /* 0x0000000606007819 */ /* 0x000fe80000010200 */
[----:B------:R-:W-:Y:S02]  /*a0b0*/  IADD3.X R5, R0, R23, RZ, P1, !PT ;  /* 0x0000001700057210 */ /* 0x000fe40000ffe4ff */
[C---:B------:R-:W-:Y:S02]  /*a0c0*/  LEA R6, P1, R3.reuse, c[0x0][0x1f8], 0x1 ;  /* 0x00007e0003067a11 */ /* 0x040fe400078208ff */
[----:B------:R-:W-:Y:S02]  /*a0d0*/  LEA.HI.X R13, R2, c[0x0][0x1fc], R5, 0x1, P0 ;  /* 0x00007f00020d7a11 */ /* 0x000fe400000f0c05 */
[----:B------:R-:W-:Y:S02]  /*a0e0*/  IADD3.X R7, R0, R21, RZ, P2, !PT ;  /* 0x0000001500077210 */ /* 0x000fe400017fe4ff */
[----:B------:R-:W-:Y:S02]  /*a0f0*/  IADD3 R20, P0, R30, 0x80, RZ ;  /* 0x000000801e147810 */ /* 0x000fe40007f1e0ff */
[----:B------:R-:W-:Y:S02]  /*a100*/  LEA.HI.X R7, R3, c[0x0][0x1fc], R7, 0x1, P1 ;  /* 0x00007f0003077a11 */ /* 0x000fe400008f0c07 */
[----:B------:R-:W-:Y:S02]  /*a110*/  IADD3.X R22, RZ, R23, RZ, P0, !PT ;  /* 0x00000017ff167210 */ /* 0x000fe400007fe4ff */
[----:B------:R-:W-:Y:S01]  /*a120*/  IADD3 R3, P0, R4, R20, RZ ;  /* 0x0000001404037210 */ /* 0x000fe20007f1e0ff */
[----:B------:R-:W-:Y:S01]  /*a130*/  @!PT LDS RZ, [RZ] ;  /* 0x00000000fffff984 */ /* 0x000fe20000000800 */
[----:B------:R-:W-:Y:S01]  /*a140*/  @!PT LDS RZ, [RZ] ;  /* 0x00000000fffff984 */ /* 0x000fe20000000800 */
[----:B------:R-:W-:Y:S01]  /*a150*/  @!PT LDS RZ, [RZ] ;  /* 0x00000000fffff984 */ /* 0x000fe20000000800 */
[----:B------:R1:W-:Y:S08]  /*a160*/  LDGSTS.E.BYPASS.LTC128B.128 [R131+0x100], [R12.64], !P6 ;  /* 0x001000000c837fae */ /* 0x0003f0000f101d46 */
[----:B------:R3:W-:Y:S01]  /*a170*/  LDGSTS.E.BYPASS.LTC128B.128 [R131+0x2100], [R6.64], !P5 ;  /* 0x0210000006837fae */ /* 0x0007e2000e901d46 */
[----:B-1----:R-:W-:Y:S02]  /*a180*/  MOV R12, c[0x0][0x208] ;  /* 0x00008200000c7a02 */ /* 0x002fe40000000f00 */
[----:B------:R-:W-:Y:S02]  /*a190*/  MOV R13, c[0x0][0x20c] ;  /* 0x00008300000d7a02 */ /* 0x000fe40000000f00 */
[----:B------:R-:W-:Y:S02]  /*a1a0*/  LEA R2, P1, R12, R4, 0x5 ;  /* 0x000000040c027211 */ /* 0x000fe400078228ff */
[C---:B---3--:R-:W-:Y:S02]  /*a1b0*/  LEA R6, P2, R3.reuse, c[0x0][0x1f8], 0x1 ;  /* 0x00007e0003067a11 */ /* 0x048fe400078408ff */
[----:B------:R-:W-:Y:S02]  /*a1c0*/  IADD3.X R7, R0, R22, RZ, P0, !PT ;  /* 0x0000001600077210 */ /* 0x000fe400007fe4ff */
[----:B------:R-:W-:Y:S02]  /*a1d0*/  IADD3 R5, P0, R30, 0xc0, RZ ;  /* 0x000000c01e057810 */ /* 0x000fe40007f1e0ff */
[----:B------:R-:W-:Y:S02]  /*a1e0*/  LEA.HI.X R7, R3, c[0x0][0x1fc], R7, 0x1, P2 ;  /* 0x00007f0003077a11 */ /* 0x000fe400010f0c07 */
[----:B------:R-:W-:Y:S02]  /*a1f0*/  LEA.HI.X R3, R12, R0, R13, 0x5, P1 ;  /* 0x000000000c037211 */ /* 0x000fe400008f2c0d */
[----:B------:R-:W-:Y:S01]  /*a200*/  IADD3 R4, P1, R4, R5, RZ ;  /* 0x0000000504047210 */ /* 0x000fe20007f3e0ff */
[----:B------:R1:W-:Y:S01]  /*a210*/  LDGSTS.E.BYPASS.LTC128B.128 [R131+0x4100], [R6.64], !P4 ;  /* 0x0410000006837fae */ /* 0x0003e2000e101d46 */
[----:B------:R-:W-:Y:S02]  /*a220*/  IADD3.X R29, RZ, R23, RZ, P0, !PT ;  /* 0x00000017ff1d7210 */ /* 0x000fe400007fe4ff */
[----:B------:R-:W-:Y:S02]  /*a230*/  LEA R12, P0, R4, c[0x0][0x1f8], 0x1 ;  /* 0x00007e00040c7a11 */ /* 0x000fe400078008ff */
[----:B------:R-:W-:Y:S02]  /*a240*/  IADD3 R28, P2, R2, R5, RZ ;  /* 0x00000005021c7210 */ /* 0x000fe40007f5e0ff */
[----:B-1----:R-:W-:Y:S02]  /*a250*/  IADD3.X R6, R0, R29, RZ, P1, !PT ;  /* 0x0000001d00067210 */ /* 0x002fe40000ffe4ff */
[----:B------:R-:W-:Y:S02]  /*a260*/  IADD3 R0, P1, R2, R30, RZ ;  /* 0x0000001e02007210 */ /* 0x000fe40007f3e0ff */
[----:B------:R-:W-:Y:S02]  /*a270*/  LEA.HI.X R13, R4, c[0x0][0x1fc], R6, 0x1, P0 ;  /* 0x00007f00040d7a11 */ /* 0x000fe400000f0c06 */
[----:B------:R-:W-:Y:S02]  /*a280*/  LEA R14, P0, R0, c[0x0][0x1f8], 0x1 ;  /* 0x00007e00000e7a11 */ /* 0x000fe400078008ff */
[C---:B------:R-:W-:Y:S01]  /*a290*/  IADD3.X R6, R3.reuse, R23, RZ, P1, !PT ;  /* 0x0000001703067210 */ /* 0x040fe20000ffe4ff */
[----:B------:R1:W-:Y:S01]  /*a2a0*/  LDGSTS.E.BYPASS.LTC128B.128 [R131+0x6100], [R12.64], !P3 ;  /* 0x061000000c837fae */ /* 0x0003e2000d901d46 */
[----:B------:R-:W-:Y:S02]  /*a2b0*/  IADD3 R4, P1, R2, R15, RZ ;  /* 0x0000000f02047210 */ /* 0x000fe40007f3e0ff */
[----:B------:R-:W-:Y:S02]  /*a2c0*/  LEA.HI.X R15, R0, c[0x0][0x1fc], R6, 0x1, P0 ;  /* 0x00007f00000f7a11 */ /* 0x000fe400000f0c06 */
[----:B------:R-:W-:Y:S02]  /*a2d0*/  IADD3 R0, P0, R2, R20, RZ ;  /* 0x0000001402007210 */ /* 0x000fe40007f1e0ff */
[C---:B------:R-:W-:Y:S01]  /*a2e0*/  IADD3.X R21, R3.reuse, R21, RZ, P1, !PT ;  /* 0x0000001503157210 */ /* 0x040fe20000ffe4ff */
[----:B------:R1:W-:Y:S01]  /*a2f0*/  LDGSTS.E.BYPASS.LTC128B.128 [R131+0x1100], [R14.64], !P6 ;  /* 0x011000000e837fae */ /* 0x0003e2000f101d46 */
[C---:B------:R-:W-:Y:S02]  /*a300*/  LEA R20, P1, R4.reuse, c[0x0][0x1f8], 0x1 ;  /* 0x00007e0004147a11 */ /* 0x040fe400078208ff */
[C---:B------:R-:W-:Y:S02]  /*a310*/  IADD3.X R2, R3.reuse, R22, RZ, P0, !PT ;  /* 0x0000001603027210 */ /* 0x040fe400007fe4ff */
[----:B------:R-:W-:Y:S02]  /*a320*/  LEA.HI.X R21, R4, c[0x0][0x1fc], R21, 0x1, P1 ;  /* 0x00007f0004157a11 */ /* 0x000fe400008f0c15 */
[C---:B-----5:R-:W-:Y:S03]  /*a330*/  HMMA.16816.F32.BF16 R4, R172.reuse, R8, RZ ;  /* 0x00000008ac04723c */ /* 0x060fe600000418ff */
[C---:B------:R-:W-:Y:S01]  /*a340*/  LEA R22, P0, R0.reuse, c[0x0][0x1f8], 0x1 ;  /* 0x00007e0000167a11 */ /* 0x040fe200078008ff */
[----:B------:R3:W-:Y:S01]  /*a350*/  LDGSTS.E.BYPASS.LTC128B.128 [R131+0x3100], [R20.64], !P5 ;  /* 0x0310000014837fae */ /* 0x0007e2000e901d46 */
[----:B------:R-:W-:Y:S02]  /*a360*/  IADD3.X R3, R3, R29, RZ, P2, !PT ;  /* 0x0000001d03037210 */ /* 0x000fe400017fe4ff */
[----:B------:R-:W-:Y:S01]  /*a370*/  LEA.HI.X R23, R0, c[0x0][0x1fc], R2, 0x1, P0 ;  /* 0x00007f0000177a11 */ /* 0x000fe200000f0c02 */
[C---:B------:R-:W-:Y:S01]  /*a380*/  HMMA.16816.F32.BF16 R8, R172.reuse, R10, RZ ;  /* 0x0000000aac08723c */ /* 0x040fe200000418ff */
[C---:B------:R-:W-:Y:S03]  /*a390*/  LEA R2, P0, R28.reuse, c[0x0][0x1f8], 0x1 ;  /* 0x00007e001c027a11 */ /* 0x040fe600078008ff */
[----:B------:R3:W-:Y:S01]  /*a3a0*/  LDGSTS.E.BYPASS.LTC128B.128 [R131+0x5100], [R22.64], !P4 ;  /* 0x0510000016837fae */ /* 0x0007e2000e101d46 */
[----:B------:R-:W-:Y:S02]  /*a3b0*/  LEA.HI.X R3, R28, c[0x0][0x1fc], R3, 0x1, P0 ;  /* 0x00007f001c037a11 */ /* 0x000fe400000f0c03 */
[C---:B------:R-:W-:Y:S02]  /*a3c0*/  ISETP.GT.AND P0, PT, R132.reuse, RZ, PT ;  /* 0x000000ff8400720c */ /* 0x040fe40003f04270 */
[----:B------:R-:W-:Y:S01]  /*a3d0*/  IADD3 R132, R132, -0x1, RZ ;  /* 0xffffffff84847810 */ /* 0x000fe20007ffe0ff */
[C---:B-1----:R-:W-:Y:S02]  /*a3e0*/  HMMA.16816.F32.BF16 R12, R172.reuse, R16, RZ ;  /* 0x00000010ac0c723c */ /* 0x042fe400000418ff */
[----:B------:R1:W-:Y:S06]  /*a3f0*/  LDGSTS.E.BYPASS.LTC128B.128 [R131+0x7100], [R2.64], !P3 ;  /* 0x0710000002837fae */ /* 0x0003ec000d901d46 */
[C---:B------:R-:W-:Y:S02]  /*a400*/  HMMA.16816.F32.BF16 R16, R172.reuse, R18, RZ ;  /* 0x00000012ac10723c */ /* 0x040fe400000418ff */
[----:B------:R-:W2:Y:S04]  /*a410*/  LDL R0, [R1+0x2c] ;  /* 0x00002c0001007983 */ /* 0x000ea80000100800 */
[----:B------:R-:W0:Y:S02]  /*a420*/  LDGDEPBAR ;  /* 0x00000000000079af */ /* 0x000e240000000000 */
[C---:B---3--:R-:W-:Y:S08]  /*a430*/  HMMA.16816.F32.BF16 R20, R172.reuse, R24, RZ ;  /* 0x00000018ac14723c */ /* 0x048ff000000418ff */
[C---:B------:R-:W-:Y:S01]  /*a440*/  HMMA.16816.F32.BF16 R24, R172.reuse, R26, RZ ;  /* 0x0000001aac18723c */ /* 0x040fe200000418ff */
[----:B-1----:R-:W3:Y:S04]  /*a450*/  LDL R2, [R1+0x34] ;  /* 0x0000340001027983 */ /* 0x002ee80000100800 */
[----:B------:R-:W2:Y:S03]  /*a460*/  LDL R3, [R1+0x30] ;  /* 0x0000300001037983 */ /* 0x000ea60000100800 */
[C---:B------:R-:W-:Y:S01]  /*a470*/  HMMA.16816.F32.BF16 R28, R172.reuse, R32, RZ ;  /* 0x00000020ac1c723c */ /* 0x040fe200000418ff */
[----:B------:R1:W-:Y:S07]  /*a480*/  STL [R1+0x100], R172 ;  /* 0x000100ac01007387 */ /* 0x0003ee0000100800 */
[----:B------:R-:W-:Y:S08]  /*a490*/  HMMA.16816.F32.BF16 R32, R172, R34, RZ ;  /* 0x00000022ac20723c */ /* 0x000ff000000418ff */
[C---:B------:R-:W-:Y:S08]  /*a4a0*/  HMMA.16816.F32.BF16 R4, R176.reuse, R168, R4 ;  /* 0x000000a8b004723c */ /* 0x040ff00000041804 */
[C---:B------:R-:W-:Y:S01]  /*a4b0*/  HMMA.16816.F32.BF16 R8, R176.reuse, R170, R8 ;  /* 0x000000aab008723c */ /* 0x040fe20000041808 */
[----:B-1----:R-:W2:Y:S04]  /*a4c0*/  LDL R172, [R1+0x38] ;  /* 0x0000380001ac7983 */ /* 0x002ea80000100800 */
[----:B------:R-:W-:Y:S03]  /*a4d0*/  STL [R1+0xfc], R173 ;  /* 0x0000fcad01007387 */ /* 0x000fe60000100800 */
[C---:B----4-:R-:W-:Y:S01]  /*a4e0*/  HMMA.16816.F32.BF16 R12, R176.reuse, R180, R12 ;  /* 0x000000b4b00c723c */ /* 0x050fe2000004180c */
        /* <DEDUP_REMOVED lines=11> */
[C---:B------:R-:W-:Y:S08]  /*a5a0*/  HMMA.16816.F32.BF16 R28, R176.reuse, R188, R28 ;  /* 0x000000bcb01c723c */ /* 0x040ff0000004181c */
[----:B------:R-:W-:Y:S01]  /*a5b0*/  HMMA.16816.F32.BF16 R32, R176, R190, R32 ;  /* 0x000000beb020723c */ /* 0x000fe20000041820 */
[----:B------:R-:W1:Y:S08]  /*a5c0*/  LDSM.16.M88.4 R168, [R133] ;  /* 0x0000000085a8783b */ /* 0x000e700000000200 */
[----:B------:R-:W4:Y:S08]  /*a5d0*/  LDSM.16.M88.4 R180, [R133+0x800] ;  /* 0x0008000085b4783b */ /* 0x000f300000000200 */
[----:B------:R-:W-:Y:S01]  /*a5e0*/  LDSM.16.M88.4 R184, [R133+0x1800] ;  /* 0x0018000085b8783b */ /* 0x000fe20000000200 */
[C---:B-1----:R-:W-:Y:S08]  /*a5f0*/  HMMA.16816.F32.BF16 R4, R192.reuse, R168, R4 ;  /* 0x000000a8c004723c */ /* 0x042ff00000041804 */
[C---:B------:R-:W-:Y:S01]  /*a600*/  HMMA.16816.F32.BF16 R8, R192.reuse, R170, R8 ;  /* 0x000000aac008723c */ /* 0x040fe20000041808 */
[----:B------:R-:W1:Y:S07]  /*a610*/  LDSM.16.M88.4 R168, [R133+0x1000] ;  /* 0x0010000085a8783b */ /* 0x000e6e0000000200 */
[C---:B----4-:R-:W-:Y:S08]  /*a620*/  HMMA.16816.F32.BF16 R12, R192.reuse, R180, R12 ;  /* 0x000000b4c00c723c */ /* 0x050ff0000004180c */
[C---:B------:R-:W-:Y:S01]  /*a630*/  HMMA.16816.F32.BF16 R16, R192.reuse, R182, R16 ;  /* 0x000000b6c010723c */ /* 0x040fe20000041810 */
[----:B------:R-:W4:Y:S07]  /*a640*/  LDSM.16.M88.4 R180, [R250] ;  /* 0x00000000fab4783b */ /* 0x000f2e0000000200 */
[C---:B-1----:R-:W-:Y:S08]  /*a650*/  HMMA.16816.F32.BF16 R20, R192.reuse, R168, R20 ;  /* 0x000000a8c014723c */ /* 0x042ff00000041814 */
[C---:B------:R-:W-:Y:S01]  /*a660*/  HMMA.16816.F32.BF16 R24, R192.reuse, R170, R24 ;  /* 0x000000aac018723c */ /* 0x040fe20000041818 */
[----:B------:R-:W1:Y:S07]  /*a670*/  LDSM.16.M88.4 R168, [R250+0x800] ;  /* 0x00080000faa8783b */ /* 0x000e6e0000000200 */
[C---:B------:R-:W-:Y:S08]  /*a680*/  HMMA.16816.F32.BF16 R28, R192.reuse, R184, R28 ;  /* 0x000000b8c01c723c */ /* 0x040ff0000004181c */
[----:B------:R-:W-:Y:S01]  /*a690*/  HMMA.16816.F32.BF16 R32, R192, R186, R32 ;  /* 0x000000bac020723c */ /* 0x000fe20000041820 */
[----:B------:R-:W1:Y:S07]  /*a6a0*/  LDSM.16.M88.4 R184, [R250+0x1000] ;  /* 0x00100000fab8783b */ /* 0x000e6e0000000200 */
[C---:B----4-:R-:W-:Y:S08]  /*a6b0*/  HMMA.16816.F32.BF16 R4, R196.reuse, R180, R4 ;  /* 0x000000b4c404723c */ /* 0x050ff00000041804 */
[C---:B------:R-:W-:Y:S01]  /*a6c0*/  HMMA.16816.F32.BF16 R8, R196.reuse, R182, R8 ;  /* 0x000000b6c408723c */ /* 0x040fe20000041808 */
[----:B------:R-:W4:Y:S07]  /*a6d0*/  LDSM.16.M88.4 R180, [R250+0x1800] ;  /* 0x00180000fab4783b */ /* 0x000f2e0000000200 */
[C---:B-1----:R-:W-:Y:S08]  /*a6e0*/  HMMA.16816.F32.BF16 R12, R196.reuse, R168, R12 ;  /* 0x000000a8c40c723c */ /* 0x042ff0000004180c */
[C---:B------:R-:W-:Y:S01]  /*a6f0*/  HMMA.16816.F32.BF16 R16, R196.reuse, R170, R16 ;  /* 0x000000aac410723c */ /* 0x040fe20000041810 */
[----:B------:R-:W1:Y:S07]  /*a700*/  LDSM.16.M88.4 R168, [R249+0x2000] ;  /* 0x00200000f9a8783b */ /* 0x000e6e0000000200 */
[C---:B------:R-:W-:Y:S08]  /*a710*/  HMMA.16816.F32.BF16 R20, R196.reuse, R184, R20 ;  /* 0x000000b8c414723c */ /* 0x040ff00000041814 */
[C---:B------:R-:W-:Y:S01]  /*a720*/  HMMA.16816.F32.BF16 R24, R196.reuse, R186, R24 ;  /* 0x000000bac418723c */ /* 0x040fe20000041818 */
[----:B------:R-:W3:Y:S07]  /*a730*/  LDSM.16.M88.4 R184, [R249+0x2800] ;  /* 0x00280000f9b8783b */ /* 0x000eee0000000200 */
[C---:B----4-:R-:W-:Y:S08]  /*a740*/  HMMA.16816.F32.BF16 R28, R196.reuse, R180, R28 ;  /* 0x000000b4c41c723c */ /* 0x050ff0000004181c */
[----:B------:R-:W-:Y:S01]  /*a750*/  HMMA.16816.F32.BF16 R32, R196, R182, R32 ;  /* 0x000000b6c420723c */ /* 0x000fe20000041820 */
[----:B------:R-:W4:Y:S07]  /*a760*/  LDSM.16.M88.4 R180, [R249+0x3000] ;  /* 0x00300000f9b4783b */ /* 0x000f2e0000000200 */
[C---:B-1----:R-:W-:Y:S08]  /*a770*/  HMMA.16816.F32.BF16 R4, R200.reuse, R168, R4 ;  /* 0x000000a8c804723c */ /* 0x042ff00000041804 */
[C---:B------:R-:W-:Y:S01]  /*a780*/  HMMA.16816.F32.BF16 R8, R200.reuse, R170, R8 ;  /* 0x000000aac808723c */ /* 0x040fe20000041808 */
[----:B------:R-:W1:Y:S07]  /*a790*/  LDSM.16.M88.4 R168, [R249+0x3800] ;  /* 0x00380000f9a8783b */ /* 0x000e6e0000000200 */
[C---:B---3--:R-:W-:Y:S08]  /*a7a0*/  HMMA.16816.F32.BF16 R12, R200.reuse, R184, R12 ;  /* 0x000000b8c80c723c */ /* 0x048ff0000004180c */
[C---:B------:R-:W-:Y:S01]  /*a7b0*/  HMMA.16816.F32.BF16 R16, R200.reuse, R186, R16 ;  /* 0x000000bac810723c */ /* 0x040fe20000041810 */
[----:B--2---:R2:W3:Y:S07]  /*a7c0*/  LDSM.16.M88.4 R184, [R172] ;  /* 0x00000000acb8783b */ /* 0x0044ee0000000200 */
[C---:B----4-:R-:W-:Y:S08]  /*a7d0*/  HMMA.16816.F32.BF16 R20, R200.reuse, R180, R20 ;  /* 0x000000b4c814723c */ /* 0x050ff00000041814 */
[C---:B------:R-:W-:Y:S01]  /*a7e0*/  HMMA.16816.F32.BF16 R24, R200.reuse, R182, R24 ;  /* 0x000000b6c818723c */ /* 0x040fe20000041818 */
[----:B------:R4:W3:Y:S07]  /*a7f0*/  LDSM.16.M88.4 R180, [R2] ;  /* 0x0000000002b4783b */ /* 0x0008ee0000000200 */
[C---:B-1----:R-:W-:Y:S01]  /*a800*/  HMMA.16816.F32.BF16 R28, R200.reuse, R168, R28 ;  /* 0x000000a8c81c723c */ /* 0x042fe2000004181c */
[----:B--2---:R-:W2:Y:S07]  /*a810*/  LDL R172, [R1+0x28] ;  /* 0x0000280001ac7983 */ /* 0x004eae0000100800 */
[----:B------:R-:W-:Y:S01]  /*a820*/  HMMA.16816.F32.BF16 R32, R200, R170, R32 ;  /* 0x000000aac820723c */ /* 0x000fe20000041820 */
[----:B------:R1:W1:Y:S08]  /*a830*/  LDSM.16.M88.4 R168, [R3] ;  /* 0x0000000003a8783b */ /* 0x0002700000000200 */
[----:B----4-:R-:W4:Y:S01]  /*a840*/  LDL R2, [R1+0x20] ;  /* 0x0000200001027983 */ /* 0x010f220000100800 */
[C---:B---3--:R-:W-:Y:S08]  /*a850*/  HMMA.16816.F32.BF16 R4, R204.reuse, R184, R4 ;  /* 0x000000b8cc04723c */ /* 0x048ff00000041804 */
[C---:B------:R-:W-:Y:S01]  /*a860*/  HMMA.16816.F32.BF16 R8, R204.reuse, R186, R8 ;  /* 0x000000bacc08723c */ /* 0x040fe20000041808 */
[----:B------:R3:W3:Y:S07]  /*a870*/  LDSM.16.M88.4 R184, [R0] ;  /* 0x0000000000b8783b */ /* 0x0006ee0000000200 */
[C---:B------:R-:W-:Y:S01]  /*a880*/  HMMA.16816.F32.BF16 R12, R204.reuse, R180, R12 ;  /* 0x000000b4cc0c723c */ /* 0x040fe2000004180c */
[----:B-1----:R-:W4:Y:S07]  /*a890*/  LDL R3, [R1+0x24] ;  /* 0x0000240001037983 */ /* 0x002f2e0000100800 */
[C---:B------:R-:W-:Y:S01]  /*a8a0*/  HMMA.16816.F32.BF16 R16, R204.reuse, R182, R16 ;  /* 0x000000b6cc10723c */ /* 0x040fe20000041810 */
[----:B------:R-:W1:Y:S07]  /*a8b0*/  LDSM.16.M88.4 R180, [R133+0x2000] ;  /* 0x0020000085b4783b */ /* 0x000e6e0000000200 */
[C---:B------:R-:W-:Y:S01]  /*a8c0*/  HMMA.16816.F32.BF16 R20, R204.reuse, R168, R20 ;  /* 0x000000a8cc14723c */ /* 0x040fe20000041814 */
[----:B---3--:R-:W4:Y:S07]  /*a8d0*/  LDL R0, [R1+0x1c] ;  /* 0x00001c0001007983 */ /* 0x008f2e0000100800 */
        /* <DEDUP_REMOVED lines=38> */
[----:B--2---:R1:W2:Y:S08]  /*ab40*/  LDSM.16.M88.4 R180, [R172] ;  /* 0x00000000acb4783b */ /* 0x0042b00000000200 */
[----:B----4-:R4:W-:Y:S08]  /*ab50*/  LDSM.16.M88.4 R184, [R2] ;  /* 0x0000000002b8783b */ /* 0x0109f00000000200 */
[----:B-1----:R-:W3:Y:S04]  /*ab60*/  LDL R172, [R1+0x18] ;  /* 0x0000180001ac7983 */ /* 0x002ee80000100800 */
[----:B------:R1:W1:Y:S01]  /*ab70*/  LDSM.16.M88.4 R168, [R3] ;  /* 0x0000000003a8783b */ /* 0x0002620000000200 */
[C---:B--2---:R-:W-:Y:S07]  /*ab80*/  HMMA.16816.F32.BF16 R4, R220.reuse, R180, R4 ;  /* 0x000000b4dc04723c */ /* 0x044fee0000041804 */
[----:B----4-:R-:W2:Y:S01]  /*ab90*/  LDL R2, [R1+0x10] ;  /* 0x0000100001027983 */ /* 0x010ea20000100800 */
[C---:B------:R-:W-:Y:S03]  /*aba0*/  HMMA.16816.F32.BF16 R8, R220.reuse, R182, R8 ;  /* 0x000000b6dc08723c */ /* 0x040fe60000041808 */
[----:B------:R4:W1:Y:S08]  /*abb0*/  LDSM.16.M88.4 R180, [R0] ;  /* 0x0000000000b4783b */ /* 0x0008700000000200 */
[----:B-1----:R-:W2:Y:S04]  /*abc0*/  LDL R3, [R1+0x14] ;  /* 0x0000140001037983 */ /* 0x002ea80000100800 */
[----:B----4-:R-:W4:Y:S01]  /*abd0*/  LDL R0, [R1+0xc] ;  /* 0x00000c0001007983 */ /* 0x010f220000100800 */
        /* <DEDUP_REMOVED lines=42> */
[----:B---3--:R-:W1:Y:S08]  /*ae80*/  LDSM.16.M88.4 R168, [R172] ;  /* 0x00000000aca8783b */ /* 0x008e700000000200 */
[----:B--2---:R-:W-:Y:S08]  /*ae90*/  LDSM.16.M88.4 R180, [R2] ;  /* 0x0000000002b4783b */ /* 0x004ff00000000200 */
[----:B------:R-:W2:Y:S01]  /*aea0*/  LDSM.16.M88.4 R184, [R3] ;  /* 0x0000000003b8783b */ /* 0x000ea20000000200 */
[C---:B-1----:R-:W-:Y:S08]  /*aeb0*/  HMMA.16816.F32.BF16 R4, R236.reuse, R168, R4 ;  /* 0x000000a8ec04723c */ /* 0x042ff00000041804 */
[C---:B------:R-:W-:Y:S01]  /*aec0*/  HMMA.16816.F32.BF16 R8, R236.reuse, R170, R8 ;  /* 0x000000aaec08723c */ /* 0x040fe20000041808 */
[----:B----4-:R-:W1:Y:S07]  /*aed0*/  LDSM.16.M88.4 R168, [R0] ;  /* 0x0000000000a8783b */ /* 0x010e6e0000000200 */
[C---:B--2---:R-:W-:Y:S08]  /*aee0*/  HMMA.16816.F32.BF16 R12, R236.reuse, R184, R12 ;  /* 0x000000b8ec0c723c */ /* 0x044ff0000004180c */
[C---:B------:R-:W-:Y:S01]  /*aef0*/  HMMA.16816.F32.BF16 R16, R236.reuse, R186, R16 ;  /* 0x000000baec10723c */ /* 0x040fe20000041810 */
[----:B------:R-:W2:Y:S07]  /*af00*/  LDSM.16.M88.4 R184, [R133+0x6000] ;  /* 0x0060000085b8783b */ /* 0x000eae0000000200 */
[C---:B------:R-:W-:Y:S08]  /*af10*/  HMMA.16816.F32.BF16 R20, R236.reuse, R180, R20 ;  /* 0x000000b4ec14723c */ /* 0x040ff00000041814 */
[C---:B------:R-:W-:Y:S01]  /*af20*/  HMMA.16816.F32.BF16 R24, R236.reuse, R182, R24 ;  /* 0x000000b6ec18723c */ /* 0x040fe20000041818 */
[----:B------:R-:W3:Y:S07]  /*af30*/  LDSM.16.M88.4 R180, [R133+0x6800] ;  /* 0x0068000085b4783b */ /* 0x000eee0000000200 */
[C---:B-1----:R-:W-:Y:S08]  /*af40*/  HMMA.16816.F32.BF16 R28, R236.reuse, R168, R28 ;  /* 0x000000a8ec1c723c */ /* 0x042ff0000004181c */
[----:B------:R-:W-:Y:S01]  /*af50*/  HMMA.16816.F32.BF16 R32, R236, R170, R32 ;  /* 0x000000aaec20723c */ /* 0x000fe20000041820 */
        /* <DEDUP_REMOVED lines=8> */
[C---:B------:R-:W-:Y:S01]  /*afe0*/  HMMA.16816.F32.BF16 R24, R240.reuse, R170, R24 ;  /* 0x000000aaf018723c */ /* 0x040fe20000041818 */
[----:B------:R-:W1:Y:S07]  /*aff0*/  LDSM.16.M88.4 R168, [R250+0x6800] ;  /* 0x00680000faa8783b */ /* 0x000e6e0000000200 */
[C---:B--2---:R-:W-:Y:S08]  /*b000*/  HMMA.16816.F32.BF16 R28, R240.reuse, R184, R28 ;  /* 0x000000b8f01c723c */ /* 0x044ff0000004181c */
[----:B------:R-:W-:Y:S08]  /*b010*/  HMMA.16816.F32.BF16 R32, R240, R186, R32 ;  /* 0x000000baf020723c */ /* 0x000ff00000041820 */
[C---:B---3--:R-:W-:Y:S08]  /*b020*/  HMMA.16816.F32.BF16 R4, R244.reuse, R180, R4 ;  /* 0x000000b4f404723c */ /* 0x048ff00000041804 */
[C---:B------:R-:W-:Y:S08]  /*b030*/  HMMA.16816.F32.BF16 R8, R244.reuse, R182, R8 ;  /* 0x000000b6f408723c */ /* 0x040ff00000041808 */
[C---:B-1----:R-:W-:Y:S08]  /*b040*/  HMMA.16816.F32.BF16 R12, R244.reuse, R168, R12 ;  /* 0x000000a8f40c723c */ /* 0x042ff0000004180c */
[C---:B------:R-:W-:Y:S04]  /*b050*/  HMMA.16816.F32.BF16 R16, R244.reuse, R170, R16 ;  /* 0x000000aaf410723c */ /* 0x040fe80000041810 */
[----:B------:R-:W-:Y:S02]  /*b060*/  FMUL.FTZ R4, R4, c[0x0][0x320] ;  /* 0x0000c80004047a20 */ /* 0x000fe40000410000 */
[----:B------:R-:W-:Y:S02]  /*b070*/  FMUL.FTZ R5, R5, c[0x0][0x320] ;  /* 0x0000c80005057a20 */ /* 0x000fe40000410000 */
[----:B------:R-:W-:Y:S01]  /*b080*/  FMUL.FTZ R6, R6, c[0x0][0x320] ;  /* 0x0000c80006067a20 */ /* 0x000fe20000410000 */
[----:B------:R-:W-:Y:S03]  /*b090*/  MUFU.TANH R182, R4 ;  /* 0x0000000400b67308 */ /* 0x000fe60000002400 */
[----:B------:R-:W-:Y:S02]  /*b0a0*/  FMUL.FTZ R7, R7, c[0x0][0x320] ;  /* 0x0000c80007077a20 */ /* 0x000fe40000410000 */
[----:B------:R-:W-:Y:S02]  /*b0b0*/  FMUL.FTZ R8, R8, c[0x0][0x320] ;  /* 0x0000c80008087a20 */ /* 0x000fe40000410000 */
[----:B------:R-:W-:Y:S02]  /*b0c0*/  FMUL.FTZ R9, R9, c[0x0][0x320] ;  /* 0x0000c80009097a20 */ /* 0x000fe40000410000 */
[----:B------:R-:W-:Y:S01]  /*b0d0*/  FMUL.FTZ R10, R10, c[0x0][0x320] ;  /* 0x0000c8000a0a7a20 */ /* 0x000fe20000410000 */
[----:B------:R-:W-:Y:S01]  /*b0e0*/  MUFU.TANH R184, R5 ;  /* 0x0000000500b87308 */ /* 0x000fe20000002400 */
[----:B------:R-:W-:Y:S02]  /*b0f0*/  FMUL.FTZ R11, R11, c[0x0][0x320] ;  /* 0x0000c8000b0b7a20 */ /* 0x000fe40000410000 */
        /* <DEDUP_REMOVED lines=8> */
[----:B------:R-:W-:Y:S03]  /*b180*/  FMUL.FTZ R15, R15, c[0x0][0x320] ;  /* 0x0000c8000f0f7a20 */ /* 0x000fe60000410000 */
[----:B------:R1:W-:Y:S10]  /*b190*/  MUFU.TANH R188, R7 ;  /* 0x0000000700bc7308 */ /* 0x0003f40000002400 */
[----:B------:R-:W-:Y:S10]  /*b1a0*/  MUFU.TANH R183, R8 ;  /* 0x0000000800b77308 */ /* 0x000ff40000002400 */
[----:B------:R-:W-:Y:S01]  /*b1b0*/  MUFU.TANH R180, R9 ;  /* 0x0000000900b47308 */ /* 0x000fe20000002400 */
[----:B-1----:R-:W1:Y:S09]  /*b1c0*/  LDSM.16.M88.4 R4, [R250+0x7000] ;  /* 0x00700000fa04783b */ /* 0x002e720000000200 */
[----:B------:R-:W-:Y:S10]  /*b1d0*/  MUFU.TANH R185, R10 ;  /* 0x0000000a00b97308 */ /* 0x000ff40000002400 */
[----:B------:R2:W-:Y:S10]  /*b1e0*/  MUFU.TANH R186, R11 ;  /* 0x0000000b00ba7308 */ /* 0x0005f40000002400 */
[----:B------:R-:W3:Y:S10]  /*b1f0*/  MUFU.TANH R0, R13 ;  /* 0x0000000d00007308 */ /* 0x000ef40000002400 */
[----:B------:R-:W2:Y:S01]  /*b200*/  MUFU.TANH R2, R14 ;  /* 0x0000000e00027308 */ /* 0x000ea20000002400 */
[C---:B-1----:R-:W-:Y:S01]  /*b210*/  HMMA.16816.F32.BF16 R20, R244.reuse, R4, R20 ;  /* 0x00000004f414723c */ /* 0x042fe20000041814 */
[----:B--2---:R-:W1:Y:S01]  /*b220*/  LDSM.16.M88.4 R8, [R250+0x7800] ;  /* 0x00780000fa08783b */ /* 0x004e620000000200 */
[----:B------:R-:W-:Y:S07]  /*b230*/  DEPBAR.LE SB0, 0x0 ;  /* 0x000080000000791a */ /* 0x000fee0000000000 */
[----:B------:R-:W-:Y:S01]  /*b240*/  MUFU.TANH R3, R19 ;  /* 0x0000001300037308 */ /* 0x000fe20000002400 */
[C---:B------:R-:W-:Y:S01]  /*b250*/  HMMA.16816.F32.BF16 R24, R244.reuse, R6, R24 ;  /* 0x00000006f418723c */ /* 0x040fe20000041818 */
[----:B------:R-:W-:Y:S06]  /*b260*/  BAR.SYNC.DEFER_BLOCKING 0x0 ;  /* 0x0000000000007b1d */ /* 0x000fec0000010000 */
[----:B------:R-:W-:Y:S05]  /*b270*/  @P0 IMAD.WIDE.U32 R6, R132, c[0x0][0x1e0], RZ ;  /* 0x0000780084060a25 */ /* 0x000fea00078e00ff */
[----:B------:R-:W-:Y:S02]  /*b280*/  @P0 SHF.L.U32 R5, R6, 0x6, RZ ;  /* 0x0000000606050819 */ /* 0x000fe400000006ff */
[----:B------:R-:W-:Y:S02]  /*b290*/  FMUL.FTZ R20, R20, c[0x0][0x320] ;  /* 0x0000c80014147a20 */ /* 0x000fe40000410000 */
[----:B------:R-:W-:Y:S02]  /*b2a0*/  FMUL.FTZ R21, R21, c[0x0][0x320] ;  /* 0x0000c80015157a20 */ /* 0x000fe40000410000 */
[----:B------:R-:W-:Y:S02]  /*b2b0*/  FMUL.FTZ R22, R22, c[0x0][0x320] ;  /* 0x0000c80016167a20 */ /* 0x000fe40000410000 */
[----:B------:R-:W-:Y:S04]  /*b2c0*/  FMUL.FTZ R23, R23, c[0x0][0x320] ;  /* 0x0000c80017177a20 */ /* 0x000fe80000410000 */
[----:B------:R-:W-:Y:S01]  /*b2d0*/  FMUL.FTZ R26, R26, c[0x0][0x320] ;  /* 0x0000c8001a1a7a20 */ /* 0x000fe20000410000 */
[----:B------:R-:W-:Y:S01]  /*b2e0*/  MUFU.TANH R19, R20 ;  /* 0x0000001400137308 */ /* 0x000fe20000002400 */
[----:B------:R-:W-:Y:S02]  /*b2f0*/  FMUL.FTZ R27, R27, c[0x0][0x320] ;  /* 0x0000c8001b1b7a20 */ /* 0x000fe40000410000 */
[----:B------:R-:W-:Y:S02]  /*b300*/  FMUL.FTZ R24, R24, c[0x0][0x320] ;  /* 0x0000c80018187a20 */ /* 0x000fe40000410000 */
[----:B------:R-:W-:Y:S01]  /*b310*/  FMUL.FTZ R25, R25, c[0x0][0x320] ;  /* 0x0000c80019197a20 */ /* 0x000fe20000410000 */
[C---:B-1----:R-:W-:Y:S04]  /*b320*/  HMMA.16816.F32.BF16 R28, R244.reuse, R8, R28 ;  /* 0x00000008f41c723c */ /* 0x042fe8000004181c */
[----:B------:R-:W-:Y:S04]  /*b330*/  MUFU.TANH R195, R26 ;  /* 0x0000001a00c37308 */ /* 0x000fe80000002400 */
[----:B------:R-:W-:Y:S06]  /*b340*/  HMMA.16816.F32.BF16 R32, R244, R10, R32 ;  /* 0x0000000af420723c */ /* 0x000fec0000041820 */
[----:B------:R1:W-:Y:S10]  /*b350*/  MUFU.TANH R172, R27 ;  /* 0x0000001b00ac7308 */ /* 0x0003f40000002400 */
[----:B------:R2:W-:Y:S01]  /*b360*/  MUFU.TANH R4, R24 ;  /* 0x0000001800047308 */ /* 0x0005e20000002400 */
[----:B------:R-:W-:Y:S02]  /*b370*/  FMUL.FTZ R28, R28, c[0x0][0x320] ;  /* 0x0000c8001c1c7a20 */ /* 0x000fe40000410000 */
[----:B------:R-:W-:Y:S02]  /*b380*/  FMUL.FTZ R29, R29, c[0x0][0x320] ;  /* 0x0000c8001d1d7a20 */ /* 0x000fe40000410000 */
[----:B------:R-:W-:Y:S02]  /*b390*/  FMUL.FTZ R30, R30, c[0x0][0x320] ;  /* 0x0000c8001e1e7a20 */ /* 0x000fe40000410000 */
[----:B------:R-:W-:Y:S03]  /*b3a0*/  FMUL.FTZ R31, R31, c[0x0][0x320] ;  /* 0x0000c8001f1f7a20 */ /* 0x000fe60000410000 */
[----:B------:R-:W-:Y:S01]  /*b3b0*/  MUFU.TANH R20, R21 ;  /* 0x0000001500147308 */ /* 0x000fe20000002400 */
[----:B------:R-:W-:Y:S02]  /*b3c0*/  FMUL.FTZ R32, R32, c[0x0][0x320] ;  /* 0x0000c80020207a20 */ /* 0x000fe40000410000 */
[----:B------:R-:W-:Y:S01]  /*b3d0*/  FMUL.FTZ R33, R33, c[0x0][0x320] ;  /* 0x0000c80021217a20 */ /* 0x000fe20000410000 */
[----:B-1----:R-:W4:Y:S01]  /*b3e0*/  LDL.64 R26, [R1+0x68] ;  /* 0x00006800011a7983 */ /* 0x002f220000100a00 */
[----:B------:R-:W-:Y:S05]  /*b3f0*/  FMUL.FTZ R34, R34, c[0x0][0x320] ;  /* 0x0000c80022227a20 */ /* 0x000fea0000410000 */
[----:B------:R-:W-:Y:S01]  /*b400*/  MUFU.TANH R21, R22 ;  /* 0x0000001600157308 */ /* 0x000fe20000002400 */
[----:B--2---:R-:W2:Y:S04]  /*b410*/  LDL R24, [R1+0x64] ;  /* 0x0000640001187983 */ /* 0x004ea80000100800 */
[----:B------:R-:W-:Y:S05]  /*b420*/  STL [R1+0x5c], R132 ;  /* 0x00005c8401007387 */ /* 0x000fea0000100800 */
[----:B------:R3:W-:Y:S10]  /*b430*/  MUFU.TANH R22, R23 ;  /* 0x0000001700167308 */ /* 0x0007f40000002400 */
[----:B------:R-:W-:Y:S10]  /*b440*/  MUFU.TANH R191, R17 ;  /* 0x0000001100bf7308 */ /* 0x000ff40000002400 */
[----:B------:R1:W-:Y:S01]  /*b450*/  MUFU.TANH R17, R18 ;  /* 0x0000001200117308 */ /* 0x0003e20000002400 */
[----:B---3--:R-:W-:Y:S02]  /*b460*/  MOV R23, R0 ;  /* 0x0000000000177202 */ /* 0x008fe40000000f00 */
[----:B------:R-:W-:Y:S07]  /*b470*/  FMNMX.FTZ R0, R182, R134, !PT ;  /* 0x00000086b6007209 */ /* 0x000fee0007810000 */
[----:B------:R-:W-:Y:S01]  /*b480*/  MUFU.TANH R178, R32 ;  /* 0x0000002000b27308 */ /* 0x000fe20000002400 */
[----:B------:R-:W-:Y:S04]  /*b490*/  FMNMX.FTZ R0, R184, R0, !PT ;  /* 0x00000000b8007209 */ /* 0x000fe80007810000 */
[----:B------:R-:W-:Y:S04]  /*b4a0*/  FMNMX.FTZ R0, R183, R0, !PT ;  /* 0x00000000b7007209 */ /* 0x000fe80007810000 */
[----:B------:R-:W-:Y:S01]  /*b4b0*/  FMNMX.FTZ R0, R180, R0, !PT ;  /* 0x00000000b4007209 */ /* 0x000fe20007810000 */
[----:B------:R-:W3:Y:S01]  /*b4c0*/  MUFU.TANH R133, R12 ;  /* 0x0000000c00857308 */ /* 0x000ee20000002400 */
[----:B-1----:R-:W-:Y:S02]  /*b4d0*/  MOV R18, R2 ;  /* 0x0000000200127202 */ /* 0x002fe40000000f00 */
[----:B------:R-:W-:Y:S07]  /*b4e0*/  FMNMX.FTZ R2, R187, R135, !PT ;  /* 0x00000087bb027209 */ /* 0x000fee0007810000 */
[----:B------:R-:W1:Y:S01]  /*b4f0*/  MUFU.TANH R170, R16 ;  /* 0x0000001000aa7308 */ /* 0x000e620000002400 */
[----:B------:R-:W-:Y:S04]  /*b500*/  FMNMX.FTZ R2, R188, R2, !PT ;  /* 0x00000002bc027209 */ /* 0x000fe80007810000 */
[----:B------:R-:W-:Y:S04]  /*b510*/  FMNMX.FTZ R2, R185, R2, !PT ;  /* 0x00000002b9027209 */ /* 0x000fe80007810000 */
[----:B------:R-:W-:Y:S01]  /*b520*/  FMNMX.FTZ R2, R186, R2, !PT ;  /* 0x00000002ba027209 */ /* 0x000fe20007810000 */
[----:B------:R-:W1:Y:S03]  /*b530*/  MUFU.TANH R171, R15 ;  /* 0x0000000f00ab7308 */ /* 0x000e660000002400 */
[----:B------:R-:W-:Y:S02]  /*b540*/  FMNMX.FTZ R2, R18, R2, !PT ;  /* 0x0000000212027209 */ /* 0x000fe40007810000 */
[----:B---3--:R-:W-:Y:S04]  /*b550*/  MOV R32, R133 ;  /* 0x0000008500207202 */ /* 0x008fe80000000f00 */
[----:B------:R-:W-:Y:S01]  /*b560*/  FMNMX.FTZ R0, R32, R0, !PT ;  /* 0x0000000020007209 */ /* 0x000fe20007810000 */
[----:B------:R3:W-:Y:S03]  /*b570*/  MUFU.TANH R179, R33 ;  /* 0x0000002100b37308 */ /* 0x0007e60000002400 */
[----:B------:R-:W-:Y:S04]  /*b580*/  FMNMX.FTZ R0, R23, R0, !PT ;  /* 0x0000000017007209 */ /* 0x000fe80007810000 */
[----:B-1----:R-:W-:Y:S03]  /*b590*/  FMNMX.FTZ R0, R170, R0, !PT ;  /* 0x00000000aa007209 */ /* 0x002fe60007810000 */
[----:B------:R-:W1:Y:S01]  /*b5a0*/  MUFU.TANH R194, R25 ;  /* 0x0000001900c27308 */ /* 0x000e620000002400 */
[----:B------:R-:W-:Y:S02]  /*b5b0*/  FMNMX.FTZ R0, R191, R0, !PT ;  /* 0x00000000bf007209 */ /* 0x000fe40007810000 */
[----:B------:R-:W-:Y:S02]  /*b5c0*/  FMNMX.FTZ R2, R171, R2, !PT ;  /* 0x00000002ab027209 */ /* 0x000fe40007810000 */
[----:B------:R-:W-:Y:S02]  /*b5d0*/  FMNMX.FTZ R0, R19, R0, !PT ;  /* 0x0000000013007209 */ /* 0x000fe40007810000 */
[----:B------:R-:W-:Y:S03]  /*b5e0*/  FMNMX.FTZ R2, R17, R2, !PT ;  /* 0x0000000211027209 */ /* 0x000fe60007810000 */
[----:B------:R-:W1:Y:S01]  /*b5f0*/  MUFU.TANH R176, R28 ;  /* 0x0000001c00b07308 */ /* 0x000e620000002400 */
[----:B---3--:R-:W-:Y:S04]  /*b600*/  MOV R33, R3 ;  /* 0x0000000300217202 */ /* 0x008fe80000000f00 */
[----:B------:R-:W-:Y:S02]  /*b610*/  FMNMX.FTZ R3, R33, R2, !PT ;  /* 0x0000000221037209 */ /* 0x000fe40007810000 */
[----:B------:R-:W-:Y:S01]  /*b620*/  FMNMX.FTZ R2, R20, R0, !PT ;  /* 0x0000000014027209 */ /* 0x000fe20007810000 */
[----:B------:R-:W-:Y:S02]  /*b630*/  FMUL.FTZ R0, R35, c[0x0][0x320] ;  /* 0x0000c80023007a20 */ /* 0x000fe40000410000 */
[----:B------:R-:W3:Y:S01]  /*b640*/  MUFU.TANH R177, R29 ;  /* 0x0000001d00b17308 */ /* 0x000ee20000002400 */
[----:B------:R-:W-:Y:S02]  /*b650*/  FMNMX.FTZ R3, R21, R3, !PT ;  /* 0x0000000315037209 */ /* 0x000fe40007810000 */
[----:B------:R-:W-:Y:S02]  /*b660*/  MOV R35, R4 ;  /* 0x0000000400237202 */ /* 0x000fe40000000f00 */
[----:B------:R-:W-:Y:S02]  /*b670*/  FMNMX.FTZ R3, R22, R3, !PT ;  /* 0x0000000316037209 */ /* 0x000fe40007810000 */
[----:B------:R-:W-:Y:S02]  /*b680*/  FMNMX.FTZ R2, R35, R2, !PT ;  /* 0x0000000223027209 */ /* 0x000fe40007810000 */
[----:B------:R-:W-:Y:S01]  /*b690*/  @P0 SHF.R.S32.HI R4, RZ, 0x1f, R132 ;  /* 0x0000001fff040819 */ /* 0x000fe20000011484 */
[----:B------:R1:W-:Y:S04]  /*b6a0*/  MUFU.TANH R168, R0 ;  /* 0x0000000000a87308 */ /* 0x0003e80000002400 */
[----:B------:R-:W-:Y:S04]  /*b6b0*/  @P0 IMAD R4, R4, c[0x0][0x1e0], RZ ;  /* 0x0000780004040a24 */ /* 0x000fe800078e02ff */
[----:B------:R-:W-:Y:S02]  /*b6c0*/  @P0 IMAD R4, R132, c[0x0][0x1e4], R4 ;  /* 0x0000790084040a24 */ /* 0x000fe400078e0204 */
[----:B------:R-:W3:Y:S03]  /*b6d0*/  MUFU.TANH R174, R30 ;  /* 0x0000001e00ae7308 */ /* 0x000ee60000002400 */
[----:B------:R-:W-:Y:S04]  /*b6e0*/  @P0 IADD3 R4, R7, R4, RZ ;  /* 0x0000000407040210 */ /* 0x000fe80007ffe0ff */
[----:B------:R-:W-:Y:S03]  /*b6f0*/  @P0 SHF.L.U64.HI R4, R6, 0x6, R4 ;  /* 0x0000000606040819 */ /* 0x000fe60000010204 */
[----:B------:R-:W3:Y:S01]  /*b700*/  MUFU.TANH R175, R31 ;  /* 0x0000001f00af7308 */ /* 0x000ee20000002400 */
[----:B-1----:R-:W-:Y:S02]  /*b710*/  FMNMX.FTZ R0, R194, R2, !PT ;  /* 0x00000002c2007209 */ /* 0x002fe40007810000 */
[----:B------:R-:W-:Y:S02]  /*b720*/  FMNMX.FTZ R2, R195, R3, !PT ;  /* 0x00000003c3027209 */ /* 0x000fe40007810000 */
[----:B------:R-:W-:Y:S05]  /*b730*/  FMNMX.FTZ R0, R176, R0, !PT ;  /* 0x00000000b0007209 */ /* 0x000fea0007810000 */
[----:B------:R-:W1:Y:S01]  /*b740*/  MUFU.TANH R169, R34 ;  /* 0x0000002200a97308 */ /* 0x000e620000002400 */
[----:B------:R-:W-:Y:S02]  /*b750*/  FMNMX.FTZ R2, R172, R2, !PT ;  /* 0x00000002ac027209 */ /* 0x000fe40007810000 */
[----:B---3--:R-:W-:Y:S02]  /*b760*/  FMNMX.FTZ R0, R177, R0, !PT ;  /* 0x00000000b1007209 */ /* 0x008fe40007810000 */
[----:B------:R-:W-:Y:S02]  /*b770*/  FMNMX.FTZ R2, R174, R2, !PT ;  /* 0x00000002ae027209 */ /* 0x000fe40007810000 */
[----:B------:R-:W-:Y:S04]  /*b780*/  FMNMX.FTZ R3, R178, R0, !PT ;  /* 0x00000000b2037209 */ /* 0x000fe80007810000 */
[----:B------:R-:W-:Y:S02]  /*b790*/  FMNMX.FTZ R3, R179, R3, !PT ;  /* 0x00000003b3037209 */ /* 0x000fe40007810000 */
[----:B------:R-:W-:Y:S03]  /*b7a0*/  FMNMX.FTZ R0, R175, R2, !PT ;  /* 0x00000002af007209 */ /* 0x000fe60007810000 */
[----:B------:R-:W3:Y:S01]  /*b7b0*/  SHFL.BFLY PT, R133, R3, 0x2, 0x1f ;  /* 0x0c401f0003857f89 */ /* 0x000ee200000e0000 */
[----:B-1----:R-:W-:Y:S02]  /*b7c0*/  FMNMX.FTZ R0, R169, R0, !PT ;  /* 0x00000000a9007209 */ /* 0x002fe40007810000 */
[----:B------:R-:W-:Y:S02]  /*b7d0*/  MOV R34, R23 ;  /* 0x0000001700227202 */ /* 0x000fe40000000f00 */
[----:B------:R-:W-:Y:S05]  /*b7e0*/  FMNMX.FTZ R0, R168, R0, !PT ;  /* 0x00000000a8007209 */ /* 0x000fea0007810000 */
[----:B------:R-:W1:Y:S01]  /*b7f0*/  SHFL.BFLY PT, R2, R0, 0x2, 0x1f ;  /* 0x0c401f0000027f89 */ /* 0x000e6200000e0000 */
[----:B---3--:R-:W-:Y:S07]  /*b800*/  FMNMX.FTZ R133, R3, R133, !PT ;  /* 0x0000008503857209 */ /* 0x008fee0007810000 */
[----:B------:R-:W3:Y:S01]  /*b810*/  SHFL.BFLY PT, R10, R133, 0x1, 0x1f ;  /* 0x0c201f00850a7f89 */ /* 0x000ee200000e0000 */
[----:B-1----:R-:W-:Y:S07]  /*b820*/  FMNMX.FTZ R0, R0, R2, !PT ;  /* 0x0000000200007209 */ /* 0x002fee0007810000 */
[----:B------:R-:W1:Y:S01]  /*b830*/  SHFL.BFLY PT, R3, R0, 0x1, 0x1f ;  /* 0x0c201f0000037f89 */ /* 0x000e6200000e0000 */
[----:B---3--:R-:W-:Y:S05]  /*b840*/  FMNMX.FTZ R133, R133, R10, !PT ;  /* 0x0000000a85857209 */ /* 0x008fea0007810000 */
[----:B------:R-:W-:Y:S04]  /*b850*/  FMUL.FTZ R181, R133, c[0x0][0x2d0] ;  /* 0x0000b40085b57a20 */ /* 0x000fe80000410000 */
[----:B------:R-:W-:Y:S04]  /*b860*/  FFMA.FTZ R10, R184, c[0x0][0x2d0], -R181 ;  /* 0x0000b400b80a7a23 */ /* 0x000fe800000108b5 */
[----:B------:R-:W-:Y:S01]  /*b870*/  MUFU.EX2 R189, R10 ;  /* 0x0000000a00bd7308 */ /* 0x000fe20000000800 */
[----:B-1----:R-:W-:Y:S02]  /*b880*/  FMNMX.FTZ R132, R0, R3, !PT ;  /* 0x0000000300847209 */ /* 0x002fe40007810000 */
[----:B----4-:R-:W-:Y:S02]  /*b890*/  @P0 IADD3 R16, P1, R26, 0x40, RZ ;  /* 0x000000401a100810 */ /* 0x010fe40007f3e0ff */
[----:B------:R-:W-:Y:S02]  /*b8a0*/  @P0 IADD3 R7, P2, R5, R26, RZ ;  /* 0x0000001a05070210 */ /* 0x000fe40007f5e0ff */
[-C--:B--2---:R-:W-:Y:S02]  /*b8b0*/  @P0 IADD3.X R15, RZ, R24.reuse, RZ, P1, !PT ;  /* 0x00000018ff0f0210 */ /* 0x084fe40000ffe4ff */
[----:B------:R-:W-:Y:S02]  /*b8c0*/  @P0 LEA R6, P1, R7, c[0x0][0x1c8], 0x1 ;  /* 0x0000720007060a11 */ /* 0x000fe400078208ff */
[----:B------:R-:W-:Y:S02]  /*b8d0*/  @P0 IADD3.X R8, R4, R24, RZ, P2, !PT ;  /* 0x0000001804080210 */ /* 0x000fe400017fe4ff */
[----:B------:R-:W-:Y:S02]  /*b8e0*/  @P0 IADD3 R2, P2, R5, R16, RZ ;  /* 0x0000001005020210 */ /* 0x000fe40007f5e0ff */
[----:B------:R-:W-:Y:S02]  /*b8f0*/  @P0 LEA.HI.X R7, R7, c[0x0][0x1cc], R8, 0x1, P1 ;  /* 0x0000730007070a11 */ /* 0x000fe400008f0c08 */
[----:B------:R-:W-:Y:S02]  /*b900*/  @P0 LEA R8, P1, R2, c[0x0][0x1c8], 0x1 ;  /* 0x0000720002080a11 */ /* 0x000fe400078208ff */
[----:B------:R-:W-:Y:S01]  /*b910*/  @P0 IADD3.X R9, R4, R15, RZ, P2, !PT ;  /* 0x0000000f04090210 */ /* 0x000fe200017fe4ff */
[----:B------:R1:W-:Y:S03]  /*b920*/  @P0 LDGSTS.E.BYPASS.LTC128B.128 [R131+0x10100], [R6.64], !P6 ;  /* 0x1010000006830fae */ /* 0x0003e6000f101d46 */
[----:B------:R-:W-:Y:S01]  /*b930*/  @P0 LEA.HI.X R9, R2, c[0x0][0x1cc], R9, 0x1, P1 ;  /* 0x0000730002090a11 */ /* 0x000fe200008f0c09 */
[----:B------:R-:W-:Y:S01]  /*b940*/  FADD.FTZ R2, -R133, R134 ;  /* 0x0000008685027221 */ /* 0x000fe20000010100 */
[----:B------:R-:W-:Y:S02]  /*b950*/  @P0 IADD3 R14, P1, R26, 0x80, RZ ;  /* 0x000000801a0e0810 */ /* 0x000fe40007f3e0ff */
[----:B------:R-:W-:Y:S01]  /*b960*/  MOV R134, R22 ;  /* 0x0000001600867202 */ /* 0x000fe20000000f00 */
[----:B------:R2:W-:Y:S01]  /*b970*/  @P0 LDGSTS.E.BYPASS.LTC128B.128 [R131+0x12100], [R8.64], !P5 ;  /* 0x1210000008830fae */ /* 0x0005e2000e901d46 */
[----:B------:R-:W-:Y:S01]  /*b980*/  @P0 IADD3.X R13, RZ, R24, RZ, P1, !PT ;  /* 0x00000018ff0d0210 */ /* 0x000fe20000ffe4ff */
[----:B------:R-:W-:Y:S04]  /*b990*/  FMUL.FTZ R0, R2, c[0x0][0x2d0] ;  /* 0x0000b40002007a20 */ /* 0x000fe80000410000 */
[----:B------:R3:W4:Y:S01]  /*b9a0*/  MUFU.EX2 R2, R0 ;  /* 0x0000000000027308 */ /* 0x0007220000000800 */
[----:B-1----:R-:W-:Y:S04]  /*b9b0*/  @P0 IADD3 R7, P2, R5, R14, RZ ;  /* 0x0000000e05070210 */ /* 0x002fe80007f5e0ff */
[C---:B------:R-:W-:Y:S02]  /*b9c0*/  @P0 LEA R6, P1, R7.reuse, c[0x0][0x1c8], 0x1 ;  /* 0x0000720007060a11 */ /* 0x040fe400078208ff */
[----:B------:R-:W-:Y:S01]  /*b9d0*/  @P0 IADD3.X R3, R4, R13, RZ, P2, !PT ;  /* 0x0000000d04030210 */ /* 0x000fe200017fe4ff */
[----:B--2---:R-:W-:Y:S03]  /*b9e0*/  FFMA.FTZ R8, R182, c[0x0][0x2d0], -R181 ;  /* 0x0000b400b6087a23 */ /* 0x004fe600000108b5 */
[----:B------:R-:W-:Y:S01]  /*b9f0*/  @P0 LEA.HI.X R7, R7, c[0x0][0x1cc], R3, 0x1, P1 ;  /* 0x0000730007070a11 */ /* 0x000fe200008f0c03 */
[----:B---3--:R-:W-:Y:S01]  /*ba00*/  FADD.FTZ R0, -R132, R135 ;  /* 0x0000008784007221 */ /* 0x008fe20000010100 */
[----:B------:R-:W-:Y:S01]  /*ba10*/  @P0 IADD3 R12, P1, R26, 0xc0, RZ ;  /* 0x000000c01a0c0810 */ /* 0x000fe20007f3e0ff */
[----:B------:R1:W-:Y:S01]  /*ba20*/  MUFU.EX2 R135, R8 ;  /* 0x0000000800877308 */ /* 0x0003e20000000800 */
[----:B----4-:R-:W-:Y:S01]  /*ba30*/  FMUL.FTZ R25, R2, R157 ;  /* 0x0000009d02197220 */ /* 0x010fe20000410000 */
[----:B------:R2:W-:Y:S01]  /*ba40*/  @P0 LDGSTS.E.BYPASS.LTC128B.128 [R131+0x14100], [R6.64], !P4 ;  /* 0x1410000006830fae */ /* 0x0005e2000e101d46 */
[----:B------:R-:W-:Y:S01]  /*ba50*/  @P0 IADD3 R3, P2, R5, R12, RZ ;  /* 0x0000000c05030210 */ /* 0x000fe20007f5e0ff */
[----:B------:R-:W-:Y:S01]  /*ba60*/  FMUL.FTZ R0, R0, c[0x0][0x2d0] ;  /* 0x0000b40000007a20 */ /* 0x000fe20000410000 */
[----:B------:R-:W-:Y:S01]  /*ba70*/  @P0 IADD3.X R9, RZ, R24, RZ, P1, !PT ;  /* 0x00000018ff090210 */ /* 0x000fe20000ffe4ff */
[C---:B------:R-:W-:Y:S02]  /*ba80*/  FMUL.FTZ R36, R2.reuse, R36 ;  /* 0x0000002402247220 */ /* 0x040fe40000410000 */
[C---:B------:R-:W-:Y:S02]  /*ba90*/  FMUL.FTZ R37, R2.reuse, R37 ;  /* 0x0000002502257220 */ /* 0x040fe40000410000 */
[----:B------:R-:W3:Y:S01]  /*baa0*/  MUFU.EX2 R0, R0 ;  /* 0x0000000000007308 */ /* 0x000ee20000000800 */
[C---:B------:R-:W-:Y:S02]  /*bab0*/  FMUL.FTZ R40, R2.reuse, R40 ;  /* 0x0000002802287220 */ /* 0x040fe40000410000 */
[C---:B------:R-:W-:Y:S02]  /*bac0*/  FMUL.FTZ R41, R2.reuse, R41 ;  /* 0x0000002902297220 */ /* 0x040fe40000410000 */
[C---:B------:R-:W-:Y:S02]  /*bad0*/  FMUL.FTZ R44, R2.reuse, R44 ;  /* 0x0000002c022c7220 */ /* 0x040fe40000410000 */
[C---:B------:R-:W-:Y:S02]  /*bae0*/  FMUL.FTZ R45, R2.reuse, R45 ;  /* 0x0000002d022d7220 */ /* 0x040fe40000410000 */
[C---:B------:R-:W-:Y:S02]  /*baf0*/  FMUL.FTZ R48, R2.reuse, R48 ;  /* 0x0000003002307220 */ /* 0x040fe40000410000 */
[C---:B------:R-:W-:Y:S02]  /*bb00*/  FMUL.FTZ R49, R2.reuse, R49 ;  /* 0x0000003102317220 */ /* 0x040fe40000410000 */
[C---:B------:R-:W-:Y:S01]  /*bb10*/  FMUL.FTZ R52, R2.reuse, R52 ;  /* 0x0000003402347220 */ /* 0x040fe20000410000 */
[----:B-1----:R-:W-:Y:S01]  /*bb20*/  @P0 MOV R8, c[0x0][0x1e4] ;  /* 0x0000790000080a02 */ /* 0x002fe20000000f00 */
[C---:B------:R-:W-:Y:S02]  /*bb30*/  FMUL.FTZ R53, R2.reuse, R53 ;  /* 0x0000003502357220 */ /* 0x040fe40000410000 */
[C---:B------:R-:W-:Y:S01]  /*bb40*/  FMUL.FTZ R56, R2.reuse, R56 ;  /* 0x0000003802387220 */ /* 0x040fe20000410000 */
[C---:B--2---:R-:W-:Y:S01]  /*bb50*/  @P0 LEA R6, P1, R3.reuse, c[0x0][0x1c8], 0x1 ;  /* 0x0000720003060a11 */ /* 0x044fe200078208ff */
[----:B------:R-:W-:Y:S01]  /*bb60*/  FMUL.FTZ R57, R2, R57 ;  /* 0x0000003902397220 */ /* 0x000fe20000410000 */
[----:B------:R-:W-:Y:S01]  /*bb70*/  @P0 IADD3.X R7, R4, R9, RZ, P2, !PT ;  /* 0x0000000904070210 */ /* 0x000fe200017fe4ff */
[----:B------:R-:W-:Y:S02]  /*bb80*/  FMUL.FTZ R60, R2, R60 ;  /* 0x0000003c023c7220 */ /* 0x000fe40000410000 */
[C---:B---3--:R-:W-:Y:S01]  /*bb90*/  FMUL.FTZ R27, R0.reuse, R159 ;  /* 0x0000009f001b7220 */ /* 0x048fe20000410000 */
[----:B------:R-:W-:Y:S01]  /*bba0*/  @P0 LEA.HI.X R7, R3, c[0x0][0x1cc], R7, 0x1, P1 ;  /* 0x0000730003070a11 */ /* 0x000fe200008f0c07 */
[C---:B------:R-:W-:Y:S01]  /*bbb0*/  FMUL.FTZ R38, R0.reuse, R38 ;  /* 0x0000002600267220 */ /* 0x040fe20000410000 */
[----:B------:R-:W-:Y:S01]  /*bbc0*/  @P0 MOV R3, c[0x0][0x1e0] ;  /* 0x0000780000030a02 */ /* 0x000fe20000000f00 */
[C---:B------:R-:W-:Y:S02]  /*bbd0*/  FMUL.FTZ R39, R0.reuse, R39 ;  /* 0x0000002700277220 */ /* 0x040fe40000410000 */
[----:B------:R1:W-:Y:S01]  /*bbe0*/  @P0 LDGSTS.E.BYPASS.LTC128B.128 [R131+0x16100], [R6.64], !P3 ;  /* 0x1610000006830fae */ /* 0x0003e2000d901d46 */
[C---:B------:R-:W-:Y:S01]  /*bbf0*/  @P0 LEA R5, P1, R3.reuse, R5, 0x5 ;  /* 0x0000000503050211 */ /* 0x040fe200078228ff */
[C---:B------:R-:W-:Y:S02]  /*bc00*/  FMUL.FTZ R42, R0.reuse, R42 ;  /* 0x0000002a002a7220 */ /* 0x040fe40000410000 */
[C---:B------:R-:W-:Y:S01]  /*bc10*/  FMUL.FTZ R43, R0.reuse, R43 ;  /* 0x0000002b002b7220 */ /* 0x040fe20000410000 */
[----:B------:R-:W-:Y:S01]  /*bc20*/  @P0 LEA.HI.X R4, R3, R4, R8, 0x5, P1 ;  /* 0x0000000403040211 */ /* 0x000fe200008f2c08 */
[C---:B------:R-:W-:Y:S01]  /*bc30*/  FMUL.FTZ R46, R0.reuse, R46 ;  /* 0x0000002e002e7220 */ /* 0x040fe20000410000 */
[----:B------:R-:W-:Y:S01]  /*bc40*/  @P0 IADD3 R3, P2, R5, R26, RZ ;  /* 0x0000001a05030210 */ /* 0x000fe20007f5e0ff */
[C---:B------:R-:W-:Y:S02]  /*bc50*/  FMUL.FTZ R26, R0.reuse, R158 ;  /* 0x0000009e001a7220 */ /* 0x040fe40000410000 */
[C---:B------:R-:W-:Y:S01]  /*bc60*/  FMUL.FTZ R47, R0.reuse, R47 ;  /* 0x0000002f002f7220 */ /* 0x040fe20000410000 */
[----:B------:R-:W-:Y:S01]  /*bc70*/  @P0 LEA R10, P1, R3, c[0x0][0x1c8], 0x1 ;  /* 0x00007200030a0a11 */ /* 0x000fe200078208ff */
[C---:B------:R-:W-:Y:S02]  /*bc80*/  FMUL.FTZ R50, R0.reuse, R50 ;  /* 0x0000003200327220 */ /* 0x040fe40000410000 */
[C---:B------:R-:W-:Y:S02]  /*bc90*/  FMUL.FTZ R51, R0.reuse, R51 ;  /* 0x0000003300337220 */ /* 0x040fe40000410000 */
[C---:B------:R-:W-:Y:S02]  /*bca0*/  FMUL.FTZ R54, R0.reuse, R54 ;  /* 0x0000003600367220 */ /* 0x040fe40000410000 */
[C---:B------:R-:W-:Y:S02]  /*bcb0*/  FMUL.FTZ R55, R0.reuse, R55 ;  /* 0x0000003700377220 */ /* 0x040fe40000410000 */
[C---:B------:R-:W-:Y:S02]  /*bcc0*/  FMUL.FTZ R58, R0.reuse, R58 ;  /* 0x0000003a003a7220 */ /* 0x040fe40000410000 */
[----:B------:R-:W-:Y:S02]  /*bcd0*/  FMUL.FTZ R59, R0, R59 ;  /* 0x0000003b003b7220 */ /* 0x000fe40000410000 */
[----:B------:R-:W-:Y:S02]  /*bce0*/  FMUL.FTZ R61, R2, R61 ;  /* 0x0000003d023d7220 */ /* 0x000fe40000410000 */
[----:B------:R-:W-:Y:S01]  /*bcf0*/  FMUL.FTZ R62, R0, R62 ;  /* 0x0000003e003e7220 */ /* 0x000fe20000410000 */
[----:B-1----:R-:W-:Y:S01]  /*bd00*/  @P0 IADD3.X R6, R4, R24, RZ, P2, !PT ;  /* 0x0000001804060210 */ /* 0x002fe200017fe4ff */
[--C-:B------:R-:W-:Y:S02]  /*bd10*/  FFMA.FTZ R7, R183, c[0x0][0x2d0], -R181.reuse ;  /* 0x0000b400b7077a23 */ /* 0x100fe400000108b5 */
[----:B------:R-:W-:Y:S01]  /*bd20*/  FMUL.FTZ R24, R2, R156 ;  /* 0x0000009c02187220 */ /* 0x000fe20000410000 */
[----:B------:R-:W-:Y:S01]  /*bd30*/  @P0 LEA.HI.X R11, R3, c[0x0][0x1cc], R6, 0x1, P1 ;  /* 0x00007300030b0a11 */ /* 0x000fe200008f0c06 */
[----:B------:R-:W-:Y:S01]  /*bd40*/  FFMA.FTZ R3, R180, c[0x0][0x2d0], -R181 ;  /* 0x0000b400b4037a23 */ /* 0x000fe200000108b5 */
[----:B------:R1:W-:Y:S01]  /*bd50*/  MUFU.EX2 R190, R7 ;  /* 0x0000000700be7308 */ /* 0x0003e20000000800 */
[C---:B------:R-:W-:Y:S01]  /*bd60*/  @P0 IADD3 R6, P1, R5.reuse, R16, RZ ;  /* 0x0000001005060210 */ /* 0x040fe20007f3e0ff */
[C---:B------:R-:W-:Y:S01]  /*bd70*/  FMUL.FTZ R16, R2.reuse, R148 ;  /* 0x0000009402107220 */ /* 0x040fe20000410000 */
[----:B------:R2:W-:Y:S01]  /*bd80*/  @P0 LDGSTS.E.BYPASS.LTC128B.128 [R131+0x11100], [R10.64], !P6 ;  /* 0x111000000a830fae */ /* 0x0005e2000f101d46 */
[----:B------:R-:W-:Y:S01]  /*bd90*/  MOV R148, R33 ;  /* 0x0000002100947202 */ /* 0x000fe20000000f00 */
[----:B------:R-:W-:Y:S01]  /*bda0*/  FMUL.FTZ R33, R2, R165 ;  /* 0x000000a502217220 */ /* 0x000fe20000410000 */
[----:B------:R-:W-:Y:S01]  /*bdb0*/  @P0 IADD3.X R15, R4, R15, RZ, P1, !PT ;  /* 0x0000000f040f0210 */ /* 0x000fe20000ffe4ff */
[----:B------:R-:W-:Y:S02]  /*bdc0*/  FMUL.FTZ R63, R0, R63 ;  /* 0x0000003f003f7220 */ /* 0x000fe40000410000 */
[C---:B------:R-:W-:Y:S01]  /*bdd0*/  FMUL.FTZ R64, R2.reuse, R64 ;  /* 0x0000004002407220 */ /* 0x040fe20000410000 */
[----:B------:R3:W4:Y:S01]  /*bde0*/  MUFU.EX2 R173, R3 ;  /* 0x0000000300ad7308 */ /* 0x0007220000000800 */
[----:B------:R-:W-:Y:S02]  /*bdf0*/  FMUL.FTZ R65, R2, R65 ;  /* 0x0000004102417220 */ /* 0x000fe40000410000 */
[C---:B------:R-:W-:Y:S02]  /*be00*/  FMUL.FTZ R66, R0.reuse, R66 ;  /* 0x0000004200427220 */ /* 0x040fe40000410000 */
[----:B------:R-:W-:Y:S02]  /*be10*/  FMUL.FTZ R67, R0, R67 ;  /* 0x0000004300437220 */ /* 0x000fe40000410000 */
[C---:B------:R-:W-:Y:S02]  /*be20*/  FMUL.FTZ R68, R2.reuse, R68 ;  /* 0x0000004402447220 */ /* 0x040fe40000410000 */
[----:B------:R-:W-:Y:S02]  /*be30*/  FMUL.FTZ R69, R2, R69 ;  /* 0x0000004502457220 */ /* 0x000fe40000410000 */
[C---:B------:R-:W-:Y:S02]  /*be40*/  FMUL.FTZ R70, R0.reuse, R70 ;  /* 0x0000004600467220 */ /* 0x040fe40000410000 */
[----:B------:R-:W-:Y:S01]  /*be50*/  FMUL.FTZ R71, R0, R71 ;  /* 0x0000004700477220 */ /* 0x000fe20000410000 */
[C---:B-1----:R-:W-:Y:S01]  /*be60*/  @P0 IADD3 R7, P2, R5.reuse, R14, RZ ;  /* 0x0000000e05070210 */ /* 0x042fe20007f5e0ff */
[C---:B------:R-:W-:Y:S01]  /*be70*/  FMUL.FTZ R72, R2.reuse, R72 ;  /* 0x0000004802487220 */ /* 0x040fe20000410000 */
[----:B------:R-:W-:Y:S01]  /*be80*/  @P0 IADD3 R5, P1, R5, R12, RZ ;  /* 0x0000000c05050210 */ /* 0x000fe20007f3e0ff */
[----:B------:R-:W-:Y:S01]  /*be90*/  FMUL.FTZ R73, R2, R73 ;  /* 0x0000004902497220 */ /* 0x000fe20000410000 */
[----:B------:R-:W-:Y:S01]  /*bea0*/  @P0 IADD3.X R13, R4, R13, RZ, P2, !PT ;  /* 0x0000000d040d0210 */ /* 0x000fe200017fe4ff */
[----:B------:R-:W-:Y:S01]  /*beb0*/  FMUL.FTZ R74, R0, R74 ;  /* 0x0000004a004a7220 */ /* 0x000fe20000410000 */
[----:B------:R-:W-:Y:S01]  /*bec0*/  @P0 IADD3.X R14, R4, R9, RZ, P1, !PT ;  /* 0x00000009040e0210 */ /* 0x000fe20000ffe4ff */
[----:B--2---:R-:W-:Y:S01]  /*bed0*/  FMUL.FTZ R10, R0, R142 ;  /* 0x0000008e000a7220 */ /* 0x004fe20000410000 */
[----:B------:R-:W-:Y:S01]  /*bee0*/  @P0 LEA R8, P2, R6, c[0x0][0x1c8], 0x1 ;  /* 0x0000720006080a11 */ /* 0x000fe200078408ff */
[----:B------:R-:W-:Y:S02]  /*bef0*/  FMUL.FTZ R11, R0, R143 ;  /* 0x0000008f000b7220 */ /* 0x000fe40000410000 */
[----:B---3--:R-:W-:Y:S01]  /*bf00*/  FMUL.FTZ R3, R132, c[0x0][0x2d0] ;  /* 0x0000b40084037a20 */ /* 0x008fe20000410000 */
[----:B------:R-:W-:Y:S01]  /*bf10*/  @P0 LEA.HI.X R9, R6, c[0x0][0x1cc], R15, 0x1, P2 ;  /* 0x0000730006090a11 */ /* 0x000fe200010f0c0f */
[----:B------:R-:W-:Y:S01]  /*bf20*/  FMUL.FTZ R75, R0, R75 ;  /* 0x0000004b004b7220 */ /* 0x000fe20000410000 */
[----:B------:R-:W-:Y:S01]  /*bf30*/  @P0 LEA R6, P1, R7, c[0x0][0x1c8], 0x1 ;  /* 0x0000720007060a11 */ /* 0x000fe200078208ff */
[----:B------:R-:W-:Y:S01]  /*bf40*/  FFMA.FTZ R4, R187, c[0x0][0x2d0], -R3 ;  /* 0x0000b400bb047a23 */ /* 0x000fe20000010803 */
[----:B------:R-:W-:Y:S01]  /*bf50*/  MOV R187, R21 ;  /* 0x0000001500bb7202 */ /* 0x000fe20000000f00 */
[----:B------:R1:W-:Y:S01]  /*bf60*/  @P0 LDGSTS.E.BYPASS.LTC128B.128 [R131+0x13100], [R8.64], !P5 ;  /* 0x1310000008830fae */ /* 0x0003e2000e901d46 */
[----:B------:R-:W-:Y:S01]  /*bf70*/  @P0 LEA.HI.X R7, R7, c[0x0][0x1cc], R13, 0x1, P1 ;  /* 0x0000730007070a11 */ /* 0x000fe200008f0c0d */
[----:B------:R2:W-:Y:S01]  /*bf80*/  MUFU.EX2 R180, R4 ;  /* 0x0000000400b47308 */ /* 0x0005e20000000800 */
[--C-:B------:R-:W-:Y:S01]  /*bf90*/  FFMA.FTZ R12, R188, c[0x0][0x2d0], -R3.reuse ;  /* 0x0000b400bc0c7a23 */ /* 0x100fe20000010803 */
[----:B------:R-:W-:Y:S01]  /*bfa0*/  MOV R188, R20 ;  /* 0x0000001400bc7202 */ /* 0x000fe20000000f00 */
[C---:B------:R-:W-:Y:S02]  /*bfb0*/  FMUL.FTZ R76, R2.reuse, R76 ;  /* 0x0000004c024c7220 */ /* 0x040fe40000410000 */
[----:B------:R-:W-:Y:S01]  /*bfc0*/  FMUL.FTZ R77, R2, R77 ;  /* 0x0000004d024d7220 */ /* 0x000fe20000410000 */
[----:B------:R3:W-:Y:S01]  /*bfd0*/  @P0 LDGSTS.E.BYPASS.LTC128B.128 [R131+0x15100], [R6.64], !P4 ;  /* 0x1510000006830fae */ /* 0x0007e2000e101d46 */
[C---:B------:R-:W-:Y:S02]  /*bfe0*/  FMUL.FTZ R78, R0.reuse, R78 ;  /* 0x0000004e004e7220 */ /* 0x040fe40000410000 */
[----:B------:R-:W-:Y:S01]  /*bff0*/  FMUL.FTZ R79, R0, R79 ;  /* 0x0000004f004f7220 */ /* 0x000fe20000410000 */
[----:B------:R3:W3:Y:S01]  /*c000*/  MUFU.EX2 R182, R12 ;  /* 0x0000000c00b67308 */ /* 0x0006e20000000800 */
[C---:B------:R-:W-:Y:S02]  /*c010*/  FMUL.FTZ R80, R2.reuse, R80 ;  /* 0x0000005002507220 */ /* 0x040fe40000410000 */
[----:B------:R-:W-:Y:S02]  /*c020*/  FMUL.FTZ R81, R2, R81 ;  /* 0x0000005102517220 */ /* 0x000fe40000410000 */
[C---:B------:R-:W-:Y:S02]  /*c030*/  FMUL.FTZ R82, R0.reuse, R82 ;  /* 0x0000005200527220 */ /* 0x040fe40000410000 */
[----:B------:R-:W-:Y:S02]  /*c040*/  FMUL.FTZ R83, R0, R83 ;  /* 0x0000005300537220 */ /* 0x000fe40000410000 */
[C---:B------:R-:W-:Y:S02]  /*c050*/  FMUL.FTZ R84, R2.reuse, R84 ;  /* 0x0000005402547220 */ /* 0x040fe40000410000 */
[----:B------:R-:W-:Y:S02]  /*c060*/  FMUL.FTZ R85, R2, R85 ;  /* 0x0000005502557220 */ /* 0x000fe40000410000 */
[----:B------:R-:W-:Y:S01]  /*c070*/  FMUL.FTZ R86, R0, R86 ;  /* 0x0000005600567220 */ /* 0x000fe20000410000 */
[----:B--2---:R-:W-:Y:S01]  /*c080*/  @P0 LEA R4, P1, R5, c[0x0][0x1c8], 0x1 ;  /* 0x0000720005040a11 */ /* 0x004fe200078208ff */
[--C-:B-1----:R-:W-:Y:S01]  /*c090*/  FFMA.FTZ R8, R185, c[0x0][0x2d0], -R3.reuse ;  /* 0x0000b400b9087a23 */ /* 0x102fe20000010803 */
[----:B------:R-:W-:Y:S01]  /*c0a0*/  MOV R185, R18 ;  /* 0x0000001200b97202 */ /* 0x000fe20000000f00 */
[----:B------:R-:W-:Y:S01]  /*c0b0*/  FMUL.FTZ R9, R2, R141 ;  /* 0x0000008d02097220 */ /* 0x000fe20000410000 */
[----:B------:R-:W-:Y:S01]  /*c0c0*/  @P0 LEA.HI.X R5, R5, c[0x0][0x1cc], R14, 0x1, P1 ;  /* 0x0000730005050a11 */ /* 0x000fe200008f0c0e */
[----:B------:R1:W-:Y:S01]  /*c0d0*/  MUFU.EX2 R183, R8 ;  /* 0x0000000800b77308 */ /* 0x0003e20000000800 */
[C---:B------:R-:W-:Y:S02]  /*c0e0*/  FMUL.FTZ R18, R0.reuse, R150 ;  /* 0x0000009600127220 */ /* 0x040fe40000410000 */
[C---:B------:R-:W-:Y:S01]  /*c0f0*/  FMUL.FTZ R87, R0.reuse, R87 ;  /* 0x0000005700577220 */ /* 0x040fe20000410000 */
[----:B------:R2:W-:Y:S01]  /*c100*/  @P0 LDGSTS.E.BYPASS.LTC128B.128 [R131+0x17100], [R4.64], !P3 ;  /* 0x1710000004830fae */ /* 0x0005e2000d901d46 */
[C---:B---3--:R-:W-:Y:S01]  /*c110*/  FMUL.FTZ R6, R0.reuse, R138 ;  /* 0x0000008a00067220 */ /* 0x048fe20000410000 */
[----:B----4-:R-:W-:Y:S01]  /*c120*/  F2FP.BF16.PACK_AB R138, R173, R190 ;  /* 0x000000bead8a723e */ /* 0x010fe200000010ff */
[----:B------:R-:W-:Y:S02]  /*c130*/  FMUL.FTZ R7, R0, R139 ;  /* 0x0000008b00077220 */ /* 0x000fe40000410000 */
[C---:B------:R-:W-:Y:S02]  /*c140*/  FMUL.FTZ R88, R2.reuse, R88 ;  /* 0x0000005802587220 */ /* 0x040fe40000410000 */
[----:B------:R-:W-:Y:S01]  /*c150*/  FMUL.FTZ R89, R2, R89 ;  /* 0x0000005902597220 */ /* 0x000fe20000410000 */
[----:B------:R-:W3:Y:S01]  /*c160*/  LDSM.16.MT88.4 R12, [R248] ;  /* 0x00000000f80c783b */ /* 0x000ee20000004200 */
[C---:B------:R-:W-:Y:S02]  /*c170*/  FMUL.FTZ R90, R0.reuse, R90 ;  /* 0x0000005a005a7220 */ /* 0x040fe40000410000 */
[----:B------:R-:W-:Y:S02]  /*c180*/  FMUL.FTZ R91, R0, R91 ;  /* 0x0000005b005b7220 */ /* 0x000fe40000410000 */
[C---:B------:R-:W-:Y:S02]  /*c190*/  FMUL.FTZ R92, R2.reuse, R92 ;  /* 0x0000005c025c7220 */ /* 0x040fe40000410000 */
[----:B------:R-:W-:Y:S01]  /*c1a0*/  FMUL.FTZ R93, R2, R93 ;  /* 0x0000005d025d7220 */ /* 0x000fe20000410000 */
[----:B------:R-:W3:Y:S01]  /*c1b0*/  LDSM.16.MT88.4 R20, [R252] ;  /* 0x00000000fc14783b */ /* 0x000ee20000004200 */
[C---:B------:R-:W-:Y:S02]  /*c1c0*/  FMUL.FTZ R94, R0.reuse, R94 ;  /* 0x0000005e005e7220 */ /* 0x040fe40000410000 */
[----:B------:R-:W-:Y:S02]  /*c1d0*/  FMUL.FTZ R95, R0, R95 ;  /* 0x0000005f005f7220 */ /* 0x000fe40000410000 */
[C---:B-1----:R-:W-:Y:S02]  /*c1e0*/  FMUL.FTZ R8, R2.reuse, R140 ;  /* 0x0000008c02087220 */ /* 0x042fe40000410000 */
[C---:B------:R-:W-:Y:S01]  /*c1f0*/  FMUL.FTZ R96, R2.reuse, R96 ;  /* 0x0000006002607220 */ /* 0x040fe20000410000 */
[----:B------:R-:W1:Y:S01]  /*c200*/  LDSM.16.MT88.4 R28, [R251] ;  /* 0x00000000fb1c783b */ /* 0x000e620000004200 */
[----:B------:R-:W-:Y:S02]  /*c210*/  FMUL.FTZ R97, R2, R97 ;  /* 0x0000006102617220 */ /* 0x000fe40000410000 */
[----:B--2---:R-:W-:Y:S01]  /*c220*/  FFMA.FTZ R4, R186, c[0x0][0x2d0], -R3 ;  /* 0x0000b400ba047a23 */ /* 0x004fe20000010803 */
[----:B------:R-:W-:Y:S01]  /*c230*/  MOV R186, R19 ;  /* 0x0000001300ba7202 */ /* 0x000fe20000000f00 */
[----:B------:R-:W-:Y:S01]  /*c240*/  FMUL.FTZ R5, R2, R137 ;  /* 0x0000008902057220 */ /* 0x000fe20000410000 */
[----:B------:R-:W-:Y:S01]  /*c250*/  F2FP.BF16.PACK_AB R137, R182, R180 ;  /* 0x000000b4b689723e */ /* 0x000fe200000010ff */
[----:B------:R-:W2:Y:S01]  /*c260*/  MUFU.EX2 R184, R4 ;  /* 0x0000000400b87308 */ /* 0x000ea20000000800 */
[----:B------:R-:W4:Y:S01]  /*c270*/  LDL.LU R131, [R1+0x11c] ;  /* 0x00011c0001837983 */ /* 0x000f220000300800 */
[C---:B------:R-:W-:Y:S01]  /*c280*/  FMUL.FTZ R19, R0.reuse, R151 ;  /* 0x0000009700137220 */ /* 0x040fe20000410000 */
[----:B------:R-:W-:Y:S01]  /*c290*/  MOV R151, R148 ;  /* 0x0000009400977202 */ /* 0x000fe20000000f00 */
[C---:B------:R-:W-:Y:S01]  /*c2a0*/  FMUL.FTZ R98, R0.reuse, R98 ;  /* 0x0000006200627220 */ /* 0x040fe20000410000 */
[----:B------:R-:W4:Y:S01]  /*c2b0*/  LDL R140, [R1+0x48] ;  /* 0x00004800018c7983 */ /* 0x000f220000100800 */
[----:B------:R-:W-:Y:S02]  /*c2c0*/  FMUL.FTZ R99, R0, R99 ;  /* 0x0000006300637220 */ /* 0x000fe40000410000 */
[C---:B------:R-:W-:Y:S01]  /*c2d0*/  FMUL.FTZ R100, R2.reuse, R100 ;  /* 0x0000006402647220 */ /* 0x040fe20000410000 */
[----:B------:R-:W0:Y:S01]  /*c2e0*/  LDGDEPBAR ;  /* 0x00000000000079af */ /* 0x000e220000000000 */
[----:B------:R-:W-:Y:S02]  /*c2f0*/  FMUL.FTZ R101, R2, R101 ;  /* 0x0000006502657220 */ /* 0x000fe40000410000 */
[C---:B------:R-:W-:Y:S02]  /*c300*/  FMUL.FTZ R102, R0.reuse, R102 ;  /* 0x0000006600667220 */ /* 0x040fe40000410000 */
[----:B------:R-:W-:Y:S02]  /*c310*/  FMUL.FTZ R103, R0, R103 ;  /* 0x0000006700677220 */ /* 0x000fe40000410000 */
[C---:B------:R-:W-:Y:S02]  /*c320*/  FMUL.FTZ R104, R2.reuse, R104 ;  /* 0x0000006802687220 */ /* 0x040fe40000410000 */
[----:B------:R-:W-:Y:S02]  /*c330*/  FMUL.FTZ R105, R2, R105 ;  /* 0x0000006902697220 */ /* 0x000fe40000410000 */
[C---:B------:R-:W-:Y:S02]  /*c340*/  FMUL.FTZ R106, R0.reuse, R106 ;  /* 0x0000006a006a7220 */ /* 0x040fe40000410000 */
[----:B------:R-:W-:Y:S01]  /*c350*/  FMUL.FTZ R107, R0, R107 ;  /* 0x0000006b006b7220 */ /* 0x000fe20000410000 */
[----:B--2---:R-:W-:Y:S01]  /*c360*/  F2FP.BF16.PACK_AB R139, R184, R183 ;  /* 0x000000b7b88b723e */ /* 0x004fe200000010ff */
[----:B------:R-:W-:Y:S01]  /*c370*/  FMUL.FTZ R4, R2, R136 ;  /* 0x0000008802047220 */ /* 0x000fe20000410000 */
[----:B------:R-:W-:Y:S01]  /*c380*/  F2FP.BF16.PACK_AB R136, R189, R135 ;  /* 0x00000087bd88723e */ /* 0x000fe200000010ff */
[--C-:B------:R-:W-:Y:S02]  /*c390*/  FFMA.FTZ R157, R176, c[0x0][0x2d0], -R181.reuse ;  /* 0x0000b400b09d7a23 */ /* 0x100fe400000108b5 */
[--C-:B------:R-:W-:Y:S02]  /*c3a0*/  FFMA.FTZ R158, R177, c[0x0][0x2d0], -R181.reuse ;  /* 0x0000b400b19e7a23 */ /* 0x100fe400000108b5 */
[--C-:B------:R-:W-:Y:S02]  /*c3b0*/  FFMA.FTZ R159, R178, c[0x0][0x2d0], -R181.reuse ;  /* 0x0000b400b29f7a23 */ /* 0x100fe400000108b5 */
[C---:B---3--:R-:W-:Y:S05]  /*c3c0*/  HMMA.16816.F32.BF16 R4, R136.reuse, R12, R4 ;  /* 0x0000000c8804723c */ /* 0x048fea0000041804 */
[C---:B------:R-:W-:Y:S02]  /*c3d0*/  FMUL.FTZ R108, R2.reuse, R108 ;  /* 0x0000006c026c7220 */ /* 0x040fe40000410000 */
[C---:B------:R-:W-:Y:S01]  /*c3e0*/  FMUL.FTZ R12, R2.reuse, R144 ;  /* 0x00000090020c7220 */ /* 0x040fe20000410000 */
[C---:B------:R-:W-:Y:S04]  /*c3f0*/  HMMA.16816.F32.BF16 R8, R136.reuse, R14, R8 ;  /* 0x0000000e8808723c */ /* 0x040fe80000041808 */
[C---:B------:R-:W-:Y:S01]  /*c400*/  FMUL.FTZ R13, R2.reuse, R145 ;  /* 0x00000091020d7220 */ /* 0x040fe20000410000 */
[----:B------:R-:W-:Y:S01]  /*c410*/  MOV R144, R17 ;  /* 0x0000001100907202 */ /* 0x000fe20000000f00 */
[----:B------:R-:W-:Y:S01]  /*c420*/  FMUL.FTZ R17, R2, R149 ;  /* 0x0000009502117220 */ /* 0x000fe20000410000 */
[----:B------:R-:W-:Y:S01]  /*c430*/  MOV R145, R186 ;  /* 0x000000ba00917202 */ /* 0x000fe20000000f00 */
[C---:B------:R-:W-:Y:S01]  /*c440*/  FMUL.FTZ R14, R0.reuse, R146 ;  /* 0x00000092000e7220 */ /* 0x040fe20000410000 */
[----:B------:R-:W-:Y:S03]  /*c450*/  MOV R146, R188 ;  /* 0x000000bc00927202 */ /* 0x000fe60000000f00 */
[C---:B------:R-:W-:Y:S01]  /*c460*/  FMUL.FTZ R15, R0.reuse, R147 ;  /* 0x00000093000f7220 */ /* 0x040fe20000410000 */
[----:B------:R-:W-:Y:S01]  /*c470*/  MOV R147, R34 ;  /* 0x0000002200937202 */ /* 0x000fe20000000f00 */
[----:B------:R-:W-:Y:S01]  /*c480*/  FMUL.FTZ R34, R0, R166 ;  /* 0x000000a600227220 */ /* 0x000fe20000410000 */
[----:B------:R-:W-:Y:S01]  /*c490*/  MOV R148, R146 ;  /* 0x0000009200947202 */ /* 0x000fe20000000f00 */
[----:B------:R-:W-:Y:S01]  /*c4a0*/  FMUL.FTZ R109, R2, R109 ;  /* 0x0000006d026d7220 */ /* 0x000fe20000410000 */
[----:B------:R-:W-:Y:S01]  /*c4b0*/  MOV R149, R145 ;  /* 0x0000009100957202 */ /* 0x000fe20000000f00 */
[C---:B------:R-:W-:Y:S01]  /*c4c0*/  FMUL.FTZ R110, R0.reuse, R110 ;  /* 0x0000006e006e7220 */ /* 0x040fe20000410000 */
[C---:B------:R-:W-:Y:S03]  /*c4d0*/  HMMA.16816.F32.BF16 R12, R136.reuse, R20, R12 ;  /* 0x00000014880c723c */ /* 0x040fe6000004180c */
[----:B------:R-:W-:Y:S01]  /*c4e0*/  MOV R186, R187 ;  /* 0x000000bb00ba7202 */ /* 0x000fe20000000f00 */
[C---:B------:R-:W-:Y:S01]  /*c4f0*/  FMUL.FTZ R111, R0.reuse, R111 ;  /* 0x0000006f006f7220 */ /* 0x040fe20000410000 */
[----:B------:R-:W-:Y:S01]  /*c500*/  MOV R187, R35 ;  /* 0x0000002300bb7202 */ /* 0x000fe20000000f00 */
[----:B------:R-:W-:Y:S01]  /*c510*/  FMUL.FTZ R35, R0, R167 ;  /* 0x000000a700237220 */ /* 0x000fe20000410000 */
[----:B------:R-:W-:Y:S01]  /*c520*/  MOV R188, R134 ;  /* 0x0000008600bc7202 */ /* 0x000fe20000000f00 */
[C---:B------:R-:W-:Y:S04]  /*c530*/  HMMA.16816.F32.BF16 R16, R136.reuse, R22, R16 ;  /* 0x000000168810723c */ /* 0x040fe80000041810 */
[C---:B------:R-:W-:Y:S01]  /*c540*/  FMUL.FTZ R20, R2.reuse, R152 ;  /* 0x0000009802147220 */ /* 0x040fe20000410000 */
[----:B------:R-:W-:Y:S01]  /*c550*/  MOV R134, R32 ;  /* 0x0000002000867202 */ /* 0x000fe20000000f00 */
[----:B------:R-:W3:Y:S01]  /*c560*/  LDL R152, [R1+0x4] ;  /* 0x0000040001987983 */ /* 0x000ee20000100800 */
[----:B------:R-:W-:Y:S02]  /*c570*/  FMUL.FTZ R21, R2, R153 ;  /* 0x0000009902157220 */ /* 0x000fe40000410000 */
[C---:B------:R-:W-:Y:S01]  /*c580*/  FMUL.FTZ R22, R0.reuse, R154 ;  /* 0x0000009a00167220 */ /* 0x040fe20000410000 */
[----:B------:R-:W3:Y:S02]  /*c590*/  LDL.LU R150, [R1+0x7c] ;  /* 0x00007c0001967983 */ /* 0x000ee40000300800 */
[----:B------:R-:W-:Y:S02]  /*c5a0*/  FMUL.FTZ R23, R0, R155 ;  /* 0x0000009b00177220 */ /* 0x000fe40000410000 */
[----:B------:R-:W-:Y:S02]  /*c5b0*/  FMUL.FTZ R32, R2, R164 ;  /* 0x000000a402207220 */ /* 0x000fe40000410000 */
[--C-:B------:R-:W-:Y:S02]  /*c5c0*/  FFMA.FTZ R134, R134, c[0x0][0x2d0], -R181.reuse ;  /* 0x0000b40086867a23 */ /* 0x100fe400000108b5 */
[C---:B------:R-:W-:Y:S01]  /*c5d0*/  FMUL.FTZ R112, R2.reuse, R112 ;  /* 0x0000007002707220 */ /* 0x040fe20000410000 */
[C---:B-1----:R-:W-:Y:S03]  /*c5e0*/  HMMA.16816.F32.BF16 R20, R136.reuse, R28, R20 ;  /* 0x0000001c8814723c */ /* 0x042fe60000041814 */
[----:B------:R-:W-:Y:S02]  /*c5f0*/  FMUL.FTZ R113, R2, R113 ;  /* 0x0000007102717220 */ /* 0x000fe40000410000 */
[----:B------:R-:W-:Y:S02]  /*c600*/  FMUL.FTZ R114, R0, R114 ;  /* 0x0000007200727220 */ /* 0x000fe40000410000 */
[C---:B------:R-:W-:Y:S01]  /*c610*/  FMUL.FTZ R28, R2.reuse, R160 ;  /* 0x000000a0021c7220 */ /* 0x040fe20000410000 */
[C---:B------:R-:W-:Y:S01]  /*c620*/  HMMA.16816.F32.BF16 R24, R136.reuse, R30, R24 ;  /* 0x0000001e8818723c */ /* 0x040fe20000041818 */
[----:B------:R1:W-:Y:S03]  /*c630*/  MUFU.EX2 R160, R134 ;  /* 0x0000008600a07308 */ /* 0x0003e60000000800 */
[----:B------:R-:W-:Y:S02]  /*c640*/  FMUL.FTZ R29, R2, R161 ;  /* 0x000000a1021d7220 */ /* 0x000fe40000410000 */
[C---:B------:R-:W-:Y:S02]  /*c650*/  FMUL.FTZ R115, R0.reuse, R115 ;  /* 0x0000007300737220 */ /* 0x040fe40000410000 */
[C---:B------:R-:W-:Y:S04]  /*c660*/  FMUL.FTZ R30, R0.reuse, R162 ;  /* 0x000000a2001e7220 */ /* 0x040fe80000410000 */
[----:B------:R-:W-:Y:S02]  /*c670*/  FMUL.FTZ R31, R0, R163 ;  /* 0x000000a3001f7220 */ /* 0x000fe40000410000 */
[C---:B------:R-:W-:Y:S02]  /*c680*/  FMUL.FTZ R116, R2.reuse, R116 ;  /* 0x0000007402747220 */ /* 0x040fe40000410000 */
[----:B------:R-:W-:Y:S02]  /*c690*/  FMUL.FTZ R117, R2, R117 ;  /* 0x0000007502757220 */ /* 0x000fe40000410000 */
[C---:B------:R-:W-:Y:S02]  /*c6a0*/  FMUL.FTZ R118, R0.reuse, R118 ;  /* 0x0000007600767220 */ /* 0x040fe40000410000 */
[----:B------:R-:W-:Y:S02]  /*c6b0*/  FMUL.FTZ R119, R0, R119 ;  /* 0x0000007700777220 */ /* 0x000fe40000410000 */
[C---:B------:R-:W-:Y:S02]  /*c6c0*/  FMUL.FTZ R120, R2.reuse, R120 ;  /* 0x0000007802787220 */ /* 0x040fe40000410000 */
[----:B------:R-:W-:Y:S02]  /*c6d0*/  FMUL.FTZ R121, R2, R121 ;  /* 0x0000007902797220 */ /* 0x000fe40000410000 */
[----:B-1----:R-:W-:Y:S02]  /*c6e0*/  FFMA.FTZ R134, R147, c[0x0][0x2d0], -R181 ;  /* 0x0000b40093867a23 */ /* 0x002fe400000108b5 */
[C---:B------:R-:W-:Y:S02]  /*c6f0*/  FMUL.FTZ R122, R0.reuse, R122 ;  /* 0x0000007a007a7220 */ /* 0x040fe40000410000 */
[----:B------:R1:W1:Y:S01]  /*c700*/  MUFU.EX2 R161, R134 ;  /* 0x0000008600a17308 */ /* 0x0002620000000800 */
[----:B------:R-:W-:Y:S02]  /*c710*/  FMUL.FTZ R123, R0, R123 ;  /* 0x0000007b007b7220 */ /* 0x000fe40000410000 */
[C---:B------:R-:W-:Y:S02]  /*c720*/  FMUL.FTZ R124, R2.reuse, R124 ;  /* 0x0000007c027c7220 */ /* 0x040fe40000410000 */
[----:B------:R-:W-:Y:S02]  /*c730*/  FMUL.FTZ R125, R2, R125 ;  /* 0x0000007d027d7220 */ /* 0x000fe40000410000 */
[C---:B------:R-:W-:Y:S02]  /*c740*/  FMUL.FTZ R126, R0.reuse, R126 ;  /* 0x0000007e007e7220 */ /* 0x040fe40000410000 */
[----:B------:R-:W-:Y:S02]  /*c750*/  FMUL.FTZ R127, R0, R127 ;  /* 0x0000007f007f7220 */ /* 0x000fe40000410000 */
[C---:B------:R-:W-:Y:S02]  /*c760*/  FMUL.FTZ R128, R2.reuse, R128 ;  /* 0x0000008002807220 */ /* 0x040fe40000410000 */
[----:B------:R-:W-:Y:S02]  /*c770*/  FMUL.FTZ R129, R2, R129 ;  /* 0x0000008102817220 */ /* 0x000fe40000410000 */
[----:B------:R-:W-:Y:S02]  /*c780*/  FMUL.FTZ R130, R0, R130 ;  /* 0x0000008200827220 */ /* 0x000fe40000410000 */
[--C-:B------:R-:W-:Y:S02]  /*c790*/  FFMA.FTZ R169, R169, c[0x0][0x2d0], -R3.reuse ;  /* 0x0000b400a9a97a23 */ /* 0x100fe40000010803 */
[--C-:B-1----:R-:W-:Y:S04]  /*c7a0*/  FFMA.FTZ R134, R185, c[0x0][0x2d0], -R3.reuse ;  /* 0x0000b400b9867a23 */ /* 0x102fe80000010803 */
[----:B------:R1:W-:Y:S02]  /*c7b0*/  MUFU.EX2 R156, R134 ;  /* 0x00000086009c7308 */ /* 0x0003e40000000800 */
[----:B-1----:R-:W-:Y:S08]  /*c7c0*/  FFMA.FTZ R134, R171, c[0x0][0x2d0], -R3 ;  /* 0x0000b400ab867a23 */ /* 0x002ff00000010803 */
[----:B------:R1:W1:Y:S02]  /*c7d0*/  MUFU.EX2 R171, R134 ;  /* 0x0000008600ab7308 */ /* 0x0002640000000800 */
[--C-:B-1----:R-:W-:Y:S08]  /*c7e0*/  FFMA.FTZ R134, R170, c[0x0][0x2d0], -R181.reuse ;  /* 0x0000b400aa867a23 */ /* 0x102ff000000108b5 */
[----:B------:R1:W-:Y:S02]  /*c7f0*/  MUFU.EX2 R185, R134 ;  /* 0x0000008600b97308 */ /* 0x0003e40000000800 */
[----:B-1----:R-:W-:Y:S08]  /*c800*/  FFMA.FTZ R134, R191, c[0x0][0x2d0], -R181 ;  /* 0x0000b400bf867a23 */ /* 0x002ff000000108b5 */
[----:B------:R1:W1:Y:S02]  /*c810*/  MUFU.EX2 R165, R134 ;  /* 0x0000008600a57308 */ /* 0x0002640000000800 */
[--C-:B-1----:R-:W-:Y:S02]  /*c820*/  FFMA.FTZ R134, R144, c[0x0][0x2d0], -R3.reuse ;  /* 0x0000b40090867a23 */ /* 0x102fe40000010803 */
[----:B------:R-:W-:Y:S06]  /*c830*/  LDSM.16.MT88.4 R144, [R252+0x800] ;  /* 0x00080000fc90783b */ /* 0x000fec0000004200 */
[----:B------:R1:W-:Y:S02]  /*c840*/  MUFU.EX2 R170, R134 ;  /* 0x0000008600aa7308 */ /* 0x0003e40000000800 */
[----:B-1----:R-:W-:Y:S08]  /*c850*/  FFMA.FTZ R134, R151, c[0x0][0x2d0], -R3 ;  /* 0x0000b40097867a23 */ /* 0x002ff00000010803 */
[----:B------:R1:W1:Y:S01]  /*c860*/  MUFU.EX2 R164, R134 ;  /* 0x0000008600a47308 */ /* 0x0002620000000800 */
[----:B----4-:R-:W-:Y:S01]  /*c870*/  FMUL.FTZ R131, R0, R131 ;  /* 0x0000008300837220 */ /* 0x010fe20000410000 */
[----:B------:R-:W4:Y:S08]  /*c880*/  LDSM.16.MT88.4 R140, [R140] ;  /* 0x000000008c8c783b */ /* 0x000f300000004200 */
[----:B-1----:R-:W2:Y:S01]  /*c890*/  LDL.LU R134, [R1+0x80] ;  /* 0x0000800001867983 */ /* 0x002ea20000300800 */
[C---:B----4-:R-:W-:Y:S08]  /*c8a0*/  HMMA.16816.F32.BF16 R28, R136.reuse, R140, R28 ;  /* 0x0000008c881c723c */ /* 0x050ff0000004181c */
[C---:B------:R-:W-:Y:S01]  /*c8b0*/  HMMA.16816.F32.BF16 R32, R136.reuse, R142, R32 ;  /* 0x0000008e8820723c */ /* 0x040fe20000041820 */
[----:B------:R-:W1:Y:S03]  /*c8c0*/  LDSM.16.MT88.4 R140, [R248+0x2000] ;  /* 0x00200000f88c783b */ /* 0x000e660000004200 */
[----:B---3--:R-:W-:Y:S02]  /*c8d0*/  FFMA.FTZ R135, R2, R150, R135 ;  /* 0x0000009602877223 */ /* 0x008fe40000010087 */
[----:B------:R-:W-:Y:S02]  /*c8e0*/  FFMA.FTZ R2, R149, c[0x0][0x2d0], -R181 ;  /* 0x0000b40095027a23 */ /* 0x000fe400000108b5 */
[----:B------:R-:W-:Y:S01]  /*c8f0*/  FADD.FTZ R135, R189, R135 ;  /* 0x00000087bd877221 */ /* 0x000fe20000010000 */
        /* <DEDUP_REMOVED lines=14> */
[----:B------:R-:W1:Y:S03]  /*c9e0*/  LDSM.16.MT88.4 R140, [R252+0x4000] ;  /* 0x00400000fc8c783b */ /* 0x000e660000004200 */
[----:B--2---:R-:W-:Y:S02]  /*c9f0*/  FFMA.FTZ R134, R0, R134, R180 ;  /* 0x0000008600867223 */ /* 0x004fe400000100b4 */
[----:B------:R-:W-:Y:S04]  /*ca00*/  FFMA.FTZ R0, R188, c[0x0][0x2d0], -R3 ;  /* 0x0000b400bc007a23 */ /* 0x000fe80000010803 */
[----:B------:R2:W-:Y:S01]  /*ca10*/  MUFU.EX2 R166, R0 ;  /* 0x0000000000a67308 */ /* 0x0005e20000000800 */
[C---:B-1----:R-:W-:Y:S08]  /*ca20*/  HMMA.16816.F32.BF16 R76, R136.reuse, R140, R76 ;  /* 0x0000008c884c723c */ /* 0x042ff0000004184c */
[C---:B------:R-:W-:Y:S01]  /*ca30*/  HMMA.16816.F32.BF16 R80, R136.reuse, R142, R80 ;  /* 0x0000008e8850723c */ /* 0x040fe20000041850 */
[----:B------:R-:W1:Y:S03]  /*ca40*/  LDSM.16.MT88.4 R140, [R251+0x4000] ;  /* 0x00400000fb8c783b */ /* 0x000e660000004200 */
[--C-:B--2---:R-:W-:Y:S04]  /*ca50*/  FFMA.FTZ R0, R187, c[0x0][0x2d0], -R181.reuse ;  /* 0x0000b400bb007a23 */ /* 0x104fe800000108b5 */
[----:B------:R2:W-:Y:S04]  /*ca60*/  MUFU.EX2 R163, R0 ;  /* 0x0000000000a37308 */ /* 0x0005e80000000800 */
[----:B--2---:R-:W-:Y:S02]  /*ca70*/  FFMA.FTZ R0, R194, c[0x0][0x2d0], -R181 ;  /* 0x0000b400c2007a23 */ /* 0x004fe400000108b5 */
[----:B------:R2:W5:Y:S04]  /*ca80*/  LDL.LU R194, [R1+0x118] ;  /* 0x0001180001c27983 */ /* 0x0005680000300800 */
[----:B------:R3:W-:Y:S01]  /*ca90*/  MUFU.EX2 R162, R0 ;  /* 0x0000000000a27308 */ /* 0x0007e20000000800 */
[C---:B-1----:R-:W-:Y:S08]  /*caa0*/  HMMA.16816.F32.BF16 R84, R136.reuse, R140, R84 ;  /* 0x0000008c8854723c */ /* 0x042ff00000041854 */
[C---:B------:R-:W-:Y:S01]  /*cab0*/  HMMA.16816.F32.BF16 R88, R136.reuse, R142, R88 ;  /* 0x0000008e8858723c */ /* 0x040fe20000041858 */
[----:B------:R-:W1:Y:S03]  /*cac0*/  LDSM.16.MT88.4 R140, [R152+0x4000] ;  /* 0x00400000988c783b */ /* 0x000e660000004200 */
[--C-:B---3--:R-:W-:Y:S05]  /*cad0*/  FFMA.FTZ R0, R195, c[0x0][0x2d0], -R3.reuse ;  /* 0x0000b400c3007a23 */ /* 0x108fea0000010803 */
[----:B------:R2:W5:Y:S01]  /*cae0*/  LDL.LU R195, [R1+0x114] ;  /* 0x0001140001c37983 */ /* 0x0005620000300800 */
[----:B------:R3:W-:Y:S03]  /*caf0*/  MUFU.EX2 R191, R0 ;  /* 0x0000000000bf7308 */ /* 0x0007e60000000800 */
[----:B------:R2:W5:Y:S04]  /*cb00*/  LDL.LU R176, [R1+0x110] ;  /* 0x0001100001b07983 */ /* 0x0005680000300800 */
[----:B------:R2:W5:Y:S04]  /*cb10*/  LDL.LU R177, [R1+0x10c] ;  /* 0x00010c0001b17983 */ /* 0x0005680000300800 */
[----:B------:R2:W5:Y:S01]  /*cb20*/  LDL.LU R178, [R1+0x108] ;  /* 0x0001080001b27983 */ /* 0x0005620000300800 */
[----:B---3--:R-:W-:Y:S01]  /*cb30*/  FFMA.FTZ R0, R172, c[0x0][0x2d0], -R3 ;  /* 0x0000b400ac007a23 */ /* 0x008fe20000010803 */
        /* <DEDUP_REMOVED lines=22> */
[C---:B------:R-:W-:Y:S08]  /*cca0*/  HMMA.16816.F32.BF16 R12, R136.reuse, R144, R12 ;  /* 0x00000090880c723c */ /* 0x040ff0000004180c */
[C---:B------:R-:W-:Y:S01]  /*ccb0*/  HMMA.16816.F32.BF16 R16, R136.reuse, R146, R16 ;  /* 0x000000928810723c */ /* 0x040fe20000041810 */
[----:B------:R-:W3:Y:S07]  /*ccc0*/  LDSM.16.MT88.4 R144, [R152+0x800] ;  /* 0x000800009890783b */ /* 0x000eee0000004200 */
[C---:B-1----:R-:W-:Y:S08]  /*ccd0*/  HMMA.16816.F32.BF16 R20, R136.reuse, R140, R20 ;  /* 0x0000008c8814723c */ /* 0x042ff00000041814 */
[C---:B------:R-:W-:Y:S01]  /*cce0*/  HMMA.16816.F32.BF16 R24, R136.reuse, R142, R24 ;  /* 0x0000008e8818723c */ /* 0x040fe20000041818 */
[----:B------:R-:W1:Y:S07]  /*ccf0*/  LDSM.16.MT88.4 R140, [R248+0x2800] ;  /* 0x00280000f88c783b */ /* 0x000e6e0000004200 */
[C---:B---3--:R-:W-:Y:S08]  /*cd00*/  HMMA.16816.F32.BF16 R28, R136.reuse, R144, R28 ;  /* 0x00000090881c723c */ /* 0x048ff0000004181c */
        /* <DEDUP_REMOVED lines=29> */
[C---:B---3--:R-:W-:Y:S01]  /*cee0*/  HMMA.16816.F32.BF16 R108, R136.reuse, R144, R108 ;  /* 0x00000090886c723c */ /* 0x048fe2000004186c */
[----:B------:R3:W4:Y:S07]  /*cef0*/  MUFU.EX2 R144, R2 ;  /* 0x0000000200907308 */ /* 0x00072e0000000800 */
[C---:B------:R-:W-:Y:S04]  /*cf00*/  HMMA.16816.F32.BF16 R112, R136.reuse, R146, R112 ;  /* 0x000000928870723c */ /* 0x040fe80000041870 */
[--C-:B---3--:R-:W-:Y:S01]  /*cf10*/  FFMA.FTZ R2, R148, c[0x0][0x2d0], -R181.reuse ;  /* 0x0000b40094027a23 */ /* 0x108fe200000108b5 */
[----:B----4-:R-:W-:Y:S01]  /*cf20*/  MOV R180, R144 ;  /* 0x0000009000b47202 */ /* 0x010fe20000000f00 */
[----:B------:R-:W-:Y:S01]  /*cf30*/  FFMA.FTZ R181, R179, c[0x0][0x2d0], -R181 ;  /* 0x0000b400b3b57a23 */ /* 0x000fe200000108b5 */
[----:B------:R-:W3:Y:S01]  /*cf40*/  LDSM.16.MT88.4 R144, [R152+0x6800] ;  /* 0x006800009890783b */ /* 0x000ee20000004200 */
[----:B------:R4:W2:Y:S01]  /*cf50*/  MUFU.EX2 R167, R2 ;  /* 0x0000000200a77308 */ /* 0x0008a20000000800 */
[C---:B-1----:R-:W-:Y:S06]  /*cf60*/  HMMA.16816.F32.BF16 R116, R136.reuse, R140, R116 ;  /* 0x0000008c8874723c */ /* 0x042fec0000041874 */
[----:B------:R1:W5:Y:S03]  /*cf70*/  LDL.LU R179, [R1+0x104] ;  /* 0x0001040001b37983 */ /* 0x0003660000300800 */
[----:B------:R-:W-:Y:S01]  /*cf80*/  MUFU.EX2 R187, R181 ;  /* 0x000000b500bb7308 */ /* 0x000fe20000000800 */
[----:B------:R1:W5:Y:S01]  /*cf90*/  LDL.LU R172, [R1+0x100] ;  /* 0x0001000001ac7983 */ /* 0x0003620000300800 */
[C---:B------:R-:W-:Y:S03]  /*cfa0*/  HMMA.16816.F32.BF16 R120, R136.reuse, R142, R120 ;  /* 0x0000008e8878723c */ /* 0x040fe60000041878 */
[----:B------:R-:W-:Y:S01]  /*cfb0*/  LDSM.16.MT88.4 R140, [R252+0x1000] ;  /* 0x00100000fc8c783b */ /* 0x000fe20000004200 */
[----:B----4-:R-:W-:Y:S04]  /*cfc0*/  FFMA.FTZ R2, R186, c[0x0][0x2d0], -R3 ;  /* 0x0000b400ba027a23 */ /* 0x010fe80000010803 */
[----:B------:R-:W-:Y:S10]  /*cfd0*/  MUFU.EX2 R186, R159 ;  /* 0x0000009f00ba7308 */ /* 0x000ff40000000800 */
[----:B------:R4:W1:Y:S01]  /*cfe0*/  MUFU.EX2 R148, R2 ;  /* 0x0000000200947308 */ /* 0x0008620000000800 */
[C---:B---3--:R-:W-:Y:S08]  /*cff0*/  HMMA.16816.F32.BF16 R124, R136.reuse, R144, R124 ;  /* 0x00000090887c723c */ /* 0x048ff0000004187c */
[----:B------:R-:W-:Y:S07]  /*d000*/  HMMA.16816.F32.BF16 R128, R136, R146, R128 ;  /* 0x000000928880723c */ /* 0x000fee0000041880 */
[----:B--2---:R-:W-:Y:S02]  /*d010*/  F2FP.BF16.PACK_AB R136, R167, R180 ;  /* 0x000000b4a788723e */ /* 0x004fe400000010ff */
[----:B------:R-:W-:Y:S03]  /*d020*/  F2FP.BF16.PACK_AB R138, R162, R163 ;  /* 0x000000a3a28a723e */ /* 0x000fe600000010ff */
[----:B----4-:R-:W-:Y:S01]  /*d030*/  FADD.FTZ R2, R182, R134 ;  /* 0x00000086b6027221 */ /* 0x010fe20000010000 */
[----:B-1----:R-:W-:Y:S01]  /*d040*/  MOV R182, R148 ;  /* 0x0000009400b67202 */ /* 0x002fe20000000f00 */
[----:B------:R-:W-:Y:S01]  /*d050*/  FADD.FTZ R134, R190, R135 ;  /* 0x00000087be867221 */ /* 0x000fe20000010000 */
[----:B------:R-:W1:Y:S01]  /*d060*/  LDSM.16.MT88.4 R148, [R248+0x1000] ;  /* 0x00100000f894783b */ /* 0x000e620000004200 */
[----:B------:R-:W2:Y:S01]  /*d070*/  MUFU.EX2 R190, R0 ;  /* 0x0000000000be7308 */ /* 0x000ea20000000800 */
[----:B------:R-:W-:Y:S01]  /*d080*/  FADD.FTZ R2, R183, R2 ;  /* 0x00000002b7027221 */ /* 0x000fe20000010000 */
[----:B------:R-:W-:Y:S01]  /*d090*/  MOV R183, R152 ;  /* 0x0000009800b77202 */ /* 0x000fe20000000f00 */
[----:B------:R-:W-:Y:S01]  /*d0a0*/  FADD.FTZ R134, R173, R134 ;  /* 0x00000086ad867221 */ /* 0x000fe20000010000 */
[----:B------:R-:W-:Y:S01]  /*d0b0*/  F2FP.BF16.PACK_AB R137, R166, R182 ;  /* 0x000000b6a689723e */ /* 0x000fe200000010ff */
[----:B------:R-:W-:Y:S01]  /*d0c0*/  FADD.FTZ R2, R184, R2 ;  /* 0x00000002b8027221 */ /* 0x000fe20000010000 */
[----:B------:R-:W-:Y:S01]  /*d0d0*/  MOV R135, R164 ;  /* 0x000000a400877202 */ /* 0x000fe20000000f00 */
[----:B------:R-:W3:Y:S02]  /*d0e0*/  LDSM.16.MT88.4 R152, [R251+0x1000] ;  /* 0x00100000fb98783b */ /* 0x000ee40000004200 */
[----:B------:R-:W-:Y:S01]  /*d0f0*/  FADD.FTZ R2, R156, R2 ;  /* 0x000000029c027221 */ /* 0x000fe20000010000 */
[----:B------:R4:W-:Y:S03]  /*d100*/  MUFU.EX2 R164, R157 ;  /* 0x0000009d00a47308 */ /* 0x0009e60000000800 */
[----:B------:R-:W-:Y:S02]  /*d110*/  FADD.FTZ R2, R171, R2 ;  /* 0x00000002ab027221 */ /* 0x000fe40000010000 */
[----:B------:R-:W3:Y:S08]  /*d120*/  LDSM.16.MT88.4 R144, [R183+0x1000] ;  /* 0x00100000b790783b */ /* 0x000ef00000004200 */
[----:B------:R3:W5:Y:S01]  /*d130*/  LDL.LU R173, [R1+0xfc] ;  /* 0x0000fc0001ad7983 */ /* 0x0007620000300800 */
[----:B--2---:R-:W-:Y:S01]  /*d140*/  F2FP.BF16.PACK_AB R139, R190, R191 ;  /* 0x000000bfbe8b723e */ /* 0x004fe200000010ff */
[--C-:B------:R-:W-:Y:S02]  /*d150*/  FFMA.FTZ R0, R174, c[0x0][0x2d0], -R3.reuse ;  /* 0x0000b400ae007a23 */ /* 0x100fe40000010803 */
[----:B------:R2:W5:Y:S02]  /*d160*/  LDL.LU R174, [R1+0xf8] ;  /* 0x0000f80001ae7983 */ /* 0x0005640000300800 */
[----:B------:R2:W-:Y:S01]  /*d170*/  MUFU.EX2 R188, R0 ;  /* 0x0000000000bc7308 */ /* 0x0005e20000000800 */
[----:B----4-:R-:W-:Y:S01]  /*d180*/  MOV R157, R165 ;  /* 0x000000a5009d7202 */ /* 0x010fe20000000f00 */
[C---:B-1----:R-:W-:Y:S08]  /*d190*/  HMMA.16816.F32.BF16 R4, R136.reuse, R148, R4 ;  /* 0x000000948804723c */ /* 0x042ff00000041804 */
[----:B------:R1:W4:Y:S01]  /*d1a0*/  MUFU.EX2 R165, R158 ;  /* 0x0000009e00a57308 */ /* 0x0003220000000800 */
[C---:B------:R-:W-:Y:S01]  /*d1b0*/  HMMA.16816.F32.BF16 R8, R136.reuse, R150, R8 ;  /* 0x000000968808723c */ /* 0x040fe20000041808 */
[----:B------:R-:W-:Y:S02]  /*d1c0*/  LDSM.16.MT88.4 R148, [R252+0x3000] ;  /* 0x00300000fc94783b */ /* 0x000fe40000004200 */
[--C-:B--2---:R-:W-:Y:S05]  /*d1d0*/  FFMA.FTZ R0, R175, c[0x0][0x2d0], -R3.reuse ;  /* 0x0000b400af007a23 */ /* 0x104fea0000010803 */
[C---:B------:R-:W-:Y:S01]  /*d1e0*/  HMMA.16816.F32.BF16 R12, R136.reuse, R140, R12 ;  /* 0x0000008c880c723c */ /* 0x040fe2000004180c */
[----:B------:R2:W5:Y:S01]  /*d1f0*/  LDL.LU R175, [R1+0xf4] ;  /* 0x0000f40001af7983 */ /* 0x0005620000300800 */
[----:B------:R2:W2:Y:S02]  /*d200*/  MUFU.EX2 R189, R0 ;  /* 0x0000000000bd7308 */ /* 0x0004a40000000800 */
[----:B------:R-:W-:Y:S01]  /*d210*/  FFMA.FTZ R3, R168, c[0x0][0x2d0], -R3 ;  /* 0x0000b400a8037a23 */ /* 0x000fe20000010803 */
[----:B------:R-:W-:Y:S03]  /*d220*/  MOV R168, R157 ;  /* 0x0000009d00a87202 */ /* 0x000fe60000000f00 */
[C---:B------:R-:W-:Y:S01]  /*d230*/  HMMA.16816.F32.BF16 R16, R136.reuse, R142, R16 ;  /* 0x0000008e8810723c */ /* 0x040fe20000041810 */
[----:B------:R-:W4:Y:S07]  /*d240*/  LDSM.16.MT88.4 R140, [R248+0x3000] ;  /* 0x00300000f88c783b */ /* 0x000f2e0000004200 */
[C---:B---3--:R-:W-:Y:S01]  /*d250*/  HMMA.16816.F32.BF16 R20, R136.reuse, R152, R20 ;  /* 0x000000988814723c */ /* 0x048fe20000041814 */
[----:B-1----:R-:W-:Y:S07]  /*d260*/  LDSM.16.MT88.4 R156, [R252+0x1800] ;  /* 0x00180000fc9c783b */ /* 0x002fee0000004200 */
[C---:B------:R-:W-:Y:S01]  /*d270*/  HMMA.16816.F32.BF16 R24, R136.reuse, R154, R24 ;  /* 0x0000009a8818723c */ /* 0x040fe20000041818 */
[----:B------:R-:W1:Y:S03]  /*d280*/  LDSM.16.MT88.4 R152, [R251+0x3000] ;  /* 0x00300000fb98783b */ /* 0x000e660000004200 */
[----:B--2---:R-:W-:Y:S02]  /*d290*/  FADD.FTZ R0, R160, R134 ;  /* 0x00000086a0007221 */ /* 0x004fe40000010000 */
[----:B------:R2:W-:Y:S02]  /*d2a0*/  MUFU.EX2 R134, R3 ;  /* 0x0000000300867308 */ /* 0x0005e40000000800 */
[C---:B------:R-:W-:Y:S04]  /*d2b0*/  HMMA.16816.F32.BF16 R28, R136.reuse, R144, R28 ;  /* 0x00000090881c723c */ /* 0x040fe8000004181c */
[----:B------:R-:W-:Y:S04]  /*d2c0*/  FADD.FTZ R0, R161, R0 ;  /* 0x00000000a1007221 */ /* 0x000fe80000010000 */
[C---:B------:R-:W-:Y:S01]  /*d2d0*/  HMMA.16816.F32.BF16 R32, R136.reuse, R146, R32 ;  /* 0x000000928820723c */ /* 0x040fe20000041820 */
[----:B------:R-:W-:Y:S07]  /*d2e0*/  LDSM.16.MT88.4 R144, [R248+0x5000] ;  /* 0x00500000f890783b */ /* 0x000fee0000004200 */
[C---:B----4-:R-:W-:Y:S04]  /*d2f0*/  HMMA.16816.F32.BF16 R36, R136.reuse, R140, R36 ;  /* 0x0000008c8824723c */ /* 0x050fe80000041824 */
[----:B--2---:R-:W-:Y:S02]  /*d300*/  FADD.FTZ R3, R185, R0 ;  /* 0x00000000b9037221 */ /* 0x004fe40000010000 */
[----:B------:R-:W-:Y:S02]  /*d310*/  FADD.FTZ R0, R170, R2 ;  /* 0x00000002aa007221 */ /* 0x000fe40000010000 */
[C---:B------:R-:W-:Y:S01]  /*d320*/  HMMA.16816.F32.BF16 R40, R136.reuse, R142, R40 ;  /* 0x0000008e8828723c */ /* 0x040fe20000041828 */
[----:B------:R-:W2:Y:S03]  /*d330*/  LDSM.16.MT88.4 R140, [R183+0x3000] ;  /* 0x00300000b78c783b */ /* 0x000ea60000004200 */
[----:B------:R-:W-:Y:S04]  /*d340*/  MOV R2, R168 ;  /* 0x000000a800027202 */ /* 0x000fe80000000f00 */
[C---:B------:R-:W-:Y:S04]  /*d350*/  HMMA.16816.F32.BF16 R44, R136.reuse, R148, R44 ;  /* 0x00000094882c723c */ /* 0x040fe8000004182c */
[----:B------:R-:W-:Y:S04]  /*d360*/  FADD.FTZ R2, R2, R3 ;  /* 0x0000000302027221 */ /* 0x000fe80000010000 */
[C---:B------:R-:W-:Y:S01]  /*d370*/  HMMA.16816.F32.BF16 R48, R136.reuse, R150, R48 ;  /* 0x000000968830723c */ /* 0x040fe20000041830 */
[----:B------:R-:W3:Y:S07]  /*d380*/  LDSM.16.MT88.4 R148, [R252+0x5000] ;  /* 0x00500000fc94783b */ /* 0x000eee0000004200 */
[C---:B-1----:R-:W-:Y:S08]  /*d390*/  HMMA.16816.F32.BF16 R52, R136.reuse, R152, R52 ;  /* 0x000000988834723c */ /* 0x042ff00000041834 */
[C---:B------:R-:W-:Y:S01]  /*d3a0*/  HMMA.16816.F32.BF16 R56, R136.reuse, R154, R56 ;  /* 0x0000009a8838723c */ /* 0x040fe20000041838 */
[----:B------:R-:W-:Y:S07]  /*d3b0*/  LDSM.16.MT88.4 R152, [R183+0x5000] ;  /* 0x00500000b798783b */ /* 0x000fee0000004200 */
[C---:B--2---:R-:W-:Y:S08]  /*d3c0*/  HMMA.16816.F32.BF16 R60, R136.reuse, R140, R60 ;  /* 0x0000008c883c723c */ /* 0x044ff0000004183c */
        /* <DEDUP_REMOVED lines=14> */
[C---:B--2---:R-:W-:Y:S07]  /*d4b0*/  HMMA.16816.F32.BF16 R100, R136.reuse, R144, R100 ;  /* 0x000000908864723c */ /* 0x044fee0000041864 */
[----:B------:R-:W-:Y:S01]  /*d4c0*/  MOV R145, R167 ;  /* 0x000000a700917202 */ /* 0x000fe20000000f00 */
[C---:B------:R-:W-:Y:S04]  /*d4d0*/  HMMA.16816.F32.BF16 R104, R136.reuse, R146, R104 ;  /* 0x000000928868723c */ /* 0x040fe80000041868 */
[----:B------:R-:W-:Y:S03]  /*d4e0*/  MOV R144, R166 ;  /* 0x000000a600907202 */ /* 0x000fe60000000f00 */
[----:B------:R-:W-:Y:S01]  /*d4f0*/  MOV R147, R163 ;  /* 0x000000a300937202 */ /* 0x000fe20000000f00 */
[C---:B-1----:R-:W-:Y:S04]  /*d500*/  HMMA.16816.F32.BF16 R108, R136.reuse, R140, R108 ;  /* 0x0000008c886c723c */ /* 0x042fe8000004186c */
[----:B------:R-:W-:Y:S02]  /*d510*/  MOV R146, R162 ;  /* 0x000000a200927202 */ /* 0x000fe40000000f00 */
[----:B------:R-:W-:Y:S02]  /*d520*/  LDSM.16.MT88.4 R160, [R251+0x1800] ;  /* 0x00180000fba0783b */ /* 0x000fe40000004200 */
[C---:B------:R-:W-:Y:S06]  /*d530*/  HMMA.16816.F32.BF16 R112, R136.reuse, R142, R112 ;  /* 0x0000008e8870723c */ /* 0x040fec0000041870 */
[----:B------:R-:W1:Y:S02]  /*d540*/  LDSM.16.MT88.4 R140, [R248+0x1800] ;  /* 0x00180000f88c783b */ /* 0x000e640000004200 */
[C---:B------:R-:W-:Y:S07]  /*d550*/  HMMA.16816.F32.BF16 R116, R136.reuse, R148, R116 ;  /* 0x000000948874723c */ /* 0x040fee0000041874 */
[----:B------:R-:W-:Y:S01]  /*d560*/  MOV R148, R183 ;  /* 0x000000b700947202 */ /* 0x000fe20000000f00 */
[C---:B------:R-:W-:Y:S04]  /*d570*/  HMMA.16816.F32.BF16 R120, R136.reuse, R150, R120 ;  /* 0x000000968878723c */ /* 0x040fe80000041878 */
[----:B------:R-:W-:Y:S02]  /*d580*/  MOV R149, R135 ;  /* 0x0000008700957202 */ /* 0x000fe40000000f00 */
[----:B------:R2:W4:Y:S01]  /*d590*/  MUFU.EX2 R135, R169 ;  /* 0x000000a900877308 */ /* 0x0005220000000800 */
[----:B------:R-:W-:Y:S01]  /*d5a0*/  MOV R150, R165 ;  /* 0x000000a500967202 */ /* 0x000fe20000000f00 */
[C---:B---3--:R-:W-:Y:S04]  /*d5b0*/  HMMA.16816.F32.BF16 R124, R136.reuse, R152, R124 ;  /* 0x00000098887c723c */ /* 0x048fe8000004187c */
[----:B------:R-:W-:Y:S02]  /*d5c0*/  MOV R151, R164 ;  /* 0x000000a400977202 */ /* 0x000fe40000000f00 */
[----:B------:R3:W3:Y:S01]  /*d5d0*/  LDSM.16.MT88.4 R164, [R148+0x1800] ;  /* 0x0018000094a4783b */ /* 0x0006e20000004200 */
[----:B------:R-:W-:Y:S01]  /*d5e0*/  MOV R152, R182 ;  /* 0x000000b600987202 */ /* 0x000fe20000000f00 */
[----:B------:R-:W-:Y:S04]  /*d5f0*/  HMMA.16816.F32.BF16 R128, R136, R154, R128 ;  /* 0x0000009a8880723c */ /* 0x000fe80000041880 */
[----:B------:R-:W-:Y:S02]  /*d600*/  F2FP.BF16.PACK_AB R168, R150, R151 ;  /* 0x0000009796a8723e */ /* 0x000fe400000010ff */
[----:B------:R-:W-:Y:S02]  /*d610*/  MOV R153, R180 ;  /* 0x000000b400997202 */ /* 0x000fe40000000f00 */
[----:B------:R-:W-:Y:S01]  /*d620*/  MOV R154, R187 ;  /* 0x000000bb009a7202 */ /* 0x000fe20000000f00 */
[----:B------:R-:W3:Y:S03]  /*d630*/  LDSM.16.MT88.4 R180, [R248+0x3800] ;  /* 0x00380000f8b4783b */ /* 0x000ee60000004200 */
[----:B------:R-:W-:Y:S02]  /*d640*/  MOV R155, R186 ;  /* 0x000000ba009b7202 */ /* 0x000fe40000000f00 */
[----:B--2---:R-:W-:Y:S02]  /*d650*/  F2FP.BF16.PACK_AB R169, R189, R188 ;  /* 0x000000bcbda9723e */ /* 0x004fe400000010ff */
[----:B------:R-:W-:Y:S01]  /*d660*/  F2FP.BF16.PACK_AB R170, R154, R155 ;  /* 0x0000009b9aaa723e */ /* 0x000fe200000010ff */
[----:B------:R-:W2:Y:S01]  /*d670*/  LDSM.16.MT88.4 R184, [R252+0x3800] ;  /* 0x00380000fcb8783b */ /* 0x000ea20000004200 */
[----:B----4-:R-:W-:Y:S07]  /*d680*/  F2FP.BF16.PACK_AB R171, R134, R135 ;  /* 0x0000008786ab723e */ /* 0x010fee00000010ff */
[C---:B-1----:R-:W-:Y:S07]  /*d690*/  HMMA.16816.F32.BF16 R136, R168.reuse, R140, R4 ;  /* 0x0000008ca888723c */ /* 0x042fee0000041804 */
[----:B------:R-:W-:Y:S01]  /*d6a0*/  MOV R6, R150 ;  /* 0x0000009600067202 */ /* 0x000fe20000000f00 */
[C---:B------:R-:W-:Y:S04]  /*d6b0*/  HMMA.16816.F32.BF16 R140, R168.reuse, R142, R8 ;  /* 0x0000008ea88c723c */ /* 0x040fe80000041808 */
[----:B------:R-:W-:Y:S02]  /*d6c0*/  MOV R7, R151 ;  /* 0x0000009700077202 */ /* 0x000fe40000000f00 */
[----:B------:R-:W-:Y:S02]  /*d6d0*/  MOV R4, R154 ;  /* 0x0000009a00047202 */ /* 0x000fe40000000f00 */
[----:B------:R-:W-:Y:S04]  /*d6e0*/  MOV R8, R146 ;  /* 0x0000009200087202 */ /* 0x000fe80000000f00 */
[----:B------:R-:W-:Y:S02]  /*d6f0*/  MOV R9, R147 ;  /* 0x0000009300097202 */ /* 0x000fe40000000f00 */
[----:B------:R-:W-:Y:S02]  /*d700*/  MOV R10, R144 ;  /* 0x00000090000a7202 */ /* 0x000fe40000000f00 */
[----:B------:R-:W-:Y:S02]  /*d710*/  MOV R11, R145 ;  /* 0x00000091000b7202 */ /* 0x000fe40000000f00 */
[C---:B------:R-:W-:Y:S03]  /*d720*/  HMMA.16816.F32.BF16 R144, R168.reuse, R156, R12 ;  /* 0x0000009ca890723c */ /* 0x040fe6000004180c */
[----:B------:R-:W-:Y:S04]  /*d730*/  MOV R5, R155 ;  /* 0x0000009b00057202 */ /* 0x000fe80000000f00 */
[----:B------:R-:W-:Y:S02]  /*d740*/  MOV R14, R148 ;  /* 0x00000094000e7202 */ /* 0x000fe40000000f00 */
[----:B------:R-:W-:Y:S02]  /*d750*/  MOV R15, R149 ;  /* 0x00000095000f7202 */ /* 0x000fe40000000f00 */
[C---:B---3--:R-:W-:Y:S07]  /*d760*/  HMMA.16816.F32.BF16 R148, R168.reuse, R158, R16 ;  /* 0x0000009ea894723c */ /* 0x048fee0000041810 */
[----:B------:R-:W-:Y:S02]  /*d770*/  MOV R18, R152 ;  /* 0x0000009800127202 */ /* 0x000fe40000000f00 */
[----:B------:R-:W-:Y:S02]  /*d780*/  MOV R19, R153 ;  /* 0x0000009900137202 */ /* 0x000fe40000000f00 */
[C---:B------:R-:W-:Y:S07]  /*d790*/  HMMA.16816.F32.BF16 R152, R168.reuse, R160, R20 ;  /* 0x000000a0a898723c */ /* 0x040fee0000041814 */
[----:B------:R-:W-:Y:S01]  /*d7a0*/  MOV R22, R14 ;  /* 0x0000000e00167202 */ /* 0x000fe20000000f00 */
[C---:B------:R-:W-:Y:S01]  /*d7b0*/  HMMA.16816.F32.BF16 R156, R168.reuse, R162, R24 ;  /* 0x000000a2a89c723c */ /* 0x040fe20000041818 */
[----:B------:R-:W-:Y:S03]  /*d7c0*/  LDSM.16.MT88.4 R24, [R251+0x7800] ;  /* 0x00780000fb18783b */ /* 0x000fe60000004200 */
[----:B------:R-:W-:Y:S04]  /*d7d0*/  MOV R23, R15 ;  /* 0x0000000f00177202 */ /* 0x000fe80000000f00 */
[C---:B------:R-:W-:Y:S01]  /*d7e0*/  HMMA.16816.F32.BF16 R160, R168.reuse, R164, R28 ;  /* 0x000000a4a8a0723c */ /* 0x040fe2000004181c */
[----:B------:R-:W-:Y:S06]  /*d7f0*/  LDSM.16.MT88.4 R12, [R248+0x5800] ;  /* 0x00580000f80c783b */ /* 0x000fec0000004200 */
[----:B------:R-:W-:Y:S01]  /*d800*/  MOV R31, R4 ;  /* 0x00000004001f7202 */ /* 0x000fe20000000f00 */
[C---:B------:R-:W-:Y:S04]  /*d810*/  HMMA.16816.F32.BF16 R164, R168.reuse, R166, R32 ;  /* 0x000000a6a8a4723c */ /* 0x040fe80000041820 */
[----:B------:R-:W-:Y:S02]  /*d820*/  MOV R30, R5 ;  /* 0x00000005001e7202 */ /* 0x000fe40000000f00 */
[----:B------:R-:W-:Y:S02]  /*d830*/  MOV R29, R6 ;  /* 0x00000006001d7202 */ /* 0x000fe40000000f00 */
[C---:B------:R-:W-:Y:S04]  /*d840*/  HMMA.16816.F32.BF16 R36, R168.reuse, R180, R36 ;  /* 0x000000b4a824723c */ /* 0x040fe80000041824 */
[----:B------:R-:W-:Y:S02]  /*d850*/  MOV R28, R7 ;  /* 0x00000007001c7202 */ /* 0x000fe40000000f00 */
[----:B------:R-:W1:Y:S01]  /*d860*/  LDSM.16.MT88.4 R4, [R251+0x3800] ;  /* 0x00380000fb04783b */ /* 0x000e620000004200 */
[----:B------:R-:W-:Y:S01]  /*d870*/  MOV R35, R8 ;  /* 0x0000000800237202 */ /* 0x000fe20000000f00 */
[C---:B------:R-:W-:Y:S04]  /*d880*/  HMMA.16816.F32.BF16 R40, R168.reuse, R182, R40 ;  /* 0x000000b6a828723c */ /* 0x040fe80000041828 */
[----:B------:R-:W-:Y:S02]  /*d890*/  MOV R34, R9 ;  /* 0x0000000900227202 */ /* 0x000fe40000000f00 */
[----:B------:R-:W-:Y:S02]  /*d8a0*/  MOV R33, R10 ;  /* 0x0000000a00217202 */ /* 0x000fe40000000f00 */
[C---:B--2---:R-:W-:Y:S04]  /*d8b0*/  HMMA.16816.F32.BF16 R44, R168.reuse, R184, R44 ;  /* 0x000000b8a82c723c */ /* 0x044fe8000004182c */
[----:B------:R-:W-:Y:S02]  /*d8c0*/  MOV R32, R11 ;  /* 0x0000000b00207202 */ /* 0x000fe40000000f00 */
[----:B------:R-:W2:Y:S01]  /*d8d0*/  LDSM.16.MT88.4 R8, [R22+0x3800] ;  /* 0x003800001608783b */ /* 0x000ea20000004200 */
[----:B------:R-:W-:Y:S01]  /*d8e0*/  MOV R181, R18 ;  /* 0x0000001200b57202 */ /* 0x000fe20000000f00 */
[C---:B------:R-:W-:Y:S04]  /*d8f0*/  HMMA.16816.F32.BF16 R48, R168.reuse, R186, R48 ;  /* 0x000000baa830723c */ /* 0x040fe80000041830 */
[----:B------:R-:W-:Y:S02]  /*d900*/  MOV R180, R19 ;  /* 0x0000001300b47202 */ /* 0x000fe40000000f00 */
[----:B------:R-:W3:Y:S01]  /*d910*/  LDSM.16.MT88.4 R16, [R252+0x5800] ;  /* 0x00580000fc10783b */ /* 0x000ee20000004200 */
[----:B------:R-:W-:Y:S02]  /*d920*/  MOV R182, R22 ;  /* 0x0000001600b67202 */ /* 0x000fe40000000f00 */
[----:B------:R-:W-:Y:S03]  /*d930*/  MOV R183, R23 ;  /* 0x0000001700b77202 */ /* 0x000fe60000000f00 */
[----:B------:R-:W-:Y:S02]  /*d940*/  FADD.FTZ R2, R180, R2 ;  /* 0x00000002b4027221 */ /* 0x000fe40000010000 */
[----:B------:R-:W4:Y:S01]  /*d950*/  LDSM.16.MT88.4 R20, [R251+0x5800] ;  /* 0x00580000fb14783b */ /* 0x000f220000004200 */
[----:B------:R-:W-:Y:S02]  /*d960*/  FADD.FTZ R0, R183, R0 ;  /* 0x00000000b7007221 */ /* 0x000fe40000010000 */
        /* <DEDUP_REMOVED lines=8> */
[----:B------:R-:W-:Y:S04]  /*d9f0*/  FADD.FTZ R0, R191, R0 ;  /* 0x00000000bf007221 */ /* 0x000fe80000010000 */
[C---:B--2---:R-:W-:Y:S04]  /*da00*/  HMMA.16816.F32.BF16 R60, R168.reuse, R8, R60 ;  /* 0x00000008a83c723c */ /* 0x044fe8000004183c */
[----:B------:R-:W-:Y:S02]  /*da10*/  FADD.FTZ R3, R190, R0 ;  /* 0x00000000be037221 */ /* 0x000fe40000010000 */
[----:B------:R-:W-:Y:S02]  /*da20*/  FADD.FTZ R0, R28, R2 ;  /* 0x000000021c007221 */ /* 0x000fe40000010000 */
[C---:B------:R-:W-:Y:S01]  /*da30*/  HMMA.16816.F32.BF16 R64, R168.reuse, R10, R64 ;  /* 0x0000000aa840723c */ /* 0x040fe20000041840 */
[----:B------:R-:W2:Y:S03]  /*da40*/  LDSM.16.MT88.4 R8, [R248+0x7800] ;  /* 0x00780000f808783b */ /* 0x000ea60000004200 */
[----:B------:R-:W-:Y:S02]  /*da50*/  FADD.FTZ R0, R29, R0 ;  /* 0x000000001d007221 */ /* 0x000fe40000010000 */
[----:B------:R-:W-:Y:S02]  /*da60*/  FADD.FTZ R3, R188, R3 ;  /* 0x00000003bc037221 */ /* 0x000fe40000010000 */
[C---:B------:R-:W-:Y:S04]  /*da70*/  HMMA.16816.F32.BF16 R68, R168.reuse, R12, R68 ;  /* 0x0000000ca844723c */ /* 0x040fe80000041844 */
[----:B------:R-:W-:Y:S02]  /*da80*/  FADD.FTZ R2, R30, R0 ;  /* 0x000000001e027221 */ /* 0x000fe40000010000 */
[----:B------:R-:W-:Y:S02]  /*da90*/  FADD.FTZ R3, R189, R3 ;  /* 0x00000003bd037221 */ /* 0x000fe40000010000 */
[C---:B------:R-:W-:Y:S01]  /*daa0*/  HMMA.16816.F32.BF16 R72, R168.reuse, R14, R72 ;  /* 0x0000000ea848723c */ /* 0x040fe20000041848 */
[----:B------:R-:W2:Y:S03]  /*dab0*/  LDSM.16.MT88.4 R12, [R252+0x7800] ;  /* 0x00780000fc0c783b */ /* 0x000ea60000004200 */
[----:B------:R-:W-:Y:S02]  /*dac0*/  FADD.FTZ R2, R31, R2 ;  /* 0x000000021f027221 */ /* 0x000fe40000010000 */
[----:B------:R-:W-:Y:S01]  /*dad0*/  FADD.FTZ R0, R135, R3 ;  /* 0x0000000387007221 */ /* 0x000fe20000010000 */
[----:B------:R-:W-:Y:S01]  /*dae0*/  MOV R135, R132 ;  /* 0x0000008400877202 */ /* 0x000fe20000000f00 */
[C---:B---3--:R-:W-:Y:S01]  /*daf0*/  HMMA.16816.F32.BF16 R76, R168.reuse, R16, R76 ;  /* 0x00000010a84c723c */ /* 0x048fe2000004184c */
[----:B------:R-:W-:Y:S03]  /*db00*/  STL [R1+0x7c], R2 ;  /* 0x00007c0201007387 */ /* 0x000fe60000100800 */
[----:B------:R-:W-:Y:S01]  /*db10*/  FADD.FTZ R0, R134, R0 ;  /* 0x0000000086007221 */ /* 0x000fe20000010000 */
[----:B------:R-:W-:Y:S03]  /*db20*/  MOV R134, R133 ;  /* 0x0000008500867202 */ /* 0x000fe60000000f00 */
[C---:B------:R-:W-:Y:S01]  /*db30*/  HMMA.16816.F32.BF16 R80, R168.reuse, R18, R80 ;  /* 0x00000012a850723c */ /* 0x040fe20000041850 */
[----:B------:R-:W3:Y:S07]  /*db40*/  LDSM.16.MT88.4 R16, [R182+0x7800] ;  /* 0x00780000b610783b */ /* 0x000eee0000004200 */
[C---:B----4-:R-:W-:Y:S01]  /*db50*/  HMMA.16816.F32.BF16 R84, R168.reuse, R20, R84 ;  /* 0x00000014a854723c */ /* 0x050fe20000041854 */
[----:B------:R4:W-:Y:S07]  /*db60*/  STL [R1+0x80], R0 ;  /* 0x0000800001007387 */ /* 0x0009ee0000100800 */
[C---:B------:R-:W-:Y:S08]  /*db70*/  HMMA.16816.F32.BF16 R88, R168.reuse, R22, R88 ;  /* 0x00000016a858723c */ /* 0x040ff00000041858 */
[C---:B-1----:R-:W-:Y:S08]  /*db80*/  HMMA.16816.F32.BF16 R92, R168.reuse, R4, R92 ;  /* 0x00000004a85c723c */ /* 0x042ff0000004185c */
[C---:B------:R-:W-:Y:S08]  /*db90*/  HMMA.16816.F32.BF16 R96, R168.reuse, R6, R96 ;  /* 0x00000006a860723c */ /* 0x040ff00000041860 */
[C---:B--2---:R-:W-:Y:S08]  /*dba0*/  HMMA.16816.F32.BF16 R100, R168.reuse, R8, R100 ;  /* 0x00000008a864723c */ /* 0x044ff00000041864 */
[C---:B------:R-:W-:Y:S08]  /*dbb0*/  HMMA.16816.F32.BF16 R104, R168.reuse, R10, R104 ;  /* 0x0000000aa868723c */ /* 0x040ff00000041868 */
[C---:B------:R-:W-:Y:S08]  /*dbc0*/  HMMA.16816.F32.BF16 R108, R168.reuse, R12, R108 ;  /* 0x0000000ca86c723c */ /* 0x040ff0000004186c */
[C---:B------:R-:W-:Y:S08]  /*dbd0*/  HMMA.16816.F32.BF16 R112, R168.reuse, R14, R112 ;  /* 0x0000000ea870723c */ /* 0x040ff00000041870 */
[C---:B------:R-:W-:Y:S08]  /*dbe0*/  HMMA.16816.F32.BF16 R116, R168.reuse, R24, R116 ;  /* 0x00000018a874723c */ /* 0x040ff00000041874 */
[C---:B------:R-:W-:Y:S08]  /*dbf0*/  HMMA.16816.F32.BF16 R120, R168.reuse, R26, R120 ;  /* 0x0000001aa878723c */ /* 0x040ff00000041878 */
[C---:B---3--:R-:W-:Y:S08]  /*dc00*/  HMMA.16816.F32.BF16 R124, R168.reuse, R16, R124 ;  /* 0x00000010a87c723c */ /* 0x048ff0000004187c */
[----:B------:R-:W-:Y:S01]  /*dc10*/  HMMA.16816.F32.BF16 R128, R168, R18, R128 ;  /* 0x00000012a880723c */ /* 0x000fe20000041880 */
[----:B----4-:R-:W-:-:S07]  /*dc20*/  @P0 BRA `(.L_x_479) ;  /* 0xffffc27000000947 */ /* 0x010fce000383ffff */
.L_x_478:
[----:B------:R-:W-:Y:S07]  /*dc30*/  @!UPT UIADD3 URZ, URZ, URZ, URZ ;  /* 0x0000003f3f3ff290 */ /* 0x000fee000fffe03f */
[----:B------:R-:W-:Y:S02]  /*dc40*/  MOV R7, 0x1f ;  /* 0x0000001f00077802 */ /* 0x000fe40000000f00 */
[----:B------:R-:W-:Y:S01]  /*dc50*/  MOV R6, 0xffffffff ;  /* 0xffffffff00067802 */ /* 0x000fe20000000f00 */
[----:B------:R-:W-:Y:S06]  /*dc60*/  BRA.DIV ~URZ, `(.L_x_480) ;  /* 0x00002f227f007947 */ /* 0x000fec000b800000 */
[----:B------:R-:W2:Y:S04]  /*dc70*/  LDL R0, [R1+0x7c] ;  /* 0x00007c0001007983 */ /* 0x000ea80000100800 */
[----:B--2---:R1:W2:Y:S02]  /*dc80*/  SHFL.BFLY PT, R4, R0, 0x2, 0x1f ;  /* 0x0c401f0000047f89 */ /* 0x0042a400000e0000 */
.L_x_512:
[----:B-1----:R-:W3:Y:S02]  /*dc90*/  LDL.LU R0, [R1+0x7c] ;  /* 0x00007c0001007983 */ /* 0x002ee40000300800 */
[----:B--23--:R-:W-:Y:S01]  /*dca0*/  FADD.FTZ R4, R4, R0 ;  /* 0x0000000004047221 */ /* 0x00cfe20000010000 */
[----:B------:R-:W-:Y:S05]  /*dcb0*/  BRA.DIV ~URZ, `(.L_x_481) ;  /* 0x00002f327f007947 */ /* 0x000fea000b800000 */
[----:B------:R-:W2:Y:S04]  /*dcc0*/  LDL.LU R5, [R1+0x80] ;  /* 0x0000800001057983 */ /* 0x000ea80000300800 */
[----:B------:R-:W1:Y:S02]  /*dcd0*/  SHFL.BFLY PT, R2, R4, 0x1, 0x1f ;  /* 0x0c201f0004027f89 */ /* 0x000e6400000e0000 */
[----:B-1----:R-:W-:-:S02]  /*dce0*/  FADD.FTZ R4, R4, R2 ;  /* 0x0000000204047221 */ /* 0x002fc40000010000 */
[----:B--2---:R-:W1:Y:S02]  /*dcf0*/  SHFL.BFLY PT, R0, R5, 0x2, 0x1f ;  /* 0x0c401f0005007f89 */ /* 0x004e6400000e0000 */
[----:B-1----:R-:W-:-:S05]  /*dd00*/  FADD.FTZ R0, R0, R5 ;  /* 0x0000000500007221 */ /* 0x002fca0000010000 */
[----:B------:R1:W2:Y:S02]  /*dd10*/  SHFL.BFLY PT, R3, R0, 0x1, 0x1f ;  /* 0x0c201f0000037f89 */ /* 0x0002a400000e0000 */
.L_x_513:
[----:B------:R-:W-:Y:S01]  /*dd20*/  FSETP.NE.FTZ.AND P1, PT, R4, RZ, PT ;  /* 0x000000ff0400720b */ /* 0x000fe20003f35000 */
[----:B--2---:R-:W-:Y:S01]  /*dd30*/  FADD.FTZ R3, R3, R0 ;  /* 0x0000000003037221 */ /* 0x004fe20000010000 */
[----:B------:R-:W-:Y:S02]  /*dd40*/  MOV R2, RZ ;  /* 0x000000ff00027202 */ /* 0x000fe40000000f00 */
[----:B-1----:R-:W-:Y:S02]  /*dd50*/  MOV R0, RZ ;  /* 0x000000ff00007202 */ /* 0x002fe40000000f00 */
[----:B------:R-:W-:Y:S02]  /*dd60*/  FSETP.NE.FTZ.AND P0, PT, R3, RZ, PT ;  /* 0x000000ff0300720b */ /* 0x000fe40003f15000 */
[----:B-----5:R-:W-:-:S05]  /*dd70*/  MOV R174, 0xff800000 ;  /* 0xff80000000ae7802 */ /* 0x020fca0000000f00 */
[----:B------:R-:W1:Y:S01]  /*dd80*/  @P1 MUFU.RCP R2, R4 ;  /* 0x0000000400021308 */ /* 0x000e620000001000 */
[----:B------:R-:W-:-:S07]  /*dd90*/  @P1 MOV R6, 0x3f317218 ;  /* 0x3f31721800061802 */ /* 0x000fce0000000f00 */
[----:B------:R-:W2:Y:S01]  /*dda0*/  @P1 MUFU.LG2 R4, R4 ;  /* 0x0000000400041308 */ /* 0x000ea20000000c00 */
[----:B-1----:R-:W-:-:S07]  /*ddb0*/  FMUL.FTZ R134, R2, R36 ;  /* 0x0000002402867220 */ /* 0x002fce0000410000 */
[----:B------:R-:W1:Y:S01]  /*ddc0*/  @P0 MUFU.RCP R0, R3 ;  /* 0x0000000300000308 */ /* 0x000e620000001000 */
        /* <DEDUP_REMOVED lines=64> */
[----:B------:R3:W4:Y:S01]  /*e1d0*/  @P0 MUFU.LG2 R2, R3 ;  /* 0x0000000300020308 */ /* 0x0007220000000c00 */
[----:B--2---:R-:W-:Y:S02]  /*e1e0*/  @P1 FMUL.FTZ R5, R4, 0.69314718246459960938 ;  /* 0x3f31721804051820 */ /* 0x004fe40000410000 */
[----:B------:R-:W-:Y:S02]  /*e1f0*/  @P1 FMUL.FTZ R4, R6, c[0x0][0x2d0] ;  /* 0x0000b40006041a20 */ /* 0x000fe40000410000 */
[----:B-1----:R-:W-:Y:S01]  /*e200*/  FMUL.FTZ R6, R0, R46 ;  /* 0x0000002e00067220 */ /* 0x002fe20000410000 */
[----:B------:R-:W-:Y:S01]  /*e210*/  MOV R46, 0x1 ;  /* 0x00000001002e7802 */ /* 0x000fe20000000f00 */
[----:B------:R-:W-:-:S02]  /*e220*/  @P1 FFMA.FTZ R174, R4, R133, R5 ;  /* 0x0000008504ae1223 */ /* 0x000fc40000010005 */
[C---:B------:R-:W-:Y:S02]  /*e230*/  FMUL.FTZ R45, R0.reuse, R43 ;  /* 0x0000002b002d7220 */ /* 0x040fe40000410000 */
[C---:B------:R-:W-:Y:S02]  /*e240*/  FMUL.FTZ R138, R0.reuse, R138 ;  /* 0x0000008a008a7220 */ /* 0x040fe40000410000 */
[C---:B------:R-:W-:Y:S02]  /*e250*/  FMUL.FTZ R139, R0.reuse, R139 ;  /* 0x0000008b008b7220 */ /* 0x040fe40000410000 */
[----:B------:R-:W-:Y:S01]  /*e260*/  FMUL.FTZ R142, R0, R142 ;  /* 0x0000008e008e7220 */ /* 0x000fe20000410000 */
[----:B---3--:R-:W-:Y:S01]  /*e270*/  @P0 MOV R3, 0x3f317218 ;  /* 0x3f31721800030802 */ /* 0x008fe20000000f00 */
[----:B----4-:R-:W-:Y:S02]  /*e280*/  @P0 FMUL.FTZ R2, R2, 0.69314718246459960938 ;  /* 0x3f31721802020820 */ /* 0x010fe40000410000 */
[----:B------:R-:W-:-:S02]  /*e290*/  FMUL.FTZ R61, R0, R143 ;  /* 0x0000008f003d7220 */ /* 0x000fc40000410000 */
[----:B------:R-:W-:Y:S02]  /*e2a0*/  @P0 FMUL.FTZ R3, R3, c[0x0][0x2d0] ;  /* 0x0000b40003030a20 */ /* 0x000fe40000410000 */
        /* <DEDUP_REMOVED lines=58> */
[----:B------:R-:W-:Y:S01]  /*e650*/  PRMT R0, R46, 0x7610, R0 ;  /* 0x000076102e007816 */ /* 0x000fe20000000000 */
[----:B------:R-:W-:-:S02]  /*e660*/  @P0 FFMA.FTZ R65, R3, R132, R2 ;  /* 0x0000008403410223 */ /* 0x000fc40000010002 */
.L_x_473:
[----:B------:R1:W5:Y:S01]  /*e670*/  LDL R48, [R1+0xc0] ;  /* 0x0000c00001307983 */ /* 0x0003620000100800 */
[----:B------:R-:W-:Y:S03]  /*e680*/  BSSY B0, `(.L_x_482) ;  /* 0x0000012000007945 */ /* 0x000fe60003800000 */
[----:B------:R-:W3:Y:S02]  /*e690*/  S2R R67, SR_TID.X ;  /* 0x0000000000437919 */ /* 0x000ee40000002100 */
[----:B---3--:R-:W-:-:S13]  /*e6a0*/  LOP3.LUT P0, RZ, R67, 0xff, RZ, 0xc0, !PT ;  /* 0x000000ff43ff7812 */ /* 0x008fda000780c0ff */
[----:B------:R-:W-:Y:S05]  /*e6b0*/  @P0 BRA `(.L_x_483) ;  /* 0x000000e000000947 */ /* 0x000fea0003800000 */
[----:B-1----:R-:W1:Y:S01]  /*e6c0*/  S2R R46, SR_LANEID ;  /* 0x00000000002e7919 */ /* 0x002e620000000000 */
[----:B------:R-:W-:Y:S01]  /*e6d0*/  VOTEU.ANY UR4, UPT, PT ;  /* 0x0000000000047886 */ /* 0x000fe200038e0100 */
[----:B------:R-:W-:Y:S01]  /*e6e0*/  IMAD.MOV.U32 R47, RZ, RZ, c[0x0][0x584] ;  /* 0x00016100ff2f7624 */ /* 0x000fe200078e00ff */
[----:B------:R-:W1:Y:S08]  /*e6f0*/  FLO.U32 R3, UR4 ;  /* 0x0000000400037d00 */ /* 0x000e7000080e0000 */
[----:B------:R-:W3:Y:S01]  /*e700*/  POPC R2, UR4 ;  /* 0x0000000400027d09 */ /* 0x000ee20008000000 */
[----:B-1----:R-:W-:Y:S01]  /*e710*/  ISETP.EQ.U32.AND P0, PT, R3, R46, PT ;  /* 0x0000002e0300720c */ /* 0x002fe20003f02070 */
[----:B------:R-:W-:-:S12]  /*e720*/  IMAD.MOV.U32 R46, RZ, RZ, c[0x0][0x580] ;  /* 0x00016000ff2e7624 */ /* 0x000fd800078e00ff */
[----:B---3--:R1:W3:Y:S04]  /*e730*/  @P0 ATOMG.E.ADD.STRONG.GPU PT, R2, [R46.64], R2 ;  /* 0x000000022e0209a8 */ /* 0x0082e800081ee1c6 */
[----:B-1----:R-:W1:Y:S04]  /*e740*/  S2R R46, SR_LTMASK ;  /* 0x00000000002e7919 */ /* 0x002e680000003900 */
[----:B---3--:R1:W3:Y:S02]  /*e750*/  SHFL.IDX PT, R3, R2, R3, 0x1f ;  /* 0x00001f0302037589 */ /* 0x0082e400000e0000 */
[----:B-1----:R-:W-:-:S06]  /*e760*/  LOP3.LUT R2, R46, UR4, RZ, 0xc0, !PT ;  /* 0x000000042e027c12 */ /* 0x002fcc000f8ec0ff */
[----:B------:R-:W3:Y:S02]  /*e770*/  POPC R2, R2 ;  /* 0x0000000200027309 */ /* 0x000ee40000000000 */
[----:B---3-5:R-:W-:-:S05]  /*e780*/  IADD3 R48, R3, c[0x0][0xc], R2 ;  /* 0x0000030003307a10 */ /* 0x028fca0007ffe002 */
[----:B------:R1:W-:Y:S02]  /*e790*/  STL [R1+0xc0], R48 ;  /* 0x0000c03001007387 */ /* 0x0003e40000100800 */
.L_x_483:
[----:B-1----:R-:W-:Y:S05]  /*e7a0*/  BSYNC B0 ;  /* 0x0000000000007941 */ /* 0x002fea0003800000 */
.L_x_482:
[----:B------:R-:W-:Y:S01]  /*e7b0*/  PRMT R0, R0, 0x9910, RZ ;  /* 0x0000991000007816 */ /* 0x000fe200000000ff */
[----:B------:R-:W-:Y:S01]  /*e7c0*/  BSSY B1, `(.L_x_484) ;  /* 0x0000226000017945 */ /* 0x000fe20003800000 */
[----:B-----5:R-:W-:Y:S02]  /*e7d0*/  IMAD.MOV.U32 R81, RZ, RZ, R48 ;  /* 0x000000ffff517224 */ /* 0x020fe400078e0030 */
[----:B------:R-:W-:Y:S01]  /*e7e0*/  ISETP.NE.AND P0, PT, R0, RZ, PT ;  /* 0x000000ff0000720c */ /* 0x000fe20003f05270 */
[----:B------:R-:W-:-:S12]  /*e7f0*/  IMAD.MOV.U32 R83, RZ, RZ, -0x1 ;  /* 0xffffffffff537424 */ /* 0x000fd800078e00ff */
[----:B------:R-:W-:Y:S05]  /*e800*/  @!P0 BRA `(.L_x_485) ;  /* 0x000015a000008947 */ /* 0x000fea0003800000 */
[----:B------:R-:W3:Y:S04]  /*e810*/  LDL R87, [R1+0xc4] ;  /* 0x0000c40001577983 */ /* 0x000ee80000100800 */
[----:B------:R-:W4:Y:S04]  /*e820*/  LDL R85, [R1+0xc8] ;  /* 0x0000c80001557983 */ /* 0x000f280000100800 */
[----:B------:R-:W5:Y:S04]  /*e830*/  LDL R79, [R1+0xd0] ;  /* 0x0000d000014f7983 */ /* 0x000f680000100800 */
[----:B--2---:R-:W2:Y:S04]  /*e840*/  LDL R77, [R1+0xcc] ;  /* 0x0000cc00014d7983 */ /* 0x004ea80000100800 */
[----:B------:R-:W2:Y:S04]  /*e850*/  LDL R75, [R1+0xe0] ;  /* 0x0000e000014b7983 */ /* 0x000ea80000100800 */
[----:B------:R-:W2:Y:S04]  /*e860*/  LDL R73, [R1+0xd8] ;  /* 0x0000d80001497983 */ /* 0x000ea80000100800 */
[----:B------:R-:W2:Y:S04]  /*e870*/  LDL R71, [R1+0xdc] ;  /* 0x0000dc0001477983 */ /* 0x000ea80000100800 */
[----:B------:R-:W2:Y:S01]  /*e880*/  LDL R69, [R1+0xd4] ;  /* 0x0000d40001457983 */ /* 0x000ea20000100800 */
[----:B------:R-:W-:Y:S01]  /*e890*/  WARPSYNC 0xffffffff ;  /* 0xffffffff00007948 */ /* 0x000fe20003800000 */
[----:B------:R-:W-:-:S02]  /*e8a0*/  F2FP.BF16.PACK_AB R64, R137, R136 ;  /* 0x000000888940723e */ /* 0x000fc400000010ff */
[----:B------:R-:W-:Y:S01]  /*e8b0*/  BAR.SYNC.DEFER_BLOCKING 0x1, 0x100 ;  /* 0x0044000000007b1d */ /* 0x000fe20000010000 */
        /* <DEDUP_REMOVED lines=62> */
[----:B------:R-:W-:Y:S01]  /*eca0*/  F2FP.BF16.PACK_AB R0, R131, R130 ;  /* 0x000000828300723e */ /* 0x000fe200000010ff */
[----:B---3--:R1:W-:Y:S04]  /*ecb0*/  STS [R87], R64 ;  /* 0x0000004057007388 */ /* 0x0083e80000000800 */
[----:B------:R1:W-:Y:S04]  /*ecc0*/  STS [R87+0x400], R63 ;  /* 0x0004003f57007388 */ /* 0x0003e80000000800 */
[----:B----4-:R1:W-:Y:S04]  /*ecd0*/  STS [R85], R62 ;  /* 0x0000003e55007388 */ /* 0x0103e80000000800 */
[----:B------:R1:W-:Y:S04]  /*ece0*/  STS [R85+0x400], R61 ;  /* 0x0004003d55007388 */ /* 0x0003e80000000800 */
[----:B-----5:R1:W-:Y:S04]  /*ecf0*/  STS [R79], R60 ;  /* 0x0000003c4f007388 */ /* 0x0203e80000000800 */
[----:B------:R1:W-:Y:S04]  /*ed00*/  STS [R79+0x400], R59 ;  /* 0x0004003b4f007388 */ /* 0x0003e80000000800 */
[----:B--2---:R1:W-:Y:S04]  /*ed10*/  STS [R77], R58 ;  /* 0x0000003a4d007388 */ /* 0x0043e80000000800 */
[----:B------:R1:W-:Y:S04]  /*ed20*/  STS [R77+0x400], R57 ;  /* 0x000400394d007388 */ /* 0x0003e80000000800 */
[----:B------:R1:W-:Y:S04]  /*ed30*/  STS [R75], R56 ;  /* 0x000000384b007388 */ /* 0x0003e80000000800 */
[----:B------:R1:W-:Y:S04]  /*ed40*/  STS [R75+0x400], R55 ;  /* 0x000400374b007388 */ /* 0x0003e80000000800 */
[----:B------:R1:W-:Y:S04]  /*ed50*/  STS [R73], R54 ;  /* 0x0000003649007388 */ /* 0x0003e80000000800 */
[----:B------:R1:W-:Y:S04]  /*ed60*/  STS [R73+0x400], R53 ;  /* 0x0004003549007388 */ /* 0x0003e80000000800 */
[----:B------:R1:W-:Y:S04]  /*ed70*/  STS [R71], R52 ;  /* 0x0000003447007388 */ /* 0x0003e80000000800 */
[----:B------:R1:W-:Y:S04]  /*ed80*/  STS [R71+0x400], R51 ;  /* 0x0004003347007388 */ /* 0x0003e80000000800 */
[----:B------:R1:W-:Y:S04]  /*ed90*/  STS [R69], R50 ;  /* 0x0000003245007388 */ /* 0x0003e80000000800 */
        /* <DEDUP_REMOVED lines=49> */
[----:B------:R-:W-:Y:S06]  /*f0b0*/  BAR.SYNC.DEFER_BLOCKING 0x1, 0x100 ;  /* 0x0044000000007b1d */ /* 0x000fec0000010000 */
[----:B------:R-:W-:Y:S05]  /*f0c0*/  BRA.CONV ~URZ, `(.L_x_486) ;  /* 0x000000737f007947 */ /* 0x000fea000b800000 */
[----:B-1----:R-:W-:Y:S01]  /*f0d0*/  SHF.R.S32.HI R5, RZ, 0x1f, R67 ;  /* 0x0000001fff057819 */ /* 0x002fe20000011443 */
[----:B------:R-:W-:Y:S01]  /*f0e0*/  IMAD.MOV.U32 R4, RZ, RZ, RZ ;  /* 0x000000ffff047224 */ /* 0x000fe200078e00ff */
[----:B------:R-:W-:Y:S01]  /*f0f0*/  MOV R6, 0xf140 ;  /* 0x0000f14000067802 */ /* 0x000fe20000000f00 */
[----:B------:R-:W-:Y:S01]  /*f100*/  IMAD.MOV.U32 R0, RZ, RZ, 0x1f ;  /* 0x0000001fff007424 */ /* 0x000fe200078e00ff */
[----:B------:R-:W-:-:S04]  /*f110*/  LEA.HI R5, R5, R67, RZ, 0x7 ;  /* 0x0000004305057211 */ /* 0x000fc800078f38ff */
[----:B------:R-:W-:Y:S02]  /*f120*/  SHF.R.S32.HI R5, RZ, 0x7, R5 ;  /* 0x00000007ff057819 */ /* 0x000fe40000011405 */
[----:B------:R-:W-:Y:S05]  /*f130*/  CALL.REL.NOINC `($__internal_1_$__cuda_sm70_shflsync_idx_p) ;  /* 0x00001f7000007944 */ /* 0x000fea0003c00000 */
.L_x_486:
[----:B-1----:R-:W2:Y:S04]  /*f140*/  LDL R2, [R1+0xac] ;  /* 0x0000ac0001027983 */ /* 0x002ea80000100800 */
[----:B------:R-:W3:Y:S04]  /*f150*/  LDL R13, [R1+0xe8] ;  /* 0x0000e800010d7983 */ /* 0x000ee80000100800 */
[----:B------:R-:W4:Y:S04]  /*f160*/  LDL.LU R11, [R1+0xa4] ;  /* 0x0000a400010b7983 */ /* 0x000f280000300800 */
[----:B------:R-:W2:Y:S04]  /*f170*/  LDL.LU R12, [R1+0xa8] ;  /* 0x0000a800010c7983 */ /* 0x000ea80000300800 */
[----:B------:R-:W2:Y:S01]  /*f180*/  LDL.LU R17, [R1+0xa0] ;  /* 0x0000a00001117983 */ /* 0x000ea20000300800 */
[----:B------:R-:W-:-:S03]  /*f190*/  IMAD.MOV.U32 R0, RZ, RZ, 0x1 ;  /* 0x00000001ff007424 */ /* 0x000fc600078e00ff */
[----:B------:R-:W3:Y:S02]  /*f1a0*/  LDL R14, [R1+0xf0] ;  /* 0x0000f000010e7983 */ /* 0x000ee40000100800 */
[----:B------:R-:W-:Y:S02]  /*f1b0*/  ISETP.NE.AND P0, PT, R0, c[0x0][0x4e8], PT ;  /* 0x00013a0000007a0c */ /* 0x000fe40003f05270 */
[----:B------:R-:W1:Y:S04]  /*f1c0*/  S2R R16, SR_TID.X ;  /* 0x0000000000107919 */ /* 0x000e680000002100 */
[----:B------:R2:W5:Y:S04]  /*f1d0*/  LDL.64 R86, [R1+0x90] ;  /* 0x0000900001567983 */ /* 0x0005680000100a00 */
[----:B------:R2:W5:Y:S04]  /*f1e0*/  LDL R85, [R1+0xbc] ;  /* 0x0000bc0001557983 */ /* 0x0005680000100800 */
[----:B------:R2:W5:Y:S04]  /*f1f0*/  LDL R84, [R1+0x9c] ;  /* 0x00009c0001547983 */ /* 0x0005680000100800 */
[----:B------:R2:W5:Y:S04]  /*f200*/  LDL R82, [R1+0xb8] ;  /* 0x0000b80001527983 */ /* 0x0005680000100800 */
[----:B------:R2:W5:Y:S01]  /*f210*/  LDL R80, [R1+0x98] ;  /* 0x0000980001507983 */ /* 0x0005620000100800 */
[----:B-1----:R-:W-:-:S04]  /*f220*/  SHF.R.S32.HI R15, RZ, 0x1f, R16 ;  /* 0x0000001fff0f7819 */ /* 0x002fc80000011410 */
[----:B------:R-:W-:-:S04]  /*f230*/  LEA.HI R15, R15, R16, RZ, 0x5 ;  /* 0x000000100f0f7211 */ /* 0x000fc800078f28ff */
[----:B------:R-:W-:-:S04]  /*f240*/  LOP3.LUT R15, R15, 0xffffffe0, RZ, 0xc0, !PT ;  /* 0xffffffe00f0f7812 */ /* 0x000fc800078ec0ff */
[----:B------:R-:W-:Y:S02]  /*f250*/  IADD3 R15, -R15, R16, RZ ;  /* 0x000000100f0f7210 */ /* 0x000fe40007ffe1ff */
[----:B----4-:R-:W-:-:S05]  /*f260*/  SHF.R.S32.HI R5, RZ, 0x1f, R11 ;  /* 0x0000001fff057819 */ /* 0x010fca000001140b */
[----:B------:R-:W-:Y:S01]  /*f270*/  IMAD R6, R5, c[0x0][0x490], RZ ;  /* 0x0001240005067a24 */ /* 0x000fe200078e02ff */
[----:B--2---:R-:W-:Y:S01]  /*f280*/  IADD3 R4, R2, R17, RZ ;  /* 0x0000001102047210 */ /* 0x004fe20007ffe0ff */
[----:B------:R-:W-:-:S04]  /*f290*/  IMAD.WIDE.U32 R2, R11, c[0x0][0x490], RZ ;  /* 0x000124000b027a25 */ /* 0x000fc800078e00ff */
[----:B------:R-:W-:-:S04]  /*f2a0*/  @P0 IMAD.HI.U32 R7, R4, c[0x0][0x4ec], RZ ;  /* 0x00013b0004070a27 */ /* 0x000fc800078e00ff */
[----:B------:R-:W-:Y:S02]  /*f2b0*/  IMAD R6, R11, c[0x0][0x494], R6 ;  /* 0x000125000b067a24 */ /* 0x000fe400078e0206 */
[----:B------:R-:W-:Y:S01]  /*f2c0*/  IMAD.MOV.U32 R0, RZ, RZ, R4 ;  /* 0x000000ffff007224 */ /* 0x000fe200078e0004 */
[----:B------:R-:W-:Y:S02]  /*f2d0*/  @P0 SHF.R.U32.HI R0, RZ, c[0x0][0x4f0], R7 ;  /* 0x00013c00ff000a19 */ /* 0x000fe40000011607 */
[----:B------:R-:W-:-:S03]  /*f2e0*/  IADD3 R3, R3, R6, RZ ;  /* 0x0000000603037210 */ /* 0x000fc60007ffe0ff */
[----:B------:R-:W-:Y:S02]  /*f2f0*/  IMAD.MOV R8, RZ, RZ, -R0 ;  /* 0x000000ffff087224 */ /* 0x000fe400078e0a00 */
[----:B------:R-:W-:-:S04]  /*f300*/  IMAD.WIDE.U32 R6, R12, c[0x0][0x498], R2 ;  /* 0x000126000c067a25 */ /* 0x000fc800078e0002 */
[----:B------:R-:W-:Y:S01]  /*f310*/  IMAD R2, R8, c[0x0][0x4e8], R4 ;  /* 0x00013a0008027a24 */ /* 0x000fe200078e0204 */
[----:B------:R-:W-:Y:S02]  /*f320*/  IADD3 R4, P1, R0, R6, RZ ;  /* 0x0000000600047210 */ /* 0x000fe40007f3e0ff */
[----:B---3--:R-:W-:Y:S02]  /*f330*/  IADD3 R6, R13, R17, RZ ;  /* 0x000000110d067210 */ /* 0x008fe40007ffe0ff */
[----:B------:R-:W2:Y:S01]  /*f340*/  LDL R13, [R1+0x58] ;  /* 0x00005800010d7983 */ /* 0x000ea20000100800 */
[----:B------:R-:W-:-:S05]  /*f350*/  SHF.R.S32.HI R10, RZ, 0x1f, R12 ;  /* 0x0000001fff0a7819 */ /* 0x000fca000001140c */
[----:B------:R-:W-:Y:S01]  /*f360*/  IMAD R9, R10, c[0x0][0x498], RZ ;  /* 0x000126000a097a24 */ /* 0x000fe200078e02ff */
[----:B------:R-:W-:-:S03]  /*f370*/  SHF.R.S32.HI R8, RZ, 0x1f, R0 ;  /* 0x0000001fff087819 */ /* 0x000fc60000011400 */
[----:B------:R-:W-:Y:S01]  /*f380*/  IMAD R3, R12, c[0x0][0x49c], R9 ;  /* 0x000127000c037a24 */ /* 0x000fe200078e0209 */
[----:B------:R-:W-:Y:S01]  /*f390*/  SHF.R.S32.HI R9, RZ, 0x1f, R2 ;  /* 0x0000001fff097819 */ /* 0x000fe20000011402 */
[----:B------:R-:W-:-:S03]  /*f3a0*/  IMAD R0, R5, c[0x0][0x3e8], RZ ;  /* 0x0000fa0005007a24 */ /* 0x000fc600078e02ff */
[----:B------:R-:W-:Y:S01]  /*f3b0*/  IADD3.X R5, R8, R7, R3, P1, !PT ;  /* 0x0000000708057210 */ /* 0x000fe20000ffe403 */
[----:B------:R-:W-:Y:S02]  /*f3c0*/  IMAD R3, R9, c[0x0][0x488], RZ ;  /* 0x0001220009037a24 */ /* 0x000fe400078e02ff */
[C---:B------:R-:W-:Y:S02]  /*f3d0*/  IMAD R7, R11.reuse, c[0x0][0x3ec], R0 ;  /* 0x0000fb000b077a24 */ /* 0x040fe400078e0200 */
[----:B------:R-:W-:-:S04]  /*f3e0*/  IMAD.WIDE.U32 R8, R11, c[0x0][0x3e8], RZ ;  /* 0x0000fa000b087a25 */ /* 0x000fc800078e00ff */
[C---:B------:R-:W-:Y:S02]  /*f3f0*/  IMAD R11, R2.reuse, c[0x0][0x48c], R3 ;  /* 0x00012300020b7a24 */ /* 0x040fe400078e0203 */
[----:B------:R-:W-:-:S04]  /*f400*/  IMAD.WIDE.U32 R4, R2, c[0x0][0x488], R4 ;  /* 0x0001220002047a25 */ /* 0x000fc800078e0004 */
[----:B------:R-:W-:Y:S01]  /*f410*/  @P0 IMAD.HI.U32 R2, R6, c[0x0][0x4ec], RZ ;  /* 0x00013b0006020a27 */ /* 0x000fe200078e00ff */
[----:B------:R-:W-:-:S03]  /*f420*/  IADD3 R3, R9, R7, RZ ;  /* 0x0000000709037210 */ /* 0x000fc60007ffe0ff */
[----:B------:R-:W-:Y:S01]  /*f430*/  IMAD.MOV.U32 R0, RZ, RZ, R6 ;  /* 0x000000ffff007224 */ /* 0x000fe200078e0006 */
[----:B------:R-:W-:Y:S01]  /*f440*/  @P0 SHF.R.U32.HI R0, RZ, c[0x0][0x4f0], R2 ;  /* 0x00013c00ff000a19 */ /* 0x000fe20000011602 */
[----:B------:R-:W-:Y:S01]  /*f450*/  IMAD.IADD R5, R5, 0x1, R11 ;  /* 0x0000000105057824 */ /* 0x000fe200078e020b */
[----:B------:R-:W-:Y:S01]  /*f460*/  LEA R9, P0, R4, c[0x0][0x450], 0x2 ;  /* 0x0001140004097a11 */ /* 0x000fe200078010ff */
[----:B------:R-:W-:Y:S01]  /*f470*/  IMAD R10, R10, c[0x0][0x3f0], RZ ;  /* 0x0000fc000a0a7a24 */ /* 0x000fe200078e02ff */
[----:B------:R-:W-:Y:S02]  /*f480*/  MOV R2, R8 ;  /* 0x0000000800027202 */ /* 0x000fe40000000f00 */
[----:B------:R-:W-:Y:S01]  /*f490*/  LEA.HI.X R4, R4, c[0x0][0x454], R5, 0x2, P0 ;  /* 0x0001150004047a11 */ /* 0x000fe200000f1405 */
[C---:B------:R-:W-:Y:S02]  /*f4a0*/  IMAD R5, R12.reuse, c[0x0][0x3f4], R10 ;  /* 0x0000fd000c057a24 */ /* 0x040fe400078e020a */
[----:B------:R-:W-:Y:S01]  /*f4b0*/  IMAD.WIDE.U32 R2, R12, c[0x0][0x3f0], R2 ;  /* 0x0000fc000c027a25 */ /* 0x000fe200078e0002 */
[----:B------:R-:W-:-:S02]  /*f4c0*/  LOP3.LUT P0, RZ, R15, 0x3, RZ, 0xc0, !PT ;  /* 0x000000030fff7812 */ /* 0x000fc4000780c0ff */
[----:B------:R1:W5:Y:S01]  /*f4d0*/  LDL R15, [R1+0xb4] ;  /* 0x0000b400010f7983 */ /* 0x0003620000100800 */
[----:B------:R-:W-:Y:S01]  /*f4e0*/  IMAD.IADD R3, R3, 0x1, R5 ;  /* 0x0000000103037824 */ /* 0x000fe200078e0205 */
[----:B------:R-:W-:Y:S02]  /*f4f0*/  IADD3 R5, R14, R17, RZ ;  /* 0x000000110e057210 */ /* 0x000fe40007ffe0ff */
[----:B------:R1:W5:Y:S01]  /*f500*/  LDL R14, [R1+0x88] ;  /* 0x00008800010e7983 */ /* 0x0003620000100800 */
[----:B------:R-:W-:-:S03]  /*f510*/  ULDC UR5, c[0x0][0x4e8] ;  /* 0x00013a0000057ab9 */ /* 0x000fc60000000800 */
[----:B------:R-:W-:Y:S01]  /*f520*/  SHFL.IDX PT, R10, R9, RZ, 0x1c1f ;  /* 0x001c1fff090a7589 */ /* 0x000fe200000e0000 */
[----:B------:R-:W-:-:S03]  /*f530*/  ULDC UR4, c[0x0][0x388] ;  /* 0x0000e20000047ab9 */ /* 0x000fc60000000800 */
[----:B------:R-:W3:Y:S01]  /*f540*/  SHFL.IDX PT, R11, R4, RZ, 0x1c1f ;  /* 0x001c1fff040b7589 */ /* 0x000ee200000e0000 */
[----:B------:R-:W-:-:S03]  /*f550*/  IMAD.MOV R7, RZ, RZ, -R0 ;  /* 0x000000ffff077224 */ /* 0x000fc600078e0a00 */
[----:B------:R-:W-:Y:S04]  /*f560*/  SHFL.IDX PT, R8, R9, 0x1, 0x1c1f ;  /* 0x003c1f0009087f89 */ /* 0x000fe800000e0000 */
[----:B------:R4:W1:Y:S01]  /*f570*/  SHFL.IDX PT, R9, R4, 0x1, 0x1c1f ;  /* 0x003c1f0004097f89 */ /* 0x00086200000e0000 */
[----:B------:R-:W-:-:S03]  /*f580*/  UIMAD UR4, UR5, UR4, URZ ;  /* 0x00000004050472a4 */ /* 0x000fc6000f8e023f */
[----:B------:R-:W1:Y:S03]  /*f590*/  S2R R18, SR_TID.X ;  /* 0x0000000000127919 */ /* 0x000e660000002100 */
[----:B------:R-:W-:Y:S02]  /*f5a0*/  ISETP.GE.OR P1, PT, R5, UR4, P0 ;  /* 0x0000000405007c0c */ /* 0x000fe40008726670 */
[----:B------:R-:W-:Y:S01]  /*f5b0*/  SHF.R.S32.HI R12, RZ, 0x1f, R0 ;  /* 0x0000001fff0c7819 */ /* 0x000fe20000011400 */
[----:B----4-:R-:W-:Y:S01]  /*f5c0*/  IMAD R4, R7, c[0x0][0x4e8], R6 ;  /* 0x00013a0007047a24 */ /* 0x010fe200078e0206 */
[----:B------:R-:W-:-:S04]  /*f5d0*/  IADD3 R7, R5, 0x8, RZ ;  /* 0x0000000805077810 */ /* 0x000fc80007ffe0ff */
[----:B------:R-:W-:Y:S01]  /*f5e0*/  ISETP.GE.OR P0, PT, R7, UR4, P0 ;  /* 0x0000000407007c0c */ /* 0x000fe20008706670 */
[----:B------:R-:W-:-:S04]  /*f5f0*/  IMAD R6, R12, c[0x0][0x3e0], RZ ;  /* 0x0000f8000c067a24 */ /* 0x000fc800078e02ff */
[----:B---3--:R3:W-:Y:S01]  /*f600*/  @!P1 ST.E [R10.64], R174 ;  /* 0x000000ae0a009985 */ /* 0x0087e2000c101906 */
[----:B------:R-:W-:Y:S01]  /*f610*/  IMAD.WIDE.U32 R2, R0, c[0x0][0x3e0], R2 ;  /* 0x0000f80000027a25 */ /* 0x000fe200078e0002 */
[----:B-1----:R-:W-:-:S03]  /*f620*/  SHF.R.S32.HI R16, RZ, 0x1f, R18 ;  /* 0x0000001fff107819 */ /* 0x002fc60000011412 */
[----:B------:R-:W-:Y:S01]  /*f630*/  IMAD R5, R0, c[0x0][0x3e4], R6 ;  /* 0x0000f90000057a24 */ /* 0x000fe200078e0206 */
[----:B------:R-:W-:Y:S02]  /*f640*/  SHF.R.S32.HI R0, RZ, 0x1f, R4 ;  /* 0x0000001fff007819 */ /* 0x000fe40000011404 */
[----:B------:R3:W-:Y:S01]  /*f650*/  @!P0 ST.E [R8.64], R65 ;  /* 0x0000004108008985 */ /* 0x0007e2000c101906 */
[----:B------:R-:W-:Y:S01]  /*f660*/  IMAD.IADD R3, R3, 0x1, R5 ;  /* 0x0000000103037824 */ /* 0x000fe200078e0205 */
[----:B------:R-:W-:Y:S01]  /*f670*/  LEA.HI R16, R16, R18, RZ, 0x3 ;  /* 0x0000001210107211 */ /* 0x000fe200078f18ff */
[----:B------:R-:W-:Y:S02]  /*f680*/  IMAD R0, R0, c[0x0][0x3d8], RZ ;  /* 0x0000f60000007a24 */ /* 0x000fe400078e02ff */
[----:B------:R-:W-:Y:S01]  /*f690*/  IMAD.WIDE.U32 R2, R4, c[0x0][0x3d8], R2 ;  /* 0x0000f60004027a25 */ /* 0x000fe200078e0002 */
[----:B------:R-:W-:-:S03]  /*f6a0*/  SHF.R.S32.HI R16, RZ, 0x3, R16 ;  /* 0x00000003ff107819 */ /* 0x000fc60000011410 */
[----:B------:R-:W-:Y:S01]  /*f6b0*/  IMAD R0, R4, c[0x0][0x3dc], R0 ;  /* 0x0000f70004007a24 */ /* 0x000fe200078e0200 */
[----:B------:R-:W-:Y:S01]  /*f6c0*/  LEA R5, P0, R2, c[0x0][0x380], 0x1 ;  /* 0x0000e00002057a11 */ /* 0x000fe200078008ff */
[----:B------:R-:W-:-:S03]  /*f6d0*/  IMAD.IADD R4, R16, 0x1, R17 ;  /* 0x0000000110047824 */ /* 0x000fc600078e0211 */
[----:B------:R-:W-:-:S04]  /*f6e0*/  IADD3 R3, R3, R0, RZ ;  /* 0x0000000003037210 */ /* 0x000fc80007ffe0ff */
[----:B------:R-:W-:Y:S02]  /*f6f0*/  LEA.HI.X R3, R2, c[0x0][0x384], R3, 0x1, P0 ;  /* 0x0000e10002037a11 */ /* 0x000fe400000f0c03 */
[----:B------:R-:W-:Y:S01]  /*f700*/  ISETP.GE.AND P0, PT, R4, UR4, PT ;  /* 0x0000000404007c0c */ /* 0x000fe2000bf06270 */
[----:B------:R3:W1:Y:S01]  /*f710*/  SHFL.IDX PT, R0, R5, RZ, 0x181f ;  /* 0x00181fff05007589 */ /* 0x00066200000e0000 */
[----:B------:R-:W-:Y:S03]  /*f720*/  BSSY B0, `(.L_x_487) ;  /* 0x0000023000007945 */ /* 0x000fe60003800000 */
[----:B------:R3:W4:Y:S04]  /*f730*/  SHFL.IDX PT, R2, R3, RZ, 0x181f ;  /* 0x00181fff03027589 */ /* 0x00072800000e0000 */
[----:B--2---:R3:W2:Y:S04]  /*f740*/  LDS.128 R44, [R13+0x1080] ;  /* 0x001080000d2c7984 */ /* 0x0046a80000000c00 */
        /* <DEDUP_REMOVED lines=12> */
[----:B--2-4-:R-:W2:Y:S01]  /*f810*/  LDS.128 R28, [R13+0x80] ;  /* 0x000080000d1c7984 */ /* 0x014ea20000000c00 */
[----:B-----5:R-:W-:-:S02]  /*f820*/  ISETP.GE.AND P3, PT, R86, c[0x0][0x3c8], PT ;  /* 0x0000f20056007a0c */ /* 0x020fc40003f66270 */
[----:B------:R-:W-:Y:S01]  /*f830*/  ISETP.GE.AND P2, PT, R84, c[0x0][0x3c8], PT ;  /* 0x0000f20054007a0c */ /* 0x000fe20003f46270 */
[----:B------:R-:W4:Y:S01]  /*f840*/  LDS.128 R24, [R13+0x4080] ;  /* 0x004080000d187984 */ /* 0x000f220000000c00 */
[----:B------:R-:W-:Y:S02]  /*f850*/  ISETP.GE.AND P1, PT, R80, c[0x0][0x3c8], PT ;  /* 0x0000f20050007a0c */ /* 0x000fe40003f26270 */
[----:B------:R-:W-:Y:S01]  /*f860*/  ISETP.GE.AND P0, PT, R14, c[0x0][0x3c8], PT ;  /* 0x0000f2000e007a0c */ /* 0x000fe20003f06270 */
[----:B------:R-:W3:Y:S04]  /*f870*/  LDS.128 R20, [R13+0x8080] ;  /* 0x008080000d147984 */ /* 0x000ee80000000c00 */
[----:B------:R1:W3:Y:S02]  /*f880*/  LDS.128 R16, [R13+0xc080] ;  /* 0x00c080000d107984 */ /* 0x0002e40000000c00 */
[----:B-1----:R-:W-:-:S02]  /*f890*/  @!P3 LEA R12, P4, R86, R0, 0x1 ;  /* 0x00000000560cb211 */ /* 0x002fc400078808ff */
[-C--:B---3--:R-:W-:Y:S02]  /*f8a0*/  @!P2 LEA R10, P6, R84, R0.reuse, 0x1 ;  /* 0x00000000540aa211 */ /* 0x088fe400078c08ff */
[----:B------:R-:W-:Y:S02]  /*f8b0*/  @!P1 LEA R8, P5, R80, R0, 0x1 ;  /* 0x0000000050089211 */ /* 0x000fe400078a08ff */
[-C--:B------:R-:W-:Y:S02]  /*f8c0*/  @!P2 LEA.HI.X R11, R84, R2.reuse, R85, 0x1, P6 ;  /* 0x00000002540ba211 */ /* 0x080fe400030f0c55 */
[-C--:B------:R-:W-:Y:S02]  /*f8d0*/  @!P1 LEA.HI.X R9, R80, R2.reuse, R82, 0x1, P5 ;  /* 0x0000000250099211 */ /* 0x080fe400028f0c52 */
[----:B------:R-:W-:Y:S02]  /*f8e0*/  @!P3 LEA.HI.X R13, R86, R2, R87, 0x1, P4 ;  /* 0x00000002560db211 */ /* 0x000fe400020f0c57 */
[----:B------:R-:W-:-:S03]  /*f8f0*/  @!P0 LEA R6, P4, R14, R0, 0x1 ;  /* 0x000000000e068211 */ /* 0x000fc600078808ff */
[----:B--2---:R1:W-:Y:S01]  /*f900*/  @!P3 ST.E.128 [R12.64], R28 ;  /* 0x0000001c0c00b985 */ /* 0x0043e2000c101d06 */
[----:B------:R-:W-:-:S03]  /*f910*/  @!P0 LEA.HI.X R7, R14, R2, R15, 0x1, P4 ;  /* 0x000000020e078211 */ /* 0x000fc600020f0c0f */
[----:B----4-:R1:W-:Y:S04]  /*f920*/  @!P2 ST.E.128 [R10.64], R24 ;  /* 0x000000180a00a985 */ /* 0x0103e8000c101d06 */
[----:B------:R1:W-:Y:S04]  /*f930*/  @!P1 ST.E.128 [R8.64], R20 ;  /* 0x0000001408009985 */ /* 0x0003e8000c101d06 */
[----:B------:R1:W-:Y:S02]  /*f940*/  @!P0 ST.E.128 [R6.64], R16 ;  /* 0x0000001006008985 */ /* 0x0003e4000c101d06 */
.L_x_488:
[----:B--2-4-:R-:W-:Y:S05]  /*f950*/  BSYNC B0 ;  /* 0x0000000000007941 */ /* 0x014fea0003800000 */
.L_x_487:
[----:B-1----:R-:W-:Y:S01]  /*f960*/  IADD3 R6, R4, 0x20, RZ ;  /* 0x0000002004067810 */ /* 0x002fe20007ffe0ff */
[----:B------:R1:W2:Y:S01]  /*f970*/  SHFL.IDX PT, R2, R3, 0x1, 0x181f ;  /* 0x00381f0003027f89 */ /* 0x0002a200000e0000 */
[----:B------:R-:W-:Y:S02]  /*f980*/  BSSY B0, `(.L_x_489) ;  /* 0x0000014000007945 */ /* 0x000fe40003800000 */
[----:B------:R-:W-:Y:S01]  /*f990*/  ISETP.GE.AND P0, PT, R6, UR4, PT ;  /* 0x0000000406007c0c */ /* 0x000fe2000bf06270 */
[----:B------:R1:W4:-:S12]  /*f9a0*/  SHFL.IDX PT, R0, R5, 0x1, 0x181f ;  /* 0x00381f0005007f89 */ /* 0x00031800000e0000 */
[----:B------:R-:W-:Y:S05]  /*f9b0*/  @P0 BRA `(.L_x_490) ;  /* 0x0000010000000947 */ /* 0x000fea0003800000 */
[----:B-----5:R-:W-:Y:S02]  /*f9c0*/  ISETP.GE.AND P3, PT, R86, c[0x0][0x3c8], PT ;  /* 0x0000f20056007a0c */ /* 0x020fe40003f66270 */
[----:B------:R-:W-:Y:S02]  /*f9d0*/  ISETP.GE.AND P2, PT, R84, c[0x0][0x3c8], PT ;  /* 0x0000f20054007a0c */ /* 0x000fe40003f46270 */
[----:B------:R-:W-:Y:S02]  /*f9e0*/  ISETP.GE.AND P1, PT, R80, c[0x0][0x3c8], PT ;  /* 0x0000f20050007a0c */ /* 0x000fe40003f26270 */
[----:B------:R-:W-:-:S07]  /*f9f0*/  ISETP.GE.AND P0, PT, R14, c[0x0][0x3c8], PT ;  /* 0x0000f2000e007a0c */ /* 0x000fce0003f06270 */
[-C--:B----4-:R-:W-:Y:S02]  /*fa00*/  @!P3 LEA R12, P4, R86, R0.reuse, 0x1 ;  /* 0x00000000560cb211 */ /* 0x090fe400078808ff */
[----:B---3--:R-:W-:Y:S02]  /*fa10*/  @!P2 LEA R10, P6, R84, R0, 0x1 ;  /* 0x00000000540aa211 */ /* 0x008fe400078c08ff */
[----:B--2---:R-:W-:Y:S02]  /*fa20*/  @!P3 LEA.HI.X R13, R86, R2, R87, 0x1, P4 ;  /* 0x00000002560db211 */ /* 0x004fe400020f0c57 */
[-C--:B------:R-:W-:Y:S02]  /*fa30*/  @!P1 LEA R8, P5, R80, R0.reuse, 0x1 ;  /* 0x0000000050089211 */ /* 0x080fe400078a08ff */
[----:B------:R-:W-:Y:S01]  /*fa40*/  @!P0 LEA R6, P4, R14, R0, 0x1 ;  /* 0x000000000e068211 */ /* 0x000fe200078808ff */
[----:B------:R2:W-:Y:S01]  /*fa50*/  @!P3 ST.E.128 [R12.64], R44 ;  /* 0x0000002c0c00b985 */ /* 0x0005e2000c101d06 */
[----:B------:R-:W-:-:S02]  /*fa60*/  @!P2 LEA.HI.X R11, R84, R2, R85, 0x1, P6 ;  /* 0x00000002540ba211 */ /* 0x000fc400030f0c55 */
[-C--:B------:R-:W-:Y:S02]  /*fa70*/  @!P1 LEA.HI.X R9, R80, R2.reuse, R82, 0x1, P5 ;  /* 0x0000000250099211 */ /* 0x080fe400028f0c52 */
[----:B------:R-:W-:Y:S01]  /*fa80*/  @!P0 LEA.HI.X R7, R14, R2, R15, 0x1, P4 ;  /* 0x000000020e078211 */ /* 0x000fe200020f0c0f */
[----:B------:R2:W-:Y:S04]  /*fa90*/  @!P2 ST.E.128 [R10.64], R40 ;  /* 0x000000280a00a985 */ /* 0x0005e8000c101d06 */
[----:B------:R2:W-:Y:S04]  /*faa0*/  @!P1 ST.E.128 [R8.64], R36 ;  /* 0x0000002408009985 */ /* 0x0005e8000c101d06 */
[----:B------:R2:W-:Y:S02]  /*fab0*/  @!P0 ST.E.128 [R6.64], R32 ;  /* 0x0000002006008985 */ /* 0x0005e4000c101d06 */
.L_x_490:
[----:B------:R-:W-:Y:S05]  /*fac0*/  BSYNC B0 ;  /* 0x0000000000007941 */ /* 0x000fea0003800000 */
.L_x_489:
[----:B--2---:R-:W-:Y:S01]  /*fad0*/  IADD3 R6, R4, 0x40, RZ ;  /* 0x0000004004067810 */ /* 0x004fe20007ffe0ff */
[----:B------:R2:W1:Y:S01]  /*fae0*/  SHFL.IDX PT, R2, R3, 0x2, 0x181f ;  /* 0x00581f0003027f89 */ /* 0x00046200000e0000 */
[----:B------:R-:W-:Y:S02]  /*faf0*/  BSSY B0, `(.L_x_491) ;  /* 0x0000014000007945 */ /* 0x000fe40003800000 */
[----:B------:R-:W-:Y:S01]  /*fb00*/  ISETP.GE.AND P0, PT, R6, UR4, PT ;  /* 0x0000000406007c0c */ /* 0x000fe2000bf06270 */
[----:B----4-:R2:W4:-:S12]  /*fb10*/  SHFL.IDX PT, R0, R5, 0x2, 0x181f ;  /* 0x00581f0005007f89 */ /* 0x01051800000e0000 */
[----:B------:R-:W-:Y:S05]  /*fb20*/  @P0 BRA `(.L_x_492) ;  /* 0x0000010000000947 */ /* 0x000fea0003800000 */
[----:B-----5:R-:W-:Y:S02]  /*fb30*/  ISETP.GE.AND P3, PT, R86, c[0x0][0x3c8], PT ;  /* 0x0000f20056007a0c */ /* 0x020fe40003f66270 */
[----:B------:R-:W-:Y:S02]  /*fb40*/  ISETP.GE.AND P2, PT, R84, c[0x0][0x3c8], PT ;  /* 0x0000f20054007a0c */ /* 0x000fe40003f46270 */
[----:B------:R-:W-:Y:S02]  /*fb50*/  ISETP.GE.AND P1, PT, R80, c[0x0][0x3c8], PT ;  /* 0x0000f20050007a0c */ /* 0x000fe40003f26270 */
[----:B------:R-:W-:-:S07]  /*fb60*/  ISETP.GE.AND P0, PT, R14, c[0x0][0x3c8], PT ;  /* 0x0000f2000e007a0c */ /* 0x000fce0003f06270 */
[-C--:B----4-:R-:W-:Y:S02]  /*fb70*/  @!P3 LEA R12, P4, R86, R0.reuse, 0x1 ;  /* 0x00000000560cb211 */ /* 0x090fe400078808ff */
[----:B---3--:R-:W-:Y:S02]  /*fb80*/  @!P2 LEA R10, P6, R84, R0, 0x1 ;  /* 0x00000000540aa211 */ /* 0x008fe400078c08ff */
[----:B-1----:R-:W-:Y:S02]  /*fb90*/  @!P3 LEA.HI.X R13, R86, R2, R87, 0x1, P4 ;  /* 0x00000002560db211 */ /* 0x002fe400020f0c57 */
        /* <DEDUP_REMOVED lines=9> */
.L_x_492:
[----:B------:R-:W-:Y:S05]  /*fc30*/  BSYNC B0 ;  /* 0x0000000000007941 */ /* 0x000fea0003800000 */
.L_x_491:
[----:B-1----:R1:W2:Y:S04]  /*fc40*/  SHFL.IDX PT, R2, R3, 0x3, 0x181f ;  /* 0x00781f0003027f89 */ /* 0x0022a800000e0000 */
[----:B----4-:R4:W3:Y:S02]  /*fc50*/  SHFL.IDX PT, R0, R5, 0x3, 0x181f ;  /* 0x00781f0005007f89 */ /* 0x0108e400000e0000 */
[----:B-123--:R-:W-:-:S04]  /*fc60*/  IADD3 R3, R4, 0x60, RZ ;  /* 0x0000006004037810 */ /* 0x00efc80007ffe0ff */
[----:B------:R-:W-:-:S13]  /*fc70*/  ISETP.GE.AND P0, PT, R3, UR4, PT ;  /* 0x0000000403007c0c */ /* 0x000fda000bf06270 */
[----:B------:R-:W-:Y:S05]  /*fc80*/  @P0 BRA `(.L_x_493) ;  /* 0x00000d9000000947 */ /* 0x000fea0003800000 */
[----:B----45:R-:W-:Y:S02]  /*fc90*/  ISETP.GE.AND P2, PT, R86, c[0x0][0x3c8], PT ;  /* 0x0000f20056007a0c */ /* 0x030fe40003f46270 */
[----:B------:R-:W-:Y:S02]  /*fca0*/  ISETP.GE.AND P1, PT, R84, c[0x0][0x3c8], PT ;  /* 0x0000f20054007a0c */ /* 0x000fe40003f26270 */
[----:B------:R-:W-:-:S09]  /*fcb0*/  ISETP.GE.AND P0, PT, R80, c[0x0][0x3c8], PT ;  /* 0x0000f20050007a0c */ /* 0x000fd20003f06270 */
[-C--:B------:R-:W-:Y:S02]  /*fcc0*/  @!P2 LEA R8, P5, R86, R0.reuse, 0x1 ;  /* 0x000000005608a211 */ /* 0x080fe400078a08ff */
[-C--:B------:R-:W-:Y:S02]  /*fcd0*/  @!P1 LEA R6, P4, R84, R0.reuse, 0x1 ;  /* 0x0000000054069211 */ /* 0x080fe400078808ff */
[----:B------:R-:W-:Y:S02]  /*fce0*/  @!P0 LEA R4, P3, R80, R0, 0x1 ;  /* 0x0000000050048211 */ /* 0x000fe400078608ff */
[-C--:B------:R-:W-:Y:S02]  /*fcf0*/  @!P2 LEA.HI.X R9, R86, R2.reuse, R87, 0x1, P5 ;  /* 0x000000025609a211 */ /* 0x080fe400028f0c57 */
[-C--:B------:R-:W-:Y:S02]  /*fd00*/  @!P1 LEA.HI.X R7, R84, R2.reuse, R85, 0x1, P4 ;  /* 0x0000000254079211 */ /* 0x080fe400020f0c55 */
[----:B------:R-:W-:Y:S01]  /*fd10*/  @!P0 LEA.HI.X R5, R80, R2, R82, 0x1, P3 ;  /* 0x0000000250058211 */ /* 0x000fe200018f0c52 */
[----:B------:R1:W-:Y:S04]  /*fd20*/  @!P2 ST.E.128 [R8.64], R72 ;  /* 0x000000480800a985 */ /* 0x0003e8000c101d06 */
[----:B------:R1:W-:Y:S04]  /*fd30*/  @!P1 ST.E.128 [R6.64], R68 ;  /* 0x0000004406009985 */ /* 0x0003e8000c101d06 */
[----:B------:R1:W-:Y:S01]  /*fd40*/  @!P0 ST.E.128 [R4.64], R64 ;  /* 0x0000004004008985 */ /* 0x0003e2000c101d06 */
[----:B------:R-:W-:-:S13]  /*fd50*/  ISETP.GE.AND P0, PT, R14, c[0x0][0x3c8], PT ;  /* 0x0000f2000e007a0c */ /* 0x000fda0003f06270 */
[----:B------:R-:W-:Y:S05]  /*fd60*/  @P0 BRA `(.L_x_493) ;  /* 0x00000cb000000947 */ /* 0x000fea0003800000 */
[----:B-1----:R-:W-:-:S04]  /*fd70*/  LEA R4, P0, R14, R0, 0x1 ;  /* 0x000000000e047211 */ /* 0x002fc800078008ff */
[----:B------:R-:W-:-:S05]  /*fd80*/  LEA.HI.X R5, R14, R2, R15, 0x1, P0 ;  /* 0x000000020e057211 */ /* 0x000fca00000f0c0f */
[----:B------:R1:W-:Y:S01]  /*fd90*/  ST.E.128 [R4.64], R76 ;  /* 0x0000004c04007985 */ /* 0x0003e2000c101d06 */
[----:B------:R-:W-:Y:S05]  /*fda0*/  BRA `(.L_x_493) ;  /* 0x00000c7000007947 */ /* 0x000fea0003800000 */
.L_x_485:
[----:B------:R-:W3:Y:S04]  /*fdb0*/  LDL R0, [R1+0xa0] ;  /* 0x0000a00001007983 */ /* 0x000ee80000100800 */
[----:B------:R-:W4:Y:S04]  /*fdc0*/  LDL R14, [R1+0xa4] ;  /* 0x0000a400010e7983 */ /* 0x000f280000100800 */
[----:B------:R-:W5:Y:S01]  /*fdd0*/  LDL R13, [R1+0xa8] ;  /* 0x0000a800010d7983 */ /* 0x000f620000100800 */
[----:B------:R-:W-:Y:S03]  /*fde0*/  BSSY B0, `(.L_x_494) ;  /* 0x0000025000007945 */ /* 0x000fe60003800000 */
[----:B------:R-:W1:Y:S02]  /*fdf0*/  S2R R12, SR_TID.X ;  /* 0x00000000000c7919 */ /* 0x000e640000002100 */
[----:B-1----:R-:W-:Y:S01]  /*fe00*/  ISETP.GE.AND P0, PT, R12, 0x80, PT ;  /* 0x000000800c00780c */ /* 0x002fe20003f06270 */
[----:B---3--:R-:W-:Y:S01]  /*fe10*/  IMAD.MOV.U32 R11, RZ, RZ, R0 ;  /* 0x000000ffff0b7224 */ /* 0x008fe200078e0000 */
[----:B----4-:R-:W-:-:S02]  /*fe20*/  SHF.R.S32.HI R7, RZ, 0x1f, R14 ;  /* 0x0000001fff077819 */ /* 0x010fc4000001140e */
[----:B-----5:R-:W-:-:S09]  /*fe30*/  SHF.R.S32.HI R8, RZ, 0x1f, R13 ;  /* 0x0000001fff087819 */ /* 0x020fd2000001140d */
[----:B------:R-:W-:Y:S05]  /*fe40*/  @P0 BRA `(.L_x_495) ;  /* 0x000001e000000947 */ /* 0x000fea0003800000 */
[----:B------:R-:W-:Y:S02]  /*fe50*/  MOV R2, c[0x0][0x4e8] ;  /* 0x00013a0000027a02 */ /* 0x000fe40000000f00 */
[----:B------:R-:W-:-:S03]  /*fe60*/  IADD3 R6, R11, R12, RZ ;  /* 0x0000000c0b067210 */ /* 0x000fc60007ffe0ff */
[----:B------:R-:W-:-:S05]  /*fe70*/  IMAD R0, R2, c[0x0][0x388], RZ ;  /* 0x0000e20002007a24 */ /* 0x000fca00078e02ff */
[----:B------:R-:W-:-:S13]  /*fe80*/  ISETP.GE.AND P0, PT, R6, R0, PT ;  /* 0x000000000600720c */ /* 0x000fda0003f06270 */
[----:B------:R-:W-:Y:S05]  /*fe90*/  @P0 BRA `(.L_x_495) ;  /* 0x0000019000000947 */ /* 0x000fea0003800000 */
[----:B------:R-:W-:Y:S01]  /*fea0*/  ISETP.NE.AND P0, PT, R2, 0x1, PT ;  /* 0x000000010200780c */ /* 0x000fe20003f05270 */
[----:B------:R-:W-:Y:S01]  /*feb0*/  IMAD R4, R7, c[0x0][0x490], RZ ;  /* 0x0001240007047a24 */ /* 0x000fe200078e02ff */
[----:B------:R-:W-:Y:S01]  /*fec0*/  MOV R0, R6 ;  /* 0x0000000600007202 */ /* 0x000fe20000000f00 */
[----:B------:R-:W-:-:S04]  /*fed0*/  IMAD.WIDE.U32 R2, R14, c[0x0][0x490], RZ ;  /* 0x000124000e027a25 */ /* 0x000fc800078e00ff */
[----:B------:R-:W-:Y:S02]  /*fee0*/  IMAD R4, R14, c[0x0][0x494], R4 ;  /* 0x000125000e047a24 */ /* 0x000fe400078e0204 */
[----:B------:R-:W-:-:S03]  /*fef0*/  IMAD R10, R8, c[0x0][0x498], RZ ;  /* 0x00012600080a7a24 */ /* 0x000fc600078e02ff */
[----:B------:R-:W-:Y:S01]  /*ff00*/  IADD3 R3, R3, R4, RZ ;  /* 0x0000000403037210 */ /* 0x000fe20007ffe0ff */
[----:B------:R-:W-:-:S05]  /*ff10*/  @P0 IMAD.HI.U32 R5, R6, c[0x0][0x4ec], RZ ;  /* 0x00013b0006050a27 */ /* 0x000fca00078e00ff */
[----:B------:R-:W-:Y:S01]  /*ff20*/  @P0 SHF.R.U32.HI R0, RZ, c[0x0][0x4f0], R5 ;  /* 0x00013c00ff000a19 */ /* 0x000fe20000011605 */
[----:B------:R-:W-:-:S03]  /*ff30*/  IMAD.WIDE.U32 R4, R13, c[0x0][0x498], R2 ;  /* 0x000126000d047a25 */ /* 0x000fc600078e0002 */
[C---:B------:R-:W-:Y:S01]  /*ff40*/  IADD3 R9, -R0.reuse, RZ, RZ ;  /* 0x000000ff00097210 */ /* 0x040fe20007ffe1ff */
[----:B------:R-:W-:Y:S01]  /*ff50*/  IMAD R3, R13, c[0x0][0x49c], R10 ;  /* 0x000127000d037a24 */ /* 0x000fe200078e020a */
[----:B------:R-:W-:-:S03]  /*ff60*/  IADD3 R4, P0, R0, R4, RZ ;  /* 0x0000000400047210 */ /* 0x000fc60007f1e0ff */
[----:B------:R-:W-:Y:S01]  /*ff70*/  IMAD R2, R9, c[0x0][0x4e8], R6 ;  /* 0x00013a0009027a24 */ /* 0x000fe200078e0206 */
[----:B------:R-:W-:-:S04]  /*ff80*/  SHF.R.S32.HI R6, RZ, 0x1f, R0 ;  /* 0x0000001fff067819 */ /* 0x000fc80000011400 */
[----:B------:R-:W-:Y:S02]  /*ff90*/  SHF.R.S32.HI R0, RZ, 0x1f, R2 ;  /* 0x0000001fff007819 */ /* 0x000fe40000011402 */
[----:B------:R-:W-:-:S03]  /*ffa0*/  IADD3.X R5, R6, R5, R3, P0, !PT ;  /* 0x0000000506057210 */ /* 0x000fc600007fe403 */
[----:B------:R-:W-:-:S04]  /*ffb0*/  IMAD R0, R0, c[0x0][0x488], RZ ;  /* 0x0001220000007a24 */ /* 0x000fc800078e02ff */
[C---:B------:R-:W-:Y:S02]  /*ffc0*/  IMAD R0, R2.reuse, c[0x0][0x48c], R0 ;  /* 0x0001230002007a24 */ /* 0x040fe400078e0200 */
[----:B------:R-:W-:-:S05]  /*ffd0*/  IMAD.WIDE.U32 R2, R2, c[0x0][0x488], R4 ;  /* 0x0001220002027a25 */ /* 0x000fca00078e0004 */
[----:B------:R-:W-:Y:S02]  /*ffe0*/  IADD3 R0, R3, R0, RZ ;  /* 0x0000000003007210 */ /* 0x000fe40007ffe0ff */
[----:B------:R-:W-:-:S04]  /*fff0*/  LEA R4, P0, R2, c[0x0][0x450], 0x2 ;  /* 0x0001140002047a11 */ /* 0x000fc800078010ff */
[----:B------:R-:W-:Y:S02]  /*10000*/  LEA.HI.X R5, R2, c[0x0][0x454], R0, 0x2, P0 ;  /* 0x0001150002057a11 */ /* 0x000fe400000f1400 */
[----:B------:R-:W-:-:S05]  /*10010*/  MOV R0, 0xff800000 ;  /* 0xff80000000007802 */ /* 0x000fca0000000f00 */
[----:B------:R1:W-:Y:S02]  /*10020*/  STG.E [R4.64], R0 ;  /* 0x0000000004007986 */ /* 0x0003e4000c101906 */
.L_x_495:
[----:B------:R-:W-:Y:S05]  /*10030*/  BSYNC B0 ;  /* 0x0000000000007941 */ /* 0x000fea0003800000 */
.L_x_494:
[----:B------:R-:W3:Y:S01]  /*10040*/  LDL R2, [R1+0xe8] ;  /* 0x0000e80001027983 */ /* 0x000ee20000100800 */
[----:B-1----:R-:W-:Y:S01]  /*10050*/  MOV R0, c[0x0][0x4e8] ;  /* 0x00013a0000007a02 */ /* 0x002fe20000000f00 */
[----:B------:R-:W-:Y:S01]  /*10060*/  IMAD R7, R7, c[0x0][0x3e8], RZ ;  /* 0x0000fa0007077a24 */ /* 0x000fe200078e02ff */
[----:B------:R-:W-:Y:S01]  /*10070*/  SHF.R.S32.HI R9, RZ, 0x1f, R12 ;  /* 0x0000001fff097819 */ /* 0x000fe2000001140c */
[----:B------:R-:W-:Y:S01]  /*10080*/  IMAD R5, R8, c[0x0][0x3f0], RZ ;  /* 0x0000fc0008057a24 */ /* 0x000fe200078e02ff */
[----:B------:R-:W-:Y:S01]  /*10090*/  ISETP.NE.AND P0, PT, R0, 0x1, PT ;  /* 0x000000010000780c */ /* 0x000fe20003f05270 */
[----:B------:R-:W-:Y:S01]  /*100a0*/  IMAD R7, R14, c[0x0][0x3ec], R7 ;  /* 0x0000fb000e077a24 */ /* 0x000fe200078e0207 */
[----:B------:R-:W-:-:S04]  /*100b0*/  LEA.HI R9, R9, R12, RZ, 0x3 ;  /* 0x0000000c09097211 */ /* 0x000fc800078f18ff */
[----:B------:R-:W-:-:S04]  /*100c0*/  SHF.R.S32.HI R9, RZ, 0x3, R9 ;  /* 0x00000003ff097819 */ /* 0x000fc80000011409 */
[-C--:B------:R-:W-:Y:S02]  /*100d0*/  IADD3 R12, R9, R11.reuse, RZ ;  /* 0x0000000b090c7210 */ /* 0x080fe40007ffe0ff */
[----:B---3--:R-:W-:Y:S01]  /*100e0*/  IADD3 R4, R2, R11, RZ ;  /* 0x0000000b02047210 */ /* 0x008fe20007ffe0ff */
[----:B------:R-:W-:-:S03]  /*100f0*/  IMAD.WIDE.U32 R2, R14, c[0x0][0x3e8], RZ ;  /* 0x0000fa000e027a25 */ /* 0x000fc600078e00ff */
[----:B------:R-:W-:Y:S01]  /*10100*/  MOV R0, R4 ;  /* 0x0000000400007202 */ /* 0x000fe20000000f00 */
[----:B------:R-:W-:-:S04]  /*10110*/  @P0 IMAD.HI.U32 R6, R4, c[0x0][0x4ec], RZ ;  /* 0x00013b0004060a27 */ /* 0x000fc800078e00ff */
[----:B------:R-:W-:Y:S01]  /*10120*/  IMAD.IADD R3, R3, 0x1, R7 ;  /* 0x0000000103037824 */ /* 0x000fe200078e0207 */
[----:B------:R-:W-:Y:S01]  /*10130*/  @P0 SHF.R.U32.HI R0, RZ, c[0x0][0x4f0], R6 ;  /* 0x00013c00ff000a19 */ /* 0x000fe20000011606 */
[C---:B------:R-:W-:Y:S02]  /*10140*/  IMAD R7, R13.reuse, c[0x0][0x3f4], R5 ;  /* 0x0000fd000d077a24 */ /* 0x040fe400078e0205 */
[----:B------:R-:W-:Y:S01]  /*10150*/  IMAD.WIDE.U32 R2, R13, c[0x0][0x3f0], R2 ;  /* 0x0000fc000d027a25 */ /* 0x000fe200078e0002 */
[----:B------:R-:W-:Y:S02]  /*10160*/  SHF.R.S32.HI R6, RZ, 0x1f, R0 ;  /* 0x0000001fff067819 */ /* 0x000fe40000011400 */
[----:B------:R-:W-:Y:S02]  /*10170*/  IADD3 R5, -R0, RZ, RZ ;  /* 0x000000ff00057210 */ /* 0x000fe40007ffe1ff */
[----:B------:R-:W-:Y:S01]  /*10180*/  IADD3 R3, R3, R7, RZ ;  /* 0x0000000703037210 */ /* 0x000fe20007ffe0ff */
[----:B------:R-:W-:-:S02]  /*10190*/  IMAD R6, R6, c[0x0][0x3e0], RZ ;  /* 0x0000f80006067a24 */ /* 0x000fc400078e02ff */
[----:B------:R-:W-:Y:S02]  /*101a0*/  IMAD R4, R5, c[0x0][0x4e8], R4 ;  /* 0x00013a0005047a24 */ /* 0x000fe400078e0204 */
[C---:B------:R-:W-:Y:S02]  /*101b0*/  IMAD R5, R0.reuse, c[0x0][0x3e4], R6 ;  /* 0x0000f90000057a24 */ /* 0x040fe400078e0206 */
[----:B------:R-:W-:Y:S01]  /*101c0*/  IMAD.WIDE.U32 R2, R0, c[0x0][0x3e0], R2 ;  /* 0x0000f80000027a25 */ /* 0x000fe200078e0002 */
[----:B------:R-:W-:-:S03]  /*101d0*/  SHF.R.S32.HI R0, RZ, 0x1f, R4 ;  /* 0x0000001fff007819 */ /* 0x000fc60000011404 */
[----:B------:R-:W-:Y:S02]  /*101e0*/  IMAD.IADD R3, R3, 0x1, R5 ;  /* 0x0000000103037824 */ /* 0x000fe400078e0205 */
[----:B------:R-:W-:Y:S02]  /*101f0*/  IMAD R0, R0, c[0x0][0x3d8], RZ ;  /* 0x0000f60000007a24 */ /* 0x000fe400078e02ff */
[----:B------:R-:W-:-:S04]  /*10200*/  IMAD.WIDE.U32 R2, R4, c[0x0][0x3d8], R2 ;  /* 0x0000f60004027a25 */ /* 0x000fc800078e0002 */
[----:B------:R-:W-:Y:S01]  /*10210*/  IMAD R4, R4, c[0x0][0x3dc], R0 ;  /* 0x0000f70004047a24 */ /* 0x000fe200078e0200 */
[----:B------:R-:W-:-:S04]  /*10220*/  LEA R13, P0, R2, c[0x0][0x380], 0x1 ;  /* 0x0000e000020d7a11 */ /* 0x000fc800078008ff */
[----:B------:R-:W-:-:S04]  /*10230*/  IADD3 R3, R3, R4, RZ ;  /* 0x0000000403037210 */ /* 0x000fc80007ffe0ff */
[----:B------:R-:W-:Y:S01]  /*10240*/  LEA.HI.X R3, R2, c[0x0][0x384], R3, 0x1, P0 ;  /* 0x0000e10002037a11 */ /* 0x000fe200000f0c03 */
[----:B------:R-:W-:Y:S05]  /*10250*/  BRA.DIV ~URZ, `(.L_x_496) ;  /* 0x00000a927f007947 */ /* 0x000fea000b800000 */
[----:B------:R1:W3:Y:S02]  /*10260*/  SHFL.IDX PT, R2, R3, RZ, 0x181f ;  /* 0x00181fff03027589 */ /* 0x0002e400000e0000 */
.L_x_514:
[----:B------:R-:W-:Y:S05]  /*10270*/  BRA.DIV ~URZ, `(.L_x_497) ;  /* 0x00000ae27f007947 */ /* 0x000fea000b800000 */
[----:B------:R4:W1:Y:S02]  /*10280*/  SHFL.IDX PT, R0, R13, RZ, 0x181f ;  /* 0x00181fff0d007589 */ /* 0x00086400000e0000 */
.L_x_515:
[----:B------:R-:W-:Y:S01]  /*10290*/  MOV R14, c[0x0][0x4e8] ;  /* 0x00013a00000e7a02 */ /* 0x000fe20000000f00 */
[----:B------:R-:W-:Y:S04]  /*102a0*/  BSSY B0, `(.L_x_498) ;  /* 0x000001b000007945 */ /* 0x000fe80003800000 */
[----:B------:R-:W-:-:S05]  /*102b0*/  IMAD R14, R14, c[0x0][0x388], RZ ;  /* 0x0000e2000e0e7a24 */ /* 0x000fca00078e02ff */
[----:B------:R-:W-:-:S13]  /*102c0*/  ISETP.GE.AND P0, PT, R12, R14, PT ;  /* 0x0000000e0c00720c */ /* 0x000fda0003f06270 */
[----:B------:R-:W-:Y:S05]  /*102d0*/  @P0 BRA `(.L_x_499) ;  /* 0x0000017000000947 */ /* 0x000fea0003800000 */
[----:B------:R-:W5:Y:S04]  /*102e0*/  LDL.64 R6, [R1+0x90] ;  /* 0x0000900001067983 */ /* 0x000f680000100a00 */
[----:B--2---:R-:W2:Y:S04]  /*102f0*/  LDL R4, [R1+0x9c] ;  /* 0x00009c0001047983 */ /* 0x004ea80000100800 */
[----:B----4-:R-:W4:Y:S04]  /*10300*/  LDL R17, [R1+0x98] ;  /* 0x0000980001117983 */ /* 0x010f280000100800 */
[----:B---3--:R-:W3:Y:S04]  /*10310*/  LDL R15, [R1+0x88] ;  /* 0x00008800010f7983 */ /* 0x008ee80000100800 */
[----:B------:R-:W3:Y:S04]  /*10320*/  LDL R5, [R1+0xbc] ;  /* 0x0000bc0001057983 */ /* 0x000ee80000100800 */
[----:B------:R-:W3:Y:S04]  /*10330*/  LDL R18, [R1+0xb8] ;  /* 0x0000b80001127983 */ /* 0x000ee80000100800 */
[----:B------:R-:W3:Y:S01]  /*10340*/  LDL R16, [R1+0xb4] ;  /* 0x0000b40001107983 */ /* 0x000ee20000100800 */
[----:B-----5:R-:W-:-:S02]  /*10350*/  ISETP.GE.AND P3, PT, R6, c[0x0][0x3c8], PT ;  /* 0x0000f20006007a0c */ /* 0x020fc40003f66270 */
[----:B--2---:R-:W-:Y:S02]  /*10360*/  ISETP.GE.AND P2, PT, R4, c[0x0][0x3c8], PT ;  /* 0x0000f20004007a0c */ /* 0x004fe40003f46270 */
[----:B----4-:R-:W-:Y:S02]  /*10370*/  ISETP.GE.AND P1, PT, R17, c[0x0][0x3c8], PT ;  /* 0x0000f20011007a0c */ /* 0x010fe40003f26270 */
[----:B---3--:R-:W-:-:S07]  /*10380*/  ISETP.GE.AND P0, PT, R15, c[0x0][0x3c8], PT ;  /* 0x0000f2000f007a0c */ /* 0x008fce0003f06270 */
[-C--:B-1----:R-:W-:Y:S02]  /*10390*/  @!P3 LEA R10, P4, R6, R0.reuse, 0x1 ;  /* 0x00000000060ab211 */ /* 0x082fe400078808ff */
[----:B------:R-:W-:Y:S02]  /*103a0*/  @!P2 LEA R8, P6, R4, R0, 0x1 ;  /* 0x000000000408a211 */ /* 0x000fe400078c08ff */
[----:B------:R-:W-:Y:S02]  /*103b0*/  @!P3 LEA.HI.X R11, R6, R2, R7, 0x1, P4 ;  /* 0x00000002060bb211 */ /* 0x000fe400020f0c07 */
[----:B------:R-:W-:Y:S02]  /*103c0*/  @!P1 LEA R6, P5, R17, R0, 0x1 ;  /* 0x0000000011069211 */ /* 0x000fe400078a08ff */
[----:B------:R-:W-:Y:S02]  /*103d0*/  @!P2 LEA.HI.X R9, R4, R2, R5, 0x1, P6 ;  /* 0x000000020409a211 */ /* 0x000fe400030f0c05 */
[----:B------:R-:W-:-:S02]  /*103e0*/  @!P0 LEA R4, P4, R15, R0, 0x1 ;  /* 0x000000000f048211 */ /* 0x000fc400078808ff */
[-C--:B------:R-:W-:Y:S02]  /*103f0*/  @!P1 LEA.HI.X R7, R17, R2.reuse, R18, 0x1, P5 ;  /* 0x0000000211079211 */ /* 0x080fe400028f0c12 */
[----:B------:R-:W-:Y:S01]  /*10400*/  @!P0 LEA.HI.X R5, R15, R2, R16, 0x1, P4 ;  /* 0x000000020f058211 */ /* 0x000fe200020f0c10 */
[----:B------:R1:W-:Y:S04]  /*10410*/  @!P3 ST.E.128 [R10.64], RZ ;  /* 0x000000ff0a00b985 */ /* 0x0003e8000c101d06 */
[----:B------:R1:W-:Y:S04]  /*10420*/  @!P2 ST.E.128 [R8.64], RZ ;  /* 0x000000ff0800a985 */ /* 0x0003e8000c101d06 */
[----:B------:R1:W-:Y:S04]  /*10430*/  @!P1 ST.E.128 [R6.64], RZ ;  /* 0x000000ff06009985 */ /* 0x0003e8000c101d06 */
[----:B------:R1:W-:Y:S02]  /*10440*/  @!P0 ST.E.128 [R4.64], RZ ;  /* 0x000000ff04008985 */ /* 0x0003e4000c101d06 */
.L_x_499:
[----:B------:R-:W-:Y:S05]  /*10450*/  BSYNC B0 ;  /* 0x0000000000007941 */ /* 0x000fea0003800000 */
.L_x_498:
[----:B------:R-:W-:Y:S05]  /*10460*/  BRA.DIV ~URZ, `(.L_x_500) ;  /* 0x000009527f007947 */ /* 0x000fea000b800000 */
[----:B---3--:R3:W2:Y:S04]  /*10470*/  SHFL.IDX PT, R2, R3, 0x1, 0x181f ;  /* 0x00381f0003027f89 */ /* 0x0086a800000e0000 */
[----:B-1----:R3:W1:Y:S02]  /*10480*/  SHFL.IDX PT, R0, R13, 0x1, 0x181f ;  /* 0x00381f000d007f89 */ /* 0x00266400000e0000 */
.L_x_516:
[----:B------:R-:W-:Y:S01]  /*10490*/  IADD3 R4, R12, 0x20, RZ ;  /* 0x000000200c047810 */ /* 0x000fe20007ffe0ff */
[----:B------:R-:W-:Y:S03]  /*104a0*/  BSSY B0, `(.L_x_501) ;  /* 0x000001a000007945 */ /* 0x000fe60003800000 */
[----:B------:R-:W-:-:S13]  /*104b0*/  ISETP.GE.AND P0, PT, R4, R14, PT ;  /* 0x0000000e0400720c */ /* 0x000fda0003f06270 */
[----:B------:R-:W-:Y:S05]  /*104c0*/  @P0 BRA `(.L_x_502) ;  /* 0x0000017000000947 */ /* 0x000fea0003800000 */
[----:B------:R-:W5:Y:S04]  /*104d0*/  LDL.64 R6, [R1+0x90] ;  /* 0x0000900001067983 */ /* 0x000f680000100a00 */
[----:B---3--:R-:W3:Y:S04]  /*104e0*/  LDL R5, [R1+0x9c] ;  /* 0x00009c0001057983 */ /* 0x008ee80000100800 */
[----:B----4-:R-:W4:Y:S04]  /*104f0*/  LDL R17, [R1+0x98] ;  /* 0x0000980001117983 */ /* 0x010f280000100800 */
[----:B--2---:R-:W2:Y:S04]  /*10500*/  LDL R15, [R1+0x88] ;  /* 0x00008800010f7983 */ /* 0x004ea80000100800 */
[----:B------:R-:W2:Y:S04]  /*10510*/  LDL R19, [R1+0xbc] ;  /* 0x0000bc0001137983 */ /* 0x000ea80000100800 */
[----:B------:R-:W2:Y:S04]  /*10520*/  LDL R18, [R1+0xb8] ;  /* 0x0000b80001127983 */ /* 0x000ea80000100800 */
[----:B------:R-:W2:Y:S01]  /*10530*/  LDL R16, [R1+0xb4] ;  /* 0x0000b40001107983 */ /* 0x000ea20000100800 */
[----:B-----5:R-:W-:-:S02]  /*10540*/  ISETP.GE.AND P3, PT, R6, c[0x0][0x3c8], PT ;  /* 0x0000f20006007a0c */ /* 0x020fc40003f66270 */
[----:B---3--:R-:W-:Y:S02]  /*10550*/  ISETP.GE.AND P2, PT, R5, c[0x0][0x3c8], PT ;  /* 0x0000f20005007a0c */ /* 0x008fe40003f46270 */
[----:B----4-:R-:W-:Y:S02]  /*10560*/  ISETP.GE.AND P1, PT, R17, c[0x0][0x3c8], PT ;  /* 0x0000f20011007a0c */ /* 0x010fe40003f26270 */
[----:B--2---:R-:W-:-:S07]  /*10570*/  ISETP.GE.AND P0, PT, R15, c[0x0][0x3c8], PT ;  /* 0x0000f2000f007a0c */ /* 0x004fce0003f06270 */
[CC--:B-1----:R-:W-:Y:S02]  /*10580*/  @!P3 LEA R10, P4, R6.reuse, R0.reuse, 0x1 ;  /* 0x00000000060ab211 */ /* 0x0c2fe400078808ff */
        /* <DEDUP_REMOVED lines=11> */
.L_x_502:
[----:B------:R-:W-:Y:S05]  /*10640*/  BSYNC B0 ;  /* 0x0000000000007941 */ /* 0x000fea0003800000 */
.L_x_501:
[----:B------:R-:W-:Y:S05]  /*10650*/  BRA.DIV ~URZ, `(.L_x_503) ;  /* 0x000008227f007947 */ /* 0x000fea000b800000 */
[----:B--2---:R2:W3:Y:S02]  /*10660*/  SHFL.IDX PT, R2, R3, 0x2, 0x181f ;  /* 0x00581f0003027f89 */ /* 0x0044e400000e0000 */
.L_x_517:
[----:B------:R-:W-:Y:S05]  /*10670*/  BRA.DIV ~URZ, `(.L_x_504) ;  /* 0x000008727f007947 */ /* 0x000fea000b800000 */
[----:B-1----:R1:W2:Y:S02]  /*10680*/  SHFL.IDX PT, R0, R13, 0x2, 0x181f ;  /* 0x00581f000d007f89 */ /* 0x0022a400000e0000 */
.L_x_518:
[----:B------:R-:W-:Y:S01]  /*10690*/  IADD3 R4, R12, 0x40, RZ ;  /* 0x000000400c047810 */ /* 0x000fe20007ffe0ff */
[----:B------:R-:W-:Y:S03]  /*106a0*/  BSSY B0, `(.L_x_505) ;  /* 0x000001a000007945 */ /* 0x000fe60003800000 */
[----:B------:R-:W-:-:S13]  /*106b0*/  ISETP.GE.AND P0, PT, R4, R14, PT ;  /* 0x0000000e0400720c */ /* 0x000fda0003f06270 */
[----:B------:R-:W-:Y:S05]  /*106c0*/  @P0 BRA `(.L_x_506) ;  /* 0x0000017000000947 */ /* 0x000fea0003800000 */
[----:B------:R-:W5:Y:S04]  /*106d0*/  LDL.64 R6, [R1+0x90] ;  /* 0x0000900001067983 */ /* 0x000f680000100a00 */
[----:B----4-:R-:W4:Y:S04]  /*106e0*/  LDL R5, [R1+0x9c] ;  /* 0x00009c0001057983 */ /* 0x010f280000100800 */
[----:B---3--:R-:W3:Y:S04]  /*106f0*/  LDL R17, [R1+0x98] ;  /* 0x0000980001117983 */ /* 0x008ee80000100800 */
[----:B--2---:R-:W2:Y:S04]  /*10700*/  LDL R15, [R1+0x88] ;  /* 0x00008800010f7983 */ /* 0x004ea80000100800 */
[----:B------:R-:W2:Y:S04]  /*10710*/  LDL R19, [R1+0xbc] ;  /* 0x0000bc0001137983 */ /* 0x000ea80000100800 */
[----:B------:R-:W2:Y:S04]  /*10720*/  LDL R18, [R1+0xb8] ;  /* 0x0000b80001127983 */ /* 0x000ea80000100800 */
[----:B------:R-:W2:Y:S01]  /*10730*/  LDL R16, [R1+0xb4] ;  /* 0x0000b40001107983 */ /* 0x000ea20000100800 */
[----:B-----5:R-:W-:-:S02]  /*10740*/  ISETP.GE.AND P3, PT, R6, c[0x0][0x3c8], PT ;  /* 0x0000f20006007a0c */ /* 0x020fc40003f66270 */
[----:B----4-:R-:W-:Y:S02]  /*10750*/  ISETP.GE.AND P2, PT, R5, c[0x0][0x3c8], PT ;  /* 0x0000f20005007a0c */ /* 0x010fe40003f46270 */
[----:B---3--:R-:W-:Y:S02]  /*10760*/  ISETP.GE.AND P1, PT, R17, c[0x0][0x3c8], PT ;  /* 0x0000f20011007a0c */ /* 0x008fe40003f26270 */
[----:B--2---:R-:W-:-:S07]  /*10770*/  ISETP.GE.AND P0, PT, R15, c[0x0][0x3c8], PT ;  /* 0x0000f2000f007a0c */ /* 0x004fce0003f06270 */
[CC--:B------:R-:W-:Y:S02]  /*10780*/  @!P3 LEA R10, P4, R6.reuse, R0.reuse, 0x1 ;  /* 0x00000000060ab211 */ /* 0x0c0fe400078808ff */
        /* <DEDUP_REMOVED lines=11> */
.L_x_506:
[----:B------:R-:W-:Y:S05]  /*10840*/  BSYNC B0 ;  /* 0x0000000000007941 */ /* 0x000fea0003800000 */
.L_x_505:
[----:B------:R-:W-:Y:S05]  /*10850*/  BRA.DIV ~URZ, `(.L_x_507) ;  /* 0x000006f27f007947 */ /* 0x000fea000b800000 */
[----:B---3--:R3:W1:Y:S04]  /*10860*/  SHFL.IDX PT, R2, R3, 0x3, 0x181f ;  /* 0x00781f0003027f89 */ /* 0x00866800000e0000 */
[----:B--2---:R3:W2:Y:S02]  /*10870*/  SHFL.IDX PT, R0, R13, 0x3, 0x181f ;  /* 0x00781f000d007f89 */ /* 0x0046a400000e0000 */
.L_x_519:
[----:B------:R-:W-:-:S04]  /*10880*/  IADD3 R12, R12, 0x60, RZ ;  /* 0x000000600c0c7810 */ /* 0x000fc80007ffe0ff */
        /* <DEDUP_REMOVED lines=8> */
[----:B-1----:R-:W2:Y:S01]  /*10910*/  LDL R13, [R1+0xb4] ;  /* 0x0000b400010d7983 */ /* 0x002ea20000100800 */
[----:B-----5:R-:W-:-:S02]  /*10920*/  ISETP.GE.AND P3, PT, R6, c[0x0][0x3c8], PT ;  /* 0x0000f20006007a0c */ /* 0x020fc40003f66270 */
[----:B---3--:R-:W-:Y:S02]  /*10930*/  ISETP.GE.AND P2, PT, R4, c[0x0][0x3c8], PT ;  /* 0x0000f20004007a0c */ /* 0x008fe40003f46270 */
[----:B----4-:R-:W-:Y:S02]  /*10940*/  ISETP.GE.AND P1, PT, R15, c[0x0][0x3c8], PT ;  /* 0x0000f2000f007a0c */ /* 0x010fe40003f26270 */
[----:B--2---:R-:W-:-:S07]  /*10950*/  ISETP.GE.AND P0, PT, R3, c[0x0][0x3c8], PT ;  /* 0x0000f20003007a0c */ /* 0x004fce0003f06270 */
[-C--:B------:R-:W-:Y:S02]  /*10960*/  @!P3 LEA R10, P4, R6, R0.reuse, 0x1 ;  /* 0x00000000060ab211 */ /* 0x080fe400078808ff */
        /* <DEDUP_REMOVED lines=11> */
.L_x_493:
[----:B----4-:R-:W-:Y:S05]  /*10a20*/  BSYNC B1 ;  /* 0x0000000000017941 */ /* 0x010fea0003800000 */
.L_x_484:
[----:B--2---:R-:W2:Y:S02]  /*10a30*/  LDL R0, [R1+0xec] ;  /* 0x0000ec0001007983 */ /* 0x004ea40000100800 */
[----:B--2---:R-:W-:-:S13]  /*10a40*/  ISETP.NE.AND P0, PT, R0, RZ, PT ;  /* 0x000000ff0000720c */ /* 0x004fda0003f05270 */
[----:B------:R-:W-:Y:S01]  /*10a50*/  @P0 WARPSYNC 0xffffffff ;  /* 0xffffffff00000948 */ /* 0x000fe20003800000 */
[----:B------:R-:W-:Y:S06]  /*10a60*/  @P0 BAR.SYNC.DEFER_BLOCKING 0x5, 0x100 ;  /* 0x0144000000000b1d */ /* 0x000fec0000010000 */
[----:B------:R-:W2:Y:S04]  /*10a70*/  @P0 LDS R0, [0x18100] ;  /* 0x01810000ff000984 */ /* 0x000ea80000000800 */
[----:B--2---:R2:W-:Y:S04]  /*10a80*/  @P0 STL [R1+0xc0], R0 ;  /* 0x0000c00001000387 */ /* 0x0045e80000100800 */
[----:B------:R-:W-:Y:S06]  /*10a90*/  @P0 BAR.ARV 0x4, 0x100 ;  /* 0x0104000000000b1d */ /* 0x000fec0000002000 */
[----:B------:R-:W-:Y:S05]  /*10aa0*/  @P0 BRA `(.L_x_508) ;  /* 0x0000009000000947 */ /* 0x000fea0003800000 */
[----:B------:R-:W-:Y:S05]  /*10ab0*/  BRA.DIV ~URZ, `(.L_x_509) ;  /* 0x000005527f007947 */ /* 0x000fea000b800000 */
[----:B--2---:R2:W4:Y:S02]  /*10ac0*/  SHFL.IDX PT, R0, R81, RZ, 0x1f ;  /* 0x00001fff51007589 */ /* 0x00452400000e0000 */
.L_x_520:
[----:B-1----:R-:W1:Y:S01]  /*10ad0*/  S2R R2, SR_TID.X ;  /* 0x0000000000027919 */ /* 0x002e620000002100 */
[----:B------:R-:W-:Y:S03]  /*10ae0*/  WARPSYNC 0xffffffff ;  /* 0xffffffff00007948 */ /* 0x000fe60003800000 */
[----:B------:R-:W-:Y:S06]  /*10af0*/  BAR.SYNC.DEFER_BLOCKING 0x4, 0x100 ;  /* 0x0104000000007b1d */ /* 0x000fec0000010000 */
[----:B----4-:R4:W-:Y:S01]  /*10b00*/  STL [R1+0xc0], R0 ;  /* 0x0000c00001007387 */ /* 0x0109e20000100800 */
[----:B-1----:R-:W-:-:S13]  /*10b10*/  LOP3.LUT P0, RZ, R2, 0xff, RZ, 0xc0, !PT ;  /* 0x000000ff02ff7812 */ /* 0x002fda000780c0ff */
[----:B------:R4:W-:Y:S04]  /*10b20*/  @!P0 STS [0x18100], R81 ;  /* 0x01810051ff008388 */ /* 0x0009e80000000800 */
[----:B------:R-:W-:Y:S06]  /*10b30*/  BAR.ARV 0x5, 0x100 ;  /* 0x0144000000007b1d */ /* 0x000fec0000002000 */
.L_x_508:
[----:B--2-4-:R-:W2:Y:S02]  /*10b40*/  LDL R0, [R1+0xc0] ;  /* 0x0000c00001007983 */ /* 0x014ea40000100800 */
[----:B--2---:R-:W-:-:S13]  /*10b50*/  ISETP.GE.AND P0, PT, R0, c[0x0][0x538], PT ;  /* 0x00014e0000007a0c */ /* 0x004fda0003f06270 */
[----:B-1-3-5:R-:W-:Y:S01]  /*10b60*/  @P0 CALL.REL.NOINC `(.L_x_510) ;  /* 0x0000001000000944 */ /* 0x02afe20003c00000 */
[----:B------:R-:W-:Y:S05]  /*10b70*/  BRA `(.L_x_511) ;  /* 0xffff007000007947 */ /* 0x000fea000383ffff */
.L_x_510:
[----:B------:R-:W-:Y:S05]  /*10b80*/  EXIT ;  /* 0x000000000000794d */ /* 0x000fea0003800000 */
.L_x_480:
[----:B------:R1:W5:Y:S01]  /*10b90*/  LDL R0, [R1+0x7c] ;  /* 0x00007c0001007983 */ /* 0x0003620000100800 */
[----:B------:R-:W-:Y:S02]  /*10ba0*/  MOV R3, 0x2 ;  /* 0x0000000200037802 */ /* 0x000fe40000000f00 */
[----:B------:R-:W-:Y:S02]  /*10bb0*/  MOV R2, 0x10bd0 ;  /* 0x00010bd000027802 */ /* 0x000fe40000000f00 */
[----:B-1---5:R-:W-:Y:S05]  /*10bc0*/  CALL.REL.NOINC `($__internal_0_$__cuda_sm70_shflsync_bfly_p) ;  /* 0x000004a000007944 */ /* 0x022fea0003c00000 */
[----:B------:R-:W-:Y:S01]  /*10bd0*/  MOV R4, R5 ;  /* 0x0000000500047202 */ /* 0x000fe20000000f00 */
[----:B------:R-:W-:Y:S05]  /*10be0*/  BRA `(.L_x_512) ;  /* 0xffffd0a000007947 */ /* 0x000fea000383ffff */
.L_x_481:
[----:B------:R-:W-:Y:S01]  /*10bf0*/  IMAD.MOV.U32 R0, RZ, RZ, R4 ;  /* 0x000000ffff007224 */ /* 0x000fe200078e0004 */
[----:B------:R-:W-:Y:S02]  /*10c00*/  MOV R3, 0x1 ;  /* 0x0000000100037802 */ /* 0x000fe40000000f00 */
[----:B------:R-:W-:Y:S02]  /*10c10*/  MOV R2, 0x10c30 ;  /* 0x00010c3000027802 */ /* 0x000fe40000000f00 */
[----:B-----5:R-:W-:Y:S05]  /*10c20*/  CALL.REL.NOINC `($__internal_0_$__cuda_sm70_shflsync_bfly_p) ;  /* 0x0000044000007944 */ /* 0x020fea0003c00000 */
[----:B------:R1:W5:Y:S01]  /*10c30*/  LDL R0, [R1+0x80] ;  /* 0x0000800001007983 */ /* 0x0003620000100800 */
[----:B------:R-:W-:Y:S01]  /*10c40*/  FADD.FTZ R4, R4, R5 ;  /* 0x0000000504047221 */ /* 0x000fe20000010000 */
[----:B------:R-:W-:Y:S02]  /*10c50*/  MOV R3, 0x2 ;  /* 0x0000000200037802 */ /* 0x000fe40000000f00 */
[----:B------:R-:W-:-:S02]  /*10c60*/  MOV R2, 0x10c80 ;  /* 0x00010c8000027802 */ /* 0x000fc40000000f00 */
[----:B-1---5:R-:W-:Y:S05]  /*10c70*/  CALL.REL.NOINC `($__internal_0_$__cuda_sm70_shflsync_bfly_p) ;  /* 0x000003f000007944 */ /* 0x022fea0003c00000 */
[----:B------:R-:W2:Y:S01]  /*10c80*/  LDL.LU R0, [R1+0x80] ;  /* 0x0000800001007983 */ /* 0x000ea20000300800 */
[----:B------:R-:W-:-:S02]  /*10c90*/  MOV R3, 0x1 ;  /* 0x0000000100037802 */ /* 0x000fc40000000f00 */
[----:B------:R-:W-:Y:S01]  /*10ca0*/  MOV R2, 0x10cd0 ;  /* 0x00010cd000027802 */ /* 0x000fe20000000f00 */
[----:B--2---:R-:W-:Y:S02]  /*10cb0*/  FADD.FTZ R0, R0, R5 ;  /* 0x0000000500007221 */ /* 0x004fe40000010000 */
[----:B------:R-:W-:Y:S05]  /*10cc0*/  CALL.REL.NOINC `($__internal_0_$__cuda_sm70_shflsync_bfly_p) ;  /* 0x000003a000007944 */ /* 0x000fea0003c00000 */
[----:B------:R-:W-:Y:S01]  /*10cd0*/  MOV R3, R5 ;  /* 0x0000000500037202 */ /* 0x000fe20000000f00 */
[----:B------:R-:W-:Y:S05]  /*10ce0*/  BRA `(.L_x_513) ;  /* 0xffffd03000007947 */ /* 0x000fea000383ffff */
.L_x_496:
[----:B------:R-:W-:Y:S01]  /*10cf0*/  IMAD.MOV.U32 R5, RZ, RZ, R3 ;  /* 0x000000ffff057224 */ /* 0x000fe200078e0003 */
[----:B------:R-:W-:Y:S01]  /*10d00*/  MOV R4, RZ ;  /* 0x000000ff00047202 */ /* 0x000fe20000000f00 */
[----:B------:R-:W-:Y:S01]  /*10d10*/  IMAD.MOV.U32 R0, RZ, RZ, 0x181f ;  /* 0x0000181fff007424 */ /* 0x000fe200078e00ff */
[----:B------:R-:W-:Y:S02]  /*10d20*/  MOV R6, 0x10d40 ;  /* 0x00010d4000067802 */ /* 0x000fe40000000f00 */
[----:B--2---:R-:W-:Y:S05]  /*10d30*/  CALL.REL.NOINC `($__internal_1_$__cuda_sm70_shflsync_idx_p) ;  /* 0x0000037000007944 */ /* 0x004fea0003c00000 */
[----:B------:R-:W-:Y:S01]  /*10d40*/  MOV R2, R0 ;  /* 0x0000000000027202 */ /* 0x000fe20000000f00 */
[----:B------:R-:W-:Y:S05]  /*10d50*/  BRA `(.L_x_514) ;  /* 0xfffff51000007947 */ /* 0x000fea000383ffff */
.L_x_497:
[----:B------:R-:W-:Y:S01]  /*10d60*/  IMAD.MOV.U32 R5, RZ, RZ, R13 ;  /* 0x000000ffff057224 */ /* 0x000fe200078e000d */
[----:B------:R-:W-:Y:S01]  /*10d70*/  MOV R4, RZ ;  /* 0x000000ff00047202 */ /* 0x000fe20000000f00 */
[----:B------:R-:W-:Y:S01]  /*10d80*/  IMAD.MOV.U32 R0, RZ, RZ, 0x181f ;  /* 0x0000181fff007424 */ /* 0x000fe200078e00ff */
[----:B------:R-:W-:Y:S02]  /*10d90*/  MOV R6, 0x10db0 ;  /* 0x00010db000067802 */ /* 0x000fe40000000f00 */
[----:B-123--:R-:W-:Y:S05]  /*10da0*/  CALL.REL.NOINC `($__internal_1_$__cuda_sm70_shflsync_idx_p) ;  /* 0x0000030000007944 */ /* 0x00efea0003c00000 */
[----:B------:R-:W-:Y:S05]  /*10db0*/  BRA `(.L_x_515) ;  /* 0xfffff4d000007947 */ /* 0x000fea000383ffff */
.L_x_500:
[----:B-1----:R-:W-:Y:S01]  /*10dc0*/  IMAD.MOV.U32 R5, RZ, RZ, R3 ;  /* 0x000000ffff057224 */ /* 0x002fe200078e0003 */
[----:B------:R-:W-:Y:S01]  /*10dd0*/  MOV R4, 0x1 ;  /* 0x0000000100047802 */ /* 0x000fe20000000f00 */
[----:B------:R-:W-:Y:S01]  /*10de0*/  IMAD.MOV.U32 R0, RZ, RZ, 0x181f ;  /* 0x0000181fff007424 */ /* 0x000fe200078e00ff */
[----:B------:R-:W-:-:S02]  /*10df0*/  MOV R6, 0x10e10 ;  /* 0x00010e1000067802 */ /* 0x000fc40000000f00 */
[----:B--234-:R-:W-:Y:S05]  /*10e00*/  CALL.REL.NOINC `($__internal_1_$__cuda_sm70_shflsync_idx_p) ;  /* 0x000002a000007944 */ /* 0x01cfea0003c00000 */
[----:B------:R-:W-:Y:S01]  /*10e10*/  IMAD.MOV.U32 R2, RZ, RZ, R0 ;  /* 0x000000ffff027224 */ /* 0x000fe200078e0000 */
[----:B------:R-:W-:Y:S01]  /*10e20*/  MOV R4, 0x1 ;  /* 0x0000000100047802 */ /* 0x000fe20000000f00 */
[----:B------:R-:W-:Y:S01]  /*10e30*/  IMAD.MOV.U32 R5, RZ, RZ, R13 ;  /* 0x000000ffff057224 */ /* 0x000fe200078e000d */
[----:B------:R-:W-:-:S02]  /*10e40*/  MOV R0, 0x181f ;  /* 0x0000181f00007802 */ /* 0x000fc40000000f00 */
[----:B------:R-:W-:Y:S02]  /*10e50*/  MOV R6, 0x10e70 ;  /* 0x00010e7000067802 */ /* 0x000fe40000000f00 */
[----:B------:R-:W-:Y:S05]  /*10e60*/  CALL.REL.NOINC `($__internal_1_$__cuda_sm70_shflsync_idx_p) ;  /* 0x0000024000007944 */ /* 0x000fea0003c00000 */
[----:B------:R-:W-:Y:S05]  /*10e70*/  BRA `(.L_x_516) ;  /* 0xfffff61000007947 */ /* 0x000fea000383ffff */
.L_x_503:
[----:B-1----:R-:W-:Y:S01]  /*10e80*/  IMAD.MOV.U32 R5, RZ, RZ, R3 ;  /* 0x000000ffff057224 */ /* 0x002fe200078e0003 */
[----:B------:R-:W-:Y:S01]  /*10e90*/  MOV R4, 0x2 ;  /* 0x0000000200047802 */ /* 0x000fe20000000f00 */
[----:B------:R-:W-:Y:S01]  /*10ea0*/  IMAD.MOV.U32 R0, RZ, RZ, 0x181f ;  /* 0x0000181fff007424 */ /* 0x000fe200078e00ff */
[----:B------:R-:W-:Y:S02]  /*10eb0*/  MOV R6, 0x10ed0 ;  /* 0x00010ed000067802 */ /* 0x000fe40000000f00 */
[----:B--234-:R-:W-:Y:S05]  /*10ec0*/  CALL.REL.NOINC `($__internal_1_$__cuda_sm70_shflsync_idx_p) ;  /* 0x000001e000007944 */ /* 0x01cfea0003c00000 */
[----:B------:R-:W-:Y:S01]  /*10ed0*/  MOV R2, R0 ;  /* 0x0000000000027202 */ /* 0x000fe20000000f00 */
[----:B------:R-:W-:Y:S05]  /*10ee0*/  BRA `(.L_x_517) ;  /* 0xfffff78000007947 */ /* 0x000fea000383ffff */
.L_x_504:
[----:B-1----:R-:W-:Y:S01]  /*10ef0*/  IMAD.MOV.U32 R5, RZ, RZ, R13 ;  /* 0x000000ffff057224 */ /* 0x002fe200078e000d */
[----:B------:R-:W-:Y:S01]  /*10f00*/  MOV R4, 0x2 ;  /* 0x0000000200047802 */ /* 0x000fe20000000f00 */
[----:B------:R-:W-:Y:S01]  /*10f10*/  IMAD.MOV.U32 R0, RZ, RZ, 0x181f ;  /* 0x0000181fff007424 */ /* 0x000fe200078e00ff */
[----:B------:R-:W-:Y:S02]  /*10f20*/  MOV R6, 0x10f40 ;  /* 0x00010f4000067802 */ /* 0x000fe40000000f00 */
[----:B--234-:R-:W-:Y:S05]  /*10f30*/  CALL.REL.NOINC `($__internal_1_$__cuda_sm70_shflsync_idx_p) ;  /* 0x0000017000007944 */ /* 0x01cfea0003c00000 */
[----:B------:R-:W-:Y:S05]  /*10f40*/  BRA `(.L_x_518) ;  /* 0xfffff74000007947 */ /* 0x000fea000383ffff */
.L_x_507:
[----:B--2---:R-:W-:Y:S01]  /*10f50*/  IMAD.MOV.U32 R5, RZ, RZ, R3 ;  /* 0x000000ffff057224 */ /* 0x004fe200078e0003 */
[----:B------:R-:W-:Y:S01]  /*10f60*/  MOV R4, 0x3 ;  /* 0x0000000300047802 */ /* 0x000fe20000000f00 */
[----:B------:R-:W-:Y:S01]  /*10f70*/  IMAD.MOV.U32 R0, RZ, RZ, 0x181f ;  /* 0x0000181fff007424 */ /* 0x000fe200078e00ff */
[----:B------:R-:W-:-:S02]  /*10f80*/  MOV R6, 0x10fa0 ;  /* 0x00010fa000067802 */ /* 0x000fc40000000f00 */
[----:B-1-34-:R-:W-:Y:S05]  /*10f90*/  CALL.REL.NOINC `($__internal_1_$__cuda_sm70_shflsync_idx_p) ;  /* 0x0000011000007944 */ /* 0x01afea0003c00000 */
[----:B------:R-:W-:Y:S01]  /*10fa0*/  IMAD.MOV.U32 R2, RZ, RZ, R0 ;  /* 0x000000ffff027224 */ /* 0x000fe200078e0000 */
[----:B------:R-:W-:Y:S01]  /*10fb0*/  MOV R4, 0x3 ;  /* 0x0000000300047802 */ /* 0x000fe20000000f00 */
[----:B------:R-:W-:Y:S01]  /*10fc0*/  IMAD.MOV.U32 R5, RZ, RZ, R13 ;  /* 0x000000ffff057224 */ /* 0x000fe200078e000d */
[----:B------:R-:W-:-:S02]  /*10fd0*/  MOV R0, 0x181f ;  /* 0x0000181f00007802 */ /* 0x000fc40000000f00 */
[----:B------:R-:W-:Y:S02]  /*10fe0*/  MOV R6, 0x11000 ;  /* 0x0001100000067802 */ /* 0x000fe40000000f00 */
[----:B------:R-:W-:Y:S05]  /*10ff0*/  CALL.REL.NOINC `($__internal_1_$__cuda_sm70_shflsync_idx_p) ;  /* 0x000000b000007944 */ /* 0x000fea0003c00000 */
[----:B------:R-:W-:Y:S05]  /*11000*/  BRA `(.L_x_519) ;  /* 0xfffff87000007947 */ /* 0x000fea000383ffff */
.L_x_509:
[----:B-1----:R-:W-:Y:S01]  /*11010*/  IMAD.MOV.U32 R5, RZ, RZ, R81 ;  /* 0x000000ffff057224 */ /* 0x002fe200078e0051 */
[----:B------:R-:W-:Y:S01]  /*11020*/  MOV R4, RZ ;  /* 0x000000ff00047202 */ /* 0x000fe20000000f00 */
[----:B--2---:R-:W-:Y:S01]  /*11030*/  IMAD.MOV.U32 R0, RZ, RZ, 0x1f ;  /* 0x0000001fff007424 */ /* 0x004fe200078e00ff */
[----:B------:R-:W-:Y:S02]  /*11040*/  MOV R6, 0x11060 ;  /* 0x0001106000067802 */ /* 0x000fe40000000f00 */
[----:B---3-5:R-:W-:Y:S05]  /*11050*/  CALL.REL.NOINC `($__internal_1_$__cuda_sm70_shflsync_idx_p) ;  /* 0x0000005000007944 */ /* 0x028fea0003c00000 */
[----:B------:R-:W-:Y:S05]  /*11060*/  BRA `(.L_x_520) ;  /* 0xfffffa6000007947 */ /* 0x000fea000383ffff */
        .weak           $__internal_0_$__cuda_sm70_shflsync_bfly_p
        .type           $__internal_0_$__cuda_sm70_shflsync_bfly_p,@function
        .size           $__internal_0_$__cuda_sm70_shflsync_bfly_p,($__internal_1_$__cuda_sm70_shflsync_idx_p - $__internal_0_$__cuda_sm70_shflsync_bfly_p)
$__internal_0_$__cuda_sm70_shflsync_bfly_p:
[----:B------:R-:W-:Y:S04]  /*11070*/  WARPSYNC R6 ;  /* 0x0000000600007348 */ /* 0x000fe80003800000 */
[----:B------:R1:W2:Y:S02]  /*11080*/  SHFL.BFLY PT, R5, R0, R3, R7 ;  /* 0x0c00000300057389 */ /* 0x0002a400000e0007 */
[----:B-1----:R-:W-:-:S04]  /*11090*/  MOV R3, 0x0 ;  /* 0x0000000000037802 */ /* 0x002fc80000000f00 */
[----:B--2---:R-:W-:Y:S05]  /*110a0*/  RET.REL.NODEC R2 `(_ZN7cutlass13device_kernelIN5flash19enable_sm80_to_sm89INS1_16FlashAttnFwdSm80INS1_25CollectiveMainloopFwdSm80ILi8ELi1ELb1EN4cute5tupleIJNS5_1CILi128EEENS7_ILi64EEENS7_ILi256EEEEEELi256ENS_10bfloat16_tEfNS_4arch4Sm80ELb1ELb0ELb1ELb0ELb0ELb0ELb1ELb0EEENS1_21CollectiveEpilogueFwdINS6_IJS8_SA_S9_EEENS6_IJNS7_ILi1EEESI_SI_EEESC_SE_Li256ELb0ELb1ELb0ELb0EEENS1_30DynamicPersistentTileSchedulerILi256ELi256ELb0ELb1ELb0EEEEEEEEEvNT_6ParamsE) ;  /* 0xfffeef5002007950 */ /* 0x004fea0003c3ffff */
        .weak           $__internal_1_$__cuda_sm70_shflsync_idx_p
        .type           $__internal_1_$__cuda_sm70_shflsync_idx_p,@function
        .size           $__internal_1_$__cuda_sm70_shflsync_idx_p,(.L_x_3062 - $__internal_1_$__cuda_sm70_shflsync_idx_p)
$__internal_1_$__cuda_sm70_shflsync_idx_p:
[----:B------:R-:W-:Y:S04]  /*110b0*/  WARPSYNC R83 ;  /* 0x0000005300007348 */ /* 0x000fe80003800000 */
[----:B------:R1:W2:Y:S02]  /*110c0*/  SHFL.IDX PT, R0, R5, R4, R0 ;  /* 0x0000000405007389 */ /* 0x0002a400000e0000 */
[----:B-1----:R-:W-:Y:S02]  /*110d0*/  MOV R4, R6 ;  /* 0x0000000600047202 */ /* 0x002fe40000000f00 */
[----:B------:R-:W-:-:S04]  /*110e0*/  MOV R5, 0x0 ;  /* 0x0000000000057802 */ /* 0x000fc80000000f00 */
[----:B--2---:R-:W-:Y:S05]  /*110f0*/  RET.REL.NODEC R4 `(_ZN7cutlass13device_kernelIN5flash19enable_sm80_to_sm89INS1_16FlashAttnFwdSm80INS1_25CollectiveMainloopFwdSm80ILi8ELi1ELb1EN4cute5tupleIJNS5_1CILi128EEENS7_ILi64EEENS7_ILi256EEEEEELi256ENS_10bfloat16_tEfNS_4arch4Sm80ELb1ELb0ELb1ELb0ELb0ELb0ELb1ELb0EEENS1_21CollectiveEpilogueFwdINS6_IJS8_SA_S9_EEENS6_IJNS7_ILi1EEESI_SI_EEESC_SE_Li256ELb0ELb1ELb0ELb0EEENS1_30DynamicPersistentTileSchedulerILi256ELi256ELb0ELb1ELb0EEEEEEEEEvNT_6ParamsE) ;  /* 0xfffeef0004007950 */ /* 0x004fea0003c3ffff */
.L_x_521:
        /* <DEDUP_REMOVED lines=16> */
.L_x_3062:


//--------------------- .text._ZN7cutlass13device_kernelIN5flash19enable_sm80_to_sm89INS1_16FlashAttnFwdSm80INS1_25CollectiveMainloopFwdSm80ILi8ELi1ELb1EN4cute5tupleIJNS5_1CILi128EEENS7_ILi64EEENS7_ILi256EEEEEELi256ENS_10bfloat16_tEfNS_4arch4Sm80ELb1ELb0ELb1ELb1ELb0ELb0ELb1ELb0EEENS1_21CollectiveEpilogueFwdINS6_IJS8_SA_S9_EEENS6_IJNS7_ILi1EEESI_SI_EEESC_SE_Li256ELb1ELb1ELb0ELb0EEENS1_19SingleTileSchedulerILb1ELb0ELb1ELi128EEEEEEEEEvNT_6ParamsE --------------------------
	.section	.text._ZN7cutlass13device_kernelIN5flash19enable_sm80_to_sm89INS1_16FlashAttnFwdSm80INS1_25CollectiveMainloopFwdSm80ILi8ELi1ELb1EN4cute5tupleIJNS5_1CILi128EEENS7_ILi64EEENS7_ILi256EEEEEELi256ENS_10bfloat16_tEfNS_4arch4Sm80ELb1ELb0ELb1ELb1ELb0ELb0ELb1ELb0EEENS1_21CollectiveEpilogueFwdINS6_IJS8_SA_S9_EEENS6_IJNS7_ILi1EEESI_SI_EEESC_SE_Li256ELb1ELb1ELb0ELb0EEENS1_19SingleTileSchedulerILb1ELb0ELb1ELi128EEEEEEEEEvNT_6ParamsE,"ax",@progbits
	.sectioninfo	@"SHI_REGISTERS=255"
	.align	128
.text._ZN7cutlass13device_kernelIN5flash19enable_sm80_to_sm89INS1_16FlashAttnFwdSm80INS1_25CollectiveMainloopFwdSm80ILi8ELi1ELb1EN4cute5tupleIJNS5_1CILi128EEENS7_ILi64EEENS7_ILi256EEEEEELi256ENS_10bfloat16_tEfNS_4arch4Sm80ELb1ELb0ELb1ELb1ELb0ELb0ELb1ELb0EEENS1_21CollectiveEpilogueFwdINS6_IJS8_SA_S9_EEENS6_IJNS7_ILi1EEESI_SI_EEESC_SE_Li256ELb1ELb1ELb0ELb0EEENS1_19SingleTileSchedulerILb1ELb0ELb1ELi128EEEEEEEEEvNT_6ParamsE:
        .type           _ZN7cutlass13device_kernelIN5flash19enable_sm80_to_sm89INS1_16FlashAttnFwdSm80INS1_25CollectiveMainloopFwdSm80ILi8ELi1ELb1EN4cute5tupleIJNS5_1CILi128EEENS7_ILi64EEENS7_ILi256EEEEEELi256ENS_10bfloat16_tEfNS_4arch4Sm80ELb1ELb0ELb1ELb1ELb0ELb0ELb1ELb0EEENS1_21CollectiveEpilogueFwdINS6_IJS8_SA_S9_EEENS6_IJNS7_ILi1EEESI_SI_EEESC_SE_Li256ELb1ELb1ELb0ELb0EEENS1_19SingleTileSchedulerILb1ELb0ELb1ELi128EEEEEEEEEvNT_6ParamsE,@function
        .size           _ZN7cutlass13device_kernelIN5flash19enable_sm80_to_sm89INS1_16FlashAttnFwdSm80INS1_25CollectiveMainloopFwdSm80ILi8ELi1ELb1EN4cute5tupleIJNS5_1CILi128EEENS7_ILi64EEENS7_ILi256EEEEEELi256ENS_10bfloat16_tEfNS_4arch4Sm80ELb1ELb0ELb1ELb1ELb0ELb0ELb1ELb0EEENS1_21CollectiveEpilogueFwdINS6_IJS8_SA_S9_EEENS6_IJNS7_ILi1EEESI_SI_EEESC_SE_Li256ELb1ELb1ELb0ELb0EEENS1_19SingleTileSchedulerILb1ELb0ELb1ELi128EEEEEEEEEvNT_6ParamsE,(.L_x_3065 - _ZN7cutlass13device_kernelIN5flash19enable_sm80_to_sm89INS1_16FlashAttnFwdSm80INS1_25CollectiveMainloopFwdSm80ILi8ELi1ELb1EN4cute5tupleIJNS5_1CILi128EEENS7_ILi64EEENS7_ILi256EEEEEELi256ENS_10bfloat16_tEfNS_4arch4Sm80ELb1ELb0ELb1ELb1ELb0ELb0ELb1ELb0EEENS1_21CollectiveEpilogueFwdINS6_IJS8_SA_S9_EEENS6_IJNS7_ILi1EEESI_SI_EEESC_SE_Li256ELb1ELb1ELb0ELb0EEENS1_19SingleTileSchedulerILb1ELb0ELb1ELi128EEEEEEEEEvNT_6ParamsE)
        .other          _ZN7cutlass13device_kernelIN5flash19enable_sm80_to_sm89INS1_16FlashAttnFwdSm80INS1_25CollectiveMainloopFwdSm80ILi8ELi1ELb1EN4cute5tupleIJNS5_1CILi128EEENS7_ILi64EEENS7_ILi256EEEEEELi256ENS_10bfloat16_tEfNS_4arch4Sm80ELb1ELb0ELb1ELb1ELb0ELb0ELb1ELb0EEENS1_21CollectiveEpilogueFwdINS6_IJS8_SA_S9_EEENS6_IJNS7_ILi1EEESI_SI_EEESC_SE_Li256ELb1ELb1ELb0ELb0EEENS1_19SingleTileSchedulerILb1ELb0ELb1ELi128EEEEEEEEEvNT_6ParamsE,@"STO_CUDA_ENTRY STV_DEFAULT"
_ZN7cutlass13device_kernelIN5flash19enable_sm80_to_sm89INS1_16FlashAttnFwdSm80INS1_25CollectiveMainloopFwdSm80ILi8ELi1ELb1EN4cute5tupleIJNS5_1CILi128EEENS7_ILi64EEENS7_ILi256EEEEEELi256ENS_10bfloat16_tEfNS_4arch4Sm80ELb1ELb0ELb1ELb1ELb0ELb0ELb1ELb0EEENS1_21CollectiveEpilogueFwdINS6_IJS8_SA_S9_EEENS6_IJNS7_ILi1EEESI_SI_EEESC_SE_Li256ELb1ELb1ELb0ELb0EEENS1_19SingleTileSchedulerILb1ELb0ELb1ELi128EEEEEEEEEvNT_6ParamsE:
[----:B------:R-:W-:Y:S02]  /*0000*/  MOV R1, c[0x0][0x28] ;  /* 0x00000a0000017a02 */ /* 0x000fe40000000f00 */
[----:B------:R-:W1:Y:S01]  /*0010*/  S2R R101, SR_TID.X ;  /* 0x0000000000657919 */ /* 0x000e620000002100 */
[----:B------:R-:W-:Y:S01]  /*0020*/  IMAD.MOV.U32 R23, RZ, RZ, 0x4 ;  /* 0x00000004ff177424 */ /* 0x000fe200078e00ff */
[----:B------:R-:W2:Y:S01]  /*0030*/  S2UR UR6, SR_CTAID.X ;  /* 0x00000000000679c3 */ /* 0x000ea20000002500 */
[----:B------:R-:W-:Y:S01]  /*0040*/  ULDC.64 UR22, c[0x0][0x118] ;  /* 0x0000460000167ab9 */ /* 0x000fe20000000a00 */
[----:B------:R-:W3:Y:S01]  /*0050*/  S2R R5, SR_CTAID.Z ;  /* 0x0000000000057919 */ /* 0x000ee20000002700 */
[----:B------:R-:W-:Y:S02]  /*0060*/  IADD3 R1, R1, -0x130, RZ ;  /* 0xfffffed001017810 */ /* 0x000fe40007ffe0ff */
[----:B-1----:R-:W-:Y:S01]  /*0070*/  SHF.R.U32.HI R0, RZ, 0x5, R101 ;  /* 0x00000005ff007819 */ /* 0x002fe20000011665 */
[----:B---3--:R-:W-:-:S05]  /*0080*/  IMAD.WIDE R2, R5, R23, c[0x0][0x568] ;  /* 0x00015a0005027625 */ /* 0x008fca00078e0217 */
[----:B------:R-:W1:Y:S02]  /*0090*/  SHFL.IDX PT, R0, R0, RZ, 0x1f ;  /* 0x00001fff00007589 */ /* 0x000e6400000e0000 */
[----:B-1----:R-:W-:-:S13]  /*00a0*/  ISETP.NE.AND P0, PT, R0, RZ, PT ;  /* 0x000000ff0000720c */ /* 0x002fda0003f05270 */
[----:B--2---:R-:W-:Y:S05]  /*00b0*/  @!P0 BRA `(.L_x_522) ;  /* 0x0000014000008947 */ /* 0x004fea0003800000 */
[----:B------:R-:W-:-:S04]  /*00c0*/  ISETP.NE.U32.AND P0, PT, RZ, c[0x0][0x568], PT ;  /* 0x00015a00ff007a0c */ /* 0x000fc80003f05070 */
[----:B------:R-:W-:-:S13]  /*00d0*/  ISETP.NE.AND.EX P0, PT, RZ, c[0x0][0x56c], PT, P0 ;  /* 0x00015b00ff007a0c */ /* 0x000fda0003f05300 */
[----:B------:R-:W-:Y:S05]  /*00e0*/  @!P0 BRA `(.L_x_523) ;  /* 0x0000002000008947 */ /* 0x000fea0003800000 */
[----:B------:R1:W5:Y:S01]  /*00f0*/  LDG.E R0, [R2.64] ;  /* 0x0000001602007981 */ /* 0x000362000c1e1900 */
[----:B------:R-:W-:Y:S05]  /*0100*/  BRA `(.L_x_524) ;  /* 0x0000009000007947 */ /* 0x000fea0003800000 */
.L_x_523:
        /* <DEDUP_REMOVED lines=8> */
.L_x_525:
[----:B------:R-:W-:-:S04]  /*0190*/  MOV R0, c[0x0][0x54c] ;  /* 0x0001530000007a02 */ /* 0x000fc80000000f00 */
.L_x_524:
[----:B------:R-:W-:Y:S01]  /*01a0*/  USHF.L.U32 UR6, UR6, 0x7, URZ ;  /* 0x0000000706067899 */ /* 0x000fe2000800063f */
[----:B-----5:R-:W-:-:S05]  /*01b0*/  IMAD R0, R0, c[0x0][0x548], RZ ;  /* 0x0001520000007a24 */ /* 0x020fca00078e02ff */
[----:B------:R-:W-:-:S04]  /*01c0*/  ISETP.LE.AND P0, PT, R0, UR6, PT ;  /* 0x0000000600007c0c */ /* 0x000fc8000bf03270 */
[----:B------:R-:W-:-:S05]  /*01d0*/  SEL R0, R5, 0xffffffff, !P0 ;  /* 0xffffffff05007807 */ /* 0x000fca0004000000 */
[----:B------:R2:W-:Y:S01]  /*01e0*/  STL [R1+0xe4], R0 ;  /* 0x0000e40001007387 */ /* 0x0005e20000100800 */
[----:B------:R-:W-:Y:S05]  /*01f0*/  BRA `(.L_x_526) ;  /* 0x0000013000007947 */ /* 0x000fea0003800000 */
.L_x_522:
[----:B------:R-:W-:-:S04]  /*0200*/  ISETP.NE.U32.AND P0, PT, RZ, c[0x0][0x568], PT ;  /* 0x00015a00ff007a0c */ /* 0x000fc80003f05070 */
[----:B------:R-:W-:-:S13]  /*0210*/  ISETP.NE.AND.EX P0, PT, RZ, c[0x0][0x56c], PT, P0 ;  /* 0x00015b00ff007a0c */ /* 0x000fda0003f05300 */
[----:B------:R-:W-:Y:S05]  /*0220*/  @!P0 BRA `(.L_x_527) ;  /* 0x0000002000008947 */ /* 0x000fea0003800000 */
[----:B------:R1:W5:Y:S01]  /*0230*/  LDG.E R0, [R2.64] ;  /* 0x0000001602007981 */ /* 0x000362000c1e1900 */
[----:B------:R-:W-:Y:S05]  /*0240*/  BRA `(.L_x_528) ;  /* 0x0000009000007947 */ /* 0x000fea0003800000 */
.L_x_527:
        /* <DEDUP_REMOVED lines=8> */
.L_x_529:
[----:B------:R-:W-:-:S04]  /*02d0*/  MOV R0, c[0x0][0x54c] ;  /* 0x0001530000007a02 */ /* 0x000fc80000000f00 */
.L_x_528:
[----:B------:R-:W-:Y:S01]  /*02e0*/  USHF.L.U32 UR6, UR6, 0x7, URZ ;  /* 0x0000000706067899 */ /* 0x000fe2000800063f */
[----:B-----5:R-:W-:-:S05]  /*02f0*/  IMAD R0, R0, c[0x0][0x548], RZ ;  /* 0x0001520000007a24 */ /* 0x020fca00078e02ff */
[----:B------:R-:W-:-:S04]  /*0300*/  ISETP.LE.AND P0, PT, R0, UR6, PT ;  /* 0x0000000600007c0c */ /* 0x000fc8000bf03270 */
[----:B------:R-:W-:-:S05]  /*0310*/  SEL R0, R5, 0xffffffff, !P0 ;  /* 0xffffffff05007807 */ /* 0x000fca0004000000 */
[----:B------:R2:W-:Y:S04]  /*0320*/  STL [R1+0xe4], R0 ;  /* 0x0000e40001007387 */ /* 0x0005e80000100800 */
.L_x_526:
[----:B------:R-:W3:Y:S02]  /*0330*/  LDL R40, [R1+0xe4] ;  /* 0x0000e40001287983 */ /* 0x000ee40000100800 */
[----:B---3--:R-:W-:-:S13]  /*0340*/  ISETP.GE.AND P0, PT, R40, RZ, PT ;  /* 0x000000ff2800720c */ /* 0x008fda0003f06270 */
[----:B------:R-:W-:Y:S05]  /*0350*/  @!P0 EXIT ;  /* 0x000000000000894d */ /* 0x000fea0003800000 */
[----:B------:R-:W-:Y:S02]  /*0360*/  ISETP.NE.U32.AND P1, PT, RZ, c[0x0][0x370], PT ;  /* 0x0000dc00ff007a0c */ /* 0x000fe40003f25070 */
[----:B------:R-:W-:Y:S02]  /*0370*/  ISETP.NE.U32.AND P0, PT, RZ, c[0x0][0x360], PT ;  /* 0x0000d800ff007a0c */ /* 0x000fe40003f05070 */
[----:B------:R-:W-:Y:S02]  /*0380*/  ISETP.NE.AND.EX P1, PT, RZ, c[0x0][0x374], PT, P1 ;  /* 0x0000dd00ff007a0c */ /* 0x000fe40003f25310 */
[----:B------:R-:W-:Y:S02]  /*0390*/  ISETP.NE.AND.EX P0, PT, RZ, c[0x0][0x364], PT, P0 ;  /* 0x0000d900ff007a0c */ /* 0x000fe40003f05300 */
[----:B------:R-:W-:Y:S02]  /*03a0*/  ISETP.NE.U32.AND P4, PT, RZ, c[0x0][0x348], PT ;  /* 0x0000d200ff007a0c */ /* 0x000fe40003f85070 */
[----:B------:R-:W-:-:S02]  /*03b0*/  ISETP.NE.U32.AND P3, PT, RZ, c[0x0][0x350], PT ;  /* 0x0000d400ff007a0c */ /* 0x000fc40003f65070 */
[----:B------:R-:W-:Y:S02]  /*03c0*/  ISETP.NE.AND.EX P4, PT, RZ, c[0x0][0x34c], PT, P4 ;  /* 0x0000d300ff007a0c */ /* 0x000fe40003f85340 */
[----:B------:R-:W-:-:S03]  /*03d0*/  ISETP.NE.AND.EX P3, PT, RZ, c[0x0][0x354], PT, P3 ;  /* 0x0000d500ff007a0c */ /* 0x000fc60003f65330 */
[----:B------:R-:W-:-:S04]  /*03e0*/  @P1 IMAD.WIDE R4, R40, R23, c[0x0][0x370] ;  /* 0x0000dc0028041625 */ /* 0x000fc800078e0217 */
[----:B-1----:R-:W-:Y:S01]  /*03f0*/  @P0 IMAD.WIDE R2, R40, R23, c[0x0][0x360] ;  /* 0x0000d80028020625 */ /* 0x002fe200078e0217 */
[----:B------:R1:W3:Y:S01]  /*0400*/  @P1 LDG.E R8, [R4.64] ;  /* 0x0000001604081981 */ /* 0x0002e2000c1e1900 */
[----:B------:R-:W-:-:S03]  /*0410*/  CS2R R6, SRZ ;  /* 0x0000000000067805 */ /* 0x000fc6000001ff00 */
[----:B--2---:R2:W4:Y:S01]  /*0420*/  @P0 LDG.E R0, [R2.64] ;  /* 0x0000001602000981 */ /* 0x004522000c1e1900 */
[----:B-1----:R-:W-:-:S04]  /*0430*/  IMAD.WIDE R4, R40, R23, c[0x0][0x348] ;  /* 0x0000d20028047625 */ /* 0x002fc800078e0217 */
[----:B--2---:R-:W-:Y:S01]  /*0440*/  IMAD.WIDE R2, R40, R23, c[0x0][0x350] ;  /* 0x0000d40028027625 */ /* 0x004fe200078e0217 */
[----:B------:R1:W5:Y:S04]  /*0450*/  @P4 LDG.E R6, [R4.64] ;  /* 0x0000001604064981 */ /* 0x000368000c1e1900 */
[----:B------:R1:W5:Y:S01]  /*0460*/  @P3 LDG.E R7, [R2.64] ;  /* 0x0000001602073981 */ /* 0x000362000c1e1900 */
[----:B------:R-:W-:Y:S02]  /*0470*/  UMOV UR7, URZ ;  /* 0x0000003f00077c82 */ /* 0x000fe40008000000 */
[----:B------:R-:W-:Y:S02]  /*0480*/  ULDC UR19, c[0x0][0x168] ;  /* 0x00005a0000137ab9 */ /* 0x000fe40000000800 */
[----:B------:R-:W-:Y:S01]  /*0490*/  ULDC UR10, c[0x0][0x1d0] ;  /* 0x00007400000a7ab9 */ /* 0x000fe20000000800 */
[----:B---3--:R1:W2:Y:S08]  /*04a0*/  @P1 R2UR UR7, R8 ;  /* 0x00000000080713c2 */ /* 0x0082b000000e0000 */
[----:B----4-:R1:W3:Y:S02]  /*04b0*/  @P0 R2UR UR19, R0 ;  /* 0x00000000001303c2 */ /* 0x0102e400000e0000 */
[----:B-123--:R-:W-:Y:S05]  /*04c0*/  @P0 BRA `(.L_x_530) ;  /* 0x0000006000000947 */ /* 0x00efea0003800000 */
[----:B------:R-:W-:Y:S05]  /*04d0*/  @!P4 BRA `(.L_x_530) ;  /* 0x000000500000c947 */ /* 0x000fea0003800000 */
[----:B------:R1:W2:Y:S04]  /*04e0*/  LDG.E R0, [R4.64] ;  /* 0x0000001604007981 */ /* 0x0002a8000c1e1900 */
[----:B-1----:R-:W3:Y:S01]  /*04f0*/  LDG.E R4, [R4.64+0x4] ;  /* 0x0000041604047981 */ /* 0x002ee2000c1e1900 */
[----:B--2---:R-:W1:Y:S08]  /*0500*/  R2UR UR19, R0 ;  /* 0x00000000001373c2 */ /* 0x004e7000000e0000 */
[----:B---3--:R-:W1:Y:S02]  /*0510*/  R2UR UR4, R4 ;  /* 0x00000000040473c2 */ /* 0x008e6400000e0000 */
[----:B-1----:R-:W-:-:S06]  /*0520*/  UIADD3 UR19, -UR19, UR4, URZ ;  /* 0x0000000413137290 */ /* 0x002fcc000fffe13f */
.L_x_530:
[----:B------:R-:W-:-:S04]  /*0530*/  ISETP.NE.U32.AND P0, PT, RZ, c[0x0][0x368], PT ;  /* 0x0000da00ff007a0c */ /* 0x000fc80003f05070 */
[----:B------:R-:W-:-:S13]  /*0540*/  ISETP.NE.AND.EX P0, PT, RZ, c[0x0][0x36c], PT, P0 ;  /* 0x0000db00ff007a0c */ /* 0x000fda0003f05300 */
[----:B------:R-:W-:Y:S05]  /*0550*/  @!P0 BRA `(.L_x_531) ;  /* 0x0000004000008947 */ /* 0x000fea0003800000 */
[----:B------:R-:W-:-:S05]  /*0560*/  IMAD.WIDE R2, R40, R23, c[0x0][0x368] ;  /* 0x0000da0028027625 */ /* 0x000fca00078e0217 */
[----:B------:R-:W2:Y:S02]  /*0570*/  LDG.E R0, [R2.64] ;  /* 0x0000001602007981 */ /* 0x000ea4000c1e1900 */
[----:B--2---:R1:W2:Y:S02]  /*0580*/  R2UR UR10, R0 ;  /* 0x00000000000a73c2 */ /* 0x0042a400000e0000 */
[----:B-12---:R-:W-:Y:S05]  /*0590*/  BRA `(.L_x_532) ;  /* 0x0000006000007947 */ /* 0x006fea0003800000 */
.L_x_531:
[----:B------:R-:W-:Y:S05]  /*05a0*/  @!P3 BRA `(.L_x_532) ;  /* 0x000000500000b947 */ /* 0x000fea0003800000 */
[----:B------:R1:W2:Y:S04]  /*05b0*/  LDG.E R0, [R2.64] ;  /* 0x0000001602007981 */ /* 0x0002a8000c1e1900 */
[----:B-1----:R-:W3:Y:S01]  /*05c0*/  LDG.E R2, [R2.64+0x4] ;  /* 0x0000041602027981 */ /* 0x002ee2000c1e1900 */
[----:B--2---:R-:W1:Y:S08]  /*05d0*/  R2UR UR10, R0 ;  /* 0x00000000000a73c2 */ /* 0x004e7000000e0000 */
[----:B---3--:R-:W1:Y:S02]  /*05e0*/  R2UR UR4, R2 ;  /* 0x00000000020473c2 */ /* 0x008e6400000e0000 */
[----:B-1----:R-:W-:-:S06]  /*05f0*/  UIADD3 UR10, -UR10, UR4, URZ ;  /* 0x000000040a0a7290 */ /* 0x002fcc000fffe13f */
.L_x_532:
[----:B------:R-:W-:Y:S01]  /*0600*/  ULDC UR4, c[0x0][0x2c4] ;  /* 0x0000b10000047ab9 */ /* 0x000fe20000000800 */
[----:B-----5:R-:W-:Y:S01]  /*0610*/  IADD3 R25, R7, UR7, RZ ;  /* 0x0000000707197c10 */ /* 0x020fe2000fffe0ff */
[----:B------:R-:W-:Y:S01]  /*0620*/  UISETP.NE.AND UP1, UPT, UR4, 0x1, UPT ;  /* 0x000000010400788c */ /* 0x000fe2000bf25270 */
[----:B------:R-:W-:Y:S01]  /*0630*/  PLOP3.LUT P1, PT, PT, PT, PT, 0x80, 0x0 ;  /* 0x000000000000781c */ /* 0x000fe20003f2f070 */
[----:B------:R-:W-:Y:S01]  /*0640*/  UIADD3 UR10, -UR7, UR10, URZ ;  /* 0x0000000a070a7290 */ /* 0x000fe2000fffe13f */
[----:B------:R-:W-:Y:S01]  /*0650*/  CS2R R10, SRZ ;  /* 0x00000000000a7805 */ /* 0x000fe2000001ff00 */
[----:B------:R-:W-:Y:S01]  /*0660*/  ULDC.64 UR4, c[0x0][0x2c8] ;  /* 0x0000b20000047ab9 */ /* 0x000fe20000000a00 */
[----:B------:R-:W-:Y:S01]  /*0670*/  IMAD.MOV.U32 R130, RZ, RZ, RZ ;  /* 0x000000ffff827224 */ /* 0x000fe200078e00ff */
[----:B------:R-:W-:Y:S01]  /*0680*/  UIADD3 UR7, UR10, 0x40, -UR19 ;  /* 0x000000400a077890 */ /* 0x000fe2000fffe813 */
[----:B------:R-:W-:Y:S01]  /*0690*/  CS2R R128, SRZ ;  /* 0x0000000000807805 */ /* 0x000fe2000001ff00 */
[----:B------:R-:W-:Y:S01]  /*06a0*/  CS2R R14, SRZ ;  /* 0x00000000000e7805 */ /* 0x000fe2000001ff00 */
[----:B------:R-:W-:Y:S01]  /*06b0*/  IMAD.MOV.U32 R126, RZ, RZ, RZ ;  /* 0x000000ffff7e7224 */ /* 0x000fe200078e00ff */
[----:B------:R-:W-:Y:S01]  /*06c0*/  CS2R R124, SRZ ;  /* 0x00000000007c7805 */ /* 0x000fe2000001ff00 */
[----:B------:R-:W-:Y:S01]  /*06d0*/  @UP1 UIADD3 UR8, UR6, 0x7f, URZ ;  /* 0x0000007f06081890 */ /* 0x000fe2000fffe03f */
[----:B------:R-:W-:Y:S01]  /*06e0*/  MOV R122, RZ ;  /* 0x000000ff007a7202 */ /* 0x000fe20000000f00 */
[----:B------:R-:W-:Y:S01]  /*06f0*/  CS2R R120, SRZ ;  /* 0x0000000000787805 */ /* 0x000fe2000001ff00 */
[----:B------:R-:W-:Y:S01]  /*0700*/  CS2R R12, SRZ ;  /* 0x00000000000c7805 */ /* 0x000fe2000001ff00 */
[----:B------:R-:W-:Y:S01]  /*0710*/  UIMAD.WIDE.U32 UR8, UR8, UR4, URZ ;  /* 0x00000004080872a5 */ /* 0x000fe2000f8e003f */
[----:B------:R-:W-:Y:S01]  /*0720*/  IMAD.MOV.U32 R118, RZ, RZ, RZ ;  /* 0x000000ffff767224 */ /* 0x000fe200078e00ff */
[----:B------:R-:W-:Y:S01]  /*0730*/  UIADD3 UR4, UR6, 0x7f, URZ ;  /* 0x0000007f06047890 */ /* 0x000fe2000fffe03f */
[----:B------:R-:W-:Y:S01]  /*0740*/  CS2R R116, SRZ ;  /* 0x0000000000747805 */ /* 0x000fe2000001ff00 */
[----:B------:R-:W-:Y:S01]  /*0750*/  @UP1 USHF.R.U32.HI UR4, URZ, UR5, UR9 ;  /* 0x000000053f041299 */ /* 0x000fe20008011609 */
[----:B------:R-:W-:Y:S01]  /*0760*/  CS2R R16, SRZ ;  /* 0x0000000000107805 */ /* 0x000fe2000001ff00 */
[----:B------:R-:W-:Y:S01]  /*0770*/  UIADD3 UR5, UR10, 0x3f, URZ ;  /* 0x0000003f0a057890 */ /* 0x000fe2000fffe03f */
[----:B------:R-:W-:Y:S01]  /*0780*/  MOV R114, RZ ;  /* 0x000000ff00727202 */ /* 0x000fe20000000f00 */
[----:B------:R-:W-:Y:S01]  /*0790*/  UIADD3 UR7, UR7, UR4, URZ ;  /* 0x0000000407077290 */ /* 0x000fe2000fffe03f */
[----:B------:R-:W-:Y:S01]  /*07a0*/  CS2R R112, SRZ ;  /* 0x0000000000707805 */ /* 0x000fe2000001ff00 */
[----:B------:R-:W-:Y:S01]  /*07b0*/  USHF.R.S32.HI UR8, URZ, 0x1f, UR5 ;  /* 0x0000001f3f087899 */ /* 0x000fe20008011405 */
[----:B------:R-:W-:Y:S01]  /*07c0*/  CS2R R18, SRZ ;  /* 0x0000000000127805 */ /* 0x000fe2000001ff00 */
[----:B------:R-:W-:Y:S01]  /*07d0*/  USHF.R.S32.HI UR4, URZ, 0x1f, UR7 ;  /* 0x0000001f3f047899 */ /* 0x000fe20008011407 */
[----:B------:R-:W-:Y:S01]  /*07e0*/  IMAD.MOV.U32 R110, RZ, RZ, RZ ;  /* 0x000000ffff6e7224 */ /* 0x000fe200078e00ff */
[----:B------:R-:W-:Y:S01]  /*07f0*/  ULEA.HI UR8, UR8, UR5, URZ, 0x6 ;  /* 0x0000000508087291 */ /* 0x000fe2000f8f303f */
[----:B------:R-:W-:Y:S01]  /*0800*/  CS2R R108, SRZ ;  /* 0x00000000006c7805 */ /* 0x000fe2000001ff00 */
[----:B------:R-:W-:Y:S01]  /*0810*/  ULEA.HI UR4, UR4, UR7, URZ, 0x6 ;  /* 0x0000000704047291 */ /* 0x000fe2000f8f303f */
[----:B------:R-:W-:Y:S01]  /*0820*/  CS2R R106, SRZ ;  /* 0x00000000006a7805 */ /* 0x000fe2000001ff00 */
[----:B------:R-:W-:Y:S01]  /*0830*/  USHF.R.S32.HI UR8, URZ, 0x6, UR8 ;  /* 0x000000063f087899 */ /* 0x000fe20008011408 */
[----:B------:R-:W-:Y:S01]  /*0840*/  CS2R R104, SRZ ;  /* 0x0000000000687805 */ /* 0x000fe2000001ff00 */
[----:B------:R-:W-:Y:S01]  /*0850*/  USHF.R.S32.HI UR4, URZ, 0x6, UR4 ;  /* 0x000000063f047899 */ /* 0x000fe20008011404 */
[----:B------:R-:W-:Y:S01]  /*0860*/  CS2R R102, SRZ ;  /* 0x0000000000667805 */ /* 0x000fe2000001ff00 */
[----:B------:R-:W-:Y:S01]  /*0870*/  MOV R22, RZ ;  /* 0x000000ff00167202 */ /* 0x000fe20000000f00 */
[----:B------:R-:W-:Y:S01]  /*0880*/  IMAD.MOV.U32 R100, RZ, RZ, RZ ;  /* 0x000000ffff647224 */ /* 0x000fe200078e00ff */
[----:B------:R-:W-:Y:S01]  /*0890*/  UISETP.LT.AND UP0, UPT, UR8, UR4, UPT ;  /* 0x000000040800728c */ /* 0x000fe2000bf01270 */
[----:B------:R-:W-:Y:S01]  /*08a0*/  CS2R R98, SRZ ;  /* 0x0000000000627805 */ /* 0x000fe2000001ff00 */
[----:B------:R-:W-:Y:S01]  /*08b0*/  MOV R24, RZ ;  /* 0x000000ff00187202 */ /* 0x000fe20000000f00 */
[----:B------:R-:W-:Y:S01]  /*08c0*/  IMAD.MOV.U32 R96, RZ, RZ, RZ ;  /* 0x000000ffff607224 */ /* 0x000fe200078e00ff */
[----:B------:R-:W-:Y:S01]  /*08d0*/  USEL UR17, UR8, UR4, UP0 ;  /* 0x0000000408117287 */ /* 0x000fe20008000000 */
[----:B------:R-:W-:Y:S01]  /*08e0*/  CS2R R94, SRZ ;  /* 0x00000000005e7805 */ /* 0x000fe2000001ff00 */
[----:B------:R-:W-:Y:S01]  /*08f0*/  CS2R R92, SRZ ;  /* 0x00000000005c7805 */ /* 0x000fe2000001ff00 */
[----:B------:R-:W-:Y:S01]  /*0900*/  CS2R R90, SRZ ;  /* 0x00000000005a7805 */ /* 0x000fe2000001ff00 */
[----:B------:R-:W-:Y:S01]  /*0910*/  UISETP.GE.AND UP0, UPT, UR17, 0x1, UPT ;  /* 0x000000011100788c */ /* 0x000fe2000bf06270 */
[----:B------:R-:W-:Y:S01]  /*0920*/  CS2R R26, SRZ ;  /* 0x00000000001a7805 */ /* 0x000fe2000001ff00 */
[----:B------:R-:W-:Y:S01]  /*0930*/  MOV R88, RZ ;  /* 0x000000ff00587202 */ /* 0x000fe20000000f00 */
[----:B------:R-:W-:Y:S01]  /*0940*/  CS2R R86, SRZ ;  /* 0x0000000000567805 */ /* 0x000fe2000001ff00 */
[----:B------:R-:W-:Y:S01]  /*0950*/  IMAD.MOV.U32 R84, RZ, RZ, RZ ;  /* 0x000000ffff547224 */ /* 0x000fe200078e00ff */
[----:B------:R-:W-:Y:S01]  /*0960*/  CS2R R82, SRZ ;  /* 0x0000000000527805 */ /* 0x000fe2000001ff00 */
[----:B------:R-:W-:Y:S01]  /*0970*/  PLOP3.LUT P0, PT, PT, PT, UP0, 0x80, 0x0 ;  /* 0x000000000000781c */ /* 0x000fe20003f0f008 */
[----:B------:R-:W-:Y:S01]  /*0980*/  CS2R R28, SRZ ;  /* 0x00000000001c7805 */ /* 0x000fe2000001ff00 */
[----:B------:R-:W-:Y:S01]  /*0990*/  MOV R80, RZ ;  /* 0x000000ff00507202 */ /* 0x000fe20000000f00 */
[----:B------:R-:W-:Y:S01]  /*09a0*/  CS2R R78, SRZ ;  /* 0x00000000004e7805 */ /* 0x000fe2000001ff00 */
[----:B------:R-:W-:Y:S01]  /*09b0*/  IMAD.MOV.U32 R76, RZ, RZ, RZ ;  /* 0x000000ffff4c7224 */ /* 0x000fe200078e00ff */
[----:B------:R-:W-:Y:S01]  /*09c0*/  CS2R R74, SRZ ;  /* 0x00000000004a7805 */ /* 0x000fe2000001ff00 */
        /* <DEDUP_REMOVED lines=40> */
[----:B------:R-:W-:Y:S01]  /*0c50*/  ISETP.NE.U32.AND P2, PT, RZ, c[0x0][0x340], PT ;  /* 0x0000d000ff007a0c */ /* 0x000fe20003f45070 */
[----:B------:R-:W1:Y:S01]  /*0c60*/  S2R R26, SR_CTAID.Y ;  /* 0x00000000001a7919 */ /* 0x000e620000002600 */
[----:B------:R-:W-:-:S02]  /*0c70*/  SHF.R.S32.HI R98, RZ, 0x1f, R101 ;  /* 0x0000001fff627819 */ /* 0x000fc40000011465 */
[----:B------:R-:W-:Y:S02]  /*0c80*/  SHF.R.S32.HI R0, RZ, 0x1f, R6 ;  /* 0x0000001fff007819 */ /* 0x000fe40000011406 */
[----:B------:R-:W-:Y:S02]  /*0c90*/  PLOP3.LUT P1, PT, PT, PT, UP1, 0x80, 0x0 ;  /* 0x000000000000781c */ /* 0x000fe40003f2f018 */
[----:B------:R-:W-:Y:S02]  /*0ca0*/  PLOP3.LUT P0, PT, PT, PT, UP1, 0x80, 0x0 ;  /* 0x000000000000781c */ /* 0x000fe40003f0f018 */
[----:B------:R-:W-:Y:S01]  /*0cb0*/  SHF.R.S32.HI R11, RZ, 0x1f, R40 ;  /* 0x0000001fff0b7819 */ /* 0x000fe20000011428 */
[----:B------:R-:W-:Y:S01]  /*0cc0*/  UIADD3 UR9, UR17, -0x1, URZ ;  /* 0xffffffff11097890 */ /* 0x000fe2000fffe03f */
[----:B------:R-:W-:Y:S01]  /*0cd0*/  ISETP.NE.AND.EX P2, PT, RZ, c[0x0][0x344], PT, P2 ;  /* 0x0000d100ff007a0c */ /* 0x000fe20003f45320 */
[----:B------:R-:W-:Y:S02]  /*0ce0*/  ULDC UR4, c[0x0][0x2c4] ;  /* 0x0000b10000047ab9 */ /* 0x000fe40000000800 */
[----:B------:R-:W-:-:S10]  /*0cf0*/  ULDC.64 UR14, c[0x0][0x1e0] ;  /* 0x00007800000e7ab9 */ /* 0x000fd40000000a00 */
[----:B------:R-:W-:-:S05]  /*0d00*/  @P2 IMAD.WIDE R2, R40, R23, c[0x0][0x340] ;  /* 0x0000d00028022625 */ /* 0x000fca00078e0217 */
[----:B------:R2:W3:Y:S01]  /*0d10*/  @P2 LDG.E R12, [R2.64] ;  /* 0x00000016020c2981 */ /* 0x0004e2000c1e1900 */
[-C--:B------:R-:W-:Y:S01]  /*0d20*/  LEA.HI R5, R98, R101.reuse, RZ, 0x3 ;  /* 0x0000006562057211 */ /* 0x080fe200078f18ff */
[----:B------:R-:W-:Y:S01]  /*0d30*/  IMAD R0, R0, c[0x0][0x178], RZ ;  /* 0x00005e0000007a24 */ /* 0x000fe200078e02ff */
[----:B-1----:R-:W-:Y:S01]  /*0d40*/  SHF.R.S32.HI R27, RZ, 0x1f, R26 ;  /* 0x0000001fff1b7819 */ /* 0x002fe2000001141a */
[----:B------:R-:W-:Y:S01]  /*0d50*/  UIMAD UR4, UR19, UR4, URZ ;  /* 0x00000004130472a4 */ /* 0x000fe2000f8e023f */
[----:B------:R-:W-:Y:S01]  /*0d60*/  LOP3.LUT R4, R5, 0xfffffff8, RZ, 0xc0, !PT ;  /* 0xfffffff805047812 */ /* 0x000fe200078ec0ff */
[----:B------:R-:W-:Y:S01]  /*0d70*/  IMAD R0, R6, c[0x0][0x17c], R0 ;  /* 0x00005f0006007a24 */ /* 0x000fe200078e0200 */
[----:B------:R-:W-:Y:S01]  /*0d80*/  SHF.R.S32.HI R19, RZ, 0x3, R5 ;  /* 0x00000003ff137819 */ /* 0x000fe20000011405 */
[----:B------:R-:W-:Y:S01]  /*0d90*/  UMOV UR12, 0x6 ;  /* 0x00000006000c7882 */ /* 0x000fe20000000000 */
[----:B------:R-:W-:Y:S01]  /*0da0*/  LEA.HI R97, R98, R101, RZ, 0x5 ;  /* 0x0000006562617211 */ /* 0x000fe200078f28ff */
[----:B------:R-:W-:Y:S01]  /*0db0*/  IMAD.IADD R21, R101, 0x1, -R4 ;  /* 0x0000000165157824 */ /* 0x000fe200078e0a04 */
[----:B------:R-:W-:Y:S01]  /*0dc0*/  SEL R4, R40, RZ, !P4 ;  /* 0x000000ff28047207 */ /* 0x000fe20006000000 */
[----:B------:R-:W-:Y:S01]  /*0dd0*/  USHF.L.U32 UR8, UR14, 0x6, URZ ;  /* 0x000000060e087899 */ /* 0x000fe2000800063f */
[----:B------:R-:W-:Y:S01]  /*0de0*/  IADD3 R14, R19, UR6, RZ ;  /* 0x00000006130e7c10 */ /* 0x000fe2000fffe0ff */
[C---:B------:R-:W-:Y:S01]  /*0df0*/  IMAD R5, R21.reuse, 0x20, R19 ;  /* 0x0000002015057824 */ /* 0x040fe200078e0213 */
[----:B------:R-:W-:Y:S01]  /*0e00*/  USHF.L.U64.HI UR7, UR14, UR12, UR15 ;  /* 0x0000000c0e077299 */ /* 0x000fe2000801020f */
[----:B------:R-:W-:Y:S01]  /*0e10*/  IMAD.SHL.U32 R8, R21, 0x8, RZ ;  /* 0x0000000815087824 */ /* 0x000fe200078e00ff */
[----:B------:R-:W-:Y:S01]  /*0e20*/  USHF.R.S32.HI UR11, URZ, 0x1f, UR9 ;  /* 0x0000001f3f0b7899 */ /* 0x000fe20008011409 */
[----:B------:R-:W-:Y:S01]  /*0e30*/  IMAD.U32 R104, RZ, RZ, UR8 ;  /* 0x00000008ff687e24 */ /* 0x000fe2000f8e00ff */
[----:B------:R-:W-:Y:S01]  /*0e40*/  IADD3 R5, R5, UR6, RZ ;  /* 0x0000000605057c10 */ /* 0x000fe2000fffe0ff */
[----:B------:R-:W-:Y:S01]  /*0e50*/  UIMAD UR5, UR7, UR9, URZ ;  /* 0x00000009070572a4 */ /* 0x000fe2000f8e023f */
[C---:B------:R-:W-:Y:S01]  /*0e60*/  IADD3 R16, R8.reuse, 0x40, RZ ;  /* 0x0000004008107810 */ /* 0x040fe20007ffe0ff */
[----:B------:R-:W-:Y:S01]  /*0e70*/  USHF.L.U32 UR16, UR14, 0x5, URZ ;  /* 0x000000050e107899 */ /* 0x000fe2000800063f */
[C---:B------:R-:W-:Y:S01]  /*0e80*/  IADD3 R17, R8.reuse, 0x80, RZ ;  /* 0x0000008008117810 */ /* 0x040fe20007ffe0ff */
[----:B------:R-:W-:Y:S01]  /*0e90*/  @P1 IMAD.HI.U32 R7, R5, c[0x0][0x2c8], RZ ;  /* 0x0000b20005071a27 */ /* 0x000fe200078e00ff */
[----:B------:R-:W-:Y:S01]  /*0ea0*/  IADD3 R22, R8, 0xc0, RZ ;  /* 0x000000c008167810 */ /* 0x000fe20007ffe0ff */
[----:B------:R-:W-:Y:S01]  /*0eb0*/  UIMAD UR5, UR11, UR8, UR5 ;  /* 0x000000080b0572a4 */ /* 0x000fe2000f8e0205 */
[----:B------:R-:W-:Y:S01]  /*0ec0*/  BAR.SYNC.DEFER_BLOCKING 0x0 ;  /* 0x0000000000007b1d */ /* 0x000fe20000010000 */
[----:B--2---:R-:W-:Y:S01]  /*0ed0*/  IMAD.WIDE.U32 R2, R6, c[0x0][0x178], RZ ;  /* 0x00005e0006027a25 */ /* 0x004fe200078e00ff */
[----:B------:R-:W-:Y:S01]  /*0ee0*/  SEL R6, R11, RZ, !P4 ;  /* 0x000000ff0b067207 */ /* 0x000fe20006000000 */
[----:B------:R-:W-:Y:S01]  /*0ef0*/  UISETP.GE.AND UP0, UPT, UR17, 0x2, UPT ;  /* 0x000000021100788c */ /* 0x000fe2000bf06270 */
[----:B------:R-:W-:Y:S01]  /*0f00*/  ISETP.GE.AND P5, PT, R8, c[0x0][0x198], PT ;  /* 0x0000660008007a0c */ /* 0x000fe20003fa6270 */
[----:B------:R-:W-:Y:S01]  /*0f10*/  IMAD.IADD R3, R3, 0x1, R0 ;  /* 0x0000000103037824 */ /* 0x000fe200078e0200 */
[----:B------:R-:W-:Y:S01]  /*0f20*/  ISETP.GE.AND P4, PT, R16, c[0x0][0x198], PT ;  /* 0x0000660010007a0c */ /* 0x000fe20003f86270 */
[----:B------:R-:W-:Y:S01]  /*0f30*/  IMAD R0, R27, c[0x0][0x1b8], RZ ;  /* 0x00006e001b007a24 */ /* 0x000fe200078e02ff */
[----:B------:R-:W-:Y:S01]  /*0f40*/  SHF.R.S32.HI R96, RZ, 0x5, R97 ;  /* 0x00000005ff607819 */ /* 0x000fe20000011461 */
[----:B------:R-:W-:Y:S01]  /*0f50*/  IMAD.WIDE.U32 R2, R26, c[0x0][0x1b8], R2 ;  /* 0x00006e001a027a25 */ /* 0x000fe200078e0002 */
[----:B------:R-:W-:-:S03]  /*0f60*/  UIADD3 UR17, UR17, -0x2, URZ ;  /* 0xfffffffe11117890 */ /* 0x000fc6000fffe03f */
[----:B------:R-:W-:Y:S01]  /*0f70*/  IMAD R0, R26, c[0x0][0x1bc], R0 ;  /* 0x00006f001a007a24 */ /* 0x000fe200078e0200 */
[----:B------:R-:W-:Y:S01]  /*0f80*/  @UP0 UIMAD UR7, UR7, UR17, URZ ;  /* 0x00000011070702a4 */ /* 0x000fe2000f8e023f */
[----:B------:R-:W-:Y:S02]  /*0f90*/  IMAD R6, R6, c[0x0][0x1c0], RZ ;  /* 0x0000700006067a24 */ /* 0x000fe400078e02ff */
[----:B------:R-:W-:Y:S02]  /*0fa0*/  IMAD.IADD R3, R3, 0x1, R0 ;  /* 0x0000000103037824 */ /* 0x000fe400078e0200 */
[----:B------:R-:W-:Y:S01]  /*0fb0*/  IMAD.MOV.U32 R0, RZ, RZ, R5 ;  /* 0x000000ffff007224 */ /* 0x000fe200078e0005 */
[----:B------:R-:W-:Y:S01]  /*0fc0*/  @P0 SHF.R.U32.HI R0, RZ, c[0x0][0x2cc], R7 ;  /* 0x0000b300ff000a19 */ /* 0x000fe20000011607 */
[C---:B------:R-:W-:Y:S02]  /*0fd0*/  IMAD R7, R4.reuse, c[0x0][0x1c4], R6 ;  /* 0x0000710004077a24 */ /* 0x040fe400078e0206 */
[----:B------:R-:W-:Y:S01]  /*0fe0*/  IMAD.WIDE.U32 R2, R4, c[0x0][0x1c0], R2 ;  /* 0x0000700004027a25 */ /* 0x000fe200078e0002 */
[----:B------:R-:W-:-:S03]  /*0ff0*/  SHF.R.S32.HI R6, RZ, 0x1f, R0 ;  /* 0x0000001fff067819 */ /* 0x000fc60000011400 */
[----:B------:R-:W-:Y:S01]  /*1000*/  IMAD.MOV R4, RZ, RZ, -R0 ;  /* 0x000000ffff047224 */ /* 0x000fe200078e0a00 */
[----:B------:R-:W-:Y:S01]  /*1010*/  IADD3 R3, R3, R7, RZ ;  /* 0x0000000703037210 */ /* 0x000fe20007ffe0ff */
[----:B------:R-:W-:Y:S02]  /*1020*/  IMAD R6, R6, c[0x0][0x1b0], RZ ;  /* 0x00006c0006067a24 */ /* 0x000fe400078e02ff */
[----:B------:R-:W-:Y:S02]  /*1030*/  IMAD R4, R4, c[0x0][0x2c4], R5 ;  /* 0x0000b10004047a24 */ /* 0x000fe400078e0205 */
[C---:B------:R-:W-:Y:S02]  /*1040*/  IMAD R5, R0.reuse, c[0x0][0x1b4], R6 ;  /* 0x00006d0000057a24 */ /* 0x040fe400078e0206 */
[----:B------:R-:W-:Y:S01]  /*1050*/  IMAD.WIDE.U32 R2, R0, c[0x0][0x1b0], R2 ;  /* 0x00006c0000027a25 */ /* 0x000fe200078e0002 */
[----:B------:R-:W-:-:S03]  /*1060*/  SHF.R.S32.HI R0, RZ, 0x1f, R4 ;  /* 0x0000001fff007819 */ /* 0x000fc60000011404 */
[----:B------:R-:W-:Y:S02]  /*1070*/  IMAD.SHL.U32 R6, R19, 0x40, RZ ;  /* 0x0000004013067824 */ /* 0x000fe400078e00ff */
[----:B------:R-:W-:Y:S02]  /*1080*/  IMAD.IADD R3, R3, 0x1, R5 ;  /* 0x0000000103037824 */ /* 0x000fe400078e0205 */
[----:B------:R-:W-:Y:S01]  /*1090*/  IMAD R5, R0, c[0x0][0x1a8], RZ ;  /* 0x00006a0000057a24 */ /* 0x000fe200078e02ff */
[----:B------:R-:W-:Y:S01]  /*10a0*/  LOP3.LUT R0, R6, 0x1c0, RZ, 0xc0, !PT ;  /* 0x000001c006007812 */ /* 0x000fe200078ec0ff */
[----:B------:R-:W-:Y:S01]  /*10b0*/  IMAD.WIDE.U32 R2, R4, c[0x0][0x1a8], R2 ;  /* 0x00006a0004027a25 */ /* 0x000fe200078e0002 */
[----:B------:R-:W-:Y:S02]  /*10c0*/  IADD3 R6, -R19, UR10, RZ ;  /* 0x0000000a13067c10 */ /* 0x000fe4000fffe1ff */
[----:B------:R-:W-:Y:S01]  /*10d0*/  LOP3.LUT R7, R0, 0x38, R8, 0xf8, !PT ;  /* 0x0000003800077812 */ /* 0x000fe200078ef808 */
[----:B------:R-:W-:Y:S01]  /*10e0*/  IMAD R9, R4, c[0x0][0x1ac], R5 ;  /* 0x00006b0004097a24 */ /* 0x000fe200078e0205 */
[----:B------:R-:W-:Y:S01]  /*10f0*/  SHF.R.U32.HI R4, RZ, 0x3, R0 ;  /* 0x00000003ff047819 */ /* 0x000fe20000011600 */
[----:B------:R-:W-:Y:S01]  /*1100*/  IMAD.U32 R5, RZ, RZ, UR9 ;  /* 0x00000009ff057e24 */ /* 0x000fe2000f8e00ff */
[C---:B------:R-:W-:Y:S01]  /*1110*/  LEA R18, P0, R2.reuse, c[0x0][0x160], 0x1 ;  /* 0x0000580002127a11 */ /* 0x040fe200078008ff */
[----:B------:R-:W-:Y:S01]  /*1120*/  IMAD.IADD R0, R3, 0x1, R9 ;  /* 0x0000000103007824 */ /* 0x000fe200078e0209 */
[----:B------:R-:W-:Y:S01]  /*1130*/  SHF.R.S32.HI R9, RZ, 0x1f, R8 ;  /* 0x0000001fff097819 */ /* 0x000fe20000011408 */
[----:B------:R-:W-:Y:S01]  /*1140*/  IMAD R20, R5, -0x40, R6 ;  /* 0xffffffc005147824 */ /* 0x000fe200078e0206 */
[----:B------:R-:W-:Y:S01]  /*1150*/  LOP3.LUT R5, R7, R4, RZ, 0x3c, !PT ;  /* 0x0000000407057212 */ /* 0x000fe200078e3cff */
[----:B------:R-:W1:Y:S01]  /*1160*/  SHFL.IDX PT, R6, R18, RZ, 0x181f ;  /* 0x00181fff12067589 */ /* 0x000e6200000e0000 */
[----:B------:R-:W-:-:S02]  /*1170*/  LEA.HI.X R15, R2, c[0x0][0x164], R0, 0x1, P0 ;  /* 0x00005900020f7a11 */ /* 0x000fc400000f0c00 */
[----:B------:R-:W-:Y:S02]  /*1180*/  ISETP.GE.AND P0, PT, R14, UR4, PT ;  /* 0x000000040e007c0c */ /* 0x000fe4000bf06270 */
[----:B------:R-:W-:Y:S01]  /*1190*/  LEA.HI R0, R98, R101, RZ, 0x6 ;  /* 0x0000006562007211 */ /* 0x000fe200078f30ff */
[----:B------:R-:W2:Y:S01]  /*11a0*/  SHFL.IDX PT, R7, R15, RZ, 0x181f ;  /* 0x00181fff0f077589 */ /* 0x000ea200000e0000 */
[C---:B------:R-:W-:Y:S02]  /*11b0*/  IADD3 R4, R14.reuse, 0x20, RZ ;  /* 0x000000200e047810 */ /* 0x040fe40007ffe0ff */
[----:B------:R-:W-:Y:S01]  /*11c0*/  IADD3 R2, R14, 0x40, RZ ;  /* 0x000000400e027810 */ /* 0x000fe20007ffe0ff */
[----:B------:R-:W-:Y:S01]  /*11d0*/  IMAD.SHL.U32 R0, R0, 0x8, RZ ;  /* 0x0000000800007824 */ /* 0x000fe200078e00ff */
[----:B------:R-:W-:Y:S02]  /*11e0*/  ISETP.GE.AND P1, PT, R4, UR4, PT ;  /* 0x0000000404007c0c */ /* 0x000fe4000bf26270 */
[----:B------:R-:W-:-:S02]  /*11f0*/  ISETP.GE.AND P6, PT, R2, UR4, PT ;  /* 0x0000000402007c0c */ /* 0x000fc4000bfc6270 */
[----:B------:R-:W-:Y:S02]  /*1200*/  LOP3.LUT R10, R5, 0xfffffe00, R0, 0xf8, !PT ;  /* 0xfffffe00050a7812 */ /* 0x000fe400078ef800 */
[----:B------:R-:W-:Y:S02]  /*1210*/  @!P0 SHF.R.S32.HI R5, RZ, 0x1f, R16 ;  /* 0x0000001fff058819 */ /* 0x000fe40000011410 */
[----:B------:R-:W-:Y:S01]  /*1220*/  @!P0 SHF.R.S32.HI R4, RZ, 0x1f, R17 ;  /* 0x0000001fff048819 */ /* 0x000fe20000011411 */
[----:B------:R-:W-:Y:S01]  /*1230*/  IMAD.SHL.U32 R107, R10, 0x2, RZ ;  /* 0x000000020a6b7824 */ /* 0x000fe200078e00ff */
[----:B------:R-:W-:Y:S02]  /*1240*/  @!P0 SHF.R.S32.HI R0, RZ, 0x1f, R22 ;  /* 0x0000001fff008819 */ /* 0x000fe40000011416 */
[----:B------:R-:W-:Y:S02]  /*1250*/  IADD3 R14, R14, 0x60, RZ ;  /* 0x000000600e0e7810 */ /* 0x000fe40007ffe0ff */
[----:B------:R-:W-:Y:S01]  /*1260*/  @!P0 LEA.HI R0, R0, R22, RZ, 0x3 ;  /* 0x0000001600008211 */ /* 0x000fe200078f18ff */
[----:B------:R-:W-:Y:S03]  /*1270*/  STL [R1+0x48], R107 ;  /* 0x0000486b01007387 */ /* 0x000fe60000100800 */
[----:B------:R-:W-:-:S02]  /*1280*/  @!P0 LOP3.LUT R0, R0, 0xfffffff8, RZ, 0xc0, !PT ;  /* 0xfffffff800008812 */ /* 0x000fc400078ec0ff */
[----:B---3--:R-:W-:Y:S01]  /*1290*/  @P2 SHF.R.S32.HI R3, RZ, 0x1f, R12 ;  /* 0x0000001fff032819 */ /* 0x008fe2000001140c */
[----:B------:R-:W-:Y:S01]  /*12a0*/  @!P2 IMAD.MOV.U32 R3, RZ, RZ, R11 ;  /* 0x000000ffff03a224 */ /* 0x000fe200078e000b */
[----:B------:R-:W-:Y:S01]  /*12b0*/  @P2 MOV R2, R12 ;  /* 0x0000000c00022202 */ /* 0x000fe20000000f00 */
[----:B------:R-:W-:Y:S01]  /*12c0*/  @!P2 IMAD.MOV.U32 R2, RZ, RZ, R40 ;  /* 0x000000ffff02a224 */ /* 0x000fe200078e0028 */
[----:B------:R-:W-:Y:S02]  /*12d0*/  @!P0 LEA.HI R12, R5, R16, RZ, 0x3 ;  /* 0x00000010050c8211 */ /* 0x000fe400078f18ff */
[----:B------:R-:W-:Y:S02]  /*12e0*/  @!P0 LEA.HI R5, R4, R17, RZ, 0x3 ;  /* 0x0000001104058211 */ /* 0x000fe400078f18ff */
[----:B------:R-:W3:Y:S01]  /*12f0*/  SHFL.IDX PT, R4, R18, 0x1, 0x181f ;  /* 0x00381f0012047f89 */ /* 0x000ee200000e0000 */
[----:B------:R-:W-:Y:S02]  /*1300*/  SEL R23, R2, RZ, !P3 ;  /* 0x000000ff02177207 */ /* 0x000fe40005800000 */
[----:B------:R-:W-:-:S02]  /*1310*/  @!P0 LOP3.LUT R10, R5, 0xfffffff8, RZ, 0xc0, !PT ;  /* 0xfffffff8050a8812 */ /* 0x000fc400078ec0ff */
[----:B------:R-:W4:Y:S01]  /*1320*/  SHFL.IDX PT, R5, R15, 0x1, 0x181f ;  /* 0x00381f000f057f89 */ /* 0x000f2200000e0000 */
[----:B------:R-:W-:Y:S02]  /*1330*/  SEL R24, R3, RZ, !P3 ;  /* 0x000000ff03187207 */ /* 0x000fe40005800000 */
[----:B-1----:R-:W-:Y:S01]  /*1340*/  @!P0 LEA R2, P2, R8, R6, 0x1 ;  /* 0x0000000608028211 */ /* 0x002fe200078408ff */
[----:B--2---:R-:W-:Y:S01]  /*1350*/  @!P0 IMAD.WIDE R10, R10, 0x2, R6 ;  /* 0x000000020a0a8825 */ /* 0x004fe200078e0206 */
[----:B------:R-:W-:Y:S02]  /*1360*/  ISETP.GE.AND P3, PT, R17, c[0x0][0x198], PT ;  /* 0x0000660011007a0c */ /* 0x000fe40003f66270 */
[----:B------:R-:W-:Y:S02]  /*1370*/  @!P0 LOP3.LUT R12, R12, 0xfffffff8, RZ, 0xc0, !PT ;  /* 0xfffffff80c0c8812 */ /* 0x000fe400078ec0ff */
[----:B------:R-:W-:Y:S02]  /*1380*/  @!P0 LEA.HI.X R3, R8, R7, R9, 0x1, P2 ;  /* 0x0000000708038211 */ /* 0x000fe400010f0c09 */
[----:B------:R-:W-:Y:S01]  /*1390*/  ISETP.GE.AND P2, PT, R22, c[0x0][0x198], PT ;  /* 0x0000660016007a0c */ /* 0x000fe20003f46270 */
[----:B------:R-:W-:-:S02]  /*13a0*/  @!P0 IMAD.WIDE R12, R12, 0x2, R6 ;  /* 0x000000020c0c8825 */ /* 0x000fc400078e0206 */
[----:B------:R1:W-:Y:S02]  /*13b0*/  @!P0 LDGSTS.E.BYPASS.LTC128B.128 [R107+0x100], [R2.64], !P5 ;  /* 0x00100000026b8fae */ /* 0x0003e4000e901d56 */
[----:B------:R-:W-:Y:S01]  /*13c0*/  @!P0 IMAD.WIDE R6, R0, 0x2, R6 ;  /* 0x0000000200068825 */ /* 0x000fe200078e0206 */
[----:B------:R-:W-:Y:S01]  /*13d0*/  @!P1 SHF.R.S32.HI R0, RZ, 0x1f, R22 ;  /* 0x0000001fff009819 */ /* 0x000fe20000011416 */
[----:B------:R2:W-:Y:S03]  /*13e0*/  @!P0 LDGSTS.E.BYPASS.LTC128B.128 [R107+0x4100], [R12.64], !P4 ;  /* 0x041000000c6b8fae */ /* 0x0005e6000e101d56 */
[----:B------:R-:W-:Y:S01]  /*13f0*/  @!P1 LEA.HI R0, R0, R22, RZ, 0x3 ;  /* 0x0000001600009211 */ /* 0x000fe200078f18ff */
[----:B------:R5:W-:Y:S03]  /*1400*/  @!P0 LDGSTS.E.BYPASS.LTC128B.128 [R107+0x8100], [R10.64], !P3 ;  /* 0x081000000a6b8fae */ /* 0x000be6000d901d56 */
[----:B------:R-:W-:Y:S01]  /*1410*/  @!P1 LOP3.LUT R0, R0, 0xfffffff8, RZ, 0xc0, !PT ;  /* 0xfffffff800009812 */ /* 0x000fe200078ec0ff */
[----:B------:R3:W-:Y:S01]  /*1420*/  @!P0 LDGSTS.E.BYPASS.LTC128B.128 [R107+0xc100], [R6.64], !P2 ;  /* 0x0c100000066b8fae */ /* 0x0007e2000d101d56 */
[----:B-1----:R-:W-:-:S02]  /*1430*/  @!P1 SHF.R.S32.HI R3, RZ, 0x1f, R16 ;  /* 0x0000001fff039819 */ /* 0x002fc40000011410 */
[----:B------:R-:W-:Y:S02]  /*1440*/  @!P1 SHF.R.S32.HI R2, RZ, 0x1f, R17 ;  /* 0x0000001fff029819 */ /* 0x000fe40000011411 */
[----:B------:R-:W-:Y:S02]  /*1450*/  @!P1 LEA.HI R3, R3, R16, RZ, 0x3 ;  /* 0x0000001003039211 */ /* 0x000fe400078f18ff */
[----:B-----5:R-:W-:Y:S02]  /*1460*/  @!P1 LEA.HI R10, R2, R17, RZ, 0x3 ;  /* 0x00000011020a9211 */ /* 0x020fe400078f18ff */
[----:B------:R-:W1:Y:S01]  /*1470*/  SHFL.IDX PT, R2, R18, 0x2, 0x181f ;  /* 0x00581f0012027f89 */ /* 0x000e6200000e0000 */
[----:B--2---:R-:W-:Y:S02]  /*1480*/  @!P1 LOP3.LUT R12, R3, 0xfffffff8, RZ, 0xc0, !PT ;  /* 0xfffffff8030c9812 */ /* 0x004fe400078ec0ff */
[----:B---3--:R-:W-:Y:S01]  /*1490*/  @!P1 LEA R6, P0, R8, R4, 0x1 ;  /* 0x0000000408069211 */ /* 0x008fe200078008ff */
[----:B------:R-:W2:Y:S01]  /*14a0*/  SHFL.IDX PT, R3, R15, 0x2, 0x181f ;  /* 0x00581f000f037f89 */ /* 0x000ea200000e0000 */
[----:B------:R-:W-:Y:S01]  /*14b0*/  @!P1 LOP3.LUT R10, R10, 0xfffffff8, RZ, 0xc0, !PT ;  /* 0xfffffff80a0a9812 */ /* 0x000fe200078ec0ff */
[----:B----4-:R-:W-:Y:S01]  /*14c0*/  @!P1 IMAD.WIDE R12, R12, 0x2, R4 ;  /* 0x000000020c0c9825 */ /* 0x010fe200078e0204 */
[----:B------:R-:W-:-:S02]  /*14d0*/  @!P1 LEA.HI.X R7, R8, R5, R9, 0x1, P0 ;  /* 0x0000000508079211 */ /* 0x000fc400000f0c09 */
[----:B------:R-:W-:Y:S01]  /*14e0*/  ISETP.GE.AND P0, PT, R14, UR4, PT ;  /* 0x000000040e007c0c */ /* 0x000fe2000bf06270 */
[--C-:B------:R-:W-:Y:S01]  /*14f0*/  @!P1 IMAD.WIDE R10, R10, 0x2, R4.reuse ;  /* 0x000000020a0a9825 */ /* 0x100fe200078e0204 */
[----:B------:R-:W-:Y:S01]  /*1500*/  UMOV UR4, 0x5 ;  /* 0x0000000500047882 */ /* 0x000fe20000000000 */
[----:B------:R3:W-:Y:S01]  /*1510*/  @!P1 LDGSTS.E.BYPASS.LTC128B.128 [R107+0x1100], [R6.64], !P5 ;  /* 0x01100000066b9fae */ /* 0x0007e2000e901d56 */
[----:B------:R-:W-:Y:S01]  /*1520*/  USHF.L.U64.HI UR15, UR14, UR4, UR15 ;  /* 0x000000040e0f7299 */ /* 0x000fe2000801020f */
[----:B------:R-:W-:Y:S01]  /*1530*/  @!P1 IMAD.WIDE R4, R0, 0x2, R4 ;  /* 0x0000000200049825 */ /* 0x000fe200078e0204 */
[----:B------:R-:W-:Y:S01]  /*1540*/  @!P6 SHF.R.S32.HI R0, RZ, 0x1f, R22 ;  /* 0x0000001fff00e819 */ /* 0x000fe20000011416 */
[----:B------:R4:W-:Y:S03]  /*1550*/  @!P1 LDGSTS.E.BYPASS.LTC128B.128 [R107+0x5100], [R12.64], !P4 ;  /* 0x051000000c6b9fae */ /* 0x0009e6000e101d56 */
[----:B------:R-:W-:Y:S01]  /*1560*/  @!P6 LEA.HI R0, R0, R22, RZ, 0x3 ;  /* 0x000000160000e211 */ /* 0x000fe200078f18ff */
[----:B------:R2:W-:Y:S03]  /*1570*/  @!P1 LDGSTS.E.BYPASS.LTC128B.128 [R107+0x9100], [R10.64], !P3 ;  /* 0x091000000a6b9fae */ /* 0x0005e6000d901d56 */
[----:B------:R-:W-:Y:S01]  /*1580*/  @!P6 LOP3.LUT R0, R0, 0xfffffff8, RZ, 0xc0, !PT ;  /* 0xfffffff80000e812 */ /* 0x000fe200078ec0ff */
[----:B------:R5:W-:Y:S01]  /*1590*/  @!P1 LDGSTS.E.BYPASS.LTC128B.128 [R107+0xd100], [R4.64], !P2 ;  /* 0x0d100000046b9fae */ /* 0x000be2000d101d56 */
[----:B---3--:R-:W-:-:S04]  /*15a0*/  @!P6 SHF.R.S32.HI R6, RZ, 0x1f, R17 ;  /* 0x0000001fff06e819 */ /* 0x008fc80000011411 */
[----:B------:R-:W-:Y:S02]  /*15b0*/  @!P6 LEA.HI R7, R6, R17, RZ, 0x3 ;  /* 0x000000110607e211 */ /* 0x000fe400078f18ff */
[----:B-1----:R-:W-:Y:S02]  /*15c0*/  @!P6 LEA R6, P1, R8, R2, 0x1 ;  /* 0x000000020806e211 */ /* 0x002fe400078208ff */
[----:B----4-:R-:W-:Y:S01]  /*15d0*/  @!P6 LOP3.LUT R12, R7, 0xfffffff8, RZ, 0xc0, !PT ;  /* 0xfffffff8070ce812 */ /* 0x010fe200078ec0ff */
[----:B--2---:R-:W-:Y:S01]  /*15e0*/  @!P6 IMAD.WIDE R10, R0, 0x2, R2 ;  /* 0x00000002000ae825 */ /* 0x004fe200078e0202 */
[----:B------:R-:W-:Y:S02]  /*15f0*/  @!P6 LEA.HI.X R7, R8, R3, R9, 0x1, P1 ;  /* 0x000000030807e211 */ /* 0x000fe400008f0c09 */
[----:B-----5:R-:W-:Y:S01]  /*1600*/  @!P6 SHF.R.S32.HI R5, RZ, 0x1f, R16 ;  /* 0x0000001fff05e819 */ /* 0x020fe20000011410 */
[----:B------:R1:W-:Y:S01]  /*1610*/  SHFL.IDX PT, R4, R18, 0x3, 0x181f ;  /* 0x00781f0012047f89 */ /* 0x0003e200000e0000 */
[----:B------:R-:W-:Y:S01]  /*1620*/  @!P6 IMAD.WIDE R12, R12, 0x2, R2 ;  /* 0x000000020c0ce825 */ /* 0x000fe200078e0202 */
[----:B------:R-:W-:-:S02]  /*1630*/  SHF.R.S32.HI R0, RZ, 0x1f, R25 ;  /* 0x0000001fff007819 */ /* 0x000fc40000011419 */
[----:B------:R-:W-:Y:S01]  /*1640*/  @!P6 LEA.HI R14, R5, R16, RZ, 0x3 ;  /* 0x00000010050ee211 */ /* 0x000fe200078f18ff */
[----:B------:R2:W-:Y:S03]  /*1650*/  @!P6 LDGSTS.E.BYPASS.LTC128B.128 [R107+0x2100], [R6.64], !P5 ;  /* 0x02100000066befae */ /* 0x0005e6000e901d56 */
[----:B------:R-:W-:Y:S01]  /*1660*/  @!P6 LOP3.LUT R14, R14, 0xfffffff8, RZ, 0xc0, !PT ;  /* 0xfffffff80e0ee812 */ /* 0x000fe200078ec0ff */
[----:B------:R3:W4:Y:S01]  /*1670*/  SHFL.IDX PT, R5, R15, 0x3, 0x181f ;  /* 0x00781f000f057f89 */ /* 0x00072200000e0000 */
[----:B-1----:R-:W-:-:S03]  /*1680*/  IADD3 R18, P1, R25, R19, RZ ;  /* 0x0000001319127210 */ /* 0x002fc60007f3e0ff */
[----:B---3--:R-:W-:Y:S01]  /*1690*/  @!P6 IMAD.WIDE R14, R14, 0x2, R2 ;  /* 0x000000020e0ee825 */ /* 0x008fe200078e0202 */
[----:B--2---:R-:W-:-:S04]  /*16a0*/  @!P0 SHF.R.S32.HI R6, RZ, 0x1f, R16 ;  /* 0x0000001fff068819 */ /* 0x004fc80000011410 */
[----:B------:R1:W-:Y:S01]  /*16b0*/  @!P6 LDGSTS.E.BYPASS.LTC128B.128 [R107+0x6100], [R14.64], !P4 ;  /* 0x061000000e6befae */ /* 0x0003e2000e101d56 */
[----:B------:R-:W-:-:S03]  /*16c0*/  @!P0 LEA.HI R6, R6, R16, RZ, 0x3 ;  /* 0x0000001006068211 */ /* 0x000fc600078f18ff */
[----:B------:R2:W-:Y:S01]  /*16d0*/  @!P6 LDGSTS.E.BYPASS.LTC128B.128 [R107+0xa100], [R12.64], !P3 ;  /* 0x0a1000000c6befae */ /* 0x0005e2000d901d56 */
[----:B------:R-:W-:-:S03]  /*16e0*/  @!P0 LOP3.LUT R6, R6, 0xfffffff8, RZ, 0xc0, !PT ;  /* 0xfffffff806068812 */ /* 0x000fc600078ec0ff */
[----:B------:R3:W-:Y:S01]  /*16f0*/  @!P6 LDGSTS.E.BYPASS.LTC128B.128 [R107+0xe100], [R10.64], !P2 ;  /* 0x0e1000000a6befae */ /* 0x0007e2000d101d56 */
[----:B------:R-:W-:Y:S01]  /*1700*/  ISETP.GE.AND P6, PT, R20, 0x1, PT ;  /* 0x000000011400780c */ /* 0x000fe20003fc6270 */
[----:B----4-:R-:W-:Y:S01]  /*1710*/  @!P0 IMAD.WIDE R6, R6, 0x2, R4 ;  /* 0x0000000206068825 */ /* 0x010fe200078e0204 */
[----:B-1----:R-:W-:Y:S02]  /*1720*/  LEA.HI R14, R98, R101, RZ, 0x4 ;  /* 0x00000065620e7211 */ /* 0x002fe400078f20ff */
[----:B--2---:R-:W-:Y:S02]  /*1730*/  LEA.HI.X.SX32 R13, R19, R0, 0x1, P1 ;  /* 0x00000000130d7211 */ /* 0x004fe400008f0eff */
[C---:B------:R-:W-:Y:S02]  /*1740*/  @!P0 LEA R2, P1, R8.reuse, R4, 0x1 ;  /* 0x0000000408028211 */ /* 0x040fe400078208ff */
[----:B------:R-:W-:Y:S01]  /*1750*/  SHF.R.S32.HI R12, RZ, 0x4, R14 ;  /* 0x00000004ff0c7819 */ /* 0x000fe2000001140e */
[----:B------:R-:W-:Y:S01]  /*1760*/  IMAD R0, R13, c[0x0][0x1e0], RZ ;  /* 0x000078000d007a24 */ /* 0x000fe200078e02ff */
[----:B------:R-:W-:-:S02]  /*1770*/  @!P0 LEA.HI.X R3, R8, R5, R9, 0x1, P1 ;  /* 0x0000000508038211 */ /* 0x000fc400008f0c09 */
[----:B---3--:R-:W-:Y:S01]  /*1780*/  LEA.HI R10, R14, R12, RZ, 0x1 ;  /* 0x0000000c0e0a7211 */ /* 0x008fe200078f08ff */
[----:B------:R-:W-:Y:S01]  /*1790*/  IMAD R11, R18, c[0x0][0x1e4], R0 ;  /* 0x00007900120b7a24 */ /* 0x000fe200078e0200 */
[----:B------:R-:W-:Y:S01]  /*17a0*/  @!P0 SHF.R.S32.HI R0, RZ, 0x1f, R17 ;  /* 0x0000001fff008819 */ /* 0x000fe20000011411 */
[----:B------:R1:W-:Y:S01]  /*17b0*/  @!P0 LDGSTS.E.BYPASS.LTC128B.128 [R107+0x3100], [R2.64], !P5 ;  /* 0x03100000026b8fae */ /* 0x0003e2000e901d56 */
[----:B------:R-:W-:Y:S02]  /*17c0*/  LOP3.LUT R10, R10, 0xfffffffe, RZ, 0xc0, !PT ;  /* 0xfffffffe0a0a7812 */ /* 0x000fe400078ec0ff */
[----:B------:R-:W-:Y:S01]  /*17d0*/  @!P0 LEA.HI R0, R0, R17, RZ, 0x3 ;  /* 0x0000001100008211 */ /* 0x000fe200078f18ff */
[----:B------:R2:W-:Y:S01]  /*17e0*/  @!P0 LDGSTS.E.BYPASS.LTC128B.128 [R107+0x7100], [R6.64], !P4 ;  /* 0x07100000066b8fae */ /* 0x0005e2000e101d56 */
[----:B------:R-:W-:Y:S01]  /*17f0*/  ISETP.GE.AND P1, PT, R20, 0x21, PT ;  /* 0x000000211400780c */ /* 0x000fe20003f26270 */
[----:B------:R-:W-:Y:S01]  /*1800*/  IMAD.IADD R12, R12, 0x1, -R10 ;  /* 0x000000010c0c7824 */ /* 0x000fe200078e0a0a */
[----:B------:R-:W-:Y:S01]  /*1810*/  ISETP.GE.AND P5, PT, R8, c[0x0][0x1d4], PT ;  /* 0x0000750008007a0c */ /* 0x000fe20003fa6270 */
[----:B------:R-:W-:Y:S01]  /*1820*/  IMAD R10, R27, c[0x0][0x1e8], RZ ;  /* 0x00007a001b0a7a24 */ /* 0x000fe200078e02ff */
[----:B------:R-:W-:-:S03]  /*1830*/  ISETP.GE.AND P4, PT, R16, c[0x0][0x1d4], PT ;  /* 0x0000750010007a0c */ /* 0x000fc60003f86270 */
[----:B------:R-:W-:Y:S02]  /*1840*/  IMAD R10, R26, c[0x0][0x1ec], R10 ;  /* 0x00007b001a0a7a24 */ /* 0x000fe400078e020a */
[----:B-1----:R-:W-:Y:S01]  /*1850*/  IMAD.WIDE.U32 R2, R18, c[0x0][0x1e0], R8 ;  /* 0x0000780012027a25 */ /* 0x002fe200078e0008 */
[----:B--2---:R-:W-:-:S03]  /*1860*/  @!P0 SHF.R.S32.HI R7, RZ, 0x1f, R22 ;  /* 0x0000001fff078819 */ /* 0x004fc60000011416 */
[----:B------:R-:W-:Y:S01]  /*1870*/  IMAD.IADD R3, R3, 0x1, R11 ;  /* 0x0000000103037824 */ /* 0x000fe200078e020b */
[----:B------:R-:W-:Y:S01]  /*1880*/  @!P0 LOP3.LUT R6, R0, 0xfffffff8, RZ, 0xc0, !PT ;  /* 0xfffffff800068812 */ /* 0x000fe200078ec0ff */
[----:B------:R-:W-:Y:S01]  /*1890*/  IMAD R11, R27, c[0x0][0x210], RZ ;  /* 0x000084001b0b7a24 */ /* 0x000fe200078e02ff */
[----:B------:R-:W-:Y:S01]  /*18a0*/  @!P0 LEA.HI R0, R7, R22, RZ, 0x3 ;  /* 0x0000001607008211 */ /* 0x000fe200078f18ff */
[----:B------:R-:W-:-:S03]  /*18b0*/  IMAD.WIDE.U32 R2, R26, c[0x0][0x1e8], R2 ;  /* 0x00007a001a027a25 */ /* 0x000fc600078e0002 */
[----:B------:R-:W-:Y:S01]  /*18c0*/  @!P0 LOP3.LUT R0, R0, 0xfffffff8, RZ, 0xc0, !PT ;  /* 0xfffffff800008812 */ /* 0x000fe200078ec0ff */
[----:B------:R-:W-:-:S04]  /*18d0*/  @!P0 IMAD.WIDE R6, R6, 0x2, R4 ;  /* 0x0000000206068825 */ /* 0x000fc800078e0204 */
[----:B------:R-:W-:Y:S01]  /*18e0*/  @!P0 IMAD.WIDE R4, R0, 0x2, R4 ;  /* 0x0000000200048825 */ /* 0x000fe200078e0204 */
[----:B------:R1:W-:Y:S01]  /*18f0*/  @!P0 LDGSTS.E.BYPASS.LTC128B.128 [R107+0xb100], [R6.64], !P3 ;  /* 0x0b100000066b8fae */ /* 0x0003e2000d901d56 */
[----:B------:R-:W-:Y:S02]  /*1900*/  ISETP.GE.AND P3, PT, R17, c[0x0][0x1d4], PT ;  /* 0x0000750011007a0c */ /* 0x000fe40003f66270 */
[----:B------:R-:W-:Y:S01]  /*1910*/  IMAD.IADD R3, R3, 0x1, R10 ;  /* 0x0000000103037824 */ /* 0x000fe200078e020a */
[----:B------:R2:W-:Y:S01]  /*1920*/  @!P0 LDGSTS.E.BYPASS.LTC128B.128 [R107+0xf100], [R4.64], !P2 ;  /* 0x0f100000046b8fae */ /* 0x0005e2000d101d56 */
[----:B------:R-:W-:Y:S01]  /*1930*/  IMAD R0, R24, c[0x0][0x1f0], RZ ;  /* 0x00007c0018007a24 */ /* 0x000fe200078e02ff */
[----:B------:R-:W-:Y:S01]  /*1940*/  LOP3.LUT R10, R14, 0xfffffff0, RZ, 0xc0, !PT ;  /* 0xfffffff00e0a7812 */ /* 0x000fe200078ec0ff */
[C---:B------:R-:W-:Y:S01]  /*1950*/  IMAD.WIDE.U32 R28, R23.reuse, c[0x0][0x1f0], R2 ;  /* 0x00007c00171c7a25 */ /* 0x040fe200078e0002 */
[----:B------:R-:W-:Y:S01]  /*1960*/  ISETP.GE.AND P2, PT, R22, c[0x0][0x1d4], PT ;  /* 0x0000750016007a0c */ /* 0x000fe20003f46270 */
[----:B------:R-:W0:Y:S02]  /*1970*/  LDGDEPBAR ;  /* 0x00000000000079af */ /* 0x000e240000000000 */
[----:B------:R-:W-:-:S02]  /*1980*/  IMAD R0, R23, c[0x0][0x1f4], R0 ;  /* 0x00007d0017007a24 */ /* 0x000fc400078e0200 */
[----:B------:R-:W-:Y:S01]  /*1990*/  IMAD.MOV.U32 R108, RZ, RZ, R28 ;  /* 0x000000ffff6c7224 */ /* 0x000fe200078e001c */
[----:B------:R3:W-:Y:S01]  /*19a0*/  STL.64 [R1+0xc8], R28 ;  /* 0x0000c81c01007387 */ /* 0x0007e20000100a00 */
[----:B------:R-:W-:Y:S01]  /*19b0*/  IMAD.IADD R10, R101, 0x1, -R10 ;  /* 0x00000001650a7824 */ /* 0x000fe200078e0a0a */
[----:B------:R-:W-:Y:S01]  /*19c0*/  IADD3 R109, R29, R0, RZ ;  /* 0x000000001d6d7210 */ /* 0x000fe20007ffe0ff */
[----:B------:R-:W-:Y:S02]  /*19d0*/  IMAD R0, R13, c[0x0][0x208], RZ ;  /* 0x000082000d007a24 */ /* 0x000fe400078e02ff */
[----:B------:R-:W-:Y:S02]  /*19e0*/  IMAD R11, R26, c[0x0][0x214], R11 ;  /* 0x000085001a0b7a24 */ /* 0x000fe400078e020b */
[----:B------:R-:W-:Y:S01]  /*19f0*/  IMAD.WIDE.U32 R2, R104, UR9, R108 ;  /* 0x0000000968027c25 */ /* 0x000fe2000f8e006c */
[----:B------:R-:W-:Y:S04]  /*1a00*/  STL.64 [R1+0xb8], R108 ;  /* 0x0000b86c01007387 */ /* 0x000fe80000100a00 */
[----:B------:R-:W-:Y:S01]  /*1a10*/  IADD3 R3, R3, UR5, RZ ;  /* 0x0000000503037c10 */ /* 0x000fe2000fffe0ff */
[C---:B-1----:R-:W-:Y:S01]  /*1a20*/  IMAD R6, R18.reuse, c[0x0][0x20c], R0 ;  /* 0x0000830012067a24 */ /* 0x042fe200078e0200 */
[----:B------:R-:W-:Y:S01]  /*1a30*/  ULDC.64 UR4, c[0x0][0x208] ;  /* 0x0000820000047ab9 */ /* 0x000fe20000000a00 */
[----:B------:R-:W-:Y:S01]  /*1a40*/  IMAD.SHL.U32 R0, R21, 0x40, RZ ;  /* 0x0000004015007824 */ /* 0x000fe200078e00ff */
[----:B------:R-:W-:Y:S01]  /*1a50*/  UIMAD.WIDE.U32 UR20, UR9, UR4, URZ ;  /* 0x00000004091472a5 */ /* 0x000fe2000f8e003f */
[----:B--2---:R-:W-:Y:S01]  /*1a60*/  IMAD.WIDE.U32 R4, R18, c[0x0][0x208], R8 ;  /* 0x0000820012047a25 */ /* 0x004fe200078e0008 */
[----:B------:R-:W-:Y:S01]  /*1a70*/  @P6 LEA R8, P0, R2, c[0x0][0x1c8], 0x1 ;  /* 0x0000720002086a11 */ /* 0x000fe200078008ff */
[----:B------:R-:W-:Y:S01]  /*1a80*/  UIMAD UR11, UR11, UR4, URZ ;  /* 0x000000040b0b72a4 */ /* 0x000fe2000f8e023f */
[----:B------:R-:W-:Y:S01]  /*1a90*/  LOP3.LUT R0, R0, 0x1c0, RZ, 0xc0, !PT ;  /* 0x000001c000007812 */ /* 0x000fe200078ec0ff */
[----:B------:R-:W-:Y:S01]  /*1aa0*/  IMAD.SHL.U32 R7, R19, 0x8, RZ ;  /* 0x0000000813077824 */ /* 0x000fe200078e00ff */
[C---:B------:R-:W-:Y:S01]  /*1ab0*/  @P6 LEA.HI.X R9, R2.reuse, c[0x0][0x1cc], R3, 0x1, P0 ;  /* 0x0000730002096a11 */ /* 0x040fe200000f0c03 */
[----:B------:R-:W-:Y:S01]  /*1ac0*/  IMAD.IADD R5, R5, 0x1, R6 ;  /* 0x0000000105057824 */ /* 0x000fe200078e0206 */
[----:B------:R-:W-:Y:S01]  /*1ad0*/  @P1 IADD3 R2, P0, R2, UR16, RZ ;  /* 0x0000001002021c10 */ /* 0x000fe2000ff1e0ff */
[----:B------:R-:W-:Y:S01]  /*1ae0*/  UIMAD UR11, UR9, UR5, UR11 ;  /* 0x00000005090b72a4 */ /* 0x000fe2000f8e020b */
[----:B------:R-:W-:Y:S01]  /*1af0*/  LOP3.LUT R7, R0, 0x8, R7, 0xf8, !PT ;  /* 0x0000000800077812 */ /* 0x000fe200078ef807 */
[----:B------:R1:W-:Y:S01]  /*1b00*/  @P6 LDGSTS.E.BYPASS.LTC128B.128 [R107+0x10100], [R8.64], !P5 ;  /* 0x10100000086b6fae */ /* 0x0003e2000e901d56 */
[----:B------:R-:W-:Y:S01]  /*1b10*/  SHF.R.U32.HI R0, RZ, 0x3, R0 ;  /* 0x00000003ff007819 */ /* 0x000fe20000011600 */
[----:B------:R-:W-:Y:S01]  /*1b20*/  UIADD3 UR11, UR21, UR11, URZ ;  /* 0x0000000b150b7290 */ /* 0x000fe2000fffe03f */
[----:B------:R-:W-:Y:S01]  /*1b30*/  @P1 IADD3.X R3, R3, UR15, RZ, P0, !PT ;  /* 0x0000000f03031c10 */ /* 0x000fe200087fe4ff */
[----:B------:R1:W-:Y:S01]  /*1b40*/  @P6 LDGSTS.E.BYPASS.LTC128B.128 [R107+0x12100], [R8.64+0x80], !P4 ;  /* 0x12100080086b6fae */ /* 0x0003e2000e101d56 */
[C---:B------:R-:W-:Y:S01]  /*1b50*/  @P1 LEA R6, P0, R2.reuse, c[0x0][0x1c8], 0x1 ;  /* 0x0000720002061a11 */ /* 0x040fe200078008ff */
[----:B------:R-:W-:Y:S01]  /*1b60*/  USHF.L.U32 UR13, UR4, 0x6, URZ ;  /* 0x00000006040d7899 */ /* 0x000fe2000800063f */
[----:B------:R-:W-:Y:S01]  /*1b70*/  LOP3.LUT R0, R7, R0, RZ, 0x3c, !PT ;  /* 0x0000000007007212 */ /* 0x000fe200078e3cff */
[----:B------:R1:W-:Y:S01]  /*1b80*/  @P6 LDGSTS.E.BYPASS.LTC128B.128 [R107+0x14100], [R8.64+0x100], !P3 ;  /* 0x14100100086b6fae */ /* 0x0003e2000d901d56 */
[----:B------:R-:W-:Y:S01]  /*1b90*/  @P1 LEA.HI.X R7, R2, c[0x0][0x1cc], R3, 0x1, P0 ;  /* 0x0000730002071a11 */ /* 0x000fe200000f0c03 */
[----:B------:R-:W-:Y:S01]  /*1ba0*/  USHF.L.U64.HI UR12, UR4, UR12, UR5 ;  /* 0x0000000c040c7299 */ /* 0x000fe20008010205 */
[----:B------:R-:W-:Y:S01]  /*1bb0*/  SHF.R.S32.HI R2, RZ, 0x1f, R10 ;  /* 0x0000001fff027819 */ /* 0x000fe2000001140a */
[----:B------:R1:W-:Y:S01]  /*1bc0*/  @P6 LDGSTS.E.BYPASS.LTC128B.128 [R107+0x16100], [R8.64+0x180], !P2 ;  /* 0x16100180086b6fae */ /* 0x0003e2000d101d56 */
[----:B------:R-:W-:Y:S01]  /*1bd0*/  LEA R0, R12, R0, 0x9 ;  /* 0x000000000c007211 */ /* 0x000fe200078e48ff */
[----:B------:R-:W-:Y:S01]  /*1be0*/  UMOV UR4, 0xffffffc0 ;  /* 0xffffffc000047882 */ /* 0x000fe20000000000 */
[----:B------:R-:W-:Y:S01]  /*1bf0*/  LOP3.LUT P0, RZ, R21, 0x2, RZ, 0xc0, !PT ;  /* 0x0000000215ff7812 */ /* 0x000fe2000780c0ff */
[----:B------:R2:W-:Y:S01]  /*1c00*/  @P1 LDGSTS.E.BYPASS.LTC128B.128 [R107+0x11100], [R6.64], !P5 ;  /* 0x11100000066b1fae */ /* 0x0005e2000e901d56 */
[----:B------:R-:W-:Y:S01]  /*1c10*/  LEA.HI R14, R2, R10, RZ, 0x3 ;  /* 0x0000000a020e7211 */ /* 0x000fe200078f18ff */
[----:B------:R-:W-:Y:S01]  /*1c20*/  IMAD.SHL.U32 R248, R0, 0x2, RZ ;  /* 0x0000000200f87824 */ /* 0x000fe200078e00ff */
[----:B------:R-:W-:Y:S01]  /*1c30*/  MOV R13, UR11 ;  /* 0x0000000b000d7c02 */ /* 0x000fe20008000f00 */
[----:B------:R2:W-:Y:S01]  /*1c40*/  @P1 LDGSTS.E.BYPASS.LTC128B.128 [R107+0x13100], [R6.64+0x80], !P4 ;  /* 0x13100080066b1fae */ /* 0x0005e2000e101d56 */
[----:B------:R-:W-:Y:S01]  /*1c50*/  LOP3.LUT R0, R14, 0xfffffff8, RZ, 0xc0, !PT ;  /* 0xfffffff80e007812 */ /* 0x000fe200078ec0ff */
[----:B------:R-:W-:Y:S01]  /*1c60*/  IMAD.WIDE.U32 R2, R26, c[0x0][0x210], R4 ;  /* 0x000084001a027a25 */ /* 0x000fe200078e0004 */
[C---:B------:R-:W-:Y:S01]  /*1c70*/  IADD3 R4, R248.reuse, 0x10100, RZ ;  /* 0x00010100f8047810 */ /* 0x040fe20007ffe0ff */
[----:B------:R2:W-:Y:S01]  /*1c80*/  @P1 LDGSTS.E.BYPASS.LTC128B.128 [R107+0x15100], [R6.64+0x100], !P3 ;  /* 0x15100100066b1fae */ /* 0x0005e2000d901d56 */
[----:B------:R-:W-:Y:S01]  /*1c90*/  IADD3 R105, R248, 0x10120, RZ ;  /* 0x00010120f8697810 */ /* 0x000fe20007ffe0ff */
[----:B------:R-:W-:Y:S01]  /*1ca0*/  IMAD.IADD R10, R10, 0x1, -R0 ;  /* 0x000000010a0a7824 */ /* 0x000fe200078e0a00 */
[----:B------:R-:W-:Y:S01]  /*1cb0*/  SEL R5, RZ, 0x1, P5 ;  /* 0x00000001ff057807 */ /* 0x000fe20002800000 */
[----:B------:R2:W-:Y:S01]  /*1cc0*/  @P1 LDGSTS.E.BYPASS.LTC128B.128 [R107+0x17100], [R6.64+0x180], !P2 ;  /* 0x17100180066b1fae */ /* 0x0005e2000d101d56 */
[----:B------:R-:W-:Y:S01]  /*1cd0*/  IMAD R0, R24, c[0x0][0x218], RZ ;  /* 0x0000860018007a24 */ /* 0x000fe200078e02ff */
[----:B------:R-:W-:Y:S01]  /*1ce0*/  @P0 IADD3 R105, R4, -0x20, RZ ;  /* 0xffffffe004690810 */ /* 0x000fe20007ffe0ff */
[----:B------:R-:W-:Y:S01]  /*1cf0*/  IMAD.IADD R3, R3, 0x1, R11 ;  /* 0x0000000103037824 */ /* 0x000fe200078e020b */
[----:B------:R-:W0:Y:S01]  /*1d00*/  LDGDEPBAR ;  /* 0x00000000000079af */ /* 0x000e220000000000 */
[C---:B------:R-:W-:Y:S01]  /*1d10*/  IMAD R4, R23.reuse, c[0x0][0x21c], R0 ;  /* 0x0000870017047a24 */ /* 0x040fe200078e0200 */
[----:B------:R-:W-:Y:S01]  /*1d20*/  SEL R11, RZ, 0x4, P3 ;  /* 0x00000004ff0b7807 */ /* 0x000fe20001800000 */
[C---:B------:R-:W-:Y:S01]  /*1d30*/  IMAD.SHL.U32 R0, R10.reuse, 0x40, RZ ;  /* 0x000000400a007824 */ /* 0x040fe200078e00ff */
[C---:B------:R-:W-:Y:S01]  /*1d40*/  LOP3.LUT P1, RZ, R10.reuse, 0x2, RZ, 0xc0, !PT ;  /* 0x000000020aff7812 */ /* 0x040fe2000782c0ff */
[----:B---3--:R-:W-:Y:S01]  /*1d50*/  IMAD.WIDE.U32 R28, R23, c[0x0][0x218], R2 ;  /* 0x00008600171c7a25 */ /* 0x008fe200078e0002 */
[----:B------:R-:W-:Y:S01]  /*1d60*/  LOP3.LUT P6, RZ, R10, 0x4, RZ, 0xc0, !PT ;  /* 0x000000040aff7812 */ /* 0x000fe200078cc0ff */
[----:B------:R-:W-:Y:S01]  /*1d70*/  UIMAD UR11, UR9, -0x40, UR10 ;  /* 0xffffffc0090b78a4 */ /* 0x000fe2000f8e020a */
[----:B------:R-:W-:Y:S01]  /*1d80*/  LOP3.LUT R0, R0, 0x1c0, RZ, 0xc0, !PT ;  /* 0x000001c000007812 */ /* 0x000fe200078ec0ff */
[----:B------:R-:W-:Y:S01]  /*1d90*/  IMAD.U32 R3, RZ, RZ, UR21 ;  /* 0x00000015ff037e24 */ /* 0x000fe2000f8e00ff */
[----:B------:R-:W-:Y:S01]  /*1da0*/  STL [R1+0x8], R105 ;  /* 0x0000086901007387 */ /* 0x000fe20000100800 */
[----:B------:R-:W-:Y:S01]  /*1db0*/  IMAD.SHL.U32 R3, R12, 0x8, RZ ;  /* 0x000000080c037824 */ /* 0x000fe200078e00ff */
[----:B------:R-:W-:Y:S01]  /*1dc0*/  SEL R12, RZ, 0x2, P4 ;  /* 0x00000002ff0c7807 */ /* 0x000fe20002000000 */
[----:B------:R-:W-:Y:S01]  /*1dd0*/  IMAD.U32 R2, RZ, RZ, UR20 ;  /* 0x00000014ff027e24 */ /* 0x000fe2000f8e00ff */
[----:B------:R-:W-:Y:S01]  /*1de0*/  STL.64 [R1+0xd0], R28 ;  /* 0x0000d01c01007387 */ /* 0x000fe20000100a00 */
[----:B------:R-:W-:Y:S01]  /*1df0*/  IMAD.IADD R17, R29, 0x1, R4 ;  /* 0x000000011d117824 */ /* 0x000fe200078e0204 */
[----:B------:R-:W-:Y:S01]  /*1e00*/  LOP3.LUT R3, R0, 0x8, R3, 0xf8, !PT ;  /* 0x0000000800037812 */ /* 0x000fe200078ef803 */
[----:B------:R-:W-:Y:S01]  /*1e10*/  UIMAD UR4, UR9, UR4, 0x1 ;  /* 0x00000001090474a4 */ /* 0x000fe2000f8e0204 */
[----:B------:R-:W-:-:S02]  /*1e20*/  SHF.R.U32.HI R0, RZ, 0x3, R0 ;  /* 0x00000003ff007819 */ /* 0x000fc40000011600 */
[----:B------:R-:W-:Y:S01]  /*1e30*/  LEA R4, P0, R2, R28, 0x6 ;  /* 0x0000001c02047211 */ /* 0x000fe200078030ff */
[----:B------:R-:W-:Y:S01]  /*1e40*/  STL [R1+0xc4], R17 ;  /* 0x0000c41101007387 */ /* 0x000fe20000100800 */
[----:B------:R-:W-:Y:S02]  /*1e50*/  IADD3 R11, R11, R12, R5 ;  /* 0x0000000c0b0b7210 */ /* 0x000fe40007ffe005 */
[----:B------:R-:W-:Y:S01]  /*1e60*/  LOP3.LUT R5, R3, R0, RZ, 0x3c, !PT ;  /* 0x0000000003057212 */ /* 0x000fe200078e3cff */
[----:B------:R-:W-:Y:S01]  /*1e70*/  IMAD.SHL.U32 R3, R14, 0x40, RZ ;  /* 0x000000400e037824 */ /* 0x000fe200078e00ff */
[----:B------:R-:W-:Y:S01]  /*1e80*/  LEA.HI.X R2, R2, R17, R13, 0x6, P0 ;  /* 0x0000001102027211 */ /* 0x000fe200000f340d */
[----:B------:R-:W-:-:S04]  /*1e90*/  DEPBAR.LE SB0, 0x1 ;  /* 0x000080400000791a */ /* 0x000fc80000000000 */
[----:B------:R-:W-:Y:S01]  /*1ea0*/  BAR.SYNC.DEFER_BLOCKING 0x0 ;  /* 0x0000000000007b1d */ /* 0x000fe20000010000 */
[C---:B--2---:R-:W-:Y:S02]  /*1eb0*/  LEA R6, P0, R4.reuse, c[0x0][0x1f8], 0x1 ;  /* 0x00007e0004067a11 */ /* 0x044fe400078008ff */
[----:B------:R-:W-:Y:S02]  /*1ec0*/  LOP3.LUT R3, R5, 0xfffffe00, R3, 0xf8, !PT ;  /* 0xfffffe0005037812 */ /* 0x000fe400078ef803 */
[----:B------:R-:W-:Y:S02]  /*1ed0*/  SEL R0, RZ, 0x8, P2 ;  /* 0x00000008ff007807 */ /* 0x000fe40001000000 */
[----:B------:R-:W-:Y:S01]  /*1ee0*/  LEA.HI.X R7, R4, c[0x0][0x1fc], R2, 0x1, P0 ;  /* 0x00007f0004077a11 */ /* 0x000fe200000f0c02 */
[----:B------:R-:W-:Y:S01]  /*1ef0*/  IMAD.MOV.U32 R4, RZ, RZ, 0x10 ;  /* 0x00000010ff047424 */ /* 0x000fe200078e00ff */
[----:B------:R-:W-:Y:S01]  /*1f00*/  LEA R232, R96, R3, 0xa ;  /* 0x0000000360e87211 */ /* 0x000fe200078e50ff */
[----:B------:R-:W-:Y:S01]  /*1f10*/  IMAD.IADD R11, R11, 0x1, R0 ;  /* 0x000000010b0b7824 */ /* 0x000fe200078e0200 */
[----:B------:R-:W-:Y:S01]  /*1f20*/  IADD3 R5, -R19, UR11, RZ ;  /* 0x0000000b13057c10 */ /* 0x000fe2000fffe1ff */
[----:B------:R-:W-:Y:S01]  /*1f30*/  IMAD.MOV.U32 R0, RZ, RZ, 0x20 ;  /* 0x00000020ff007424 */ /* 0x000fe200078e00ff */
[----:B------:R-:W-:Y:S01]  /*1f40*/  SEL R4, R4, 0xfffffff0, !P1 ;  /* 0xfffffff004047807 */ /* 0x000fe20004800000 */
[----:B------:R-:W-:Y:S01]  /*1f50*/  IMAD.MOV.U32 R2, RZ, RZ, 0x40 ;  /* 0x00000040ff027424 */ /* 0x000fe200078e00ff */
[C---:B------:R-:W-:Y:S01]  /*1f60*/  LEA R240, R232.reuse, 0x100, 0x1 ;  /* 0x00000100e8f07811 */ /* 0x040fe200078e08ff */
[----:B------:R-:W-:Y:S01]  /*1f70*/  IMAD.SHL.U32 R232, R232, 0x2, RZ ;  /* 0x00000002e8e87824 */ /* 0x000fe200078e00ff */
[----:B------:R-:W-:Y:S01]  /*1f80*/  SEL R0, R0, 0xffffffe0, !P6 ;  /* 0xffffffe000007807 */ /* 0x000fe20007000000 */
[----:B------:R-:W-:Y:S01]  /*1f90*/  IMAD.SHL.U32 R249, R3, 0x2, RZ ;  /* 0x0000000203f97824 */ /* 0x000fe200078e00ff */
[----:B-1----:R-:W-:Y:S01]  /*1fa0*/  IADD3 R8, P0, R6, UR13, RZ ;  /* 0x0000000d06087c10 */ /* 0x002fe2000ff1e0ff */
[--C-:B------:R-:W-:Y:S01]  /*1fb0*/  IMAD R236, R4, 0x2, R240.reuse ;  /* 0x0000000204ec7824 */ /* 0x100fe200078e02f0 */
[----:B------:R-:W-:Y:S01]  /*1fc0*/  LOP3.LUT P6, RZ, R11, 0x2, RZ, 0xc0, !PT ;  /* 0x000000020bff7812 */ /* 0x000fe200078cc0ff */
[C---:B------:R-:W-:Y:S01]  /*1fd0*/  IMAD R240, R0.reuse, 0x2, R240 ;  /* 0x0000000200f07824 */ /* 0x040fe200078e02f0 */
[----:B------:R-:W-:Y:S01]  /*1fe0*/  ISETP.LT.OR P1, PT, R5, 0x1, P5 ;  /* 0x000000010500780c */ /* 0x000fe20002f21670 */
[----:B------:R-:W-:Y:S01]  /*1ff0*/  IMAD R244, R0, 0x2, R236 ;  /* 0x0000000200f47824 */ /* 0x000fe200078e02ec */
[----:B------:R-:W-:Y:S01]  /*2000*/  LDSM.16.M88.4 R168, [R232+0x100] ;  /* 0x00010000e8a8783b */ /* 0x000fe20000000200 */
[----:B------:R-:W-:Y:S01]  /*2010*/  IADD3.X R9, R7, UR12, RZ, P0, !PT ;  /* 0x0000000c07097c10 */ /* 0x000fe200087fe4ff */
[--C-:B------:R-:W-:Y:S01]  /*2020*/  IMAD R250, R4, 0x2, R249.reuse ;  /* 0x0000000204fa7824 */ /* 0x100fe200078e02f9 */
[C---:B------:R-:W-:Y:S01]  /*2030*/  ISETP.LT.OR P0, PT, R5.reuse, 0x1, !P6 ;  /* 0x000000010500780c */ /* 0x040fe20007701670 */
[----:B------:R-:W-:Y:S01]  /*2040*/  LDSM.16.M88.4 R200, [R232+0x4100] ;  /* 0x00410000e8c8783b */ /* 0x000fe20000000200 */
[----:B------:R-:W-:Y:S01]  /*2050*/  P2R R12, PR, RZ, 0x10 ;  /* 0x00000010ff0c7803 */ /* 0x000fe20000000000 */
[C---:B------:R-:W-:Y:S01]  /*2060*/  IMAD R124, R0.reuse, 0x2, R249 ;  /* 0x00000002007c7824 */ /* 0x040fe200078e02f9 */
[----:B------:R-:W-:Y:S01]  /*2070*/  ISETP.LT.OR P6, PT, R5, 0x21, !P6 ;  /* 0x000000210500780c */ /* 0x000fe200077c1670 */
        /* <DEDUP_REMOVED lines=18> */
[----:B------:R-:W-:Y:S04]  /*21a0*/  LDSM.16.M88.4 R16, [R248+0x10100] ;  /* 0x01010000f810783b */ /* 0x000fe80000000200 */
[----:B------:R-:W-:Y:S04]  /*21b0*/  LDSM.16.M88.4 R24, [R248+0x10900] ;  /* 0x01090000f818783b */ /* 0x000fe80000000200 */
[----:B------:R-:W-:Y:S04]  /*21c0*/  LDSM.16.M88.4 R32, [R248+0x11100] ;  /* 0x01110000f820783b */ /* 0x000fe80000000200 */
[----:B------:R-:W1:Y:S04]  /*21d0*/  LDSM.16.M88.4 R40, [R248+0x11900] ;  /* 0x01190000f828783b */ /* 0x000e680000000200 */
[----:B------:R-:W-:Y:S04]  /*21e0*/  LDSM.16.M88.4 R28, [R105] ;  /* 0x00000000691c783b */ /* 0x000fe80000000200 */
[----:B------:R-:W2:Y:S04]  /*21f0*/  LDSM.16.M88.4 R48, [R105+0x800] ;  /* 0x000800006930783b */ /* 0x000ea80000000200 */
[----:B------:R-:W-:Y:S04]  /*2200*/  LDSM.16.M88.4 R56, [R105+0x1000] ;  /* 0x001000006938783b */ /* 0x000fe80000000200 */
[----:B------:R-:W3:Y:S04]  /*2210*/  LDSM.16.M88.4 R68, [R105+0x1800] ;  /* 0x001800006944783b */ /* 0x000ee80000000200 */
[----:B------:R-:W-:Y:S01]  /*2220*/  @!PT LDS RZ, [RZ] ;  /* 0x00000000fffff984 */ /* 0x000fe20000000800 */
[----:B------:R-:W-:Y:S01]  /*2230*/  @!PT LDS RZ, [RZ] ;  /* 0x00000000fffff984 */ /* 0x000fe20000000800 */
[----:B------:R-:W-:Y:S01]  /*2240*/  @!PT LDS RZ, [RZ] ;  /* 0x00000000fffff984 */ /* 0x000fe20000000800 */
[----:B------:R4:W-:Y:S01]  /*2250*/  LDGSTS.E.BYPASS.LTC128B.128 [R107+0x100], [R6.64], !P1 ;  /* 0x00100000066b7fae */ /* 0x0009e2000c901d56 */
[----:B------:R-:W-:-:S03]  /*2260*/  LOP3.LUT P1, RZ, R11, 0x4, RZ, 0xc0, !PT ;  /* 0x000000040bff7812 */ /* 0x000fc6000782c0ff */
[----:B------:R4:W-:Y:S01]  /*2270*/  LDGSTS.E.BYPASS.LTC128B.128 [R107+0x2100], [R6.64+0x80], !P0 ;  /* 0x02100080066b7fae */ /* 0x0009e2000c101d56 */
[C---:B------:R-:W-:Y:S02]  /*2280*/  ISETP.LT.OR P0, PT, R5.reuse, 0x1, !P1 ;  /* 0x000000010500780c */ /* 0x040fe40004f01670 */
[----:B------:R-:W-:-:S11]  /*2290*/  ISETP.LT.OR P1, PT, R5, 0x21, !P1 ;  /* 0x000000210500780c */ /* 0x000fd60004f21670 */
[----:B------:R4:W-:Y:S01]  /*22a0*/  LDGSTS.E.BYPASS.LTC128B.128 [R107+0x4100], [R6.64+0x100], !P0 ;  /* 0x04100100066b7fae */ /* 0x0009e2000c101d56 */
[----:B------:R-:W-:Y:S01]  /*22b0*/  LOP3.LUT P0, RZ, R21, 0x4, RZ, 0xc0, !PT ;  /* 0x0000000415ff7812 */ /* 0x000fe2000780c0ff */
[C---:B-1----:R-:W-:Y:S03]  /*22c0*/  HMMA.16816.F32.BF16 R36, R168.reuse, R40, RZ ;  /* 0x00000028a824723c */ /* 0x042fe600000418ff */
[----:B------:R-:W-:Y:S02]  /*22d0*/  SEL R2, R2, 0xffffffc0, !P0 ;  /* 0xffffffc002027807 */ /* 0x000fe40004000000 */
[----:B------:R-:W-:Y:S02]  /*22e0*/  LOP3.LUT P0, RZ, R11, 0x8, RZ, 0xc0, !PT ;  /* 0x000000080bff7812 */ /* 0x000fe4000780c0ff */
[----:B------:R-:W-:Y:S01]  /*22f0*/  IADD3 R251, R2, R105, RZ ;  /* 0x0000006902fb7210 */ /* 0x000fe20007ffe0ff */
[----:B------:R-:W-:Y:S01]  /*2300*/  IMAD.IADD R99, R248, 0x1, R2 ;  /* 0x00000001f8637824 */ /* 0x000fe200078e0202 */
[C---:B------:R-:W-:Y:S01]  /*2310*/  ISETP.LT.OR P4, PT, R5.reuse, 0x1, !P0 ;  /* 0x000000010500780c */ /* 0x040fe20004781670 */
[----:B------:R-:W-:Y:S01]  /*2320*/  HMMA.16816.F32.BF16 R20, R168, R26, RZ ;  /* 0x0000001aa814723c */ /* 0x000fe200000418ff */
[----:B------:R-:W-:-:S02]  /*2330*/  ISETP.LT.OR P0, PT, R5, 0x21, !P0 ;  /* 0x000000210500780c */ /* 0x000fc40004701670 */
[----:B------:R-:W-:Y:S05]  /*2340*/  STL [R1+0x4], R99 ;  /* 0x0000046301007387 */ /* 0x000fea0000100800 */
[----:B------:R-:W-:Y:S04]  /*2350*/  HMMA.16816.F32.BF16 R40, R168, R42, RZ ;  /* 0x0000002aa828723c */ /* 0x000fe800000418ff */
[----:B------:R4:W-:Y:S01]  /*2360*/  LDGSTS.E.BYPASS.LTC128B.128 [R107+0x6100], [R6.64+0x180], !P4 ;  /* 0x06100180066b7fae */ /* 0x0009e2000e101d56 */
[----:B------:R-:W-:-:S02]  /*2370*/  ISETP.LT.OR P4, PT, R5, 0x21, P5 ;  /* 0x000000210500780c */ /* 0x000fc40002f81670 */
[----:B------:R-:W-:-:S04]  /*2380*/  LEA.HI R5, R98, R101, RZ, 0x2 ;  /* 0x0000006562057211 */ /* 0x000fc800078f10ff */
[----:B------:R-:W-:-:S05]  /*2390*/  LOP3.LUT R5, R5, 0xfffffffc, RZ, 0xc0, !PT ;  /* 0xfffffffc05057812 */ /* 0x000fca00078ec0ff */
[----:B--2---:R-:W-:Y:S01]  /*23a0*/  HMMA.16816.F32.BF16 R20, R172, R50, R20 ;  /* 0x00000032ac14723c */ /* 0x004fe20000041814 */
[----:B------:R-:W-:Y:S01]  /*23b0*/  IMAD.IADD R5, R101, 0x1, -R5 ;  /* 0x0000000165057824 */ /* 0x000fe200078e0a05 */
[----:B------:R1:W-:Y:S01]  /*23c0*/  LDGSTS.E.BYPASS.LTC128B.128 [R107+0x1100], [R8.64], !P4 ;  /* 0x01100000086b7fae */ /* 0x0003e2000e101d56 */
[----:B------:R-:W-:-:S03]  /*23d0*/  ISETP.NE.AND P4, PT, R12, RZ, PT ;  /* 0x000000ff0c00720c */ /* 0x000fc60003f85270 */
[----:B------:R1:W-:Y:S02]  /*23e0*/  LDGSTS.E.BYPASS.LTC128B.128 [R107+0x3100], [R8.64+0x80], !P6 ;  /* 0x03100080086b7fae */ /* 0x0003e4000f101d56 */
[----:B------:R-:W-:Y:S02]  /*23f0*/  HMMA.16816.F32.BF16 R12, R168, R16, RZ ;  /* 0x00000010a80c723c */ /* 0x000fe400000418ff */
[----:B------:R1:W-:Y:S01]  /*2400*/  LDGSTS.E.BYPASS.LTC128B.128 [R107+0x5100], [R8.64+0x100], !P1 ;  /* 0x05100100086b7fae */ /* 0x0003e2000c901d56 */
[----:B------:R-:W-:-:S03]  /*2410*/  PLOP3.LUT P1, PT, PT, PT, UP1, 0x80, 0x0 ;  /* 0x000000000000781c */ /* 0x000fc60003f2f018 */
[----:B------:R1:W-:Y:S01]  /*2420*/  LDGSTS.E.BYPASS.LTC128B.128 [R107+0x7100], [R8.64+0x180], !P0 ;  /* 0x07100180086b7fae */ /* 0x0003e2000c101d56 */
[----:B----4-:R-:W-:Y:S01]  /*2430*/  SHF.R.S32.HI R6, RZ, 0x1f, R96 ;  /* 0x0000001fff067819 */ /* 0x010fe20000011460 */
[----:B------:R-:W-:Y:S01]  /*2440*/  HMMA.16816.F32.BF16 R16, R168, R18, RZ ;  /* 0x00000012a810723c */ /* 0x000fe200000418ff */
[----:B------:R-:W-:Y:S01]  /*2450*/  LEA.HI R7, R5, R5, RZ, 0x1 ;  /* 0x0000000505077211 */ /* 0x000fe200078f08ff */
[----:B------:R-:W2:Y:S01]  /*2460*/  LDSM.16.M88.4 R60, [R99+0x10100] ;  /* 0x01010000633c783b */ /* 0x000ea20000000200 */
[----:B------:R-:W-:Y:S02]  /*2470*/  LEA.HI R6, R6, R96, RZ, 0x3 ;  /* 0x0000006006067211 */ /* 0x000fe400078f18ff */
[----:B------:R-:W-:Y:S01]  /*2480*/  LOP3.LUT R7, R7, 0x1ffffffe, RZ, 0xc0, !PT ;  /* 0x1ffffffe07077812 */ /* 0x000fe200078ec0ff */
[----:B------:R-:W4:Y:S01]  /*2490*/  LDSM.16.M88.4 R52, [R99+0x10900] ;  /* 0x010900006334783b */ /* 0x000f220000000200 */
[----:B------:R-:W-:Y:S01]  /*24a0*/  LOP3.LUT R6, R6, 0xffffff8, RZ, 0xc0, !PT ;  /* 0x0ffffff806067812 */ /* 0x000fe200078ec0ff */
[----:B---3--:R-:W-:Y:S01]  /*24b0*/  HMMA.16816.F32.BF16 R40, R172, R70, R40 ;  /* 0x00000046ac28723c */ /* 0x008fe20000041828 */
[----:B------:R-:W-:Y:S01]  /*24c0*/  PLOP3.LUT P0, PT, PT, PT, UP1, 0x80, 0x0 ;  /* 0x000000000000781c */ /* 0x000fe20003f0f018 */
[----:B------:R-:W3:Y:S01]  /*24d0*/  LDSM.16.M88.4 R64, [R99+0x11100] ;  /* 0x011100006340783b */ /* 0x000ee20000000200 */
[----:B------:R-:W-:-:S03]  /*24e0*/  IMAD.IADD R7, R5, 0x1, -R7 ;  /* 0x0000000105077824 */ /* 0x000fc600078e0a07 */
[----:B------:R-:W5:Y:S02]  /*24f0*/  LDSM.16.M88.4 R72, [R99+0x11900] ;  /* 0x011900006348783b */ /* 0x000f640000000200 */
[C---:B------:R-:W-:Y:S02]  /*2500*/  HMMA.16816.F32.BF16 R44, R172.reuse, R28, R12 ;  /* 0x0000001cac2c723c */ /* 0x040fe4000004180c */
[----:B------:R-:W2:Y:S04]  /*2510*/  LDSM.16.M88.4 R84, [R251] ;  /* 0x00000000fb54783b */ /* 0x000ea80000000200 */
[----:B------:R-:W-:Y:S02]  /*2520*/  LDSM.16.M88.4 R80, [R248+0x12100] ;  /* 0x01210000f850783b */ /* 0x000fe40000000200 */
[----:B------:R-:W-:Y:S02]  /*2530*/  HMMA.16816.F32.BF16 R12, R172, R30, R16 ;  /* 0x0000001eac0c723c */ /* 0x000fe40000041810 */
[----:B------:R-:W2:Y:S04]  /*2540*/  LDSM.16.M88.4 R16, [R251+0x800] ;  /* 0x00080000fb10783b */ /* 0x000ea80000000200 */
[----:B------:R-:W-:Y:S02]  /*2550*/  LDSM.16.M88.4 R76, [R105+0x2000] ;  /* 0x00200000694c783b */ /* 0x000fe40000000200 */
[C---:B-1----:R-:W-:Y:S02]  /*2560*/  HMMA.16816.F32.BF16 R8, R168.reuse, R24, RZ ;  /* 0x00000018a808723c */ /* 0x042fe400000418ff */
[----:B------:R-:W-:Y:S04]  /*2570*/  LDSM.16.M88.4 R92, [R105+0x4000] ;  /* 0x00400000695c783b */ /* 0x000fe80000000200 */
[----:B------:R-:W-:Y:S02]  /*2580*/  LDSM.16.M88.4 R88, [R99+0x14100] ;  /* 0x014100006358783b */ /* 0x000fe40000000200 */
[C---:B------:R-:W-:Y:S02]  /*2590*/  HMMA.16816.F32.BF16 R24, R168.reuse, R32, RZ ;  /* 0x00000020a818723c */ /* 0x040fe400000418ff */
[----:B------:R-:W0:Y:S06]  /*25a0*/  LDGDEPBAR ;  /* 0x00000000000079af */ /* 0x000e2c0000000000 */
[----:B------:R-:W-:Y:S08]  /*25b0*/  HMMA.16816.F32.BF16 R32, R168, R34, RZ ;  /* 0x00000022a820723c */ /* 0x000ff000000418ff */
[C---:B------:R-:W-:Y:S01]  /*25c0*/  HMMA.16816.F32.BF16 R8, R172.reuse, R48, R8 ;  /* 0x00000030ac08723c */ /* 0x040fe20000041808 */
[----:B------:R-:W-:Y:S07]  /*25d0*/  LDSM.16.M88.4 R48, [R248+0x12900] ;  /* 0x01290000f830783b */ /* 0x000fee0000000200 */
[C---:B------:R-:W-:Y:S08]  /*25e0*/  HMMA.16816.F32.BF16 R24, R172.reuse, R56, R24 ;  /* 0x00000038ac18723c */ /* 0x040ff00000041818 */
[C---:B------:R-:W-:Y:S01]  /*25f0*/  HMMA.16816.F32.BF16 R28, R172.reuse, R58, R32 ;  /* 0x0000003aac1c723c */ /* 0x040fe20000041820 */
[----:B------:R-:W1:Y:S07]  /*2600*/  LDSM.16.M88.4 R56, [R251+0x1000] ;  /* 0x00100000fb38783b */ /* 0x000e6e0000000200 */
[----:B------:R-:W-:Y:S01]  /*2610*/  HMMA.16816.F32.BF16 R32, R172, R68, R36 ;  /* 0x00000044ac20723c */ /* 0x000fe20000041824 */
[----:B------:R-:W1:Y:S07]  /*2620*/  LDSM.16.M88.4 R68, [R251+0x1800] ;  /* 0x00180000fb44783b */ /* 0x000e6e0000000200 */
[C---:B--2---:R-:W-:Y:S08]  /*2630*/  HMMA.16816.F32.BF16 R36, R192.reuse, R60, R44 ;  /* 0x0000003cc024723c */ /* 0x044ff0000004182c */
[C---:B------:R-:W-:Y:S01]  /*2640*/  HMMA.16816.F32.BF16 R12, R192.reuse, R62, R12 ;  /* 0x0000003ec00c723c */ /* 0x040fe2000004180c */
[----:B------:R-:W2:Y:S07]  /*2650*/  LDSM.16.M88.4 R60, [R248+0x13100] ;  /* 0x01310000f83c783b */ /* 0x000eae0000000200 */
[C---:B----4-:R-:W-:Y:S08]  /*2660*/  HMMA.16816.F32.BF16 R8, R192.reuse, R52, R8 ;  /* 0x00000034c008723c */ /* 0x050ff00000041808 */
[C---:B------:R-:W-:Y:S01]  /*2670*/  HMMA.16816.F32.BF16 R20, R192.reuse, R54, R20 ;  /* 0x00000036c014723c */ /* 0x040fe20000041814 */
[----:B------:R-:W-:Y:S07]  /*2680*/  LDSM.16.M88.4 R52, [R105+0x3000] ;  /* 0x003000006934783b */ /* 0x000fee0000000200 */
[C---:B---3--:R-:W-:Y:S08]  /*2690*/  HMMA.16816.F32.BF16 R24, R192.reuse, R64, R24 ;  /* 0x00000040c018723c */ /* 0x048ff00000041818 */
[C---:B------:R-:W-:Y:S01]  /*26a0*/  HMMA.16816.F32.BF16 R28, R192.reuse, R66, R28 ;  /* 0x00000042c01c723c */ /* 0x040fe2000004181c */
[----:B------:R-:W-:Y:S07]  /*26b0*/  LDSM.16.M88.4 R64, [R105+0x3800] ;  /* 0x003800006940783b */ /* 0x000fee0000000200 */
[----:B-----5:R-:W-:Y:S08]  /*26c0*/  HMMA.16816.F32.BF16 R32, R192, R72, R32 ;  /* 0x00000048c020723c */ /* 0x020ff00000041820 */
[----:B------:R-:W-:Y:S08]  /*26d0*/  HMMA.16816.F32.BF16 R36, R196, R84, R36 ;  /* 0x00000054c424723c */ /* 0x000ff00000041824 */
[----:B------:R-:W-:Y:S01]  /*26e0*/  HMMA.16816.F32.BF16 R44, R192, R74, R40 ;  /* 0x0000004ac02c723c */ /* 0x000fe20000041828 */
[----:B------:R-:W3:Y:S04]  /*26f0*/  LDSM.16.M88.4 R72, [R248+0x13900] ;  /* 0x01390000f848783b */ /* 0x000ee80000000200 */
[----:B------:R-:W4:Y:S03]  /*2700*/  LDSM.16.M88.4 R40, [R105+0x2800] ;  /* 0x002800006928783b */ /* 0x000f260000000200 */
[C---:B------:R-:W-:Y:S01]  /*2710*/  HMMA.16816.F32.BF16 R12, R196.reuse, R86, R12 ;  /* 0x00000056c40c723c */ /* 0x040fe2000004180c */
[----:B------:R-:W5:Y:S07]  /*2720*/  LDSM.16.M88.4 R84, [R99+0x12100] ;  /* 0x012100006354783b */ /* 0x000f6e0000000200 */
[C---:B------:R-:W-:Y:S08]  /*2730*/  HMMA.16816.F32.BF16 R8, R196.reuse, R16, R8 ;  /* 0x00000010c408723c */ /* 0x040ff00000041808 */
[C---:B------:R-:W-:Y:S08]  /*2740*/  HMMA.16816.F32.BF16 R20, R196.reuse, R18, R20 ;  /* 0x00000012c414723c */ /* 0x040ff00000041814 */
[C---:B-1----:R-:W-:Y:S08]  /*2750*/  HMMA.16816.F32.BF16 R24, R196.reuse, R56, R24 ;  /* 0x00000038c418723c */ /* 0x042ff00000041818 */
[C---:B------:R-:W-:Y:S01]  /*2760*/  HMMA.16816.F32.BF16 R28, R196.reuse, R58, R28 ;  /* 0x0000003ac41c723c */ /* 0x040fe2000004181c */
[----:B------:R-:W-:Y:S07]  /*2770*/  LDSM.16.M88.4 R56, [R99+0x13100] ;  /* 0x013100006338783b */ /* 0x000fee0000000200 */
[----:B------:R-:W-:Y:S08]  /*2780*/  HMMA.16816.F32.BF16 R32, R196, R68, R32 ;  /* 0x00000044c420723c */ /* 0x000ff00000041820 */
[----:B------:R-:W-:Y:S08]  /*2790*/  HMMA.16816.F32.BF16 R36, R200, R80, R36 ;  /* 0x00000050c824723c */ /* 0x000ff00000041824 */
[----:B------:R-:W-:Y:S01]  /*27a0*/  HMMA.16816.F32.BF16 R44, R196, R70, R44 ;  /* 0x00000046c42c723c */ /* 0x000fe2000004182c */
[----:B------:R-:W-:Y:S07]  /*27b0*/  LDSM.16.M88.4 R68, [R99+0x13900] ;  /* 0x013900006344783b */ /* 0x000fee0000000200 */
[C---:B------:R-:W-:Y:S01]  /*27c0*/  HMMA.16816.F32.BF16 R12, R200.reuse, R82, R12 ;  /* 0x00000052c80c723c */ /* 0x040fe2000004180c */
[----:B------:R-:W-:Y:S07]  /*27d0*/  LDSM.16.M88.4 R80, [R251+0x2000] ;  /* 0x00200000fb50783b */ /* 0x000fee0000000200 */
[C---:B------:R-:W-:Y:S08]  /*27e0*/  HMMA.16816.F32.BF16 R8, R200.reuse, R48, R8 ;  /* 0x00000030c808723c */ /* 0x040ff00000041808 */
[C---:B------:R-:W-:Y:S01]  /*27f0*/  HMMA.16816.F32.BF16 R20, R200.reuse, R50, R20 ;  /* 0x00000032c814723c */ /* 0x040fe20000041814 */
[----:B------:R-:W1:Y:S07]  /*2800*/  LDSM.16.M88.4 R48, [R99+0x12900] ;  /* 0x012900006330783b */ /* 0x000e6e0000000200 */
[C---:B--2---:R-:W-:Y:S08]  /*2810*/  HMMA.16816.F32.BF16 R24, R200.reuse, R60, R24 ;  /* 0x0000003cc818723c */ /* 0x044ff00000041818 */
[C---:B------:R-:W-:Y:S01]  /*2820*/  HMMA.16816.F32.BF16 R28, R200.reuse, R62, R28 ;  /* 0x0000003ec81c723c */ /* 0x040fe2000004181c */
[----:B------:R-:W-:Y:S07]  /*2830*/  LDSM.16.M88.4 R60, [R248+0x15100] ;  /* 0x01510000f83c783b */ /* 0x000fee0000000200 */
[----:B---3--:R-:W-:Y:S08]  /*2840*/  HMMA.16816.F32.BF16 R32, R200, R72, R32 ;  /* 0x00000048c820723c */ /* 0x008ff00000041820 */
[----:B------:R-:W-:Y:S08]  /*2850*/  HMMA.16816.F32.BF16 R36, R204, R76, R36 ;  /* 0x0000004ccc24723c */ /* 0x000ff00000041824 */
[----:B------:R-:W-:Y:S01]  /*2860*/  HMMA.16816.F32.BF16 R44, R200, R74, R44 ;  /* 0x0000004ac82c723c */ /* 0x000fe2000004182c */
[----:B------:R-:W-:Y:S07]  /*2870*/  LDSM.16.M88.4 R72, [R248+0x15900] ;  /* 0x01590000f848783b */ /* 0x000fee0000000200 */
[C---:B------:R-:W-:Y:S01]  /*2880*/  HMMA.16816.F32.BF16 R16, R204.reuse, R78, R12 ;  /* 0x0000004ecc10723c */ /* 0x040fe2000004180c */
[----:B------:R-:W-:Y:S07]  /*2890*/  LDSM.16.M88.4 R76, [R248+0x14100] ;  /* 0x01410000f84c783b */ /* 0x000fee0000000200 */
[C---:B----4-:R-:W-:Y:S08]  /*28a0*/  HMMA.16816.F32.BF16 R12, R204.reuse, R40, R8 ;  /* 0x00000028cc0c723c */ /* 0x050ff00000041808 */
[C---:B------:R-:W-:Y:S01]  /*28b0*/  HMMA.16816.F32.BF16 R8, R204.reuse, R42, R20 ;  /* 0x0000002acc08723c */ /* 0x040fe20000041814 */
[----:B------:R-:W2:Y:S07]  /*28c0*/  LDSM.16.M88.4 R40, [R251+0x2800] ;  /* 0x00280000fb28783b */ /* 0x000eae0000000200 */
[C---:B------:R-:W-:Y:S08]  /*28d0*/  HMMA.16816.F32.BF16 R24, R204.reuse, R52, R24 ;  /* 0x00000034cc18723c */ /* 0x040ff00000041818 */
[C---:B------:R-:W-:Y:S01]  /*28e0*/  HMMA.16816.F32.BF16 R28, R204.reuse, R54, R28 ;  /* 0x00000036cc1c723c */ /* 0x040fe2000004181c */
[----:B------:R-:W3:Y:S07]  /*28f0*/  LDSM.16.M88.4 R52, [R251+0x3000] ;  /* 0x00300000fb34783b */ /* 0x000eee0000000200 */
[----:B------:R-:W-:Y:S08]  /*2900*/  HMMA.16816.F32.BF16 R32, R204, R64, R32 ;  /* 0x00000040cc20723c */ /* 0x000ff00000041820 */
[----:B-----5:R-:W-:Y:S08]  /*2910*/  HMMA.16816.F32.BF16 R36, R208, R84, R36 ;  /* 0x00000054d024723c */ /* 0x020ff00000041824 */
[----:B------:R-:W-:Y:S01]  /*2920*/  HMMA.16816.F32.BF16 R44, R204, R66, R44 ;  /* 0x00000042cc2c723c */ /* 0x000fe2000004182c */
[----:B------:R-:W4:Y:S07]  /*2930*/  LDSM.16.M88.4 R64, [R251+0x3800] ;  /* 0x00380000fb40783b */ /* 0x000f2e0000000200 */
[C---:B------:R-:W-:Y:S01]  /*2940*/  HMMA.16816.F32.BF16 R20, R208.reuse, R86, R16 ;  /* 0x00000056d014723c */ /* 0x040fe20000041810 */
[----:B------:R-:W-:Y:S07]  /*2950*/  LDSM.16.M88.4 R84, [R251+0x4000] ;  /* 0x00400000fb54783b */ /* 0x000fee0000000200 */
[C---:B-1----:R-:W-:Y:S08]  /*2960*/  HMMA.16816.F32.BF16 R16, R208.reuse, R48, R12 ;  /* 0x00000030d010723c */ /* 0x042ff0000004180c */
[C---:B------:R-:W-:Y:S01]  /*2970*/  HMMA.16816.F32.BF16 R12, R208.reuse, R50, R8 ;  /* 0x00000032d00c723c */ /* 0x040fe20000041808 */
[----:B------:R-:W1:Y:S07]  /*2980*/  LDSM.16.M88.4 R48, [R248+0x14900] ;  /* 0x01490000f830783b */ /* 0x000e6e0000000200 */
[C---:B------:R-:W-:Y:S08]  /*2990*/  HMMA.16816.F32.BF16 R8, R208.reuse, R56, R24 ;  /* 0x00000038d008723c */ /* 0x040ff00000041818 */
[C---:B------:R-:W-:Y:S01]  /*29a0*/  HMMA.16816.F32.BF16 R28, R208.reuse, R58, R28 ;  /* 0x0000003ad01c723c */ /* 0x040fe2000004181c */
[----:B------:R-:W-:Y:S07]  /*29b0*/  LDSM.16.M88.4 R56, [R105+0x5000] ;  /* 0x005000006938783b */ /* 0x000fee0000000200 */
[----:B------:R-:W-:Y:S08]  /*29c0*/  HMMA.16816.F32.BF16 R32, R208, R68, R32 ;  /* 0x00000044d020723c */ /* 0x000ff00000041820 */
[C---:B------:R-:W-:Y:S08]  /*29d0*/  HMMA.16816.F32.BF16 R36, R212.reuse, R80, R36 ;  /* 0x00000050d424723c */ /* 0x040ff00000041824 */
[C---:B------:R-:W-:Y:S01]  /*29e0*/  HMMA.16816.F32.BF16 R24, R212.reuse, R82, R20 ;  /* 0x00000052d418723c */ /* 0x040fe20000041814 */
[----:B------:R-:W-:Y:S07]  /*29f0*/  LDSM.16.M88.4 R80, [R248+0x16100] ;  /* 0x01610000f850783b */ /* 0x000fee0000000200 */
[C---:B--2---:R-:W-:Y:S08]  /*2a00*/  HMMA.16816.F32.BF16 R20, R212.reuse, R40, R16 ;  /* 0x00000028d414723c */ /* 0x044ff00000041810 */
[C---:B------:R-:W-:Y:S01]  /*2a10*/  HMMA.16816.F32.BF16 R16, R212.reuse, R42, R12 ;  /* 0x0000002ad410723c */ /* 0x040fe2000004180c */
[----:B------:R-:W2:Y:S07]  /*2a20*/  LDSM.16.M88.4 R40, [R105+0x4800] ;  /* 0x004800006928783b */ /* 0x000eae0000000200 */
[C---:B---3--:R-:W-:Y:S08]  /*2a30*/  HMMA.16816.F32.BF16 R12, R212.reuse, R52, R8 ;  /* 0x00000034d40c723c */ /* 0x048ff00000041808 */
[C---:B------:R-:W-:Y:S01]  /*2a40*/  HMMA.16816.F32.BF16 R8, R212.reuse, R54, R28 ;  /* 0x00000036d408723c */ /* 0x040fe2000004181c */
[----:B------:R-:W-:Y:S07]  /*2a50*/  LDSM.16.M88.4 R52, [R99+0x14900] ;  /* 0x014900006334783b */ /* 0x000fee0000000200 */
[----:B----4-:R-:W-:Y:S08]  /*2a60*/  HMMA.16816.F32.BF16 R32, R212, R64, R32 ;  /* 0x00000040d420723c */ /* 0x010ff00000041820 */
[----:B------:R-:W-:Y:S08]  /*2a70*/  HMMA.16816.F32.BF16 R36, R216, R76, R36 ;  /* 0x0000004cd824723c */ /* 0x000ff00000041824 */
[----:B------:R-:W-:Y:S01]  /*2a80*/  HMMA.16816.F32.BF16 R44, R208, R70, R44 ;  /* 0x00000046d02c723c */ /* 0x000fe2000004182c */
[----:B------:R-:W3:Y:S07]  /*2a90*/  LDSM.16.M88.4 R68, [R105+0x5800] ;  /* 0x005800006944783b */ /* 0x000eee0000000200 */
[C---:B------:R-:W-:Y:S01]  /*2aa0*/  HMMA.16816.F32.BF16 R28, R216.reuse, R78, R24 ;  /* 0x0000004ed81c723c */ /* 0x040fe20000041818 */
[----:B------:R-:W-:Y:S07]  /*2ab0*/  LDSM.16.M88.4 R76, [R99+0x15900] ;  /* 0x01590000634c783b */ /* 0x000fee0000000200 */
[C---:B-1----:R-:W-:Y:S08]  /*2ac0*/  HMMA.16816.F32.BF16 R24, R216.reuse, R48, R20 ;  /* 0x00000030d818723c */ /* 0x042ff00000041814 */
[C---:B------:R-:W-:Y:S01]  /*2ad0*/  HMMA.16816.F32.BF16 R20, R216.reuse, R50, R16 ;  /* 0x00000032d814723c */ /* 0x040fe20000041810 */
[----:B------:R-:W-:Y:S07]  /*2ae0*/  LDSM.16.M88.4 R48, [R251+0x4800] ;  /* 0x00480000fb30783b */ /* 0x000fee0000000200 */
[C---:B------:R-:W-:Y:S08]  /*2af0*/  HMMA.16816.F32.BF16 R16, R216.reuse, R60, R12 ;  /* 0x0000003cd810723c */ /* 0x040ff0000004180c */
[C---:B------:R-:W-:Y:S01]  /*2b00*/  HMMA.16816.F32.BF16 R12, R216.reuse, R62, R8 ;  /* 0x0000003ed80c723c */ /* 0x040fe20000041808 */
[----:B------:R-:W1:Y:S07]  /*2b10*/  LDSM.16.M88.4 R60, [R99+0x15100] ;  /* 0x01510000633c783b */ /* 0x000e6e0000000200 */
[----:B------:R-:W-:Y:S08]  /*2b20*/  HMMA.16816.F32.BF16 R8, R216, R72, R32 ;  /* 0x00000048d808723c */ /* 0x000ff00000041820 */
[----:B------:R-:W-:Y:S08]  /*2b30*/  HMMA.16816.F32.BF16 R36, R220, R92, R36 ;  /* 0x0000005cdc24723c */ /* 0x000ff00000041824 */
[----:B------:R-:W-:Y:S01]  /*2b40*/  HMMA.16816.F32.BF16 R44, R212, R66, R44 ;  /* 0x00000042d42c723c */ /* 0x000fe2000004182c */
[----:B------:R-:W-:Y:S07]  /*2b50*/  LDSM.16.M88.4 R64, [R251+0x5000] ;  /* 0x00500000fb40783b */ /* 0x000fee0000000200 */
[C---:B------:R-:W-:Y:S08]  /*2b60*/  HMMA.16816.F32.BF16 R32, R220.reuse, R94, R28 ;  /* 0x0000005edc20723c */ /* 0x040ff0000004181c */
[C---:B--2---:R-:W-:Y:S08]  /*2b70*/  HMMA.16816.F32.BF16 R28, R220.reuse, R40, R24 ;  /* 0x00000028dc1c723c */ /* 0x044ff00000041818 */
[C---:B------:R-:W-:Y:S08]  /*2b80*/  HMMA.16816.F32.BF16 R24, R220.reuse, R42, R20 ;  /* 0x0000002adc18723c */ /* 0x040ff00000041814 */
[C---:B------:R-:W-:Y:S08]  /*2b90*/  HMMA.16816.F32.BF16 R20, R220.reuse, R56, R16 ;  /* 0x00000038dc14723c */ /* 0x040ff00000041810 */
[C---:B------:R-:W-:Y:S01]  /*2ba0*/  HMMA.16816.F32.BF16 R16, R220.reuse, R58, R12 ;  /* 0x0000003adc10723c */ /* 0x040fe2000004180c */
[----:B------:R-:W-:Y:S07]  /*2bb0*/  LDSM.16.M88.4 R56, [R248+0x16900] ;  /* 0x01690000f838783b */ /* 0x000fee0000000200 */
[----:B---3--:R-:W-:Y:S08]  /*2bc0*/  HMMA.16816.F32.BF16 R12, R220, R68, R8 ;  /* 0x00000044dc0c723c */ /* 0x008ff00000041808 */
[----:B------:R-:W-:Y:S08]  /*2bd0*/  HMMA.16816.F32.BF16 R8, R224, R88, R36 ;  /* 0x00000058e008723c */ /* 0x000ff00000041824 */
[----:B------:R-:W-:Y:S01]  /*2be0*/  HMMA.16816.F32.BF16 R44, R216, R74, R44 ;  /* 0x0000004ad82c723c */ /* 0x000fe2000004182c */
[----:B------:R-:W2:Y:S07]  /*2bf0*/  LDSM.16.M88.4 R72, [R251+0x5800] ;  /* 0x00580000fb48783b */ /* 0x000eae0000000200 */
[----:B------:R-:W-:Y:S08]  /*2c00*/  HMMA.16816.F32.BF16 R40, R224, R90, R32 ;  /* 0x0000005ae028723c */ /* 0x000ff00000041820 */
[----:B------:R-:W-:Y:S08]  /*2c10*/  HMMA.16816.F32.BF16 R8, R228, R84, R8 ;  /* 0x00000054e408723c */ /* 0x000ff00000041808 */
[----:B------:R-:W-:Y:S08]  /*2c20*/  HMMA.16816.F32.BF16 R36, R224, R52, R28 ;  /* 0x00000034e024723c */ /* 0x000ff0000004181c */
[----:B------:R-:W-:Y:S01]  /*2c30*/  HMMA.16816.F32.BF16 R44, R220, R70, R44 ;  /* 0x00000046dc2c723c */ /* 0x000fe2000004182c */
[----:B------:R-:W3:Y:S07]  /*2c40*/  LDSM.16.M88.4 R68, [R105+0x6000] ;  /* 0x006000006944783b */ /* 0x000eee0000000200 */
[C---:B-1----:R-:W-:Y:S08]  /*2c50*/  HMMA.16816.F32.BF16 R28, R224.reuse, R60, R20 ;  /* 0x0000003ce01c723c */ /* 0x042ff00000041814 */
[C---:B------:R-:W-:Y:S08]  /*2c60*/  HMMA.16816.F32.BF16 R20, R224.reuse, R76, R12 ;  /* 0x0000004ce014723c */ /* 0x040ff0000004180c */
[C---:B------:R-:W-:Y:S01]  /*2c70*/  HMMA.16816.F32.BF16 R32, R224.reuse, R54, R24 ;  /* 0x00000036e020723c */ /* 0x040fe20000041818 */
[----:B------:R-:W-:Y:S07]  /*2c80*/  LDSM.16.M88.4 R52, [R251+0x6000] ;  /* 0x00600000fb34783b */ /* 0x000fee0000000200 */
[----:B------:R-:W-:Y:S08]  /*2c90*/  HMMA.16816.F32.BF16 R24, R224, R62, R16 ;  /* 0x0000003ee018723c */ /* 0x000ff00000041810 */
[----:B------:R-:W-:Y:S08]  /*2ca0*/  HMMA.16816.F32.BF16 R12, R228, R86, R40 ;  /* 0x00000056e40c723c */ /* 0x000ff00000041828 */
[----:B------:R-:W-:Y:S08]  /*2cb0*/  HMMA.16816.F32.BF16 R8, R232, R80, R8 ;  /* 0x00000050e808723c */ /* 0x000ff00000041808 */
[----:B------:R-:W-:Y:S08]  /*2cc0*/  HMMA.16816.F32.BF16 R16, R224, R78, R44 ;  /* 0x0000004ee010723c */ /* 0x000ff0000004182c */
[C---:B--2---:R-:W-:Y:S01]  /*2cd0*/  HMMA.16816.F32.BF16 R44, R228.reuse, R72, R20 ;  /* 0x00000048e42c723c */ /* 0x044fe20000041814 */
[----:B------:R-:W1:Y:S07]  /*2ce0*/  LDSM.16.M88.4 R20, [R248+0x17100] ;  /* 0x01710000f814783b */ /* 0x000e6e0000000200 */
[C---:B------:R-:W-:Y:S08]  /*2cf0*/  HMMA.16816.F32.BF16 R36, R228.reuse, R48, R36 ;  /* 0x00000030e424723c */ /* 0x040ff00000041824 */
[C---:B------:R-:W-:Y:S01]  /*2d00*/  HMMA.16816.F32.BF16 R40, R228.reuse, R50, R32 ;  /* 0x00000032e428723c */ /* 0x040fe20000041820 */
[----:B------:R-:W2:Y:S04]  /*2d10*/  LDSM.16.M88.4 R48, [R248+0x17900] ;  /* 0x01790000f830783b */ /* 0x000ea80000000200 */
[----:B------:R-:W-:Y:S03]  /*2d20*/  LDSM.16.M88.4 R32, [R105+0x6800] ;  /* 0x006800006920783b */ /* 0x000fe60000000200 */
[C---:B------:R-:W-:Y:S08]  /*2d30*/  HMMA.16816.F32.BF16 R60, R228.reuse, R64, R28 ;  /* 0x00000040e43c723c */ /* 0x040ff0000004181c */
[----:B------:R-:W-:Y:S01]  /*2d40*/  HMMA.16816.F32.BF16 R28, R228, R66, R24 ;  /* 0x00000042e41c723c */ /* 0x000fe20000041818 */
[----:B------:R-:W4:Y:S07]  /*2d50*/  LDSM.16.M88.4 R24, [R99+0x16100] ;  /* 0x016100006318783b */ /* 0x000f2e0000000200 */
[----:B------:R-:W-:Y:S08]  /*2d60*/  HMMA.16816.F32.BF16 R12, R232, R82, R12 ;  /* 0x00000052e80c723c */ /* 0x000ff0000004180c */
[----:B---3--:R-:W-:Y:S08]  /*2d70*/  HMMA.16816.F32.BF16 R8, R236, R68, R8 ;  /* 0x00000044ec08723c */ /* 0x008ff00000041808 */
[----:B------:R-:W-:Y:S08]  /*2d80*/  HMMA.16816.F32.BF16 R72, R228, R74, R16 ;  /* 0x0000004ae448723c */ /* 0x000ff00000041810 */
[----:B------:R-:W-:Y:S08]  /*2d90*/  HMMA.16816.F32.BF16 R12, R236, R70, R12 ;  /* 0x00000046ec0c723c */ /* 0x000ff0000004180c */
[C---:B-1----:R-:W-:Y:S08]  /*2da0*/  HMMA.16816.F32.BF16 R64, R232.reuse, R20, R60 ;  /* 0x00000014e840723c */ /* 0x042ff0000004183c */
[C---:B--2---:R-:W-:Y:S01]  /*2db0*/  HMMA.16816.F32.BF16 R60, R232.reuse, R48, R44 ;  /* 0x00000030e83c723c */ /* 0x044fe2000004182c */
[----:B------:R-:W1:Y:S07]  /*2dc0*/  LDSM.16.M88.4 R44, [R105+0x7000] ;  /* 0x00700000692c783b */ /* 0x000e6e0000000200 */
[----:B------:R-:W-:Y:S01]  /*2dd0*/  HMMA.16816.F32.BF16 R16, R232, R56, R36 ;  /* 0x00000038e810723c */ /* 0x000fe20000041824 */
[----:B------:R-:W-:Y:S07]  /*2de0*/  LDSM.16.M88.4 R36, [R251+0x6800] ;  /* 0x00680000fb24783b */ /* 0x000fee0000000200 */
[----:B----4-:R-:W-:Y:S08]  /*2df0*/  HMMA.16816.F32.BF16 R8, R240, R24, R8 ;  /* 0x00000018f008723c */ /* 0x010ff00000041808 */
[----:B------:R-:W-:Y:S01]  /*2e00*/  HMMA.16816.F32.BF16 R56, R232, R58, R40 ;  /* 0x0000003ae838723c */ /* 0x000fe20000041828 */
[----:B------:R-:W2:Y:S07]  /*2e10*/  LDSM.16.M88.4 R40, [R99+0x16900] ;  /* 0x016900006328783b */ /* 0x000eae0000000200 */
[----:B------:R-:W-:Y:S01]  /*2e20*/  HMMA.16816.F32.BF16 R12, R240, R26, R12 ;  /* 0x0000001af00c723c */ /* 0x000fe2000004180c */
[----:B------:R-:W-:Y:S07]  /*2e30*/  LDSM.16.M88.4 R24, [R99+0x17100] ;  /* 0x017100006318783b */ /* 0x000fee0000000200 */
[C---:B------:R-:W-:Y:S08]  /*2e40*/  HMMA.16816.F32.BF16 R76, R232.reuse, R22, R28 ;  /* 0x00000016e84c723c */ /* 0x040ff0000004181c */
[----:B------:R-:W-:Y:S01]  /*2e50*/  HMMA.16816.F32.BF16 R72, R232, R50, R72 ;  /* 0x00000032e848723c */ /* 0x000fe20000041848 */
[----:B------:R-:W3:Y:S07]  /*2e60*/  LDSM.16.M88.4 R48, [R105+0x7800] ;  /* 0x007800006930783b */ /* 0x000eee0000000200 */
[----:B------:R-:W-:Y:S08]  /*2e70*/  HMMA.16816.F32.BF16 R16, R236, R32, R16 ;  /* 0x00000020ec10723c */ /* 0x000ff00000041810 */
[----:B------:R-:W-:Y:S08]  /*2e80*/  HMMA.16816.F32.BF16 R28, R244, R52, R8 ;  /* 0x00000034f41c723c */ /* 0x000ff00000041808 */
[----:B------:R-:W-:Y:S08]  /*2e90*/  HMMA.16816.F32.BF16 R8, R236, R34, R56 ;  /* 0x00000022ec08723c */ /* 0x000ff00000041838 */
[----:B------:R-:W-:Y:S08]  /*2ea0*/  HMMA.16816.F32.BF16 R32, R244, R54, R12 ;  /* 0x00000036f420723c */ /* 0x000ff0000004180c */
[----:B-1----:R-:W-:Y:S01]  /*2eb0*/  HMMA.16816.F32.BF16 R20, R236, R44, R64 ;  /* 0x0000002cec14723c */ /* 0x002fe20000041840 */
[----:B------:R-:W-:-:S02]  /*2ec0*/  FMUL.FTZ R28, R28, c[0x0][0x320] ;  /* 0x0000c8001c1c7a20 */ /* 0x000fc40000410000 */
[----:B------:R-:W-:Y:S02]  /*2ed0*/  FMUL.FTZ R29, R29, c[0x0][0x320] ;  /* 0x0000c8001d1d7a20 */ /* 0x000fe40000410000 */
[----:B------:R-:W-:Y:S01]  /*2ee0*/  FMUL.FTZ R30, R30, c[0x0][0x320] ;  /* 0x0000c8001e1e7a20 */ /* 0x000fe20000410000 */
[----:B------:R-:W-:Y:S01]  /*2ef0*/  MUFU.TANH R68, R28 ;  /* 0x0000001c00447308 */ /* 0x000fe20000002400 */
[----:B------:R-:W-:Y:S01]  /*2f00*/  FMUL.FTZ R31, R31, c[0x0][0x320] ;  /* 0x0000c8001f1f7a20 */ /* 0x000fe20000410000 */
[----:B------:R-:W-:Y:S06]  /*2f10*/  HMMA.16816.F32.BF16 R12, R236, R46, R76 ;  /* 0x0000002eec0c723c */ /* 0x000fec000004184c */
[----:B------:R-:W-:Y:S02]  /*2f20*/  MUFU.TANH R59, R29 ;  /* 0x0000001d003b7308 */ /* 0x000fe40000002400 */
[----:B--2---:R-:W-:Y:S01]  /*2f30*/  HMMA.16816.F32.BF16 R16, R240, R40, R16 ;  /* 0x00000028f010723c */ /* 0x004fe20000041810 */
[----:B------:R-:W-:-:S02]  /*2f40*/  FMUL.FTZ R33, R33, c[0x0][0x320] ;  /* 0x0000c80021217a20 */ /* 0x000fc40000410000 */
[----:B------:R-:W-:Y:S02]  /*2f50*/  FMUL.FTZ R32, R32, c[0x0][0x320] ;  /* 0x0000c80020207a20 */ /* 0x000fe40000410000 */
[----:B------:R-:W-:Y:S01]  /*2f60*/  FMUL.FTZ R34, R34, c[0x0][0x320] ;  /* 0x0000c80022227a20 */ /* 0x000fe20000410000 */
[----:B------:R-:W-:Y:S01]  /*2f70*/  MUFU.TANH R57, R33 ;  /* 0x0000002100397308 */ /* 0x000fe20000002400 */
[----:B------:R-:W-:Y:S01]  /*2f80*/  FMUL.FTZ R2, R35, c[0x0][0x320] ;  /* 0x0000c80023027a20 */ /* 0x000fe20000410000 */
[----:B------:R-:W-:Y:S06]  /*2f90*/  HMMA.16816.F32.BF16 R8, R240, R42, R8 ;  /* 0x0000002af008723c */ /* 0x000fec0000041808 */
[----:B------:R-:W1:Y:S02]  /*2fa0*/  MUFU.TANH R56, R32 ;  /* 0x0000002000387308 */ /* 0x000e640000002400 */
[----:B---3--:R-:W-:Y:S06]  /*2fb0*/  HMMA.16816.F32.BF16 R52, R236, R48, R60 ;  /* 0x00000030ec34723c */ /* 0x008fec000004183c */
[----:B------:R2:W-:Y:S02]  /*2fc0*/  MUFU.TANH R58, R34 ;  /* 0x00000022003a7308 */ /* 0x0005e40000002400 */
[C---:B------:R-:W-:Y:S06]  /*2fd0*/  HMMA.16816.F32.BF16 R20, R240.reuse, R24, R20 ;  /* 0x00000018f014723c */ /* 0x040fec0000041814 */
[----:B------:R3:W-:Y:S02]  /*2fe0*/  MUFU.TANH R49, R2 ;  /* 0x0000000200317308 */ /* 0x0007e40000002400 */
[----:B------:R-:W-:Y:S01]  /*2ff0*/  HMMA.16816.F32.BF16 R12, R240, R26, R12 ;  /* 0x0000001af00c723c */ /* 0x000fe2000004180c */
[----:B------:R-:W-:Y:S04]  /*3000*/  LDSM.16.M88.4 R24, [R99+0x17900] ;  /* 0x017900006318783b */ /* 0x000fe80000000200 */
[----:B--2---:R-:W2:Y:S01]  /*3010*/  LDSM.16.M88.4 R32, [R251+0x7000] ;  /* 0x00700000fb20783b */ /* 0x004ea20000000200 */
[----:B------:R-:W-:Y:S02]  /*3020*/  MUFU.TANH R64, R30 ;  /* 0x0000001e00407308 */ /* 0x000fe40000002400 */
[----:B------:R-:W-:Y:S01]  /*3030*/  HMMA.16816.F32.BF16 R44, R244, R36, R16 ;  /* 0x00000024f42c723c */ /* 0x000fe20000041810 */
[----:B---3--:R-:W-:-:S05]  /*3040*/  LOP3.LUT R2, R97, 0xffffffe0, RZ, 0xc0, !PT ;  /* 0xffffffe061027812 */ /* 0x008fca00078ec0ff */
[----:B------:R3:W-:Y:S02]  /*3050*/  MUFU.TANH R48, R31 ;  /* 0x0000001f00307308 */ /* 0x0007e40000002400 */
[----:B------:R-:W-:Y:S01]  /*3060*/  HMMA.16816.F32.BF16 R36, R244, R38, R8 ;  /* 0x00000026f424723c */ /* 0x000fe20000041808 */
[----:B------:R-:W-:-:S06]  /*3070*/  IMAD.IADD R2, R101, 0x1, -R2 ;  /* 0x0000000165027824 */ /* 0x000fcc00078e0a02 */
[----:B------:R-:W-:Y:S01]  /*3080*/  IMAD.IADD R9, R96, 0x1, -R6 ;  /* 0x0000000160097824 */ /* 0x000fe200078e0a06 */
[----:B------:R-:W-:Y:S01]  /*3090*/  SHF.R.S32.HI R8, RZ, 0x1f, R2 ;  /* 0x0000001fff087819 */ /* 0x000fe20000011402 */
[----:B------:R-:W-:Y:S03]  /*30a0*/  HMMA.16816.F32.BF16 R16, R236, R50, R72 ;  /* 0x00000032ec10723c */ /* 0x000fe60000041848 */
[----:B------:R-:W-:Y:S01]  /*30b0*/  LEA.HI R6, R8, R2, RZ, 0x2 ;  /* 0x0000000208067211 */ /* 0x000fe200078f10ff */
[----:B---3--:R-:W3:Y:S03]  /*30c0*/  LDSM.16.M88.4 R28, [R251+0x7800] ;  /* 0x00780000fb1c783b */ /* 0x008ee60000000200 */
[----:B------:R-:W-:Y:S01]  /*30d0*/  LEA.HI.SX32 R8, R6, UR6, 0x1e ;  /* 0x0000000606087c11 */ /* 0x000fe2000f8ff2ff */
[----:B------:R-:W-:Y:S01]  /*30e0*/  FMUL.FTZ R45, R45, c[0x0][0x320] ;  /* 0x0000c8002d2d7a20 */ /* 0x000fe20000410000 */
[----:B------:R-:W-:-:S04]  /*30f0*/  DEPBAR.LE SB0, 0x0 ;  /* 0x000080000000791a */ /* 0x000fc80000000000 */
[----:B------:R-:W-:Y:S01]  /*3100*/  IMAD R5, R9, 0x10, R8 ;  /* 0x0000001009057824 */ /* 0x000fe200078e0208 */
[----:B------:R-:W4:Y:S01]  /*3110*/  MUFU.TANH R45, R45 ;  /* 0x0000002d002d7308 */ /* 0x000f220000002400 */
[----:B------:R-:W-:Y:S02]  /*3120*/  FMUL.FTZ R44, R44, c[0x0][0x320] ;  /* 0x0000c8002c2c7a20 */ /* 0x000fe40000410000 */
[----:B------:R-:W-:Y:S02]  /*3130*/  IMAD R10, R7, 0x8, R5 ;  /* 0x00000008070a7824 */ /* 0x000fe400078e0205 */
[----:B------:R-:W-:Y:S02]  /*3140*/  FMUL.FTZ R36, R36, c[0x0][0x320] ;  /* 0x0000c80024247a20 */ /* 0x000fe40000410000 */
[----:B------:R-:W-:Y:S01]  /*3150*/  @P1 IMAD.HI.U32 R7, R10, c[0x0][0x2c8], RZ ;  /* 0x0000b2000a071a27 */ /* 0x000fe200078e00ff */
[----:B------:R-:W-:Y:S01]  /*3160*/  MOV R5, R10 ;  /* 0x0000000a00057202 */ /* 0x000fe20000000f00 */
[----:B--2---:R-:W-:Y:S01]  /*3170*/  HMMA.16816.F32.BF16 R40, R244, R32, R20 ;  /* 0x00000020f428723c */ /* 0x004fe20000041814 */
[----:B------:R2:W-:Y:S01]  /*3180*/  STL [R1+0xdc], R10 ;  /* 0x0000dc0a01007387 */ /* 0x0005e20000100800 */
[----:B------:R-:W-:Y:S01]  /*3190*/  FMUL.FTZ R37, R37, c[0x0][0x320] ;  /* 0x0000c80025257a20 */ /* 0x000fe20000410000 */
[----:B------:R-:W-:Y:S01]  /*31a0*/  @P0 SHF.R.U32.HI R5, RZ, c[0x0][0x2cc], R7 ;  /* 0x0000b300ff050a19 */ /* 0x000fe20000011607 */
[----:B------:R-:W-:Y:S01]  /*31b0*/  MUFU.TANH R44, R44 ;  /* 0x0000002c002c7308 */ /* 0x000fe20000002400 */
[----:B------:R-:W-:-:S02]  /*31c0*/  FMUL.FTZ R47, R47, c[0x0][0x320] ;  /* 0x0000c8002f2f7a20 */ /* 0x000fc40000410000 */
[----:B------:R-:W-:Y:S01]  /*31d0*/  FMUL.FTZ R46, R46, c[0x0][0x320] ;  /* 0x0000c8002e2e7a20 */ /* 0x000fe20000410000 */
[----:B------:R-:W-:Y:S01]  /*31e0*/  HMMA.16816.F32.BF16 R20, R244, R34, R12 ;  /* 0x00000022f414723c */ /* 0x000fe2000004180c */
[----:B------:R-:W5:Y:S01]  /*31f0*/  SHFL.IDX PT, R12, R5, RZ, 0x1c1f ;  /* 0x001c1fff050c7589 */ /* 0x000f6200000e0000 */
[----:B------:R-:W-:Y:S02]  /*3200*/  FMUL.FTZ R39, R39, c[0x0][0x320] ;  /* 0x0000c80027277a20 */ /* 0x000fe40000410000 */
[----:B------:R-:W-:Y:S01]  /*3210*/  MUFU.TANH R36, R36 ;  /* 0x0000002400247308 */ /* 0x000fe20000002400 */
[----:B------:R1:W3:Y:S01]  /*3220*/  SHFL.IDX PT, R7, R5, 0x1, 0x1c1f ;  /* 0x003c1f0005077f89 */ /* 0x0002e200000e0000 */
[----:B------:R-:W-:Y:S02]  /*3230*/  FMUL.FTZ R38, R38, c[0x0][0x320] ;  /* 0x0000c80026267a20 */ /* 0x000fe40000410000 */
[C---:B------:R-:W-:Y:S04]  /*3240*/  HMMA.16816.F32.BF16 R16, R240.reuse, R26, R16 ;  /* 0x0000001af010723c */ /* 0x040fe80000041810 */
[----:B------:R-:W-:Y:S04]  /*3250*/  MUFU.TANH R37, R37 ;  /* 0x0000002500257308 */ /* 0x000fe80000002400 */
[----:B------:R-:W-:Y:S01]  /*3260*/  FMUL.FTZ R41, R41, c[0x0][0x320] ;  /* 0x0000c80029297a20 */ /* 0x000fe20000410000 */
[----:B--2---:R-:W-:Y:S01]  /*3270*/  HMMA.16816.F32.BF16 R8, R240, R24, R52 ;  /* 0x00000018f008723c */ /* 0x004fe20000041834 */
[----:B------:R-:W-:-:S02]  /*3280*/  FMUL.FTZ R42, R42, c[0x0][0x320] ;  /* 0x0000c8002a2a7a20 */ /* 0x000fc40000410000 */
[----:B------:R-:W-:Y:S01]  /*3290*/  MUFU.TANH R47, R47 ;  /* 0x0000002f002f7308 */ /* 0x000fe20000002400 */
[----:B------:R-:W-:-:S03]  /*32a0*/  FMUL.FTZ R43, R43, c[0x0][0x320] ;  /* 0x0000c8002b2b7a20 */ /* 0x000fc60000410000 */
[----:B------:R-:W-:Y:S02]  /*32b0*/  FMUL.FTZ R20, R20, c[0x0][0x320] ;  /* 0x0000c80014147a20 */ /* 0x000fe40000410000 */
[----:B------:R-:W-:Y:S01]  /*32c0*/  FMUL.FTZ R22, R22, c[0x0][0x320] ;  /* 0x0000c80016167a20 */ /* 0x000fe20000410000 */
[----:B-1----:R-:W-:Y:S01]  /*32d0*/  LOP3.LUT R5, R6, 0x7ffffffc, RZ, 0xc0, !PT ;  /* 0x7ffffffc06057812 */ /* 0x002fe200078ec0ff */
[----:B------:R-:W-:Y:S01]  /*32e0*/  MUFU.TANH R41, R41 ;  /* 0x0000002900297308 */ /* 0x000fe20000002400 */
[----:B------:R-:W-:-:S03]  /*32f0*/  FMUL.FTZ R23, R23, c[0x0][0x320] ;  /* 0x0000c80017177a20 */ /* 0x000fc60000410000 */
[C---:B---3--:R-:W-:Y:S01]  /*3300*/  HMMA.16816.F32.BF16 R24, R244.reuse, R30, R16 ;  /* 0x0000001ef418723c */ /* 0x048fe20000041810 */
[----:B------:R-:W-:Y:S02]  /*3310*/  IMAD.IADD R5, R2, 0x1, -R5 ;  /* 0x0000000102057824 */ /* 0x000fe400078e0a05 */
[----:B------:R-:W-:Y:S01]  /*3320*/  IMAD.U32 R2, RZ, RZ, UR4 ;  /* 0x00000004ff027e24 */ /* 0x000fe2000f8e00ff */
[----:B------:R-:W-:Y:S01]  /*3330*/  @UP0 USHF.R.S32.HI UR4, URZ, 0x1f, UR17 ;  /* 0x0000001f3f040899 */ /* 0x000fe20008011411 */
[----:B------:R-:W-:Y:S01]  /*3340*/  IMAD.SHL.U32 R13, R5, 0x2, RZ ;  /* 0x00000002050d7824 */ /* 0x000fe200078e00ff */
[----:B------:R-:W-:Y:S02]  /*3350*/  MUFU.TANH R20, R20 ;  /* 0x0000001400147308 */ /* 0x000fe40000002400 */
[----:B------:R-:W-:Y:S02]  /*3360*/  @UP0 UIMAD UR4, UR4, UR8, UR7 ;  /* 0x00000008040402a4 */ /* 0x000fe4000f8e0207 */
[C---:B------:R-:W-:Y:S01]  /*3370*/  IADD3 R2, -R13.reuse, UR10, R2 ;  /* 0x0000000a0d027c10 */ /* 0x040fe2000fffe102 */
[----:B------:R-:W-:Y:S01]  /*3380*/  HMMA.16816.F32.BF16 R32, R244, R28, R8 ;  /* 0x0000001cf420723c */ /* 0x000fe20000041808 */
[----:B------:R-:W-:Y:S01]  /*3390*/  IADD3 R6, -R13, UR11, RZ ;  /* 0x0000000b0d067c10 */ /* 0x000fe2000fffe1ff */
[----:B------:R1:W-:Y:S01]  /*33a0*/  STL [R1+0xe0], R13 ;  /* 0x0000e00d01007387 */ /* 0x0003e20000100800 */
[----:B------:R-:W-:Y:S01]  /*33b0*/  IADD3 R2, R2, -UR19, RZ ;  /* 0x8000001302027c10 */ /* 0x000fe2000fffe0ff */
[----:B------:R-:W-:Y:S02]  /*33c0*/  MUFU.TANH R46, R46 ;  /* 0x0000002e002e7308 */ /* 0x000fe40000002400 */
[----:B------:R-:W-:Y:S01]  /*33d0*/  STL [R1], R124 ;  /* 0x0000007c01007387 */ /* 0x000fe20000100800 */
[----:B------:R-:W-:-:S02]  /*33e0*/  FMUL.FTZ R8, R40, c[0x0][0x320] ;  /* 0x0000c80028087a20 */ /* 0x000fc40000410000 */
[C---:B-----5:R-:W-:Y:S02]  /*33f0*/  IMAD.IADD R5, R2.reuse, 0x1, R12 ;  /* 0x0000000102057824 */ /* 0x060fe400078e020c */
[----:B------:R-:W-:Y:S01]  /*3400*/  IMAD.IADD R2, R2, 0x1, R7 ;  /* 0x0000000102027824 */ /* 0x000fe200078e0207 */
[----:B------:R-:W-:Y:S01]  /*3410*/  MUFU.TANH R39, R39 ;  /* 0x0000002700277308 */ /* 0x000fe20000002400 */
[----:B------:R-:W-:Y:S01]  /*3420*/  FMUL.FTZ R9, R21, c[0x0][0x320] ;  /* 0x0000c80015097a20 */ /* 0x000fe20000410000 */
[----:B------:R-:W-:Y:S01]  /*3430*/  IMNMX R5, R6, R5, PT ;  /* 0x0000000506057217 */ /* 0x000fe20003800200 */
[----:B------:R-:W-:Y:S01]  /*3440*/  FMUL.FTZ R24, R24, c[0x0][0x320] ;  /* 0x0000c80018187a20 */ /* 0x000fe20000410000 */
[----:B------:R-:W-:Y:S01]  /*3450*/  IMNMX R2, R6, R2, PT ;  /* 0x0000000206027217 */ /* 0x000fe20003800200 */
[----:B------:R-:W-:Y:S01]  /*3460*/  FMUL.FTZ R25, R25, c[0x0][0x320] ;  /* 0x0000c80019197a20 */ /* 0x000fe20000410000 */
[C---:B------:R-:W-:Y:S01]  /*3470*/  ISETP.GT.AND P0, PT, R5.reuse, 0x8, PT ;  /* 0x000000080500780c */ /* 0x040fe20003f04270 */
[----:B------:R-:W-:Y:S01]  /*3480*/  FMUL.FTZ R10, R26, c[0x0][0x320] ;  /* 0x0000c8001a0a7a20 */ /* 0x000fe20000410000 */
[----:B------:R-:W2:Y:S01]  /*3490*/  MUFU.TANH R8, R8 ;  /* 0x0000000800087308 */ /* 0x000ea20000002400 */
[----:B------:R-:W-:-:S02]  /*34a0*/  ISETP.GT.AND P6, PT, R5, RZ, PT ;  /* 0x000000ff0500720c */ /* 0x000fc40003fc4270 */
[----:B------:R-:W-:Y:S01]  /*34b0*/  FSEL R11, R56, -INF , P0 ;  /* 0xff800000380b7808 */ /* 0x000fe20000000000 */
[----:B------:R-:W-:Y:S01]  /*34c0*/  FMUL.FTZ R32, R32, c[0x0][0x320] ;  /* 0x0000c80020207a20 */ /* 0x000fe20000410000 */
[----:B------:R-:W-:Y:S01]  /*34d0*/  ISETP.GT.AND P0, PT, R5, 0x11, PT ;  /* 0x000000110500780c */ /* 0x000fe20003f04270 */
[----:B------:R-:W-:Y:S01]  /*34e0*/  FMUL.FTZ R33, R33, c[0x0][0x320] ;  /* 0x0000c80021217a20 */ /* 0x000fe20000410000 */
[----:B------:R-:W-:Y:S01]  /*34f0*/  ISETP.GT.AND P1, PT, R5, 0x1, PT ;  /* 0x000000010500780c */ /* 0x000fe20003f24270 */
[----:B------:R-:W3:Y:S01]  /*3500*/  MUFU.TANH R9, R9 ;  /* 0x0000000900097308 */ /* 0x000ee20000002400 */
[----:B----4-:R-:W-:Y:S01]  /*3510*/  FSEL R19, R45, -INF , P0 ;  /* 0xff8000002d137808 */ /* 0x010fe20000000000 */
[----:B------:R-:W-:Y:S01]  /*3520*/  FMUL.FTZ R34, R34, c[0x0][0x320] ;  /* 0x0000c80022227a20 */ /* 0x000fe20000410000 */
[----:B------:R-:W-:Y:S01]  /*3530*/  ISETP.GT.AND P0, PT, R5, 0x20, PT ;  /* 0x000000200500780c */ /* 0x000fe20003f04270 */
[----:B------:R-:W-:Y:S01]  /*3540*/  FMUL.FTZ R17, R35, c[0x0][0x320] ;  /* 0x0000c80023117a20 */ /* 0x000fe20000410000 */
[----:B------:R-:W-:-:S02]  /*3550*/  FSEL R6, R68, -INF , P6 ;  /* 0xff80000044067808 */ /* 0x000fc40003000000 */
[----:B------:R-:W-:Y:S01]  /*3560*/  FSEL R7, R59, -INF , P1 ;  /* 0xff8000003b077808 */ /* 0x000fe20000800000 */
[----:B------:R-:W4:Y:S01]  /*3570*/  MUFU.TANH R38, R38 ;  /* 0x0000002600267308 */ /* 0x000f220000002400 */
[C---:B------:R-:W-:Y:S02]  /*3580*/  ISETP.GT.AND P6, PT, R5.reuse, 0x9, PT ;  /* 0x000000090500780c */ /* 0x040fe40003fc4270 */
[----:B------:R-:W-:Y:S02]  /*3590*/  ISETP.GT.AND P1, PT, R5, 0x10, PT ;  /* 0x000000100500780c */ /* 0x000fe40003f24270 */
[----:B--2---:R-:W-:Y:S02]  /*35a0*/  FSEL R100, R8, -INF , P0 ;  /* 0xff80000008647808 */ /* 0x004fe40000000000 */
[----:B------:R-:W-:Y:S01]  /*35b0*/  FMNMX.FTZ R8, R6, R7, !PT ;  /* 0x0000000706087209 */ /* 0x000fe20007810000 */
[----:B------:R-:W2:Y:S01]  /*35c0*/  MUFU.TANH R32, R32 ;  /* 0x0000002000207308 */ /* 0x000ea20000002400 */
[----:B------:R-:W-:-:S02]  /*35d0*/  FSEL R12, R57, -INF , P6 ;  /* 0xff800000390c7808 */ /* 0x000fc40003000000 */
[----:B-1----:R-:W-:Y:S02]  /*35e0*/  FSEL R13, R44, -INF , P1 ;  /* 0xff8000002c0d7808 */ /* 0x002fe40000800000 */
[C---:B------:R-:W-:Y:S02]  /*35f0*/  ISETP.GT.AND P6, PT, R5.reuse, 0x18, PT ;  /* 0x000000180500780c */ /* 0x040fe40003fc4270 */
[----:B------:R-:W-:Y:S01]  /*3600*/  ISETP.GT.AND P1, PT, R5, 0x19, PT ;  /* 0x000000190500780c */ /* 0x000fe20003f24270 */
[----:B------:R-:W1:Y:S01]  /*3610*/  MUFU.TANH R33, R33 ;  /* 0x0000002100217308 */ /* 0x000e620000002400 */
[----:B------:R-:W-:Y:S02]  /*3620*/  FMNMX.FTZ R8, R11, R8, !PT ;  /* 0x000000080b087209 */ /* 0x000fe40007810000 */
[----:B------:R-:W-:Y:S02]  /*3630*/  FSEL R28, R36, -INF , P6 ;  /* 0xff800000241c7808 */ /* 0x000fe40003000000 */
[----:B------:R-:W-:-:S02]  /*3640*/  FSEL R30, R37, -INF , P1 ;  /* 0xff800000251e7808 */ /* 0x000fc40000800000 */
[----:B------:R-:W-:Y:S01]  /*3650*/  FMNMX.FTZ R8, R12, R8, !PT ;  /* 0x000000080c087209 */ /* 0x000fe20007810000 */
[----:B------:R-:W-:Y:S01]  /*3660*/  MUFU.TANH R25, R25 ;  /* 0x0000001900197308 */ /* 0x000fe20000002400 */
[C---:B------:R-:W-:Y:S02]  /*3670*/  ISETP.GT.AND P6, PT, R5.reuse, 0x21, PT ;  /* 0x000000210500780c */ /* 0x040fe40003fc4270 */
[C---:B------:R-:W-:Y:S02]  /*3680*/  ISETP.GT.AND P1, PT, R5.reuse, 0x28, PT ;  /* 0x000000280500780c */ /* 0x040fe40003f24270 */
[----:B------:R-:W-:Y:S02]  /*3690*/  ISETP.GT.AND P0, PT, R5, 0x29, PT ;  /* 0x000000290500780c */ /* 0x000fe40003f04270 */
[----:B------:R-:W-:Y:S01]  /*36a0*/  FMNMX.FTZ R8, R13, R8, !PT ;  /* 0x000000080d087209 */ /* 0x000fe20007810000 */
[----:B------:R-:W-:Y:S01]  /*36b0*/  MUFU.TANH R42, R42 ;  /* 0x0000002a002a7308 */ /* 0x000fe20000002400 */
[----:B------:R-:W-:-:S02]  /*36c0*/  FSEL R101, R41, -INF , P6 ;  /* 0xff80000029657808 */ /* 0x000fc40003000000 */
[----:B------:R-:W-:Y:S02]  /*36d0*/  FSEL R103, R20, -INF , P1 ;  /* 0xff80000014677808 */ /* 0x000fe40000800000 */
[----:B---3--:R-:W-:Y:S01]  /*36e0*/  FSEL R102, R9, -INF , P0 ;  /* 0xff80000009667808 */ /* 0x008fe20000000000 */
[----:B------:R-:W-:Y:S01]  /*36f0*/  FMUL.FTZ R9, R27, c[0x0][0x320] ;  /* 0x0000c8001b097a20 */ /* 0x000fe20000410000 */
[C---:B------:R-:W-:Y:S01]  /*3700*/  ISETP.GT.AND P6, PT, R2.reuse, RZ, PT ;  /* 0x000000ff0200720c */ /* 0x040fe20003fc4270 */
[----:B------:R-:W-:Y:S01]  /*3710*/  MUFU.TANH R43, R43 ;  /* 0x0000002b002b7308 */ /* 0x000fe20000002400 */
[C---:B------:R-:W-:Y:S02]  /*3720*/  ISETP.GT.AND P1, PT, R2.reuse, 0x1, PT ;  /* 0x000000010200780c */ /* 0x040fe40003f24270 */
[----:B------:R-:W-:Y:S02]  /*3730*/  ISETP.GT.AND P0, PT, R2, 0x8, PT ;  /* 0x000000080200780c */ /* 0x000fe40003f04270 */
[----:B------:R-:W-:-:S02]  /*3740*/  FMNMX.FTZ R8, R19, R8, !PT ;  /* 0x0000000813087209 */ /* 0x000fc40007810000 */
[----:B------:R-:W-:Y:S01]  /*3750*/  FSEL R15, R64, -INF , P6 ;  /* 0xff800000400f7808 */ /* 0x000fe20003000000 */
[----:B------:R-:W-:Y:S01]  /*3760*/  MUFU.TANH R22, R22 ;  /* 0x0000001600167308 */ /* 0x000fe20000002400 */
[----:B------:R-:W-:Y:S02]  /*3770*/  FSEL R14, R48, -INF , P1 ;  /* 0xff800000300e7808 */ /* 0x000fe40000800000 */
[----:B------:R-:W-:Y:S02]  /*3780*/  FSEL R16, R58, -INF , P0 ;  /* 0xff8000003a107808 */ /* 0x000fe40000000000 */
[C---:B------:R-:W-:Y:S02]  /*3790*/  ISETP.GT.AND P6, PT, R2.reuse, 0x9, PT ;  /* 0x000000090200780c */ /* 0x040fe40003fc4270 */
[C---:B------:R-:W-:Y:S01]  /*37a0*/  ISETP.GT.AND P1, PT, R2.reuse, 0x10, PT ;  /* 0x000000100200780c */ /* 0x040fe20003f24270 */
[----:B------:R-:W-:Y:S01]  /*37b0*/  MUFU.TANH R20, R23 ;  /* 0x0000001700147308 */ /* 0x000fe20000002400 */
[----:B------:R-:W-:-:S02]  /*37c0*/  ISETP.GT.AND P0, PT, R2, 0x11, PT ;  /* 0x000000110200780c */ /* 0x000fc40003f04270 */
[----:B------:R-:W-:Y:S02]  /*37d0*/  FMNMX.FTZ R133, R28, R8, !PT ;  /* 0x000000081c857209 */ /* 0x000fe40007810000 */
[----:B------:R-:W-:Y:S02]  /*37e0*/  FSEL R18, R49, -INF , P6 ;  /* 0xff80000031127808 */ /* 0x000fe40003000000 */
[----:B------:R-:W-:Y:S01]  /*37f0*/  FSEL R29, R46, -INF , P1 ;  /* 0xff8000002e1d7808 */ /* 0x000fe20000800000 */
[----:B------:R3:W5:Y:S01]  /*3800*/  MUFU.TANH R8, R24 ;  /* 0x0000001800087308 */ /* 0x0007620000002400 */
[C---:B------:R-:W-:Y:S02]  /*3810*/  ISETP.GT.AND P6, PT, R2.reuse, 0x18, PT ;  /* 0x000000180200780c */ /* 0x040fe40003fc4270 */
[----:B------:R-:W-:Y:S02]  /*3820*/  ISETP.GT.AND P1, PT, R2, 0x19, PT ;  /* 0x000000190200780c */ /* 0x000fe40003f24270 */
[----:B------:R-:W-:-:S02]  /*3830*/  FMNMX.FTZ R133, R30, R133, !PT ;  /* 0x000000851e857209 */ /* 0x000fc40007810000 */
[----:B----4-:R-:W-:Y:S01]  /*3840*/  FSEL R44, R38, -INF , P6 ;  /* 0xff800000262c7808 */ /* 0x010fe20003000000 */
[----:B------:R-:W4:Y:S01]  /*3850*/  MUFU.TANH R34, R34 ;  /* 0x0000002200227308 */ /* 0x000f220000002400 */
[----:B------:R-:W-:Y:S01]  /*3860*/  FSEL R45, R39, -INF , P1 ;  /* 0xff800000272d7808 */ /* 0x000fe20000800000 */
[----:B------:R-:W-:Y:S01]  /*3870*/  BAR.SYNC.DEFER_BLOCKING 0x0 ;  /* 0x0000000000007b1d */ /* 0x000fe20000010000 */
[C---:B------:R-:W-:Y:S02]  /*3880*/  ISETP.GT.AND P6, PT, R5.reuse, 0x31, PT ;  /* 0x000000310500780c */ /* 0x040fe40003fc4270 */
[----:B------:R-:W-:Y:S02]  /*3890*/  FMNMX.FTZ R133, R100, R133, !PT ;  /* 0x0000008564857209 */ /* 0x000fe40007810000 */
[----:B------:R-:W-:Y:S01]  /*38a0*/  ISETP.GT.AND P1, PT, R5, 0x38, PT ;  /* 0x000000380500780c */ /* 0x000fe20003f24270 */
[----:B------:R-:W1:Y:S01]  /*38b0*/  MUFU.TANH R17, R17 ;  /* 0x0000001100117308 */ /* 0x000e620000002400 */
[----:B---3--:R-:W-:-:S02]  /*38c0*/  FSEL R24, R47, -INF , P0 ;  /* 0xff8000002f187808 */ /* 0x008fc40000000000 */
[----:B------:R-:W-:Y:S02]  /*38d0*/  ISETP.GT.AND P0, PT, R5, 0x30, PT ;  /* 0x000000300500780c */ /* 0x000fe40003f04270 */
[----:B------:R-:W-:Y:S02]  /*38e0*/  FMNMX.FTZ R133, R101, R133, !PT ;  /* 0x0000008565857209 */ /* 0x000fe40007810000 */
[----:B--2---:R-:W-:Y:S01]  /*38f0*/  FSEL R99, R32, -INF , P0 ;  /* 0xff80000020637808 */ /* 0x004fe20000000000 */
[----:B------:R-:W2:Y:S01]  /*3900*/  MUFU.TANH R10, R10 ;  /* 0x0000000a000a7308 */ /* 0x000ea20000002400 */
[----:B------:R-:W-:Y:S02]  /*3910*/  ISETP.GT.AND P0, PT, R5, 0x39, PT ;  /* 0x000000390500780c */ /* 0x000fe40003f04270 */
[----:B------:R-:W-:Y:S02]  /*3920*/  FMNMX.FTZ R5, R15, R14, !PT ;  /* 0x0000000e0f057209 */ /* 0x000fe40007810000 */
[----:B------:R-:W-:-:S02]  /*3930*/  FMNMX.FTZ R133, R103, R133, !PT ;  /* 0x0000008567857209 */ /* 0x000fc40007810000 */
[----:B------:R-:W-:Y:S01]  /*3940*/  FMNMX.FTZ R5, R16, R5, !PT ;  /* 0x0000000510057209 */ /* 0x000fe20007810000 */
[----:B------:R-:W3:Y:S01]  /*3950*/  MUFU.TANH R9, R9 ;  /* 0x0000000900097308 */ /* 0x000ee20000002400 */
[----:B------:R-:W-:Y:S02]  /*3960*/  FMNMX.FTZ R133, R102, R133, !PT ;  /* 0x0000008566857209 */ /* 0x000fe40007810000 */
[----:B------:R-:W-:Y:S02]  /*3970*/  FMNMX.FTZ R5, R18, R5, !PT ;  /* 0x0000000512057209 */ /* 0x000fe40007810000 */
[----:B-1----:R-:W-:Y:S02]  /*3980*/  FSEL R98, R33, -INF , P6 ;  /* 0xff80000021627808 */ /* 0x002fe40003000000 */
[----:B------:R-:W-:Y:S02]  /*3990*/  FMNMX.FTZ R5, R29, R5, !PT ;  /* 0x000000051d057209 */ /* 0x000fe40007810000 */
[----:B------:R-:W-:-:S02]  /*39a0*/  FMNMX.FTZ R133, R99, R133, !PT ;  /* 0x0000008563857209 */ /* 0x000fc40007810000 */
[----:B------:R-:W-:Y:S02]  /*39b0*/  FMNMX.FTZ R5, R24, R5, !PT ;  /* 0x0000000518057209 */ /* 0x000fe40007810000 */
[----:B-----5:R-:W-:Y:S02]  /*39c0*/  FSEL R97, R8, -INF , P1 ;  /* 0xff80000008617808 */ /* 0x020fe40000800000 */
[----:B------:R-:W-:Y:S02]  /*39d0*/  FMNMX.FTZ R133, R98, R133, !PT ;  /* 0x0000008562857209 */ /* 0x000fe40007810000 */
[----:B------:R-:W-:Y:S02]  /*39e0*/  ISETP.GT.AND P6, PT, R2, 0x20, PT ;  /* 0x000000200200780c */ /* 0x000fe40003fc4270 */
[----:B------:R-:W-:Y:S02]  /*39f0*/  FMNMX.FTZ R5, R44, R5, !PT ;  /* 0x000000052c057209 */ /* 0x000fe40007810000 */
[----:B------:R-:W-:-:S02]  /*3a00*/  FSEL R96, R25, -INF , P0 ;  /* 0xff80000019607808 */ /* 0x000fc40000000000 */
[----:B------:R-:W-:Y:S02]  /*3a10*/  FMNMX.FTZ R133, R97, R133, !PT ;  /* 0x0000008561857209 */ /* 0x000fe40007810000 */
[----:B------:R-:W-:Y:S02]  /*3a20*/  ISETP.GT.AND P1, PT, R2, 0x21, PT ;  /* 0x000000210200780c */ /* 0x000fe40003f24270 */
[----:B------:R-:W-:Y:S02]  /*3a30*/  FSEL R85, R42, -INF , P6 ;  /* 0xff8000002a557808 */ /* 0x000fe40003000000 */
[----:B------:R-:W-:Y:S02]  /*3a40*/  FMNMX.FTZ R5, R45, R5, !PT ;  /* 0x000000052d057209 */ /* 0x000fe40007810000 */
[----:B------:R-:W-:Y:S02]  /*3a50*/  FMNMX.FTZ R133, R96, R133, !PT ;  /* 0x0000008560857209 */ /* 0x000fe40007810000 */
[----:B------:R-:W-:-:S02]  /*3a60*/  ISETP.GT.AND P0, PT, R2, 0x28, PT ;  /* 0x000000280200780c */ /* 0x000fc40003f04270 */
[----:B------:R-:W-:Y:S01]  /*3a70*/  FSEL R84, R43, -INF , P1 ;  /* 0xff8000002b547808 */ /* 0x000fe20000800000 */
[----:B------:R-:W1:Y:S01]  /*3a80*/  SHFL.BFLY PT, R8, R133, 0x2, 0x1f ;  /* 0x0c401f0085087f89 */ /* 0x000e6200000e0000 */
[----:B------:R-:W-:Y:S02]  /*3a90*/  FMNMX.FTZ R5, R85, R5, !PT ;  /* 0x0000000555057209 */ /* 0x000fe40007810000 */
[----:B------:R-:W-:Y:S02]  /*3aa0*/  ISETP.GT.AND P1, PT, R2, 0x29, PT ;  /* 0x000000290200780c */ /* 0x000fe40003f24270 */
[----:B------:R-:W-:Y:S02]  /*3ab0*/  FSEL R87, R22, -INF , P0 ;  /* 0xff80000016577808 */ /* 0x000fe40000000000 */
[----:B------:R-:W-:Y:S02]  /*3ac0*/  FMNMX.FTZ R5, R84, R5, !PT ;  /* 0x0000000554057209 */ /* 0x000fe40007810000 */
[----:B------:R-:W-:-:S02]  /*3ad0*/  ISETP.GT.AND P0, PT, R2, 0x30, PT ;  /* 0x000000300200780c */ /* 0x000fc40003f04270 */
[----:B------:R-:W-:Y:S02]  /*3ae0*/  FSEL R86, R20, -INF , P1 ;  /* 0xff80000014567808 */ /* 0x000fe40000800000 */
[----:B------:R-:W-:Y:S02]  /*3af0*/  FMNMX.FTZ R5, R87, R5, !PT ;  /* 0x0000000557057209 */ /* 0x000fe40007810000 */
[----:B------:R-:W-:Y:S02]  /*3b00*/  ISETP.GT.AND P1, PT, R2, 0x31, PT ;  /* 0x000000310200780c */ /* 0x000fe40003f24270 */
[----:B----4-:R-:W-:Y:S02]  /*3b10*/  FSEL R93, R34, -INF , P0 ;  /* 0xff800000225d7808 */ /* 0x010fe40000000000 */
[----:B------:R-:W-:Y:S02]  /*3b20*/  FMNMX.FTZ R5, R86, R5, !PT ;  /* 0x0000000556057209 */ /* 0x000fe40007810000 */
[----:B------:R-:W-:-:S02]  /*3b30*/  ISETP.GT.AND P0, PT, R2, 0x38, PT ;  /* 0x000000380200780c */ /* 0x000fc40003f04270 */
[----:B------:R-:W-:Y:S02]  /*3b40*/  FSEL R92, R17, -INF , P1 ;  /* 0xff800000115c7808 */ /* 0x000fe40000800000 */
[----:B------:R-:W-:Y:S02]  /*3b50*/  FMNMX.FTZ R5, R93, R5, !PT ;  /* 0x000000055d057209 */ /* 0x000fe40007810000 */
[----:B------:R-:W-:Y:S02]  /*3b60*/  ISETP.GT.AND P1, PT, R2, 0x39, PT ;  /* 0x000000390200780c */ /* 0x000fe40003f24270 */
[----:B--2---:R-:W-:Y:S02]  /*3b70*/  FSEL R125, R10, -INF , P0 ;  /* 0xff8000000a7d7808 */ /* 0x004fe40000000000 */
[----:B------:R-:W-:Y:S02]  /*3b80*/  FMNMX.FTZ R2, R92, R5, !PT ;  /* 0x000000055c027209 */ /* 0x000fe40007810000 */
[----:B---3--:R-:W-:-:S02]  /*3b90*/  FSEL R50, R9, -INF , P1 ;  /* 0xff80000009327808 */ /* 0x008fc40000800000 */
[----:B------:R-:W-:Y:S02]  /*3ba0*/  FMNMX.FTZ R2, R125, R2, !PT ;  /* 0x000000027d027209 */ /* 0x000fe40007810000 */
[----:B-1----:R-:W-:Y:S02]  /*3bb0*/  FMNMX.FTZ R133, R133, R8, !PT ;  /* 0x0000000885857209 */ /* 0x002fe40007810000 */
[----:B------:R-:W-:Y:S02]  /*3bc0*/  FMNMX.FTZ R2, R50, R2, !PT ;  /* 0x0000000232027209 */ /* 0x000fe40007810000 */
[----:B------:R-:W-:Y:S01]  /*3bd0*/  PLOP3.LUT P0, PT, PT, PT, UP0, 0x80, 0x0 ;  /* 0x000000000000781c */ /* 0x000fe20003f0f008 */
[----:B------:R-:W1:Y:S01]  /*3be0*/  SHFL.BFLY PT, R5, R133, 0x1, 0x1f ;  /* 0x0c201f0085057f89 */ /* 0x000e6200000e0000 */
[----:B------:R-:W-:-:S03]  /*3bf0*/  MOV R10, UR16 ;  /* 0x00000010000a7c02 */ /* 0x000fc60008000f00 */
[----:B------:R-:W2:Y:S08]  /*3c00*/  SHFL.BFLY PT, R132, R2, 0x2, 0x1f ;  /* 0x0c401f0002847f89 */ /* 0x000eb000000e0000 */
[----:B------:R-:W-:Y:S01]  /*3c10*/  @P0 IMAD.WIDE.U32 R8, R104, UR17, R108 ;  /* 0x0000001168080c25 */ /* 0x000fe2000f8e006c */
[----:B-1----:R-:W-:Y:S02]  /*3c20*/  FMNMX.FTZ R133, R133, R5, !PT ;  /* 0x0000000585857209 */ /* 0x002fe40007810000 */
[----:B--2---:R-:W-:-:S03]  /*3c30*/  FMNMX.FTZ R132, R2, R132, !PT ;  /* 0x0000008402847209 */ /* 0x004fc60007810000 */
[C---:B------:R-:W-:Y:S01]  /*3c40*/  FMUL.FTZ R5, R133.reuse, c[0x0][0x2d0] ;  /* 0x0000b40085057a20 */ /* 0x040fe20000410000 */
[----:B------:R-:W-:Y:S01]  /*3c50*/  FSETP.NEU.FTZ.AND P1, PT, R133, -INF , PT ;  /* 0xff8000008500780b */ /* 0x000fe20003f3d000 */
[----:B------:R-:W1:Y:S03]  /*3c60*/  SHFL.BFLY PT, R17, R132, 0x1, 0x1f ;  /* 0x0c201f0084117f89 */ /* 0x000e6600000e0000 */
[----:B------:R-:W-:Y:S02]  /*3c70*/  FSEL R2, R5, RZ, P1 ;  /* 0x000000ff05027208 */ /* 0x000fe40000800000 */
[----:B------:R-:W-:Y:S01]  /*3c80*/  @P0 IADD3 R5, R9, UR4, RZ ;  /* 0x0000000409050c10 */ /* 0x000fe2000fffe0ff */
[----:B------:R-:W-:Y:S02]  /*3c90*/  ULDC.64 UR4, c[0x0][0x2c8] ;  /* 0x0000b20000047ab9 */ /* 0x000fe40000000a00 */
[--C-:B------:R-:W-:Y:S01]  /*3ca0*/  FFMA.FTZ R6, R6, c[0x0][0x2d0], -R2.reuse ;  /* 0x0000b40006067a23 */ /* 0x100fe20000010802 */
[----:B------:R-:W-:Y:S01]  /*3cb0*/  UIMAD.WIDE.U32 UR8, UR6, UR4, URZ ;  /* 0x00000004060872a5 */ /* 0x000fe2000f8e003f */
[----:B------:R-:W-:-:S02]  /*3cc0*/  FFMA.FTZ R9, R7, c[0x0][0x2d0], -R2 ;  /* 0x0000b40007097a23 */ /* 0x000fc40000010802 */
[----:B------:R2:W-:Y:S04]  /*3cd0*/  MUFU.EX2 R82, R6 ;  /* 0x0000000600527308 */ /* 0x0005e80000000800 */
[----:B------:R-:W-:Y:S02]  /*3ce0*/  @UP1 UMOV UR7, UR9 ;  /* 0x0000000900071c82 */ /* 0x000fe40008000000 */
[----:B------:R-:W-:Y:S02]  /*3cf0*/  @UP1 USHF.R.U32.HI UR6, URZ, UR5, UR7 ;  /* 0x000000053f061299 */ /* 0x000fe40008011607 */
[----:B------:R3:W-:Y:S02]  /*3d00*/  MUFU.EX2 R81, R9 ;  /* 0x0000000900517308 */ /* 0x0007e40000000800 */
[----:B------:R-:W-:Y:S01]  /*3d10*/  UIADD3 UR6, UR6, UR10, -UR19 ;  /* 0x0000000a06067290 */ /* 0x000fe2000fffe813 */
[----:B-1----:R-:W-:-:S03]  /*3d20*/  FMNMX.FTZ R132, R132, R17, !PT ;  /* 0x0000001184847209 */ /* 0x002fc60007810000 */
[----:B------:R-:W-:Y:S01]  /*3d30*/  USHF.R.S32.HI UR4, URZ, 0x1f, UR6 ;  /* 0x0000001f3f047899 */ /* 0x000fe20008011406 */
[----:B--2---:R-:W-:-:S03]  /*3d40*/  @P0 LEA R6, P1, R8, c[0x0][0x1c8], 0x1 ;  /* 0x0000720008060a11 */ /* 0x004fc600078208ff */
[----:B------:R-:W-:Y:S01]  /*3d50*/  ULEA.HI UR4, UR4, UR6, URZ, 0x6 ;  /* 0x0000000604047291 */ /* 0x000fe2000f8f303f */
[----:B------:R-:W-:Y:S01]  /*3d60*/  @P0 LEA.HI.X R7, R8, c[0x0][0x1cc], R5, 0x1, P1 ;  /* 0x0000730008070a11 */ /* 0x000fe200008f0c05 */
[----:B------:R-:W-:Y:S02]  /*3d70*/  IMAD.U32 R8, RZ, RZ, UR16 ;  /* 0x00000010ff087e24 */ /* 0x000fe4000f8e00ff */
[----:B------:R-:W-:Y:S01]  /*3d80*/  FFMA.FTZ R5, R11, c[0x0][0x2d0], -R2 ;  /* 0x0000b4000b057a23 */ /* 0x000fe20000010802 */
[----:B------:R-:W-:Y:S01]  /*3d90*/  USHF.R.S32.HI UR9, URZ, 0x6, UR4 ;  /* 0x000000063f097899 */ /* 0x000fe20008011404 */
[----:B---3--:R-:W-:Y:S01]  /*3da0*/  IMAD.U32 R9, RZ, RZ, UR15 ;  /* 0x0000000fff097e24 */ /* 0x008fe2000f8e00ff */
[----:B------:R-:W-:Y:S01]  /*3db0*/  @P0 LEA R8, P1, R8, R6, 0x1 ;  /* 0x0000000608080211 */ /* 0x000fe200078208ff */
[----:B------:R1:W-:Y:S01]  /*3dc0*/  MUFU.EX2 R83, R5 ;  /* 0x0000000500537308 */ /* 0x0003e20000000800 */
[----:B------:R2:W-:Y:S01]  /*3dd0*/  @P0 LDGSTS.E.BYPASS.LTC128B.128 [R107+0x10100], [R6.64], !P5 ;  /* 0x10100000066b0fae */ /* 0x0005e2000e901d56 */
[----:B------:R-:W-:Y:S01]  /*3de0*/  UISETP.LT.AND UP0, UPT, URZ, UR9, UPT ;  /* 0x000000093f00728c */ /* 0x000fe2000bf01270 */
[----:B------:R-:W-:-:S02]  /*3df0*/  @P0 LEA.HI.X R9, R10, R7, R9, 0x1, P1 ;  /* 0x000000070a090211 */ /* 0x000fc400008f0c09 */
[----:B------:R-:W-:Y:S01]  /*3e00*/  FSETP.NEU.FTZ.AND P1, PT, R132, -INF , PT ;  /* 0xff8000008400780b */ /* 0x000fe20003f3d000 */
[----:B------:R2:W-:Y:S01]  /*3e10*/  @P0 LDGSTS.E.BYPASS.LTC128B.128 [R107+0x12100], [R6.64+0x80], !P4 ;  /* 0x12100080066b0fae */ /* 0x0005e2000e101d56 */
[----:B------:R-:W-:-:S03]  /*3e20*/  USEL UR9, URZ, UR9, !UP0 ;  /* 0x000000093f097287 */ /* 0x000fc6000c000000 */
[----:B------:R2:W-:Y:S01]  /*3e30*/  @P0 LDGSTS.E.BYPASS.LTC128B.128 [R107+0x14100], [R6.64+0x100], !P3 ;  /* 0x14100100066b0fae */ /* 0x0005e2000d901d56 */
[----:B------:R-:W-:-:S03]  /*3e40*/  UISETP.GE.AND UP0, UPT, UR17, UR9, UPT ;  /* 0x000000091100728c */ /* 0x000fc6000bf06270 */
[----:B------:R2:W-:Y:S01]  /*3e50*/  @P0 LDGSTS.E.BYPASS.LTC128B.128 [R107+0x16100], [R6.64+0x180], !P2 ;  /* 0x16100180066b0fae */ /* 0x0005e2000d101d56 */
[----:B-1----:R-:W-:Y:S02]  /*3e60*/  FFMA.FTZ R5, R12, c[0x0][0x2d0], -R2 ;  /* 0x0000b4000c057a23 */ /* 0x002fe40000010802 */
[----:B------:R-:W-:Y:S01]  /*3e70*/  FMUL.FTZ R12, R132, c[0x0][0x2d0] ;  /* 0x0000b400840c7a20 */ /* 0x000fe20000410000 */
[----:B------:R1:W-:Y:S01]  /*3e80*/  @P0 LDGSTS.E.BYPASS.LTC128B.128 [R107+0x11100], [R8.64], !P5 ;  /* 0x11100000086b0fae */ /* 0x0003e2000e901d56 */
[----:B------:R3:W4:Y:S03]  /*3e90*/  MUFU.EX2 R95, R5 ;  /* 0x00000005005f7308 */ /* 0x0007260000000800 */
[----:B------:R-:W-:Y:S01]  /*3ea0*/  FSEL R12, R12, RZ, P1 ;  /* 0x000000ff0c0c7208 */ /* 0x000fe20000800000 */
[----:B------:R1:W-:Y:S04]  /*3eb0*/  @P0 LDGSTS.E.BYPASS.LTC128B.128 [R107+0x13100], [R8.64+0x80], !P4 ;  /* 0x13100080086b0fae */ /* 0x0003e8000e101d56 */
[--C-:B------:R-:W-:Y:S01]  /*3ec0*/  FFMA.FTZ R3, R15, c[0x0][0x2d0], -R12.reuse ;  /* 0x0000b4000f037a23 */ /* 0x100fe2000001080c */
[----:B------:R1:W-:Y:S01]  /*3ed0*/  @P0 LDGSTS.E.BYPASS.LTC128B.128 [R107+0x15100], [R8.64+0x100], !P3 ;  /* 0x15100100086b0fae */ /* 0x0003e2000d901d56 */
[----:B------:R-:W-:-:S02]  /*3ee0*/  FFMA.FTZ R0, R44, c[0x0][0x2d0], -R12 ;  /* 0x0000b4002c007a23 */ /* 0x000fc4000001080c */
[----:B------:R5:W-:Y:S01]  /*3ef0*/  MUFU.EX2 R15, R3 ;  /* 0x00000003000f7308 */ /* 0x000be20000000800 */
[----:B------:R1:W-:Y:S01]  /*3f00*/  @P0 LDGSTS.E.BYPASS.LTC128B.128 [R107+0x17100], [R8.64+0x180], !P2 ;  /* 0x17100180086b0fae */ /* 0x0003e2000d101d56 */
[----:B------:R-:W-:Y:S01]  /*3f10*/  PLOP3.LUT P0, PT, PT, PT, UP0, 0x80, 0x0 ;  /* 0x000000000000781c */ /* 0x000fe20003f0f008 */
[----:B---3--:R-:W-:Y:S02]  /*3f20*/  FFMA.FTZ R5, R13, c[0x0][0x2d0], -R2 ;  /* 0x0000b4000d057a23 */ /* 0x008fe40000010802 */
[----:B------:R-:W3:Y:S01]  /*3f30*/  LDSM.16.MT88.4 R20, [R249+0x100] ;  /* 0x00010000f914783b */ /* 0x000ee20000004200 */
[----:B----4-:R-:W-:Y:S02]  /*3f40*/  F2FP.BF16.PACK_AB R10, R95, R83 ;  /* 0x000000535f0a723e */ /* 0x010fe400000010ff */
[----:B------:R2:W-:Y:S01]  /*3f50*/  MUFU.EX2 R106, R5 ;  /* 0x00000005006a7308 */ /* 0x0005e20000000800 */
[----:B------:R-:W-:Y:S04]  /*3f60*/  LDSM.16.MT88.4 R52, [R124+0x100] ;  /* 0x000100007c34783b */ /* 0x000fe80000004200 */
[----:B------:R-:W-:Y:S01]  /*3f70*/  LDSM.16.MT88.4 R32, [R250+0x900] ;  /* 0x00090000fa20783b */ /* 0x000fe20000004200 */
[----:B-----5:R-:W-:-:S03]  /*3f80*/  FFMA.FTZ R3, R14, c[0x0][0x2d0], -R12 ;  /* 0x0000b4000e037a23 */ /* 0x020fc6000001080c */
[----:B------:R-:W-:Y:S01]  /*3f90*/  LDSM.16.MT88.4 R36, [R249+0x900] ;  /* 0x00090000f924783b */ /* 0x000fe20000004200 */
[----:B------:R-:W-:Y:S01]  /*3fa0*/  IMAD.MOV.U32 R14, RZ, RZ, R50 ;  /* 0x000000ffff0e7224 */ /* 0x000fe200078e0032 */
[----:B------:R4:W5:Y:S02]  /*3fb0*/  MUFU.EX2 R13, R3 ;  /* 0x00000003000d7308 */ /* 0x0009640000000800 */
[----:B------:R-:W-:Y:S04]  /*3fc0*/  LDSM.16.MT88.4 R72, [R124+0x900] ;  /* 0x000900007c48783b */ /* 0x000fe80000004200 */
[----:B--2---:R-:W2:Y:S01]  /*3fd0*/  LDSM.16.MT88.4 R4, [R250+0x100] ;  /* 0x00010000fa04783b */ /* 0x004ea20000004200 */
[----:B-1----:R-:W-:Y:S01]  /*3fe0*/  F2FP.BF16.PACK_AB R8, R81, R82 ;  /* 0x000000525108723e */ /* 0x002fe200000010ff */
[----:B------:R1:W-:Y:S02]  /*3ff0*/  MUFU.EX2 R107, R0 ;  /* 0x00000000006b7308 */ /* 0x0003e40000000800 */
[----:B------:R-:W-:Y:S04]  /*4000*/  LDSM.16.MT88.4 R68, [R250+0x2100] ;  /* 0x00210000fa44783b */ /* 0x000fe80000004200 */
[----:B------:R-:W-:Y:S01]  /*4010*/  LDSM.16.MT88.4 R60, [R249+0x2100] ;  /* 0x00210000f93c783b */ /* 0x000fe20000004200 */
[----:B----4-:R-:W-:Y:S01]  /*4020*/  FFMA.FTZ R3, R16, c[0x0][0x2d0], -R12 ;  /* 0x0000b40010037a23 */ /* 0x010fe2000001080c */
[----:B-----5:R-:W-:-:S02]  /*4030*/  F2FP.BF16.PACK_AB R9, R13, R15 ;  /* 0x0000000f0d09723e */ /* 0x020fc400000010ff */
[----:B------:R-:W-:Y:S01]  /*4040*/  LDSM.16.MT88.4 R76, [R124+0x2100] ;  /* 0x002100007c4c783b */ /* 0x000fe20000004200 */
[----:B------:R4:W-:Y:S03]  /*4050*/  MUFU.EX2 R80, R3 ;  /* 0x0000000300507308 */ /* 0x0009e60000000800 */
[----:B------:R-:W0:Y:S01]  /*4060*/  LDGDEPBAR ;  /* 0x00000000000079af */ /* 0x000e220000000000 */
[----:B-1----:R-:W-:-:S03]  /*4070*/  FFMA.FTZ R0, R45, c[0x0][0x2d0], -R12 ;  /* 0x0000b4002d007a23 */ /* 0x002fc6000001080c */
[----:B------:R-:W-:Y:S01]  /*4080*/  LDSM.16.MT88.4 R44, [R249+0x2900] ;  /* 0x00290000f92c783b */ /* 0x000fe20000004200 */
[----:B------:R-:W-:Y:S01]  /*4090*/  MUFU.EX2 R126, R0 ;  /* 0x00000000007e7308 */ /* 0x000fe20000000800 */
[----:B----4-:R-:W-:-:S07]  /*40a0*/  FFMA.FTZ R3, R18, c[0x0][0x2d0], -R12 ;  /* 0x0000b40012037a23 */ /* 0x010fce000001080c */
[----:B------:R1:W4:Y:S02]  /*40b0*/  MUFU.EX2 R135, R3 ;  /* 0x0000000300877308 */ /* 0x0003240000000800 */
[----:B-1----:R-:W-:Y:S01]  /*40c0*/  FFMA.FTZ R3, R19, c[0x0][0x2d0], -R2 ;  /* 0x0000b40013037a23 */ /* 0x002fe20000010802 */
[----:B----4-:R-:W-:-:S05]  /*40d0*/  F2FP.BF16.PACK_AB R11, R135, R80 ;  /* 0x00000050870b723e */ /* 0x010fca00000010ff */
[----:B------:R1:W-:Y:S02]  /*40e0*/  MUFU.EX2 R108, R3 ;  /* 0x00000003006c7308 */ /* 0x0003e40000000800 */
[C---:B---3--:R-:W-:Y:S08]  /*40f0*/  HMMA.16816.F32.BF16 R40, R8.reuse, R22, RZ ;  /* 0x000000160828723c */ /* 0x048ff000000418ff */
[----:B------:R-:W-:Y:S01]  /*4100*/  HMMA.16816.F32.BF16 R48, R8, R20, RZ ;  /* 0x000000140830723c */ /* 0x000fe200000418ff */
[----:B-1----:R-:W-:-:S04]  /*4110*/  FFMA.FTZ R3, R28, c[0x0][0x2d0], -R2 ;  /* 0x0000b4001c037a23 */ /* 0x002fc80000010802 */
[----:B------:R1:W-:Y:S03]  /*4120*/  MUFU.EX2 R88, R3 ;  /* 0x0000000300587308 */ /* 0x0003e60000000800 */
[C---:B--2---:R-:W-:Y:S07]  /*4130*/  HMMA.16816.F32.BF16 R20, R8.reuse, R6, RZ ;  /* 0x000000060814723c */ /* 0x044fee00000418ff */
[----:B------:R-:W-:Y:S01]  /*4140*/  F2FP.BF16.PACK_AB R7, R126, R107 ;  /* 0x0000006b7e07723e */ /* 0x000fe200000010ff */
[----:B------:R-:W-:Y:S01]  /*4150*/  HMMA.16816.F32.BF16 R16, R8, R52, RZ ;  /* 0x000000340810723c */ /* 0x000fe200000418ff */
[----:B-1----:R-:W-:-:S07]  /*4160*/  FFMA.FTZ R3, R30, c[0x0][0x2d0], -R2 ;  /* 0x0000b4001e037a23 */ /* 0x002fce0000010802 */
[----:B------:R-:W-:Y:S01]  /*4170*/  HMMA.16816.F32.BF16 R64, R8, R54, RZ ;  /* 0x000000360840723c */ /* 0x000fe200000418ff */
[----:B------:R1:W2:Y:S02]  /*4180*/  MUFU.EX2 R94, R3 ;  /* 0x00000003005e7308 */ /* 0x0002a40000000800 */
[--C-:B-1----:R-:W-:Y:S01]  /*4190*/  FFMA.FTZ R3, R29, c[0x0][0x2d0], -R12.reuse ;  /* 0x0000b4001d037a23 */ /* 0x102fe2000001080c */
[----:B--2---:R-:W-:Y:S01]  /*41a0*/  F2FP.BF16.PACK_AB R6, R94, R88 ;  /* 0x000000585e06723e */ /* 0x004fe200000010ff */
[----:B------:R-:W1:Y:S04]  /*41b0*/  LDSM.16.MT88.4 R28, [R252+0x100] ;  /* 0x00010000fc1c783b */ /* 0x000e680000004200 */
[----:B------:R2:W-:Y:S02]  /*41c0*/  MUFU.EX2 R90, R3 ;  /* 0x00000003005a7308 */ /* 0x0005e40000000800 */
[----:B--2---:R-:W-:-:S02]  /*41d0*/  FFMA.FTZ R3, R24, c[0x0][0x2d0], -R12 ;  /* 0x0000b40018037a23 */ /* 0x004fc4000001080c */
[C---:B------:R-:W-:Y:S04]  /*41e0*/  HMMA.16816.F32.BF16 R24, R8.reuse, R4, RZ ;  /* 0x000000040818723c */ /* 0x040fe800000418ff */
[----:B------:R-:W2:Y:S03]  /*41f0*/  MUFU.EX2 R109, R3 ;  /* 0x00000003006d7308 */ /* 0x000ea60000000800 */
[----:B------:R-:W-:Y:S02]  /*4200*/  F2FP.BF16.PACK_AB R4, R108, R106 ;  /* 0x0000006a6c04723e */ /* 0x000fe400000010ff */
[----:B--2---:R-:W-:Y:S01]  /*4210*/  F2FP.BF16.PACK_AB R5, R109, R90 ;  /* 0x0000005a6d05723e */ /* 0x004fe200000010ff */
[----:B-1----:R-:W-:Y:S11]  /*4220*/  HMMA.16816.F32.BF16 R52, R8, R28, RZ ;  /* 0x0000001c0834723c */ /* 0x002ff600000418ff */
[----:B------:R-:W-:Y:S03]  /*4230*/  @!UPT UIADD3 URZ, URZ, URZ, URZ ;  /* 0x0000003f3f3ff290 */ /* 0x000fe6000fffe03f */
[C---:B------:R-:W-:Y:S08]  /*4240*/  HMMA.16816.F32.BF16 R56, R4.reuse, R32, R24 ;  /* 0x000000200438723c */ /* 0x040ff00000041818 */
[C---:B------:R-:W-:Y:S01]  /*4250*/  HMMA.16816.F32.BF16 R148, R4.reuse, R38, R40 ;  /* 0x000000260494723c */ /* 0x040fe20000041828 */
[----:B------:R-:W1:Y:S07]  /*4260*/  LDSM.16.MT88.4 R40, [R250+0x2900] ;  /* 0x00290000fa28783b */ /* 0x000e6e0000004200 */
[C---:B------:R-:W-:Y:S08]  /*4270*/  HMMA.16816.F32.BF16 R16, R4.reuse, R72, R16 ;  /* 0x000000480410723c */ /* 0x040ff00000041810 */
[----:B------:R-:W-:Y:S01]  /*4280*/  MOV R114, R58 ;  /* 0x0000003a00727202 */ /* 0x000fe20000000f00 */
[----:B------:R-:W-:Y:S01]  /*4290*/  IMAD.MOV.U32 R113, RZ, RZ, R59 ;  /* 0x000000ffff717224 */ /* 0x000fe200078e003b */
[----:B------:R-:W-:Y:S01]  /*42a0*/  HMMA.16816.F32.BF16 R140, R4, R36, R48 ;  /* 0x00000024048c723c */ /* 0x000fe20000041830 */
[----:B------:R-:W-:Y:S01]  /*42b0*/  IMAD.MOV.U32 R111, RZ, RZ, R56 ;  /* 0x000000ffff6f7224 */ /* 0x000fe200078e0038 */
[----:B------:R-:W-:Y:S01]  /*42c0*/  LDSM.16.MT88.4 R48, [R252+0x900] ;  /* 0x00090000fc30783b */ /* 0x000fe20000004200 */
[----:B------:R-:W-:-:S03]  /*42d0*/  IMAD.MOV.U32 R110, RZ, RZ, R57 ;  /* 0x000000ffff6e7224 */ /* 0x000fc600078e0039 */
[----:B------:R-:W2:Y:S02]  /*42e0*/  LDSM.16.MT88.4 R56, [R124+0x2900] ;  /* 0x002900007c38783b */ /* 0x000ea40000004200 */
[----:B------:R-:W-:Y:S06]  /*42f0*/  HMMA.16816.F32.BF16 R156, R4, R34, R20 ;  /* 0x00000022049c723c */ /* 0x000fec0000041814 */
[----:B------:R-:W-:Y:S01]  /*4300*/  IMAD.MOV.U32 R134, RZ, RZ, R16 ;  /* 0x000000ffff867224 */ /* 0x000fe200078e0010 */
[----:B------:R-:W-:Y:S01]  /*4310*/  MOV R0, R19 ;  /* 0x0000001300007202 */ /* 0x000fe20000000f00 */
[----:B------:R-:W-:Y:S01]  /*4320*/  HMMA.16816.F32.BF16 R36, R8, R30, RZ ;  /* 0x0000001e0824723c */ /* 0x000fe200000418ff */
[----:B------:R-:W-:-:S02]  /*4330*/  IMAD.MOV.U32 R127, RZ, RZ, R17 ;  /* 0x000000ffff7f7224 */ /* 0x000fc400078e0011 */
[----:B------:R-:W-:-:S05]  /*4340*/  IMAD.MOV.U32 R3, RZ, RZ, R18 ;  /* 0x000000ffff037224 */ /* 0x000fca00078e0012 */
[C---:B------:R-:W-:Y:S08]  /*4350*/  HMMA.16816.F32.BF16 R24, R8.reuse, R68, RZ ;  /* 0x000000440818723c */ /* 0x040ff000000418ff */
[C---:B------:R-:W-:Y:S01]  /*4360*/  HMMA.16816.F32.BF16 R20, R8.reuse, R70, RZ ;  /* 0x000000460814723c */ /* 0x040fe200000418ff */
[----:B------:R-:W3:Y:S07]  /*4370*/  LDSM.16.MT88.4 R68, [R252+0x2100] ;  /* 0x00210000fc44783b */ /* 0x000eee0000004200 */
[C---:B------:R-:W-:Y:S08]  /*4380*/  HMMA.16816.F32.BF16 R28, R8.reuse, R62, RZ ;  /* 0x0000003e081c723c */ /* 0x040ff000000418ff */
[----:B------:R-:W-:Y:S08]  /*4390*/  HMMA.16816.F32.BF16 R32, R8, R60, RZ ;  /* 0x0000003c0820723c */ /* 0x000ff000000418ff */
[----:B------:R-:W-:Y:S01]  /*43a0*/  HMMA.16816.F32.BF16 R164, R4, R74, R64 ;  /* 0x0000004a04a4723c */ /* 0x000fe20000041840 */
[----:B------:R-:W4:Y:S07]  /*43b0*/  LDSM.16.MT88.4 R64, [R249+0x4100] ;  /* 0x00410000f940783b */ /* 0x000f2e0000004200 */
[C---:B------:R-:W-:Y:S08]  /*43c0*/  HMMA.16816.F32.BF16 R16, R8.reuse, R76, RZ ;  /* 0x0000004c0810723c */ /* 0x040ff000000418ff */
[----:B------:R-:W-:Y:S08]  /*43d0*/  HMMA.16816.F32.BF16 R60, R8, R78, RZ ;  /* 0x0000004e083c723c */ /* 0x000ff000000418ff */
[C---:B-1----:R-:W-:Y:S01]  /*43e0*/  HMMA.16816.F32.BF16 R184, R4.reuse, R40, R24 ;  /* 0x0000002804b8723c */ /* 0x042fe20000041818 */
[----:B------:R-:W1:Y:S07]  /*43f0*/  LDSM.16.MT88.4 R24, [R252+0x2900] ;  /* 0x00290000fc18783b */ /* 0x000e6e0000004200 */
[C---:B------:R-:W-:Y:S01]  /*4400*/  HMMA.16816.F32.BF16 R72, R4.reuse, R46, R28 ;  /* 0x0000002e0448723c */ /* 0x040fe2000004181c */
[----:B------:R-:W5:Y:S07]  /*4410*/  LDSM.16.MT88.4 R28, [R250+0x4100] ;  /* 0x00410000fa1c783b */ /* 0x000f6e0000004200 */
[C---:B------:R-:W-:Y:S01]  /*4420*/  HMMA.16816.F32.BF16 R188, R4.reuse, R44, R32 ;  /* 0x0000002c04bc723c */ /* 0x040fe20000041820 */
[----:B------:R-:W1:Y:S07]  /*4430*/  LDSM.16.MT88.4 R44, [R249+0x4900] ;  /* 0x00490000f92c783b */ /* 0x000e6e0000004200 */
[C---:B--2---:R-:W-:Y:S08]  /*4440*/  HMMA.16816.F32.BF16 R180, R4.reuse, R56, R16 ;  /* 0x0000003804b4723c */ /* 0x044ff00000041810 */
[C---:B------:R-:W-:Y:S01]  /*4450*/  HMMA.16816.F32.BF16 R160, R4.reuse, R58, R60 ;  /* 0x0000003a04a0723c */ /* 0x040fe2000004183c */
[----:B------:R-:W2:Y:S04]  /*4460*/  LDSM.16.MT88.4 R56, [R124+0x4100] ;  /* 0x004100007c38783b */ /* 0x000ea80000004200 */
[----:B------:R-:W-:Y:S03]  /*4470*/  LDSM.16.MT88.4 R60, [R252+0x4100] ;  /* 0x00410000fc3c783b */ /* 0x000fe60000004200 */
[----:B------:R-:W-:Y:S01]  /*4480*/  HMMA.16816.F32.BF16 R76, R4, R42, R20 ;  /* 0x0000002a044c723c */ /* 0x000fe20000041814 */
[----:B------:R-:W1:Y:S07]  /*4490*/  LDSM.16.MT88.4 R40, [R250+0x4900] ;  /* 0x00490000fa28783b */ /* 0x000e6e0000004200 */
[C---:B---3--:R-:W-:Y:S07]  /*44a0*/  HMMA.16816.F32.BF16 R20, R8.reuse, R68, RZ ;  /* 0x000000440814723c */ /* 0x048fee00000418ff */
[----:B------:R-:W-:Y:S01]  /*44b0*/  IMAD.MOV.U32 R69, RZ, RZ, R95 ;  /* 0x000000ffff457224 */ /* 0x000fe200078e005f */
[----:B------:R-:W-:Y:S01]  /*44c0*/  HMMA.16816.F32.BF16 R16, R8, R70, RZ ;  /* 0x000000460810723c */ /* 0x000fe200000418ff */
[----:B------:R-:W-:-:S06]  /*44d0*/  IMAD.MOV.U32 R68, RZ, RZ, R94 ;  /* 0x000000ffff447224 */ /* 0x000fcc00078e005e */
[----:B------:R-:W-:Y:S01]  /*44e0*/  IMAD.MOV.U32 R70, RZ, RZ, R93 ;  /* 0x000000ffff467224 */ /* 0x000fe200078e005d */
[----:B------:R-:W-:Y:S01]  /*44f0*/  HMMA.16816.F32.BF16 R176, R4, R50, R36 ;  /* 0x0000003204b0723c */ /* 0x000fe20000041824 */
[----:B------:R-:W-:-:S07]  /*4500*/  IMAD.MOV.U32 R71, RZ, RZ, R105 ;  /* 0x000000ffff477224 */ /* 0x000fce00078e0069 */
[C---:B----4-:R-:W-:Y:S08]  /*4510*/  HMMA.16816.F32.BF16 R36, R8.reuse, R64, RZ ;  /* 0x000000400824723c */ /* 0x050ff000000418ff */
[----:B------:R-:W-:Y:S01]  /*4520*/  HMMA.16816.F32.BF16 R32, R8, R66, RZ ;  /* 0x000000420820723c */ /* 0x000fe200000418ff */
[----:B------:R-:W3:Y:S07]  /*4530*/  LDSM.16.MT88.4 R64, [R249+0x6100] ;  /* 0x00610000f940783b */ /* 0x000eee0000004200 */
[C---:B------:R-:W-:Y:S01]  /*4540*/  HMMA.16816.F32.BF16 R116, R4.reuse, R48, R52 ;  /* 0x000000300474723c */ /* 0x040fe20000041834 */
[----:B------:R-:W4:Y:S04]  /*4550*/  LDSM.16.MT88.4 R52, [R124+0x4900] ;  /* 0x004900007c34783b */ /* 0x000f280000004200 */
[----:B------:R-:W-:Y:S03]  /*4560*/  LDSM.16.MT88.4 R48, [R252+0x4900] ;  /* 0x00490000fc30783b */ /* 0x000fe60000004200 */
[C---:B-1----:R-:W-:Y:S08]  /*4570*/  HMMA.16816.F32.BF16 R152, R4.reuse, R24, R20 ;  /* 0x000000180498723c */ /* 0x042ff00000041814 */
[----:B------:R-:W-:Y:S08]  /*4580*/  HMMA.16816.F32.BF16 R144, R4, R26, R16 ;  /* 0x0000001a0490723c */ /* 0x000ff00000041810 */
[----:B-----5:R-:W-:Y:S01]  /*4590*/  HMMA.16816.F32.BF16 R20, R8, R28, RZ ;  /* 0x0000001c0814723c */ /* 0x020fe200000418ff */
[----:B------:R-:W-:-:S02]  /*45a0*/  IMAD.MOV.U32 R112, RZ, RZ, R116 ;  /* 0x000000ffff707224 */ /* 0x000fc400078e0074 */
[----:B------:R-:W-:Y:S02]  /*45b0*/  IMAD.MOV.U32 R104, RZ, RZ, R117 ;  /* 0x000000ffff687224 */ /* 0x000fe400078e0075 */
[----:B------:R-:W-:Y:S02]  /*45c0*/  IMAD.MOV.U32 R91, RZ, RZ, R119 ;  /* 0x000000ffff5b7224 */ /* 0x000fe400078e0077 */
[----:B------:R-:W-:Y:S01]  /*45d0*/  IMAD.MOV.U32 R89, RZ, RZ, R118 ;  /* 0x000000ffff597224 */ /* 0x000fe200078e0076 */
[----:B------:R-:W-:Y:S08]  /*45e0*/  HMMA.16816.F32.BF16 R16, R8, R30, RZ ;  /* 0x0000001e0810723c */ /* 0x000ff000000418ff */
[C---:B------:R-:W-:Y:S01]  /*45f0*/  HMMA.16816.F32.BF16 R136, R4.reuse, R44, R36 ;  /* 0x0000002c0488723c */ /* 0x040fe20000041824 */
[----:B------:R-:W-:Y:S07]  /*4600*/  LDSM.16.MT88.4 R36, [R250+0x6100] ;  /* 0x00610000fa24783b */ /* 0x000fee0000004200 */
[----:B------:R-:W-:Y:S01]  /*4610*/  HMMA.16816.F32.BF16 R120, R4, R46, R32 ;  /* 0x0000002e0478723c */ /* 0x000fe20000041820 */
[----:B------:R-:W1:Y:S07]  /*4620*/  LDSM.16.MT88.4 R44, [R249+0x6900] ;  /* 0x00690000f92c783b */ /* 0x000e6e0000004200 */
[C---:B--2---:R-:W-:Y:S07]  /*4630*/  HMMA.16816.F32.BF16 R28, R8.reuse, R58, RZ ;  /* 0x0000003a081c723c */ /* 0x044fee00000418ff */
[----:B------:R-:W-:Y:S01]  /*4640*/  IMAD.MOV.U32 R58, RZ, RZ, R109 ;  /* 0x000000ffff3a7224 */ /* 0x000fe200078e006d */
[----:B------:R-:W-:Y:S01]  /*4650*/  HMMA.16816.F32.BF16 R32, R8, R56, RZ ;  /* 0x000000380820723c */ /* 0x000fe200000418ff */
[----:B------:R-:W-:-:S06]  /*4660*/  IMAD.MOV.U32 R59, RZ, RZ, R108 ;  /* 0x000000ffff3b7224 */ /* 0x000fcc00078e006c */
[----:B------:R-:W-:Y:S01]  /*4670*/  IMAD.MOV.U32 R56, RZ, RZ, R111 ;  /* 0x000000ffff387224 */ /* 0x000fe200078e006f */
[----:B------:R-:W-:Y:S01]  /*4680*/  HMMA.16816.F32.BF16 R128, R4, R40, R20 ;  /* 0x000000280480723c */ /* 0x000fe20000041814 */
[----:B------:R-:W-:-:S06]  /*4690*/  IMAD.MOV.U32 R57, RZ, RZ, R110 ;  /* 0x000000ffff397224 */ /* 0x000fcc00078e006e */
[----:B------:R-:W-:Y:S01]  /*46a0*/  IMAD.MOV.U32 R40, RZ, RZ, R114 ;  /* 0x000000ffff287224 */ /* 0x000fe200078e0072 */
[----:B------:R-:W-:Y:S01]  /*46b0*/  HMMA.16816.F32.BF16 R116, R4, R42, R16 ;  /* 0x0000002a0474723c */ /* 0x000fe20000041810 */
[----:B------:R-:W-:-:S06]  /*46c0*/  IMAD.MOV.U32 R41, RZ, RZ, R104 ;  /* 0x000000ffff297224 */ /* 0x000fcc00078e0068 */
[----:B------:R-:W-:Y:S01]  /*46d0*/  IMAD.MOV.U32 R42, RZ, RZ, R113 ;  /* 0x000000ffff2a7224 */ /* 0x000fe200078e0071 */
[----:B------:R-:W-:Y:S01]  /*46e0*/  HMMA.16816.F32.BF16 R20, R8, R62, RZ ;  /* 0x0000003e0814723c */ /* 0x000fe200000418ff */
[----:B------:R-:W-:-:S06]  /*46f0*/  MOV R43, R112 ;  /* 0x00000070002b7202 */ /* 0x000fcc0000000f00 */
[----:B------:R-:W-:Y:S01]  /*4700*/  IMAD.MOV.U32 R62, RZ, RZ, R91 ;  /* 0x000000ffff3e7224 */ /* 0x000fe200078e005b */
[----:B---3--:R-:W-:Y:S01]  /*4710*/  HMMA.16816.F32.BF16 R16, R8, R64, RZ ;  /* 0x000000400810723c */ /* 0x008fe200000418ff */
[----:B------:R-:W-:-:S06]  /*4720*/  MOV R63, R106 ;  /* 0x0000006a003f7202 */ /* 0x000fcc0000000f00 */
[----:B------:R-:W-:Y:S01]  /*4730*/  MOV R64, R90 ;  /* 0x0000005a00407202 */ /* 0x000fe20000000f00 */
[----:B----4-:R-:W-:Y:S01]  /*4740*/  HMMA.16816.F32.BF16 R108, R4, R54, R28 ;  /* 0x00000036046c723c */ /* 0x010fe2000004181c */
[----:B------:R-:W2:Y:S01]  /*4750*/  LDSM.16.MT88.4 R28, [R250+0x6900] ;  /* 0x00690000fa1c783b */ /* 0x000ea20000004200 */
[----:B------:R-:W-:-:S06]  /*4760*/  IMAD.MOV.U32 R65, RZ, RZ, R89 ;  /* 0x000000ffff417224 */ /* 0x000fcc00078e0059 */
[----:B------:R-:W-:Y:S07]  /*4770*/  HMMA.16816.F32.BF16 R112, R4, R52, R32 ;  /* 0x000000340470723c */ /* 0x000fee0000041820 */
[----:B------:R-:W-:Y:S01]  /*4780*/  IMAD.MOV.U32 R35, RZ, RZ, R88 ;  /* 0x000000ffff237224 */ /* 0x000fe200078e0058 */
[----:B------:R-:W-:Y:S07]  /*4790*/  HMMA.16816.F32.BF16 R24, R8, R60, RZ ;  /* 0x0000003c0818723c */ /* 0x000fee00000418ff */
[----:B------:R-:W-:Y:S01]  /*47a0*/  IMAD.MOV.U32 R61, RZ, RZ, R92 ;  /* 0x000000ffff3d7224 */ /* 0x000fe200078e005c */
[----:B-1----:R-:W-:Y:S01]  /*47b0*/  HMMA.16816.F32.BF16 R88, R4, R44, R16 ;  /* 0x0000002c0458723c */ /* 0x002fe20000041810 */
[----:B------:R-:W-:-:S06]  /*47c0*/  IMAD.MOV.U32 R60, RZ, RZ, R107 ;  /* 0x000000ffff3c7224 */ /* 0x000fcc00078e006b */
[----:B------:R-:W-:Y:S01]  /*47d0*/  IMAD.MOV.U32 R45, RZ, RZ, R35 ;  /* 0x000000ffff2d7224 */ /* 0x000fe200078e0023 */
[----:B------:R-:W-:Y:S01]  /*47e0*/  HMMA.16816.F32.BF16 R92, R4, R50, R20 ;  /* 0x00000032045c723c */ /* 0x000fe20000041814 */
[----:B------:R-:W1:Y:S01]  /*47f0*/  LDSM.16.MT88.4 R32, [R124+0x6100] ;  /* 0x006100007c20783b */ /* 0x000e620000004200 */
[----:B------:R-:W-:-:S06]  /*4800*/  IMAD.MOV.U32 R44, RZ, RZ, R58 ;  /* 0x000000ffff2c7224 */ /* 0x000fcc00078e003a */
[C---:B------:R-:W-:Y:S07]  /*4810*/  HMMA.16816.F32.BF16 R20, R8.reuse, R36, RZ ;  /* 0x000000240814723c */ /* 0x040fee00000418ff */
[----:B------:R-:W-:Y:S01]  /*4820*/  MOV R37, R57 ;  /* 0x0000003900257202 */ /* 0x000fe20000000f00 */
[----:B------:R-:W-:Y:S01]  /*4830*/  HMMA.16816.F32.BF16 R16, R8, R38, RZ ;  /* 0x000000260810723c */ /* 0x000fe200000418ff */
[----:B------:R-:W-:-:S06]  /*4840*/  IMAD.MOV.U32 R36, RZ, RZ, R42 ;  /* 0x000000ffff247224 */ /* 0x000fcc00078e002a */
[----:B------:R-:W-:Y:S01]  /*4850*/  IMAD.MOV.U32 R38, RZ, RZ, R43 ;  /* 0x000000ffff267224 */ /* 0x000fe200078e002b */
[----:B------:R-:W-:Y:S01]  /*4860*/  HMMA.16816.F32.BF16 R104, R4, R48, R24 ;  /* 0x000000300468723c */ /* 0x000fe20000041818 */
[----:B------:R-:W-:-:S07]  /*4870*/  IMAD.MOV.U32 R39, RZ, RZ, R40 ;  /* 0x000000ffff277224 */ /* 0x000fce00078e0028 */
[----:B--2---:R-:W-:Y:S01]  /*4880*/  HMMA.16816.F32.BF16 R52, R4, R28, R20 ;  /* 0x0000001c0434723c */ /* 0x004fe20000041814 */
[----:B------:R-:W2:Y:S07]  /*4890*/  LDSM.16.MT88.4 R20, [R124+0x6900] ;  /* 0x006900007c14783b */ /* 0x000eae0000004200 */
[----:B------:R-:W-:Y:S07]  /*48a0*/  HMMA.16816.F32.BF16 R24, R8, R66, RZ ;  /* 0x000000420818723c */ /* 0x000fee00000418ff */
[----:B------:R-:W-:Y:S01]  /*48b0*/  IMAD.MOV.U32 R67, RZ, RZ, R59 ;  /* 0x000000ffff437224 */ /* 0x000fe200078e003b */
[----:B------:R-:W-:Y:S01]  /*48c0*/  HMMA.16816.F32.BF16 R48, R4, R30, R16 ;  /* 0x0000001e0430723c */ /* 0x000fe20000041810 */
[----:B------:R-:W-:-:S07]  /*48d0*/  IMAD.MOV.U32 R66, RZ, RZ, R56 ;  /* 0x000000ffff427224 */ /* 0x000fce00078e0038 */
[----:B-1----:R-:W-:Y:S07]  /*48e0*/  HMMA.16816.F32.BF16 R16, R8, R32, RZ ;  /* 0x000000200810723c */ /* 0x002fee00000418ff */
[----:B------:R-:W-:Y:S01]  /*48f0*/  IMAD.MOV.U32 R33, RZ, RZ, R127 ;  /* 0x000000ffff217224 */ /* 0x000fe200078e007f */
[----:B------:R-:W-:Y:S01]  /*4900*/  HMMA.16816.F32.BF16 R56, R4, R46, R24 ;  /* 0x0000002e0438723c */ /* 0x000fe20000041818 */
[----:B------:R-:W-:-:S06]  /*4910*/  IMAD.MOV.U32 R32, RZ, RZ, R134 ;  /* 0x000000ffff207224 */ /* 0x000fcc00078e0086 */
[----:B------:R-:W-:Y:S02]  /*4920*/  IMAD.MOV.U32 R27, RZ, RZ, R41 ;  /* 0x000000ffff1b7224 */ /* 0x000fe400078e0029 */
[----:B------:R-:W-:Y:S02]  /*4930*/  IMAD.MOV.U32 R47, RZ, RZ, R0 ;  /* 0x000000ffff2f7224 */ /* 0x000fe400078e0000 */
[----:B------:R-:W-:Y:S02]  /*4940*/  FFMA.FTZ R0, R100, c[0x0][0x2d0], -R2 ;  /* 0x0000b40064007a23 */ /* 0x000fe40000010802 */
[----:B------:R-:W-:Y:S02]  /*4950*/  IMAD.MOV.U32 R46, RZ, RZ, R3 ;  /* 0x000000ffff2e7224 */ /* 0x000fe400078e0003 */
[----:B------:R-:W-:Y:S01]  /*4960*/  FADD.FTZ R3, R82, R81 ;  /* 0x0000005152037221 */ /* 0x000fe20000010000 */
[----:B--2---:R-:W-:Y:S01]  /*4970*/  HMMA.16816.F32.BF16 R40, R4, R20, R16 ;  /* 0x000000140428723c */ /* 0x004fe20000041810 */
[----:B------:R-:W-:Y:S01]  /*4980*/  IMAD.MOV.U32 R81, RZ, RZ, R44 ;  /* 0x000000ffff517224 */ /* 0x000fe200078e002c */
[----:B------:R-:W-:Y:S01]  /*4990*/  MOV R82, R67 ;  /* 0x0000004300527202 */ /* 0x000fe20000000f00 */
[----:B------:R-:W-:-:S05]  /*49a0*/  FADD.FTZ R3, R83, R3 ;  /* 0x0000000353037221 */ /* 0x000fca0000010000 */
[----:B------:R-:W-:Y:S07]  /*49b0*/  HMMA.16816.F32.BF16 R16, R8, R34, RZ ;  /* 0x000000220810723c */ /* 0x000fee00000418ff */
[----:B------:R-:W-:Y:S01]  /*49c0*/  IMAD.MOV.U32 R34, RZ, RZ, R38 ;  /* 0x000000ffff227224 */ /* 0x000fe200078e0026 */
[----:B------:R-:W-:Y:S01]  /*49d0*/  MOV R38, R39 ;  /* 0x0000002700267202 */ /* 0x000fe20000000f00 */
[----:B------:R-:W-:Y:S02]  /*49e0*/  IMAD.MOV.U32 R35, RZ, RZ, R27 ;  /* 0x000000ffff237224 */ /* 0x000fe400078e001b */
[----:B------:R-:W-:-:S02]  /*49f0*/  IMAD.MOV.U32 R39, RZ, RZ, R36 ;  /* 0x000000ffff277224 */ /* 0x000fc400078e0024 */
[----:B------:R-:W-:Y:S02]  /*4a00*/  IMAD.MOV.U32 R36, RZ, RZ, R66 ;  /* 0x000000ffff247224 */ /* 0x000fe400078e0042 */
[----:B------:R-:W-:Y:S02]  /*4a10*/  IMAD.MOV.U32 R66, RZ, RZ, R64 ;  /* 0x000000ffff427224 */ /* 0x000fe400078e0040 */
[----:B------:R-:W-:Y:S02]  /*4a20*/  IMAD.MOV.U32 R64, RZ, RZ, R61 ;  /* 0x000000ffff407224 */ /* 0x000fe400078e003d */
[----:B------:R-:W-:Y:S02]  /*4a30*/  IMAD.MOV.U32 R61, RZ, RZ, R70 ;  /* 0x000000ffff3d7224 */ /* 0x000fe400078e0046 */
[----:B------:R-:W-:Y:S01]  /*4a40*/  IMAD.MOV.U32 R70, RZ, RZ, R71 ;  /* 0x000000ffff467224 */ /* 0x000fe200078e0047 */
[----:B------:R-:W-:Y:S01]  /*4a50*/  MOV R71, R68 ;  /* 0x0000004400477202 */ /* 0x000fe20000000f00 */
[----:B------:R-:W-:Y:S01]  /*4a60*/  IMAD.MOV.U32 R68, RZ, RZ, R126 ;  /* 0x000000ffff447224 */ /* 0x000fe200078e007e */
[----:B------:R-:W-:Y:S01]  /*4a70*/  HMMA.16816.F32.BF16 R28, R4, R22, R16 ;  /* 0x00000016041c723c */ /* 0x000fe20000041810 */
[----:B------:R-:W1:Y:S01]  /*4a80*/  LDSM.16.MT88.4 R16, [R252+0x6100] ;  /* 0x00610000fc10783b */ /* 0x000e620000004200 */
[----:B------:R-:W-:-:S06]  /*4a90*/  IMAD.MOV.U32 R100, RZ, RZ, R34 ;  /* 0x000000ffff647224 */ /* 0x000fcc00078e0022 */
[C---:B-1----:R-:W-:Y:S08]  /*4aa0*/  HMMA.16816.F32.BF16 R20, R8.reuse, R16, RZ ;  /* 0x000000100814723c */ /* 0x042ff000000418ff */
[----:B------:R-:W-:Y:S01]  /*4ab0*/  HMMA.16816.F32.BF16 R8, R8, R18, RZ ;  /* 0x000000120808723c */ /* 0x000fe200000418ff */
[----:B------:R-:W1:Y:S11]  /*4ac0*/  LDSM.16.MT88.4 R16, [R252+0x6900] ;  /* 0x00690000fc10783b */ /* 0x000e760000004200 */
[----:B------:R-:W-:Y:S04]  /*4ad0*/  @!UPT UIADD3 URZ, URZ, URZ, URZ ;  /* 0x0000003f3f3ff290 */ /* 0x000fe8000fffe03f */
[C---:B-1----:R-:W-:Y:S07]  /*4ae0*/  HMMA.16816.F32.BF16 R24, R4.reuse, R16, R20 ;  /* 0x000000100418723c */ /* 0x042fee0000041814 */
[----:B------:R-:W-:Y:S01]  /*4af0*/  IMAD.MOV.U32 R16, RZ, RZ, R124 ;  /* 0x000000ffff107224 */ /* 0x000fe200078e007c */
[----:B------:R-:W-:Y:S01]  /*4b00*/  HMMA.16816.F32.BF16 R20, R4, R18, R8 ;  /* 0x000000120414723c */ /* 0x000fe20000041808 */
[----:B------:R1:W-:Y:S01]  /*4b10*/  MUFU.EX2 R18, R0 ;  /* 0x0000000000127308 */ /* 0x0003e20000000800 */
[----:B------:R-:W2:Y:S01]  /*4b20*/  LDSM.16.MT88.4 R8, [R249+0x1100] ;  /* 0x00110000f908783b */ /* 0x000ea20000004200 */
[----:B-1----:R-:W-:-:S02]  /*4b30*/  FFMA.FTZ R0, R101, c[0x0][0x2d0], -R2 ;  /* 0x0000b40065007a23 */ /* 0x002fc40000010802 */
[----:B------:R-:W-:-:S04]  /*4b40*/  IMAD.MOV.U32 R101, RZ, RZ, R35 ;  /* 0x000000ffff657224 */ /* 0x000fc800078e0023 */
[----:B------:R1:W3:Y:S02]  /*4b50*/  MUFU.EX2 R126, R0 ;  /* 0x00000000007e7308 */ /* 0x0002e40000000800 */
[----:B-1----:R-:W-:Y:S01]  /*4b60*/  FFMA.FTZ R0, R103, c[0x0][0x2d0], -R2 ;  /* 0x0000b40067007a23 */ /* 0x002fe20000010802 */
[----:B---3--:R-:W-:Y:S01]  /*4b70*/  F2FP.BF16.PACK_AB R4, R126, R18 ;  /* 0x000000127e04723e */ /* 0x008fe200000010ff */
[----:B------:R-:W-:-:S04]  /*4b80*/  IMAD.MOV.U32 R103, RZ, RZ, R62 ;  /* 0x000000ffff677224 */ /* 0x000fc800078e003e */
[----:B------:R1:W-:Y:S01]  /*4b90*/  MUFU.EX2 R127, R0 ;  /* 0x00000000007f7308 */ /* 0x0003e20000000800 */
[----:B------:R-:W-:Y:S02]  /*4ba0*/  IMAD.MOV.U32 R62, RZ, RZ, R60 ;  /* 0x000000ffff3e7224 */ /* 0x000fe400078e003c */
[----:B------:R-:W-:Y:S02]  /*4bb0*/  IMAD.MOV.U32 R60, RZ, RZ, R125 ;  /* 0x000000ffff3c7224 */ /* 0x000fe400078e007d */
[--C-:B-1----:R-:W-:Y:S02]  /*4bc0*/  FFMA.FTZ R0, R102, c[0x0][0x2d0], -R2.reuse ;  /* 0x0000b40066007a23 */ /* 0x102fe40000010802 */
[----:B------:R-:W-:Y:S02]  /*4bd0*/  IMAD.MOV.U32 R102, RZ, RZ, R65 ;  /* 0x000000ffff667224 */ /* 0x000fe400078e0041 */
[----:B------:R1:W3:Y:S01]  /*4be0*/  MUFU.EX2 R134, R0 ;  /* 0x0000000000867308 */ /* 0x0002e20000000800 */
[----:B------:R-:W-:Y:S01]  /*4bf0*/  IMAD.MOV.U32 R65, RZ, RZ, R63 ;  /* 0x000000ffff417224 */ /* 0x000fe200078e003f */
[----:B------:R-:W-:Y:S01]  /*4c00*/  MOV R63, R14 ;  /* 0x0000000e003f7202 */ /* 0x000fe20000000f00 */
[----:B------:R-:W-:-:S02]  /*4c10*/  FFMA.FTZ R14, R98, c[0x0][0x2d0], -R2 ;  /* 0x0000b400620e7a23 */ /* 0x000fc40000010802 */
[----:B------:R-:W-:Y:S02]  /*4c20*/  IMAD.MOV.U32 R98, RZ, RZ, R46 ;  /* 0x000000ffff627224 */ /* 0x000fe400078e002e */
[----:B-1----:R-:W-:Y:S01]  /*4c30*/  FFMA.FTZ R0, R85, c[0x0][0x2d0], -R12 ;  /* 0x0000b40055007a23 */ /* 0x002fe2000001080c */
[----:B---3--:R-:W-:Y:S01]  /*4c40*/  F2FP.BF16.PACK_AB R6, R134, R127 ;  /* 0x0000007f8606723e */ /* 0x008fe200000010ff */
[----:B------:R-:W-:Y:S02]  /*4c50*/  IMAD.MOV.U32 R85, RZ, RZ, R64 ;  /* 0x000000ffff557224 */ /* 0x000fe400078e0040 */
[----:B------:R1:W-:Y:S02]  /*4c60*/  MUFU.EX2 R124, R0 ;  /* 0x00000000007c7308 */ /* 0x0003e40000000800 */
[----:B-1----:R-:W-:Y:S02]  /*4c70*/  FFMA.FTZ R0, R84, c[0x0][0x2d0], -R12 ;  /* 0x0000b40054007a23 */ /* 0x002fe4000001080c */
[----:B------:R-:W-:-:S04]  /*4c80*/  IMAD.MOV.U32 R84, RZ, RZ, R45 ;  /* 0x000000ffff547224 */ /* 0x000fc800078e002d */
[----:B------:R1:W3:Y:S02]  /*4c90*/  MUFU.EX2 R17, R0 ;  /* 0x0000000000117308 */ /* 0x0002e40000000800 */
[----:B-1----:R-:W-:Y:S01]  /*4ca0*/  FFMA.FTZ R0, R87, c[0x0][0x2d0], -R12 ;  /* 0x0000b40057007a23 */ /* 0x002fe2000001080c */
[----:B---3--:R-:W-:Y:S01]  /*4cb0*/  F2FP.BF16.PACK_AB R5, R17, R124 ;  /* 0x0000007c1105723e */ /* 0x008fe200000010ff */
[----:B------:R-:W-:-:S04]  /*4cc0*/  IMAD.MOV.U32 R87, RZ, RZ, R66 ;  /* 0x000000ffff577224 */ /* 0x000fc800078e0042 */
[----:B------:R1:W-:Y:S02]  /*4cd0*/  MUFU.EX2 R19, R0 ;  /* 0x0000000000137308 */ /* 0x0003e40000000800 */
[----:B-1----:R-:W-:Y:S01]  /*4ce0*/  FFMA.FTZ R0, R86, c[0x0][0x2d0], -R12 ;  /* 0x0000b40056007a23 */ /* 0x002fe2000001080c */
[----:B------:R-:W-:-:S05]  /*4cf0*/  MOV R86, R16 ;  /* 0x0000001000567202 */ /* 0x000fca0000000f00 */
[----:B------:R-:W1:Y:S02]  /*4d00*/  MUFU.EX2 R125, R0 ;  /* 0x00000000007d7308 */ /* 0x000e640000000800 */
[----:B-1----:R-:W-:Y:S01]  /*4d10*/  F2FP.BF16.PACK_AB R7, R125, R19 ;  /* 0x000000137d07723e */ /* 0x002fe200000010ff */
[----:B------:R-:W-:Y:S02]  /*4d20*/  FADD.FTZ R0, R15, R13 ;  /* 0x0000000d0f007221 */ /* 0x000fe40000010000 */
[--C-:B------:R-:W-:Y:S02]  /*4d30*/  FFMA.FTZ R15, R99, c[0x0][0x2d0], -R2.reuse ;  /* 0x0000b400630f7a23 */ /* 0x100fe40000010802 */
[--C-:B------:R-:W-:Y:S02]  /*4d40*/  FFMA.FTZ R13, R97, c[0x0][0x2d0], -R2.reuse ;  /* 0x0000b400610d7a23 */ /* 0x100fe40000010802 */
[----:B------:R-:W-:Y:S01]  /*4d50*/  FFMA.FTZ R2, R96, c[0x0][0x2d0], -R2 ;  /* 0x0000b40060027a23 */ /* 0x000fe20000010802 */
[----:B--2---:R-:W-:Y:S01]  /*4d60*/  HMMA.16816.F32.BF16 R140, R4, R8, R140 ;  /* 0x00000008048c723c */ /* 0x004fe2000004188c */
[----:B------:R-:W-:-:S02]  /*4d70*/  IMAD.MOV.U32 R96, RZ, RZ, R32 ;  /* 0x000000ffff607224 */ /* 0x000fc400078e0020 */
[----:B------:R-:W-:Y:S02]  /*4d80*/  IMAD.MOV.U32 R97, RZ, RZ, R33 ;  /* 0x000000ffff617224 */ /* 0x000fe400078e0021 */
[----:B------:R-:W-:Y:S02]  /*4d90*/  IMAD.MOV.U32 R99, RZ, RZ, R47 ;  /* 0x000000ffff637224 */ /* 0x000fe400078e002f */
[----:B------:R-:W-:Y:S01]  /*4da0*/  FADD.FTZ R16, R80, R0 ;  /* 0x0000000050107221 */ /* 0x000fe20000010000 */
[----:B------:R-:W-:Y:S01]  /*4db0*/  HMMA.16816.F32.BF16 R32, R4, R10, R148 ;  /* 0x0000000a0420723c */ /* 0x000fe20000041894 */
[----:B------:R-:W1:Y:S01]  /*4dc0*/  LDSM.16.MT88.4 R8, [R250+0x1100] ;  /* 0x00110000fa08783b */ /* 0x000e620000004200 */
[----:B------:R-:W-:-:S06]  /*4dd0*/  IMAD.MOV.U32 R0, RZ, RZ, R70 ;  /* 0x000000ffff007224 */ /* 0x000fcc00078e0046 */
[C---:B-1----:R-:W-:Y:S08]  /*4de0*/  HMMA.16816.F32.BF16 R148, R4.reuse, R8, R36 ;  /* 0x000000080494723c */ /* 0x042ff00000041824 */
[C---:B------:R-:W-:Y:S01]  /*4df0*/  HMMA.16816.F32.BF16 R36, R4.reuse, R10, R156 ;  /* 0x0000000a0424723c */ /* 0x040fe2000004189c */
[----:B------:R-:W1:Y:S07]  /*4e00*/  LDSM.16.MT88.4 R8, [R86+0x1100] ;  /* 0x001100005608783b */ /* 0x000e6e0000004200 */
[C---:B-1----:R-:W-:Y:S07]  /*4e10*/  HMMA.16816.F32.BF16 R156, R4.reuse, R8, R96 ;  /* 0x00000008049c723c */ /* 0x042fee0000041860 */
[----:B------:R-:W-:Y:S01]  /*4e20*/  IMAD.MOV.U32 R99, RZ, RZ, R61 ;  /* 0x000000ffff637224 */ /* 0x000fe200078e003d */
[----:B------:R-:W-:Y:S01]  /*4e30*/  HMMA.16816.F32.BF16 R44, R4, R10, R164 ;  /* 0x0000000a042c723c */ /* 0x000fe200000418a4 */
[----:B------:R-:W1:Y:S01]  /*4e40*/  LDSM.16.MT88.4 R8, [R252+0x1100] ;  /* 0x00110000fc08783b */ /* 0x000e620000004200 */
[----:B------:R-:W-:-:S02]  /*4e50*/  IMAD.MOV.U32 R96, RZ, RZ, R71 ;  /* 0x000000ffff607224 */ /* 0x000fc400078e0047 */
[----:B------:R-:W-:Y:S02]  /*4e60*/  IMAD.MOV.U32 R97, RZ, RZ, R68 ;  /* 0x000000ffff617224 */ /* 0x000fe400078e0044 */
[----:B------:R-:W-:Y:S02]  /*4e70*/  IMAD.MOV.U32 R98, RZ, RZ, R69 ;  /* 0x000000ffff627224 */ /* 0x000fe400078e0045 */
[----:B-1----:R-:W-:Y:S07]  /*4e80*/  HMMA.16816.F32.BF16 R164, R4, R8, R100 ;  /* 0x0000000804a4723c */ /* 0x002fee0000041864 */
[----:B------:R-:W-:Y:S01]  /*4e90*/  IMAD.MOV.U32 R101, RZ, RZ, R62 ;  /* 0x000000ffff657224 */ /* 0x000fe200078e003e */
[----:B------:R-:W-:Y:S01]  /*4ea0*/  MOV R102, R60 ;  /* 0x0000003c00667202 */ /* 0x000fe20000000f00 */
[----:B------:R-:W-:-:S02]  /*4eb0*/  IMAD.MOV.U32 R103, RZ, RZ, R63 ;  /* 0x000000ffff677224 */ /* 0x000fc400078e003f */
[----:B------:R-:W-:Y:S01]  /*4ec0*/  HMMA.16816.F32.BF16 R60, R4, R10, R176 ;  /* 0x0000000a043c723c */ /* 0x000fe200000418b0 */
[----:B------:R-:W1:Y:S01]  /*4ed0*/  LDSM.16.MT88.4 R8, [R249+0x3100] ;  /* 0x00310000f908783b */ /* 0x000e620000004200 */
[----:B------:R-:W-:-:S06]  /*4ee0*/  IMAD.MOV.U32 R100, RZ, RZ, R65 ;  /* 0x000000ffff647224 */ /* 0x000fcc00078e0041 */
[C---:B-1----:R-:W-:Y:S07]  /*4ef0*/  HMMA.16816.F32.BF16 R64, R4.reuse, R8, R188 ;  /* 0x000000080440723c */ /* 0x042fee00000418bc */
[----:B------:R-:W-:Y:S01]  /*4f00*/  IMAD.MOV.U32 R188, RZ, RZ, R87 ;  /* 0x000000ffffbc7224 */ /* 0x000fe200078e0057 */
[----:B------:R-:W-:Y:S01]  /*4f10*/  HMMA.16816.F32.BF16 R68, R4, R10, R72 ;  /* 0x0000000a0444723c */ /* 0x000fe20000041848 */
[----:B------:R-:W1:Y:S01]  /*4f20*/  LDSM.16.MT88.4 R8, [R250+0x3100] ;  /* 0x00310000fa08783b */ /* 0x000e620000004200 */
[----:B------:R-:W-:Y:S01]  /*4f30*/  IMAD.MOV.U32 R189, RZ, RZ, R82 ;  /* 0x000000ffffbd7224 */ /* 0x000fe200078e0052 */
[----:B------:R-:W-:Y:S01]  /*4f40*/  MOV R191, R84 ;  /* 0x0000005400bf7202 */ /* 0x000fe20000000f00 */
[----:B------:R-:W-:-:S04]  /*4f50*/  IMAD.MOV.U32 R190, RZ, RZ, R81 ;  /* 0x000000ffffbe7224 */ /* 0x000fc800078e0051 */
[C---:B-1----:R-:W-:Y:S07]  /*4f60*/  HMMA.16816.F32.BF16 R72, R4.reuse, R8, R184 ;  /* 0x000000080448723c */ /* 0x042fee00000418b8 */
[----:B------:R-:W-:Y:S01]  /*4f70*/  IMAD.MOV.U32 R186, RZ, RZ, R86 ;  /* 0x000000ffffba7224 */ /* 0x000fe200078e0056 */
[----:B------:R-:W-:Y:S01]  /*4f80*/  HMMA.16816.F32.BF16 R76, R4, R10, R76 ;  /* 0x0000000a044c723c */ /* 0x000fe2000004184c */
[----:B------:R-:W-:-:S03]  /*4f90*/  IMAD.MOV.U32 R187, RZ, RZ, R85 ;  /* 0x000000ffffbb7224 */ /* 0x000fc600078e0055 */
[----:B------:R-:W1:Y:S04]  /*4fa0*/  LDSM.16.MT88.4 R8, [R186+0x3100] ;  /* 0x00310000ba08783b */ /* 0x000e680000004200 */
[C---:B-1----:R-:W-:Y:S08]  /*4fb0*/  HMMA.16816.F32.BF16 R180, R4.reuse, R8, R180 ;  /* 0x0000000804b4723c */ /* 0x042ff000000418b4 */
[----:B------:R-:W-:Y:S11]  /*4fc0*/  HMMA.16816.F32.BF16 R8, R4, R10, R160 ;  /* 0x0000000a0408723c */ /* 0x000ff600000418a0 */
[----:B------:R-:W-:Y:S05]  /*4fd0*/  @!UPT UIADD3 URZ, URZ, URZ, URZ ;  /* 0x0000003f3f3ff290 */ /* 0x000fea000fffe03f */
[----:B------:R-:W-:Y:S01]  /*4fe0*/  MOV R179, R180 ;  /* 0x000000b400b37202 */ /* 0x000fe20000000f00 */
[----:B------:R-:W-:Y:S02]  /*4ff0*/  IMAD.MOV.U32 R178, RZ, RZ, R181 ;  /* 0x000000ffffb27224 */ /* 0x000fe400078e00b5 */
[----:B------:R-:W-:Y:S02]  /*5000*/  IMAD.MOV.U32 R177, RZ, RZ, R182 ;  /* 0x000000ffffb17224 */ /* 0x000fe400078e00b6 */
[----:B------:R-:W-:-:S03]  /*5010*/  IMAD.MOV.U32 R176, RZ, RZ, R183 ;  /* 0x000000ffffb07224 */ /* 0x000fc600078e00b7 */
[----:B------:R-:W-:Y:S02]  /*5020*/  IMAD.MOV.U32 R183, RZ, RZ, R8 ;  /* 0x000000ffffb77224 */ /* 0x000fe400078e0008 */
[----:B------:R-:W-:Y:S02]  /*5030*/  IMAD.MOV.U32 R182, RZ, RZ, R9 ;  /* 0x000000ffffb67224 */ /* 0x000fe400078e0009 */
[----:B------:R-:W-:Y:S02]  /*5040*/  IMAD.MOV.U32 R181, RZ, RZ, R10 ;  /* 0x000000ffffb57224 */ /* 0x000fe400078e000a */
[----:B------:R-:W-:Y:S02]  /*5050*/  IMAD.MOV.U32 R180, RZ, RZ, R11 ;  /* 0x000000ffffb47224 */ /* 0x000fe400078e000b */
[----:B------:R-:W1:Y:S02]  /*5060*/  LDSM.16.MT88.4 R8, [R252+0x3100] ;  /* 0x00310000fc08783b */ /* 0x000e640000004200 */
        /* <DEDUP_REMOVED lines=12> */
[----:B------:R-:W-:Y:S02]  /*5130*/  FADD.FTZ R3, R147, R3 ;  /* 0x0000000393037221 */ /* 0x000fe40000010000 */
[----:B------:R-:W-:-:S02]  /*5140*/  FFMA.FTZ R0, R0, c[0x0][0x2d0], -R12 ;  /* 0x0000b40000007a23 */ /* 0x000fc4000001080c */
[----:B------:R-:W-:Y:S01]  /*5150*/  FADD.FTZ R3, R154, R3 ;  /* 0x000000039a037221 */ /* 0x000fe20000010000 */
[C---:B-1----:R-:W-:Y:S08]  /*5160*/  HMMA.16816.F32.BF16 R96, R4.reuse, R8, R136 ;  /* 0x000000080460723c */ /* 0x042ff00000041888 */
[C---:B------:R-:W-:Y:S01]  /*5170*/  HMMA.16816.F32.BF16 R100, R4.reuse, R10, R120 ;  /* 0x0000000a0464723c */ /* 0x040fe20000041878 */
[----:B------:R-:W1:Y:S07]  /*5180*/  LDSM.16.MT88.4 R8, [R250+0x5100] ;  /* 0x00510000fa08783b */ /* 0x000e6e0000004200 */
[----:B-1----:R-:W-:Y:S11]  /*5190*/  HMMA.16816.F32.BF16 R128, R4, R8, R128 ;  /* 0x000000080480723c */ /* 0x002ff60000041880 */
[----:B------:R-:W-:Y:S11]  /*51a0*/  @!UPT UIADD3 URZ, URZ, URZ, URZ ;  /* 0x0000003f3f3ff290 */ /* 0x000ff6000fffe03f */
[----:B------:R-:W-:Y:S02]  /*51b0*/  @!UPT UIADD3 URZ, URZ, URZ, URZ ;  /* 0x0000003f3f3ff290 */ /* 0x000fe4000fffe03f */
[----:B------:R-:W-:Y:S02]  /*51c0*/  IMAD.MOV.U32 R139, RZ, RZ, R128 ;  /* 0x000000ffff8b7224 */ /* 0x000fe400078e0080 */
[----:B------:R-:W-:Y:S01]  /*51d0*/  IMAD.MOV.U32 R138, RZ, RZ, R129 ;  /* 0x000000ffff8a7224 */ /* 0x000fe200078e0081 */
[----:B------:R-:W-:Y:S01]  /*51e0*/  MOV R129, R189 ;  /* 0x000000bd00817202 */ /* 0x000fe20000000f00 */
[----:B------:R-:W-:Y:S02]  /*51f0*/  IMAD.MOV.U32 R137, RZ, RZ, R130 ;  /* 0x000000ffff897224 */ /* 0x000fe400078e0082 */
[----:B------:R-:W-:Y:S02]  /*5200*/  IMAD.MOV.U32 R136, RZ, RZ, R131 ;  /* 0x000000ffff887224 */ /* 0x000fe400078e0083 */
[----:B------:R-:W-:Y:S02]  /*5210*/  IMAD.MOV.U32 R128, RZ, RZ, R188 ;  /* 0x000000ffff807224 */ /* 0x000fe400078e00bc */
[----:B------:R-:W-:-:S02]  /*5220*/  IMAD.MOV.U32 R130, RZ, RZ, R190 ;  /* 0x000000ffff827224 */ /* 0x000fc400078e00be */
[----:B------:R-:W-:Y:S02]  /*5230*/  IMAD.MOV.U32 R131, RZ, RZ, R191 ;  /* 0x000000ffff837224 */ /* 0x000fe400078e00bf */
[----:B------:R-:W-:Y:S07]  /*5240*/  HMMA.16816.F32.BF16 R188, R4, R10, R116 ;  /* 0x0000000a04bc723c */ /* 0x000fee0000041874 */
[----:B------:R-:W-:Y:S02]  /*5250*/  IMAD.MOV.U32 R118, RZ, RZ, R186 ;  /* 0x000000ffff767224 */ /* 0x000fe400078e00ba */
[----:B------:R-:W-:-:S03]  /*5260*/  IMAD.MOV.U32 R119, RZ, RZ, R187 ;  /* 0x000000ffff777224 */ /* 0x000fc600078e00bb */
[----:B------:R-:W1:Y:S02]  /*5270*/  LDSM.16.MT88.4 R8, [R118+0x5100] ;  /* 0x005100007608783b */ /* 0x000e640000004200 */
[C---:B-1----:R-:W-:Y:S08]  /*5280*/  HMMA.16816.F32.BF16 R120, R4.reuse, R8, R112 ;  /* 0x000000080478723c */ /* 0x042ff00000041870 */
[C---:B------:R-:W-:Y:S01]  /*5290*/  HMMA.16816.F32.BF16 R112, R4.reuse, R10, R108 ;  /* 0x0000000a0470723c */ /* 0x040fe2000004186c */
[----:B------:R-:W1:Y:S07]  /*52a0*/  LDSM.16.MT88.4 R8, [R252+0x5100] ;  /* 0x00510000fc08783b */ /* 0x000e6e0000004200 */
[C---:B-1----:R-:W-:Y:S08]  /*52b0*/  HMMA.16816.F32.BF16 R108, R4.reuse, R8, R104 ;  /* 0x00000008046c723c */ /* 0x042ff00000041868 */
[----:B------:R-:W-:Y:S01]  /*52c0*/  HMMA.16816.F32.BF16 R104, R4, R10, R92 ;  /* 0x0000000a0468723c */ /* 0x000fe2000004185c */
[----:B------:R-:W1:Y:S06]  /*52d0*/  LDSM.16.MT88.4 R8, [R249+0x7100] ;  /* 0x00710000f908783b */ /* 0x000e6c0000004200 */
[----:B------:R-:W-:Y:S01]  /*52e0*/  IMAD.MOV.U32 R92, RZ, RZ, R144 ;  /* 0x000000ffff5c7224 */ /* 0x000fe200078e0090 */
[----:B------:R-:W-:Y:S01]  /*52f0*/  MOV R95, R183 ;  /* 0x000000b7005f7202 */ /* 0x000fe20000000f00 */
[----:B------:R-:W-:Y:S01]  /*5300*/  IMAD.MOV.U32 R93, RZ, RZ, R145 ;  /* 0x000000ffff5d7224 */ /* 0x000fe200078e0091 */
[----:B------:R-:W-:Y:S01]  /*5310*/  MOV R145, R177 ;  /* 0x000000b100917202 */ /* 0x000fe20000000f00 */
[----:B------:R-:W-:-:S02]  /*5320*/  IMAD.MOV.U32 R94, RZ, RZ, R146 ;  /* 0x000000ffff5e7224 */ /* 0x000fc400078e0092 */
[----:B------:R-:W-:Y:S02]  /*5330*/  IMAD.MOV.U32 R144, RZ, RZ, R178 ;  /* 0x000000ffff907224 */ /* 0x000fe400078e00b2 */
[----:B------:R-:W-:Y:S01]  /*5340*/  IMAD.MOV.U32 R146, RZ, RZ, R176 ;  /* 0x000000ffff927224 */ /* 0x000fe200078e00b0 */
[C---:B-1----:R-:W-:Y:S08]  /*5350*/  HMMA.16816.F32.BF16 R88, R4.reuse, R8, R88 ;  /* 0x000000080458723c */ /* 0x042ff00000041858 */
[----:B------:R-:W-:Y:S01]  /*5360*/  HMMA.16816.F32.BF16 R184, R4, R10, R56 ;  /* 0x0000000a04b8723c */ /* 0x000fe20000041838 */
[----:B------:R-:W1:Y:S06]  /*5370*/  LDSM.16.MT88.4 R8, [R250+0x7100] ;  /* 0x00710000fa08783b */ /* 0x000e6c0000004200 */
[----:B------:R-:W-:-:S02]  /*5380*/  IMAD.MOV.U32 R58, RZ, RZ, R118 ;  /* 0x000000ffff3a7224 */ /* 0x000fc400078e0076 */
[----:B------:R-:W-:Y:S02]  /*5390*/  IMAD.MOV.U32 R59, RZ, RZ, R119 ;  /* 0x000000ffff3b7224 */ /* 0x000fe400078e0077 */
[----:B------:R-:W-:Y:S02]  /*53a0*/  IMAD.MOV.U32 R56, RZ, RZ, R93 ;  /* 0x000000ffff387224 */ /* 0x000fe400078e005d */
[----:B------:R-:W-:Y:S02]  /*53b0*/  IMAD.MOV.U32 R57, RZ, RZ, R94 ;  /* 0x000000ffff397224 */ /* 0x000fe400078e005e */
[----:B------:R-:W-:Y:S01]  /*53c0*/  IMAD.MOV.U32 R93, RZ, RZ, R138 ;  /* 0x000000ffff5d7224 */ /* 0x000fe200078e008a */
[----:B------:R-:W-:Y:S01]  /*53d0*/  MOV R162, R89 ;  /* 0x0000005900a27202 */ /* 0x000fe20000000f00 */
[----:B------:R-:W-:Y:S01]  /*53e0*/  IMAD.MOV.U32 R163, RZ, RZ, R88 ;  /* 0x000000ffffa37224 */ /* 0x000fe200078e0058 */
[----:B------:R-:W-:Y:S01]  /*53f0*/  MOV R89, R129 ;  /* 0x0000008100597202 */ /* 0x000fe20000000f00 */
[----:B------:R-:W-:-:S02]  /*5400*/  IMAD.MOV.U32 R161, RZ, RZ, R90 ;  /* 0x000000ffffa17224 */ /* 0x000fc400078e005a */
[----:B------:R-:W-:Y:S02]  /*5410*/  IMAD.MOV.U32 R160, RZ, RZ, R91 ;  /* 0x000000ffffa07224 */ /* 0x000fe400078e005b */
[----:B------:R-:W-:Y:S02]  /*5420*/  IMAD.MOV.U32 R88, RZ, RZ, R128 ;  /* 0x000000ffff587224 */ /* 0x000fe400078e0080 */
[----:B------:R-:W-:Y:S02]  /*5430*/  IMAD.MOV.U32 R90, RZ, RZ, R130 ;  /* 0x000000ffff5a7224 */ /* 0x000fe400078e0082 */
[----:B------:R-:W-:Y:S02]  /*5440*/  IMAD.MOV.U32 R91, RZ, RZ, R131 ;  /* 0x000000ffff5b7224 */ /* 0x000fe400078e0083 */
[----:B------:R-:W-:Y:S02]  /*5450*/  IMAD.MOV.U32 R128, RZ, RZ, R182 ;  /* 0x000000ffff807224 */ /* 0x000fe400078e00b6 */
[----:B------:R-:W-:-:S02]  /*5460*/  IMAD.MOV.U32 R129, RZ, RZ, R181 ;  /* 0x000000ffff817224 */ /* 0x000fc400078e00b5 */
[----:B------:R-:W-:Y:S02]  /*5470*/  IMAD.MOV.U32 R130, RZ, RZ, R180 ;  /* 0x000000ffff827224 */ /* 0x000fe400078e00b4 */
[----:B------:R-:W-:Y:S02]  /*5480*/  IMAD.MOV.U32 R131, RZ, RZ, R179 ;  /* 0x000000ffff837224 */ /* 0x000fe400078e00b3 */
[----:B------:R-:W-:Y:S01]  /*5490*/  IMAD.MOV.U32 R94, RZ, RZ, R137 ;  /* 0x000000ffff5e7224 */ /* 0x000fe200078e0089 */
[C---:B-1----:R-:W-:Y:S07]  /*54a0*/  HMMA.16816.F32.BF16 R180, R4.reuse, R8, R52 ;  /* 0x0000000804b4723c */ /* 0x042fee0000041834 */
[----:B------:R-:W-:Y:S01]  /*54b0*/  IMAD.MOV.U32 R52, RZ, RZ, R89 ;  /* 0x000000ffff347224 */ /* 0x000fe200078e0059 */
[----:B------:R-:W-:Y:S01]  /*54c0*/  HMMA.16816.F32.BF16 R176, R4, R10, R48 ;  /* 0x0000000a04b0723c */ /* 0x000fe20000041830 */
[----:B------:R-:W1:Y:S01]  /*54d0*/  LDSM.16.MT88.4 R8, [R58+0x7100] ;  /* 0x007100003a08783b */ /* 0x000e620000004200 */
[----:B------:R-:W-:Y:S01]  /*54e0*/  IMAD.MOV.U32 R53, RZ, RZ, R90 ;  /* 0x000000ffff357224 */ /* 0x000fe200078e005a */
[----:B------:R-:W-:Y:S01]  /*54f0*/  MOV R55, R92 ;  /* 0x0000005c00377202 */ /* 0x000fe20000000f00 */
        /* <DEDUP_REMOVED lines=10> */
[----:B------:R-:W-:Y:S01]  /*55a0*/  LDSM.16.MT88.4 R144, [R250+0x1900] ;  /* 0x00190000fa90783b */ /* 0x000fe20000004200 */
[----:B------:R-:W-:-:S02]  /*55b0*/  IMAD.MOV.U32 R88, RZ, RZ, R95 ;  /* 0x000000ffff587224 */ /* 0x000fc400078e005f */
[----:B------:R-:W-:Y:S02]  /*55c0*/  IMAD.MOV.U32 R95, RZ, RZ, R136 ;  /* 0x000000ffff5f7224 */ /* 0x000fe400078e0088 */
[----:B------:R-:W-:Y:S01]  /*55d0*/  LDSM.16.MT88.4 R136, [R249+0x1900] ;  /* 0x00190000f988783b */ /* 0x000fe20000004200 */
[C---:B-1----:R-:W-:Y:S03]  /*55e0*/  HMMA.16816.F32.BF16 R116, R4.reuse, R8, R40 ;  /* 0x000000080474723c */ /* 0x042fe60000041828 */
[----:B------:R-:W-:Y:S05]  /*55f0*/  LDSM.16.MT88.4 R40, [R249+0x3900] ;  /* 0x00390000f928783b */ /* 0x000fea0000004200 */
[C---:B------:R-:W-:Y:S01]  /*5600*/  HMMA.16816.F32.BF16 R28, R4.reuse, R10, R28 ;  /* 0x0000000a041c723c */ /* 0x040fe2000004181c */
[----:B------:R-:W1:Y:S07]  /*5610*/  LDSM.16.MT88.4 R8, [R252+0x7100] ;  /* 0x00710000fc08783b */ /* 0x000e6e0000004200 */
[C---:B-1----:R-:W-:Y:S01]  /*5620*/  HMMA.16816.F32.BF16 R24, R4.reuse, R8, R24 ;  /* 0x000000080418723c */ /* 0x042fe20000041818 */
[----:B------:R1:W-:Y:S07]  /*5630*/  MUFU.EX2 R8, R15 ;  /* 0x0000000f00087308 */ /* 0x0003ee0000000800 */
[----:B------:R-:W-:Y:S01]  /*5640*/  HMMA.16816.F32.BF16 R20, R4, R10, R20 ;  /* 0x0000000a0414723c */ /* 0x000fe20000041814 */
[----:B------:R2:W-:Y:S06]  /*5650*/  MUFU.EX2 R5, R0 ;  /* 0x0000000000057308 */ /* 0x0005ec0000000800 */
[----:B------:R-:W-:-:S02]  /*5660*/  FFMA.FTZ R4, R152, c[0x0][0x2d0], -R12 ;  /* 0x0000b40098047a23 */ /* 0x000fc4000001080c */
[----:B------:R3:W-:Y:S01]  /*5670*/  MUFU.EX2 R11, R2 ;  /* 0x00000002000b7308 */ /* 0x0007e20000000800 */
[----:B-1----:R-:W-:Y:S02]  /*5680*/  IMAD.MOV.U32 R15, RZ, RZ, R160 ;  /* 0x000000ffff0f7224 */ /* 0x002fe400078e00a0 */
[----:B--2---:R-:W-:-:S05]  /*5690*/  FFMA.FTZ R0, R59, c[0x0][0x2d0], -R12 ;  /* 0x0000b4003b007a23 */ /* 0x004fca000001080c */
[----:B------:R1:W2:Y:S01]  /*56a0*/  MUFU.EX2 R10, R14 ;  /* 0x0000000e000a7308 */ /* 0x0002a20000000800 */
[----:B------:R-:W-:Y:S02]  /*56b0*/  IMAD.MOV.U32 R59, RZ, RZ, R155 ;  /* 0x000000ffff3b7224 */ /* 0x000fe400078e009b */
[----:B---3--:R-:W-:-:S05]  /*56c0*/  FFMA.FTZ R2, R153, c[0x0][0x2d0], -R12 ;  /* 0x0000b40099027a23 */ /* 0x008fca000001080c */
[----:B------:R3:W4:Y:S01]  /*56d0*/  MUFU.EX2 R7, R0 ;  /* 0x0000000000077308 */ /* 0x0007220000000800 */
[----:B------:R-:W5:Y:S01]  /*56e0*/  LDSM.16.MT88.4 R152, [R58+0x1900] ;  /* 0x001900003a98783b */ /* 0x000f620000004200 */
[----:B------:R-:W-:-:S06]  /*56f0*/  IMAD.MOV.U32 R12, RZ, RZ, R163 ;  /* 0x000000ffff0c7224 */ /* 0x000fcc00078e00a3 */
[----:B------:R2:W-:Y:S01]  /*5700*/  MUFU.EX2 R6, R2 ;  /* 0x0000000200067308 */ /* 0x0005e20000000800 */
[----:B-1----:R-:W-:Y:S02]  /*5710*/  IMAD.MOV.U32 R14, RZ, RZ, R161 ;  /* 0x000000ffff0e7224 */ /* 0x002fe400078e00a1 */
[----:B---3--:R-:W-:-:S05]  /*5720*/  FADD.FTZ R0, R135, R16 ;  /* 0x0000001087007221 */ /* 0x008fca0000010000 */
[----:B------:R-:W1:Y:S01]  /*5730*/  MUFU.EX2 R9, R13 ;  /* 0x0000000d00097308 */ /* 0x000e620000000800 */
[----:B------:R-:W-:Y:S01]  /*5740*/  IMAD.MOV.U32 R135, RZ, RZ, R55 ;  /* 0x000000ffff877224 */ /* 0x000fe200078e0037 */
[----:B------:R-:W-:Y:S01]  /*5750*/  MOV R16, R57 ;  /* 0x0000003900107202 */ /* 0x000fe20000000f00 */
[----:B------:R-:W-:Y:S02]  /*5760*/  IMAD.MOV.U32 R55, RZ, RZ, R131 ;  /* 0x000000ffff377224 */ /* 0x000fe400078e0083 */
[----:B--2---:R-:W-:-:S03]  /*5770*/  FADD.FTZ R2, R51, R0 ;  /* 0x0000000033027221 */ /* 0x004fc60000010000 */
[----:B------:R-:W2:Y:S01]  /*5780*/  MUFU.EX2 R4, R4 ;  /* 0x0000000400047308 */ /* 0x000ea20000000800 */
[----:B------:R-:W3:Y:S01]  /*5790*/  LDSM.16.MT88.4 R48, [R250+0x3900] ;  /* 0x00390000fa30783b */ /* 0x000ee20000004200 */
[----:B------:R-:W-:Y:S02]  /*57a0*/  FADD.FTZ R0, R52, R3 ;  /* 0x0000000334007221 */ /* 0x000fe40000010000 */
[----:B------:R-:W-:Y:S02]  /*57b0*/  FADD.FTZ R2, R53, R2 ;  /* 0x0000000235027221 */ /* 0x000fe40000010000 */
[----:B------:R-:W-:Y:S02]  /*57c0*/  FADD.FTZ R0, R54, R0 ;  /* 0x0000000036007221 */ /* 0x000fe40000010000 */
[----:B------:R-:W-:Y:S01]  /*57d0*/  IMAD.MOV.U32 R52, RZ, RZ, R128 ;  /* 0x000000ffff347224 */ /* 0x000fe200078e0080 */
[----:B------:R-:W-:Y:S01]  /*57e0*/  F2FP.BF16.PACK_AB R128, R10, R8 ;  /* 0x000000080a80723e */ /* 0x000fe200000010ff */
[----:B------:R-:W-:Y:S01]  /*57f0*/  IMAD.MOV.U32 R53, RZ, RZ, R129 ;  /* 0x000000ffff357224 */ /* 0x000fe200078e0081 */
[----:B----4-:R-:W-:Y:S01]  /*5800*/  F2FP.BF16.PACK_AB R129, R7, R5 ;  /* 0x000000050781723e */ /* 0x010fe200000010ff */
[----:B------:R-:W-:Y:S01]  /*5810*/  IMAD.MOV.U32 R54, RZ, RZ, R130 ;  /* 0x000000ffff367224 */ /* 0x000fe200078e0082 */
[----:B-1----:R-:W-:Y:S01]  /*5820*/  F2FP.BF16.PACK_AB R130, R11, R9 ;  /* 0x000000090b82723e */ /* 0x002fe200000010ff */
[----:B------:R-:W-:Y:S01]  /*5830*/  IMAD.MOV.U32 R13, RZ, RZ, R162 ;  /* 0x000000ffff0d7224 */ /* 0x000fe200078e00a2 */
[----:B--2---:R-:W-:Y:S01]  /*5840*/  F2FP.BF16.PACK_AB R131, R6, R4 ;  /* 0x000000040683723e */ /* 0x004fe200000010ff */
[----:B------:R-:W1:Y:S01]  /*5850*/  LDSM.16.MT88.4 R160, [R252+0x1900] ;  /* 0x00190000fca0783b */ /* 0x000e620000004200 */
[----:B------:R-:W-:-:S04]  /*5860*/  IMAD.MOV.U32 R3, RZ, RZ, R56 ;  /* 0x000000ffff037224 */ /* 0x000fc800078e0038 */
[----:B------:R-:W-:Y:S01]  /*5870*/  FADD.FTZ R0, R3, R0 ;  /* 0x0000000003007221 */ /* 0x000fe20000010000 */
[----:B------:R-:W-:Y:S03]  /*5880*/  HMMA.16816.F32.BF16 R148, R128, R144, R148 ;  /* 0x000000908094723c */ /* 0x000fe60000041894 */
[----:B------:R-:W-:-:S04]  /*5890*/  FADD.FTZ R0, R18, R0 ;  /* 0x0000000012007221 */ /* 0x000fc80000010000 */
[----:B------:R-:W-:Y:S01]  /*58a0*/  FADD.FTZ R0, R126, R0 ;  /* 0x000000007e007221 */ /* 0x000fe20000010000 */
[----:B------:R-:W-:Y:S03]  /*58b0*/  HMMA.16816.F32.BF16 R144, R128, R146, R36 ;  /* 0x000000928090723c */ /* 0x000fe60000041824 */
[----:B------:R-:W-:-:S05]  /*58c0*/  FADD.FTZ R0, R127, R0 ;  /* 0x000000007f007221 */ /* 0x000fca0000010000 */
[C---:B-----5:R-:W-:Y:S08]  /*58d0*/  HMMA.16816.F32.BF16 R156, R128.reuse, R152, R156 ;  /* 0x00000098809c723c */ /* 0x060ff0000004189c */
[C---:B------:R-:W-:Y:S08]  /*58e0*/  HMMA.16816.F32.BF16 R152, R128.reuse, R154, R44 ;  /* 0x0000009a8098723c */ /* 0x040ff0000004182c */
[C---:B------:R-:W-:Y:S01]  /*58f0*/  HMMA.16816.F32.BF16 R36, R128.reuse, R40, R64 ;  /* 0x000000288024723c */ /* 0x040fe20000041840 */
[----:B------:R-:W2:Y:S07]  /*5900*/  LDSM.16.MT88.4 R64, [R252+0x3900] ;  /* 0x00390000fc40783b */ /* 0x000eae0000004200 */
[C---:B---3--:R-:W-:Y:S01]  /*5910*/  HMMA.16816.F32.BF16 R44, R128.reuse, R48, R72 ;  /* 0x00000030802c723c */ /* 0x048fe20000041848 */
[----:B------:R-:W3:Y:S07]  /*5920*/  LDSM.16.MT88.4 R72, [R249+0x5900] ;  /* 0x00590000f948783b */ /* 0x000eee0000004200 */
[C---:B------:R-:W-:Y:S08]  /*5930*/  HMMA.16816.F32.BF16 R140, R128.reuse, R136, R140 ;  /* 0x00000088808c723c */ /* 0x040ff0000004188c */
[C---:B------:R-:W-:Y:S07]  /*5940*/  HMMA.16816.F32.BF16 R136, R128.reuse, R138, R32 ;  /* 0x0000008a8088723c */ /* 0x040fee0000041820 */
[----:B------:R-:W-:Y:S01]  /*5950*/  IMAD.MOV.U32 R34, RZ, RZ, R58 ;  /* 0x000000ffff227224 */ /* 0x000fe200078e003a */
[----:B-1----:R-:W-:Y:S01]  /*5960*/  HMMA.16816.F32.BF16 R164, R128, R160, R164 ;  /* 0x000000a080a4723c */ /* 0x002fe200000418a4 */
[----:B------:R-:W-:-:S03]  /*5970*/  MOV R35, R59 ;  /* 0x0000003b00237202 */ /* 0x000fc60000000f00 */
[----:B------:R-:W1:Y:S02]  /*5980*/  LDSM.16.MT88.4 R56, [R34+0x3900] ;  /* 0x003900002238783b */ /* 0x000e640000004200 */
[----:B------:R-:W-:Y:S02]  /*5990*/  FADD.FTZ R2, R35, R2 ;  /* 0x0000000223027221 */ /* 0x000fe40000010000 */
[----:B------:R-:W-:Y:S02]  /*59a0*/  HMMA.16816.F32.BF16 R160, R128, R162, R60 ;  /* 0x000000a280a0723c */ /* 0x000fe4000004183c */
[----:B------:R-:W-:-:S04]  /*59b0*/  FADD.FTZ R2, R135, R2 ;  /* 0x0000000287027221 */ /* 0x000fc80000010000 */
[----:B------:R-:W-:Y:S02]  /*59c0*/  FADD.FTZ R3, R124, R2 ;  /* 0x000000027c037221 */ /* 0x000fe40000010000 */
[C---:B------:R-:W-:Y:S01]  /*59d0*/  HMMA.16816.F32.BF16 R40, R128.reuse, R42, R68 ;  /* 0x0000002a8028723c */ /* 0x040fe20000041844 */
[----:B------:R-:W-:Y:S02]  /*59e0*/  FADD.FTZ R2, R134, R0 ;  /* 0x0000000086027221 */ /* 0x000fe40000010000 */
[----:B------:R-:W-:Y:S02]  /*59f0*/  FADD.FTZ R3, R17, R3 ;  /* 0x0000000311037221 */ /* 0x000fe40000010000 */
[----:B------:R-:W-:Y:S02]  /*5a00*/  FADD.FTZ R2, R8, R2 ;  /* 0x0000000208027221 */ /* 0x000fe40000010000 */
[----:B------:R-:W-:Y:S01]  /*5a10*/  FADD.FTZ R3, R19, R3 ;  /* 0x0000000313037221 */ /* 0x000fe20000010000 */
[----:B--2---:R-:W-:Y:S01]  /*5a20*/  HMMA.16816.F32.BF16 R60, R128, R64, R80 ;  /* 0x00000040803c723c */ /* 0x004fe20000041850 */
[----:B------:R-:W2:Y:S01]  /*5a30*/  LDSM.16.MT88.4 R80, [R250+0x5900] ;  /* 0x00590000fa50783b */ /* 0x000ea20000004200 */
[----:B------:R-:W-:-:S02]  /*5a40*/  FADD.FTZ R2, R10, R2 ;  /* 0x000000020a027221 */ /* 0x000fc40000010000 */
[----:B------:R-:W-:Y:S02]  /*5a50*/  FADD.FTZ R0, R125, R3 ;  /* 0x000000037d007221 */ /* 0x000fe40000010000 */
[----:B------:R-:W-:Y:S02]  /*5a60*/  FADD.FTZ R2, R9, R2 ;  /* 0x0000000209027221 */ /* 0x000fe40000010000 */
[----:B---3--:R-:W-:Y:S01]  /*5a70*/  HMMA.16816.F32.BF16 R68, R128, R72, R96 ;  /* 0x000000488044723c */ /* 0x008fe20000041860 */
[----:B------:R-:W3:Y:S01]  /*5a80*/  LDSM.16.MT88.4 R96, [R252+0x5900] ;  /* 0x00590000fc60783b */ /* 0x000ee20000004200 */
[----:B------:R-:W-:Y:S02]  /*5a90*/  FADD.FTZ R0, R5, R0 ;  /* 0x0000000005007221 */ /* 0x000fe40000010000 */
[----:B------:R-:W-:Y:S02]  /*5aa0*/  FADD.FTZ R3, R11, R2 ;  /* 0x000000020b037221 */ /* 0x000fe40000010000 */
[----:B------:R-:W-:-:S02]  /*5ab0*/  FADD.FTZ R0, R7, R0 ;  /* 0x0000000007007221 */ /* 0x000fc40000010000 */
[----:B------:R-:W-:Y:S01]  /*5ac0*/  HMMA.16816.F32.BF16 R48, R128, R50, R76 ;  /* 0x000000328030723c */ /* 0x000fe2000004184c */
[----:B------:R4:W-:Y:S01]  /*5ad0*/  STL [R1+0x80], R3 ;  /* 0x0000800301007387 */ /* 0x0009e20000100800 */
[----:B------:R-:W-:-:S04]  /*5ae0*/  FADD.FTZ R0, R4, R0 ;  /* 0x0000000004007221 */ /* 0x000fc80000010000 */
[----:B------:R-:W-:Y:S01]  /*5af0*/  FADD.FTZ R2, R6, R0 ;  /* 0x0000000006027221 */ /* 0x000fe20000010000 */
[C---:B------:R-:W-:Y:S01]  /*5b00*/  IADD3 R0, R16.reuse, 0x800, RZ ;  /* 0x0000080010007810 */ /* 0x040fe20007ffe0ff */
[C---:B-1----:R-:W-:Y:S03]  /*5b10*/  HMMA.16816.F32.BF16 R52, R128.reuse, R56, R52 ;  /* 0x000000388034723c */ /* 0x042fe60000041834 */
[----:B------:R1:W-:Y:S04]  /*5b20*/  STL [R1+0x84], R2 ;  /* 0x0000840201007387 */ /* 0x0003e80000100800 */
[----:B------:R5:W-:Y:S01]  /*5b30*/  STL [R1+0x44], R0 ;  /* 0x0000440001007387 */ /* 0x000be20000100800 */
[C---:B------:R-:W-:Y:S03]  /*5b40*/  HMMA.16816.F32.BF16 R56, R128.reuse, R58, R88 ;  /* 0x0000003a8038723c */ /* 0x040fe60000041858 */
[----:B------:R-:W5:Y:S05]  /*5b50*/  LDSM.16.MT88.4 R88, [R34+0x5900] ;  /* 0x005900002258783b */ /* 0x000f6a0000004200 */
[----:B------:R-:W-:Y:S01]  /*5b60*/  HMMA.16816.F32.BF16 R64, R128, R66, R84 ;  /* 0x000000428040723c */ /* 0x000fe20000041854 */
[----:B----4-:R-:W-:-:S05]  /*5b70*/  IADD3 R3, R16, 0x1000, RZ ;  /* 0x0000100010037810 */ /* 0x010fca0007ffe0ff */
[----:B------:R4:W-:Y:S02]  /*5b80*/  STL [R1+0x40], R3 ;  /* 0x0000400301007387 */ /* 0x0009e40000100800 */
[----:B--2---:R-:W-:Y:S01]  /*5b90*/  HMMA.16816.F32.BF16 R76, R128, R80, R92 ;  /* 0x00000050804c723c */ /* 0x004fe2000004185c */
[----:B-1----:R-:W-:-:S07]  /*5ba0*/  IADD3 R2, R16, 0x1800, RZ ;  /* 0x0000180010027810 */ /* 0x002fce0007ffe0ff */
[C---:B---3--:R-:W-:Y:S01]  /*5bb0*/  HMMA.16816.F32.BF16 R92, R128.reuse, R96, R108 ;  /* 0x00000060805c723c */ /* 0x048fe2000004186c */
[C---:B-----5:R-:W-:Y:S01]  /*5bc0*/  IADD3 R0, R16.reuse, 0x2000, RZ ;  /* 0x0000200010007810 */ /* 0x060fe20007ffe0ff */
[----:B------:R1:W-:Y:S04]  /*5bd0*/  STL [R1+0x3c], R2 ;  /* 0x00003c0201007387 */ /* 0x0003e80000100800 */
[----:B------:R2:W-:Y:S02]  /*5be0*/  STL [R1+0x38], R0 ;  /* 0x0000380001007387 */ /* 0x0005e40000100800 */
[C---:B------:R-:W-:Y:S02]  /*5bf0*/  HMMA.16816.F32.BF16 R96, R128.reuse, R98, R104 ;  /* 0x000000628060723c */ /* 0x040fe40000041868 */
[----:B------:R-:W3:Y:S06]  /*5c00*/  LDSM.16.MT88.4 R104, [R249+0x7900] ;  /* 0x00790000f968783b */ /* 0x000eec0000004200 */
[----:B------:R-:W-:Y:S01]  /*5c10*/  HMMA.16816.F32.BF16 R72, R128, R74, R100 ;  /* 0x0000004a8048723c */ /* 0x000fe20000041864 */
[----:B----4-:R-:W-:-:S07]  /*5c20*/  IADD3 R3, R16, 0x3800, RZ ;  /* 0x0000380010037810 */ /* 0x010fce0007ffe0ff */
[----:B------:R-:W-:Y:S01]  /*5c30*/  HMMA.16816.F32.BF16 R84, R128, R88, R120 ;  /* 0x000000588054723c */ /* 0x000fe20000041878 */
[----:B------:R-:W4:Y:S01]  /*5c40*/  LDSM.16.MT88.4 R120, [R34+0x7900] ;  /* 0x007900002278783b */ /* 0x000f220000004200 */
[C---:B-1----:R-:W-:Y:S02]  /*5c50*/  IADD3 R2, R16.reuse, 0x2800, RZ ;  /* 0x0000280010027810 */ /* 0x042fe40007ffe0ff */
[----:B--2---:R-:W-:-:S04]  /*5c60*/  IADD3 R0, R16, 0x3000, RZ ;  /* 0x0000300010007810 */ /* 0x004fc80007ffe0ff */
[C---:B------:R-:W-:Y:S01]  /*5c70*/  HMMA.16816.F32.BF16 R88, R128.reuse, R90, R112 ;  /* 0x0000005a8058723c */ /* 0x040fe20000041870 */
[----:B------:R-:W1:Y:S04]  /*5c80*/  LDSM.16.MT88.4 R112, [R250+0x7900] ;  /* 0x00790000fa70783b */ /* 0x000e680000004200 */
[----:B------:R2:W-:Y:S03]  /*5c90*/  STL [R1+0x34], R2 ;  /* 0x0000340201007387 */ /* 0x0005e60000100800 */
[C---:B------:R-:W-:Y:S01]  /*5ca0*/  HMMA.16816.F32.BF16 R80, R128.reuse, R82, R188 ;  /* 0x000000528050723c */ /* 0x040fe200000418bc */
[----:B------:R5:W-:Y:S04]  /*5cb0*/  STL [R1+0x30], R0 ;  /* 0x0000300001007387 */ /* 0x000be80000100800 */
[----:B------:R4:W-:Y:S03]  /*5cc0*/  STL [R1+0x2c], R3 ;  /* 0x00002c0301007387 */ /* 0x0009e60000100800 */
[C---:B---3--:R-:W-:Y:S01]  /*5cd0*/  HMMA.16816.F32.BF16 R100, R128.reuse, R104, R12 ;  /* 0x000000688064723c */ /* 0x048fe2000004180c */
[----:B------:R-:W3:Y:S07]  /*5ce0*/  LDSM.16.MT88.4 R12, [R252+0x7900] ;  /* 0x00790000fc0c783b */ /* 0x000eee0000004200 */
[----:B------:R-:W-:Y:S01]  /*5cf0*/  HMMA.16816.F32.BF16 R104, R128, R106, R184 ;  /* 0x0000006a8068723c */ /* 0x000fe200000418b8 */
[----:B--2---:R-:W-:-:S02]  /*5d00*/  IADD3 R2, R16, 0x4000, RZ ;  /* 0x0000400010027810 */ /* 0x004fc40007ffe0ff */
[----:B-----5:R-:W-:-:S03]  /*5d10*/  IADD3 R0, R16, 0x4800, RZ ;  /* 0x0000480010007810 */ /* 0x020fc60007ffe0ff */
[----:B------:R2:W-:Y:S02]  /*5d20*/  STL [R1+0x28], R2 ;  /* 0x0000280201007387 */ /* 0x0005e40000100800 */
[C---:B----4-:R-:W-:Y:S01]  /*5d30*/  HMMA.16816.F32.BF16 R116, R128.reuse, R120, R116 ;  /* 0x000000788074723c */ /* 0x050fe20000041874 */
[C---:B------:R-:W-:Y:S01]  /*5d40*/  IADD3 R3, R16.reuse, 0x5000, RZ ;  /* 0x0000500010037810 */ /* 0x040fe20007ffe0ff */
[----:B------:R4:W-:Y:S04]  /*5d50*/  STL [R1+0x24], R0 ;  /* 0x0000240001007387 */ /* 0x0009e80000100800 */
[----:B------:R5:W-:Y:S02]  /*5d60*/  STL [R1+0x20], R3 ;  /* 0x0000200301007387 */ /* 0x000be40000100800 */
[C---:B-1----:R-:W-:Y:S08]  /*5d70*/  HMMA.16816.F32.BF16 R108, R128.reuse, R112, R180 ;  /* 0x00000070806c723c */ /* 0x042ff000000418b4 */
[----:B------:R-:W-:Y:S01]  /*5d80*/  HMMA.16816.F32.BF16 R112, R128, R114, R176 ;  /* 0x000000728070723c */ /* 0x000fe200000418b0 */
[----:B--2---:R-:W-:-:S07]  /*5d90*/  IADD3 R2, R16, 0x5800, RZ ;  /* 0x0000580010027810 */ /* 0x004fce0007ffe0ff */
[----:B------:R-:W-:Y:S01]  /*5da0*/  HMMA.16816.F32.BF16 R120, R128, R122, R28 ;  /* 0x0000007a8078723c */ /* 0x000fe2000004181c */
[C---:B----4-:R-:W-:Y:S01]  /*5db0*/  IADD3 R0, R16.reuse, 0x6000, RZ ;  /* 0x0000600010007810 */ /* 0x050fe20007ffe0ff */
[----:B------:R1:W-:Y:S01]  /*5dc0*/  STL [R1+0x1c], R2 ;  /* 0x00001c0201007387 */ /* 0x0003e20000100800 */
[----:B-----5:R-:W-:-:S03]  /*5dd0*/  IADD3 R3, R16, 0x6800, RZ ;  /* 0x0000680010037810 */ /* 0x020fc60007ffe0ff */
[----:B------:R2:W-:Y:S02]  /*5de0*/  STL [R1+0x18], R0 ;  /* 0x0000180001007387 */ /* 0x0005e40000100800 */
[C---:B---3--:R-:W-:Y:S02]  /*5df0*/  HMMA.16816.F32.BF16 R124, R128.reuse, R12, R24 ;  /* 0x0000000c807c723c */ /* 0x048fe40000041818 */
[----:B------:R3:W-:Y:S06]  /*5e00*/  STL [R1+0x14], R3 ;  /* 0x0000140301007387 */ /* 0x0007ec0000100800 */
[----:B------:R-:W-:Y:S01]  /*5e10*/  HMMA.16816.F32.BF16 R128, R128, R14, R20 ;  /* 0x0000000e8080723c */ /* 0x000fe20000041814 */
[----:B-1----:R-:W-:-:S02]  /*5e20*/  IADD3 R2, R16, 0x7000, RZ ;  /* 0x0000700010027810 */ /* 0x002fc40007ffe0ff */
[----:B--2---:R-:W-:-:S05]  /*5e30*/  IADD3 R0, R16, 0x7800, RZ ;  /* 0x0000780010007810 */ /* 0x004fca0007ffe0ff */
[----:B------:R3:W-:Y:S04]  /*5e40*/  STL [R1+0xc], R0 ;  /* 0x00000c0001007387 */ /* 0x0007e80000100800 */
[----:B------:R3:W-:Y:S01]  /*5e50*/  STL [R1+0x10], R2 ;  /* 0x0000100201007387 */ /* 0x0007e20000100800 */
[----:B------:R-:W-:Y:S05]  /*5e60*/  @!P0 BRA `(.L_x_534) ;  /* 0x0000441000008947 */ /* 0x000fea0003800000 */
[----:B------:R-:W2:Y:S04]  /*5e70*/  LDL R16, [R1+0xdc] ;  /* 0x0000dc0001107983 */ /* 0x000ea80000100800 */
[----:B------:R-:W4:Y:S04]  /*5e80*/  LDL.64 R188, [R1+0xd0] ;  /* 0x0000d00001bc7983 */ /* 0x000f280000100a00 */
[----:B------:R-:W5:Y:S04]  /*5e90*/  LDL.64 R190, [R1+0xc0] ;  /* 0x0000c00001be7983 */ /* 0x000f680000100a00 */
[----:B---3--:R-:W3:Y:S04]  /*5ea0*/  LDL.64 R32, [R1+0xc8] ;  /* 0x0000c80001207983 */ /* 0x008ee80000100a00 */
[----:B------:R-:W3:Y:S01]  /*5eb0*/  LDL.64 R34, [R1+0xb8] ;  /* 0x0000b80001227983 */ /* 0x000ee20000100a00 */
[----:B------:R-:W-:-:S02]  /*5ec0*/  PLOP3.LUT P1, PT, PT, PT, UP1, 0x80, 0x0 ;  /* 0x000000000000781c */ /* 0x000fc40003f2f018 */
[----:B------:R-:W-:Y:S01]  /*5ed0*/  PLOP3.LUT P0, PT, PT, PT, UP1, 0x80, 0x0 ;  /* 0x000000000000781c */ /* 0x000fe20003f0f018 */
[----:B------:R-:W-:Y:S01]  /*5ee0*/  IMAD.MOV.U32 R134, RZ, RZ, R132 ;  /* 0x000000ffff867224 */ /* 0x000fe200078e0084 */
[----:B------:R-:W-:Y:S02]  /*5ef0*/  UMOV UR18, UR17 ;  /* 0x0000001100127c82 */ /* 0x000fe40008000000 */
[----:B------:R-:W-:Y:S02]  /*5f00*/  UMOV UR8, 0xffffffc0 ;  /* 0xffffffc000087882 */ /* 0x000fe40000000000 */
[----:B------:R-:W-:Y:S02]  /*5f10*/  ULDC.64 UR6, c[0x0][0x208] ;  /* 0x0000820000067ab9 */ /* 0x000fe40000000a00 */
[----:B------:R-:W-:-:S03]  /*5f20*/  ULDC.64 UR4, c[0x0][0x1e0] ;  /* 0x0000780000047ab9 */ /* 0x000fc60000000a00 */
[----:B--2---:R-:W-:Y:S01]  /*5f30*/  @P1 IMAD.HI.U32 R0, R16, c[0x0][0x2c8], RZ ;  /* 0x0000b20010001a27 */ /* 0x004fe200078e00ff */
[----:B----4-:R-:W-:-:S04]  /*5f40*/  IADD3 R3, P6, R188, 0x40, RZ ;  /* 0x00000040bc037810 */ /* 0x010fc80007fde0ff */
[----:B------:R-:W-:Y:S02]  /*5f50*/  @P0 SHF.R.U32.HI R0, RZ, c[0x0][0x2cc], R0 ;  /* 0x0000b300ff000a19 */ /* 0x000fe40000011600 */
[C---:B------:R-:W-:Y:S01]  /*5f60*/  IADD3 R2, P1, R188.reuse, 0x80, RZ ;  /* 0x00000080bc027810 */ /* 0x040fe20007f3e0ff */
[----:B------:R5:W-:Y:S04]  /*5f70*/  STL [R1+0xb4], R3 ;  /* 0x0000b40301007387 */ /* 0x000be80000100800 */
[----:B------:R1:W-:Y:S04]  /*5f80*/  @P0 STL [R1+0xd8], R0 ;  /* 0x0000d80001000387 */ /* 0x0003e80000100800 */
[----:B------:R3:W-:Y:S01]  /*5f90*/  STL [R1+0xac], R2 ;  /* 0x0000ac0201007387 */ /* 0x0007e20000100800 */
[----:B-----5:R-:W-:Y:S01]  /*5fa0*/  IMAD.X R3, RZ, RZ, R191, P6 ;  /* 0x000000ffff037224 */ /* 0x020fe200030e06bf */
[----:B-1----:R-:W-:-:S02]  /*5fb0*/  IADD3 R0, P0, R188, 0xc0, RZ ;  /* 0x000000c0bc007810 */ /* 0x002fc40007f1e0ff */
[----:B---3--:R-:W-:-:S03]  /*5fc0*/  IADD3 R2, P6, R32, 0x40, RZ ;  /* 0x0000004020027810 */ /* 0x008fc60007fde0ff */
[----:B------:R1:W-:Y:S04]  /*5fd0*/  STL [R1+0xa4], R0 ;  /* 0x0000a40001007387 */ /* 0x0003e80000100800 */
[----:B------:R2:W-:Y:S04]  /*5fe0*/  STL [R1+0xb0], R3 ;  /* 0x0000b00301007387 */ /* 0x0005e80000100800 */
[----:B------:R3:W-:Y:S01]  /*5ff0*/  STL [R1+0x9c], R2 ;  /* 0x00009c0201007387 */ /* 0x0007e20000100800 */
[----:B------:R-:W-:Y:S02]  /*6000*/  IMAD.X R4, RZ, RZ, R35, P6 ;  /* 0x000000ffff047224 */ /* 0x000fe400030e0623 */
[----:B-1----:R-:W-:Y:S01]  /*6010*/  IMAD.X R0, RZ, RZ, R191, P1 ;  /* 0x000000ffff007224 */ /* 0x002fe200008e06bf */
[----:B--2---:R-:W-:-:S04]  /*6020*/  IADD3 R3, P1, R32, 0x80, RZ ;  /* 0x0000008020037810 */ /* 0x004fc80007f3e0ff */
[----:B------:R1:W-:Y:S01]  /*6030*/  STL [R1+0xa8], R0 ;  /* 0x0000a80001007387 */ /* 0x0003e20000100800 */
[----:B---3--:R-:W-:-:S03]  /*6040*/  IMAD.X R2, RZ, RZ, R191, P0 ;  /* 0x000000ffff027224 */ /* 0x008fc600000e06bf */
[----:B------:R-:W-:Y:S04]  /*6050*/  STL [R1+0x94], R3 ;  /* 0x0000940301007387 */ /* 0x000fe80000100800 */
[----:B------:R2:W-:Y:S01]  /*6060*/  STL [R1+0xa0], R2 ;  /* 0x0000a00201007387 */ /* 0x0005e20000100800 */
[----:B-1----:R-:W-:-:S05]  /*6070*/  IADD3 R0, P0, R32, 0xc0, RZ ;  /* 0x000000c020007810 */ /* 0x002fca0007f1e0ff */
[----:B------:R1:W-:Y:S01]  /*6080*/  STL [R1+0x8c], R0 ;  /* 0x00008c0001007387 */ /* 0x0003e20000100800 */
[----:B--2---:R-:W-:-:S03]  /*6090*/  IMAD.X R2, RZ, RZ, R35, P1 ;  /* 0x000000ffff027224 */ /* 0x004fc600008e0623 */
[----:B------:R2:W-:Y:S04]  /*60a0*/  STL [R1+0x98], R4 ;  /* 0x0000980401007387 */ /* 0x0005e80000100800 */
[----:B------:R2:W-:Y:S01]  /*60b0*/  STL [R1+0x90], R2 ;  /* 0x0000900201007387 */ /* 0x0005e20000100800 */
[----:B-1----:R-:W-:-:S05]  /*60c0*/  IMAD.X R0, RZ, RZ, R35, P0 ;  /* 0x000000ffff007224 */ /* 0x002fca00000e0623 */
[----:B------:R2:W-:Y:S01]  /*60d0*/  STL [R1+0x88], R0 ;  /* 0x0000880001007387 */ /* 0x0005e20000100800 */
[----:B------:R-:W-:-:S03]  /*60e0*/  IMAD.MOV.U32 R3, RZ, RZ, R133 ;  /* 0x000000ffff037224 */ /* 0x000fc600078e0085 */
.L_x_535:
[----:B------:R-:W3:Y:S01]  /*60f0*/  LDL.64 R26, [R1+0xd0] ;  /* 0x0000d000011a7983 */ /* 0x000ee20000100a00 */
[----:B------:R-:W-:Y:S01]  /*6100*/  UISETP.GE.AND UP2, UPT, UR18, URZ, UPT ;  /* 0x0000003f1200728c */ /* 0x000fe2000bf46270 */
[----:B------:R-:W-:Y:S04]  /*6110*/  DEPBAR.LE SB0, 0x0 ;  /* 0x000080000000791a */ /* 0x000fe80000000000 */
[----:B------:R-:W4:Y:S01]  /*6120*/  LDL.64 R22, [R1+0xc0] ;  /* 0x0000c00001167983 */ /* 0x000f220000100a00 */
[----:B------:R-:W-:Y:S01]  /*6130*/  PLOP3.LUT P0, PT, PT, PT, UP2, 0x80, 0x0 ;  /* 0x000000000000781c */ /* 0x000fe20003f0f028 */
[----:B------:R-:W-:Y:S04]  /*6140*/  UIADD3 UR17, UR18, -0x1, URZ ;  /* 0xffffffff12117890 */ /* 0x000fe8000fffe03f */
[----:B--2---:R-:W2:Y:S01]  /*6150*/  LDL R24, [R1+0xb4] ;  /* 0x0000b40001187983 */ /* 0x004ea20000100800 */
[----:B------:R-:W-:Y:S02]  /*6160*/  @UP2 USHF.R.S32.HI UR11, URZ, 0x1f, UR18 ;  /* 0x0000001f3f0b2899 */ /* 0x000fe40008011412 */
[----:B------:R-:W-:Y:S01]  /*6170*/  @UP2 UIMAD.WIDE.U32 UR20, UR18, UR6, URZ ;  /* 0x00000006121422a5 */ /* 0x000fe2000f8e003f */
[----:B------:R-:W2:Y:S01]  /*6180*/  LDL R28, [R1+0xb0] ;  /* 0x0000b000011c7983 */ /* 0x000ea20000100800 */
[----:B------:R-:W-:Y:S02]  /*6190*/  @UP2 UIMAD UR11, UR11, UR6, URZ ;  /* 0x000000060b0b22a4 */ /* 0x000fe4000f8e023f */
[----:B------:R-:W-:Y:S01]  /*61a0*/  @UP2 USHF.L.U32 UR14, UR20, 0x6, URZ ;  /* 0x00000006140e2899 */ /* 0x000fe2000800063f */
[----:B------:R-:W2:Y:S01]  /*61b0*/  LDL R33, [R1+0xac] ;  /* 0x0000ac0001217983 */ /* 0x000ea20000100800 */
[----:B------:R-:W-:Y:S03]  /*61c0*/  @UP2 UIMAD UR11, UR18, UR7, UR11 ;  /* 0x00000007120b22a4 */ /* 0x000fe6000f8e020b */
[----:B------:R-:W2:Y:S01]  /*61d0*/  LDL R31, [R1+0xa4] ;  /* 0x0000a400011f7983 */ /* 0x000ea20000100800 */
[----:B------:R-:W-:Y:S03]  /*61e0*/  @UP2 UIADD3 UR11, UR21, UR11, URZ ;  /* 0x0000000b150b2290 */ /* 0x000fe6000fffe03f */
[----:B------:R-:W2:Y:S01]  /*61f0*/  LDL R30, [R1+0xa8] ;  /* 0x0000a800011e7983 */ /* 0x000ea20000100800 */
[----:B------:R-:W-:Y:S03]  /*6200*/  @UP2 USHF.L.U64.HI UR11, UR20, 0x6, UR11 ;  /* 0x00000006140b2899 */ /* 0x000fe6000801020b */
[----:B------:R-:W2:Y:S04]  /*6210*/  LDL R32, [R1+0xa0] ;  /* 0x0000a00001207983 */ /* 0x000ea80000100800 */
[----:B------:R-:W2:Y:S04]  /*6220*/  LDL R176, [R1+0x8] ;  /* 0x0000080001b07983 */ /* 0x000ea80000100800 */
[----:B------:R1:W-:Y:S04]  /*6230*/  STL [R1+0x12c], R131 ;  /* 0x00012c8301007387 */ /* 0x0003e80000100800 */
[----:B------:R-:W2:Y:S04]  /*6240*/  LDL R180, [R1+0x44] ;  /* 0x0000440001b47983 */ /* 0x000ea80000100800 */
[----:B------:R-:W2:Y:S04]  /*6250*/  LDL R184, [R1+0x40] ;  /* 0x0000400001b87983 */ /* 0x000ea80000100800 */
[----:B------:R-:W2:Y:S04]  /*6260*/  LDL R135, [R1+0x3c] ;  /* 0x00003c0001877983 */ /* 0x000ea80000100800 */
[----:B------:R-:W-:Y:S08]  /*6270*/  BAR.SYNC.DEFER_BLOCKING 0x0 ;  /* 0x0000000000007b1d */ /* 0x000ff00000010000 */
[----:B------:R-:W2:Y:S08]  /*6280*/  LDSM.16.M88.4 R8, [R248+0x10100] ;  /* 0x01010000f808783b */ /* 0x000eb00000000200 */
[----:B-1----:R-:W2:Y:S04]  /*6290*/  LDL R131, [R1+0x48] ;  /* 0x0000480001837983 */ /* 0x002ea80000100800 */
[----:B------:R-:W1:Y:S01]  /*62a0*/  LDSM.16.M88.4 R16, [R248+0x10900] ;  /* 0x01090000f810783b */ /* 0x000e620000000200 */
[----:B---3--:R-:W-:Y:S04]  /*62b0*/  @P0 IADD3 R0, P6, R26, UR14, RZ ;  /* 0x0000000e1a000c10 */ /* 0x008fe8000ffde0ff */
[----:B----4-:R-:W-:Y:S02]  /*62c0*/  @P0 IADD3.X R4, R23, UR11, RZ, P6, !PT ;  /* 0x0000000b17040c10 */ /* 0x010fe4000b7fe4ff */
[----:B------:R-:W-:Y:S02]  /*62d0*/  @P0 LEA R14, P6, R0, c[0x0][0x1f8], 0x1 ;  /* 0x00007e00000e0a11 */ /* 0x000fe400078c08ff */
[----:B--2---:R-:W-:Y:S02]  /*62e0*/  @P0 IADD3 R2, P1, R24, UR14, RZ ;  /* 0x0000000e18020c10 */ /* 0x004fe4000ff3e0ff */
[----:B------:R-:W-:Y:S02]  /*62f0*/  @P0 LEA.HI.X R15, R0, c[0x0][0x1fc], R4, 0x1, P6 ;  /* 0x00007f00000f0a11 */ /* 0x000fe400030f0c04 */
[----:B------:R-:W-:Y:S02]  /*6300*/  @P0 IADD3.X R5, R28, UR11, RZ, P1, !PT ;  /* 0x0000000b1c050c10 */ /* 0x000fe40008ffe4ff */
[C---:B------:R-:W-:Y:S02]  /*6310*/  @P0 LEA R12, P1, R2.reuse, c[0x0][0x1f8], 0x1 ;  /* 0x00007e00020c0a11 */ /* 0x040fe400078208ff */
[----:B------:R-:W-:Y:S02]  /*6320*/  @P0 IADD3 R0, P6, R33, UR14, RZ ;  /* 0x0000000e21000c10 */ /* 0x000fe4000ffde0ff */
[----:B------:R-:W-:Y:S02]  /*6330*/  @P0 LEA.HI.X R13, R2, c[0x0][0x1fc], R5, 0x1, P1 ;  /* 0x00007f00020d0a11 */ /* 0x000fe400008f0c05 */
[----:B------:R-:W-:Y:S02]  /*6340*/  @P0 LEA R6, P1, R0, c[0x0][0x1f8], 0x1 ;  /* 0x00007e0000060a11 */ /* 0x000fe400078208ff */
[----:B------:R-:W-:Y:S02]  /*6350*/  @P0 IADD3.X R4, R30, UR11, RZ, P6, !PT ;  /* 0x0000000b1e040c10 */ /* 0x000fe4000b7fe4ff */
[----:B------:R-:W-:Y:S01]  /*6360*/  @P0 IADD3 R2, P6, R31, UR14, RZ ;  /* 0x0000000e1f020c10 */ /* 0x000fe2000ffde0ff */
[----:B------:R-:W-:Y:S01]  /*6370*/  @UP2 ULEA UR14, UP0, UR6, UR14, 0x5 ;  /* 0x0000000e060e2291 */ /* 0x000fe2000f80283f */
[----:B------:R-:W-:Y:S02]  /*6380*/  @P0 LEA.HI.X R7, R0, c[0x0][0x1fc], R4, 0x1, P1 ;  /* 0x00007f0000070a11 */ /* 0x000fe400008f0c04 */
[----:B------:R-:W-:Y:S01]  /*6390*/  @P0 IADD3.X R0, R32, UR11, RZ, P6, !PT ;  /* 0x0000000b20000c10 */ /* 0x000fe2000b7fe4ff */
[----:B------:R-:W-:Y:S01]  /*63a0*/  @UP2 ULEA.HI.X UR11, UR6, UR11, UR7, 0x5, UP0 ;  /* 0x0000000b060b2291 */ /* 0x000fe200080f2c07 */
[----:B------:R-:W-:Y:S01]  /*63b0*/  @P0 LEA R20, P1, R2, c[0x0][0x1f8], 0x1 ;  /* 0x00007e0002140a11 */ /* 0x000fe200078208ff */
[----:B------:R-:W-:Y:S01]  /*63c0*/  LDSM.16.M88.4 R176, [R176] ;  /* 0x00000000b0b0783b */ /* 0x000fe20000000200 */
[----:B------:R-:W-:Y:S01]  /*63d0*/  @P0 IADD3 R4, P6, R26, UR14, RZ ;  /* 0x0000000e1a040c10 */ /* 0x000fe2000ffde0ff */
[----:B------:R-:W-:Y:S01]  /*63e0*/  UISETP.GE.AND UP2, UPT, UR18, 0x1, UPT ;  /* 0x000000011200788c */ /* 0x000fe2000bf46270 */
[----:B------:R-:W-:Y:S02]  /*63f0*/  @P0 LEA.HI.X R21, R2, c[0x0][0x1fc], R0, 0x1, P1 ;  /* 0x00007f0002150a11 */ /* 0x000fe400008f0c00 */
[----:B------:R-:W-:Y:S02]  /*6400*/  @P0 IADD3 R0, P1, R24, UR14, RZ ;  /* 0x0000000e18000c10 */ /* 0x000fe4000ff3e0ff */
[----:B------:R-:W-:Y:S01]  /*6410*/  @P0 IADD3.X R2, R23, UR11, RZ, P6, !PT ;  /* 0x0000000b17020c10 */ /* 0x000fe2000b7fe4ff */
[----:B------:R-:W2:Y:S01]  /*6420*/  LDSM.16.M88.4 R24, [R248+0x11100] ;  /* 0x01110000f818783b */ /* 0x000ea20000000200 */
[----:B------:R-:W-:Y:S02]  /*6430*/  @P0 IADD3.X R5, R28, UR11, RZ, P1, !PT ;  /* 0x0000000b1c050c10 */ /* 0x000fe40008ffe4ff */
[----:B------:R-:W-:Y:S02]  /*6440*/  @P0 LEA R28, P1, R0, c[0x0][0x1f8], 0x1 ;  /* 0x00007e00001c0a11 */ /* 0x000fe400078208ff */
[----:B------:R-:W-:Y:S01]  /*6450*/  @P0 LEA R22, P6, R4, c[0x0][0x1f8], 0x1 ;  /* 0x00007e0004160a11 */ /* 0x000fe200078c08ff */
[----:B------:R-:W-:Y:S01]  /*6460*/  @UP2 UIMAD.WIDE.U32 UR20, UR17, UR4, URZ ;  /* 0x00000004111422a5 */ /* 0x000fe2000f8e003f */
[----:B------:R-:W-:Y:S01]  /*6470*/  @P0 LEA.HI.X R29, R0, c[0x0][0x1fc], R5, 0x1, P1 ;  /* 0x00007f00001d0a11 */ /* 0x000fe200008f0c05 */
[----:B------:R-:W-:Y:S01]  /*6480*/  LDSM.16.M88.4 R180, [R180] ;  /* 0x00000000b4b4783b */ /* 0x000fe20000000200 */
[----:B------:R-:W-:Y:S02]  /*6490*/  @P0 IADD3 R0, P1, R31, UR14, RZ ;  /* 0x0000000e1f000c10 */ /* 0x000fe4000ff3e0ff */
[----:B------:R-:W-:Y:S02]  /*64a0*/  @P0 LEA.HI.X R23, R4, c[0x0][0x1fc], R2, 0x1, P6 ;  /* 0x00007f0004170a11 */ /* 0x000fe400030f0c02 */
[----:B------:R-:W-:Y:S02]  /*64b0*/  @P0 IADD3.X R5, R32, UR11, RZ, P1, !PT ;  /* 0x0000000b20050c10 */ /* 0x000fe40008ffe4ff */
[C---:B------:R-:W-:Y:S01]  /*64c0*/  @P0 LEA R132, P1, R0.reuse, c[0x0][0x1f8], 0x1 ;  /* 0x00007e0000840a11 */ /* 0x040fe200078208ff */
[----:B------:R-:W-:Y:S01]  /*64d0*/  LDSM.16.M88.4 R184, [R184] ;  /* 0x00000000b8b8783b */ /* 0x000fe20000000200 */
[----:B------:R-:W-:Y:S01]  /*64e0*/  @P0 IADD3 R2, P6, R33, UR14, RZ ;  /* 0x0000000e21020c10 */ /* 0x000fe2000ffde0ff */
[----:B------:R-:W-:Y:S01]  /*64f0*/  @UP2 USHF.L.U32 UR14, UR20, 0x6, URZ ;  /* 0x00000006140e2899 */ /* 0x000fe2000800063f */
[----:B------:R-:W-:Y:S02]  /*6500*/  @P0 LEA.HI.X R133, R0, c[0x0][0x1fc], R5, 0x1, P1 ;  /* 0x00007f0000850a11 */ /* 0x000fe400008f0c05 */
[----:B------:R-:W-:Y:S01]  /*6510*/  @P0 IADD3.X R4, R30, UR11, RZ, P6, !PT ;  /* 0x0000000b1e040c10 */ /* 0x000fe2000b7fe4ff */
[----:B------:R-:W-:Y:S01]  /*6520*/  UIMAD UR11, UR18, UR8, 0x1 ;  /* 0x00000001120b74a4 */ /* 0x000fe2000f8e0208 */
[C---:B------:R-:W-:Y:S01]  /*6530*/  @P0 LEA R30, P6, R2.reuse, c[0x0][0x1f8], 0x1 ;  /* 0x00007e00021e0a11 */ /* 0x040fe200078c08ff */
[----:B------:R-:W3:Y:S03]  /*6540*/  LDL R0, [R1+0x4] ;  /* 0x0000040001007983 */ /* 0x000ee60000100800 */
[----:B------:R-:W-:Y:S01]  /*6550*/  @P0 LEA.HI.X R31, R2, c[0x0][0x1fc], R4, 0x1, P6 ;  /* 0x00007f00021f0a11 */ /* 0x000fe200030f0c04 */
[----:B------:R-:W4:Y:S08]  /*6560*/  LDSM.16.M88.4 R32, [R248+0x11900] ;  /* 0x01190000f820783b */ /* 0x000f300000000200 */
[----:B------:R1:W1:Y:S08]  /*6570*/  LDSM.16.M88.4 R188, [R135] ;  /* 0x0000000087bc783b */ /* 0x0002700000000200 */
        /* <DEDUP_REMOVED lines=8> */
[----:B------:R4:W-:Y:S01]  /*6600*/  @P0 LDGSTS.E.BYPASS.LTC128B.128 [R131+0x3100], [R28.64], !P4 ;  /* 0x031000001c830fae */ /* 0x0009e2000e101d56 */
[C---:B-1---5:R-:W-:Y:S07]  /*6610*/  HMMA.16816.F32.BF16 R4, R168.reuse, R8, RZ ;  /* 0x00000008a804723c */ /* 0x062fee00000418ff */
[----:B------:R4:W-:Y:S01]  /*6620*/  @P0 LDGSTS.E.BYPASS.LTC128B.128 [R131+0x5100], [R30.64], !P3 ;  /* 0x051000001e830fae */ /* 0x0009e2000d901d56 */
[C---:B------:R-:W-:Y:S07]  /*6630*/  HMMA.16816.F32.BF16 R8, R168.reuse, R10, RZ ;  /* 0x0000000aa808723c */ /* 0x040fee00000418ff */
[----:B------:R1:W-:Y:S01]  /*6640*/  @P0 LDGSTS.E.BYPASS.LTC128B.128 [R131+0x7100], [R132.64], !P2 ;  /* 0x0710000084830fae */ /* 0x0003e2000d101d56 */
[----:B------:R-:W-:Y:S01]  /*6650*/  PLOP3.LUT P0, PT, PT, PT, UP1, 0x80, 0x0 ;  /* 0x000000000000781c */ /* 0x000fe20003f0f018 */
[C---:B------:R-:W-:Y:S06]  /*6660*/  HMMA.16816.F32.BF16 R12, R168.reuse, R16, RZ ;  /* 0x00000010a80c723c */ /* 0x040fec00000418ff */
[----:B------:R-:W3:Y:S02]  /*6670*/  LDL R135, [R1+0x30] ;  /* 0x0000300001877983 */ /* 0x000ee40000100800 */
[C---:B------:R-:W-:Y:S02]  /*6680*/  HMMA.16816.F32.BF16 R16, R168.reuse, R18, RZ ;  /* 0x00000012a810723c */ /* 0x040fe400000418ff */
[----:B------:R-:W0:Y:S06]  /*6690*/  LDGDEPBAR ;  /* 0x00000000000079af */ /* 0x000e2c0000000000 */
[C---:B--2---:R-:W-:Y:S02]  /*66a0*/  HMMA.16816.F32.BF16 R20, R168.reuse, R24, RZ ;  /* 0x00000018a814723c */ /* 0x044fe400000418ff */
[----:B------:R-:W2:Y:S06]  /*66b0*/  LDL R2, [R1+0x2c] ;  /* 0x00002c0001027983 */ /* 0x000eac0000100800 */
[C---:B------:R-:W-:Y:S01]  /*66c0*/  HMMA.16816.F32.BF16 R24, R168.reuse, R26, RZ ;  /* 0x0000001aa818723c */ /* 0x040fe200000418ff */
[----:B-1----:R-:W2:Y:S04]  /*66d0*/  LDL R132, [R1+0x38] ;  /* 0x0000380001847983 */ /* 0x002ea80000100800 */
[----:B------:R-:W2:Y:S03]  /*66e0*/  LDL R133, [R1+0x34] ;  /* 0x0000340001857983 */ /* 0x000ea60000100800 */
[C---:B----4-:R-:W-:Y:S01]  /*66f0*/  HMMA.16816.F32.BF16 R28, R168.reuse, R32, RZ ;  /* 0x00000020a81c723c */ /* 0x050fe200000418ff */
[----:B------:R-:W-:Y:S04]  /*6700*/  STL [R1+0xf4], R168 ;  /* 0x0000f4a801007387 */ /* 0x000fe80000100800 */
[----:B------:R-:W-:Y:S03]  /*6710*/  STL [R1+0xf0], R169 ;  /* 0x0000f0a901007387 */ /* 0x000fe60000100800 */
[----:B------:R-:W-:Y:S01]  /*6720*/  HMMA.16816.F32.BF16 R32, R168, R34, RZ ;  /* 0x00000022a820723c */ /* 0x000fe200000418ff */
[----:B------:R-:W-:Y:S04]  /*6730*/  STL [R1+0xec], R170 ;  /* 0x0000ecaa01007387 */ /* 0x000fe80000100800 */
[----:B------:R1:W-:Y:S03]  /*6740*/  STL [R1+0xe8], R171 ;  /* 0x0000e8ab01007387 */ /* 0x0003e60000100800 */
        /* <DEDUP_REMOVED lines=20> */
[----:B-1----:R-:W4:Y:S03]  /*6890*/  LDL R171, [R1+0x90] ;  /* 0x0000900001ab7983 */ /* 0x002f260000100800 */
[----:B------:R-:W-:Y:S01]  /*68a0*/  HMMA.16816.F32.BF16 R32, R172, R190, R32 ;  /* 0x000000beac20723c */ /* 0x000fe20000041820 */
[----:B------:R-:W2:Y:S04]  /*68b0*/  LDL R168, [R1+0xe0] ;  /* 0x0000e00001a87983 */ /* 0x000ea80000100800 */
[----:B------:R-:W2:Y:S04]  /*68c0*/  LDL R170, [R1+0x8c] ;  /* 0x00008c0001aa7983 */ /* 0x000ea80000100800 */
[----:B------:R-:W2:Y:S04]  /*68d0*/  LDL R169, [R1+0x88] ;  /* 0x0000880001a97983 */ /* 0x000ea80000100800 */
[----:B---3--:R-:W1:Y:S08]  /*68e0*/  LDSM.16.M88.4 R176, [R0+0x10100] ;  /* 0x0101000000b0783b */ /* 0x008e700000000200 */
[----:B------:R-:W3:Y:S08]  /*68f0*/  LDSM.16.M88.4 R180, [R0+0x10900] ;  /* 0x0109000000b4783b */ /* 0x000ef00000000200 */
[----:B------:R-:W-:Y:S01]  /*6900*/  LDSM.16.M88.4 R184, [R0+0x11900] ;  /* 0x0119000000b8783b */ /* 0x000fe20000000200 */
[C---:B-1----:R-:W-:Y:S08]  /*6910*/  HMMA.16816.F32.BF16 R4, R192.reuse, R176, R4 ;  /* 0x000000b0c004723c */ /* 0x042ff00000041804 */
[C---:B------:R-:W-:Y:S01]  /*6920*/  HMMA.16816.F32.BF16 R8, R192.reuse, R178, R8 ;  /* 0x000000b2c008723c */ /* 0x040fe20000041808 */
[----:B------:R-:W1:Y:S07]  /*6930*/  LDSM.16.M88.4 R176, [R0+0x11100] ;  /* 0x0111000000b0783b */ /* 0x000e6e0000000200 */
[C---:B---3--:R-:W-:Y:S08]  /*6940*/  HMMA.16816.F32.BF16 R12, R192.reuse, R180, R12 ;  /* 0x000000b4c00c723c */ /* 0x048ff0000004180c */
[C---:B------:R-:W-:Y:S01]  /*6950*/  HMMA.16816.F32.BF16 R16, R192.reuse, R182, R16 ;  /* 0x000000b6c010723c */ /* 0x040fe20000041810 */
[----:B------:R-:W3:Y:S07]  /*6960*/  LDSM.16.M88.4 R180, [R251] ;  /* 0x00000000fbb4783b */ /* 0x000eee0000000200 */
[C---:B-1----:R-:W-:Y:S08]  /*6970*/  HMMA.16816.F32.BF16 R20, R192.reuse, R176, R20 ;  /* 0x000000b0c014723c */ /* 0x042ff00000041814 */
[C---:B------:R-:W-:Y:S01]  /*6980*/  HMMA.16816.F32.BF16 R24, R192.reuse, R178, R24 ;  /* 0x000000b2c018723c */ /* 0x040fe20000041818 */
[----:B------:R-:W1:Y:S07]  /*6990*/  LDSM.16.M88.4 R176, [R251+0x800] ;  /* 0x00080000fbb0783b */ /* 0x000e6e0000000200 */
[C---:B------:R-:W-:Y:S08]  /*69a0*/  HMMA.16816.F32.BF16 R28, R192.reuse, R184, R28 ;  /* 0x000000b8c01c723c */ /* 0x040ff0000004181c */
[----:B------:R-:W-:Y:S01]  /*69b0*/  HMMA.16816.F32.BF16 R32, R192, R186, R32 ;  /* 0x000000bac020723c */ /* 0x000fe20000041820 */
[----:B------:R-:W1:Y:S07]  /*69c0*/  LDSM.16.M88.4 R184, [R251+0x1000] ;  /* 0x00100000fbb8783b */ /* 0x000e6e0000000200 */
[C---:B---3--:R-:W-:Y:S08]  /*69d0*/  HMMA.16816.F32.BF16 R4, R196.reuse, R180, R4 ;  /* 0x000000b4c404723c */ /* 0x048ff00000041804 */
[C---:B------:R-:W-:Y:S01]  /*69e0*/  HMMA.16816.F32.BF16 R8, R196.reuse, R182, R8 ;  /* 0x000000b6c408723c */ /* 0x040fe20000041808 */
[----:B------:R-:W3:Y:S07]  /*69f0*/  LDSM.16.M88.4 R180, [R251+0x1800] ;  /* 0x00180000fbb4783b */ /* 0x000eee0000000200 */
[C---:B-1----:R-:W-:Y:S08]  /*6a00*/  HMMA.16816.F32.BF16 R12, R196.reuse, R176, R12 ;  /* 0x000000b0c40c723c */ /* 0x042ff0000004180c */
[C---:B------:R-:W-:Y:S01]  /*6a10*/  HMMA.16816.F32.BF16 R16, R196.reuse, R178, R16 ;  /* 0x000000b2c410723c */ /* 0x040fe20000041810 */
[----:B------:R-:W1:Y:S07]  /*6a20*/  LDSM.16.M88.4 R176, [R248+0x12100] ;  /* 0x01210000f8b0783b */ /* 0x000e6e0000000200 */
[C---:B------:R-:W-:Y:S08]  /*6a30*/  HMMA.16816.F32.BF16 R20, R196.reuse, R184, R20 ;  /* 0x000000b8c414723c */ /* 0x040ff00000041814 */
[C---:B------:R-:W-:Y:S01]  /*6a40*/  HMMA.16816.F32.BF16 R24, R196.reuse, R186, R24 ;  /* 0x000000bac418723c */ /* 0x040fe20000041818 */
[----:B------:R-:W2:Y:S07]  /*6a50*/  LDSM.16.M88.4 R184, [R248+0x12900] ;  /* 0x01290000f8b8783b */ /* 0x000eae0000000200 */
[C---:B---3--:R-:W-:Y:S08]  /*6a60*/  HMMA.16816.F32.BF16 R28, R196.reuse, R180, R28 ;  /* 0x000000b4c41c723c */ /* 0x048ff0000004181c */
[----:B------:R-:W-:Y:S01]  /*6a70*/  HMMA.16816.F32.BF16 R32, R196, R182, R32 ;  /* 0x000000b6c420723c */ /* 0x000fe20000041820 */
[----:B------:R-:W3:Y:S07]  /*6a80*/  LDSM.16.M88.4 R180, [R248+0x13100] ;  /* 0x01310000f8b4783b */ /* 0x000eee0000000200 */
[C---:B-1----:R-:W-:Y:S08]  /*6a90*/  HMMA.16816.F32.BF16 R4, R200.reuse, R176, R4 ;  /* 0x000000b0c804723c */ /* 0x042ff00000041804 */
[C---:B------:R-:W-:Y:S01]  /*6aa0*/  HMMA.16816.F32.BF16 R8, R200.reuse, R178, R8 ;  /* 0x000000b2c808723c */ /* 0x040fe20000041808 */
[----:B------:R-:W1:Y:S07]  /*6ab0*/  LDSM.16.M88.4 R176, [R248+0x13900] ;  /* 0x01390000f8b0783b */ /* 0x000e6e0000000200 */
[C---:B--2---:R-:W-:Y:S08]  /*6ac0*/  HMMA.16816.F32.BF16 R12, R200.reuse, R184, R12 ;  /* 0x000000b8c80c723c */ /* 0x044ff0000004180c */
[C---:B------:R-:W-:Y:S01]  /*6ad0*/  HMMA.16816.F32.BF16 R16, R200.reuse, R186, R16 ;  /* 0x000000bac810723c */ /* 0x040fe20000041810 */
[----:B------:R2:W4:Y:S07]  /*6ae0*/  LDSM.16.M88.4 R184, [R132] ;  /* 0x0000000084b8783b */ /* 0x00052e0000000200 */
[C---:B---3--:R-:W-:Y:S08]  /*6af0*/  HMMA.16816.F32.BF16 R20, R200.reuse, R180, R20 ;  /* 0x000000b4c814723c */ /* 0x048ff00000041814 */
[C---:B------:R-:W-:Y:S01]  /*6b00*/  HMMA.16816.F32.BF16 R24, R200.reuse, R182, R24 ;  /* 0x000000b6c818723c */ /* 0x040fe20000041818 */
[----:B------:R3:W3:Y:S07]  /*6b10*/  LDSM.16.M88.4 R180, [R133] ;  /* 0x0000000085b4783b */ /* 0x0006ee0000000200 */
[C---:B-1----:R-:W-:Y:S01]  /*6b20*/  HMMA.16816.F32.BF16 R28, R200.reuse, R176, R28 ;  /* 0x000000b0c81c723c */ /* 0x042fe2000004181c */
[----:B--2---:R-:W2:Y:S07]  /*6b30*/  LDL R132, [R1+0x20] ;  /* 0x0000200001847983 */ /* 0x004eae0000100800 */
[----:B------:R-:W-:Y:S01]  /*6b40*/  HMMA.16816.F32.BF16 R32, R200, R178, R32 ;  /* 0x000000b2c820723c */ /* 0x000fe20000041820 */
[----:B------:R1:W1:Y:S07]  /*6b50*/  LDSM.16.M88.4 R176, [R135] ;  /* 0x0000000087b0783b */ /* 0x00026e0000000200 */
[C---:B----4-:R-:W-:Y:S01]  /*6b60*/  HMMA.16816.F32.BF16 R4, R204.reuse, R184, R4 ;  /* 0x000000b8cc04723c */ /* 0x050fe20000041804 */
[----:B---3--:R-:W3:Y:S07]  /*6b70*/  LDL R133, [R1+0x24] ;  /* 0x0000240001857983 */ /* 0x008eee0000100800 */
[C---:B------:R-:W-:Y:S01]  /*6b80*/  HMMA.16816.F32.BF16 R8, R204.reuse, R186, R8 ;  /* 0x000000bacc08723c */ /* 0x040fe20000041808 */
[----:B------:R4:W4:Y:S07]  /*6b90*/  LDSM.16.M88.4 R184, [R2] ;  /* 0x0000000002b8783b */ /* 0x00092e0000000200 */
[C---:B------:R-:W-:Y:S01]  /*6ba0*/  HMMA.16816.F32.BF16 R12, R204.reuse, R180, R12 ;  /* 0x000000b4cc0c723c */ /* 0x040fe2000004180c */
[----:B-1----:R-:W3:Y:S07]  /*6bb0*/  LDL R135, [R1+0x28] ;  /* 0x0000280001877983 */ /* 0x002eee0000100800 */
[C---:B------:R-:W-:Y:S01]  /*6bc0*/  HMMA.16816.F32.BF16 R16, R204.reuse, R182, R16 ;  /* 0x000000b6cc10723c */ /* 0x040fe20000041810 */
[----:B------:R-:W1:Y:S07]  /*6bd0*/  LDSM.16.M88.4 R180, [R0+0x12100] ;  /* 0x0121000000b4783b */ /* 0x000e6e0000000200 */
[C---:B------:R-:W-:Y:S01]  /*6be0*/  HMMA.16816.F32.BF16 R20, R204.reuse, R176, R20 ;  /* 0x000000b0cc14723c */ /* 0x040fe20000041814 */
[----:B----4-:R-:W4:Y:S07]  /*6bf0*/  LDL R2, [R1+0x1c] ;  /* 0x00001c0001027983 */ /* 0x010f2e0000100800 */
        /* <DEDUP_REMOVED lines=38> */
[----:B--2---:R1:W-:Y:S08]  /*6e60*/  LDSM.16.M88.4 R184, [R132] ;  /* 0x0000000084b8783b */ /* 0x0043f00000000200 */
[----:B---3--:R2:W-:Y:S08]  /*6e70*/  LDSM.16.M88.4 R176, [R133] ;  /* 0x0000000085b0783b */ /* 0x0085f00000000200 */
[----:B-1----:R-:W3:Y:S04]  /*6e80*/  LDL R132, [R1+0x10] ;  /* 0x0000100001847983 */ /* 0x002ee80000100800 */
[----:B------:R1:W4:Y:S08]  /*6e90*/  LDSM.16.M88.4 R180, [R135] ;  /* 0x0000000087b4783b */ /* 0x0003300000000200 */
[----:B--2---:R-:W2:Y:S04]  /*6ea0*/  LDL R133, [R1+0x14] ;  /* 0x0000140001857983 */ /* 0x004ea80000100800 */
[----:B-1----:R-:W2:Y:S01]  /*6eb0*/  LDL R135, [R1+0x18] ;  /* 0x0000180001877983 */ /* 0x002ea20000100800 */
[C---:B----4-:R-:W-:Y:S08]  /*6ec0*/  HMMA.16816.F32.BF16 R4, R220.reuse, R180, R4 ;  /* 0x000000b4dc04723c */ /* 0x050ff00000041804 */
[C---:B------:R-:W-:Y:S01]  /*6ed0*/  HMMA.16816.F32.BF16 R8, R220.reuse, R182, R8 ;  /* 0x000000b6dc08723c */ /* 0x040fe20000041808 */
[----:B------:R1:W4:Y:S07]  /*6ee0*/  LDSM.16.M88.4 R180, [R2] ;  /* 0x0000000002b4783b */ /* 0x00032e0000000200 */
[C---:B------:R-:W-:Y:S08]  /*6ef0*/  HMMA.16816.F32.BF16 R12, R220.reuse, R176, R12 ;  /* 0x000000b0dc0c723c */ /* 0x040ff0000004180c */
[C---:B------:R-:W-:Y:S01]  /*6f00*/  HMMA.16816.F32.BF16 R16, R220.reuse, R178, R16 ;  /* 0x000000b2dc10723c */ /* 0x040fe20000041810 */
[----:B------:R-:W4:Y:S07]  /*6f10*/  LDSM.16.M88.4 R176, [R0+0x14100] ;  /* 0x0141000000b0783b */ /* 0x000f2e0000000200 */
[C---:B------:R-:W-:Y:S01]  /*6f20*/  HMMA.16816.F32.BF16 R20, R220.reuse, R184, R20 ;  /* 0x000000b8dc14723c */ /* 0x040fe20000041814 */
[----:B-1----:R-:W2:Y:S07]  /*6f30*/  LDL R2, [R1+0xc] ;  /* 0x00000c0001027983 */ /* 0x002eae0000100800 */
[C---:B------:R-:W-:Y:S01]  /*6f40*/  HMMA.16816.F32.BF16 R24, R220.reuse, R186, R24 ;  /* 0x000000badc18723c */ /* 0x040fe20000041818 */
[----:B------:R-:W1:Y:S07]  /*6f50*/  LDSM.16.M88.4 R184, [R0+0x14900] ;  /* 0x0149000000b8783b */ /* 0x000e6e0000000200 */
[C---:B----4-:R-:W-:Y:S08]  /*6f60*/  HMMA.16816.F32.BF16 R28, R220.reuse, R180, R28 ;  /* 0x000000b4dc1c723c */ /* 0x050ff0000004181c */
[----:B------:R-:W-:Y:S01]  /*6f70*/  HMMA.16816.F32.BF16 R32, R220, R182, R32 ;  /* 0x000000b6dc20723c */ /* 0x000fe20000041820 */
[----:B------:R-:W4:Y:S07]  /*6f80*/  LDSM.16.M88.4 R180, [R0+0x15100] ;  /* 0x0151000000b4783b */ /* 0x000f2e0000000200 */
[C---:B------:R-:W-:Y:S08]  /*6f90*/  HMMA.16816.F32.BF16 R4, R224.reuse, R176, R4 ;  /* 0x000000b0e004723c */ /* 0x040ff00000041804 */
[C---:B------:R-:W-:Y:S01]  /*6fa0*/  HMMA.16816.F32.BF16 R8, R224.reuse, R178, R8 ;  /* 0x000000b2e008723c */ /* 0x040fe20000041808 */
[----:B------:R-:W4:Y:S07]  /*6fb0*/  LDSM.16.M88.4 R176, [R0+0x15900] ;  /* 0x0159000000b0783b */ /* 0x000f2e0000000200 */
[C---:B-1----:R-:W-:Y:S08]  /*6fc0*/  HMMA.16816.F32.BF16 R12, R224.reuse, R184, R12 ;  /* 0x000000b8e00c723c */ /* 0x042ff0000004180c */
[C---:B------:R-:W-:Y:S01]  /*6fd0*/  HMMA.16816.F32.BF16 R16, R224.reuse, R186, R16 ;  /* 0x000000bae010723c */ /* 0x040fe20000041810 */
[----:B------:R-:W1:Y:S07]  /*6fe0*/  LDSM.16.M88.4 R184, [R251+0x4000] ;  /* 0x00400000fbb8783b */ /* 0x000e6e0000000200 */
[C---:B----4-:R-:W-:Y:S08]  /*6ff0*/  HMMA.16816.F32.BF16 R20, R224.reuse, R180, R20 ;  /* 0x000000b4e014723c */ /* 0x050ff00000041814 */
[C---:B------:R-:W-:Y:S01]  /*7000*/  HMMA.16816.F32.BF16 R24, R224.reuse, R182, R24 ;  /* 0x000000b6e018723c */ /* 0x040fe20000041818 */
[----:B------:R-:W4:Y:S07]  /*7010*/  LDSM.16.M88.4 R180, [R251+0x4800] ;  /* 0x00480000fbb4783b */ /* 0x000f2e0000000200 */
[C---:B------:R-:W-:Y:S08]  /*7020*/  HMMA.16816.F32.BF16 R28, R224.reuse, R176, R28 ;  /* 0x000000b0e01c723c */ /* 0x040ff0000004181c */
[----:B------:R-:W-:Y:S01]  /*7030*/  HMMA.16816.F32.BF16 R32, R224, R178, R32 ;  /* 0x000000b2e020723c */ /* 0x000fe20000041820 */
        /* <DEDUP_REMOVED lines=8> */
[C---:B------:R-:W-:Y:S01]  /*70c0*/  HMMA.16816.F32.BF16 R24, R228.reuse, R178, R24 ;  /* 0x000000b2e418723c */ /* 0x040fe20000041818 */
[----:B------:R-:W4:Y:S07]  /*70d0*/  LDSM.16.M88.4 R176, [R248+0x16900] ;  /* 0x01690000f8b0783b */ /* 0x000f2e0000000200 */
[C---:B-1----:R-:W-:Y:S08]  /*70e0*/  HMMA.16816.F32.BF16 R28, R228.reuse, R184, R28 ;  /* 0x000000b8e41c723c */ /* 0x042ff0000004181c */
[----:B------:R-:W-:Y:S01]  /*70f0*/  HMMA.16816.F32.BF16 R32, R228, R186, R32 ;  /* 0x000000bae420723c */ /* 0x000fe20000041820 */
[----:B------:R-:W1:Y:S07]  /*7100*/  LDSM.16.M88.4 R184, [R248+0x17100] ;  /* 0x01710000f8b8783b */ /* 0x000e6e0000000200 */
[C---:B----4-:R-:W-:Y:S08]  /*7110*/  HMMA.16816.F32.BF16 R4, R232.reuse, R180, R4 ;  /* 0x000000b4e804723c */ /* 0x050ff00000041804 */
[C---:B------:R-:W-:Y:S01]  /*7120*/  HMMA.16816.F32.BF16 R8, R232.reuse, R182, R8 ;  /* 0x000000b6e808723c */ /* 0x040fe20000041808 */
[----:B------:R-:W4:Y:S07]  /*7130*/  LDSM.16.M88.4 R180, [R248+0x17900] ;  /* 0x01790000f8b4783b */ /* 0x000f2e0000000200 */
[C---:B------:R-:W-:Y:S08]  /*7140*/  HMMA.16816.F32.BF16 R12, R232.reuse, R176, R12 ;  /* 0x000000b0e80c723c */ /* 0x040ff0000004180c */
[C---:B------:R-:W-:Y:S08]  /*7150*/  HMMA.16816.F32.BF16 R16, R232.reuse, R178, R16 ;  /* 0x000000b2e810723c */ /* 0x040ff00000041810 */
[C---:B-1----:R-:W-:Y:S08]  /*7160*/  HMMA.16816.F32.BF16 R20, R232.reuse, R184, R20 ;  /* 0x000000b8e814723c */ /* 0x042ff00000041814 */
[C---:B------:R-:W-:Y:S08]  /*7170*/  HMMA.16816.F32.BF16 R24, R232.reuse, R186, R24 ;  /* 0x000000bae818723c */ /* 0x040ff00000041818 */
[C---:B----4-:R-:W-:Y:S08]  /*7180*/  HMMA.16816.F32.BF16 R28, R232.reuse, R180, R28 ;  /* 0x000000b4e81c723c */ /* 0x050ff0000004181c */
[----:B------:R-:W-:Y:S01]  /*7190*/  HMMA.16816.F32.BF16 R32, R232, R182, R32 ;  /* 0x000000b6e820723c */ /* 0x000fe20000041820 */
[----:B---3--:R-:W-:Y:S08]  /*71a0*/  LDSM.16.M88.4 R180, [R132] ;  /* 0x0000000084b4783b */ /* 0x008ff00000000200 */
[----:B--2---:R-:W-:Y:S08]  /*71b0*/  LDSM.16.M88.4 R184, [R133] ;  /* 0x0000000085b8783b */ /* 0x004ff00000000200 */
[----:B------:R-:W1:Y:S02]  /*71c0*/  LDSM.16.M88.4 R176, [R135] ;  /* 0x0000000087b0783b */ /* 0x000e640000000200 */
[C---:B-1----:R-:W-:Y:S08]  /*71d0*/  HMMA.16816.F32.BF16 R4, R236.reuse, R176, R4 ;  /* 0x000000b0ec04723c */ /* 0x042ff00000041804 */
[C---:B------:R-:W-:Y:S01]  /*71e0*/  HMMA.16816.F32.BF16 R8, R236.reuse, R178, R8 ;  /* 0x000000b2ec08723c */ /* 0x040fe20000041808 */
[----:B------:R1:W2:Y:S07]  /*71f0*/  LDSM.16.M88.4 R176, [R2] ;  /* 0x0000000002b0783b */ /* 0x0002ae0000000200 */
[C---:B------:R-:W-:Y:S08]  /*7200*/  HMMA.16816.F32.BF16 R12, R236.reuse, R184, R12 ;  /* 0x000000b8ec0c723c */ /* 0x040ff0000004180c */
[C---:B------:R-:W-:Y:S01]  /*7210*/  HMMA.16816.F32.BF16 R16, R236.reuse, R186, R16 ;  /* 0x000000baec10723c */ /* 0x040fe20000041810 */
[----:B------:R-:W3:Y:S07]  /*7220*/  LDSM.16.M88.4 R184, [R0+0x16100] ;  /* 0x0161000000b8783b */ /* 0x000eee0000000200 */
[C---:B------:R-:W-:Y:S01]  /*7230*/  HMMA.16816.F32.BF16 R20, R236.reuse, R180, R20 ;  /* 0x000000b4ec14723c */ /* 0x040fe20000041814 */
[----:B-1----:R-:W4:Y:S07]  /*7240*/  LDL R2, [R1+0xd8] ;  /* 0x0000d80001027983 */ /* 0x002f2e0000100800 */
[C---:B------:R-:W-:Y:S01]  /*7250*/  HMMA.16816.F32.BF16 R24, R236.reuse, R182, R24 ;  /* 0x000000b6ec18723c */ /* 0x040fe20000041818 */
[----:B------:R-:W1:Y:S07]  /*7260*/  LDSM.16.M88.4 R180, [R0+0x16900] ;  /* 0x0169000000b4783b */ /* 0x000e6e0000000200 */
[C---:B--2---:R-:W-:Y:S08]  /*7270*/  HMMA.16816.F32.BF16 R28, R236.reuse, R176, R28 ;  /* 0x000000b0ec1c723c */ /* 0x044ff0000004181c */
[----:B------:R-:W-:Y:S01]  /*7280*/  HMMA.16816.F32.BF16 R32, R236, R178, R32 ;  /* 0x000000b2ec20723c */ /* 0x000fe20000041820 */
[----:B------:R-:W2:Y:S07]  /*7290*/  LDSM.16.M88.4 R176, [R0+0x17100] ;  /* 0x0171000000b0783b */ /* 0x000eae0000000200 */
[C---:B---3--:R-:W-:Y:S08]  /*72a0*/  HMMA.16816.F32.BF16 R4, R240.reuse, R184, R4 ;  /* 0x000000b8f004723c */ /* 0x048ff00000041804 */
[C---:B------:R-:W-:Y:S01]  /*72b0*/  HMMA.16816.F32.BF16 R8, R240.reuse, R186, R8 ;  /* 0x000000baf008723c */ /* 0x040fe20000041808 */
[----:B------:R3:W3:Y:S07]  /*72c0*/  LDSM.16.M88.4 R184, [R0+0x17900] ;  /* 0x0179000000b8783b */ /* 0x0006ee0000000200 */
[C---:B-1----:R-:W-:Y:S08]  /*72d0*/  HMMA.16816.F32.BF16 R12, R240.reuse, R180, R12 ;  /* 0x000000b4f00c723c */ /* 0x042ff0000004180c */
[C---:B------:R-:W-:Y:S01]  /*72e0*/  HMMA.16816.F32.BF16 R16, R240.reuse, R182, R16 ;  /* 0x000000b6f010723c */ /* 0x040fe20000041810 */
[----:B------:R-:W1:Y:S07]  /*72f0*/  LDSM.16.M88.4 R180, [R251+0x6000] ;  /* 0x00600000fbb4783b */ /* 0x000e6e0000000200 */
[C---:B--2---:R-:W-:Y:S01]  /*7300*/  HMMA.16816.F32.BF16 R20, R240.reuse, R176, R20 ;  /* 0x000000b0f014723c */ /* 0x044fe20000041814 */
[----:B---3--:R3:W4:Y:S07]  /*7310*/  LDL R0, [R1+0xdc] ;  /* 0x0000dc0001007983 */ /* 0x00872e0000100800 */
[C---:B------:R-:W-:Y:S01]  /*7320*/  HMMA.16816.F32.BF16 R24, R240.reuse, R178, R24 ;  /* 0x000000b2f018723c */ /* 0x040fe20000041818 */
[----:B------:R-:W3:Y:S07]  /*7330*/  LDSM.16.M88.4 R176, [R251+0x6800] ;  /* 0x00680000fbb0783b */ /* 0x000eee0000000200 */
[C---:B------:R-:W-:Y:S08]  /*7340*/  HMMA.16816.F32.BF16 R28, R240.reuse, R184, R28 ;  /* 0x000000b8f01c723c */ /* 0x040ff0000004181c */
[----:B------:R-:W-:Y:S08]  /*7350*/  HMMA.16816.F32.BF16 R32, R240, R186, R32 ;  /* 0x000000baf020723c */ /* 0x000ff00000041820 */
[C---:B-1----:R-:W-:Y:S08]  /*7360*/  HMMA.16816.F32.BF16 R4, R244.reuse, R180, R4 ;  /* 0x000000b4f404723c */ /* 0x042ff00000041804 */
[C---:B------:R-:W-:Y:S08]  /*7370*/  HMMA.16816.F32.BF16 R8, R244.reuse, R182, R8 ;  /* 0x000000b6f408723c */ /* 0x040ff00000041808 */
[C---:B---3--:R-:W-:Y:S01]  /*7380*/  HMMA.16816.F32.BF16 R12, R244.reuse, R176, R12 ;  /* 0x000000b0f40c723c */ /* 0x048fe2000004180c */
[----:B------:R-:W3:Y:S04]  /*7390*/  LDL R177, [R1+0x9c] ;  /* 0x00009c0001b17983 */ /* 0x000ee80000100800 */
[----:B------:R-:W3:Y:S03]  /*73a0*/  LDL R176, [R1+0x98] ;  /* 0x0000980001b07983 */ /* 0x000ee60000100800 */
[----:B------:R-:W-:Y:S01]  /*73b0*/  FMUL.FTZ R4, R4, c[0x0][0x320] ;  /* 0x0000c80004047a20 */ /* 0x000fe20000410000 */
[C---:B------:R-:W-:Y:S01]  /*73c0*/  HMMA.16816.F32.BF16 R16, R244.reuse, R178, R16 ;  /* 0x000000b2f410723c */ /* 0x040fe20000041810 */
[----:B------:R-:W3:Y:S02]  /*73d0*/  LDL.64 R178, [R1+0xb8] ;  /* 0x0000b80001b27983 */ /* 0x000ee40000100a00 */
[----:B------:R-:W1:Y:S01]  /*73e0*/  MUFU.TANH R190, R4 ;  /* 0x0000000400be7308 */ /* 0x000e620000002400 */
[----:B------:R-:W-:Y:S02]  /*73f0*/  FMUL.FTZ R5, R5, c[0x0][0x320] ;  /* 0x0000c80005057a20 */ /* 0x000fe40000410000 */
[----:B------:R-:W-:Y:S02]  /*7400*/  FMUL.FTZ R6, R6, c[0x0][0x320] ;  /* 0x0000c80006067a20 */ /* 0x000fe40000410000 */
[----:B------:R-:W-:Y:S04]  /*7410*/  FMUL.FTZ R7, R7, c[0x0][0x320] ;  /* 0x0000c80007077a20 */ /* 0x000fe80000410000 */
[----:B------:R-:W-:Y:S01]  /*7420*/  FMUL.FTZ R8, R8, c[0x0][0x320] ;  /* 0x0000c80008087a20 */ /* 0x000fe20000410000 */
[----:B------:R-:W1:Y:S01]  /*7430*/  MUFU.TANH R185, R5 ;  /* 0x0000000500b97308 */ /* 0x000e620000002400 */
        /* <DEDUP_REMOVED lines=11> */
[----:B------:R1:W1:Y:S01]  /*74f0*/  MUFU.TANH R181, R7 ;  /* 0x0000000700b57308 */ /* 0x0002620000002400 */
[----:B------:R-:W-:Y:S09]  /*7500*/  FMUL.FTZ R15, R15, c[0x0][0x320] ;  /* 0x0000c8000f0f7a20 */ /* 0x000ff20000410000 */
[----:B------:R-:W3:Y:S10]  /*7510*/  MUFU.TANH R180, R8 ;  /* 0x0000000800b47308 */ /* 0x000ef40000002400 */
[----:B------:R-:W3:Y:S01]  /*7520*/  MUFU.TANH R135, R9 ;  /* 0x0000000900877308 */ /* 0x000ee20000002400 */
[----:B-1----:R-:W1:Y:S09]  /*7530*/  LDSM.16.M88.4 R4, [R251+0x7000] ;  /* 0x00700000fb04783b */ /* 0x002e720000000200 */
[----:B------:R-:W1:Y:S10]  /*7540*/  MUFU.TANH R133, R10 ;  /* 0x0000000a00857308 */ /* 0x000e740000002400 */
[----:B------:R1:W-:Y:S10]  /*7550*/  MUFU.TANH R132, R11 ;  /* 0x0000000b00847308 */ /* 0x0003f40000002400 */
[----:B------:R-:W-:Y:S10]  /*7560*/  MUFU.TANH R14, R14 ;  /* 0x0000000e000e7308 */ /* 0x000ff40000002400 */
[----:B------:R-:W-:Y:S01]  /*7570*/  MUFU.TANH R187, R17 ;  /* 0x0000001100bb7308 */ /* 0x000fe20000002400 */
[C---:B-1----:R-:W-:Y:S01]  /*7580*/  HMMA.16816.F32.BF16 R20, R244.reuse, R4, R20 ;  /* 0x00000004f414723c */ /* 0x042fe20000041814 */
[----:B------:R-:W1:Y:S01]  /*7590*/  LDSM.16.M88.4 R8, [R251+0x7800] ;  /* 0x00780000fb08783b */ /* 0x000e620000000200 */
[----:B------:R-:W-:Y:S07]  /*75a0*/  DEPBAR.LE SB0, 0x0 ;  /* 0x000080000000791a */ /* 0x000fee0000000000 */
[----:B------:R1:W-:Y:S01]  /*75b0*/  MUFU.TANH R186, R16 ;  /* 0x0000001000ba7308 */ /* 0x0003e20000002400 */
[C---:B------:R-:W-:Y:S01]  /*75c0*/  HMMA.16816.F32.BF16 R24, R244.reuse, R6, R24 ;  /* 0x00000006f418723c */ /* 0x040fe20000041818 */
[----:B------:R-:W-:Y:S11]  /*75d0*/  BAR.SYNC.DEFER_BLOCKING 0x0 ;  /* 0x0000000000007b1d */ /* 0x000ff60000010000 */
[----:B------:R-:W-:Y:S02]  /*75e0*/  @!UPT UIADD3 URZ, URZ, URZ, URZ ;  /* 0x0000003f3f3ff290 */ /* 0x000fe4000fffe03f */
        /* <DEDUP_REMOVED lines=10> */
[----:B------:R1:W-:Y:S04]  /*7690*/  MUFU.TANH R13, R20 ;  /* 0x00000014000d7308 */ /* 0x0003e80000002400 */
[----:B------:R-:W-:Y:S06]  /*76a0*/  HMMA.16816.F32.BF16 R32, R244, R10, R32 ;  /* 0x0000000af420723c */ /* 0x000fec0000041820 */
[----:B------:R-:W1:Y:S10]  /*76b0*/  MUFU.TANH R182, R12 ;  /* 0x0000000c00b67308 */ /* 0x000e740000002400 */
[----:B------:R1:W-:Y:S01]  /*76c0*/  MUFU.TANH R12, R21 ;  /* 0x00000015000c7308 */ /* 0x0003e20000002400 */
[----:B------:R-:W-:Y:S02]  /*76d0*/  FMUL.FTZ R28, R28, c[0x0][0x320] ;  /* 0x0000c8001c1c7a20 */ /* 0x000fe40000410000 */
[----:B------:R-:W-:Y:S02]  /*76e0*/  FMUL.FTZ R29, R29, c[0x0][0x320] ;  /* 0x0000c8001d1d7a20 */ /* 0x000fe40000410000 */
[----:B------:R-:W-:Y:S02]  /*76f0*/  FMUL.FTZ R30, R30, c[0x0][0x320] ;  /* 0x0000c8001e1e7a20 */ /* 0x000fe40000410000 */
[----:B------:R-:W-:Y:S03]  /*7700*/  FMUL.FTZ R31, R31, c[0x0][0x320] ;  /* 0x0000c8001f1f7a20 */ /* 0x000fe60000410000 */
[----:B------:R1:W-:Y:S01]  /*7710*/  MUFU.TANH R188, R18 ;  /* 0x0000001200bc7308 */ /* 0x0003e20000002400 */
[----:B------:R-:W-:Y:S02]  /*7720*/  FMUL.FTZ R32, R32, c[0x0][0x320] ;  /* 0x0000c80020207a20 */ /* 0x000fe40000410000 */
[----:B------:R-:W-:Y:S02]  /*7730*/  FMUL.FTZ R6, R33, c[0x0][0x320] ;  /* 0x0000c80021067a20 */ /* 0x000fe40000410000 */
[----:B------:R-:W-:Y:S05]  /*7740*/  FMUL.FTZ R35, R35, c[0x0][0x320] ;  /* 0x0000c80023237a20 */ /* 0x000fea0000410000 */
[----:B------:R1:W-:Y:S10]  /*7750*/  MUFU.TANH R189, R19 ;  /* 0x0000001300bd7308 */ /* 0x0003f40000002400 */
[----:B------:R1:W-:Y:S10]  /*7760*/  MUFU.TANH R5, R22 ;  /* 0x0000001600057308 */ /* 0x0003f40000002400 */
[----:B------:R-:W1:Y:S10]  /*7770*/  MUFU.TANH R15, R15 ;  /* 0x0000000f000f7308 */ /* 0x000e740000002400 */
[----:B------:R-:W1:Y:S10]  /*7780*/  MUFU.TANH R24, R24 ;  /* 0x0000001800187308 */ /* 0x000e740000002400 */
[----:B------:R-:W-:Y:S10]  /*7790*/  MUFU.TANH R28, R28 ;  /* 0x0000001c001c7308 */ /* 0x000ff40000002400 */
[----:B------:R-:W1:Y:S10]  /*77a0*/  MUFU.TANH R25, R25 ;  /* 0x0000001900197308 */ /* 0x000e740000002400 */
[----:B------:R-:W1:Y:S01]  /*77b0*/  MUFU.TANH R29, R29 ;  /* 0x0000001d001d7308 */ /* 0x000e620000002400 */
[----:B----4-:R-:W-:Y:S05]  /*77c0*/  @P0 MOV R0, R2 ;  /* 0x0000000200000202 */ /* 0x010fea0000000f00 */
[----:B------:R-:W4:Y:S04]  /*77d0*/  SHFL.IDX PT, R2, R0, RZ, 0x1c1f ;  /* 0x001c1fff00027589 */ /* 0x000f2800000e0000 */
[----:B------:R-:W1:Y:S04]  /*77e0*/  MUFU.TANH R32, R32 ;  /* 0x0000002000207308 */ /* 0x000e680000002400 */
[----:B------:R1:W3:Y:S06]  /*77f0*/  SHFL.IDX PT, R4, R0, 0x1, 0x1c1f ;  /* 0x003c1f0000047f89 */ /* 0x0002ec00000e0000 */
[----:B------:R-:W3:Y:S10]  /*7800*/  MUFU.TANH R6, R6 ;  /* 0x0000000600067308 */ /* 0x000ef40000002400 */
[----:B------:R-:W-:Y:S01]  /*7810*/  MUFU.TANH R23, R23 ;  /* 0x0000001700177308 */ /* 0x000fe20000002400 */
[----:B-1----:R-:W-:Y:S09]  /*7820*/  MOV R0, UR10 ;  /* 0x0000000a00007c02 */ /* 0x002ff20008000f00 */
[----:B------:R-:W1:Y:S01]  /*7830*/  MUFU.TANH R26, R26 ;  /* 0x0000001a001a7308 */ /* 0x000e620000002400 */
[----:B------:R-:W-:Y:S01]  /*7840*/  IADD3 R0, R0, UR11, -R168 ;  /* 0x0000000b00007c10 */ /* 0x000fe2000fffe8a8 */
[----:B------:R-:W-:Y:S01]  /*7850*/  @UP2 USHF.R.S32.HI UR11, URZ, 0x1f, UR17 ;  /* 0x0000001f3f0b2899 */ /* 0x000fe20008011411 */
[----:B------:R-:W2:Y:S02]  /*7860*/  LDL R168, [R1+0x94] ;  /* 0x0000940001a87983 */ /* 0x000ea40000100800 */
[----:B------:R-:W-:Y:S01]  /*7870*/  IADD3 R0, R0, -UR19, RZ ;  /* 0x8000001300007c10 */ /* 0x000fe2000fffe0ff */
[----:B------:R-:W-:Y:S04]  /*7880*/  @UP2 UIMAD UR11, UR11, UR4, URZ ;  /* 0x000000040b0b22a4 */ /* 0x000fe8000f8e023f */
[----:B------:R-:W-:Y:S01]  /*7890*/  MUFU.TANH R30, R30 ;  /* 0x0000001e001e7308 */ /* 0x000fe20000002400 */
[C---:B----4-:R-:W-:Y:S01]  /*78a0*/  IADD3 R2, R0.reuse, R2, RZ ;  /* 0x0000000200027210 */ /* 0x050fe20007ffe0ff */
[----:B------:R-:W-:Y:S01]  /*78b0*/  @UP2 UIMAD UR11, UR17, UR5, UR11 ;  /* 0x00000005110b22a4 */ /* 0x000fe2000f8e020b */
[----:B---3--:R-:W-:Y:S02]  /*78c0*/  IADD3 R0, R0, R4, RZ ;  /* 0x0000000400007210 */ /* 0x008fe40007ffe0ff */
[C---:B------:R-:W-:Y:S01]  /*78d0*/  ISETP.GT.AND P6, PT, R2.reuse, RZ, PT ;  /* 0x000000ff0200720c */ /* 0x040fe20003fc4270 */
[----:B------:R-:W-:Y:S01]  /*78e0*/  @UP2 UIADD3 UR11, UR21, UR11, URZ ;  /* 0x0000000b150b2290 */ /* 0x000fe2000fffe03f */
[----:B------:R-:W-:Y:S02]  /*78f0*/  ISETP.GT.AND P0, PT, R2, 0x1, PT ;  /* 0x000000010200780c */ /* 0x000fe40003f04270 */
[----:B------:R-:W-:Y:S01]  /*7900*/  FSEL R11, R190, -INF , P6 ;  /* 0xff800000be0b7808 */ /* 0x000fe20003000000 */
[----:B------:R-:W3:Y:S01]  /*7910*/  MUFU.TANH R27, R27 ;  /* 0x0000001b001b7308 */ /* 0x000ee20000002400 */
[----:B------:R-:W-:Y:S01]  /*7920*/  ISETP.GT.AND P6, PT, R0, 0x1, PT ;  /* 0x000000010000780c */ /* 0x000fe20003fc4270 */
[----:B------:R-:W-:Y:S01]  /*7930*/  @UP2 USHF.L.U64.HI UR11, UR20, 0x6, UR11 ;  /* 0x00000006140b2899 */ /* 0x000fe2000801020b */
[----:B------:R-:W-:Y:S02]  /*7940*/  FSEL R16, R185, -INF , P0 ;  /* 0xff800000b9107808 */ /* 0x000fe40000000000 */
[----:B------:R-:W-:Y:S02]  /*7950*/  ISETP.GT.AND P0, PT, R2, 0x8, PT ;  /* 0x000000080200780c */ /* 0x000fe40003f04270 */
[----:B------:R-:W-:Y:S02]  /*7960*/  FSEL R20, R181, -INF , P6 ;  /* 0xff800000b5147808 */ /* 0x000fe40003000000 */
[----:B------:R-:W-:Y:S01]  /*7970*/  FSEL R17, R180, -INF , P0 ;  /* 0xff800000b4117808 */ /* 0x000fe20000000000 */
[----:B------:R-:W-:Y:S01]  /*7980*/  MUFU.TANH R31, R31 ;  /* 0x0000001f001f7308 */ /* 0x000fe20000002400 */
[----:B------:R-:W4:Y:S01]  /*7990*/  LDL.64 R180, [R1+0xc8] ;  /* 0x0000c80001b47983 */ /* 0x000f220000100a00 */
[----:B------:R-:W-:Y:S02]  /*79a0*/  FMNMX.FTZ R4, R11, R3, !PT ;  /* 0x000000030b047209 */ /* 0x000fe40007810000 */
[----:B------:R-:W-:Y:S02]  /*79b0*/  ISETP.GT.AND P1, PT, R0, RZ, PT ;  /* 0x000000ff0000720c */ /* 0x000fe40003f24270 */
[----:B------:R-:W-:Y:S02]  /*79c0*/  FMNMX.FTZ R4, R16, R4, !PT ;  /* 0x0000000410047209 */ /* 0x000fe40007810000 */
[----:B------:R-:W-:Y:S02]  /*79d0*/  FSEL R21, R183, -INF , P1 ;  /* 0xff800000b7157808 */ /* 0x000fe40000800000 */
[----:B------:R-:W-:Y:S02]  /*79e0*/  ISETP.GT.AND P1, PT, R2, 0x9, PT ;  /* 0x000000090200780c */ /* 0x000fe40003f24270 */
[----:B------:R-:W-:Y:S02]  /*79f0*/  ISETP.GT.AND P6, PT, R0, 0x8, PT ;  /* 0x000000080000780c */ /* 0x000fe40003fc4270 */
[----:B------:R-:W-:Y:S02]  /*7a00*/  FSEL R18, R135, -INF , P1 ;  /* 0xff80000087127808 */ /* 0x000fe40000800000 */
[----:B------:R-:W-:Y:S01]  /*7a10*/  ISETP.GT.AND P1, PT, R2, 0x10, PT ;  /* 0x000000100200780c */ /* 0x000fe20003f24270 */
[----:B------:R-:W-:Y:S01]  /*7a20*/  MUFU.TANH R135, R35 ;  /* 0x0000002300877308 */ /* 0x000fe20000002400 */
[----:B------:R-:W-:Y:S02]  /*7a30*/  FMNMX.FTZ R4, R17, R4, !PT ;  /* 0x0000000411047209 */ /* 0x000fe40007810000 */
[----:B------:R-:W-:Y:S02]  /*7a40*/  ISETP.GT.AND P0, PT, R0, 0x9, PT ;  /* 0x000000090000780c */ /* 0x000fe40003f04270 */
[----:B------:R-:W-:Y:S02]  /*7a50*/  FSEL R19, R133, -INF , P6 ;  /* 0xff80000085137808 */ /* 0x000fe40003000000 */
[----:B------:R-:W-:Y:S02]  /*7a60*/  ISETP.GT.AND P6, PT, R2, 0x11, PT ;  /* 0x000000110200780c */ /* 0x000fe40003fc4270 */
[----:B------:R-:W-:Y:S02]  /*7a70*/  FSEL R182, R182, -INF , P1 ;  /* 0xff800000b6b67808 */ /* 0x000fe40000800000 */
[----:B------:R-:W-:Y:S02]  /*7a80*/  FMNMX.FTZ R4, R18, R4, !PT ;  /* 0x0000000412047209 */ /* 0x000fe40007810000 */
[----:B------:R-:W-:Y:S02]  /*7a90*/  ISETP.GT.AND P1, PT, R0, 0x11, PT ;  /* 0x000000110000780c */ /* 0x000fe40003f24270 */
[----:B------:R-:W-:Y:S02]  /*7aa0*/  FSEL R22, R132, -INF , P0 ;  /* 0xff80000084167808 */ /* 0x000fe40000000000 */
[----:B------:R-:W-:Y:S02]  /*7ab0*/  ISETP.GT.AND P0, PT, R0, 0x10, PT ;  /* 0x000000100000780c */ /* 0x000fe40003f04270 */
[----:B------:R-:W-:Y:S02]  /*7ac0*/  FSEL R184, R184, -INF , P6 ;  /* 0xff800000b8b87808 */ /* 0x000fe40003000000 */
[----:B------:R-:W-:Y:S02]  /*7ad0*/  ISETP.GT.AND P6, PT, R2, 0x18, PT ;  /* 0x000000180200780c */ /* 0x000fe40003fc4270 */
[----:B------:R-:W-:Y:S02]  /*7ae0*/  FMNMX.FTZ R4, R182, R4, !PT ;  /* 0x00000004b6047209 */ /* 0x000fe40007810000 */
[----:B------:R-:W-:Y:S02]  /*7af0*/  FSEL R183, R14, -INF , P0 ;  /* 0xff8000000eb77808 */ /* 0x000fe40000000000 */
[----:B------:R-:W-:Y:S02]  /*7b00*/  FMNMX.FTZ R4, R184, R4, !PT ;  /* 0x00000004b8047209 */ /* 0x000fe40007810000 */
[----:B------:R-:W-:Y:S02]  /*7b10*/  ISETP.GT.AND P0, PT, R2, 0x19, PT ;  /* 0x000000190200780c */ /* 0x000fe40003f04270 */
[----:B------:R-:W-:Y:S02]  /*7b20*/  FSEL R185, R15, -INF , P1 ;  /* 0xff8000000fb97808 */ /* 0x000fe40000800000 */
        /* <DEDUP_REMOVED lines=9> */
[----:B------:R-:W-:Y:S02]  /*7bc0*/  FMNMX.FTZ R4, R186, R4, !PT ;  /* 0x00000004ba047209 */ /* 0x000fe40007810000 */
[----:B------:R-:W-:Y:S02]  /*7bd0*/  FSEL R203, R13, -INF , P0 ;  /* 0xff8000000dcb7808 */ /* 0x000fe40000000000 */
[----:B------:R-:W-:Y:S02]  /*7be0*/  FSEL R196, R12, -INF , P1 ;  /* 0xff8000000cc47808 */ /* 0x000fe40000800000 */
[C---:B------:R-:W-:Y:S02]  /*7bf0*/  ISETP.GT.AND P0, PT, R2.reuse, 0x28, PT ;  /* 0x000000280200780c */ /* 0x040fe40003f04270 */
[C---:B------:R-:W-:Y:S02]  /*7c00*/  ISETP.GT.AND P1, PT, R2.reuse, 0x29, PT ;  /* 0x000000290200780c */ /* 0x040fe40003f24270 */
[----:B------:R-:W-:Y:S02]  /*7c10*/  FMNMX.FTZ R4, R187, R4, !PT ;  /* 0x00000004bb047209 */ /* 0x000fe40007810000 */
[----:B------:R-:W-:Y:S02]  /*7c20*/  FSEL R191, R5, -INF , P6 ;  /* 0xff80000005bf7808 */ /* 0x000fe40003000000 */
[----:B------:R-:W-:Y:S02]  /*7c30*/  ISETP.GT.AND P6, PT, R2, 0x30, PT ;  /* 0x000000300200780c */ /* 0x000fe40003fc4270 */
[----:B------:R-:W-:Y:S02]  /*7c40*/  FSEL R197, R24, -INF , P0 ;  /* 0xff80000018c57808 */ /* 0x000fe40000000000 */
[----:B------:R-:W-:Y:S02]  /*7c50*/  FSEL R198, R25, -INF , P1 ;  /* 0xff80000019c67808 */ /* 0x000fe40000800000 */
[----:B------:R-:W-:Y:S02]  /*7c60*/  FSEL R193, R28, -INF , P6 ;  /* 0xff8000001cc17808 */ /* 0x000fe40003000000 */
[C---:B------:R-:W-:Y:S02]  /*7c70*/  ISETP.GT.AND P6, PT, R2.reuse, 0x39, PT ;  /* 0x000000390200780c */ /* 0x040fe40003fc4270 */
[C---:B------:R-:W-:Y:S02]  /*7c80*/  ISETP.GT.AND P0, PT, R2.reuse, 0x31, PT ;  /* 0x000000310200780c */ /* 0x040fe40003f04270 */
[----:B------:R-:W-:Y:S02]  /*7c90*/  ISETP.GT.AND P1, PT, R2, 0x38, PT ;  /* 0x000000380200780c */ /* 0x000fe40003f24270 */
[----:B------:R-:W-:Y:S02]  /*7ca0*/  FMNMX.FTZ R2, R203, R4, !PT ;  /* 0x00000004cb027209 */ /* 0x000fe40007810000 */
[----:B------:R-:W-:Y:S02]  /*7cb0*/  FSEL R194, R29, -INF , P0 ;  /* 0xff8000001dc27808 */ /* 0x000fe40000000000 */
[----:B------:R-:W-:Y:S02]  /*7cc0*/  FMNMX.FTZ R2, R196, R2, !PT ;  /* 0x00000002c4027209 */ /* 0x000fe40007810000 */
[----:B------:R-:W-:Y:S02]  /*7cd0*/  FMNMX.FTZ R5, R21, R134, !PT ;  /* 0x0000008615057209 */ /* 0x000fe40007810000 */
        /* <DEDUP_REMOVED lines=9> */
[----:B------:R-:W-:Y:S01]  /*7d70*/  FMNMX.FTZ R4, R22, R5, !PT ;  /* 0x0000000516047209 */ /* 0x000fe20007810000 */
[----:B------:R-:W-:Y:S01]  /*7d80*/  FMUL.FTZ R5, R34, c[0x0][0x320] ;  /* 0x0000c80022057a20 */ /* 0x000fe20000410000 */
[----:B------:R-:W-:Y:S02]  /*7d90*/  FMNMX.FTZ R2, R172, R2, !PT ;  /* 0x00000002ac027209 */ /* 0x000fe40007810000 */
[----:B------:R-:W-:Y:S02]  /*7da0*/  FMNMX.FTZ R4, R183, R4, !PT ;  /* 0x00000004b7047209 */ /* 0x000fe40007810000 */
[----:B------:R-:W-:Y:S01]  /*7db0*/  PLOP3.LUT P6, PT, PT, PT, UP2, 0x80, 0x0 ;  /* 0x000000000000781c */ /* 0x000fe20003fcf028 */
[----:B------:R-:W3:Y:S01]  /*7dc0*/  SHFL.BFLY PT, R133, R2, 0x2, 0x1f ;  /* 0x0c401f0002857f89 */ /* 0x000ee200000e0000 */
[----:B------:R-:W3:Y:S01]  /*7dd0*/  MUFU.TANH R5, R5 ;  /* 0x0000000500057308 */ /* 0x000ee20000002400 */
[----:B------:R-:W-:Y:S02]  /*7de0*/  FMNMX.FTZ R4, R185, R4, !PT ;  /* 0x00000004b9047209 */ /* 0x000fe40007810000 */
[----:B------:R-:W-:Y:S02]  /*7df0*/  ISETP.GT.AND P0, PT, R0, 0x21, PT ;  /* 0x000000210000780c */ /* 0x000fe40003f04270 */
[----:B------:R-:W-:Y:S02]  /*7e00*/  FMNMX.FTZ R4, R188, R4, !PT ;  /* 0x00000004bc047209 */ /* 0x000fe40007810000 */
[----:B------:R-:W-:Y:S02]  /*7e10*/  ISETP.GT.AND P1, PT, R0, 0x28, PT ;  /* 0x000000280000780c */ /* 0x000fe40003f24270 */
[----:B------:R-:W-:Y:S02]  /*7e20*/  FMNMX.FTZ R4, R189, R4, !PT ;  /* 0x00000004bd047209 */ /* 0x000fe40007810000 */
[----:B-1----:R-:W-:Y:S02]  /*7e30*/  FSEL R199, R26, -INF , P1 ;  /* 0xff8000001ac77808 */ /* 0x002fe40000800000 */
[----:B------:R-:W-:Y:S02]  /*7e40*/  FSEL R190, R23, -INF , P0 ;  /* 0xff80000017be7808 */ /* 0x000fe40000000000 */
[C---:B------:R-:W-:Y:S02]  /*7e50*/  ISETP.GT.AND P0, PT, R0.reuse, 0x29, PT ;  /* 0x000000290000780c */ /* 0x040fe40003f04270 */
[----:B------:R-:W-:Y:S02]  /*7e60*/  ISETP.GT.AND P1, PT, R0, 0x30, PT ;  /* 0x000000300000780c */ /* 0x000fe40003f24270 */
[----:B------:R-:W-:Y:S02]  /*7e70*/  FMNMX.FTZ R4, R191, R4, !PT ;  /* 0x00000004bf047209 */ /* 0x000fe40007810000 */
[----:B---3--:R-:W-:Y:S02]  /*7e80*/  FSEL R192, R27, -INF , P0 ;  /* 0xff8000001bc07808 */ /* 0x008fe40000000000 */
[----:B------:R-:W-:Y:S02]  /*7e90*/  FSEL R173, R30, -INF , P1 ;  /* 0xff8000001ead7808 */ /* 0x000fe40000800000 */
[C---:B------:R-:W-:Y:S02]  /*7ea0*/  ISETP.GT.AND P1, PT, R0.reuse, 0x38, PT ;  /* 0x000000380000780c */ /* 0x040fe40003f24270 */
[----:B------:R-:W-:Y:S02]  /*7eb0*/  ISETP.GT.AND P0, PT, R0, 0x31, PT ;  /* 0x000000310000780c */ /* 0x000fe40003f04270 */
[----:B------:R-:W-:Y:S02]  /*7ec0*/  FMNMX.FTZ R133, R2, R133, !PT ;  /* 0x0000008502857209 */ /* 0x000fe40007810000 */
[----:B------:R-:W-:Y:S02]  /*7ed0*/  FMNMX.FTZ R4, R190, R4, !PT ;  /* 0x00000004be047209 */ /* 0x000fe40007810000 */
[----:B------:R-:W-:Y:S01]  /*7ee0*/  FSEL R175, R5, -INF , P1 ;  /* 0xff80000005af7808 */ /* 0x000fe20000800000 */
[----:B------:R-:W1:Y:S01]  /*7ef0*/  SHFL.BFLY PT, R23, R133, 0x1, 0x1f ;  /* 0x0c201f0085177f89 */ /* 0x000e6200000e0000 */
[----:B------:R-:W-:Y:S02]  /*7f00*/  FSEL R174, R31, -INF , P0 ;  /* 0xff8000001fae7808 */ /* 0x000fe40000000000 */
[----:B------:R-:W-:Y:S02]  /*7f10*/  ISETP.GT.AND P0, PT, R0, 0x39, PT ;  /* 0x000000390000780c */ /* 0x000fe40003f04270 */
[----:B------:R-:W-:Y:S02]  /*7f20*/  FMNMX.FTZ R4, R199, R4, !PT ;  /* 0x00000004c7047209 */ /* 0x000fe40007810000 */
[----:B------:R-:W-:Y:S02]  /*7f30*/  FSEL R135, R135, -INF , P0 ;  /* 0xff80000087877808 */ /* 0x000fe40000000000 */
[----:B------:R-:W-:Y:S04]  /*7f40*/  FMNMX.FTZ R4, R192, R4, !PT ;  /* 0x00000004c0047209 */ /* 0x000fe80007810000 */
[----:B------:R-:W-:Y:S04]  /*7f50*/  FMNMX.FTZ R4, R173, R4, !PT ;  /* 0x00000004ad047209 */ /* 0x000fe80007810000 */
[----:B------:R-:W-:Y:S04]  /*7f60*/  FMNMX.FTZ R0, R174, R4, !PT ;  /* 0x00000004ae007209 */ /* 0x000fe80007810000 */
[----:B------:R-:W-:Y:S02]  /*7f70*/  FMNMX.FTZ R0, R175, R0, !PT ;  /* 0x00000000af007209 */ /* 0x000fe40007810000 */
[----:B-1----:R-:W-:Y:S02]  /*7f80*/  FMNMX.FTZ R133, R133, R23, !PT ;  /* 0x0000001785857209 */ /* 0x002fe40007810000 */
[----:B------:R-:W-:Y:S05]  /*7f90*/  FMNMX.FTZ R0, R135, R0, !PT ;  /* 0x0000000087007209 */ /* 0x000fea0007810000 */
[----:B------:R-:W1:Y:S02]  /*7fa0*/  SHFL.BFLY PT, R2, R0, 0x2, 0x1f ;  /* 0x0c401f0000027f89 */ /* 0x000e6400000e0000 */
[----:B-1----:R-:W-:Y:S06]  /*7fb0*/  FMNMX.FTZ R0, R0, R2, !PT ;  /* 0x0000000200007209 */ /* 0x002fec0007810000 */
[----:B------:R-:W1:Y:S02]  /*7fc0*/  SHFL.BFLY PT, R2, R0, 0x1, 0x1f ;  /* 0x0c201f0000027f89 */ /* 0x000e6400000e0000 */
[----:B-1----:R-:W-:Y:S02]  /*7fd0*/  FMNMX.FTZ R132, R0, R2, !PT ;  /* 0x0000000200847209 */ /* 0x002fe40007810000 */
[----:B----4-:R-:W-:Y:S03]  /*7fe0*/  @P6 IADD3 R5, P1, R180, UR14, RZ ;  /* 0x0000000eb4056c10 */ /* 0x010fe6000ff3e0ff */
[----:B------:R-:W-:Y:S01]  /*7ff0*/  FMUL.FTZ R181, R132, c[0x0][0x2d0] ;  /* 0x0000b40084b57a20 */ /* 0x000fe20000410000 */
[----:B------:R-:W-:Y:S02]  /*8000*/  @P6 LEA R6, P0, R5, c[0x0][0x1c8], 0x1 ;  /* 0x0000720005066a11 */ /* 0x000fe400078008ff */
[----:B------:R-:W-:Y:S02]  /*8010*/  @P6 IADD3.X R7, R179, UR11, RZ, P1, !PT ;  /* 0x0000000bb3076c10 */ /* 0x000fe40008ffe4ff */
[----:B------:R-:W-:Y:S02]  /*8020*/  @P6 IADD3 R4, P1, R177, UR14, RZ ;  /* 0x0000000eb1046c10 */ /* 0x000fe4000ff3e0ff */
[----:B------:R-:W-:Y:S02]  /*8030*/  @P6 LEA.HI.X R7, R5, c[0x0][0x1cc], R7, 0x1, P0 ;  /* 0x0000730005076a11 */ /* 0x000fe400000f0c07 */
[----:B------:R-:W-:Y:S02]  /*8040*/  @P6 LEA R8, P0, R4, c[0x0][0x1c8], 0x1 ;  /* 0x0000720004086a11 */ /* 0x000fe400078008ff */
[----:B------:R-:W-:Y:S01]  /*8050*/  @P6 IADD3.X R9, R176, UR11, RZ, P1, !PT ;  /* 0x0000000bb0096c10 */ /* 0x000fe20008ffe4ff */
[----:B------:R1:W-:Y:S01]  /*8060*/  @P6 LDGSTS.E.BYPASS.LTC128B.128 [R131+0x10100], [R6.64], !P5 ;  /* 0x1010000006836fae */ /* 0x0003e2000e901d56 */
[----:B--2---:R-:W-:Y:S02]  /*8070*/  @P6 IADD3 R5, P1, R168, UR14, RZ ;  /* 0x0000000ea8056c10 */ /* 0x004fe4000ff3e0ff */
[----:B------:R-:W-:Y:S02]  /*8080*/  @P6 LEA.HI.X R9, R4, c[0x0][0x1cc], R9, 0x1, P0 ;  /* 0x0000730004096a11 */ /* 0x000fe400000f0c09 */
[----:B------:R-:W-:Y:S02]  /*8090*/  @P6 LEA R12, P0, R5, c[0x0][0x1c8], 0x1 ;  /* 0x00007200050c6a11 */ /* 0x000fe400078008ff */
[----:B------:R-:W-:Y:S01]  /*80a0*/  @P6 IADD3.X R10, R171, UR11, RZ, P1, !PT ;  /* 0x0000000bab0a6c10 */ /* 0x000fe20008ffe4ff */
[----:B------:R2:W-:Y:S01]  /*80b0*/  @P6 LDGSTS.E.BYPASS.LTC128B.128 [R131+0x12100], [R8.64], !P4 ;  /* 0x1210000008836fae */ /* 0x0005e2000e101d56 */
[----:B------:R-:W-:Y:S01]  /*80c0*/  @P6 IADD3 R4, P1, R170, UR14, RZ ;  /* 0x0000000eaa046c10 */ /* 0x000fe2000ff3e0ff */
[----:B------:R-:W-:Y:S01]  /*80d0*/  @UP2 UIADD3 UR14, UP0, UR16, UR14, URZ ;  /* 0x0000000e100e2290 */ /* 0x000fe2000ff1e03f */
[----:B------:R-:W-:Y:S02]  /*80e0*/  @P6 LEA.HI.X R13, R5, c[0x0][0x1cc], R10, 0x1, P0 ;  /* 0x00007300050d6a11 */ /* 0x000fe400000f0c0a */
[C---:B------:R-:W-:Y:S02]  /*80f0*/  @P6 LEA R14, P0, R4.reuse, c[0x0][0x1c8], 0x1 ;  /* 0x00007200040e6a11 */ /* 0x040fe400078008ff */
[----:B------:R-:W-:Y:S01]  /*8100*/  @P6 IADD3.X R5, R169, UR11, RZ, P1, !PT ;  /* 0x0000000ba9056c10 */ /* 0x000fe20008ffe4ff */
[----:B------:R3:W-:Y:S01]  /*8110*/  @P6 LDGSTS.E.BYPASS.LTC128B.128 [R131+0x14100], [R12.64], !P3 ;  /* 0x141000000c836fae */ /* 0x0007e2000d901d56 */
[C---:B------:R-:W-:Y:S01]  /*8120*/  FSETP.NEU.FTZ.AND P1, PT, R133.reuse, -INF , PT ;  /* 0xff8000008500780b */ /* 0x040fe20003f3d000 */
[----:B------:R-:W-:Y:S01]  /*8130*/  @UP2 UIADD3.X UR11, UR15, UR11, URZ, UP0, !UPT ;  /* 0x0000000b0f0b2290 */ /* 0x000fe200087fe43f */
[----:B------:R-:W-:Y:S01]  /*8140*/  @P6 LEA.HI.X R15, R4, c[0x0][0x1cc], R5, 0x1, P0 ;  /* 0x00007300040f6a11 */ /* 0x000fe200000f0c05 */
[----:B------:R-:W-:Y:S01]  /*8150*/  UISETP.GT.AND UP0, UPT, UR18, UR9, UPT ;  /* 0x000000091200728c */ /* 0x000fe2000bf04270 */
[----:B------:R-:W-:Y:S01]  /*8160*/  @P6 IADD3 R4, P0, R180, UR14, RZ ;  /* 0x0000000eb4046c10 */ /* 0x000fe2000ff1e0ff */
[C---:B------:R-:W-:Y:S01]  /*8170*/  FMUL.FTZ R180, R133.reuse, c[0x0][0x2d0] ;  /* 0x0000b40085b47a20 */ /* 0x040fe20000410000 */
[----:B------:R-:W-:Y:S01]  /*8180*/  FSEL R0, R133, RZ, P1 ;  /* 0x000000ff85007208 */ /* 0x000fe20000800000 */
[----:B------:R3:W-:Y:S01]  /*8190*/  @P6 LDGSTS.E.BYPASS.LTC128B.128 [R131+0x16100], [R14.64], !P2 ;  /* 0x161000000e836fae */ /* 0x0007e2000d101d56 */
[----:B------:R-:W-:Y:S01]  /*81a0*/  @P6 IADD3.X R5, R179, UR11, RZ, P0, !PT ;  /* 0x0000000bb3056c10 */ /* 0x000fe200087fe4ff */
[----:B------:R-:W-:Y:S01]  /*81b0*/  UMOV UR18, UR17 ;  /* 0x0000001100127c82 */ /* 0x000fe20008000000 */
[----:B------:R-:W-:Y:S01]  /*81c0*/  FSEL R180, R180, RZ, P1 ;  /* 0x000000ffb4b47208 */ /* 0x000fe20000800000 */
[----:B------:R-:W-:Y:S01]  /*81d0*/  FADD.FTZ R0, -R0, R3 ;  /* 0x0000000300007221 */ /* 0x000fe20000010100 */
[C---:B------:R-:W-:Y:S03]  /*81e0*/  @P6 LEA R10, P0, R4.reuse, c[0x0][0x1c8], 0x1 ;  /* 0x00007200040a6a11 */ /* 0x040fe600078008ff */
[--C-:B-1----:R-:W-:Y:S01]  /*81f0*/  FFMA.FTZ R6, R11, c[0x0][0x2d0], -R180.reuse ;  /* 0x0000b4000b067a23 */ /* 0x102fe200000108b4 */
[----:B------:R-:W-:Y:S01]  /*8200*/  @P6 LEA.HI.X R11, R4, c[0x0][0x1cc], R5, 0x1, P0 ;  /* 0x00007300040b6a11 */ /* 0x000fe200000f0c05 */
[----:B------:R-:W-:Y:S01]  /*8210*/  FMUL.FTZ R0, R0, c[0x0][0x2d0] ;  /* 0x0000b40000007a20 */ /* 0x000fe20000410000 */
[----:B------:R-:W-:Y:S01]  /*8220*/  @P6 IADD3 R4, P0, R177, UR14, RZ ;  /* 0x0000000eb1046c10 */ /* 0x000fe2000ff1e0ff */
[----:B------:R1:W-:Y:S01]  /*8230*/  MUFU.EX2 R34, R6 ;  /* 0x0000000600227308 */ /* 0x0003e20000000800 */
[--C-:B------:R-:W-:Y:S01]  /*8240*/  FFMA.FTZ R16, R16, c[0x0][0x2d0], -R180.reuse ;  /* 0x0000b40010107a23 */ /* 0x100fe200000108b4 */
[----:B------:R4:W-:Y:S01]  /*8250*/  @P6 LDGSTS.E.BYPASS.LTC128B.128 [R131+0x11100], [R10.64], !P5 ;  /* 0x111000000a836fae */ /* 0x0009e2000e901d56 */
[----:B------:R-:W-:Y:S01]  /*8260*/  @P6 IADD3.X R5, R176, UR11, RZ, P0, !PT ;  /* 0x0000000bb0056c10 */ /* 0x000fe200087fe4ff */
[--C-:B------:R-:W-:Y:S02]  /*8270*/  FFMA.FTZ R17, R17, c[0x0][0x2d0], -R180.reuse ;  /* 0x0000b40011117a23 */ /* 0x100fe400000108b4 */
[----:B------:R-:W-:Y:S04]  /*8280*/  FFMA.FTZ R18, R18, c[0x0][0x2d0], -R180 ;  /* 0x0000b40012127a23 */ /* 0x000fe800000108b4 */
[----:B------:R-:W2:Y:S10]  /*8290*/  MUFU.EX2 R3, R0 ;  /* 0x0000000000037308 */ /* 0x000eb40000000800 */
[----:B------:R3:W-:Y:S01]  /*82a0*/  MUFU.EX2 R32, R17 ;  /* 0x0000001100207308 */ /* 0x0007e20000000800 */
[C---:B-1----:R-:W-:Y:S04]  /*82b0*/  @P6 LEA R6, P0, R4.reuse, c[0x0][0x1c8], 0x1 ;  /* 0x0000720004066a11 */ /* 0x042fe800078008ff */
[----:B------:R-:W-:Y:S02]  /*82c0*/  @P6 LEA.HI.X R7, R4, c[0x0][0x1cc], R5, 0x1, P0 ;  /* 0x0000730004076a11 */ /* 0x000fe400000f0c05 */
[----:B------:R-:W-:Y:S03]  /*82d0*/  @P6 IADD3 R4, P0, R168, UR14, RZ ;  /* 0x0000000ea8046c10 */ /* 0x000fe6000ff1e0ff */
[----:B------:R-:W1:Y:S01]  /*82e0*/  MUFU.EX2 R168, R16 ;  /* 0x0000001000a87308 */ /* 0x000e620000000800 */
[----:B------:R4:W-:Y:S01]  /*82f0*/  @P6 LDGSTS.E.BYPASS.LTC128B.128 [R131+0x13100], [R6.64], !P4 ;  /* 0x1310000006836fae */ /* 0x0009e2000e101d56 */
[----:B------:R-:W-:Y:S01]  /*8300*/  @P6 IADD3.X R5, R171, UR11, RZ, P0, !PT ;  /* 0x0000000bab056c10 */ /* 0x000fe200087fe4ff */
[C---:B--2---:R-:W-:Y:S01]  /*8310*/  FMUL.FTZ R25, R3.reuse, R153 ;  /* 0x0000009903197220 */ /* 0x044fe20000410000 */
[C---:B------:R-:W-:Y:S01]  /*8320*/  @P6 LEA R8, P0, R4.reuse, c[0x0][0x1c8], 0x1 ;  /* 0x0000720004086a11 */ /* 0x040fe200078008ff */
[C---:B------:R-:W-:Y:S02]  /*8330*/  FMUL.FTZ R36, R3.reuse, R36 ;  /* 0x0000002403247220 */ /* 0x040fe40000410000 */
[C---:B------:R-:W-:Y:S01]  /*8340*/  FMUL.FTZ R37, R3.reuse, R37 ;  /* 0x0000002503257220 */ /* 0x040fe20000410000 */
[----:B------:R-:W-:Y:S01]  /*8350*/  @P6 LEA.HI.X R9, R4, c[0x0][0x1cc], R5, 0x1, P0 ;  /* 0x0000730004096a11 */ /* 0x000fe200000f0c05 */
[C---:B------:R-:W-:Y:S01]  /*8360*/  FMUL.FTZ R40, R3.reuse, R40 ;  /* 0x0000002803287220 */ /* 0x040fe20000410000 */
[----:B------:R-:W-:Y:S01]  /*8370*/  @P6 IADD3 R2, P0, R170, UR14, RZ ;  /* 0x0000000eaa026c10 */ /* 0x000fe2000ff1e0ff */
[----:B------:R-:W2:Y:S01]  /*8380*/  MUFU.EX2 R171, R18 ;  /* 0x0000001200ab7308 */ /* 0x000ea20000000800 */
[C---:B---3--:R-:W-:Y:S01]  /*8390*/  FMUL.FTZ R17, R3.reuse, R145 ;  /* 0x0000009103117220 */ /* 0x048fe20000410000 */
[----:B------:R3:W-:Y:S01]  /*83a0*/  @P6 LDGSTS.E.BYPASS.LTC128B.128 [R131+0x15100], [R8.64], !P3 ;  /* 0x1510000008836fae */ /* 0x0007e2000d901d56 */
[----:B------:R-:W-:Y:S01]  /*83b0*/  @P6 LEA R4, P1, R2, c[0x0][0x1c8], 0x1 ;  /* 0x0000720002046a11 */ /* 0x000fe200078208ff */
[----:B------:R-:W-:Y:S01]  /*83c0*/  FMUL.FTZ R41, R3, R41 ;  /* 0x0000002903297220 */ /* 0x000fe20000410000 */
[----:B------:R-:W-:Y:S01]  /*83d0*/  @P6 IADD3.X R5, R169, UR11, RZ, P0, !PT ;  /* 0x0000000ba9056c10 */ /* 0x000fe200087fe4ff */
[C---:B------:R-:W-:Y:S01]  /*83e0*/  FMUL.FTZ R44, R3.reuse, R44 ;  /* 0x0000002c032c7220 */ /* 0x040fe20000410000 */
[----:B------:R-:W-:Y:S01]  /*83f0*/  FSETP.NEU.FTZ.AND P0, PT, R132, -INF , PT ;  /* 0xff8000008400780b */ /* 0x000fe20003f1d000 */
[C---:B------:R-:W-:Y:S01]  /*8400*/  FMUL.FTZ R45, R3.reuse, R45 ;  /* 0x0000002d032d7220 */ /* 0x040fe20000410000 */
[----:B------:R-:W-:Y:S01]  /*8410*/  @P6 LEA.HI.X R5, R2, c[0x0][0x1cc], R5, 0x1, P1 ;  /* 0x0000730002056a11 */ /* 0x000fe200008f0c05 */
[----:B------:R-:W-:Y:S01]  /*8420*/  FMUL.FTZ R48, R3, R48 ;  /* 0x0000003003307220 */ /* 0x000fe20000410000 */
[----:B------:R-:W-:Y:S01]  /*8430*/  FSEL R181, R181, RZ, P0 ;  /* 0x000000ffb5b57208 */ /* 0x000fe20000000000 */
[----:B------:R-:W-:Y:S01]  /*8440*/  FMUL.FTZ R49, R3, R49 ;  /* 0x0000003103317220 */ /* 0x000fe20000410000 */
[----:B------:R-:W-:Y:S01]  /*8450*/  FSEL R2, R132, RZ, P0 ;  /* 0x000000ff84027208 */ /* 0x000fe20000000000 */
[----:B------:R4:W-:Y:S01]  /*8460*/  @P6 LDGSTS.E.BYPASS.LTC128B.128 [R131+0x17100], [R4.64], !P2 ;  /* 0x1710000004836fae */ /* 0x0009e2000d101d56 */
[----:B-1----:R-:W-:Y:S01]  /*8470*/  F2FP.BF16.PACK_AB R176, R168, R34 ;  /* 0x00000022a8b0723e */ /* 0x002fe200000010ff */
[--C-:B------:R-:W-:Y:S01]  /*8480*/  FFMA.FTZ R21, R21, c[0x0][0x2d0], -R181.reuse ;  /* 0x0000b40015157a23 */ /* 0x100fe200000108b5 */
[----:B------:R-:W-:Y:S01]  /*8490*/  PLOP3.LUT P0, PT, PT, PT, UP0, 0x80, 0x0 ;  /* 0x000000000000781c */ /* 0x000fe20003f0f008 */
[--C-:B------:R-:W-:Y:S02]  /*84a0*/  FFMA.FTZ R20, R20, c[0x0][0x2d0], -R181.reuse ;  /* 0x0000b40014147a23 */ /* 0x100fe400000108b5 */
[--C-:B------:R-:W-:Y:S01]  /*84b0*/  FFMA.FTZ R22, R22, c[0x0][0x2d0], -R181.reuse ;  /* 0x0000b40016167a23 */ /* 0x100fe200000108b5 */
[----:B------:R-:W-:Y:S01]  /*84c0*/  MUFU.EX2 R35, R21 ;  /* 0x0000001500237308 */ /* 0x000fe20000000800 */
[----:B------:R-:W-:Y:S01]  /*84d0*/  FADD.FTZ R0, -R2, R134 ;  /* 0x0000008602007221 */ /* 0x000fe20000010100 */
[----:B------:R-:W1:Y:S01]  /*84e0*/  LDSM.16.MT88.4 R12, [R249+0x100] ;  /* 0x00010000f90c783b */ /* 0x000e620000004200 */
[--C-:B------:R-:W-:Y:S01]  /*84f0*/  FFMA.FTZ R19, R19, c[0x0][0x2d0], -R181.reuse ;  /* 0x0000b40013137a23 */ /* 0x100fe200000108b5 */
[----:B--2---:R-:W-:Y:S01]  /*8500*/  F2FP.BF16.PACK_AB R178, R171, R32 ;  /* 0x00000020abb2723e */ /* 0x004fe200000010ff */
[----:B------:R-:W-:Y:S02]  /*8510*/  FMUL.FTZ R0, R0, c[0x0][0x2d0] ;  /* 0x0000b40000007a20 */ /* 0x000fe40000410000 */
[C---:B------:R-:W-:Y:S02]  /*8520*/  FMUL.FTZ R16, R3.reuse, R144 ;  /* 0x0000009003107220 */ /* 0x040fe40000410000 */
[C---:B---3--:R-:W-:Y:S01]  /*8530*/  FMUL.FTZ R8, R3.reuse, R136 ;  /* 0x0000008803087220 */ /* 0x048fe20000410000 */
[----:B------:R-:W2:Y:S01]  /*8540*/  MUFU.EX2 R169, R20 ;  /* 0x0000001400a97308 */ /* 0x000ea20000000800 */
[C---:B------:R-:W-:Y:S01]  /*8550*/  FMUL.FTZ R9, R3.reuse, R137 ;  /* 0x0000008903097220 */ /* 0x040fe20000410000 */
[----:B------:R-:W0:Y:S01]  /*8560*/  LDGDEPBAR ;  /* 0x00000000000079af */ /* 0x000e220000000000 */
[C---:B------:R-:W-:Y:S02]  /*8570*/  FMUL.FTZ R52, R3.reuse, R52 ;  /* 0x0000003403347220 */ /* 0x040fe40000410000 */
[C---:B------:R-:W-:Y:S02]  /*8580*/  FMUL.FTZ R53, R3.reuse, R53 ;  /* 0x0000003503357220 */ /* 0x040fe40000410000 */
[C---:B------:R-:W-:Y:S02]  /*8590*/  FMUL.FTZ R56, R3.reuse, R56 ;  /* 0x0000003803387220 */ /* 0x040fe40000410000 */
[C---:B------:R-:W-:Y:S01]  /*85a0*/  FMUL.FTZ R57, R3.reuse, R57 ;  /* 0x0000003903397220 */ /* 0x040fe20000410000 */
[----:B----4-:R-:W3:Y:S01]  /*85b0*/  LDL.LU R131, [R1+0x12c] ;  /* 0x00012c0001837983 */ /* 0x010ee20000300800 */
[----:B------:R4:W-:Y:S01]  /*85c0*/  MUFU.EX2 R33, R22 ;  /* 0x0000001600217308 */ /* 0x0009e20000000800 */
[C---:B------:R-:W-:Y:S02]  /*85d0*/  FMUL.FTZ R4, R3.reuse, R140 ;  /* 0x0000008c03047220 */ /* 0x040fe40000410000 */
[----:B------:R-:W3:Y:S01]  /*85e0*/  LDL R24, [R1] ;  /* 0x0000000001187983 */ /* 0x000ee20000100800 */
[C---:B------:R-:W-:Y:S02]  /*85f0*/  FMUL.FTZ R5, R3.reuse, R141 ;  /* 0x0000008d03057220 */ /* 0x040fe40000410000 */
[C---:B------:R-:W-:Y:S02]  /*8600*/  FMUL.FTZ R60, R3.reuse, R60 ;  /* 0x0000003c033c7220 */ /* 0x040fe40000410000 */
[C---:B------:R-:W-:Y:S02]  /*8610*/  FMUL.FTZ R61, R3.reuse, R61 ;  /* 0x0000003d033d7220 */ /* 0x040fe40000410000 */
[----:B------:R-:W1:Y:S01]  /*8620*/  MUFU.EX2 R170, R19 ;  /* 0x0000001300aa7308 */ /* 0x000e620000000800 */
[----:B------:R-:W-:Y:S01]  /*8630*/  FMUL.FTZ R64, R3, R64 ;  /* 0x0000004003407220 */ /* 0x000fe20000410000 */
[----:B--2---:R-:W-:Y:S01]  /*8640*/  F2FP.BF16.PACK_AB R177, R169, R35 ;  /* 0x00000023a9b1723e */ /* 0x004fe200000010ff */
[C---:B------:R-:W-:Y:S02]  /*8650*/  FMUL.FTZ R65, R3.reuse, R65 ;  /* 0x0000004103417220 */ /* 0x040fe40000410000 */
[C---:B------:R-:W-:Y:S02]  /*8660*/  FMUL.FTZ R68, R3.reuse, R68 ;  /* 0x0000004403447220 */ /* 0x040fe40000410000 */
[C---:B------:R-:W-:Y:S03]  /*8670*/  FMUL.FTZ R69, R3.reuse, R69 ;  /* 0x0000004503457220 */ /* 0x040fe60000410000 */
[----:B------:R-:W2:Y:S01]  /*8680*/  MUFU.EX2 R0, R0 ;  /* 0x0000000000007308 */ /* 0x000ea20000000800 */
[C---:B------:R-:W-:Y:S02]  /*8690*/  FMUL.FTZ R72, R3.reuse, R72 ;  /* 0x0000004803487220 */ /* 0x040fe40000410000 */
[C---:B------:R-:W-:Y:S01]  /*86a0*/  FMUL.FTZ R73, R3.reuse, R73 ;  /* 0x0000004903497220 */ /* 0x040fe20000410000 */
[----:B----4-:R-:W4:Y:S01]  /*86b0*/  LDSM.16.MT88.4 R20, [R250+0x100] ;  /* 0x00010000fa14783b */ /* 0x010f220000004200 */
[C---:B------:R-:W-:Y:S02]  /*86c0*/  FMUL.FTZ R76, R3.reuse, R76 ;  /* 0x0000004c034c7220 */ /* 0x040fe40000410000 */
[C---:B------:R-:W-:Y:S02]  /*86d0*/  FMUL.FTZ R77, R3.reuse, R77 ;  /* 0x0000004d034d7220 */ /* 0x040fe40000410000 */
[C---:B------:R-:W-:Y:S02]  /*86e0*/  FMUL.FTZ R80, R3.reuse, R80 ;  /* 0x0000005003507220 */ /* 0x040fe40000410000 */
[C---:B------:R-:W-:Y:S02]  /*86f0*/  FMUL.FTZ R81, R3.reuse, R81 ;  /* 0x0000005103517220 */ /* 0x040fe40000410000 */
[----:B------:R-:W-:Y:S01]  /*8700*/  FMUL.FTZ R84, R3, R84 ;  /* 0x0000005403547220 */ /* 0x000fe20000410000 */
[----:B-1----:R-:W-:Y:S01]  /*8710*/  F2FP.BF16.PACK_AB R179, R33, R170 ;  /* 0x000000aa21b3723e */ /* 0x002fe200000010ff */
[C---:B------:R-:W-:Y:S02]  /*8720*/  FMUL.FTZ R85, R3.reuse, R85 ;  /* 0x0000005503557220 */ /* 0x040fe40000410000 */
[C---:B------:R-:W-:Y:S02]  /*8730*/  FMUL.FTZ R88, R3.reuse, R88 ;  /* 0x0000005803587220 */ /* 0x040fe40000410000 */
[C---:B------:R-:W-:Y:S02]  /*8740*/  FMUL.FTZ R89, R3.reuse, R89 ;  /* 0x0000005903597220 */ /* 0x040fe40000410000 */
[--C-:B------:R-:W-:Y:S02]  /*8750*/  FFMA.FTZ R2, R182, c[0x0][0x2d0], -R180.reuse ;  /* 0x0000b400b6027a23 */ /* 0x100fe400000108b4 */
[C---:B------:R-:W-:Y:S02]  /*8760*/  FMUL.FTZ R92, R3.reuse, R92 ;  /* 0x0000005c035c7220 */ /* 0x040fe40000410000 */
[C---:B--2---:R-:W-:Y:S02]  /*8770*/  FMUL.FTZ R6, R0.reuse, R142 ;  /* 0x0000008e00067220 */ /* 0x044fe40000410000 */
[C---:B------:R-:W-:Y:S02]  /*8780*/  FMUL.FTZ R7, R0.reuse, R143 ;  /* 0x0000008f00077220 */ /* 0x040fe40000410000 */
[----:B------:R-:W-:Y:S01]  /*8790*/  LDSM.16.MT88.4 R140, [R249+0x900] ;  /* 0x00090000f98c783b */ /* 0x000fe20000004200 */
[C---:B------:R-:W-:Y:S02]  /*87a0*/  FMUL.FTZ R10, R0.reuse, R138 ;  /* 0x0000008a000a7220 */ /* 0x040fe40000410000 */
[C---:B------:R-:W-:Y:S02]  /*87b0*/  FMUL.FTZ R11, R0.reuse, R139 ;  /* 0x0000008b000b7220 */ /* 0x040fe40000410000 */
[C---:B------:R-:W-:Y:S03]  /*87c0*/  HMMA.16816.F32.BF16 R4, R176.reuse, R12, R4 ;  /* 0x0000000cb004723c */ /* 0x040fe60000041804 */
[----:B------:R-:W-:Y:S02]  /*87d0*/  LDSM.16.MT88.4 R136, [R252+0x100] ;  /* 0x00010000fc88783b */ /* 0x000fe40000004200 */
[C---:B------:R-:W-:Y:S02]  /*87e0*/  FMUL.FTZ R18, R0.reuse, R146 ;  /* 0x0000009200127220 */ /* 0x040fe40000410000 */
[C---:B------:R-:W-:Y:S01]  /*87f0*/  FMUL.FTZ R12, R3.reuse, R148 ;  /* 0x00000094030c7220 */ /* 0x040fe20000410000 */
[C---:B------:R-:W-:Y:S04]  /*8800*/  HMMA.16816.F32.BF16 R8, R176.reuse, R14, R8 ;  /* 0x0000000eb008723c */ /* 0x040fe80000041808 */
[----:B------:R-:W-:Y:S01]  /*8810*/  FMUL.FTZ R13, R3, R149 ;  /* 0x00000095030d7220 */ /* 0x000fe20000410000 */
[----:B------:R-:W-:Y:S01]  /*8820*/  MOV R149, R34 ;  /* 0x0000002200957202 */ /* 0x000fe20000000f00 */
[C---:B------:R-:W-:Y:S02]  /*8830*/  FMUL.FTZ R19, R0.reuse, R147 ;  /* 0x0000009300137220 */ /* 0x040fe40000410000 */
[C---:B------:R-:W-:Y:S01]  /*8840*/  FMUL.FTZ R14, R0.reuse, R150 ;  /* 0x00000096000e7220 */ /* 0x040fe20000410000 */
[----:B------:R-:W-:Y:S03]  /*8850*/  LDSM.16.MT88.4 R144, [R250+0x1100] ;  /* 0x00110000fa90783b */ /* 0x000fe60000004200 */
[C---:B------:R-:W-:Y:S02]  /*8860*/  FMUL.FTZ R15, R0.reuse, R151 ;  /* 0x00000097000f7220 */ /* 0x040fe40000410000 */
[--C-:B------:R-:W-:Y:S02]  /*8870*/  FFMA.FTZ R134, R199, c[0x0][0x2d0], -R181.reuse ;  /* 0x0000b400c7867a23 */ /* 0x100fe400000108b5 */
[C---:B------:R-:W-:Y:S02]  /*8880*/  FMUL.FTZ R26, R0.reuse, R154 ;  /* 0x0000009a001a7220 */ /* 0x040fe40000410000 */
[C---:B------:R-:W-:Y:S01]  /*8890*/  FMUL.FTZ R27, R0.reuse, R155 ;  /* 0x0000009b001b7220 */ /* 0x040fe20000410000 */
[C---:B----4-:R-:W-:Y:S03]  /*88a0*/  HMMA.16816.F32.BF16 R12, R176.reuse, R20, R12 ;  /* 0x00000014b00c723c */ /* 0x050fe6000004180c */
[----:B------:R-:W-:Y:S01]  /*88b0*/  MOV R155, R32 ;  /* 0x00000020009b7202 */ /* 0x000fe20000000f00 */
[C---:B------:R-:W-:Y:S01]  /*88c0*/  FMUL.FTZ R32, R3.reuse, R160 ;  /* 0x000000a003207220 */ /* 0x040fe20000410000 */
[----:B------:R-:W-:Y:S01]  /*88d0*/  MOV R160, R33 ;  /* 0x0000002100a07202 */ /* 0x000fe20000000f00 */
[C---:B------:R-:W-:Y:S01]  /*88e0*/  FMUL.FTZ R33, R3.reuse, R161 ;  /* 0x000000a103217220 */ /* 0x040fe20000410000 */
[----:B------:R-:W-:Y:S01]  /*88f0*/  MOV R161, R35 ;  /* 0x0000002300a17202 */ /* 0x000fe20000000f00 */
[C---:B------:R-:W-:Y:S04]  /*8900*/  HMMA.16816.F32.BF16 R16, R176.reuse, R22, R16 ;  /* 0x00000016b010723c */ /* 0x040fe80000041810 */
[C---:B------:R-:W-:Y:S02]  /*8910*/  FMUL.FTZ R20, R3.reuse, R156 ;  /* 0x0000009c03147220 */ /* 0x040fe40000410000 */
[C---:B------:R-:W-:Y:S02]  /*8920*/  FMUL.FTZ R21, R3.reuse, R157 ;  /* 0x0000009d03157220 */ /* 0x040fe40000410000 */
[C---:B------:R-:W-:Y:S04]  /*8930*/  FMUL.FTZ R22, R0.reuse, R158 ;  /* 0x0000009e00167220 */ /* 0x040fe80000410000 */
        /* <DEDUP_REMOVED lines=39> */
[--C-:B-1----:R-:W-:Y:S02]  /*8bb0*/  FFMA.FTZ R2, R184, c[0x0][0x2d0], -R180.reuse ;  /* 0x0000b400b8027a23 */ /* 0x102fe400000108b4 */
        /* <DEDUP_REMOVED lines=31> */
[--C-:B------:R-:W-:Y:S06]  /*8db0*/  FFMA.FTZ R184, R194, c[0x0][0x2d0], -R180.reuse ;  /* 0x0000b400c2b87a23 */ /* 0x100fec00000108b4 */
[----:B------:R-:W-:Y:S01]  /*8dc0*/  MUFU.EX2 R184, R184 ;  /* 0x000000b800b87308 */ /* 0x000fe20000000800 */
[C---:B---3--:R-:W-:Y:S01]  /*8dd0*/  FMUL.FTZ R131, R0.reuse, R131 ;  /* 0x0000008300837220 */ /* 0x048fe20000410000 */
[----:B------:R1:W2:Y:S01]  /*8de0*/  LDSM.16.MT88.4 R28, [R24+0x100] ;  /* 0x00010000181c783b */ /* 0x0002a20000004200 */
[----:B------:R-:W-:Y:S01]  /*8df0*/  MOV R157, R24 ;  /* 0x00000018009d7202 */ /* 0x000fe20000000f00 */
[C---:B-1----:R-:W-:Y:S01]  /*8e00*/  FMUL.FTZ R24, R3.reuse, R152 ;  /* 0x0000009803187220 */ /* 0x042fe20000410000 */
[C---:B--2---:R-:W-:Y:S07]  /*8e10*/  HMMA.16816.F32.BF16 R20, R176.reuse, R28, R20 ;  /* 0x0000001cb014723c */ /* 0x044fee0000041814 */
[C---:B------:R-:W-:Y:S01]  /*8e20*/  FMUL.FTZ R28, R3.reuse, R164 ;  /* 0x000000a4031c7220 */ /* 0x040fe20000410000 */
[C---:B------:R-:W-:Y:S01]  /*8e30*/  HMMA.16816.F32.BF16 R24, R176.reuse, R30, R24 ;  /* 0x0000001eb018723c */ /* 0x040fe20000041818 */
[----:B------:R1:W2:Y:S03]  /*8e40*/  MUFU.EX2 R164, R2 ;  /* 0x0000000200a47308 */ /* 0x0002a60000000800 */
[----:B------:R-:W-:Y:S03]  /*8e50*/  FMUL.FTZ R29, R3, R165 ;  /* 0x000000a5031d7220 */ /* 0x000fe60000410000 */
[C---:B------:R-:W-:Y:S02]  /*8e60*/  FMUL.FTZ R30, R0.reuse, R166 ;  /* 0x000000a6001e7220 */ /* 0x040fe40000410000 */
[----:B------:R-:W-:Y:S07]  /*8e70*/  FMUL.FTZ R31, R0, R167 ;  /* 0x000000a7001f7220 */ /* 0x000fee0000410000 */
[C---:B------:R-:W-:Y:S08]  /*8e80*/  HMMA.16816.F32.BF16 R28, R176.reuse, R136, R28 ;  /* 0x00000088b01c723c */ /* 0x040ff0000004181c */
[C---:B------:R-:W-:Y:S01]  /*8e90*/  HMMA.16816.F32.BF16 R32, R176.reuse, R138, R32 ;  /* 0x0000008ab020723c */ /* 0x040fe20000041820 */
[----:B------:R-:W3:Y:S03]  /*8ea0*/  LDSM.16.MT88.4 R136, [R249+0x2100] ;  /* 0x00210000f988783b */ /* 0x000ee60000004200 */
[--C-:B-1----:R-:W-:Y:S02]  /*8eb0*/  FFMA.FTZ R2, R183, c[0x0][0x2d0], -R181.reuse ;  /* 0x0000b400b7027a23 */ /* 0x102fe400000108b5 */
[--C-:B------:R-:W-:Y:S02]  /*8ec0*/  FFMA.FTZ R183, R195, c[0x0][0x2d0], -R180.reuse ;  /* 0x0000b400c3b77a23 */ /* 0x100fe400000108b4 */
[----:B------:R1:W-:Y:S10]  /*8ed0*/  MUFU.EX2 R153, R2 ;  /* 0x0000000200997308 */ /* 0x0003f40000000800 */
[----:B------:R-:W-:Y:S01]  /*8ee0*/  MUFU.EX2 R183, R183 ;  /* 0x000000b700b77308 */ /* 0x000fe20000000800 */
[--C-:B-1----:R-:W-:Y:S02]  /*8ef0*/  FFMA.FTZ R2, R185, c[0x0][0x2d0], -R181.reuse ;  /* 0x0000b400b9027a23 */ /* 0x102fe400000108b5 */
[--C-:B------:R-:W-:Y:S07]  /*8f00*/  FFMA.FTZ R185, R193, c[0x0][0x2d0], -R180.reuse ;  /* 0x0000b400c1b97a23 */ /* 0x100fee00000108b4 */
[----:B------:R1:W4:Y:S01]  /*8f10*/  MUFU.EX2 R165, R2 ;  /* 0x0000000200a57308 */ /* 0x0003220000000800 */
[C---:B---3--:R-:W-:Y:S09]  /*8f20*/  HMMA.16816.F32.BF16 R36, R176.reuse, R136, R36 ;  /* 0x00000088b024723c */ /* 0x048ff20000041824 */
[----:B------:R-:W-:Y:S01]  /*8f30*/  MUFU.EX2 R185, R185 ;  /* 0x000000b900b97308 */ /* 0x000fe20000000800 */
[C---:B------:R-:W-:Y:S01]  /*8f40*/  HMMA.16816.F32.BF16 R40, R176.reuse, R138, R40 ;  /* 0x0000008ab028723c */ /* 0x040fe20000041828 */
[----:B------:R-:W3:Y:S02]  /*8f50*/  LDSM.16.MT88.4 R136, [R250+0x2100] ;  /* 0x00210000fa88783b */ /* 0x000ee40000004200 */
[--C-:B-1----:R-:W-:Y:S06]  /*8f60*/  FFMA.FTZ R2, R186, c[0x0][0x2d0], -R180.reuse ;  /* 0x0000b400ba027a23 */ /* 0x102fec00000108b4 */
[----:B------:R-:W-:Y:S10]  /*8f70*/  MUFU.EX2 R186, R134 ;  /* 0x0000008600ba7308 */ /* 0x000ff40000000800 */
[----:B------:R1:W-:Y:S01]  /*8f80*/  MUFU.EX2 R166, R2 ;  /* 0x0000000200a67308 */ /* 0x0003e20000000800 */
[C---:B---3--:R-:W-:Y:S03]  /*8f90*/  HMMA.16816.F32.BF16 R44, R176.reuse, R136, R44 ;  /* 0x00000088b02c723c */ /* 0x048fe6000004182c */
[--C-:B-1----:R-:W-:Y:S05]  /*8fa0*/  FFMA.FTZ R2, R187, c[0x0][0x2d0], -R180.reuse ;  /* 0x0000b400bb027a23 */ /* 0x102fea00000108b4 */
[C---:B------:R-:W-:Y:S01]  /*8fb0*/  HMMA.16816.F32.BF16 R48, R176.reuse, R138, R48 ;  /* 0x0000008ab030723c */ /* 0x040fe20000041830 */
[----:B------:R-:W1:Y:S01]  /*8fc0*/  LDSM.16.MT88.4 R136, [R157+0x2100] ;  /* 0x002100009d88783b */ /* 0x000e620000004200 */
[----:B------:R3:W1:Y:S02]  /*8fd0*/  MUFU.EX2 R154, R2 ;  /* 0x00000002009a7308 */ /* 0x0006640000000800 */
[--C-:B---3--:R-:W-:Y:S08]  /*8fe0*/  FFMA.FTZ R2, R188, c[0x0][0x2d0], -R181.reuse ;  /* 0x0000b400bc027a23 */ /* 0x108ff000000108b5 */
[----:B------:R3:W-:Y:S01]  /*8ff0*/  MUFU.EX2 R167, R2 ;  /* 0x0000000200a77308 */ /* 0x0007e20000000800 */
[C---:B-1----:R-:W-:Y:S08]  /*9000*/  HMMA.16816.F32.BF16 R52, R176.reuse, R136, R52 ;  /* 0x00000088b034723c */ /* 0x042ff00000041834 */
[C---:B------:R-:W-:Y:S01]  /*9010*/  HMMA.16816.F32.BF16 R56, R176.reuse, R138, R56 ;  /* 0x0000008ab038723c */ /* 0x040fe20000041838 */
[----:B------:R-:W1:Y:S03]  /*9020*/  LDSM.16.MT88.4 R136, [R252+0x2100] ;  /* 0x00210000fc88783b */ /* 0x000e660000004200 */
[--C-:B---3--:R-:W-:Y:S04]  /*9030*/  FFMA.FTZ R2, R189, c[0x0][0x2d0], -R181.reuse ;  /* 0x0000b400bd027a23 */ /* 0x108fe800000108b5 */
[----:B------:R3:W1:Y:S04]  /*9040*/  MUFU.EX2 R152, R2 ;  /* 0x0000000200987308 */ /* 0x0006680000000800 */
[--C-:B---3--:R-:W-:Y:S02]  /*9050*/  FFMA.FTZ R2, R203, c[0x0][0x2d0], -R180.reuse ;  /* 0x0000b400cb027a23 */ /* 0x108fe400000108b4 */
[----:B------:R3:W5:Y:S04]  /*9060*/  LDL.LU R203, [R1+0x128] ;  /* 0x0001280001cb7983 */ /* 0x0007680000300800 */
[----:B------:R2:W-:Y:S01]  /*9070*/  MUFU.EX2 R189, R2 ;  /* 0x0000000200bd7308 */ /* 0x0005e20000000800 */
[----:B------:R-:W3:Y:S01]  /*9080*/  LDL.LU R148, [R1+0x80] ;  /* 0x0000800001947983 */ /* 0x000ee20000300800 */
[C---:B-1----:R-:W-:Y:S08]  /*9090*/  HMMA.16816.F32.BF16 R60, R176.reuse, R136, R60 ;  /* 0x00000088b03c723c */ /* 0x042ff0000004183c */
[C---:B------:R-:W-:Y:S01]  /*90a0*/  HMMA.16816.F32.BF16 R64, R176.reuse, R138, R64 ;  /* 0x0000008ab040723c */ /* 0x040fe20000041840 */
[----:B------:R-:W1:Y:S03]  /*90b0*/  LDSM.16.MT88.4 R136, [R249+0x4100] ;  /* 0x00410000f988783b */ /* 0x000e660000004200 */
[--C-:B--2---:R-:W-:Y:S05]  /*90c0*/  FFMA.FTZ R2, R196, c[0x0][0x2d0], -R180.reuse ;  /* 0x0000b400c4027a23 */ /* 0x104fea00000108b4 */
[----:B------:R2:W5:Y:S01]  /*90d0*/  LDL.LU R196, [R1+0x124] ;  /* 0x0001240001c47983 */ /* 0x0005620000300800 */
[----:B------:R1:W-:Y:S02]  /*90e0*/  MUFU.EX2 R158, R2 ;  /* 0x00000002009e7308 */ /* 0x0003e40000000800 */
[C---:B-1----:R-:W-:Y:S03]  /*90f0*/  HMMA.16816.F32.BF16 R68, R176.reuse, R136, R68 ;  /* 0x00000088b044723c */ /* 0x042fe60000041844 */
[--C-:B------:R-:W-:Y:S05]  /*9100*/  FFMA.FTZ R2, R191, c[0x0][0x2d0], -R181.reuse ;  /* 0x0000b400bf027a23 */ /* 0x100fea00000108b5 */
[----:B------:R1:W-:Y:S01]  /*9110*/  MUFU.EX2 R188, R2 ;  /* 0x0000000200bc7308 */ /* 0x0003e20000000800 */
[C---:B------:R-:W-:Y:S01]  /*9120*/  HMMA.16816.F32.BF16 R72, R176.reuse, R138, R72 ;  /* 0x0000008ab048723c */ /* 0x040fe20000041848 */
[----:B------:R-:W2:Y:S02]  /*9130*/  LDSM.16.MT88.4 R136, [R250+0x4100] ;  /* 0x00410000fa88783b */ /* 0x000ea40000004200 */
[--C-:B-1----:R-:W-:Y:S06]  /*9140*/  FFMA.FTZ R2, R190, c[0x0][0x2d0], -R181.reuse ;  /* 0x0000b400be027a23 */ /* 0x102fec00000108b5 */
[----:B------:R1:W-:Y:S01]  /*9150*/  MUFU.EX2 R190, R2 ;  /* 0x0000000200be7308 */ /* 0x0003e20000000800 */
[C---:B--2---:R-:W-:Y:S08]  /*9160*/  HMMA.16816.F32.BF16 R76, R176.reuse, R136, R76 ;  /* 0x00000088b04c723c */ /* 0x044ff0000004184c */
[C---:B------:R-:W-:Y:S01]  /*9170*/  HMMA.16816.F32.BF16 R80, R176.reuse, R138, R80 ;  /* 0x0000008ab050723c */ /* 0x040fe20000041850 */
[----:B------:R-:W2:Y:S03]  /*9180*/  LDSM.16.MT88.4 R136, [R157+0x4100] ;  /* 0x004100009d88783b */ /* 0x000ea60000004200 */
[--C-:B-1----:R-:W-:Y:S04]  /*9190*/  FFMA.FTZ R2, R197, c[0x0][0x2d0], -R180.reuse ;  /* 0x0000b400c5027a23 */ /* 0x102fe800000108b4 */
[----:B------:R1:W-:Y:S01]  /*91a0*/  MUFU.EX2 R191, R2 ;  /* 0x0000000200bf7308 */ /* 0x0003e20000000800 */
[----:B------:R1:W5:Y:S04]  /*91b0*/  LDL.LU R197, [R1+0x120] ;  /* 0x0001200001c57983 */ /* 0x0003680000300800 */
[----:B------:R-:W4:Y:S01]  /*91c0*/  LDL.LU R156, [R1+0x84] ;  /* 0x00008400019c7983 */ /* 0x000f220000300800 */
[--C-:B-1----:R-:W-:Y:S03]  /*91d0*/  FFMA.FTZ R2, R198, c[0x0][0x2d0], -R180.reuse ;  /* 0x0000b400c6027a23 */ /* 0x102fe600000108b4 */
[----:B------:R1:W5:Y:S01]  /*91e0*/  LDL.LU R198, [R1+0x11c] ;  /* 0x00011c0001c67983 */ /* 0x0003620000300800 */
[----:B------:R-:W-:Y:S01]  /*91f0*/  FFMA.FTZ R180, R172, c[0x0][0x2d0], -R180 ;  /* 0x0000b400acb47a23 */ /* 0x000fe200000108b4 */
[----:B------:R1:W-:Y:S02]  /*9200*/  MUFU.EX2 R159, R2 ;  /* 0x00000002009f7308 */ /* 0x0003e40000000800 */
[----:B------:R1:W5:Y:S01]  /*9210*/  LDL.LU R199, [R1+0x118] ;  /* 0x0001180001c77983 */ /* 0x0003620000300800 */
[C---:B--2---:R-:W-:Y:S07]  /*9220*/  HMMA.16816.F32.BF16 R84, R176.reuse, R136, R84 ;  /* 0x00000088b054723c */ /* 0x044fee0000041854 */
[----:B------:R-:W2:Y:S01]  /*9230*/  MUFU.EX2 R180, R180 ;  /* 0x000000b400b47308 */ /* 0x000ea20000000800 */
[C---:B------:R-:W-:Y:S01]  /*9240*/  HMMA.16816.F32.BF16 R88, R176.reuse, R138, R88 ;  /* 0x0000008ab058723c */ /* 0x040fe20000041858 */
[----:B------:R-:W2:Y:S03]  /*9250*/  LDSM.16.MT88.4 R136, [R252+0x4100] ;  /* 0x00410000fc88783b */ /* 0x000ea60000004200 */
[----:B-1----:R-:W-:Y:S05]  /*9260*/  FFMA.FTZ R2, R192, c[0x0][0x2d0], -R181 ;  /* 0x0000b400c0027a23 */ /* 0x002fea00000108b5 */
[----:B------:R1:W5:Y:S01]  /*9270*/  LDL.LU R192, [R1+0x114] ;  /* 0x0001140001c07983 */ /* 0x0003620000300800 */
[----:B------:R3:W-:Y:S03]  /*9280*/  MUFU.EX2 R187, R2 ;  /* 0x0000000200bb7308 */ /* 0x0007e60000000800 */
[----:B------:R1:W5:Y:S04]  /*9290*/  LDL.LU R193, [R1+0x110] ;  /* 0x0001100001c17983 */ /* 0x0003680000300800 */
[----:B------:R1:W5:Y:S04]  /*92a0*/  LDL.LU R194, [R1+0x10c] ;  /* 0x00010c0001c27983 */ /* 0x0003680000300800 */
[----:B------:R1:W5:Y:S04]  /*92b0*/  LDL.LU R195, [R1+0x108] ;  /* 0x0001080001c37983 */ /* 0x0003680000300800 */
[----:B------:R1:W5:Y:S01]  /*92c0*/  LDL.LU R172, [R1+0x104] ;  /* 0x0001040001ac7983 */ /* 0x0003620000300800 */
[C---:B--2---:R-:W-:Y:S08]  /*92d0*/  HMMA.16816.F32.BF16 R92, R176.reuse, R136, R92 ;  /* 0x00000088b05c723c */ /* 0x044ff0000004185c */
[C---:B------:R-:W-:Y:S01]  /*92e0*/  HMMA.16816.F32.BF16 R96, R176.reuse, R138, R96 ;  /* 0x0000008ab060723c */ /* 0x040fe20000041860 */
[----:B------:R-:W2:Y:S07]  /*92f0*/  LDSM.16.MT88.4 R136, [R249+0x6100] ;  /* 0x00610000f988783b */ /* 0x000eae0000004200 */
[C---:B--2---:R-:W-:Y:S08]  /*9300*/  HMMA.16816.F32.BF16 R100, R176.reuse, R136, R100 ;  /* 0x00000088b064723c */ /* 0x044ff00000041864 */
[C---:B------:R-:W-:Y:S01]  /*9310*/  HMMA.16816.F32.BF16 R104, R176.reuse, R138, R104 ;  /* 0x0000008ab068723c */ /* 0x040fe20000041868 */
[----:B------:R-:W2:Y:S07]  /*9320*/  LDSM.16.MT88.4 R136, [R250+0x6100] ;  /* 0x00610000fa88783b */ /* 0x000eae0000004200 */
[C---:B--2---:R-:W-:Y:S04]  /*9330*/  HMMA.16816.F32.BF16 R108, R176.reuse, R136, R108 ;  /* 0x00000088b06c723c */ /* 0x044fe8000004186c */
[----:B---3--:R-:W-:Y:S02]  /*9340*/  FFMA.FTZ R2, R3, R148, R149 ;  /* 0x0000009403027223 */ /* 0x008fe40000010095 */
[----:B------:R-:W-:Y:S02]  /*9350*/  LDSM.16.MT88.4 R148, [R157+0x1100] ;  /* 0x001100009d94783b */ /* 0x000fe40000004200 */
[C---:B------:R-:W-:Y:S06]  /*9360*/  HMMA.16816.F32.BF16 R112, R176.reuse, R138, R112 ;  /* 0x0000008ab070723c */ /* 0x040fec0000041870 */
[----:B------:R-:W2:Y:S02]  /*9370*/  LDSM.16.MT88.4 R136, [R157+0x6100] ;  /* 0x006100009d88783b */ /* 0x000ea40000004200 */
[C---:B--2---:R-:W-:Y:S08]  /*9380*/  HMMA.16816.F32.BF16 R116, R176.reuse, R136, R116 ;  /* 0x00000088b074723c */ /* 0x044ff00000041874 */
[C---:B------:R-:W-:Y:S01]  /*9390*/  HMMA.16816.F32.BF16 R120, R176.reuse, R138, R120 ;  /* 0x0000008ab078723c */ /* 0x040fe20000041878 */
[----:B------:R-:W2:Y:S07]  /*93a0*/  LDSM.16.MT88.4 R136, [R252+0x6100] ;  /* 0x00610000fc88783b */ /* 0x000eae0000004200 */
[C---:B--2---:R-:W-:Y:S07]  /*93b0*/  HMMA.16816.F32.BF16 R124, R176.reuse, R136, R124 ;  /* 0x00000088b07c723c */ /* 0x044fee000004187c */
[----:B------:R-:W-:Y:S01]  /*93c0*/  F2FP.BF16.PACK_AB R136, R164, R162 ;  /* 0x000000a2a488723e */ /* 0x000fe200000010ff */
[----:B------:R-:W-:Y:S04]  /*93d0*/  HMMA.16816.F32.BF16 R128, R176, R138, R128 ;  /* 0x0000008ab080723c */ /* 0x000fe80000041880 */
[----:B----4-:R-:W-:Y:S03]  /*93e0*/  F2FP.BF16.PACK_AB R137, R165, R153 ;  /* 0x00000099a589723e */ /* 0x010fe600000010ff */
[----:B------:R-:W-:Y:S02]  /*93f0*/  F2FP.BF16.PACK_AB R138, R154, R166 ;  /* 0x000000a69a8a723e */ /* 0x000fe400000010ff */
[----:B------:R-:W-:Y:S03]  /*9400*/  F2FP.BF16.PACK_AB R139, R152, R167 ;  /* 0x000000a7988b723e */ /* 0x000fe600000010ff */
[----:B------:R-:W-:Y:S01]  /*9410*/  F2FP.BF16.PACK_AB R176, R184, R185 ;  /* 0x000000b9b8b0723e */ /* 0x000fe200000010ff */
[----:B------:R-:W-:Y:S01]  /*9420*/  FFMA.FTZ R156, R0, R156, R161 ;  /* 0x0000009c009c7223 */ /* 0x000fe200000100a1 */
[----:B------:R-:W-:Y:S01]  /*9430*/  MOV R161, R155 ;  /* 0x0000009b00a17202 */ /* 0x000fe20000000f00 */
[--C-:B------:R-:W-:Y:S01]  /*9440*/  FFMA.FTZ R0, R173, c[0x0][0x2d0], -R181.reuse ;  /* 0x0000b400ad007a23 */ /* 0x100fe200000108b5 */
[C---:B------:R-:W-:Y:S01]  /*9450*/  HMMA.16816.F32.BF16 R4, R136.reuse, R140, R4 ;  /* 0x0000008c8804723c */ /* 0x040fe20000041804 */
[----:B------:R1:W5:Y:S02]  /*9460*/  LDL.LU R173, [R1+0x100] ;  /* 0x0001000001ad7983 */ /* 0x0003640000300800 */
[----:B------:R2:W-:Y:S02]  /*9470*/  MUFU.EX2 R3, R0 ;  /* 0x0000000000037308 */ /* 0x0005e40000000800 */
[----:B------:R-:W-:Y:S03]  /*9480*/  F2FP.BF16.PACK_AB R178, R180, R183 ;  /* 0x000000b7b4b2723e */ /* 0x000fe600000010ff */
[C---:B------:R-:W-:Y:S01]  /*9490*/  HMMA.16816.F32.BF16 R8, R136.reuse, R142, R8 ;  /* 0x0000008e8808723c */ /* 0x040fe20000041808 */
[----:B------:R-:W3:Y:S03]  /*94a0*/  LDSM.16.MT88.4 R140, [R250+0x900] ;  /* 0x00090000fa8c783b */ /* 0x000ee60000004200 */
[--C-:B--2---:R-:W-:Y:S05]  /*94b0*/  FFMA.FTZ R0, R174, c[0x0][0x2d0], -R181.reuse ;  /* 0x0000b400ae007a23 */ /* 0x104fea00000108b5 */
[----:B------:R1:W5:Y:S01]  /*94c0*/  LDL.LU R174, [R1+0xfc] ;  /* 0x0000fc0001ae7983 */ /* 0x0003620000300800 */
[----:B------:R2:W4:Y:S01]  /*94d0*/  MUFU.EX2 R182, R0 ;  /* 0x0000000000b67308 */ /* 0x0005220000000800 */
[C---:B---3--:R-:W-:Y:S03]  /*94e0*/  HMMA.16816.F32.BF16 R12, R136.reuse, R140, R12 ;  /* 0x0000008c880c723c */ /* 0x048fe6000004180c */
[--C-:B--2---:R-:W-:Y:S01]  /*94f0*/  FFMA.FTZ R0, R175, c[0x0][0x2d0], -R181.reuse ;  /* 0x0000b400af007a23 */ /* 0x104fe200000108b5 */
[----:B----4-:R-:W-:Y:S04]  /*9500*/  F2FP.BF16.PACK_AB R177, R182, R3 ;  /* 0x00000003b6b1723e */ /* 0x010fe800000010ff */
[C---:B------:R-:W-:Y:S01]  /*9510*/  HMMA.16816.F32.BF16 R16, R136.reuse, R142, R16 ;  /* 0x0000008e8810723c */ /* 0x040fe20000041810 */
[----:B------:R-:W2:Y:S01]  /*9520*/  LDSM.16.MT88.4 R140, [R157+0x900] ;  /* 0x000900009d8c783b */ /* 0x000ea20000004200 */
[----:B------:R3:W-:Y:S02]  /*9530*/  MUFU.EX2 R134, R0 ;  /* 0x0000000000867308 */ /* 0x0007e40000000800 */
[----:B------:R-:W-:Y:S05]  /*9540*/  FFMA.FTZ R181, R135, c[0x0][0x2d0], -R181 ;  /* 0x0000b40087b57a23 */ /* 0x000fea00000108b5 */
[----:B------:R1:W5:Y:S03]  /*9550*/  LDL.LU R175, [R1+0xf8] ;  /* 0x0000f80001af7983 */ /* 0x0003660000300800 */
[----:B------:R-:W4:Y:S01]  /*9560*/  MUFU.EX2 R181, R181 ;  /* 0x000000b500b57308 */ /* 0x000f220000000800 */
[----:B---3--:R-:W-:Y:S02]  /*9570*/  FADD.FTZ R0, R168, R2 ;  /* 0x00000002a8007221 */ /* 0x008fe40000010000 */
[----:B------:R1:W5:Y:S01]  /*9580*/  LDL.LU R168, [R1+0xf4] ;  /* 0x0000f40001a87983 */ /* 0x0003620000300800 */
[----:B------:R-:W-:Y:S01]  /*9590*/  FADD.FTZ R2, R169, R156 ;  /* 0x0000009ca9027221 */ /* 0x000fe20000010000 */
[----:B------:R-:W-:Y:S01]  /*95a0*/  MOV R156, R162 ;  /* 0x000000a2009c7202 */ /* 0x000fe20000000f00 */
[----:B------:R-:W-:Y:S01]  /*95b0*/  FADD.FTZ R0, R161, R0 ;  /* 0x00000000a1007221 */ /* 0x000fe20000010000 */
[----:B------:R1:W5:Y:S01]  /*95c0*/  LDL.LU R169, [R1+0xf0] ;  /* 0x0000f00001a97983 */ /* 0x0003620000300800 */
[----:B------:R-:W-:Y:S02]  /*95d0*/  FADD.FTZ R135, R170, R2 ;  /* 0x00000002aa877221 */ /* 0x000fe40000010000 */
[----:B------:R-:W-:Y:S01]  /*95e0*/  FADD.FTZ R2, R171, R0 ;  /* 0x00000000ab027221 */ /* 0x000fe20000010000 */
[----:B------:R1:W5:Y:S01]  /*95f0*/  LDL.LU R170, [R1+0xec] ;  /* 0x0000ec0001aa7983 */ /* 0x0003620000300800 */
[----:B------:R-:W-:Y:S02]  /*9600*/  MOV R0, R160 ;  /* 0x000000a000007202 */ /* 0x000fe40000000f00 */
[----:B----4-:R-:W-:Y:S01]  /*9610*/  F2FP.BF16.PACK_AB R179, R181, R134 ;  /* 0x00000086b5b3723e */ /* 0x010fe200000010ff */
[----:B------:R-:W-:Y:S01]  /*9620*/  LDSM.16.MT88.4 R160, [R157+0x1900] ;  /* 0x001900009da0783b */ /* 0x000fe20000004200 */
[C---:B--2---:R-:W-:Y:S03]  /*9630*/  HMMA.16816.F32.BF16 R20, R136.reuse, R140, R20 ;  /* 0x0000008c8814723c */ /* 0x044fe60000041814 */
[----:B------:R-:W-:Y:S04]  /*9640*/  FADD.FTZ R0, R0, R135 ;  /* 0x0000008700007221 */ /* 0x000fe80000010000 */
[----:B------:R1:W5:Y:S01]  /*9650*/  LDL.LU R171, [R1+0xe8] ;  /* 0x0000e80001ab7983 */ /* 0x0003620000300800 */
[C---:B------:R-:W-:Y:S03]  /*9660*/  HMMA.16816.F32.BF16 R24, R136.reuse, R142, R24 ;  /* 0x0000008e8818723c */ /* 0x040fe60000041818 */
[----:B------:R-:W2:Y:S05]  /*9670*/  LDSM.16.MT88.4 R140, [R252+0x900] ;  /* 0x00090000fc8c783b */ /* 0x000eaa0000004200 */
        /* <DEDUP_REMOVED lines=37> */
[----:B------:R-:W-:Y:S01]  /*98d0*/  HMMA.16816.F32.BF16 R128, R136, R142, R128 ;  /* 0x0000008e8880723c */ /* 0x000fe20000041880 */
[----:B------:R-:W2:Y:S06]  /*98e0*/  LDSM.16.MT88.4 R140, [R249+0x1100] ;  /* 0x00110000f98c783b */ /* 0x000eac0000004200 */
[----:B------:R-:W-:Y:S02]  /*98f0*/  F2FP.BF16.PACK_AB R136, R158, R189 ;  /* 0x000000bd9e88723e */ /* 0x000fe400000010ff */
[----:B------:R-:W-:Y:S03]  /*9900*/  F2FP.BF16.PACK_AB R137, R190, R188 ;  /* 0x000000bcbe89723e */ /* 0x000fe600000010ff */
[----:B------:R-:W-:Y:S02]  /*9910*/  F2FP.BF16.PACK_AB R138, R159, R191 ;  /* 0x000000bf9f8a723e */ /* 0x000fe400000010ff */
[----:B------:R-:W-:Y:S07]  /*9920*/  F2FP.BF16.PACK_AB R139, R187, R186 ;  /* 0x000000babb8b723e */ /* 0x000fee00000010ff */
[C---:B--2---:R-:W-:Y:S08]  /*9930*/  HMMA.16816.F32.BF16 R4, R136.reuse, R140, R4 ;  /* 0x0000008c8804723c */ /* 0x044ff00000041804 */
[C---:B------:R-:W-:Y:S01]  /*9940*/  HMMA.16816.F32.BF16 R8, R136.reuse, R142, R8 ;  /* 0x0000008e8808723c */ /* 0x040fe20000041808 */
[----:B------:R-:W2:Y:S07]  /*9950*/  LDSM.16.MT88.4 R140, [R252+0x1100] ;  /* 0x00110000fc8c783b */ /* 0x000eae0000004200 */
[C---:B------:R-:W-:Y:S08]  /*9960*/  HMMA.16816.F32.BF16 R12, R136.reuse, R144, R12 ;  /* 0x00000090880c723c */ /* 0x040ff0000004180c */
[C---:B------:R-:W-:Y:S01]  /*9970*/  HMMA.16816.F32.BF16 R16, R136.reuse, R146, R16 ;  /* 0x000000928810723c */ /* 0x040fe20000041810 */
[----:B------:R-:W3:Y:S07]  /*9980*/  LDSM.16.MT88.4 R144, [R249+0x3100] ;  /* 0x00310000f990783b */ /* 0x000eee0000004200 */
[C---:B------:R-:W-:Y:S08]  /*9990*/  HMMA.16816.F32.BF16 R20, R136.reuse, R148, R20 ;  /* 0x000000948814723c */ /* 0x040ff00000041814 */
[C---:B------:R-:W-:Y:S01]  /*99a0*/  HMMA.16816.F32.BF16 R24, R136.reuse, R150, R24 ;  /* 0x000000968818723c */ /* 0x040fe20000041818 */
[----:B------:R-:W4:Y:S07]  /*99b0*/  LDSM.16.MT88.4 R148, [R250+0x3100] ;  /* 0x00310000fa94783b */ /* 0x000f2e0000004200 */
        /* <DEDUP_REMOVED lines=33> */
[C---:B----4-:R-:W-:Y:S07]  /*9bd0*/  HMMA.16816.F32.BF16 R116, R136.reuse, R148, R116 ;  /* 0x000000948874723c */ /* 0x050fee0000041874 */
[----:B------:R-:W-:Y:S01]  /*9be0*/  MOV R148, R154 ;  /* 0x0000009a00947202 */ /* 0x000fe20000000f00 */
[C---:B------:R-:W-:Y:S04]  /*9bf0*/  HMMA.16816.F32.BF16 R120, R136.reuse, R150, R120 ;  /* 0x000000968878723c */ /* 0x040fe80000041878 */
[----:B------:R-:W-:Y:S03]  /*9c00*/  MOV R149, R153 ;  /* 0x0000009900957202 */ /* 0x000fe60000000f00 */
[----:B------:R-:W-:Y:S01]  /*9c10*/  MOV R151, R152 ;  /* 0x0000009800977202 */ /* 0x000fe20000000f00 */
[C---:B--2---:R-:W-:Y:S01]  /*9c20*/  HMMA.16816.F32.BF16 R124, R136.reuse, R140, R124 ;  /* 0x0000008c887c723c */ /* 0x044fe2000004187c */
[----:B------:R-:W2:Y:S07]  /*9c30*/  LDSM.16.MT88.4 R152, [R250+0x1900] ;  /* 0x00190000fa98783b */ /* 0x000eae0000004200 */
[----:B------:R-:W-:Y:S08]  /*9c40*/  HMMA.16816.F32.BF16 R128, R136, R142, R128 ;  /* 0x0000008e8880723c */ /* 0x000ff00000041880 */
[C---:B---3--:R-:W-:Y:S01]  /*9c50*/  HMMA.16816.F32.BF16 R140, R176.reuse, R144, R4 ;  /* 0x00000090b08c723c */ /* 0x048fe20000041804 */
[----:B------:R-:W3:Y:S06]  /*9c60*/  LDSM.16.MT88.4 R4, [R252+0x1900] ;  /* 0x00190000fc04783b */ /* 0x000eec0000004200 */
[----:B------:R-:W-:Y:S01]  /*9c70*/  MOV R144, R151 ;  /* 0x0000009700907202 */ /* 0x000fe20000000f00 */
[C---:B------:R-:W-:Y:S01]  /*9c80*/  HMMA.16816.F32.BF16 R136, R176.reuse, R146, R8 ;  /* 0x00000092b088723c */ /* 0x040fe20000041808 */
[----:B------:R-:W4:Y:S03]  /*9c90*/  LDSM.16.MT88.4 R8, [R249+0x3900] ;  /* 0x00390000f908783b */ /* 0x000f260000004200 */
[----:B------:R-:W-:Y:S03]  /*9ca0*/  MOV R145, R148 ;  /* 0x0000009400917202 */ /* 0x000fe60000000f00 */
[----:B------:R-:W-:Y:S02]  /*9cb0*/  MOV R147, R149 ;  /* 0x0000009500937202 */ /* 0x000fe40000000f00 */
[C---:B--2---:R-:W-:Y:S07]  /*9cc0*/  HMMA.16816.F32.BF16 R148, R176.reuse, R152, R12 ;  /* 0x00000098b094723c */ /* 0x044fee000004180c */
[----:B------:R-:W-:Y:S01]  /*9cd0*/  MOV R15, R147 ;  /* 0x00000093000f7202 */ /* 0x000fe20000000f00 */
[----:B------:R-:W-:Y:S01]  /*9ce0*/  IMAD.MOV.U32 R153, RZ, RZ, R145 ;  /* 0x000000ffff997224 */ /* 0x000fe200078e0091 */
[----:B------:R-:W-:Y:S02]  /*9cf0*/  MOV R152, R144 ;  /* 0x0000009000987202 */ /* 0x000fe40000000f00 */
[C---:B------:R-:W-:Y:S07]  /*9d00*/  HMMA.16816.F32.BF16 R144, R176.reuse, R154, R16 ;  /* 0x0000009ab090723c */ /* 0x040fee0000041810 */
[----:B------:R-:W-:Y:S02]  /*9d10*/  MOV R16, R156 ;  /* 0x0000009c00107202 */ /* 0x000fe40000000f00 */
[----:B------:R-:W-:Y:S03]  /*9d20*/  MOV R17, R159 ;  /* 0x0000009f00117202 */ /* 0x000fe60000000f00 */
[----:B------:R-:W-:Y:S02]  /*9d30*/  MOV R18, R158 ;  /* 0x0000009e00127202 */ /* 0x000fe40000000f00 */
[----:B------:R-:W-:Y:S02]  /*9d40*/  MOV R19, R157 ;  /* 0x0000009d00137202 */ /* 0x000fe40000000f00 */
[C---:B------:R-:W-:Y:S03]  /*9d50*/  HMMA.16816.F32.BF16 R156, R176.reuse, R160, R20 ;  /* 0x000000a0b09c723c */ /* 0x040fe60000041814 */
[----:B------:R-:W-:Y:S02]  /*9d60*/  MOV R155, R15 ;  /* 0x0000000f009b7202 */ /* 0x000fe40000000f00 */
[----:B------:R-:W2:Y:S02]  /*9d70*/  LDSM.16.MT88.4 R12, [R250+0x3900] ;  /* 0x00390000fa0c783b */ /* 0x000ea40000004200 */
[----:B------:R-:W-:Y:S01]  /*9d80*/  MOV R160, R155 ;  /* 0x0000009b00a07202 */ /* 0x000fe20000000f00 */
[----:B------:R-:W-:Y:S01]  /*9d90*/  IMAD.MOV.U32 R20, RZ, RZ, R153 ;  /* 0x000000ffff147224 */ /* 0x000fe200078e0099 */
[----:B------:R-:W-:Y:S02]  /*9da0*/  MOV R21, R152 ;  /* 0x0000009800157202 */ /* 0x000fe40000000f00 */
[C---:B------:R-:W-:Y:S03]  /*9db0*/  HMMA.16816.F32.BF16 R152, R176.reuse, R162, R24 ;  /* 0x000000a2b098723c */ /* 0x040fe60000041818 */
[----:B------:R-:W-:Y:S02]  /*9dc0*/  MOV R161, R16 ;  /* 0x0000001000a17202 */ /* 0x000fe40000000f00 */
[----:B------:R-:W-:Y:S02]  /*9dd0*/  MOV R23, R17 ;  /* 0x0000001100177202 */ /* 0x000fe40000000f00 */
[----:B------:R-:W-:Y:S02]  /*9de0*/  MOV R163, R19 ;  /* 0x0000001300a37202 */ /* 0x000fe40000000f00 */
[----:B------:R-:W-:Y:S03]  /*9df0*/  MOV R22, R18 ;  /* 0x0000001200167202 */ /* 0x000fe60000000f00 */
[----:B------:R1:W2:Y:S01]  /*9e00*/  LDSM.16.MT88.4 R16, [R163+0x3900] ;  /* 0x00390000a310783b */ /* 0x0002a20000004200 */
[----:B------:R-:W-:Y:S02]  /*9e10*/  MOV R27, R167 ;  /* 0x000000a7001b7202 */ /* 0x000fe40000000f00 */
[----:B------:R-:W-:Y:S02]  /*9e20*/  MOV R26, R166 ;  /* 0x000000a6001a7202 */ /* 0x000fe40000000f00 */
[----:B------:R-:W-:Y:S02]  /*9e30*/  MOV R25, R165 ;  /* 0x000000a500197202 */ /* 0x000fe40000000f00 */
[----:B------:R-:W-:Y:S02]  /*9e40*/  MOV R24, R164 ;  /* 0x000000a400187202 */ /* 0x000fe40000000f00 */
[C---:B---3--:R-:W-:Y:S07]  /*9e50*/  HMMA.16816.F32.BF16 R164, R176.reuse, R4, R28 ;  /* 0x00000004b0a4723c */ /* 0x048fee000004181c */
[----:B------:R-:W-:Y:S02]  /*9e60*/  MOV R29, R163 ;  /* 0x000000a3001d7202 */ /* 0x000fe40000000f00 */
[----:B------:R-:W-:Y:S03]  /*9e70*/  MOV R31, R160 ;  /* 0x000000a0001f7202 */ /* 0x000fe60000000f00 */
[----:B------:R-:W-:Y:S02]  /*9e80*/  MOV R30, R161 ;  /* 0x000000a1001e7202 */ /* 0x000fe40000000f00 */
[C---:B-1----:R-:W-:Y:S01]  /*9e90*/  HMMA.16816.F32.BF16 R160, R176.reuse, R6, R32 ;  /* 0x00000006b0a0723c */ /* 0x042fe20000041820 */
[----:B------:R-:W1:Y:S02]  /*9ea0*/  LDSM.16.MT88.4 R4, [R252+0x3900] ;  /* 0x00390000fc04783b */ /* 0x000e640000004200 */
[----:B------:R-:W-:Y:S02]  /*9eb0*/  FADD.FTZ R2, R30, R2 ;  /* 0x000000021e027221 */ /* 0x000fe40000010000 */
[----:B------:R-:W-:Y:S02]  /*9ec0*/  FADD.FTZ R0, R31, R0 ;  /* 0x000000001f007221 */ /* 0x000fe40000010000 */
[----:B------:R-:W-:Y:S01]  /*9ed0*/  FADD.FTZ R2, R24, R2 ;  /* 0x0000000218027221 */ /* 0x000fe20000010000 */
[C---:B----4-:R-:W-:Y:S04]  /*9ee0*/  HMMA.16816.F32.BF16 R36, R176.reuse, R8, R36 ;  /* 0x00000008b024723c */ /* 0x050fe80000041824 */
[----:B------:R-:W-:Y:S02]  /*9ef0*/  FADD.FTZ R2, R26, R2 ;  /* 0x000000021a027221 */ /* 0x000fe40000010000 */
[----:B------:R-:W-:Y:S02]  /*9f00*/  FADD.FTZ R0, R25, R0 ;  /* 0x0000000019007221 */ /* 0x000fe40000010000 */
[C---:B------:R-:W-:Y:S01]  /*9f10*/  HMMA.16816.F32.BF16 R40, R176.reuse, R10, R40 ;  /* 0x0000000ab028723c */ /* 0x040fe20000041828 */
[----:B------:R-:W3:Y:S03]  /*9f20*/  LDSM.16.MT88.4 R8, [R249+0x5900] ;  /* 0x00590000f908783b */ /* 0x000ee60000004200 */
[----:B------:R-:W-:Y:S02]  /*9f30*/  FADD.FTZ R2, R20, R2 ;  /* 0x0000000214027221 */ /* 0x000fe40000010000 */
[----:B------:R-:W-:Y:S02]  /*9f40*/  FADD.FTZ R0, R27, R0 ;  /* 0x000000001b007221 */ /* 0x000fe40000010000 */
        /* <DEDUP_REMOVED lines=11> */
[----:B------:R-:W4:Y:S03]  /*a000*/  LDSM.16.MT88.4 R16, [R29+0x5900] ;  /* 0x005900001d10783b */ /* 0x000f260000004200 */
[----:B------:R-:W-:Y:S02]  /*a010*/  FADD.FTZ R2, R23, R2 ;  /* 0x0000000217027221 */ /* 0x000fe40000010000 */
[----:B------:R-:W-:Y:S02]  /*a020*/  FADD.FTZ R0, R186, R0 ;  /* 0x00000000ba007221 */ /* 0x000fe40000010000 */
[C---:B-1----:R-:W-:Y:S04]  /*a030*/  HMMA.16816.F32.BF16 R60, R176.reuse, R4, R60 ;  /* 0x00000004b03c723c */ /* 0x042fe8000004183c */
[----:B------:R-:W-:Y:S02]  /*a040*/  FADD.FTZ R2, R185, R2 ;  /* 0x00000002b9027221 */ /* 0x000fe40000010000 */
[----:B------:R-:W-:Y:S02]  /*a050*/  FADD.FTZ R0, R187, R0 ;  /* 0x00000000bb007221 */ /* 0x000fe40000010000 */
[C---:B------:R-:W-:Y:S01]  /*a060*/  HMMA.16816.F32.BF16 R64, R176.reuse, R6, R64 ;  /* 0x00000006b040723c */ /* 0x040fe20000041840 */
[----:B------:R-:W1:Y:S03]  /*a070*/  LDSM.16.MT88.4 R4, [R252+0x5900] ;  /* 0x00590000fc04783b */ /* 0x000e660000004200 */
[----:B------:R-:W-:Y:S02]  /*a080*/  FADD.FTZ R3, R3, R0 ;  /* 0x0000000003037221 */ /* 0x000fe40000010000 */
[----:B------:R-:W-:Y:S02]  /*a090*/  FADD.FTZ R0, R184, R2 ;  /* 0x00000002b8007221 */ /* 0x000fe40000010000 */
[C---:B---3--:R-:W-:Y:S04]  /*a0a0*/  HMMA.16816.F32.BF16 R68, R176.reuse, R8, R68 ;  /* 0x00000008b044723c */ /* 0x048fe80000041844 */
[----:B------:R-:W-:Y:S02]  /*a0b0*/  FADD.FTZ R2, R183, R0 ;  /* 0x00000000b7027221 */ /* 0x000fe40000010000 */
[----:B------:R-:W-:Y:S02]  /*a0c0*/  FADD.FTZ R3, R182, R3 ;  /* 0x00000003b6037221 */ /* 0x000fe40000010000 */
[C---:B------:R-:W-:Y:S01]  /*a0d0*/  HMMA.16816.F32.BF16 R72, R176.reuse, R10, R72 ;  /* 0x0000000ab048723c */ /* 0x040fe20000041848 */
[----:B------:R-:W3:Y:S03]  /*a0e0*/  LDSM.16.MT88.4 R8, [R249+0x7900] ;  /* 0x00790000f908783b */ /* 0x000ee60000004200 */
[----:B------:R-:W-:Y:S02]  /*a0f0*/  FADD.FTZ R2, R180, R2 ;  /* 0x00000002b4027221 */ /* 0x000fe40000010000 */
[----:B------:R-:W-:Y:S01]  /*a100*/  FADD.FTZ R0, R134, R3 ;  /* 0x0000000386007221 */ /* 0x000fe20000010000 */
[----:B------:R-:W-:Y:S01]  /*a110*/  MOV R134, R132 ;  /* 0x0000008400867202 */ /* 0x000fe20000000f00 */
[C---:B--2---:R-:W-:Y:S01]  /*a120*/  HMMA.16816.F32.BF16 R76, R176.reuse, R12, R76 ;  /* 0x0000000cb04c723c */ /* 0x044fe2000004184c */
[----:B------:R-:W-:Y:S03]  /*a130*/  STL [R1+0x80], R2 ;  /* 0x0000800201007387 */ /* 0x000fe60000100800 */
[----:B------:R-:W-:Y:S01]  /*a140*/  FADD.FTZ R0, R181, R0 ;  /* 0x00000000b5007221 */ /* 0x000fe20000010000 */
[----:B------:R-:W-:Y:S03]  /*a150*/  MOV R3, R133 ;  /* 0x0000008500037202 */ /* 0x000fe60000000f00 */
[C---:B------:R-:W-:Y:S01]  /*a160*/  HMMA.16816.F32.BF16 R80, R176.reuse, R14, R80 ;  /* 0x0000000eb050723c */ /* 0x040fe20000041850 */
[----:B------:R-:W2:Y:S07]  /*a170*/  LDSM.16.MT88.4 R12, [R250+0x7900] ;  /* 0x00790000fa0c783b */ /* 0x000eae0000004200 */
[C---:B----4-:R-:W-:Y:S01]  /*a180*/  HMMA.16816.F32.BF16 R84, R176.reuse, R16, R84 ;  /* 0x00000010b054723c */ /* 0x050fe20000041854 */
[----:B------:R-:W-:Y:S07]  /*a190*/  STL [R1+0x84], R0 ;  /* 0x0000840001007387 */ /* 0x000fee0000100800 */
[C---:B------:R-:W-:Y:S01]  /*a1a0*/  HMMA.16816.F32.BF16 R88, R176.reuse, R18, R88 ;  /* 0x00000012b058723c */ /* 0x040fe20000041858 */
[----:B------:R-:W4:Y:S07]  /*a1b0*/  LDSM.16.MT88.4 R16, [R29+0x7900] ;  /* 0x007900001d10783b */ /* 0x000f2e0000004200 */
[C---:B-1----:R-:W-:Y:S08]  /*a1c0*/  HMMA.16816.F32.BF16 R92, R176.reuse, R4, R92 ;  /* 0x00000004b05c723c */ /* 0x042ff0000004185c */
[C---:B------:R-:W-:Y:S01]  /*a1d0*/  HMMA.16816.F32.BF16 R96, R176.reuse, R6, R96 ;  /* 0x00000006b060723c */ /* 0x040fe20000041860 */
[----:B------:R-:W1:Y:S07]  /*a1e0*/  LDSM.16.MT88.4 R4, [R252+0x7900] ;  /* 0x00790000fc04783b */ /* 0x000e6e0000004200 */
[C---:B---3--:R-:W-:Y:S08]  /*a1f0*/  HMMA.16816.F32.BF16 R100, R176.reuse, R8, R100 ;  /* 0x00000008b064723c */ /* 0x048ff00000041864 */
[C---:B------:R-:W-:Y:S08]  /*a200*/  HMMA.16816.F32.BF16 R104, R176.reuse, R10, R104 ;  /* 0x0000000ab068723c */ /* 0x040ff00000041868 */
[C---:B--2---:R-:W-:Y:S08]  /*a210*/  HMMA.16816.F32.BF16 R108, R176.reuse, R12, R108 ;  /* 0x0000000cb06c723c */ /* 0x044ff0000004186c */
[C---:B------:R-:W-:Y:S08]  /*a220*/  HMMA.16816.F32.BF16 R112, R176.reuse, R14, R112 ;  /* 0x0000000eb070723c */ /* 0x040ff00000041870 */
[C---:B----4-:R-:W-:Y:S08]  /*a230*/  HMMA.16816.F32.BF16 R116, R176.reuse, R16, R116 ;  /* 0x00000010b074723c */ /* 0x050ff00000041874 */
[C---:B------:R-:W-:Y:S08]  /*a240*/  HMMA.16816.F32.BF16 R120, R176.reuse, R18, R120 ;  /* 0x00000012b078723c */ /* 0x040ff00000041878 */
[C---:B-1----:R-:W-:Y:S08]  /*a250*/  HMMA.16816.F32.BF16 R124, R176.reuse, R4, R124 ;  /* 0x00000004b07c723c */ /* 0x042ff0000004187c */
[----:B------:R-:W-:Y:S01]  /*a260*/  HMMA.16816.F32.BF16 R128, R176, R6, R128 ;  /* 0x00000006b080723c */ /* 0x000fe20000041880 */
[----:B------:R-:W-:-:S07]  /*a270*/  @P0 BRA `(.L_x_535) ;  /* 0xffffbe7000000947 */ /* 0x000fce000383ffff */
.L_x_534:
[----:B------:R-:W-:-:S13]  /*a280*/  ISETP.LE.AND P0, PT, RZ, UR17, PT ;  /* 0x00000011ff007c0c */ /* 0x000fda000bf03270 */
[----:B------:R-:W-:Y:S05]  /*a290*/  @!P0 BRA `(.L_x_536) ;  /* 0x00003b3000008947 */ /* 0x000fea0003800000 */
[----:B------:R-:W2:Y:S01]  /*a2a0*/  LDL.64 R6, [R1+0xd0] ;  /* 0x0000d00001067983 */ /* 0x000ea20000100a00 */
[----:B------:R-:W-:-:S03]  /*a2b0*/  ULDC.64 UR4, c[0x0][0x208] ;  /* 0x0000820000047ab9 */ /* 0x000fc60000000a00 */
[----:B------:R-:W4:Y:S04]  /*a2c0*/  LDL.64 R4, [R1+0xc0] ;  /* 0x0000c00001047983 */ /* 0x000f280000100a00 */
[----:B---3--:R-:W3:Y:S04]  /*a2d0*/  LDL.64 R10, [R1+0xc8] ;  /* 0x0000c800010a7983 */ /* 0x008ee80000100a00 */
[----:B------:R-:W3:Y:S01]  /*a2e0*/  LDL.64 R8, [R1+0xb8] ;  /* 0x0000b80001087983 */ /* 0x000ee20000100a00 */
[----:B------:R-:W-:Y:S02]  /*a2f0*/  USHF.L.U64.HI UR9, UR4, 0x5, UR5 ;  /* 0x0000000504097899 */ /* 0x000fe40008010205 */
[----:B------:R-:W-:-:S03]  /*a300*/  USHF.L.U32 UR8, UR4, 0x5, URZ ;  /* 0x0000000504087899 */ /* 0x000fc6000800063f */
[----:B------:R-:W-:Y:S01]  /*a310*/  ULDC.64 UR4, c[0x0][0x1e0] ;  /* 0x0000780000047ab9 */ /* 0x000fe20000000a00 */
[C---:B--2---:R-:W-:Y:S02]  /*a320*/  IADD3 R14, P6, R6.reuse, 0x40, RZ ;  /* 0x00000040060e7810 */ /* 0x044fe40007fde0ff */
[----:B------:R-:W-:-:S03]  /*a330*/  IADD3 R2, P0, R6, 0xc0, RZ ;  /* 0x000000c006027810 */ /* 0x000fc60007f1e0ff */
[----:B----4-:R-:W-:Y:S01]  /*a340*/  IMAD.X R15, RZ, RZ, R5, P6 ;  /* 0x000000ffff0f7224 */ /* 0x010fe200030e0605 */
[----:B---3--:R-:W-:-:S04]  /*a350*/  IADD3 R3, P6, R10, 0x40, RZ ;  /* 0x000000400a037810 */ /* 0x008fc80007fde0ff */
[----:B------:R-:W-:Y:S01]  /*a360*/  STL.64 [R1+0x60], R14 ;  /* 0x0000600e01007387 */ /* 0x000fe20000100a00 */
[----:B------:R-:W-:-:S03]  /*a370*/  IADD3 R12, P1, R6, 0x80, RZ ;  /* 0x00000080060c7810 */ /* 0x000fc60007f3e0ff */
[----:B------:R1:W-:Y:S02]  /*a380*/  STL [R1+0x7c], R3 ;  /* 0x00007c0301007387 */ /* 0x0003e40000100800 */
[----:B------:R-:W-:Y:S01]  /*a390*/  IMAD.X R13, RZ, RZ, R5, P1 ;  /* 0x000000ffff0d7224 */ /* 0x000fe200008e0605 */
[----:B------:R-:W-:Y:S01]  /*a3a0*/  IADD3 R0, P1, R10, 0x80, RZ ;  /* 0x000000800a007810 */ /* 0x000fe20007f3e0ff */
[----:B------:R-:W-:Y:S01]  /*a3b0*/  IMAD.X R11, RZ, RZ, R9, P6 ;  /* 0x000000ffff0b7224 */ /* 0x000fe200030e0609 */
[----:B------:R-:W-:Y:S01]  /*a3c0*/  MOV R4, R6 ;  /* 0x0000000600047202 */ /* 0x000fe20000000f00 */
[----:B-1----:R-:W-:-:S05]  /*a3d0*/  IMAD.X R3, RZ, RZ, R5, P0 ;  /* 0x000000ffff037224 */ /* 0x002fca00000e0605 */
[----:B------:R1:W-:Y:S04]  /*a3e0*/  STL.64 [R1+0x50], R2 ;  /* 0x0000500201007387 */ /* 0x0003e80000100a00 */
[----:B------:R-:W-:Y:S04]  /*a3f0*/  STL.64 [R1+0x58], R12 ;  /* 0x0000580c01007387 */ /* 0x000fe80000100a00 */
[----:B------:R-:W-:Y:S01]  /*a400*/  STL [R1+0x74], R0 ;  /* 0x0000740001007387 */ /* 0x000fe20000100800 */
[----:B-1----:R-:W-:Y:S02]  /*a410*/  IADD3 R2, P0, R10, 0xc0, RZ ;  /* 0x000000c00a027810 */ /* 0x002fe40007f1e0ff */
[----:B------:R-:W-:-:S03]  /*a420*/  IADD3.X R10, RZ, R9, RZ, P1, !PT ;  /* 0x00000009ff0a7210 */ /* 0x000fc60000ffe4ff */
[----:B------:R1:W-:Y:S04]  /*a430*/  STL [R1+0x6c], R2 ;  /* 0x00006c0201007387 */ /* 0x0003e80000100800 */
[----:B------:R2:W-:Y:S04]  /*a440*/  STL [R1+0x78], R11 ;  /* 0x0000780b01007387 */ /* 0x0005e80000100800 */
[----:B------:R2:W-:Y:S01]  /*a450*/  STL [R1+0x70], R10 ;  /* 0x0000700a01007387 */ /* 0x0005e20000100800 */
[----:B-1----:R-:W-:-:S05]  /*a460*/  IMAD.X R2, RZ, RZ, R9, P0 ;  /* 0x000000ffff027224 */ /* 0x002fca00000e0609 */
[----:B------:R2:W-:Y:S04]  /*a470*/  STL [R1+0x68], R2 ;  /* 0x0000680201007387 */ /* 0x0005e80000100800 */
[----:B------:R2:W-:Y:S01]  /*a480*/  STL.64 [R1+0xc0], R4 ;  /* 0x0000c00401007387 */ /* 0x0005e20000100a00 */
[----:B------:R-:W-:Y:S01]  /*a490*/  MOV R3, R132 ;  /* 0x0000008400037202 */ /* 0x000fe20000000f00 */
[----:B------:R-:W-:Y:S02]  /*a4a0*/  IMAD.MOV.U32 R0, RZ, RZ, R133 ;  /* 0x000000ffff007224 */ /* 0x000fe400078e0085 */
.L_x_537:
[----:B--2---:R-:W2:Y:S01]  /*a4b0*/  LDL R4, [R1+0x8] ;  /* 0x0000080001047983 */ /* 0x004ea20000100800 */
[----:B------:R-:W-:Y:S04]  /*a4c0*/  DEPBAR.LE SB0, 0x0 ;  /* 0x000080000000791a */ /* 0x000fe80000000000 */
[----:B------:R-:W3:Y:S01]  /*a4d0*/  LDL R183, [R1+0x44] ;  /* 0x0000440001b77983 */ /* 0x000ee20000100800 */
[----:B------:R-:W-:Y:S02]  /*a4e0*/  USHF.R.S32.HI UR7, URZ, 0x1f, UR17 ;  /* 0x0000001f3f077899 */ /* 0x000fe40008011411 */
[----:B------:R-:W-:Y:S01]  /*a4f0*/  UIMAD UR6, UR12, UR17, URZ ;  /* 0x000000110c0672a4 */ /* 0x000fe2000f8e023f */
[----:B------:R-:W4:Y:S01]  /*a500*/  LDL R182, [R1+0x40] ;  /* 0x0000400001b67983 */ /* 0x000f220000100800 */
[----:B------:R-:W-:Y:S02]  /*a510*/  UIMAD.WIDE.U32 UR10, UR17, UR13, UR8 ;  /* 0x0000000d110a72a5 */ /* 0x000fe4000f8e0008 */
[----:B------:R-:W-:Y:S01]  /*a520*/  UIMAD UR6, UR7, UR13, UR6 ;  /* 0x0000000d070672a4 */ /* 0x000fe2000f8e0206 */
[----:B------:R-:W3:Y:S01]  /*a530*/  LDL R2, [R1+0x3c] ;  /* 0x00003c0001027983 */ /* 0x000ee20000100800 */
[----:B------:R-:W-:Y:S03]  /*a540*/  UISETP.GT.AND UP0, UPT, UR17, URZ, UPT ;  /* 0x0000003f1100728c */ /* 0x000fe6000bf04270 */
[----:B------:R1:W-:Y:S04]  /*a550*/  STL [R1+0xf8], R252 ;  /* 0x0000f8fc01007387 */ /* 0x0003e80000100800 */
[----:B------:R-:W-:Y:S08]  /*a560*/  BAR.SYNC.DEFER_BLOCKING 0x0 ;  /* 0x0000000000007b1d */ /* 0x000ff00000010000 */
[----:B------:R-:W1:Y:S08]  /*a570*/  LDSM.16.M88.4 R8, [R248+0x10100] ;  /* 0x01010000f808783b */ /* 0x000e700000000200 */
[----:B------:R-:W3:Y:S06]  /*a580*/  LDL.64 R180, [R1+0xc0] ;  /* 0x0000c00001b47983 */ /* 0x000eec0000100a00 */
[----:B------:R-:W3:Y:S06]  /*a590*/  LDL.64 R176, [R1+0x58] ;  /* 0x0000580001b07983 */ /* 0x000eec0000100a00 */
[----:B------:R-:W3:Y:S06]  /*a5a0*/  LDL.64 R178, [R1+0x60] ;  /* 0x0000600001b27983 */ /* 0x000eec0000100a00 */
[----:B-----5:R-:W-:Y:S04]  /*a5b0*/  STL [R1+0xf4], R168 ;  /* 0x0000f4a801007387 */ /* 0x020fe80000100800 */
[----:B------:R-:W-:Y:S04]  /*a5c0*/  STL [R1+0xf0], R169 ;  /* 0x0000f0a901007387 */ /* 0x000fe80000100800 */
[----:B------:R-:W-:Y:S04]  /*a5d0*/  STL [R1+0xec], R170 ;  /* 0x0000ecaa01007387 */ /* 0x000fe80000100800 */
[----:B------:R-:W-:Y:S04]  /*a5e0*/  STL [R1+0xe8], R171 ;  /* 0x0000e8ab01007387 */ /* 0x000fe80000100800 */
[----:B-1----:R-:W3:Y:S04]  /*a5f0*/  LDL R252, [R1+0x48] ;  /* 0x0000480001fc7983 */ /* 0x002ee80000100800 */
[----:B------:R-:W1:Y:S08]  /*a600*/  LDSM.16.M88.4 R16, [R248+0x10900] ;  /* 0x01090000f810783b */ /* 0x000e700000000200 */
[----:B------:R-:W1:Y:S08]  /*a610*/  LDSM.16.M88.4 R24, [R248+0x11100] ;  /* 0x01110000f818783b */ /* 0x000e700000000200 */
[----:B------:R-:W1:Y:S08]  /*a620*/  LDSM.16.M88.4 R32, [R248+0x11900] ;  /* 0x01190000f820783b */ /* 0x000e700000000200 */
[----:B--2---:R2:W3:Y:S02]  /*a630*/  LDSM.16.M88.4 R132, [R4] ;  /* 0x000000000484783b */ /* 0x0044e40000000200 */
[C---:B--2---:R-:W-:Y:S08]  /*a640*/  HMMA.16816.F32.BF16 R4, R168.reuse, R8, RZ ;  /* 0x00000008a804723c */ /* 0x044ff000000418ff */
[C---:B------:R-:W-:Y:S08]  /*a650*/  HMMA.16816.F32.BF16 R8, R168.reuse, R10, RZ ;  /* 0x0000000aa808723c */ /* 0x040ff000000418ff */
[C---:B-1----:R-:W-:Y:S08]  /*a660*/  HMMA.16816.F32.BF16 R12, R168.reuse, R16, RZ ;  /* 0x00000010a80c723c */ /* 0x042ff000000418ff */
[C---:B------:R-:W-:Y:S08]  /*a670*/  HMMA.16816.F32.BF16 R16, R168.reuse, R18, RZ ;  /* 0x00000012a810723c */ /* 0x040ff000000418ff */
[C---:B------:R-:W-:Y:S08]  /*a680*/  HMMA.16816.F32.BF16 R20, R168.reuse, R24, RZ ;  /* 0x00000018a814723c */ /* 0x040ff000000418ff */
[C---:B------:R-:W-:Y:S08]  /*a690*/  HMMA.16816.F32.BF16 R24, R168.reuse, R26, RZ ;  /* 0x0000001aa818723c */ /* 0x040ff000000418ff */
[C---:B------:R-:W-:Y:S08]  /*a6a0*/  HMMA.16816.F32.BF16 R28, R168.reuse, R32, RZ ;  /* 0x00000020a81c723c */ /* 0x040ff000000418ff */
[----:B------:R-:W-:Y:S01]  /*a6b0*/  HMMA.16816.F32.BF16 R32, R168, R34, RZ ;  /* 0x00000022a820723c */ /* 0x000fe200000418ff */
[----:B------:R-:W2:Y:S06]  /*a6c0*/  LDL.64 R170, [R1+0x50] ;  /* 0x0000500001aa7983 */ /* 0x000eac0000100a00 */
[----:B------:R-:W2:Y:S01]  /*a6d0*/  LDL.64 R168, [R1+0xd0] ;  /* 0x0000d00001a87983 */ /* 0x000ea20000100a00 */
[C---:B---3--:R-:W-:Y:S08]  /*a6e0*/  HMMA.16816.F32.BF16 R4, R172.reuse, R132, R4 ;  /* 0x00000084ac04723c */ /* 0x048ff00000041804 */
[C---:B------:R-:W-:Y:S01]  /*a6f0*/  HMMA.16816.F32.BF16 R8, R172.reuse, R134, R8 ;  /* 0x00000086ac08723c */ /* 0x040fe20000041808 */
[----:B------:R-:W1:Y:S07]  /*a700*/  LDSM.16.M88.4 R132, [R183] ;  /* 0x00000000b784783b */ /* 0x000e6e0000000200 */
[C---:B-1----:R-:W-:Y:S08]  /*a710*/  HMMA.16816.F32.BF16 R12, R172.reuse, R132, R12 ;  /* 0x00000084ac0c723c */ /* 0x042ff0000004180c */
[C---:B------:R-:W-:Y:S01]  /*a720*/  HMMA.16816.F32.BF16 R16, R172.reuse, R134, R16 ;  /* 0x00000086ac10723c */ /* 0x040fe20000041810 */
[----:B----4-:R-:W1:Y:S07]  /*a730*/  LDSM.16.M88.4 R132, [R182] ;  /* 0x00000000b684783b */ /* 0x010e6e0000000200 */
[C---:B-1----:R-:W-:Y:S08]  /*a740*/  HMMA.16816.F32.BF16 R20, R172.reuse, R132, R20 ;  /* 0x00000084ac14723c */ /* 0x042ff00000041814 */
[C---:B------:R-:W-:Y:S01]  /*a750*/  HMMA.16816.F32.BF16 R24, R172.reuse, R134, R24 ;  /* 0x00000086ac18723c */ /* 0x040fe20000041818 */
[----:B------:R-:W1:Y:S07]  /*a760*/  LDSM.16.M88.4 R132, [R2] ;  /* 0x000000000284783b */ /* 0x000e6e0000000200 */
[C---:B-1----:R-:W-:Y:S07]  /*a770*/  HMMA.16816.F32.BF16 R28, R172.reuse, R132, R28 ;  /* 0x00000084ac1c723c */ /* 0x042fee000004181c */
[----:B------:R-:W-:Y:S01]  /*a780*/  MOV R132, UR17 ;  /* 0x0000001100847c02 */ /* 0x000fe20008000f00 */
[----:B------:R-:W-:Y:S04]  /*a790*/  HMMA.16816.F32.BF16 R32, R172, R134, R32 ;  /* 0x00000086ac20723c */ /* 0x000fe80000041820 */
[----:B------:R-:W-:Y:S05]  /*a7a0*/  IMAD.WIDE.U32 R132, R132, UR13, R180 ;  /* 0x0000000d84847c25 */ /* 0x000fea000f8e00b4 */
[C---:B------:R-:W-:Y:S03]  /*a7b0*/  LEA R134, P0, R132.reuse, c[0x0][0x1f8], 0x1 ;  /* 0x00007e0084867a11 */ /* 0x040fe600078008ff */
[----:B------:R-:W-:Y:S04]  /*a7c0*/  IADD3 R2, R133, UR6, RZ ;  /* 0x0000000685027c10 */ /* 0x000fe8000fffe0ff */
[----:B------:R-:W-:Y:S02]  /*a7d0*/  LEA.HI.X R135, R132, c[0x0][0x1fc], R2, 0x1, P0 ;  /* 0x00007f0084877a11 */ /* 0x000fe400000f0c02 */
[----:B------:R-:W-:Y:S03]  /*a7e0*/  MOV R132, UR17 ;  /* 0x0000001100847c02 */ /* 0x000fe60008000f00 */
[----:B------:R-:W-:Y:S01]  /*a7f0*/  @!PT LDS RZ, [RZ] ;  /* 0x00000000fffff984 */ /* 0x000fe20000000800 */
[----:B------:R-:W-:Y:S01]  /*a800*/  @!PT LDS RZ, [RZ] ;  /* 0x00000000fffff984 */ /* 0x000fe20000000800 */
[----:B------:R-:W-:Y:S01]  /*a810*/  @!PT LDS RZ, [RZ] ;  /* 0x00000000fffff984 */ /* 0x000fe20000000800 */
[----:B------:R1:W-:Y:S02]  /*a820*/  LDGSTS.E.BYPASS.LTC128B.128 [R252+0x100], [R134.64], !P5 ;  /* 0x0010000086fc7fae */ /* 0x0003e4000e901d56 */
[----:B------:R-:W-:Y:S05]  /*a830*/  IMAD.WIDE.U32 R132, R132, UR13, R178 ;  /* 0x0000000d84847c25 */ /* 0x000fea000f8e00b2 */
[----:B------:R-:W-:Y:S02]  /*a840*/  IADD3 R2, R133, UR6, RZ ;  /* 0x0000000685027c10 */ /* 0x000fe4000fffe0ff */
[C---:B-1----:R-:W-:Y:S04]  /*a850*/  LEA R134, P0, R132.reuse, c[0x0][0x1f8], 0x1 ;  /* 0x00007e0084867a11 */ /* 0x042fe800078008ff */
[----:B------:R-:W-:Y:S02]  /*a860*/  LEA.HI.X R135, R132, c[0x0][0x1fc], R2, 0x1, P0 ;  /* 0x00007f0084877a11 */ /* 0x000fe400000f0c02 */
[----:B------:R-:W-:Y:S03]  /*a870*/  MOV R132, UR17 ;  /* 0x0000001100847c02 */ /* 0x000fe60008000f00 */
[----:B------:R1:W-:Y:S02]  /*a880*/  LDGSTS.E.BYPASS.LTC128B.128 [R252+0x2100], [R134.64], !P4 ;  /* 0x0210000086fc7fae */ /* 0x0003e4000e101d56 */
[----:B------:R-:W-:Y:S05]  /*a890*/  IMAD.WIDE.U32 R132, R132, UR13, R176 ;  /* 0x0000000d84847c25 */ /* 0x000fea000f8e00b0 */
[----:B------:R-:W-:Y:S02]  /*a8a0*/  IADD3 R2, R133, UR6, RZ ;  /* 0x0000000685027c10 */ /* 0x000fe4000fffe0ff */
[C---:B-1----:R-:W-:Y:S04]  /*a8b0*/  LEA R134, P0, R132.reuse, c[0x0][0x1f8], 0x1 ;  /* 0x00007e0084867a11 */ /* 0x042fe800078008ff */
[----:B------:R-:W-:Y:S02]  /*a8c0*/  LEA.HI.X R135, R132, c[0x0][0x1fc], R2, 0x1, P0 ;  /* 0x00007f0084877a11 */ /* 0x000fe400000f0c02 */
[----:B------:R-:W-:Y:S01]  /*a8d0*/  MOV R132, UR17 ;  /* 0x0000001100847c02 */ /* 0x000fe20008000f00 */
[----:B------:R-:W-:Y:S02]  /*a8e0*/  UIADD3 UR17, UR17, -0x1, URZ ;  /* 0xffffffff11117890 */ /* 0x000fe4000fffe03f */
[----:B------:R1:W-:Y:S02]  /*a8f0*/  LDGSTS.E.BYPASS.LTC128B.128 [R252+0x4100], [R134.64], !P3 ;  /* 0x0410000086fc7fae */ /* 0x0003e4000d901d56 */
[----:B--2---:R-:W-:Y:S05]  /*a900*/  IMAD.WIDE.U32 R132, R132, UR13, R170 ;  /* 0x0000000d84847c25 */ /* 0x004fea000f8e00aa */
[C---:B-1----:R-:W-:Y:S01]  /*a910*/  LEA R134, P0, R132.reuse, c[0x0][0x1f8], 0x1 ;  /* 0x00007e0084867a11 */ /* 0x042fe200078008ff */
[----:B------:R-:W2:Y:S01]  /*a920*/  LDL R169, [R1+0x2c] ;  /* 0x00002c0001a97983 */ /* 0x000ea20000100800 */
[----:B------:R-:W-:Y:S01]  /*a930*/  IADD3 R2, R133, UR6, RZ ;  /* 0x0000000685027c10 */ /* 0x000fe2000fffe0ff */
[----:B------:R-:W-:Y:S03]  /*a940*/  UIADD3 UR6, UR6, UR11, URZ ;  /* 0x0000000b06067290 */ /* 0x000fe6000fffe03f */
[----:B------:R-:W-:Y:S02]  /*a950*/  LEA.HI.X R135, R132, c[0x0][0x1fc], R2, 0x1, P0 ;  /* 0x00007f0084877a11 */ /* 0x000fe400000f0c02 */
[----:B------:R-:W-:Y:S02]  /*a960*/  IADD3 R2, P1, R168, UR10, RZ ;  /* 0x0000000aa8027c10 */ /* 0x000fe4000ff3e0ff */
[----:B------:R-:W3:Y:S02]  /*a970*/  LDL R168, [R1+0x4] ;  /* 0x0000040001a87983 */ /* 0x000ee40000100800 */
[C---:B------:R-:W-:Y:S02]  /*a980*/  LEA R132, P0, R2.reuse, c[0x0][0x1f8], 0x1 ;  /* 0x00007e0002847a11 */ /* 0x040fe400078008ff */
[----:B------:R-:W-:Y:S01]  /*a990*/  IADD3.X R133, R181, UR6, RZ, P1, !PT ;  /* 0x00000006b5857c10 */ /* 0x000fe20008ffe4ff */
[----:B------:R3:W-:Y:S03]  /*a9a0*/  LDGSTS.E.BYPASS.LTC128B.128 [R252+0x6100], [R134.64], !P2 ;  /* 0x0610000086fc7fae */ /* 0x0007e6000d101d56 */
[----:B------:R-:W-:Y:S02]  /*a9b0*/  LEA.HI.X R133, R2, c[0x0][0x1fc], R133, 0x1, P0 ;  /* 0x00007f0002857a11 */ /* 0x000fe400000f0c85 */
[----:B------:R-:W-:Y:S03]  /*a9c0*/  IADD3 R2, P1, R178, UR10, RZ ;  /* 0x0000000ab2027c10 */ /* 0x000fe6000ff3e0ff */
[----:B------:R1:W-:Y:S02]  /*a9d0*/  LDGSTS.E.BYPASS.LTC128B.128 [R252+0x1100], [R132.64], !P5 ;  /* 0x0110000084fc7fae */ /* 0x0003e4000e901d56 */
[C---:B-1----:R-:W-:Y:S02]  /*a9e0*/  LEA R132, P0, R2.reuse, c[0x0][0x1f8], 0x1 ;  /* 0x00007e0002847a11 */ /* 0x042fe400078008ff */
[----:B------:R-:W-:Y:S04]  /*a9f0*/  IADD3.X R133, R179, UR6, RZ, P1, !PT ;  /* 0x00000006b3857c10 */ /* 0x000fe80008ffe4ff */
[----:B------:R-:W-:Y:S02]  /*aa00*/  LEA.HI.X R133, R2, c[0x0][0x1fc], R133, 0x1, P0 ;  /* 0x00007f0002857a11 */ /* 0x000fe400000f0c85 */
[----:B------:R-:W-:Y:S02]  /*aa10*/  IADD3 R2, P1, R176, UR10, RZ ;  /* 0x0000000ab0027c10 */ /* 0x000fe4000ff3e0ff */
[----:B------:R-:W4:Y:S04]  /*aa20*/  LDL R176, [R1+0x38] ;  /* 0x0000380001b07983 */ /* 0x000f280000100800 */
[----:B------:R1:W-:Y:S02]  /*aa30*/  LDGSTS.E.BYPASS.LTC128B.128 [R252+0x3100], [R132.64], !P4 ;  /* 0x0310000084fc7fae */ /* 0x0003e4000e101d56 */
[C---:B-1----:R-:W-:Y:S02]  /*aa40*/  LEA R132, P0, R2.reuse, c[0x0][0x1f8], 0x1 ;  /* 0x00007e0002847a11 */ /* 0x042fe400078008ff */
[----:B------:R-:W-:Y:S04]  /*aa50*/  IADD3.X R133, R177, UR6, RZ, P1, !PT ;  /* 0x00000006b1857c10 */ /* 0x000fe80008ffe4ff */
[----:B------:R-:W-:Y:S02]  /*aa60*/  LEA.HI.X R133, R2, c[0x0][0x1fc], R133, 0x1, P0 ;  /* 0x00007f0002857a11 */ /* 0x000fe400000f0c85 */
[----:B------:R-:W-:Y:S01]  /*aa70*/  IADD3 R2, P1, R170, UR10, RZ ;  /* 0x0000000aaa027c10 */ /* 0x000fe2000ff3e0ff */
[----:B------:R-:W-:Y:S01]  /*aa80*/  @UP0 UIMAD.WIDE.U32 UR10, UR17, UR4, URZ ;  /* 0x00000004110a02a5 */ /* 0x000fe2000f8e003f */
[----:B------:R-:W2:Y:S03]  /*aa90*/  LDL R170, [R1+0x30] ;  /* 0x0000300001aa7983 */ /* 0x000ea60000100800 */
[----:B------:R-:W-:Y:S01]  /*aaa0*/  @UP0 USHF.L.U32 UR7, UR10, 0x6, URZ ;  /* 0x000000060a070899 */ /* 0x000fe2000800063f */
[----:B------:R1:W-:Y:S02]  /*aab0*/  LDGSTS.E.BYPASS.LTC128B.128 [R252+0x5100], [R132.64], !P3 ;  /* 0x0510000084fc7fae */ /* 0x0003e4000d901d56 */
[C---:B-1----:R-:W-:Y:S02]  /*aac0*/  LEA R132, P0, R2.reuse, c[0x0][0x1f8], 0x1 ;  /* 0x00007e0002847a11 */ /* 0x042fe400078008ff */
[----:B------:R-:W-:Y:S01]  /*aad0*/  IADD3.X R133, R171, UR6, RZ, P1, !PT ;  /* 0x00000006ab857c10 */ /* 0x000fe20008ffe4ff */
[----:B------:R-:W-:Y:S03]  /*aae0*/  @UP0 USHF.R.S32.HI UR6, URZ, 0x1f, UR17 ;  /* 0x0000001f3f060899 */ /* 0x000fe60008011411 */
[----:B------:R-:W2:Y:S01]  /*aaf0*/  LDL R171, [R1+0x34] ;  /* 0x0000340001ab7983 */ /* 0x000ea20000100800 */
[----:B------:R-:W-:Y:S01]  /*ab00*/  LEA.HI.X R133, R2, c[0x0][0x1fc], R133, 0x1, P0 ;  /* 0x00007f0002857a11 */ /* 0x000fe200000f0c85 */
[----:B------:R-:W-:Y:S02]  /*ab10*/  @UP0 UIMAD UR6, UR6, UR4, URZ ;  /* 0x00000004060602a4 */ /* 0x000fe4000f8e023f */
[----:B------:R-:W2:Y:S01]  /*ab20*/  LDL R2, [R1+0x1c] ;  /* 0x00001c0001027983 */ /* 0x000ea20000100800 */
[----:B------:R-:W-:Y:S01]  /*ab30*/  PLOP3.LUT P0, PT, PT, PT, UP0, 0x80, 0x0 ;  /* 0x000000000000781c */ /* 0x000fe20003f0f008 */
[----:B------:R-:W-:Y:S02]  /*ab40*/  @UP0 UIMAD UR6, UR17, UR5, UR6 ;  /* 0x00000005110602a4 */ /* 0x000fe4000f8e0206 */
[----:B------:R3:W-:Y:S02]  /*ab50*/  LDGSTS.E.BYPASS.LTC128B.128 [R252+0x7100], [R132.64], !P2 ;  /* 0x0710000084fc7fae */ /* 0x0007e4000d101d56 */
[----:B------:R-:W-:Y:S04]  /*ab60*/  @UP0 UIADD3 UR6, UR11, UR6, URZ ;  /* 0x000000060b060290 */ /* 0x000fe8000fffe03f */
[----:B------:R-:W-:Y:S02]  /*ab70*/  @UP0 USHF.L.U64.HI UR6, UR10, 0x6, UR6 ;  /* 0x000000060a060899 */ /* 0x000fe40008010206 */
[----:B------:R-:W0:Y:S08]  /*ab80*/  LDGDEPBAR ;  /* 0x00000000000079af */ /* 0x000e300000000000 */
[----:B---3--:R-:W1:Y:S02]  /*ab90*/  LDSM.16.M88.4 R132, [R168+0x10100] ;  /* 0x01010000a884783b */ /* 0x008e640000000200 */
[C---:B-1----:R-:W-:Y:S08]  /*aba0*/  HMMA.16816.F32.BF16 R4, R192.reuse, R132, R4 ;  /* 0x00000084c004723c */ /* 0x042ff00000041804 */
[C---:B------:R-:W-:Y:S01]  /*abb0*/  HMMA.16816.F32.BF16 R8, R192.reuse, R134, R8 ;  /* 0x00000086c008723c */ /* 0x040fe20000041808 */
[----:B------:R-:W1:Y:S07]  /*abc0*/  LDSM.16.M88.4 R132, [R168+0x10900] ;  /* 0x01090000a884783b */ /* 0x000e6e0000000200 */
[C---:B-1----:R-:W-:Y:S08]  /*abd0*/  HMMA.16816.F32.BF16 R12, R192.reuse, R132, R12 ;  /* 0x00000084c00c723c */ /* 0x042ff0000004180c */
[C---:B------:R-:W-:Y:S01]  /*abe0*/  HMMA.16816.F32.BF16 R16, R192.reuse, R134, R16 ;  /* 0x00000086c010723c */ /* 0x040fe20000041810 */
[----:B------:R-:W1:Y:S07]  /*abf0*/  LDSM.16.M88.4 R132, [R168+0x11100] ;  /* 0x01110000a884783b */ /* 0x000e6e0000000200 */
[C---:B-1----:R-:W-:Y:S08]  /*ac00*/  HMMA.16816.F32.BF16 R20, R192.reuse, R132, R20 ;  /* 0x00000084c014723c */ /* 0x042ff00000041814 */
[C---:B------:R-:W-:Y:S01]  /*ac10*/  HMMA.16816.F32.BF16 R24, R192.reuse, R134, R24 ;  /* 0x00000086c018723c */ /* 0x040fe20000041818 */
[----:B------:R-:W1:Y:S07]  /*ac20*/  LDSM.16.M88.4 R132, [R168+0x11900] ;  /* 0x01190000a884783b */ /* 0x000e6e0000000200 */
[C---:B-1----:R-:W-:Y:S08]  /*ac30*/  HMMA.16816.F32.BF16 R28, R192.reuse, R132, R28 ;  /* 0x00000084c01c723c */ /* 0x042ff0000004181c */
[----:B------:R-:W-:Y:S01]  /*ac40*/  HMMA.16816.F32.BF16 R32, R192, R134, R32 ;  /* 0x00000086c020723c */ /* 0x000fe20000041820 */
[----:B------:R-:W1:Y:S07]  /*ac50*/  LDSM.16.M88.4 R132, [R251] ;  /* 0x00000000fb84783b */ /* 0x000e6e0000000200 */
        /* <DEDUP_REMOVED lines=23> */
[----:B----4-:R-:W1:Y:S07]  /*add0*/  LDSM.16.M88.4 R132, [R176] ;  /* 0x00000000b084783b */ /* 0x010e6e0000000200 */
[C---:B-1----:R-:W-:Y:S08]  /*ade0*/  HMMA.16816.F32.BF16 R4, R204.reuse, R132, R4 ;  /* 0x00000084cc04723c */ /* 0x042ff00000041804 */
[C---:B------:R-:W-:Y:S01]  /*adf0*/  HMMA.16816.F32.BF16 R8, R204.reuse, R134, R8 ;  /* 0x00000086cc08723c */ /* 0x040fe20000041808 */
[----:B--2---:R1:W2:Y:S08]  /*ae00*/  LDSM.16.M88.4 R132, [R171] ;  /* 0x00000000ab84783b */ /* 0x0042b00000000200 */
[----:B-1----:R-:W3:Y:S01]  /*ae10*/  LDL R171, [R1+0x28] ;  /* 0x0000280001ab7983 */ /* 0x002ee20000100800 */
[C---:B--2---:R-:W-:Y:S08]  /*ae20*/  HMMA.16816.F32.BF16 R12, R204.reuse, R132, R12 ;  /* 0x00000084cc0c723c */ /* 0x044ff0000004180c */
[C---:B------:R-:W-:Y:S01]  /*ae30*/  HMMA.16816.F32.BF16 R16, R204.reuse, R134, R16 ;  /* 0x00000086cc10723c */ /* 0x040fe20000041810 */
[----:B------:R1:W2:Y:S08]  /*ae40*/  LDSM.16.M88.4 R132, [R170] ;  /* 0x00000000aa84783b */ /* 0x0002b00000000200 */
[----:B-1----:R-:W4:Y:S01]  /*ae50*/  LDL R170, [R1+0x24] ;  /* 0x0000240001aa7983 */ /* 0x002f220000100800 */
[C---:B--2---:R-:W-:Y:S08]  /*ae60*/  HMMA.16816.F32.BF16 R20, R204.reuse, R132, R20 ;  /* 0x00000084cc14723c */ /* 0x044ff00000041814 */
[C---:B------:R-:W-:Y:S01]  /*ae70*/  HMMA.16816.F32.BF16 R24, R204.reuse, R134, R24 ;  /* 0x00000086cc18723c */ /* 0x040fe20000041818 */
[----:B------:R1:W2:Y:S08]  /*ae80*/  LDSM.16.M88.4 R132, [R169] ;  /* 0x00000000a984783b */ /* 0x0002b00000000200 */
[----:B-1----:R-:W3:Y:S01]  /*ae90*/  LDL R169, [R1+0x20] ;  /* 0x0000200001a97983 */ /* 0x002ee20000100800 */
[C---:B--2---:R-:W-:Y:S08]  /*aea0*/  HMMA.16816.F32.BF16 R28, R204.reuse, R132, R28 ;  /* 0x00000084cc1c723c */ /* 0x044ff0000004181c */
        /* <DEDUP_REMOVED lines=37> */
[----:B---3--:R1:W2:Y:S08]  /*b100*/  LDSM.16.M88.4 R132, [R171] ;  /* 0x00000000ab84783b */ /* 0x0082b00000000200 */
[----:B-1----:R-:W3:Y:S01]  /*b110*/  LDL R171, [R1+0x18] ;  /* 0x0000180001ab7983 */ /* 0x002ee20000100800 */
[C---:B--2---:R-:W-:Y:S08]  /*b120*/  HMMA.16816.F32.BF16 R4, R220.reuse, R132, R4 ;  /* 0x00000084dc04723c */ /* 0x044ff00000041804 */
[C---:B------:R-:W-:Y:S01]  /*b130*/  HMMA.16816.F32.BF16 R8, R220.reuse, R134, R8 ;  /* 0x00000086dc08723c */ /* 0x040fe20000041808 */
[----:B----4-:R1:W2:Y:S08]  /*b140*/  LDSM.16.M88.4 R132, [R170] ;  /* 0x00000000aa84783b */ /* 0x0102b00000000200 */
[----:B-1----:R-:W4:Y:S01]  /*b150*/  LDL R170, [R1+0x14] ;  /* 0x0000140001aa7983 */ /* 0x002f220000100800 */
[C---:B--2---:R-:W-:Y:S08]  /*b160*/  HMMA.16816.F32.BF16 R12, R220.reuse, R132, R12 ;  /* 0x00000084dc0c723c */ /* 0x044ff0000004180c */
[C---:B------:R-:W-:Y:S01]  /*b170*/  HMMA.16816.F32.BF16 R16, R220.reuse, R134, R16 ;  /* 0x00000086dc10723c */ /* 0x040fe20000041810 */
[----:B------:R1:W2:Y:S08]  /*b180*/  LDSM.16.M88.4 R132, [R169] ;  /* 0x00000000a984783b */ /* 0x0002b00000000200 */
[----:B-1----:R-:W3:Y:S01]  /*b190*/  LDL R169, [R1+0x10] ;  /* 0x0000100001a97983 */ /* 0x002ee20000100800 */
        /* <DEDUP_REMOVED lines=42> */
[----:B---3--:R-:W1:Y:S07]  /*b440*/  LDSM.16.M88.4 R132, [R171] ;  /* 0x00000000ab84783b */ /* 0x008e6e0000000200 */
[C---:B-1----:R-:W-:Y:S08]  /*b450*/  HMMA.16816.F32.BF16 R4, R236.reuse, R132, R4 ;  /* 0x00000084ec04723c */ /* 0x042ff00000041804 */
[C---:B------:R-:W-:Y:S01]  /*b460*/  HMMA.16816.F32.BF16 R8, R236.reuse, R134, R8 ;  /* 0x00000086ec08723c */ /* 0x040fe20000041808 */
[----:B----4-:R-:W1:Y:S07]  /*b470*/  LDSM.16.M88.4 R132, [R170] ;  /* 0x00000000aa84783b */ /* 0x010e6e0000000200 */
[C---:B-1----:R-:W-:Y:S08]  /*b480*/  HMMA.16816.F32.BF16 R12, R236.reuse, R132, R12 ;  /* 0x00000084ec0c723c */ /* 0x042ff0000004180c */
[C---:B------:R-:W-:Y:S01]  /*b490*/  HMMA.16816.F32.BF16 R16, R236.reuse, R134, R16 ;  /* 0x00000086ec10723c */ /* 0x040fe20000041810 */
[----:B------:R-:W1:Y:S07]  /*b4a0*/  LDSM.16.M88.4 R132, [R169] ;  /* 0x00000000a984783b */ /* 0x000e6e0000000200 */
[C---:B-1----:R-:W-:Y:S08]  /*b4b0*/  HMMA.16816.F32.BF16 R20, R236.reuse, R132, R20 ;  /* 0x00000084ec14723c */ /* 0x042ff00000041814 */
[C---:B------:R-:W-:Y:S01]  /*b4c0*/  HMMA.16816.F32.BF16 R24, R236.reuse, R134, R24 ;  /* 0x00000086ec18723c */ /* 0x040fe20000041818 */
[----:B------:R-:W1:Y:S07]  /*b4d0*/  LDSM.16.M88.4 R132, [R2] ;  /* 0x000000000284783b */ /* 0x000e6e0000000200 */
        /* <DEDUP_REMOVED lines=17> */
[----:B------:R-:W1:Y:S11]  /*b5f0*/  LDSM.16.M88.4 R132, [R251+0x6800] ;  /* 0x00680000fb84783b */ /* 0x000e760000000200 */
[----:B------:R-:W-:Y:S04]  /*b600*/  @!UPT UIADD3 URZ, URZ, URZ, URZ ;  /* 0x0000003f3f3ff290 */ /* 0x000fe8000fffe03f */
[----:B------:R-:W-:Y:S02]  /*b610*/  FMUL.FTZ R7, R7, c[0x0][0x320] ;  /* 0x0000c80007077a20 */ /* 0x000fe40000410000 */
[----:B------:R-:W-:Y:S02]  /*b620*/  FMUL.FTZ R4, R4, c[0x0][0x320] ;  /* 0x0000c80004047a20 */ /* 0x000fe40000410000 */
[----:B------:R-:W-:Y:S01]  /*b630*/  MUFU.TANH R183, R7 ;  /* 0x0000000700b77308 */ /* 0x000fe20000002400 */
[----:B------:R-:W-:Y:S02]  /*b640*/  FMUL.FTZ R5, R5, c[0x0][0x320] ;  /* 0x0000c80005057a20 */ /* 0x000fe40000410000 */
[----:B------:R-:W-:Y:S02]  /*b650*/  FMUL.FTZ R6, R6, c[0x0][0x320] ;  /* 0x0000c80006067a20 */ /* 0x000fe40000410000 */
[----:B------:R-:W-:Y:S02]  /*b660*/  FMUL.FTZ R10, R10, c[0x0][0x320] ;  /* 0x0000c8000a0a7a20 */ /* 0x000fe40000410000 */
[----:B------:R-:W-:Y:S02]  /*b670*/  FMUL.FTZ R11, R11, c[0x0][0x320] ;  /* 0x0000c8000b0b7a20 */ /* 0x000fe40000410000 */
[----:B------:R-:W-:Y:S01]  /*b680*/  FMUL.FTZ R8, R8, c[0x0][0x320] ;  /* 0x0000c80008087a20 */ /* 0x000fe20000410000 */
[----:B------:R-:W2:Y:S01]  /*b690*/  MUFU.TANH R4, R4 ;  /* 0x0000000400047308 */ /* 0x000ea20000002400 */
[----:B------:R-:W-:Y:S09]  /*b6a0*/  FMUL.FTZ R9, R9, c[0x0][0x320] ;  /* 0x0000c80009097a20 */ /* 0x000ff20000410000 */
[----:B------:R-:W3:Y:S01]  /*b6b0*/  MUFU.TANH R182, R5 ;  /* 0x0000000500b67308 */ /* 0x000ee20000002400 */
[C---:B-1----:R-:W-:Y:S08]  /*b6c0*/  HMMA.16816.F32.BF16 R12, R244.reuse, R132, R12 ;  /* 0x00000084f40c723c */ /* 0x042ff0000004180c */
[C---:B------:R-:W-:Y:S01]  /*b6d0*/  HMMA.16816.F32.BF16 R16, R244.reuse, R134, R16 ;  /* 0x00000086f410723c */ /* 0x040fe20000041810 */
[----:B------:R-:W1:Y:S01]  /*b6e0*/  LDSM.16.M88.4 R132, [R251+0x7000] ;  /* 0x00700000fb84783b */ /* 0x000e620000000200 */
[----:B------:R-:W4:Y:S10]  /*b6f0*/  MUFU.TANH R181, R8 ;  /* 0x0000000800b57308 */ /* 0x000f340000002400 */
[----:B------:R-:W1:Y:S04]  /*b700*/  MUFU.TANH R180, R9 ;  /* 0x0000000900b47308 */ /* 0x000e680000002400 */
[----:B------:R-:W-:Y:S02]  /*b710*/  FMUL.FTZ R14, R14, c[0x0][0x320] ;  /* 0x0000c8000e0e7a20 */ /* 0x000fe40000410000 */
        /* <DEDUP_REMOVED lines=8> */
[----:B------:R-:W-:Y:S01]  /*b7a0*/  MUFU.TANH R178, R13 ;  /* 0x0000000d00b27308 */ /* 0x000fe20000002400 */
[C---:B-1----:R-:W-:Y:S09]  /*b7b0*/  HMMA.16816.F32.BF16 R20, R244.reuse, R132, R20 ;  /* 0x00000084f414723c */ /* 0x042ff20000041814 */
[----:B------:R1:W-:Y:S01]  /*b7c0*/  MUFU.TANH R176, R17 ;  /* 0x0000001100b07308 */ /* 0x0003e20000002400 */
[C---:B------:R-:W-:Y:S01]  /*b7d0*/  HMMA.16816.F32.BF16 R24, R244.reuse, R134, R24 ;  /* 0x00000086f418723c */ /* 0x040fe20000041818 */
[----:B------:R-:W2:Y:S01]  /*b7e0*/  LDSM.16.M88.4 R132, [R251+0x7800] ;  /* 0x00780000fb84783b */ /* 0x000ea20000000200 */
[----:B------:R-:W-:Y:S07]  /*b7f0*/  DEPBAR.LE SB0, 0x0 ;  /* 0x000080000000791a */ /* 0x000fee0000000000 */
[----:B------:R3:W-:Y:S01]  /*b800*/  MUFU.TANH R177, R16 ;  /* 0x0000001000b17308 */ /* 0x0007e20000002400 */
[----:B------:R-:W-:Y:S04]  /*b810*/  BAR.SYNC.DEFER_BLOCKING 0x0 ;  /* 0x0000000000007b1d */ /* 0x000fe80000010000 */
[----:B------:R-:W-:Y:S02]  /*b820*/  FMUL.FTZ R20, R20, c[0x0][0x320] ;  /* 0x0000c80014147a20 */ /* 0x000fe40000410000 */
[----:B-1----:R-:W-:Y:S02]  /*b830*/  FMUL.FTZ R17, R21, c[0x0][0x320] ;  /* 0x0000c80015117a20 */ /* 0x002fe40000410000 */
[----:B------:R-:W-:Y:S02]  /*b840*/  FMUL.FTZ R22, R22, c[0x0][0x320] ;  /* 0x0000c80016167a20 */ /* 0x000fe40000410000 */
[----:B------:R-:W-:Y:S04]  /*b850*/  FMUL.FTZ R23, R23, c[0x0][0x320] ;  /* 0x0000c80017177a20 */ /* 0x000fe80000410000 */
[----:B------:R-:W-:Y:S02]  /*b860*/  FMUL.FTZ R13, R25, c[0x0][0x320] ;  /* 0x0000c800190d7a20 */ /* 0x000fe40000410000 */
[----:B------:R-:W-:Y:S02]  /*b870*/  FMUL.FTZ R26, R26, c[0x0][0x320] ;  /* 0x0000c8001a1a7a20 */ /* 0x000fe40000410000 */
[----:B------:R-:W-:Y:S02]  /*b880*/  FMUL.FTZ R27, R27, c[0x0][0x320] ;  /* 0x0000c8001b1b7a20 */ /* 0x000fe40000410000 */
[----:B---3--:R-:W-:Y:S06]  /*b890*/  FMUL.FTZ R16, R24, c[0x0][0x320] ;  /* 0x0000c80018107a20 */ /* 0x008fec0000410000 */
[----:B------:R-:W-:Y:S01]  /*b8a0*/  MUFU.TANH R16, R16 ;  /* 0x0000001000107308 */ /* 0x000fe20000002400 */
[C---:B--2---:R-:W-:Y:S09]  /*b8b0*/  HMMA.16816.F32.BF16 R28, R244.reuse, R132, R28 ;  /* 0x00000084f41c723c */ /* 0x044ff2000004181c */
[----:B------:R-:W1:Y:S03]  /*b8c0*/  MUFU.TANH R179, R12 ;  /* 0x0000000c00b37308 */ /* 0x000e660000002400 */
[----:B------:R-:W-:Y:S01]  /*b8d0*/  FMNMX.FTZ R133, R4, R0, !PT ;  /* 0x0000000004857209 */ /* 0x000fe20007810000 */
[----:B------:R-:W-:Y:S03]  /*b8e0*/  HMMA.16816.F32.BF16 R32, R244, R134, R32 ;  /* 0x00000086f420723c */ /* 0x000fe60000041820 */
[----:B------:R-:W-:Y:S03]  /*b8f0*/  FMNMX.FTZ R133, R182, R133, !PT ;  /* 0x00000085b6857209 */ /* 0x000fe60007810000 */
[----:B------:R-:W2:Y:S01]  /*b900*/  MUFU.TANH R20, R20 ;  /* 0x0000001400147308 */ /* 0x000ea20000002400 */
[----:B----4-:R-:W-:Y:S05]  /*b910*/  FMNMX.FTZ R133, R181, R133, !PT ;  /* 0x00000085b5857209 */ /* 0x010fea0007810000 */
[----:B------:R-:W-:Y:S01]  /*b920*/  FMNMX.FTZ R133, R180, R133, !PT ;  /* 0x00000085b4857209 */ /* 0x000fe20007810000 */
[----:B------:R-:W-:Y:S03]  /*b930*/  FMUL.FTZ R9, R29, c[0x0][0x320] ;  /* 0x0000c8001d097a20 */ /* 0x000fe60000410000 */
[----:B------:R-:W3:Y:S01]  /*b940*/  MUFU.TANH R17, R17 ;  /* 0x0000001100117308 */ /* 0x000ee20000002400 */
[----:B------:R-:W-:Y:S02]  /*b950*/  FMUL.FTZ R30, R30, c[0x0][0x320] ;  /* 0x0000c8001e1e7a20 */ /* 0x000fe40000410000 */
[----:B------:R-:W-:Y:S01]  /*b960*/  FMUL.FTZ R31, R31, c[0x0][0x320] ;  /* 0x0000c8001f1f7a20 */ /* 0x000fe20000410000 */
[----:B-1----:R-:W-:Y:S01]  /*b970*/  FMNMX.FTZ R133, R179, R133, !PT ;  /* 0x00000085b3857209 */ /* 0x002fe20007810000 */
[----:B------:R-:W-:Y:S03]  /*b980*/  FMUL.FTZ R12, R28, c[0x0][0x320] ;  /* 0x0000c8001c0c7a20 */ /* 0x000fe60000410000 */
[----:B------:R-:W-:Y:S01]  /*b990*/  FMUL.FTZ R8, R32, c[0x0][0x320] ;  /* 0x0000c80020087a20 */ /* 0x000fe20000410000 */
[----:B------:R-:W-:Y:S01]  /*b9a0*/  FMNMX.FTZ R133, R178, R133, !PT ;  /* 0x00000085b2857209 */ /* 0x000fe20007810000 */
[----:B------:R-:W-:Y:S01]  /*b9b0*/  FMUL.FTZ R5, R33, c[0x0][0x320] ;  /* 0x0000c80021057a20 */ /* 0x000fe20000410000 */
[----:B------:R-:W1:Y:S01]  /*b9c0*/  MUFU.TANH R13, R13 ;  /* 0x0000000d000d7308 */ /* 0x000e620000002400 */
[----:B------:R-:W-:Y:S01]  /*b9d0*/  FMUL.FTZ R34, R34, c[0x0][0x320] ;  /* 0x0000c80022227a20 */ /* 0x000fe20000410000 */
[----:B------:R-:W-:Y:S04]  /*b9e0*/  FMNMX.FTZ R133, R177, R133, !PT ;  /* 0x00000085b1857209 */ /* 0x000fe80007810000 */
[----:B------:R-:W-:Y:S04]  /*b9f0*/  FMNMX.FTZ R133, R176, R133, !PT ;  /* 0x00000085b0857209 */ /* 0x000fe80007810000 */
[----:B------:R-:W4:Y:S01]  /*ba00*/  MUFU.TANH R12, R12 ;  /* 0x0000000c000c7308 */ /* 0x000f220000002400 */
[----:B--2---:R-:W-:Y:S04]  /*ba10*/  FMNMX.FTZ R133, R20, R133, !PT ;  /* 0x0000008514857209 */ /* 0x004fe80007810000 */
[----:B---3--:R-:W-:Y:S04]  /*ba20*/  FMNMX.FTZ R133, R17, R133, !PT ;  /* 0x0000008511857209 */ /* 0x008fe80007810000 */
[----:B------:R-:W-:Y:S01]  /*ba30*/  FMNMX.FTZ R133, R16, R133, !PT ;  /* 0x0000008510857209 */ /* 0x000fe20007810000 */
[----:B------:R-:W2:Y:S03]  /*ba40*/  MUFU.TANH R9, R9 ;  /* 0x0000000900097308 */ /* 0x000ea60000002400 */
[----:B-1----:R-:W-:Y:S07]  /*ba50*/  FMNMX.FTZ R133, R13, R133, !PT ;  /* 0x000000850d857209 */ /* 0x002fee0007810000 */
[----:B------:R-:W1:Y:S01]  /*ba60*/  MUFU.TANH R8, R8 ;  /* 0x0000000800087308 */ /* 0x000e620000002400 */
[----:B----4-:R-:W-:Y:S09]  /*ba70*/  FMNMX.FTZ R133, R12, R133, !PT ;  /* 0x000000850c857209 */ /* 0x010ff20007810000 */
[----:B------:R-:W3:Y:S01]  /*ba80*/  MUFU.TANH R5, R5 ;  /* 0x0000000500057308 */ /* 0x000ee20000002400 */
[----:B--2---:R-:W-:Y:S09]  /*ba90*/  FMNMX.FTZ R133, R9, R133, !PT ;  /* 0x0000008509857209 */ /* 0x004ff20007810000 */
[----:B------:R-:W-:Y:S01]  /*baa0*/  MUFU.TANH R28, R26 ;  /* 0x0000001a001c7308 */ /* 0x000fe20000002400 */
[----:B-1----:R-:W-:Y:S09]  /*bab0*/  FMNMX.FTZ R133, R8, R133, !PT ;  /* 0x0000008508857209 */ /* 0x002ff20007810000 */
[----:B------:R-:W-:Y:S01]  /*bac0*/  MUFU.TANH R21, R22 ;  /* 0x0000001600157308 */ /* 0x000fe20000002400 */
[----:B---3--:R-:W-:Y:S05]  /*bad0*/  FMNMX.FTZ R133, R5, R133, !PT ;  /* 0x0000008505857209 */ /* 0x008fea0007810000 */
[----:B------:R-:W1:Y:S04]  /*bae0*/  SHFL.BFLY PT, R2, R133, 0x2, 0x1f ;  /* 0x0c401f0085027f89 */ /* 0x000e6800000e0000 */
[----:B------:R-:W-:Y:S10]  /*baf0*/  MUFU.TANH R25, R23 ;  /* 0x0000001700197308 */ /* 0x000ff40000002400 */
[----:B------:R-:W-:Y:S10]  /*bb00*/  MUFU.TANH R184, R10 ;  /* 0x0000000a00b87308 */ /* 0x000ff40000002400 */
[----:B------:R-:W-:Y:S01]  /*bb10*/  MUFU.TANH R185, R11 ;  /* 0x0000000b00b97308 */ /* 0x000fe20000002400 */
[----:B-1----:R-:W-:Y:S05]  /*bb20*/  FMNMX.FTZ R133, R133, R2, !PT ;  /* 0x0000000285857209 */ /* 0x002fea0007810000 */
[----:B------:R-:W1:Y:S04]  /*bb30*/  SHFL.BFLY PT, R2, R133, 0x1, 0x1f ;  /* 0x0c201f0085027f89 */ /* 0x000e6800000e0000 */
[----:B------:R-:W-:Y:S10]  /*bb40*/  MUFU.TANH R189, R14 ;  /* 0x0000000e00bd7308 */ /* 0x000ff40000002400 */
[----:B------:R-:W-:Y:S10]  /*bb50*/  MUFU.TANH R188, R15 ;  /* 0x0000000f00bc7308 */ /* 0x000ff40000002400 */
[----:B------:R-:W-:Y:S01]  /*bb60*/  MUFU.TANH R187, R18 ;  /* 0x0000001200bb7308 */ /* 0x000fe20000002400 */
[----:B-1----:R-:W-:Y:S05]  /*bb70*/  FMNMX.FTZ R133, R133, R2, !PT ;  /* 0x0000000285857209 */ /* 0x002fea0007810000 */
[C---:B------:R-:W-:Y:S02]  /*bb80*/  FMUL.FTZ R2, R133.reuse, c[0x0][0x2d0] ;  /* 0x0000b40085027a20 */ /* 0x040fe40000410000 */
[----:B------:R-:W-:Y:S02]  /*bb90*/  FADD.FTZ R0, -R133, R0 ;  /* 0x0000000085007221 */ /* 0x000fe40000010100 */
[----:B------:R-:W-:Y:S01]  /*bba0*/  MUFU.TANH R190, R19 ;  /* 0x0000001300be7308 */ /* 0x000fe20000002400 */
[--C-:B------:R-:W-:Y:S02]  /*bbb0*/  FFMA.FTZ R135, R17, c[0x0][0x2d0], -R2.reuse ;  /* 0x0000b40011877a23 */ /* 0x100fe40000010802 */
[--C-:B------:R-:W-:Y:S02]  /*bbc0*/  FFMA.FTZ R4, R4, c[0x0][0x2d0], -R2.reuse ;  /* 0x0000b40004047a23 */ /* 0x100fe40000010802 */
[--C-:B------:R-:W-:Y:S02]  /*bbd0*/  FFMA.FTZ R134, R16, c[0x0][0x2d0], -R2.reuse ;  /* 0x0000b40010867a23 */ /* 0x100fe40000010802 */
        /* <DEDUP_REMOVED lines=9> */
[--C-:B------:R-:W-:Y:S02]  /*bc70*/  FFMA.FTZ R191, R13, c[0x0][0x2d0], -R2.reuse ;  /* 0x0000b4000dbf7a23 */ /* 0x100fe40000010802 */
[--C-:B------:R-:W-:Y:S02]  /*bc80*/  FFMA.FTZ R168, R12, c[0x0][0x2d0], -R2.reuse ;  /* 0x0000b4000ca87a23 */ /* 0x100fe40000010802 */
[--C-:B------:R-:W-:Y:S01]  /*bc90*/  FFMA.FTZ R169, R9, c[0x0][0x2d0], -R2.reuse ;  /* 0x0000b40009a97a23 */ /* 0x100fe20000010802 */
[----:B------:R-:W-:Y:S01]  /*bca0*/  MUFU.EX2 R176, R4 ;  /* 0x0000000400b07308 */ /* 0x000fe20000000800 */
[--C-:B------:R-:W-:Y:S02]  /*bcb0*/  FFMA.FTZ R170, R8, c[0x0][0x2d0], -R2.reuse ;  /* 0x0000b40008aa7a23 */ /* 0x100fe40000010802 */
[----:B------:R-:W-:Y:S02]  /*bcc0*/  FFMA.FTZ R171, R5, c[0x0][0x2d0], -R2 ;  /* 0x0000b40005ab7a23 */ /* 0x000fe40000010802 */
[----:B------:R-:W2:Y:S01]  /*bcd0*/  LDL.LU R2, [R1+0x80] ;  /* 0x0000800001027983 */ /* 0x000ea20000300800 */
[----:B------:R-:W-:Y:S06]  /*bce0*/  FMUL.FTZ R0, R0, c[0x0][0x2d0] ;  /* 0x0000b40000007a20 */ /* 0x000fec0000410000 */
[----:B------:R-:W1:Y:S02]  /*bcf0*/  MUFU.EX2 R0, R0 ;  /* 0x0000000000007308 */ /* 0x000e640000000800 */
[C---:B-1----:R-:W-:Y:S02]  /*bd00*/  FMUL.FTZ R5, R0.reuse, R141 ;  /* 0x0000008d00057220 */ /* 0x042fe40000410000 */
[C---:B------:R-:W-:Y:S01]  /*bd10*/  FMUL.FTZ R12, R0.reuse, R148 ;  /* 0x00000094000c7220 */ /* 0x040fe20000410000 */
[----:B------:R-:W3:Y:S01]  /*bd20*/  LDL.LU R141, [R1+0x84] ;  /* 0x00008400018d7983 */ /* 0x000ee20000300800 */
[C---:B------:R-:W-:Y:S02]  /*bd30*/  FMUL.FTZ R4, R0.reuse, R140 ;  /* 0x0000008c00047220 */ /* 0x040fe40000410000 */
[C---:B------:R-:W-:Y:S01]  /*bd40*/  FMUL.FTZ R8, R0.reuse, R136 ;  /* 0x0000008800087220 */ /* 0x040fe20000410000 */
[----:B------:R-:W-:Y:S01]  /*bd50*/  MOV R136, R134 ;  /* 0x0000008600887202 */ /* 0x000fe20000000f00 */
[C---:B------:R-:W-:Y:S01]  /*bd60*/  FMUL.FTZ R9, R0.reuse, R137 ;  /* 0x0000008900097220 */ /* 0x040fe20000410000 */
[----:B------:R-:W-:Y:S01]  /*bd70*/  MOV R137, R135 ;  /* 0x0000008700897202 */ /* 0x000fe20000000f00 */
[C---:B------:R-:W-:Y:S01]  /*bd80*/  FMUL.FTZ R13, R0.reuse, R149 ;  /* 0x00000095000d7220 */ /* 0x040fe20000410000 */
[----:B------:R-:W-:Y:S01]  /*bd90*/  MUFU.TANH R135, R34 ;  /* 0x0000002200877308 */ /* 0x000fe20000002400 */
[C---:B------:R-:W-:Y:S01]  /*bda0*/  FMUL.FTZ R16, R0.reuse, R144 ;  /* 0x0000009000107220 */ /* 0x040fe20000410000 */
[----:B------:R-:W-:Y:S01]  /*bdb0*/  MOV R149, R132 ;  /* 0x0000008400957202 */ /* 0x000fe20000000f00 */
[C---:B------:R-:W-:Y:S01]  /*bdc0*/  FMUL.FTZ R17, R0.reuse, R145 ;  /* 0x0000009100117220 */ /* 0x040fe20000410000 */
[----:B------:R-:W4:Y:S01]  /*bdd0*/  LDL R148, [R1+0x70] ;  /* 0x0000700001947983 */ /* 0x000f220000100800 */
[C---:B------:R-:W-:Y:S01]  /*bde0*/  FMUL.FTZ R20, R0.reuse, R156 ;  /* 0x0000009c00147220 */ /* 0x040fe20000410000 */
[----:B------:R-:W-:Y:S01]  /*bdf0*/  MOV R156, R21 ;  /* 0x00000015009c7202 */ /* 0x000fe20000000f00 */
        /* <DEDUP_REMOVED lines=9> */
[----:B------:R-:W3:Y:S01]  /*be90*/  LDL R164, [R1+0x74] ;  /* 0x0000740001a47983 */ /* 0x000ee20000100800 */
[C---:B------:R-:W-:Y:S01]  /*bea0*/  FMUL.FTZ R32, R0.reuse, R160 ;  /* 0x000000a000207220 */ /* 0x040fe20000410000 */
[----:B------:R-:W1:Y:S01]  /*beb0*/  MUFU.TANH R165, R27 ;  /* 0x0000001b00a57308 */ /* 0x000e620000002400 */
[C---:B------:R-:W-:Y:S02]  /*bec0*/  FMUL.FTZ R33, R0.reuse, R161 ;  /* 0x000000a100217220 */ /* 0x040fe40000410000 */
[C---:B------:R-:W-:Y:S02]  /*bed0*/  FMUL.FTZ R36, R0.reuse, R36 ;  /* 0x0000002400247220 */ /* 0x040fe40000410000 */
[C---:B------:R-:W-:Y:S02]  /*bee0*/  FMUL.FTZ R37, R0.reuse, R37 ;  /* 0x0000002500257220 */ /* 0x040fe40000410000 */
[C---:B------:R-:W-:Y:S02]  /*bef0*/  FMUL.FTZ R40, R0.reuse, R40 ;  /* 0x0000002800287220 */ /* 0x040fe40000410000 */
        /* <DEDUP_REMOVED lines=47> */
[----:B--2---:R-:W-:Y:S01]  /*c1f0*/  FFMA.FTZ R144, R0, R2, R176 ;  /* 0x0000000200907223 */ /* 0x004fe200000100b0 */
[----:B------:R-:W-:Y:S04]  /*c200*/  FMNMX.FTZ R0, R6, R3, !PT ;  /* 0x0000000306007209 */ /* 0x000fe80007810000 */
[----:B------:R-:W-:Y:S04]  /*c210*/  FMNMX.FTZ R0, R183, R0, !PT ;  /* 0x00000000b7007209 */ /* 0x000fe80007810000 */
[----:B------:R-:W-:Y:S04]  /*c220*/  FMNMX.FTZ R0, R184, R0, !PT ;  /* 0x00000000b8007209 */ /* 0x000fe80007810000 */
[----:B------:R-:W-:Y:S04]  /*c230*/  FMNMX.FTZ R0, R185, R0, !PT ;  /* 0x00000000b9007209 */ /* 0x000fe80007810000 */
[----:B------:R-:W-:Y:S04]  /*c240*/  FMNMX.FTZ R0, R189, R0, !PT ;  /* 0x00000000bd007209 */ /* 0x000fe80007810000 */
[----:B------:R-:W-:Y:S04]  /*c250*/  FMNMX.FTZ R0, R188, R0, !PT ;  /* 0x00000000bc007209 */ /* 0x000fe80007810000 */
[----:B------:R-:W-:Y:S04]  /*c260*/  FMNMX.FTZ R0, R187, R0, !PT ;  /* 0x00000000bb007209 */ /* 0x000fe80007810000 */
[----:B------:R-:W-:Y:S01]  /*c270*/  FMNMX.FTZ R2, R190, R0, !PT ;  /* 0x00000000be027209 */ /* 0x000fe20007810000 */
[----:B------:R-:W-:Y:S03]  /*c280*/  FMUL.FTZ R0, R35, c[0x0][0x320] ;  /* 0x0000c80023007a20 */ /* 0x000fe60000410000 */
[----:B------:R-:W-:Y:S01]  /*c290*/  FMNMX.FTZ R2, R156, R2, !PT ;  /* 0x000000029c027209 */ /* 0x000fe20007810000 */
[----:B------:R2:W1:Y:S03]  /*c2a0*/  MUFU.TANH R134, R0 ;  /* 0x0000000000867308 */ /* 0x0004660000002400 */
[----:B--2---:R-:W-:Y:S04]  /*c2b0*/  FMNMX.FTZ R0, R152, R2, !PT ;  /* 0x0000000298007209 */ /* 0x004fe80007810000 */
        /* <DEDUP_REMOVED lines=13> */
[----:B------:R-:W-:Y:S04]  /*c390*/  FFMA.FTZ R140, R6, c[0x0][0x2d0], -R2 ;  /* 0x0000b400068c7a23 */ /* 0x000fe80000010802 */
[----:B------:R-:W1:Y:S10]  /*c3a0*/  MUFU.EX2 R0, R0 ;  /* 0x0000000000007308 */ /* 0x000e740000000800 */
[----:B------:R-:W3:Y:S01]  /*c3b0*/  MUFU.EX2 R140, R140 ;  /* 0x0000008c008c7308 */ /* 0x000ee20000000800 */
[C---:B-1----:R-:W-:Y:S02]  /*c3c0*/  FMUL.FTZ R18, R0.reuse, R146 ;  /* 0x0000009200127220 */ /* 0x042fe40000410000 */
[C---:B------:R-:W-:Y:S02]  /*c3d0*/  FMUL.FTZ R19, R0.reuse, R147 ;  /* 0x0000009300137220 */ /* 0x040fe40000410000 */
[----:B------:R-:W2:Y:S01]  /*c3e0*/  LDL.64 R146, [R1+0xc8] ;  /* 0x0000c80001927983 */ /* 0x000ea20000100a00 */
[C---:B------:R-:W-:Y:S02]  /*c3f0*/  FMUL.FTZ R14, R0.reuse, R150 ;  /* 0x00000096000e7220 */ /* 0x040fe40000410000 */
[C---:B------:R-:W-:Y:S02]  /*c400*/  FMUL.FTZ R15, R0.reuse, R151 ;  /* 0x00000097000f7220 */ /* 0x040fe40000410000 */
[C---:B------:R-:W-:Y:S01]  /*c410*/  FMUL.FTZ R11, R0.reuse, R139 ;  /* 0x0000008b000b7220 */ /* 0x040fe20000410000 */
[----:B------:R-:W4:Y:S01]  /*c420*/  LDL.64 R150, [R1+0xb8] ;  /* 0x0000b80001967983 */ /* 0x000f220000100a00 */
[C---:B------:R-:W-:Y:S02]  /*c430*/  FMUL.FTZ R10, R0.reuse, R138 ;  /* 0x0000008a000a7220 */ /* 0x040fe40000410000 */
[C---:B------:R-:W-:Y:S02]  /*c440*/  FMUL.FTZ R7, R0.reuse, R143 ;  /* 0x0000008f00077220 */ /* 0x040fe40000410000 */
[C---:B------:R-:W-:Y:S01]  /*c450*/  FMUL.FTZ R6, R0.reuse, R142 ;  /* 0x0000008e00067220 */ /* 0x040fe20000410000 */
[----:B------:R-:W4:Y:S01]  /*c460*/  LDL R139, [R1+0x7c] ;  /* 0x00007c00018b7983 */ /* 0x000f220000100800 */
[C---:B------:R-:W-:Y:S02]  /*c470*/  FMUL.FTZ R34, R0.reuse, R162 ;  /* 0x000000a200227220 */ /* 0x040fe40000410000 */
[C---:B------:R-:W-:Y:S01]  /*c480*/  FMUL.FTZ R35, R0.reuse, R163 ;  /* 0x000000a300237220 */ /* 0x040fe20000410000 */
[----:B------:R-:W4:Y:S01]  /*c490*/  LDL R138, [R1+0x78] ;  /* 0x00007800018a7983 */ /* 0x000f220000100800 */
[C---:B---3--:R-:W-:Y:S02]  /*c4a0*/  FFMA.FTZ R141, R0.reuse, R141, R140 ;  /* 0x0000008d008d7223 */ /* 0x048fe4000001008c */
[C---:B------:R-:W-:Y:S01]  /*c4b0*/  FMUL.FTZ R22, R0.reuse, R158 ;  /* 0x0000009e00167220 */ /* 0x040fe20000410000 */
[----:B------:R-:W3:Y:S01]  /*c4c0*/  LDL R143, [R1+0x6c] ;  /* 0x00006c00018f7983 */ /* 0x000ee20000100800 */
[C---:B------:R-:W-:Y:S01]  /*c4d0*/  FMUL.FTZ R23, R0.reuse, R159 ;  /* 0x0000009f00177220 */ /* 0x040fe20000410000 */
[----:B------:R-:W-:Y:S01]  /*c4e0*/  MOV R159, R145 ;  /* 0x00000091009f7202 */ /* 0x000fe20000000f00 */
[C---:B------:R-:W-:Y:S01]  /*c4f0*/  FMUL.FTZ R26, R0.reuse, R154 ;  /* 0x0000009a001a7220 */ /* 0x040fe20000410000 */
[----:B------:R-:W3:Y:S01]  /*c500*/  LDL R142, [R1+0x68] ;  /* 0x00006800018e7983 */ /* 0x000ee20000100800 */
[C---:B------:R-:W-:Y:S01]  /*c510*/  FMUL.FTZ R27, R0.reuse, R155 ;  /* 0x0000009b001b7220 */ /* 0x040fe20000410000 */
[----:B------:R-:W-:Y:S01]  /*c520*/  MOV R158, R149 ;  /* 0x00000095009e7202 */ /* 0x000fe20000000f00 */
[C---:B------:R-:W-:Y:S01]  /*c530*/  FMUL.FTZ R30, R0.reuse, R166 ;  /* 0x000000a6001e7220 */ /* 0x040fe20000410000 */
[----:B------:R-:W-:Y:S01]  /*c540*/  MOV R155, R152 ;  /* 0x00000098009b7202 */ /* 0x000fe20000000f00 */
[C---:B------:R-:W-:Y:S01]  /*c550*/  FMUL.FTZ R31, R0.reuse, R167 ;  /* 0x000000a7001f7220 */ /* 0x040fe20000410000 */
[----:B------:R-:W-:Y:S01]  /*c560*/  MOV R166, R157 ;  /* 0x0000009d00a67202 */ /* 0x000fe20000000f00 */
        /* <DEDUP_REMOVED lines=54> */
[----:B--2---:R-:W-:Y:S02]  /*c8d0*/  @P0 IADD3 R0, P6, R146, UR7, RZ ;  /* 0x0000000792000c10 */ /* 0x004fe4000ffde0ff */
[----:B------:R-:W-:Y:S02]  /*c8e0*/  MOV R147, R153 ;  /* 0x0000009900937202 */ /* 0x000fe40000000f00 */
[C---:B------:R-:W-:Y:S01]  /*c8f0*/  @P0 LEA R136, P1, R0.reuse, c[0x0][0x1c8], 0x1 ;  /* 0x0000720000880a11 */ /* 0x040fe200078208ff */
[----:B------:R-:W-:Y:S01]  /*c900*/  MUFU.EX2 R153, R179 ;  /* 0x000000b300997308 */ /* 0x000fe20000000800 */
[----:B----4-:R-:W-:Y:S04]  /*c910*/  @P0 IADD3.X R3, R151, UR6, RZ, P6, !PT ;  /* 0x0000000697030c10 */ /* 0x010fe8000b7fe4ff */
        /* <DEDUP_REMOVED lines=11> */
[----:B---3--:R-:W-:Y:S01]  /*c9d0*/  @P0 IADD3 R0, P6, R143, UR7, RZ ;  /* 0x000000078f000c10 */ /* 0x008fe2000ffde0ff */
[----:B------:R-:W-:Y:S02]  /*c9e0*/  @UP0 UIADD3 UR7, UP1, UR16, UR7, URZ ;  /* 0x0000000710070290 */ /* 0x000fe4000ff3e03f */
[----:B------:R1:W-:Y:S01]  /*c9f0*/  @P0 LDGSTS.E.BYPASS.LTC128B.128 [R252+0x14100], [R136.64], !P3 ;  /* 0x1410000088fc0fae */ /* 0x0003e2000d901d56 */
[----:B------:R-:W-:Y:S01]  /*ca00*/  @P0 IADD3.X R3, R142, UR6, RZ, P6, !PT ;  /* 0x000000068e030c10 */ /* 0x000fe2000b7fe4ff */
[----:B------:R-:W-:Y:S01]  /*ca10*/  @UP0 UIADD3.X UR6, UR15, UR6, URZ, UP1, !UPT ;  /* 0x000000060f060290 */ /* 0x000fe20008ffe43f */
[C---:B-1----:R-:W-:Y:S04]  /*ca20*/  @P0 LEA R136, P1, R0.reuse, c[0x0][0x1c8], 0x1 ;  /* 0x0000720000880a11 */ /* 0x042fe800078208ff */
[----:B------:R-:W-:Y:S02]  /*ca30*/  @P0 LEA.HI.X R137, R0, c[0x0][0x1cc], R3, 0x1, P1 ;  /* 0x0000730000890a11 */ /* 0x000fe400008f0c03 */
[----:B------:R-:W-:Y:S03]  /*ca40*/  @P0 IADD3 R0, P6, R146, UR7, RZ ;  /* 0x0000000792000c10 */ /* 0x000fe6000ffde0ff */
[----:B------:R1:W-:Y:S01]  /*ca50*/  @P0 LDGSTS.E.BYPASS.LTC128B.128 [R252+0x16100], [R136.64], !P2 ;  /* 0x1610000088fc0fae */ /* 0x0003e2000d101d56 */
[----:B------:R-:W-:Y:S02]  /*ca60*/  @P0 IADD3.X R3, R151, UR6, RZ, P6, !PT ;  /* 0x0000000697030c10 */ /* 0x000fe4000b7fe4ff */
[----:B------:R2:W-:Y:S01]  /*ca70*/  MUFU.EX2 R151, R186 ;  /* 0x000000ba00977308 */ /* 0x0005e20000000800 */
[C---:B-1----:R-:W-:Y:S01]  /*ca80*/  @P0 LEA R136, P1, R0.reuse, c[0x0][0x1c8], 0x1 ;  /* 0x0000720000880a11 */ /* 0x042fe200078208ff */
[--C-:B--2---:R-:W-:Y:S03]  /*ca90*/  FFMA.FTZ R186, R161, c[0x0][0x2d0], -R2.reuse ;  /* 0x0000b400a1ba7a23 */ /* 0x104fe60000010802 */
[----:B------:R-:W-:Y:S02]  /*caa0*/  @P0 LEA.HI.X R137, R0, c[0x0][0x1cc], R3, 0x1, P1 ;  /* 0x0000730000890a11 */ /* 0x000fe400008f0c03 */
[----:B------:R-:W-:Y:S03]  /*cab0*/  @P0 IADD3 R0, P6, R139, UR7, RZ ;  /* 0x000000078b000c10 */ /* 0x000fe6000ffde0ff */
[----:B------:R-:W-:Y:S01]  /*cac0*/  MUFU.EX2 R186, R186 ;  /* 0x000000ba00ba7308 */ /* 0x000fe20000000800 */
[----:B------:R1:W-:Y:S01]  /*cad0*/  @P0 LDGSTS.E.BYPASS.LTC128B.128 [R252+0x11100], [R136.64], !P5 ;  /* 0x1110000088fc0fae */ /* 0x0003e2000e901d56 */
[----:B------:R-:W-:Y:S01]  /*cae0*/  @P0 IADD3.X R3, R138, UR6, RZ, P6, !PT ;  /* 0x000000068a030c10 */ /* 0x000fe2000b7fe4ff */
[----:B------:R-:W-:Y:S07]  /*caf0*/  FFMA.FTZ R138, R183, c[0x0][0x2d0], -R2 ;  /* 0x0000b400b78a7a23 */ /* 0x000fee0000010802 */
[----:B------:R-:W2:Y:S01]  /*cb00*/  MUFU.EX2 R139, R182 ;  /* 0x000000b6008b7308 */ /* 0x000ea20000000800 */
[C---:B-1----:R-:W-:Y:S04]  /*cb10*/  @P0 LEA R136, P1, R0.reuse, c[0x0][0x1c8], 0x1 ;  /* 0x0000720000880a11 */ /* 0x042fe800078208ff */
[----:B------:R-:W-:Y:S01]  /*cb20*/  @P0 LEA.HI.X R137, R0, c[0x0][0x1cc], R3, 0x1, P1 ;  /* 0x0000730000890a11 */ /* 0x000fe200008f0c03 */
[----:B--2---:R-:W-:Y:S01]  /*cb30*/  FADD.FTZ R146, R139, R144 ;  /* 0x000000908b927221 */ /* 0x004fe20000010000 */
[----:B------:R-:W-:Y:S03]  /*cb40*/  @P0 IADD3 R0, P6, R164, UR7, RZ ;  /* 0x00000007a4000c10 */ /* 0x000fe6000ffde0ff */
[----:B------:R-:W-:Y:S01]  /*cb50*/  MUFU.EX2 R164, R177 ;  /* 0x000000b100a47308 */ /* 0x000fe20000000800 */
[----:B------:R1:W-:Y:S01]  /*cb60*/  @P0 LDGSTS.E.BYPASS.LTC128B.128 [R252+0x13100], [R136.64], !P4 ;  /* 0x1310000088fc0fae */ /* 0x0003e2000e101d56 */
[----:B------:R-:W-:Y:S08]  /*cb70*/  @P0 IADD3.X R3, R148, UR6, RZ, P6, !PT ;  /* 0x0000000694030c10 */ /* 0x000ff0000b7fe4ff */
[----:B------:R-:W-:Y:S10]  /*cb80*/  MUFU.EX2 R148, R181 ;  /* 0x000000b500947308 */ /* 0x000ff40000000800 */
[----:B------:R-:W-:Y:S01]  /*cb90*/  MUFU.EX2 R177, R171 ;  /* 0x000000ab00b17308 */ /* 0x000fe20000000800 */
[C---:B-1----:R-:W-:Y:S04]  /*cba0*/  @P0 LEA R136, P1, R0.reuse, c[0x0][0x1c8], 0x1 ;  /* 0x0000720000880a11 */ /* 0x042fe800078208ff */
[----:B------:R-:W-:Y:S02]  /*cbb0*/  @P0 LEA.HI.X R137, R0, c[0x0][0x1cc], R3, 0x1, P1 ;  /* 0x0000730000890a11 */ /* 0x000fe400008f0c03 */
[----:B------:R-:W-:Y:S03]  /*cbc0*/  @P0 IADD3 R0, P6, R143, UR7, RZ ;  /* 0x000000078f000c10 */ /* 0x000fe6000ffde0ff */
[----:B------:R-:W1:Y:S01]  /*cbd0*/  MUFU.EX2 R3, R138 ;  /* 0x0000008a00037308 */ /* 0x000e620000000800 */
[----:B------:R2:W-:Y:S01]  /*cbe0*/  @P0 LDGSTS.E.BYPASS.LTC128B.128 [R252+0x15100], [R136.64], !P3 ;  /* 0x1510000088fc0fae */ /* 0x0005e2000d901d56 */
[----:B-1----:R-:W-:Y:S01]  /*cbf0*/  FADD.FTZ R145, R3, R141 ;  /* 0x0000008d03917221 */ /* 0x002fe20000010000 */
[----:B------:R-:W-:Y:S01]  /*cc00*/  F2FP.BF16.PACK_AB R138, R180, R148 ;  /* 0x00000094b48a723e */ /* 0x000fe200000010ff */
[----:B------:R-:W-:Y:S01]  /*cc10*/  FADD.FTZ R148, R148, R146 ;  /* 0x0000009294947221 */ /* 0x000fe20000010000 */
[----:B--2---:R-:W-:Y:S03]  /*cc20*/  @P0 LEA R136, P1, R0, c[0x0][0x1c8], 0x1 ;  /* 0x0000720000880a11 */ /* 0x004fe600078208ff */
[----:B------:R-:W-:Y:S01]  /*cc30*/  FADD.FTZ R148, R180, R148 ;  /* 0x00000094b4947221 */ /* 0x000fe20000010000 */
[----:B------:R-:W-:Y:S04]  /*cc40*/  @P0 IADD3.X R137, R142, UR6, RZ, P6, !PT ;  /* 0x000000068e890c10 */ /* 0x000fe8000b7fe4ff */
[----:B------:R-:W-:Y:S01]  /*cc50*/  @P0 LEA.HI.X R137, R0, c[0x0][0x1cc], R137, 0x1, P1 ;  /* 0x0000730000890a11 */ /* 0x000fe200008f0c89 */
[--C-:B------:R-:W-:Y:S02]  /*cc60*/  FFMA.FTZ R0, R184, c[0x0][0x2d0], -R2.reuse ;  /* 0x0000b400b8007a23 */ /* 0x100fe40000010802 */
[--C-:B------:R-:W-:Y:S02]  /*cc70*/  FFMA.FTZ R184, R135, c[0x0][0x2d0], -R2.reuse ;  /* 0x0000b40087b87a23 */ /* 0x100fe40000010802 */
[----:B------:R1:W-:Y:S04]  /*cc80*/  @P0 LDGSTS.E.BYPASS.LTC128B.128 [R252+0x17100], [R136.64], !P2 ;  /* 0x1710000088fc0fae */ /* 0x0003e8000d101d56 */
[----:B------:R-:W-:Y:S04]  /*cc90*/  MUFU.EX2 R184, R184 ;  /* 0x000000b800b87308 */ /* 0x000fe80000000800 */
[----:B------:R-:W0:Y:S08]  /*cca0*/  LDGDEPBAR ;  /* 0x00000000000079af */ /* 0x000e300000000000 */
[----:B-1----:R-:W2:Y:S01]  /*ccb0*/  LDL.LU R252, [R1+0xf8] ;  /* 0x0000f80001fc7983 */ /* 0x002ea20000300800 */
[----:B------:R-:W-:Y:S02]  /*ccc0*/  F2FP.BF16.PACK_AB R136, R139, R176 ;  /* 0x000000b08b88723e */ /* 0x000fe400000010ff */
[----:B------:R-:W-:Y:S01]  /*ccd0*/  F2FP.BF16.PACK_AB R137, R3, R140 ;  /* 0x0000008c0389723e */ /* 0x000fe200000010ff */
[----:B------:R-:W3:Y:S01]  /*cce0*/  LDL R176, [R1] ;  /* 0x0000000001b07983 */ /* 0x000ee20000100800 */
[----:B------:R1:W-:Y:S03]  /*ccf0*/  MUFU.EX2 R3, R0 ;  /* 0x0000000000037308 */ /* 0x0003e60000000800 */
[----:B------:R-:W4:Y:S01]  /*cd00*/  LDSM.16.MT88.4 R140, [R249+0x100] ;  /* 0x00010000f98c783b */ /* 0x000f220000004200 */
[--C-:B-1----:R-:W-:Y:S02]  /*cd10*/  FFMA.FTZ R0, R185, c[0x0][0x2d0], -R2.reuse ;  /* 0x0000b400b9007a23 */ /* 0x102fe40000010802 */
[--C-:B------:R-:W-:Y:S04]  /*cd20*/  FFMA.FTZ R185, R160, c[0x0][0x2d0], -R2.reuse ;  /* 0x0000b400a0b97a23 */ /* 0x100fe80000010802 */
[----:B------:R-:W1:Y:S10]  /*cd30*/  MUFU.EX2 R144, R0 ;  /* 0x0000000000907308 */ /* 0x000e740000000800 */
[----:B------:R-:W-:Y:S01]  /*cd40*/  MUFU.EX2 R185, R185 ;  /* 0x000000b900b97308 */ /* 0x000fe20000000800 */
[C---:B-1----:R-:W-:Y:S01]  /*cd50*/  F2FP.BF16.PACK_AB R139, R144.reuse, R3 ;  /* 0x00000003908b723e */ /* 0x042fe200000010ff */
[----:B------:R-:W-:Y:S02]  /*cd60*/  FADD.FTZ R3, R3, R145 ;  /* 0x0000009103037221 */ /* 0x000fe40000010000 */
[--C-:B------:R-:W-:Y:S02]  /*cd70*/  FFMA.FTZ R0, R189, c[0x0][0x2d0], -R2.reuse ;  /* 0x0000b400bd007a23 */ /* 0x100fe40000010802 */
[----:B------:R-:W-:Y:S02]  /*cd80*/  FADD.FTZ R3, R144, R3 ;  /* 0x0000000390037221 */ /* 0x000fe40000010000 */
[C---:B----4-:R-:W-:Y:S02]  /*cd90*/  HMMA.16816.F32.BF16 R4, R136.reuse, R140, R4 ;  /* 0x0000008c8804723c */ /* 0x050fe40000041804 */
[----:B------:R1:W-:Y:S06]  /*cda0*/  MUFU.EX2 R149, R0 ;  /* 0x0000000000957308 */ /* 0x0003ec0000000800 */
[C---:B------:R-:W-:Y:S01]  /*cdb0*/  HMMA.16816.F32.BF16 R8, R136.reuse, R142, R8 ;  /* 0x0000008e8808723c */ /* 0x040fe20000041808 */
[----:B------:R-:W4:Y:S03]  /*cdc0*/  LDSM.16.MT88.4 R140, [R250+0x100] ;  /* 0x00010000fa8c783b */ /* 0x000f260000004200 */
[--C-:B-1----:R-:W-:Y:S04]  /*cdd0*/  FFMA.FTZ R0, R188, c[0x0][0x2d0], -R2.reuse ;  /* 0x0000b400bc007a23 */ /* 0x102fe80000010802 */
[----:B------:R1:W-:Y:S01]  /*cde0*/  MUFU.EX2 R150, R0 ;  /* 0x0000000000967308 */ /* 0x0003e20000000800 */
[C---:B----4-:R-:W-:Y:S03]  /*cdf0*/  HMMA.16816.F32.BF16 R12, R136.reuse, R140, R12 ;  /* 0x0000008c880c723c */ /* 0x050fe6000004180c */
[--C-:B-1----:R-:W-:Y:S05]  /*ce00*/  FFMA.FTZ R0, R187, c[0x0][0x2d0], -R2.reuse ;  /* 0x0000b400bb007a23 */ /* 0x102fea0000010802 */
[C---:B------:R-:W-:Y:S01]  /*ce10*/  HMMA.16816.F32.BF16 R16, R136.reuse, R142, R16 ;  /* 0x0000008e8810723c */ /* 0x040fe20000041810 */
[----:B------:R1:W-:Y:S03]  /*ce20*/  MUFU.EX2 R152, R0 ;  /* 0x0000000000987308 */ /* 0x0003e60000000800 */
[--C-:B-1----:R-:W-:Y:S07]  /*ce30*/  FFMA.FTZ R0, R190, c[0x0][0x2d0], -R2.reuse ;  /* 0x0000b400be007a23 */ /* 0x102fee0000010802 */
[----:B------:R1:W-:Y:S10]  /*ce40*/  MUFU.EX2 R190, R168 ;  /* 0x000000a800be7308 */ /* 0x0003f40000000800 */
[----:B------:R4:W-:Y:S01]  /*ce50*/  MUFU.EX2 R157, R0 ;  /* 0x00000000009d7308 */ /* 0x0009e20000000800 */
[----:B-1----:R1:W5:Y:S04]  /*ce60*/  LDL.LU R168, [R1+0xf4] ;  /* 0x0000f40001a87983 */ /* 0x0023680000300800 */
[----:B------:R1:W5:Y:S01]  /*ce70*/  LDL.LU R169, [R1+0xf0] ;  /* 0x0000f00001a97983 */ /* 0x0003620000300800 */
[--C-:B----4-:R-:W-:Y:S04]  /*ce80*/  FFMA.FTZ R0, R156, c[0x0][0x2d0], -R2.reuse ;  /* 0x0000b4009c007a23 */ /* 0x110fe80000010802 */
[----:B------:R4:W-:Y:S02]  /*ce90*/  MUFU.EX2 R156, R0 ;  /* 0x00000000009c7308 */ /* 0x0009e40000000800 */
[--C-:B----4-:R-:W-:Y:S08]  /*cea0*/  FFMA.FTZ R0, R155, c[0x0][0x2d0], -R2.reuse ;  /* 0x0000b4009b007a23 */ /* 0x110ff00000010802 */
[----:B------:R4:W-:Y:S02]  /*ceb0*/  MUFU.EX2 R189, R0 ;  /* 0x0000000000bd7308 */ /* 0x0009e40000000800 */
[--C-:B----4-:R-:W-:Y:S02]  /*cec0*/  FFMA.FTZ R0, R147, c[0x0][0x2d0], -R2.reuse ;  /* 0x0000b40093007a23 */ /* 0x110fe40000010802 */
[----:B------:R-:W-:Y:S06]  /*ced0*/  LDSM.16.MT88.4 R144, [R250+0x1100] ;  /* 0x00110000fa90783b */ /* 0x000fec0000004200 */
[----:B------:R4:W-:Y:S02]  /*cee0*/  MUFU.EX2 R188, R0 ;  /* 0x0000000000bc7308 */ /* 0x0009e40000000800 */
[--C-:B----4-:R-:W-:Y:S08]  /*cef0*/  FFMA.FTZ R0, R165, c[0x0][0x2d0], -R2.reuse ;  /* 0x0000b400a5007a23 */ /* 0x110ff00000010802 */
[----:B------:R4:W-:Y:S01]  /*cf00*/  MUFU.EX2 R165, R170 ;  /* 0x000000aa00a57308 */ /* 0x0009e20000000800 */
[----:B------:R-:W-:Y:S09]  /*cf10*/  FFMA.FTZ R2, R134, c[0x0][0x2d0], -R2 ;  /* 0x0000b40086027a23 */ /* 0x000ff20000010802 */
[----:B------:R1:W-:Y:S10]  /*cf20*/  MUFU.EX2 R187, R0 ;  /* 0x0000000000bb7308 */ /* 0x0003f40000000800 */
[----:B------:R-:W3:Y:S01]  /*cf30*/  MUFU.EX2 R135, R2 ;  /* 0x0000000200877308 */ /* 0x000ee20000000800 */
[----:B----4-:R4:W5:Y:S04]  /*cf40*/  LDL.LU R170, [R1+0xec] ;  /* 0x0000ec0001aa7983 */ /* 0x0109680000300800 */
[----:B------:R4:W5:Y:S04]  /*cf50*/  LDL.LU R171, [R1+0xe8] ;  /* 0x0000e80001ab7983 */ /* 0x0009680000300800 */
[----:B--2---:R-:W-:Y:S01]  /*cf60*/  LDSM.16.MT88.4 R180, [R252+0x1900] ;  /* 0x00190000fcb4783b */ /* 0x004fe20000004200 */
[----:B-1----:R-:W-:Y:S07]  /*cf70*/  FADD.FTZ R0, R151, R148 ;  /* 0x0000009497007221 */ /* 0x002fee0000010000 */
[----:B---3--:R-:W1:Y:S01]  /*cf80*/  LDSM.16.MT88.4 R140, [R176+0x100] ;  /* 0x00010000b08c783b */ /* 0x008e620000004200 */
[----:B------:R-:W-:Y:S07]  /*cf90*/  F2FP.BF16.PACK_AB R179, R135, R184 ;  /* 0x000000b887b3723e */ /* 0x000fee00000010ff */
[----:B------:R-:W-:Y:S01]  /*cfa0*/  LDSM.16.MT88.4 R160, [R176+0x1900] ;  /* 0x00190000b0a0783b */ /* 0x000fe20000004200 */
        /* <DEDUP_REMOVED lines=44> */
[C---:B------:R-:W-:Y:S01]  /*d270*/  F2FP.BF16.PACK_AB R137, R150.reuse, R149 ;  /* 0x000000959689723e */ /* 0x040fe200000010ff */
[----:B------:R-:W-:Y:S01]  /*d280*/  FADD.FTZ R149, R149, R3 ;  /* 0x0000000395957221 */ /* 0x000fe20000010000 */
[----:B------:R-:W-:Y:S01]  /*d290*/  F2FP.BF16.PACK_AB R139, R157, R152 ;  /* 0x000000989d8b723e */ /* 0x000fe200000010ff */
[----:B------:R-:W-:Y:S02]  /*d2a0*/  FADD.FTZ R3, R153, R0 ;  /* 0x0000000099037221 */ /* 0x000fe40000010000 */
[----:B------:R-:W-:Y:S02]  /*d2b0*/  FADD.FTZ R0, R150, R149 ;  /* 0x0000009596007221 */ /* 0x000fe40000010000 */
[----:B------:R-:W-:Y:S01]  /*d2c0*/  LDSM.16.MT88.4 R148, [R249+0x1900] ;  /* 0x00190000f994783b */ /* 0x000fe20000004200 */
[----:B------:R-:W-:Y:S02]  /*d2d0*/  FADD.FTZ R3, R154, R3 ;  /* 0x000000039a037221 */ /* 0x000fe40000010000 */
[----:B------:R-:W-:Y:S02]  /*d2e0*/  FADD.FTZ R134, R152, R0 ;  /* 0x0000000098867221 */ /* 0x000fe40000010000 */
[----:B------:R-:W-:Y:S02]  /*d2f0*/  FADD.FTZ R0, R164, R3 ;  /* 0x00000003a4007221 */ /* 0x000fe40000010000 */
[----:B------:R-:W-:Y:S01]  /*d300*/  FADD.FTZ R2, R157, R134 ;  /* 0x000000869d027221 */ /* 0x000fe20000010000 */
[----:B------:R-:W-:Y:S01]  /*d310*/  LDSM.16.MT88.4 R152, [R250+0x1900] ;  /* 0x00190000fa98783b */ /* 0x000fe20000004200 */
[----:B------:R-:W-:Y:S01]  /*d320*/  MOV R134, R177 ;  /* 0x000000b100867202 */ /* 0x000fe20000000f00 */
[----:B------:R-:W-:Y:S01]  /*d330*/  FADD.FTZ R0, R158, R0 ;  /* 0x000000009e007221 */ /* 0x000fe20000010000 */
[----:B------:R-:W-:Y:S01]  /*d340*/  F2FP.BF16.PACK_AB R177, R185, R186 ;  /* 0x000000bab9b1723e */ /* 0x000fe200000010ff */
[----:B------:R-:W-:Y:S01]  /*d350*/  FADD.FTZ R2, R156, R2 ;  /* 0x000000029c027221 */ /* 0x000fe20000010000 */
[-C--:B------:R-:W-:Y:S01]  /*d360*/  F2FP.BF16.PACK_AB R178, R134, R165.reuse ;  /* 0x000000a586b2723e */ /* 0x080fe200000010ff */
[C---:B------:R-:W-:Y:S01]  /*d370*/  FADD.FTZ R3, R159.reuse, R0 ;  /* 0x000000009f037221 */ /* 0x040fe20000010000 */
[----:B------:R-:W-:Y:S01]  /*d380*/  MOV R0, R176 ;  /* 0x000000b000007202 */ /* 0x000fe20000000f00 */
        /* <DEDUP_REMOVED lines=90> */
[----:B------:R1:W3:Y:S07]  /*d930*/  LDSM.16.MT88.4 R140, [R176+0x7100] ;  /* 0x00710000b08c783b */ /* 0x0002ee0000004200 */
[C---:B--2---:R-:W-:Y:S08]  /*d940*/  HMMA.16816.F32.BF16 R108, R136.reuse, R144, R108 ;  /* 0x00000090886c723c */ /* 0x044ff0000004186c */
[C---:B------:R-:W-:Y:S01]  /*d950*/  HMMA.16816.F32.BF16 R112, R136.reuse, R146, R112 ;  /* 0x000000928870723c */ /* 0x040fe20000041870 */
[----:B------:R-:W2:Y:S03]  /*d960*/  LDSM.16.MT88.4 R144, [R252+0x7100] ;  /* 0x00710000fc90783b */ /* 0x000ea60000004200 */
[----:B-1----:R-:W-:Y:S04]  /*d970*/  F2FP.BF16.PACK_AB R176, R191, R190 ;  /* 0x000000bebfb0723e */ /* 0x002fe800000010ff */
[C---:B---3--:R-:W-:Y:S08]  /*d980*/  HMMA.16816.F32.BF16 R116, R136.reuse, R140, R116 ;  /* 0x0000008c8874723c */ /* 0x048ff00000041874 */
[C---:B------:R-:W-:Y:S08]  /*d990*/  HMMA.16816.F32.BF16 R120, R136.reuse, R142, R120 ;  /* 0x0000008e8878723c */ /* 0x040ff00000041878 */
[C---:B--2---:R-:W-:Y:S08]  /*d9a0*/  HMMA.16816.F32.BF16 R124, R136.reuse, R144, R124 ;  /* 0x00000090887c723c */ /* 0x044ff0000004187c */
[----:B------:R-:W-:Y:S08]  /*d9b0*/  HMMA.16816.F32.BF16 R128, R136, R146, R128 ;  /* 0x000000928880723c */ /* 0x000ff00000041880 */
[C---:B------:R-:W-:Y:S01]  /*d9c0*/  HMMA.16816.F32.BF16 R140, R176.reuse, R148, R4 ;  /* 0x00000094b08c723c */ /* 0x040fe20000041804 */
[----:B------:R-:W1:Y:S07]  /*d9d0*/  LDSM.16.MT88.4 R4, [R249+0x3900] ;  /* 0x00390000f904783b */ /* 0x000e6e0000004200 */
[C---:B------:R-:W-:Y:S01]  /*d9e0*/  HMMA.16816.F32.BF16 R136, R176.reuse, R150, R8 ;  /* 0x00000096b088723c */ /* 0x040fe20000041808 */
[----:B------:R-:W2:Y:S07]  /*d9f0*/  LDSM.16.MT88.4 R8, [R250+0x3900] ;  /* 0x00390000fa08783b */ /* 0x000eae0000004200 */
[C---:B------:R-:W-:Y:S01]  /*da00*/  HMMA.16816.F32.BF16 R148, R176.reuse, R152, R12 ;  /* 0x00000098b094723c */ /* 0x040fe2000004180c */
[----:B------:R-:W3:Y:S07]  /*da10*/  LDSM.16.MT88.4 R12, [R0+0x3900] ;  /* 0x00390000000c783b */ /* 0x000eee0000004200 */
[C---:B------:R-:W-:Y:S01]  /*da20*/  HMMA.16816.F32.BF16 R144, R176.reuse, R154, R16 ;  /* 0x0000009ab090723c */ /* 0x040fe20000041810 */
[----:B------:R-:W2:Y:S07]  /*da30*/  LDSM.16.MT88.4 R16, [R252+0x3900] ;  /* 0x00390000fc10783b */ /* 0x000eae0000004200 */
[C---:B------:R-:W-:Y:S07]  /*da40*/  HMMA.16816.F32.BF16 R156, R176.reuse, R160, R20 ;  /* 0x000000a0b09c723c */ /* 0x040fee0000041814 */
[----:B------:R-:W-:Y:S01]  /*da50*/  MOV R23, R165 ;  /* 0x000000a500177202 */ /* 0x000fe20000000f00 */
[C---:B------:R-:W-:Y:S04]  /*da60*/  HMMA.16816.F32.BF16 R152, R176.reuse, R162, R24 ;  /* 0x000000a2b098723c */ /* 0x040fe80000041818 */
[----:B------:R-:W-:Y:S02]  /*da70*/  MOV R22, R167 ;  /* 0x000000a700167202 */ /* 0x000fe40000000f00 */
[----:B------:R-:W-:Y:S02]  /*da80*/  MOV R21, R166 ;  /* 0x000000a600157202 */ /* 0x000fe40000000f00 */
[C---:B------:R-:W-:Y:S08]  /*da90*/  HMMA.16816.F32.BF16 R164, R176.reuse, R180, R28 ;  /* 0x000000b4b0a4723c */ /* 0x040ff0000004181c */
[C---:B------:R-:W-:Y:S08]  /*daa0*/  HMMA.16816.F32.BF16 R160, R176.reuse, R182, R32 ;  /* 0x000000b6b0a0723c */ /* 0x040ff00000041820 */
        /* <DEDUP_REMOVED lines=9> */
[C---:B------:R-:W-:Y:S08]  /*db40*/  HMMA.16816.F32.BF16 R60, R176.reuse, R16, R60 ;  /* 0x00000010b03c723c */ /* 0x040ff0000004183c */
        /* <DEDUP_REMOVED lines=10> */
[----:B------:R3:W2:Y:S07]  /*dbf0*/  LDSM.16.MT88.4 R12, [R0+0x7900] ;  /* 0x00790000000c783b */ /* 0x0006ae0000004200 */
[C---:B----4-:R-:W-:Y:S08]  /*dc00*/  HMMA.16816.F32.BF16 R92, R176.reuse, R16, R92 ;  /* 0x00000010b05c723c */ /* 0x050ff0000004185c */
[C---:B------:R-:W-:Y:S01]  /*dc10*/  HMMA.16816.F32.BF16 R96, R176.reuse, R18, R96 ;  /* 0x00000012b060723c */ /* 0x040fe20000041860 */
[----:B------:R-:W4:Y:S07]  /*dc20*/  LDSM.16.MT88.4 R16, [R252+0x7900] ;  /* 0x00790000fc10783b */ /* 0x000f2e0000004200 */
[C---:B-1----:R-:W-:Y:S04]  /*dc30*/  HMMA.16816.F32.BF16 R100, R176.reuse, R4, R100 ;  /* 0x00000004b064723c */ /* 0x042fe80000041864 */
[----:B---3--:R-:W-:Y:S02]  /*dc40*/  FADD.FTZ R0, R189, R2 ;  /* 0x00000002bd007221 */ /* 0x008fe40000010000 */
[----:B------:R-:W-:Y:S02]  /*dc50*/  FADD.FTZ R2, R21, R3 ;  /* 0x0000000315027221 */ /* 0x000fe40000010000 */
[C---:B------:R-:W-:Y:S04]  /*dc60*/  HMMA.16816.F32.BF16 R104, R176.reuse, R6, R104 ;  /* 0x00000006b068723c */ /* 0x040fe80000041868 */
[----:B------:R-:W-:Y:S02]  /*dc70*/  FADD.FTZ R2, R22, R2 ;  /* 0x0000000216027221 */ /* 0x000fe40000010000 */
[----:B------:R-:W-:Y:S02]  /*dc80*/  FADD.FTZ R0, R188, R0 ;  /* 0x00000000bc007221 */ /* 0x000fe40000010000 */
[C---:B--2---:R-:W-:Y:S04]  /*dc90*/  HMMA.16816.F32.BF16 R108, R176.reuse, R8, R108 ;  /* 0x00000008b06c723c */ /* 0x044fe8000004186c */
[----:B------:R-:W-:Y:S02]  /*dca0*/  FADD.FTZ R3, R187, R0 ;  /* 0x00000000bb037221 */ /* 0x000fe40000010000 */
[----:B------:R-:W-:Y:S02]  /*dcb0*/  FADD.FTZ R0, R190, R2 ;  /* 0x00000002be007221 */ /* 0x000fe40000010000 */
[C---:B------:R-:W-:Y:S04]  /*dcc0*/  HMMA.16816.F32.BF16 R112, R176.reuse, R10, R112 ;  /* 0x0000000ab070723c */ /* 0x040fe80000041870 */
[----:B------:R-:W-:Y:S02]  /*dcd0*/  FADD.FTZ R0, R191, R0 ;  /* 0x00000000bf007221 */ /* 0x000fe40000010000 */
[----:B------:R-:W-:Y:S02]  /*dce0*/  FADD.FTZ R3, R186, R3 ;  /* 0x00000003ba037221 */ /* 0x000fe40000010000 */
[C---:B------:R-:W-:Y:S04]  /*dcf0*/  HMMA.16816.F32.BF16 R116, R176.reuse, R12, R116 ;  /* 0x0000000cb074723c */ /* 0x040fe80000041874 */
[----:B------:R-:W-:Y:S02]  /*dd00*/  FADD.FTZ R2, R23, R0 ;  /* 0x0000000017027221 */ /* 0x000fe40000010000 */
[----:B------:R-:W-:Y:S02]  /*dd10*/  FADD.FTZ R3, R185, R3 ;  /* 0x00000003b9037221 */ /* 0x000fe40000010000 */
[C---:B------:R-:W-:Y:S04]  /*dd20*/  HMMA.16816.F32.BF16 R120, R176.reuse, R14, R120 ;  /* 0x0000000eb078723c */ /* 0x040fe80000041878 */
[----:B------:R-:W-:Y:S02]  /*dd30*/  FADD.FTZ R2, R134, R2 ;  /* 0x0000000286027221 */ /* 0x000fe40000010000 */
[----:B------:R-:W-:Y:S01]  /*dd40*/  FADD.FTZ R0, R184, R3 ;  /* 0x00000003b8007221 */ /* 0x000fe20000010000 */
[----:B------:R-:W-:Y:S01]  /*dd50*/  MOV R3, R132 ;  /* 0x0000008400037202 */ /* 0x000fe20000000f00 */
[C---:B----4-:R-:W-:Y:S01]  /*dd60*/  HMMA.16816.F32.BF16 R124, R176.reuse, R16, R124 ;  /* 0x00000010b07c723c */ /* 0x050fe2000004187c */
[----:B------:R-:W-:Y:S03]  /*dd70*/  STL [R1+0x80], R2 ;  /* 0x0000800201007387 */ /* 0x000fe60000100800 */
[----:B------:R-:W-:Y:S04]  /*dd80*/  FADD.FTZ R0, R135, R0 ;  /* 0x0000000087007221 */ /* 0x000fe80000010000 */
[----:B------:R-:W-:Y:S01]  /*dd90*/  HMMA.16816.F32.BF16 R128, R176, R18, R128 ;  /* 0x00000012b080723c */ /* 0x000fe20000041880 */
[----:B------:R1:W-:Y:S03]  /*dda0*/  STL [R1+0x84], R0 ;  /* 0x0000840001007387 */ /* 0x0003e60000100800 */
[----:B-1----:R-:W-:Y:S04]  /*ddb0*/  MOV R0, R133 ;  /* 0x0000008500007202 */ /* 0x002fe80000000f00 */
[----:B------:R-:W-:-:S05]  /*ddc0*/  @P0 BRA `(.L_x_537) ;  /* 0xffffc6e000000947 */ /* 0x000fca000383ffff */
.L_x_536:
[----:B------:R-:W2:Y:S04]  /*ddd0*/  LDL.LU R4, [R1+0x80] ;  /* 0x0000800001047983 */ /* 0x000ea80000300800 */
[----:B---3--:R-:W3:Y:S01]  /*dde0*/  LDL.LU R2, [R1+0x84] ;  /* 0x0000840001027983 */ /* 0x008ee20000300800 */
[----:B------:R-:W-:-:S03]  /*ddf0*/  PLOP3.LUT P1, PT, PT, PT, PT, 0x8, 0x0 ;  /* 0x000000000000781c */ /* 0x000fc60003f2e170 */
[----:B--2---:R-:W1:Y:S04]  /*de00*/  SHFL.BFLY PT, R0, R4, 0x2, 0x1f ;  /* 0x0c401f0004007f89 */ /* 0x004e6800000e0000 */
[----:B---3--:R-:W2:Y:S01]  /*de10*/  SHFL.BFLY PT, R3, R2, 0x2, 0x1f ;  /* 0x0c401f0002037f89 */ /* 0x008ea200000e0000 */
        /* <DEDUP_REMOVED lines=82> */
[----:B------:R-:W-:Y:S02]  /*e340*/  @P2 FMUL.FTZ R4, R3, c[0x0][0x2d0] ;  /* 0x0000b40003042a20 */ /* 0x000fe40000410000 */
[----:B--2---:R-:W-:Y:S02]  /*e350*/  @P2 FMUL.FTZ R5, R5, 0.69314718246459960938 ;  /* 0x3f31721805052820 */ /* 0x004fe40000410000 */
[----:B---3--:R-:W-:Y:S02]  /*e360*/  @P0 FMUL.FTZ R3, R6, 0.69314718246459960938 ;  /* 0x3f31721806030820 */ /* 0x008fe40000410000 */
[----:B------:R-:W-:-:S02]  /*e370*/  @P0 FMUL.FTZ R2, R2, c[0x0][0x2d0] ;  /* 0x0000b40002020a20 */ /* 0x000fc40000410000 */
[C---:B----4-:R-:W-:Y:S02]  /*e380*/  FMUL.FTZ R142, R0.reuse, R142 ;  /* 0x0000008e008e7220 */ /* 0x050fe40000410000 */
        /* <DEDUP_REMOVED lines=62> */
[----:B------:R-:W-:Y:S02]  /*e770*/  FMUL.FTZ R10, R0, R131 ;  /* 0x00000083000a7220 */ /* 0x000fe40000410000 */
[----:B------:R-:W-:Y:S02]  /*e780*/  @P2 FFMA.FTZ R49, R4, R133, R5 ;  /* 0x0000008504312223 */ /* 0x000fe40000010005 */
[----:B------:R-:W-:-:S02]  /*e790*/  @P0 FFMA.FTZ R52, R2, R132, R3 ;  /* 0x0000008402340223 */ /* 0x000fc40000010003 */
.L_x_533:
[----:B------:R-:W-:Y:S05]  /*e7a0*/  @P1 BRA `(.L_x_538) ;  /* 0x00001ab000001947 */ /* 0x000fea0003800000 */
[----:B------:R-:W2:Y:S01]  /*e7b0*/  LDL R57, [R1+0xe4] ;  /* 0x0000e40001397983 */ /* 0x000ea20000100800 */
[----:B------:R-:W-:-:S02]  /*e7c0*/  F2FP.BF16.PACK_AB R50, R51, R50 ;  /* 0x000000323332723e */ /* 0x000fc400000010ff */
[----:B------:R-:W-:Y:S01]  /*e7d0*/  F2FP.BF16.PACK_AB R46, R47, R46 ;  /* 0x0000002e2f2e723e */ /* 0x000fe200000010ff */
[----:B------:R-:W1:Y:S01]  /*e7e0*/  S2R R53, SR_TID.X ;  /* 0x0000000000357919 */ /* 0x000e620000002100 */
        /* <DEDUP_REMOVED lines=14> */
[CC--:B------:R-:W-:Y:S02]  /*e8d0*/  LEA.HI R2, R51.reuse, R53.reuse, RZ, 0x2 ;  /* 0x0000003533027211 */ /* 0x0c0fe400078f10ff */
[----:B------:R-:W-:Y:S02]  /*e8e0*/  LEA.HI R47, R51, R53, RZ, 0x5 ;  /* 0x00000035332f7211 */ /* 0x000fe400078f28ff */
[----:B------:R-:W-:-:S02]  /*e8f0*/  SHF.R.S32.HI R4, RZ, 0x2, R2 ;  /* 0x00000002ff047819 */ /* 0x000fc40000011402 */
[----:B------:R-:W-:Y:S02]  /*e900*/  SHF.R.S32.HI R0, RZ, 0x1f, R2 ;  /* 0x0000001fff007819 */ /* 0x000fe40000011402 */
[----:B------:R-:W-:Y:S02]  /*e910*/  SHF.R.S32.HI R43, RZ, 0x5, R47 ;  /* 0x00000005ff2b7819 */ /* 0x000fe4000001142f */
[----:B------:R-:W-:Y:S02]  /*e920*/  LEA.HI R0, R0, R4, RZ, 0x3 ;  /* 0x0000000400007211 */ /* 0x000fe400078f18ff */
[----:B------:R-:W-:Y:S02]  /*e930*/  F2FP.BF16.PACK_AB R44, R165, R164 ;  /* 0x000000a4a52c723e */ /* 0x000fe400000010ff */
[----:B------:R-:W-:Y:S02]  /*e940*/  LOP3.LUT R0, R0, 0xfffffff8, RZ, 0xc0, !PT ;  /* 0xfffffff800007812 */ /* 0x000fe400078ec0ff */
[----:B------:R-:W-:-:S02]  /*e950*/  F2FP.BF16.PACK_AB R166, R167, R166 ;  /* 0x000000a6a7a6723e */ /* 0x000fc400000010ff */
[----:B------:R-:W-:Y:S01]  /*e960*/  F2FP.BF16.PACK_AB R41, R161, R160 ;  /* 0x000000a0a129723e */ /* 0x000fe200000010ff */
[----:B------:R-:W-:Y:S01]  /*e970*/  IMAD.IADD R4, R4, 0x1, -R0 ;  /* 0x0000000104047824 */ /* 0x000fe200078e0a00 */
[----:B------:R-:W-:Y:S02]  /*e980*/  LOP3.LUT R0, R2, 0xfffffffc, RZ, 0xc0, !PT ;  /* 0xfffffffc02007812 */ /* 0x000fe400078ec0ff */
[----:B------:R-:W-:Y:S01]  /*e990*/  F2FP.BF16.PACK_AB R162, R163, R162 ;  /* 0x000000a2a3a2723e */ /* 0x000fe200000010ff */
[C---:B------:R-:W-:Y:S01]  /*e9a0*/  IMAD.SHL.U32 R2, R4.reuse, 0x40, RZ ;  /* 0x0000004004027824 */ /* 0x040fe200078e00ff */
[----:B------:R-:W-:Y:S01]  /*e9b0*/  LOP3.LUT R3, R4, 0x1, RZ, 0xc0, !PT ;  /* 0x0000000104037812 */ /* 0x000fe200078ec0ff */
[----:B------:R-:W-:Y:S01]  /*e9c0*/  IMAD.IADD R23, R53, 0x1, -R0 ;  /* 0x0000000135177824 */ /* 0x000fe200078e0a00 */
[----:B------:R-:W-:Y:S02]  /*e9d0*/  F2FP.BF16.PACK_AB R40, R37, R14 ;  /* 0x0000000e2528723e */ /* 0x000fe400000010ff */
        /* <DEDUP_REMOVED lines=13> */
[----:B------:R-:W-:Y:S02]  /*eab0*/  F2FP.BF16.PACK_AB R36, R36, R20 ;  /* 0x000000142424723e */ /* 0x000fe400000010ff */
[C---:B------:R-:W-:Y:S02]  /*eac0*/  IADD3 R3, R0.reuse, 0x80, RZ ;  /* 0x0000008000037810 */ /* 0x040fe40007ffe0ff */
[C---:B------:R-:W-:Y:S02]  /*ead0*/  IADD3 R2, R0.reuse, 0x70, RZ ;  /* 0x0000007000027810 */ /* 0x040fe40007ffe0ff */
[----:B------:R-:W-:Y:S01]  /*eae0*/  @P0 IADD3 R2, R3, 0x10, RZ ;  /* 0x0000001003020810 */ /* 0x000fe20007ffe0ff */
[----:B------:R-:W-:Y:S01]  /*eaf0*/  IMAD.IADD R3, R0, 0x1, R4 ;  /* 0x0000000100037824 */ /* 0x000fe200078e0204 */
[----:B------:R-:W-:Y:S02]  /*eb00*/  F2FP.BF16.PACK_AB R35, R35, R21 ;  /* 0x000000152323723e */ /* 0x000fe400000010ff */
[----:B------:R-:W-:-:S02]  /*eb10*/  F2FP.BF16.PACK_AB R54, R55, R54 ;  /* 0x000000363736723e */ /* 0x000fc400000010ff */
        /* <DEDUP_REMOVED lines=34> */
[----:B----4-:R-:W-:Y:S01]  /*ed40*/  IMAD.IADD R5, R0, 0x1, R6 ;  /* 0x0000000100057824 */ /* 0x010fe200078e0206 */
        /* <DEDUP_REMOVED lines=93> */
.L_x_539:
        /* <DEDUP_REMOVED lines=150> */
.L_x_541:
[----:B--234-:R-:W-:Y:S05]  /*fc80*/  BSYNC B0 ;  /* 0x0000000000007941 */ /* 0x01cfea0003800000 */
.L_x_540:
        /* <DEDUP_REMOVED lines=30> */
.L_x_543:
[----:B------:R-:W-:Y:S05]  /*fe70*/  BSYNC B0 ;  /* 0x0000000000007941 */ /* 0x000fea0003800000 */
.L_x_542:
        /* <DEDUP_REMOVED lines=30> */
.L_x_545:
[----:B------:R-:W-:Y:S05]  /*10060*/  BSYNC B0 ;  /* 0x0000000000007941 */ /* 0x000fea0003800000 */
.L_x_544:
        /* <DEDUP_REMOVED lines=31> */
.L_x_538:
        /* <DEDUP_REMOVED lines=19> */
.L_x_546:
[----:B-1----:R-:W1:Y:S01]  /*10390*/  S2R R12, SR_TID.X ;  /* 0x00000000000c7919 */ /* 0x002e620000002100 */
[----:B------:R-:W-:Y:S01]  /*103a0*/  SHF.R.S32.HI R0, RZ, 0x1f, R8 ;  /* 0x0000001fff007819 */ /* 0x000fe20000011408 */
[----:B------:R-:W-:Y:S01]  /*103b0*/  BSSY B0, `(.L_x_547) ;  /* 0x0000028000007945 */ /* 0x000fe20003800000 */
[----:B------:R-:W-:-:S02]  /*103c0*/  SEL R10, R8, RZ, !P1 ;  /* 0x000000ff080a7207 */ /* 0x000fc40004800000 */
[----:B------:R-:W-:Y:S02]  /*103d0*/  SEL R11, R0, RZ, !P1 ;  /* 0x000000ff000b7207 */ /* 0x000fe40004800000 */
[----:B-1----:R-:W-:-:S13]  /*103e0*/  ISETP.GT.AND P0, PT, R12, 0x7f, PT ;  /* 0x0000007f0c00780c */ /* 0x002fda0003f04270 */
        /* <DEDUP_REMOVED lines=36> */
.L_x_548:
[----:B------:R-:W-:Y:S05]  /*10630*/  BSYNC B0 ;  /* 0x0000000000007941 */ /* 0x000fea0003800000 */
.L_x_547:
        /* <DEDUP_REMOVED lines=73> */
.L_x_550:
[----:B------:R-:W-:Y:S05]  /*10ad0*/  BSYNC B0 ;  /* 0x0000000000007941 */ /* 0x000fea0003800000 */
.L_x_549:
        /* <DEDUP_REMOVED lines=27> */
.L_x_552:
[----:B------:R-:W-:Y:S05]  /*10c90*/  BSYNC B0 ;  /* 0x0000000000007941 */ /* 0x000fea0003800000 */
.L_x_551:
        /* <DEDUP_REMOVED lines=27> */
.L_x_554:
[----:B------:R-:W-:Y:S05]  /*10e50*/  BSYNC B0 ;  /* 0x0000000000007941 */ /* 0x000fea0003800000 */
.L_x_553:
        /* <DEDUP_REMOVED lines=28> */
.L_x_555:
        /* <DEDUP_REMOVED lines=14> */
.L_x_3065:


//--------------------- .text._ZN7cutlass13device_kernelIN5flash19enable_sm80_to_sm89INS1_16FlashAttnFwdSm80INS1_25CollectiveMainloopFwdSm80ILi8ELi1ELb0EN4cute5tupleIJNS5_1CILi128EEENS7_ILi32EEENS7_ILi256EEEEEELi256ENS_10bfloat16_tEfNS_4arch4Sm80ELb1ELb0ELb1ELb1ELb0ELb1ELb1ELb0EEENS1_21CollectiveEpilogueFwdINS6_IJS8_SA_S9_EEENS6_IJNS7_ILi1EEESI_SI_EEESC_SE_Li256ELb1ELb1ELb0ELb0EEENS1_19SingleTileSchedulerILb1ELb0ELb1ELi128EEEEEEEEEvNT_6ParamsE --------------------------
	.section	.text._ZN7cutlass13device_kernelIN5flash19enable_sm80_to_sm89INS1_16FlashAttnFwdSm80INS1_25CollectiveMainloopFwdSm80ILi8ELi1ELb0EN4cute5tupleIJNS5_1CILi128EEENS7_ILi32EEENS7_ILi256EEEEEELi256ENS_10bfloat16_tEfNS_4arch4Sm80ELb1ELb0ELb1ELb1ELb0ELb1ELb1ELb0EEENS1_21CollectiveEpilogueFwdINS6_IJS8_SA_S9_EEENS6_IJNS7_ILi1EEESI_SI_EEESC_SE_Li256ELb1ELb1ELb0ELb0EEENS1_19SingleTileSchedulerILb1ELb0ELb1ELi128EEEEEEEEEvNT_6ParamsE,"ax",@progbits
	.sectioninfo	@"SHI_REGISTERS=251"
	.align	128
.text._ZN7cutlass13device_kernelIN5flash19enable_sm80_to_sm89INS1_16FlashAttnFwdSm80INS1_25CollectiveMainloopFwdSm80ILi8ELi1ELb0EN4cute5tupleIJNS5_1CILi128EEENS7_ILi32EEENS7_ILi256EEEEEELi256ENS_10bfloat16_tEfNS_4arch4Sm80ELb1ELb0ELb1ELb1ELb0ELb1ELb1ELb0EEENS1_21CollectiveEpilogueFwdINS6_IJS8_SA_S9_EEENS6_IJNS7_ILi1EEESI_SI_EEESC_SE_Li256ELb1ELb1ELb0ELb0EEENS1_19SingleTileSchedulerILb1ELb0ELb1ELi128EEEEEEEEEvNT_6ParamsE:
        .type           _ZN7cutlass13device_kernelIN5flash19enable_sm80_to_sm89INS1_16FlashAttnFwdSm80INS1_25CollectiveMainloopFwdSm80ILi8ELi1ELb0EN4cute5tupleIJNS5_1CILi128EEENS7_ILi32EEENS7_ILi256EEEEEELi256ENS_10bfloat16_tEfNS_4arch4Sm80ELb1ELb0ELb1ELb1ELb0ELb1ELb1ELb0EEENS1_21CollectiveEpilogueFwdINS6_IJS8_SA_S9_EEENS6_IJNS7_ILi1EEESI_SI_EEESC_SE_Li256ELb1ELb1ELb0ELb0EEENS1_19SingleTileSchedulerILb1ELb0ELb1ELi128EEEEEEEEEvNT_6ParamsE,@function
        .size           _ZN7cutlass13device_kernelIN5flash19enable_sm80_to_sm89INS1_16FlashAttnFwdSm80INS1_25CollectiveMainloopFwdSm80ILi8ELi1ELb0EN4cute5tupleIJNS5_1CILi128EEENS7_ILi32EEENS7_ILi256EEEEEELi256ENS_10bfloat16_tEfNS_4arch4Sm80ELb1ELb0ELb1ELb1ELb0ELb1ELb1ELb0EEENS1_21CollectiveEpilogueFwdINS6_IJS8_SA_S9_EEENS6_IJNS7_ILi1EEESI_SI_EEESC_SE_Li256ELb1ELb1ELb0ELb0EEENS1_19SingleTileSchedulerILb1ELb0ELb1ELi128EEEEEEEEEvNT_6ParamsE,(.L_x_3066 - _ZN7cutlass13device_kernelIN5flash19enable_sm80_to_sm89INS1_16FlashAttnFwdSm80INS1_25CollectiveMainloopFwdSm80ILi8ELi1ELb0EN4cute5tupleIJNS5_1CILi128EEENS7_ILi32EEENS7_ILi256EEEEEELi256ENS_10bfloat16_tEfNS_4arch4Sm80ELb1ELb0ELb1ELb1ELb0ELb1ELb1ELb0EEENS1_21CollectiveEpilogueFwdINS6_IJS8_SA_S9_EEENS6_IJNS7_ILi1EEESI_SI_EEESC_SE_Li256ELb1ELb1ELb0ELb0EEENS1_19SingleTileSchedulerILb1ELb0ELb1ELi128EEEEEEEEEvNT_6ParamsE)
        .other          _ZN7cutlass13device_kernelIN5flash19enable_sm80_to_sm89INS1_16FlashAttnFwdSm80INS1_25CollectiveMainloopFwdSm80ILi8ELi1ELb0EN4cute5tupleIJNS5_1CILi128EEENS7_ILi32EEENS7_ILi256EEEEEELi256ENS_10bfloat16_tEfNS_4arch4Sm80ELb1ELb0ELb1ELb1ELb0ELb1ELb1ELb0EEENS1_21CollectiveEpilogueFwdINS6_IJS8_SA_S9_EEENS6_IJNS7_ILi1EEESI_SI_EEESC_SE_Li256ELb1ELb1ELb0ELb0EEENS1_19SingleTileSchedulerILb1ELb0ELb1ELi128EEEEEEEEEvNT_6ParamsE,@"STO_CUDA_ENTRY STV_DEFAULT"
_ZN7cutlass13device_kernelIN5flash19enable_sm80_to_sm89INS1_16FlashAttnFwdSm80INS1_25CollectiveMainloopFwdSm80ILi8ELi1ELb0EN4cute5tupleIJNS5_1CILi128EEENS7_ILi32EEENS7_ILi256EEEEEELi256ENS_10bfloat16_tEfNS_4arch4Sm80ELb1ELb0ELb1ELb1ELb0ELb1ELb1ELb0EEENS1_21CollectiveEpilogueFwdINS6_IJS8_SA_S9_EEENS6_IJNS7_ILi1EEESI_SI_EEESC_SE_Li256ELb1ELb1ELb0ELb0EEENS1_19SingleTileSchedulerILb1ELb0ELb1ELi128EEEEEEEEEvNT_6ParamsE:
[----:B------:R-:W-:Y:S02]  /*0000*/  MOV R1, c[0x0][0x28] ;  /* 0x00000a0000017a02 */ /* 0x000fe40000000f00 */
[----:B------:R-:W1:Y:S01]  /*0010*/  S2R R54, SR_TID.X ;  /* 0x0000000000367919 */ /* 0x000e620000002100 */
[----:B------:R-:W2:Y:S01]  /*0020*/  S2UR UR4, SR_CTAID.X ;  /* 0x00000000000479c3 */ /* 0x000ea20000002500 */
[----:B------:R-:W-:Y:S02]  /*0030*/  ULDC.64 UR8, c[0x0][0x118] ;  /* 0x0000460000087ab9 */ /* 0x000fe40000000a00 */
[----:B------:R-:W3:Y:S01]  /*0040*/  S2R R216, SR_CTAID.Z ;  /* 0x0000000000d87919 */ /* 0x000ee20000002700 */
[----:B-1----:R-:W-:-:S06]  /*0050*/  SHF.R.U32.HI R0, RZ, 0x5, R54 ;  /* 0x00000005ff007819 */ /* 0x002fcc0000011636 */
[----:B------:R-:W1:Y:S02]  /*0060*/  SHFL.IDX PT, R0, R0, RZ, 0x1f ;  /* 0x00001fff00007589 */ /* 0x000e6400000e0000 */
[----:B-1----:R-:W-:Y:S02]  /*0070*/  ISETP.NE.AND P0, PT, R0, RZ, PT ;  /* 0x000000ff0000720c */ /* 0x002fe40003f05270 */
[----:B------:R-:W-:-:S05]  /*0080*/  MOV R0, 0x4 ;  /* 0x0000000400007802 */ /* 0x000fca0000000f00 */
[----:B---3--:R-:W-:-:S06]  /*0090*/  IMAD.WIDE R2, R216, R0, c[0x0][0x568] ;  /* 0x00015a00d8027625 */ /* 0x008fcc00078e0200 */
[----:B--2---:R-:W-:Y:S05]  /*00a0*/  @!P0 BRA `(.L_x_556) ;  /* 0x0000014000008947 */ /* 0x004fea0003800000 */
[----:B------:R-:W-:-:S04]  /*00b0*/  ISETP.NE.U32.AND P0, PT, RZ, c[0x0][0x568], PT ;  /* 0x00015a00ff007a0c */ /* 0x000fc80003f05070 */
[----:B------:R-:W-:-:S13]  /*00c0*/  ISETP.NE.AND.EX P0, PT, RZ, c[0x0][0x56c], PT, P0 ;  /* 0x00015b00ff007a0c */ /* 0x000fda0003f05300 */
[----:B------:R-:W-:Y:S05]  /*00d0*/  @!P0 BRA `(.L_x_557) ;  /* 0x0000002000008947 */ /* 0x000fea0003800000 */
[----:B------:R1:W5:Y:S01]  /*00e0*/  LDG.E R2, [R2.64] ;  /* 0x0000000802027981 */ /* 0x000362000c1e1900 */
[----:B------:R-:W-:Y:S05]  /*00f0*/  BRA `(.L_x_558) ;  /* 0x0000009000007947 */ /* 0x000fea0003800000 */
.L_x_557:
        /* <DEDUP_REMOVED lines=8> */
.L_x_559:
[----:B------:R-:W-:-:S04]  /*0180*/  MOV R2, c[0x0][0x54c] ;  /* 0x0001530000027a02 */ /* 0x000fc80000000f00 */
.L_x_558:
[----:B------:R-:W-:Y:S01]  /*0190*/  USHF.L.U32 UR4, UR4, 0x7, URZ ;  /* 0x0000000704047899 */ /* 0x000fe2000800063f */
[----:B-----5:R-:W-:-:S05]  /*01a0*/  IMAD R2, R2, c[0x0][0x548], RZ ;  /* 0x0001520002027a24 */ /* 0x020fca00078e02ff */
[----:B------:R-:W-:-:S04]  /*01b0*/  MOV R5, UR4 ;  /* 0x0000000400057c02 */ /* 0x000fc80008000f00 */
[----:B------:R-:W-:-:S04]  /*01c0*/  ISETP.GE.AND P0, PT, R5, R2, PT ;  /* 0x000000020500720c */ /* 0x000fc80003f06270 */
[----:B------:R-:W-:Y:S01]  /*01d0*/  SEL R216, R216, 0xffffffff, !P0 ;  /* 0xffffffffd8d87807 */ /* 0x000fe20004000000 */
[----:B------:R-:W-:Y:S05]  /*01e0*/  BRA `(.L_x_560) ;  /* 0x0000013000007947 */ /* 0x000fea0003800000 */
.L_x_556:
[----:B------:R-:W-:-:S04]  /*01f0*/  ISETP.NE.U32.AND P0, PT, RZ, c[0x0][0x568], PT ;  /* 0x00015a00ff007a0c */ /* 0x000fc80003f05070 */
[----:B------:R-:W-:-:S13]  /*0200*/  ISETP.NE.AND.EX P0, PT, RZ, c[0x0][0x56c], PT, P0 ;  /* 0x00015b00ff007a0c */ /* 0x000fda0003f05300 */
[----:B------:R-:W-:Y:S05]  /*0210*/  @!P0 BRA `(.L_x_561) ;  /* 0x0000002000008947 */ /* 0x000fea0003800000 */
[----:B------:R1:W5:Y:S01]  /*0220*/  LDG.E R2, [R2.64] ;  /* 0x0000000802027981 */ /* 0x000362000c1e1900 */
[----:B------:R-:W-:Y:S05]  /*0230*/  BRA `(.L_x_562) ;  /* 0x0000009000007947 */ /* 0x000fea0003800000 */
.L_x_561:
        /* <DEDUP_REMOVED lines=8> */
.L_x_563:
[----:B------:R-:W-:-:S04]  /*02c0*/  MOV R2, c[0x0][0x54c] ;  /* 0x0001530000027a02 */ /* 0x000fc80000000f00 */
.L_x_562:
[----:B------:R-:W-:Y:S01]  /*02d0*/  USHF.L.U32 UR4, UR4, 0x7, URZ ;  /* 0x0000000704047899 */ /* 0x000fe2000800063f */
[----:B-----5:R-:W-:-:S05]  /*02e0*/  IMAD R2, R2, c[0x0][0x548], RZ ;  /* 0x0001520002027a24 */ /* 0x020fca00078e02ff */
[----:B------:R-:W-:-:S04]  /*02f0*/  MOV R5, UR4 ;  /* 0x0000000400057c02 */ /* 0x000fc80008000f00 */
[----:B------:R-:W-:-:S04]  /*0300*/  ISETP.GE.AND P0, PT, R5, R2, PT ;  /* 0x000000020500720c */ /* 0x000fc80003f06270 */
[----:B------:R-:W-:-:S04]  /*0310*/  SEL R216, R216, 0xffffffff, !P0 ;  /* 0xffffffffd8d87807 */ /* 0x000fc80004000000 */
.L_x_560:
        /* <DEDUP_REMOVED lines=11> */
[----:B-1----:R-:W-:Y:S01]  /*03d0*/  IMAD.WIDE R2, R216, R0, c[0x0][0x348] ;  /* 0x0000d200d8027625 */ /* 0x002fe200078e0200 */
        /* <DEDUP_REMOVED lines=14> */
[----:B------:R-:W2:Y:S01]  /*04c0*/  S2R R215, SR_CTAID.Y ;  /* 0x0000000000d77919 */ /* 0x000ea20000002600 */
[----:B------:R-:W-:-:S02]  /*04d0*/  IMAD.MOV.U32 R4, RZ, RZ, c[0x0][0x1d0] ;  /* 0x00007400ff047624 */ /* 0x000fc400078e00ff */
[----:B------:R-:W-:Y:S01]  /*04e0*/  IMAD.MOV.U32 R108, RZ, RZ, c[0x0][0x228] ;  /* 0x00008a00ff6c7624 */ /* 0x000fe200078e00ff */
[----:B--2---:R-:W-:Y:S01]  /*04f0*/  SHF.R.S32.HI R87, RZ, 0x1f, R215 ;  /* 0x0000001fff577819 */ /* 0x004fe200000114d7 */
[----:B------:R-:W-:Y:S05]  /*0500*/  @P0 BRA `(.L_x_564) ;  /* 0x0000004000000947 */ /* 0x000fea0003800000 */
[----:B-1----:R-:W-:Y:S05]  /*0510*/  @!P1 BRA `(.L_x_564) ;  /* 0x0000003000009947 */ /* 0x002fea0003800000 */
[----:B-----5:R1:W2:Y:S04]  /*0520*/  LDG.E R227, [R2.64] ;  /* 0x0000000802e37981 */ /* 0x0202a8000c1e1900 */
[----:B-1----:R-:W2:Y:S02]  /*0530*/  LDG.E R2, [R2.64+0x4] ;  /* 0x0000040802027981 */ /* 0x002ea4000c1e1900 */
[----:B--2---:R-:W-:Y:S02]  /*0540*/  IADD3 R227, -R227, R2, RZ ;  /* 0x00000002e3e37210 */ /* 0x004fe40007ffe1ff */
.L_x_564:
[----:B-1----:R-:W-:-:S04]  /*0550*/  ISETP.NE.U32.AND P0, PT, RZ, c[0x0][0x368], PT ;  /* 0x0000da00ff007a0c */ /* 0x002fc80003f05070 */
[----:B------:R-:W-:-:S13]  /*0560*/  ISETP.NE.AND.EX P0, PT, RZ, c[0x0][0x36c], PT, P0 ;  /* 0x0000db00ff007a0c */ /* 0x000fda0003f05300 */
[----:B------:R-:W-:Y:S05]  /*0570*/  @!P0 BRA `(.L_x_565) ;  /* 0x0000003000008947 */ /* 0x000fea0003800000 */
[----:B------:R-:W-:-:S05]  /*0580*/  IMAD.WIDE R2, R216, R0, c[0x0][0x368] ;  /* 0x0000da00d8027625 */ /* 0x000fca00078e0200 */
[----:B------:R1:W5:Y:S01]  /*0590*/  LDG.E R4, [R2.64] ;  /* 0x0000000802047981 */ /* 0x000362000c1e1900 */
[----:B------:R-:W-:Y:S05]  /*05a0*/  BRA `(.L_x_566) ;  /* 0x0000004000007947 */ /* 0x000fea0003800000 */
.L_x_565:
[----:B------:R-:W-:Y:S05]  /*05b0*/  @!P5 BRA `(.L_x_566) ;  /* 0x000000300000d947 */ /* 0x000fea0003800000 */
[----:B------:R1:W2:Y:S04]  /*05c0*/  LDG.E R4, [R8.64] ;  /* 0x0000000808047981 */ /* 0x0002a8000c1e1900 */
[----:B-1----:R-:W2:Y:S02]  /*05d0*/  LDG.E R8, [R8.64+0x4] ;  /* 0x0000040808087981 */ /* 0x002ea4000c1e1900 */
[----:B--2---:R-:W-:Y:S02]  /*05e0*/  IADD3 R4, -R4, R8, RZ ;  /* 0x0000000804047210 */ /* 0x004fe40007ffe1ff */
.L_x_566:
[----:B-1----:R1:W2:Y:S04]  /*05f0*/  @P4 LDG.E R2, [R6.64] ;  /* 0x0000000806024981 */ /* 0x0022a8000c1e1900 */
[----:B------:R1:W2:Y:S01]  /*0600*/  @P4 LDG.E R3, [R6.64+0x4] ;  /* 0x0000040806034981 */ /* 0x0002a2000c1e1900 */
[----:B------:R-:W-:Y:S01]  /*0610*/  ISETP.NE.U32.AND P0, PT, RZ, c[0x0][0x378], PT ;  /* 0x0000de00ff007a0c */ /* 0x000fe20003f05070 */
[----:B-----5:R-:W-:-:S03]  /*0620*/  IMAD.MOV.U32 R55, RZ, RZ, R4 ;  /* 0x000000ffff377224 */ /* 0x020fc600078e0004 */
[----:B------:R-:W-:Y:S01]  /*0630*/  ISETP.NE.AND.EX P0, PT, RZ, c[0x0][0x37c], PT, P0 ;  /* 0x0000df00ff007a0c */ /* 0x000fe20003f05300 */
[----:B------:R-:W-:Y:S02]  /*0640*/  IMAD.MOV.U32 R226, RZ, RZ, c[0x0][0x2c4] ;  /* 0x0000b100ffe27624 */ /* 0x000fe400078e00ff */
[----:B------:R-:W-:-:S10]  /*0650*/  IMAD.MOV.U32 R149, RZ, RZ, R5 ;  /* 0x000000ffff957224 */ /* 0x000fd400078e0005 */
[----:B-1----:R-:W-:-:S05]  /*0660*/  @P0 IMAD.WIDE R6, R216, R0, c[0x0][0x378] ;  /* 0x0000de00d8060625 */ /* 0x002fca00078e0200 */
[----:B------:R1:W5:Y:S01]  /*0670*/  @P0 LDG.E R55, [R6.64] ;  /* 0x0000000806370981 */ /* 0x000362000c1e1900 */
[----:B------:R-:W-:Y:S02]  /*0680*/  ISETP.NE.AND P0, PT, R226, 0x1, PT ;  /* 0x00000001e200780c */ /* 0x000fe40003f05270 */
[----:B------:R-:W-:Y:S01]  /*0690*/  IADD3 R5, R5, 0x7f, RZ ;  /* 0x0000007f05057810 */ /* 0x000fe20007ffe0ff */
[----:B--2---:R-:W-:-:S10]  /*06a0*/  @P4 IMAD.IADD R108, R3, 0x1, -R2 ;  /* 0x00000001036c4824 */ /* 0x004fd400078e0a02 */
[----:B------:R-:W-:Y:S01]  /*06b0*/  @P0 IADD3 R3, R149, 0x7f, RZ ;  /* 0x0000007f95030810 */ /* 0x000fe20007ffe0ff */
[----:B------:R-:W-:-:S04]  /*06c0*/  IMAD.IADD R2, R4, 0x1, -R106 ;  /* 0x0000000104027824 */ /* 0x000fc800078e0a6a */
[----:B------:R-:W-:Y:S02]  /*06d0*/  IMAD.IADD R220, R2, 0x1, R108 ;  /* 0x0000000102dc7824 */ /* 0x000fe400078e026c */
[----:B------:R-:W-:-:S03]  /*06e0*/  @P0 IMAD.HI.U32 R3, R3, c[0x0][0x2c8], RZ ;  /* 0x0000b20003030a27 */ /* 0x000fc600078e00ff */
[C---:B------:R-:W-:Y:S02]  /*06f0*/  IADD3 R72, R220.reuse, 0x20, -R227 ;  /* 0x00000020dc487810 */ /* 0x040fe40007ffe8e3 */
[----:B------:R-:W-:Y:S02]  /*0700*/  @P0 SHF.R.U32.HI R5, RZ, c[0x0][0x2cc], R3 ;  /* 0x0000b300ff050a19 */ /* 0x000fe40000011603 */
[----:B-1----:R-:W-:-:S03]  /*0710*/  IADD3 R7, R220, 0x1f, RZ ;  /* 0x0000001fdc077810 */ /* 0x002fc60007ffe0ff */
[----:B------:R-:W-:Y:S01]  /*0720*/  IMAD.IADD R5, R72, 0x1, R5 ;  /* 0x0000000148057824 */ /* 0x000fe200078e0205 */
[----:B------:R-:W-:-:S04]  /*0730*/  SHF.R.S32.HI R6, RZ, 0x1f, R7 ;  /* 0x0000001fff067819 */ /* 0x000fc80000011407 */
[----:B------:R-:W-:Y:S02]  /*0740*/  SHF.R.S32.HI R3, RZ, 0x1f, R5 ;  /* 0x0000001fff037819 */ /* 0x000fe40000011405 */
[----:B------:R-:W-:Y:S02]  /*0750*/  LEA.HI R6, R6, R7, RZ, 0x5 ;  /* 0x0000000706067211 */ /* 0x000fe400078f28ff */
[----:B------:R-:W-:Y:S02]  /*0760*/  LEA.HI R3, R3, R5, RZ, 0x5 ;  /* 0x0000000503037211 */ /* 0x000fe400078f28ff */
[----:B------:R-:W-:Y:S02]  /*0770*/  SHF.R.S32.HI R73, RZ, 0x5, R6 ;  /* 0x00000005ff497819 */ /* 0x000fe40000011406 */
[----:B------:R-:W-:-:S04]  /*0780*/  SHF.R.S32.HI R3, RZ, 0x5, R3 ;  /* 0x00000005ff037819 */ /* 0x000fc80000011403 */
[----:B------:R-:W-:Y:S01]  /*0790*/  IMNMX R5, R73, R3, PT ;  /* 0x0000000349057217 */ /* 0x000fe20003800200 */
[----:B------:R-:W-:-:S04]  /*07a0*/  IMAD.MOV R3, RZ, RZ, -R2 ;  /* 0x000000ffff037224 */ /* 0x000fc800078e0a02 */
[----:B------:R-:W-:Y:S01]  /*07b0*/  IMAD R2, R5, 0x20, -R2 ;  /* 0x0000002005027824 */ /* 0x000fe200078e0a02 */
[----:B------:R-:W-:-:S04]  /*07c0*/  IMNMX R3, RZ, R3, !PT ;  /* 0x00000003ff037217 */ /* 0x000fc80007800200 */
[----:B------:R-:W-:Y:S02]  /*07d0*/  IMNMX R2, R2, R108, PT ;  /* 0x0000006c02027217 */ /* 0x000fe40003800200 */
[----:B------:R-:W-:Y:S02]  /*07e0*/  SHF.R.U32.HI R71, RZ, 0x5, R3 ;  /* 0x00000005ff477819 */ /* 0x000fe40000011603 */
[----:B------:R-:W-:-:S03]  /*07f0*/  ISETP.GT.AND P0, PT, R2, R3, PT ;  /* 0x000000030200720c */ /* 0x000fc60003f04270 */
[----:B------:R-:W-:-:S10]  /*0800*/  IMAD.MOV.U32 R3, RZ, RZ, R71 ;  /* 0x000000ffff037224 */ /* 0x000fd400078e0047 */
[----:B------:R-:W-:-:S04]  /*0810*/  @P0 IADD3 R5, R2, 0x1f, RZ ;  /* 0x0000001f02050810 */ /* 0x000fc80007ffe0ff */
[----:B------:R-:W-:-:S04]  /*0820*/  @P0 SHF.R.S32.HI R2, RZ, 0x1f, R5 ;  /* 0x0000001fff020819 */ /* 0x000fc80000011405 */
[----:B------:R-:W-:-:S04]  /*0830*/  @P0 LEA.HI R2, R2, R5, RZ, 0x5 ;  /* 0x0000000502020211 */ /* 0x000fc800078f28ff */
[----:B------:R-:W-:-:S04]  /*0840*/  @P0 SHF.R.S32.HI R3, RZ, 0x5, R2 ;  /* 0x00000005ff030819 */ /* 0x000fc80000011402 */
[----:B------:R-:W-:-:S13]  /*0850*/  ISETP.GT.AND P0, PT, R3, R71, PT ;  /* 0x000000470300720c */ /* 0x000fda0003f04270 */
[----:B------:R-:W-:Y:S05]  /*0860*/  @!P0 BRA `(.L_x_567) ;  /* 0x00003b1000008947 */ /* 0x000fea0003800000 */
[----:B------:R-:W-:-:S04]  /*0870*/  ISETP.NE.U32.AND P2, PT, RZ, c[0x0][0x340], PT ;  /* 0x0000d000ff007a0c */ /* 0x000fc80003f45070 */
[----:B------:R-:W-:-:S13]  /*0880*/  ISETP.NE.AND.EX P2, PT, RZ, c[0x0][0x344], PT, P2 ;  /* 0x0000d100ff007a0c */ /* 0x000fda0003f45320 */
[----:B------:R-:W-:-:S05]  /*0890*/  @P2 IMAD.WIDE R6, R216, R0, c[0x0][0x340] ;  /* 0x0000d000d8062625 */ /* 0x000fca00078e0200 */
[----:B------:R1:W2:Y:S01]  /*08a0*/  @P2 LDG.E R0, [R6.64] ;  /* 0x0000000806002981 */ /* 0x0002a2000c1e1900 */
[----:B------:R-:W-:Y:S01]  /*08b0*/  SHF.R.S32.HI R2, RZ, 0x1f, R54 ;  /* 0x0000001fff027819 */ /* 0x000fe20000011436 */
[----:B------:R-:W-:Y:S01]  /*08c0*/  IMAD.IADD R65, R105, 0x1, R4 ;  /* 0x0000000169417824 */ /* 0x000fe200078e0204 */
[----:B------:R-:W-:Y:S01]  /*08d0*/  IADD3 R100, R3, -0x1, RZ ;  /* 0xffffffff03647810 */ /* 0x000fe20007ffe0ff */
[----:B------:R-:W-:Y:S01]  /*08e0*/  IMAD R124, R87, c[0x0][0x1e8], RZ ;  /* 0x00007a00577c7a24 */ /* 0x000fe200078e02ff */
[----:B------:R-:W-:Y:S01]  /*08f0*/  LEA.HI R14, R2, R54, RZ, 0x3 ;  /* 0x00000036020e7211 */ /* 0x000fe200078f18ff */
[----:B------:R-:W-:Y:S01]  /*0900*/  IMAD.WIDE.U32 R10, R65, c[0x0][0x1e0], RZ ;  /* 0x00007800410a7a25 */ /* 0x000fe200078e00ff */
[----:B------:R-:W-:Y:S01]  /*0910*/  SHF.R.S32.HI R64, RZ, 0x1f, R65 ;  /* 0x0000001fff407819 */ /* 0x000fe20000011441 */
[----:B------:R-:W-:Y:S01]  /*0920*/  BSSY B0, `(.L_x_568) ;  /* 0x0000069000007945 */ /* 0x000fe20003800000 */
[----:B------:R-:W-:Y:S01]  /*0930*/  SHF.R.S32.HI R104, RZ, 0x3, R14 ;  /* 0x00000003ff687819 */ /* 0x000fe2000001140e */
[----:B------:R-:W-:Y:S01]  /*0940*/  IMAD R122, R87, c[0x0][0x240], RZ ;  /* 0x00009000577a7a24 */ /* 0x000fe200078e02ff */
[----:B------:R-:W-:Y:S01]  /*0950*/  LOP3.LUT R14, R14, 0xfffffff8, RZ, 0xc0, !PT ;  /* 0xfffffff80e0e7812 */ /* 0x000fe200078ec0ff */
[----:B------:R-:W-:Y:S01]  /*0960*/  IMAD R8, R64, c[0x0][0x1e0], RZ ;  /* 0x0000780040087a24 */ /* 0x000fe200078e02ff */
[----:B------:R-:W-:Y:S01]  /*0970*/  SHF.R.S32.HI R110, RZ, 0x1f, R104 ;  /* 0x0000001fff6e7819 */ /* 0x000fe20000011468 */
[C---:B------:R-:W-:Y:S01]  /*0980*/  IMAD.SHL.U32 R88, R104.reuse, 0x40, RZ ;  /* 0x0000004068587824 */ /* 0x040fe200078e00ff */
[----:B------:R-:W-:Y:S01]  /*0990*/  IADD3 R69, P0, R104, R68, RZ ;  /* 0x0000004468457210 */ /* 0x000fe20007f1e0ff */
[----:B------:R-:W-:Y:S01]  /*09a0*/  IMAD.IADD R14, R54, 0x1, -R14 ;  /* 0x00000001360e7824 */ /* 0x000fe200078e0a0e */
[----:B------:R-:W-:Y:S01]  /*09b0*/  IADD3 R67, -R104, R108, RZ ;  /* 0x0000006c68437210 */ /* 0x000fe20007ffe1ff */
[----:B------:R-:W-:Y:S01]  /*09c0*/  IMAD R8, R65, c[0x0][0x1e4], R8 ;  /* 0x0000790041087a24 */ /* 0x000fe200078e0208 */
[----:B------:R-:W-:Y:S01]  /*09d0*/  LEA.HI.X.SX32 R68, R68, R110, 0x1, P0 ;  /* 0x0000006e44447211 */ /* 0x000fe200000f0eff */
[C---:B------:R-:W-:Y:S01]  /*09e0*/  IMAD.SHL.U32 R16, R14.reuse, 0x8, RZ ;  /* 0x000000080e107824 */ /* 0x040fe200078e00ff */
[----:B------:R-:W-:Y:S01]  /*09f0*/  SHF.R.S32.HI R66, RZ, 0x1f, R216 ;  /* 0x0000001fff427819 */ /* 0x000fe200000114d8 */
[----:B------:R-:W-:Y:S01]  /*0a00*/  IMAD.SHL.U32 R14, R14, 0x4, RZ ;  /* 0x000000040e0e7824 */ /* 0x000fe200078e00ff */
[----:B------:R-:W-:Y:S01]  /*0a10*/  LEA.HI R2, R2, R54, RZ, 0x6 ;  /* 0x0000003602027211 */ /* 0x000fe200078f30ff */
[----:B------:R-:W-:Y:S01]  /*0a20*/  IMAD.IADD R9, R11, 0x1, R8 ;  /* 0x000000010b097824 */ /* 0x000fe200078e0208 */
[----:B------:R-:W-:Y:S01]  /*0a30*/  SHF.R.S32.HI R17, RZ, 0x1f, R16 ;  /* 0x0000001fff117819 */ /* 0x000fe20000011410 */
[----:B-1----:R-:W-:Y:S01]  /*0a40*/  IMAD R6, R68, c[0x0][0x238], RZ ;  /* 0x00008e0044067a24 */ /* 0x002fe200078e02ff */
[----:B------:R-:W-:Y:S01]  /*0a50*/  IADD3 R12, R14, 0x40, RZ ;  /* 0x000000400e0c7810 */ /* 0x000fe20007ffe0ff */
[----:B------:R-:W-:Y:S01]  /*0a60*/  IMAD R3, R100, -0x20, R67 ;  /* 0xffffffe064037824 */ /* 0x000fe200078e0243 */
[C---:B------:R-:W-:Y:S01]  /*0a70*/  ISETP.GE.AND P1, PT, R16.reuse, c[0x0][0x1d4], PT ;  /* 0x0000750010007a0c */ /* 0x040fe20003f26270 */
[C---:B------:R-:W-:Y:S01]  /*0a80*/  IMAD R6, R69.reuse, c[0x0][0x23c], R6 ;  /* 0x00008f0045067a24 */ /* 0x040fe200078e0206 */
[----:B------:R-:W-:Y:S01]  /*0a90*/  IADD3 R103, R16, 0x80, RZ ;  /* 0x0000008010677810 */ /* 0x000fe20007ffe0ff */
[----:B------:R-:W-:Y:S01]  /*0aa0*/  IMAD.IADD R11, R14, 0x1, R12 ;  /* 0x000000010e0b7824 */ /* 0x000fe200078e020c */
[----:B------:R-:W-:Y:S01]  /*0ab0*/  IADD3 R102, R16, 0xc0, RZ ;  /* 0x000000c010667810 */ /* 0x000fe20007ffe0ff */
[----:B------:R-:W-:Y:S01]  /*0ac0*/  IMAD.WIDE.U32 R4, R69, c[0x0][0x238], R16 ;  /* 0x00008e0045047a25 */ /* 0x000fe200078e0010 */
[----:B------:R-:W-:-:S02]  /*0ad0*/  ISETP.GT.AND P3, PT, R3, RZ, PT ;  /* 0x000000ff0300720c */ /* 0x000fc40003f64270 */
[----:B------:R-:W-:Y:S01]  /*0ae0*/  ISETP.GE.AND P0, PT, R11, c[0x0][0x1d4], PT ;  /* 0x000075000b007a0c */ /* 0x000fe20003f06270 */
[----:B------:R-:W-:Y:S01]  /*0af0*/  IMAD.MOV.U32 R8, RZ, RZ, R10 ;  /* 0x000000ffff087224 */ /* 0x000fe200078e000a */
[----:B------:R-:W-:Y:S01]  /*0b00*/  IADD3 R7, R5, R6, RZ ;  /* 0x0000000605077210 */ /* 0x000fe20007ffe0ff */
[----:B------:R-:W-:Y:S01]  /*0b10*/  IMAD.MOV.U32 R6, RZ, RZ, R4 ;  /* 0x000000ffff067224 */ /* 0x000fe200078e0004 */
[----:B------:R-:W-:Y:S01]  /*0b20*/  SEL R4, RZ, 0xffffffff, P0 ;  /* 0xffffffffff047807 */ /* 0x000fe20000000000 */
[C---:B------:R-:W-:Y:S01]  /*0b30*/  IMAD R124, R215.reuse, c[0x0][0x1ec], R124 ;  /* 0x00007b00d77c7a24 */ /* 0x040fe200078e027c */
[----:B------:R-:W-:Y:S01]  /*0b40*/  SEL R3, RZ, 0x1, P1 ;  /* 0x00000001ff037807 */ /* 0x000fe20000800000 */
[----:B------:R-:W-:Y:S01]  /*0b50*/  IMAD R122, R215, c[0x0][0x244], R122 ;  /* 0x00009100d77a7a24 */ /* 0x000fe200078e027a */
[----:B------:R-:W-:Y:S01]  /*0b60*/  ISETP.GE.AND P1, PT, R103, c[0x0][0x1d4], PT ;  /* 0x0000750067007a0c */ /* 0x000fe20003f26270 */
[----:B------:R-:W-:Y:S01]  /*0b70*/  IMAD.SHL.U32 R4, R4, 0x2, RZ ;  /* 0x0000000204047824 */ /* 0x000fe200078e00ff */
[----:B------:R-:W-:Y:S01]  /*0b80*/  ISETP.GE.AND P0, PT, R102, c[0x0][0x1d4], PT ;  /* 0x0000750066007a0c */ /* 0x000fe20003f06270 */
[----:B------:R-:W-:Y:S01]  /*0b90*/  IMAD.WIDE.U32 R8, R215, c[0x0][0x1e8], R8 ;  /* 0x00007a00d7087a25 */ /* 0x000fe200078e0008 */
[----:B------:R-:W-:-:S02]  /*0ba0*/  LOP3.LUT R88, R88, 0x1c0, RZ, 0xc0, !PT ;  /* 0x000001c058587812 */ /* 0x000fc400078ec0ff */
[----:B------:R-:W-:Y:S01]  /*0bb0*/  LOP3.LUT R4, R4, 0x2, R3, 0xe2, !PT ;  /* 0x0000000204047812 */ /* 0x000fe200078ee203 */
[----:B------:R-:W-:Y:S01]  /*0bc0*/  IMAD.WIDE.U32 R6, R215, c[0x0][0x240], R6 ;  /* 0x00009000d7067a25 */ /* 0x000fe200078e0006 */
[----:B------:R-:W-:Y:S02]  /*0bd0*/  SEL R3, RZ, 0x4, P1 ;  /* 0x00000004ff037807 */ /* 0x000fe40000800000 */
[----:B------:R-:W-:Y:S01]  /*0be0*/  SEL R96, RZ, 0x8, P0 ;  /* 0x00000008ff607807 */ /* 0x000fe20000000000 */
[----:B------:R-:W-:Y:S01]  /*0bf0*/  IMAD.SHL.U32 R2, R2, 0x8, RZ ;  /* 0x0000000802027824 */ /* 0x000fe200078e00ff */
[----:B------:R-:W-:Y:S01]  /*0c00*/  IADD3 R125, R9, R124, RZ ;  /* 0x0000007c097d7210 */ /* 0x000fe20007ffe0ff */
[----:B------:R-:W-:Y:S01]  /*0c10*/  IMAD.IADD R123, R7, 0x1, R122 ;  /* 0x00000001077b7824 */ /* 0x000fe200078e027a */
[----:B------:R-:W-:Y:S01]  /*0c20*/  LOP3.LUT R96, R96, R4, R3, 0xfe, !PT ;  /* 0x0000000460607212 */ /* 0x000fe200078efe03 */
[----:B------:R-:W-:Y:S01]  /*0c30*/  IMAD.MOV.U32 R122, RZ, RZ, R6 ;  /* 0x000000ffff7a7224 */ /* 0x000fe200078e0006 */
[----:B------:R-:W-:Y:S01]  /*0c40*/  SEL R120, R216, RZ, !P4 ;  /* 0x000000ffd8787207 */ /* 0x000fe20006000000 */
[----:B------:R-:W-:Y:S01]  /*0c50*/  IMAD.MOV.U32 R124, RZ, RZ, R8 ;  /* 0x000000ffff7c7224 */ /* 0x000fe200078e0008 */
[----:B------:R-:W-:Y:S01]  /*0c60*/  LOP3.LUT R2, R2, 0xfffffe00, RZ, 0xc0, !PT ;  /* 0xfffffe0002027812 */ /* 0x000fe200078ec0ff */
[----:B------:R-:W-:Y:S01]  /*0c70*/  IMAD R76, R110, c[0x0][0x1e0], RZ ;  /* 0x000078006e4c7a24 */ /* 0x000fe200078e02ff */
[----:B------:R-:W-:Y:S01]  /*0c80*/  LOP3.LUT R101, R88, 0x38, R16, 0xf8, !PT ;  /* 0x0000003858657812 */ /* 0x000fe200078ef810 */
[----:B------:R-:W-:Y:S01]  /*0c90*/  IMAD.MOV.U32 R74, RZ, RZ, c[0x0][0x238] ;  /* 0x00008e00ff4a7624 */ /* 0x000fe200078e00ff */
[----:B------:R-:W-:Y:S01]  /*0ca0*/  SHF.R.U32.HI R6, RZ, 0x3, R88 ;  /* 0x00000003ff067819 */ /* 0x000fe20000011658 */
[----:B------:R-:W-:Y:S01]  /*0cb0*/  IMAD.WIDE.U32 R128, R104, c[0x0][0x1e0], RZ ;  /* 0x0000780068807a25 */ /* 0x000fe200078e00ff */
[----:B------:R-:W-:-:S02]  /*0cc0*/  MOV R81, 0x5 ;  /* 0x0000000500517802 */ /* 0x000fc40000000f00 */
[----:B------:R-:W-:Y:S01]  /*0cd0*/  LOP3.LUT R101, R2, R101, R6, 0xf6, !PT ;  /* 0x0000006502657212 */ /* 0x000fe200078ef606 */
[----:B------:R-:W-:Y:S01]  /*0ce0*/  IMAD R76, R104, c[0x0][0x1e4], R76 ;  /* 0x00007900684c7a24 */ /* 0x000fe200078e024c */
[----:B------:R-:W-:Y:S01]  /*0cf0*/  SHF.L.U32 R75, R74, 0x5, RZ ;  /* 0x000000054a4b7819 */ /* 0x000fe200000006ff */
[----:B------:R-:W-:Y:S01]  /*0d00*/  IMAD.WIDE.U32 R122, R120, c[0x0][0x248], R122 ;  /* 0x00009200787a7a25 */ /* 0x000fe200078e007a */
[----:B------:R-:W-:-:S03]  /*0d10*/  SHF.L.U64.HI R74, R74, R81, c[0x0][0x23c] ;  /* 0x00008f004a4a7619 */ /* 0x000fc60000010251 */
[----:B------:R-:W-:Y:S02]  /*0d20*/  IMAD.IADD R76, R129, 0x1, R76 ;  /* 0x00000001814c7824 */ /* 0x000fe400078e024c */
[----:B------:R-:W-:Y:S01]  /*0d30*/  IMAD.SHL.U32 R101, R101, 0x2, RZ ;  /* 0x0000000265657824 */ /* 0x000fe200078e00ff */
[----:B--2---:R-:W-:Y:S01]  /*0d40*/  @P2 SHF.R.S32.HI R5, RZ, 0x1f, R0 ;  /* 0x0000001fff052819 */ /* 0x004fe20000011400 */
[----:B------:R-:W-:Y:S01]  /*0d50*/  @!P2 IMAD.MOV.U32 R5, RZ, RZ, R66 ;  /* 0x000000ffff05a224 */ /* 0x000fe200078e0042 */
[----:B------:R-:W-:Y:S01]  /*0d60*/  @P2 MOV R4, R0 ;  /* 0x0000000000042202 */ /* 0x000fe20000000f00 */
[----:B------:R-:W-:Y:S01]  /*0d70*/  @!P2 IMAD.MOV.U32 R4, RZ, RZ, R216 ;  /* 0x000000ffff04a224 */ /* 0x000fe200078e00d8 */
[----:B------:R-:W-:Y:S02]  /*0d80*/  SEL R66, R66, RZ, !P4 ;  /* 0x000000ff42427207 */ /* 0x000fe40006000000 */
[----:B------:R-:W-:Y:S02]  /*0d90*/  SEL R0, R5, RZ, !P5 ;  /* 0x000000ff05007207 */ /* 0x000fe40006800000 */
[----:B------:R-:W-:Y:S01]  /*0da0*/  SEL R118, R4, RZ, !P5 ;  /* 0x000000ff04767207 */ /* 0x000fe20006800000 */
[----:B------:R-:W-:-:S02]  /*0db0*/  IMAD R126, R66, c[0x0][0x248], RZ ;  /* 0x00009200427e7a24 */ /* 0x000fc400078e02ff */
[----:B------:R-:W-:Y:S02]  /*0dc0*/  IMAD R70, R0, c[0x0][0x1f0], RZ ;  /* 0x00007c0000467a24 */ /* 0x000fe400078e02ff */
[----:B------:R-:W-:-:S04]  /*0dd0*/  IMAD.WIDE.U32 R124, R118, c[0x0][0x1f0], R124 ;  /* 0x00007c00767c7a25 */ /* 0x000fc800078e007c */
[----:B------:R-:W-:Y:S02]  /*0de0*/  IMAD R70, R118, c[0x0][0x1f4], R70 ;  /* 0x00007d0076467a24 */ /* 0x000fe400078e0246 */
[----:B------:R-:W-:-:S03]  /*0df0*/  IMAD R126, R120, c[0x0][0x24c], R126 ;  /* 0x00009300787e7a24 */ /* 0x000fc600078e027e */
[----:B------:R-:W-:Y:S01]  /*0e00*/  IADD3 R70, R125, R70, RZ ;  /* 0x000000467d467210 */ /* 0x000fe20007ffe0ff */
[----:B------:R-:W-:Y:S01]  /*0e10*/  IMAD.IADD R127, R123, 0x1, R126 ;  /* 0x000000017b7f7824 */ /* 0x000fe200078e027e */
[----:B------:R-:W-:Y:S05]  /*0e20*/  @!P3 BRA `(.L_x_569) ;  /* 0x000001800000b947 */ /* 0x000fea0003800000 */
[----:B------:R-:W-:Y:S01]  /*0e30*/  SHF.R.S32.HI R5, RZ, 0x1f, R100 ;  /* 0x0000001fff057819 */ /* 0x000fe20000011464 */
[----:B------:R-:W-:Y:S01]  /*0e40*/  IMAD R3, R74, R100, RZ ;  /* 0x000000644a037224 */ /* 0x000fe200078e02ff */
[C---:B------:R-:W-:Y:S01]  /*0e50*/  LOP3.LUT R4, R96.reuse, 0xff, RZ, 0xc0, !PT ;  /* 0x000000ff60047812 */ /* 0x040fe200078ec0ff */
[----:B------:R-:W-:Y:S02]  /*0e60*/  IMAD.SHL.U32 R8, R96, 0x10, RZ ;  /* 0x0000001060087824 */ /* 0x000fe400078e00ff */
[----:B------:R-:W-:Y:S02]  /*0e70*/  IMAD.MOV.U32 R126, RZ, RZ, R122 ;  /* 0x000000ffff7e7224 */ /* 0x000fe400078e007a */
[-C--:B------:R-:W-:Y:S01]  /*0e80*/  IMAD R3, R5, R75.reuse, R3 ;  /* 0x0000004b05037224 */ /* 0x080fe200078e0203 */
[C---:B------:R-:W-:Y:S01]  /*0e90*/  SHF.L.U32 R5, R4.reuse, 0x2, RZ ;  /* 0x0000000204057819 */ /* 0x040fe200000006ff */
[----:B------:R-:W-:Y:S01]  /*0ea0*/  IMAD.SHL.U32 R7, R4, 0x8, RZ ;  /* 0x0000000804077824 */ /* 0x000fe200078e00ff */
[----:B------:R-:W-:Y:S01]  /*0eb0*/  LOP3.LUT P4, RZ, R8, 0x10, RZ, 0xc0, !PT ;  /* 0x0000001008ff7812 */ /* 0x000fe2000788c0ff */
[----:B------:R-:W-:Y:S01]  /*0ec0*/  IMAD.SHL.U32 R4, R4, 0x2, RZ ;  /* 0x0000000204047824 */ /* 0x000fe200078e00ff */
[----:B------:R-:W-:Y:S01]  /*0ed0*/  LOP3.LUT P2, RZ, R5, 0x10, RZ, 0xc0, !PT ;  /* 0x0000001005ff7812 */ /* 0x000fe2000784c0ff */
[----:B------:R-:W-:Y:S01]  /*0ee0*/  IMAD.WIDE.U32 R18, R100, R75, R126 ;  /* 0x0000004b64127225 */ /* 0x000fe200078e007e */
[----:B------:R-:W-:-:S02]  /*0ef0*/  LOP3.LUT P3, RZ, R7, 0x10, RZ, 0xc0, !PT ;  /* 0x0000001007ff7812 */ /* 0x000fc4000786c0ff */
[----:B------:R-:W-:Y:S02]  /*0f00*/  LOP3.LUT P1, RZ, R4, 0x10, RZ, 0xc0, !PT ;  /* 0x0000001004ff7812 */ /* 0x000fe4000782c0ff */
[----:B------:R-:W-:Y:S02]  /*0f10*/  IADD3 R3, R19, R3, RZ ;  /* 0x0000000313037210 */ /* 0x000fe40007ffe0ff */
        /* <DEDUP_REMOVED lines=9> */
.L_x_569:
[----:B------:R-:W-:Y:S05]  /*0fb0*/  BSYNC B0 ;  /* 0x0000000000007941 */ /* 0x000fea0003800000 */
.L_x_568:
[----:B-1----:R-:W-:Y:S01]  /*0fc0*/  IMAD.MOV.U32 R5, RZ, RZ, c[0x0][0x27c] ;  /* 0x00009f00ff057624 */ /* 0x002fe200078e00ff */
[----:B------:R-:W-:Y:S01]  /*0fd0*/  ISETP.GE.AND P1, PT, R16, c[0x0][0x27c], PT ;  /* 0x00009f0010007a0c */ /* 0x000fe20003f26270 */
[----:B------:R-:W-:Y:S01]  /*0fe0*/  IMAD R18, R87, c[0x0][0x260], RZ ;  /* 0x0000980057127a24 */ /* 0x000fe200078e02ff */
[----:B------:R-:W-:Y:S01]  /*0ff0*/  ISETP.GE.AND P0, PT, R11, c[0x0][0x27c], PT ;  /* 0x00009f000b007a0c */ /* 0x000fe20003f06270 */
[----:B------:R-:W-:Y:S01]  /*1000*/  IMAD.SHL.U32 R4, R5, 0x2, RZ ;  /* 0x0000000205047824 */ /* 0x000fe200078e00ff */
[----:B------:R-:W-:Y:S01]  /*1010*/  SEL R13, RZ, c[0x0][0x27c], !P1 ;  /* 0x00009f00ff0d7a07 */ /* 0x000fe20004800000 */
[C---:B------:R-:W-:Y:S01]  /*1020*/  IMAD.WIDE.U32 R8, R215.reuse, c[0x0][0x260], R16 ;  /* 0x00009800d7087a25 */ /* 0x040fe200078e0010 */
[----:B------:R-:W-:Y:S01]  /*1030*/  SEL R10, RZ, c[0x0][0x27c], !P0 ;  /* 0x00009f00ff0a7a07 */ /* 0x000fe20004000000 */
[----:B------:R-:W0:Y:S01]  /*1040*/  LDGDEPBAR ;  /* 0x00000000000079af */ /* 0x000e220000000000 */
[----:B------:R-:W-:Y:S01]  /*1050*/  IADD3 R3, -R4, c[0x0][0x1d4], RZ ;  /* 0x0000750004037a10 */ /* 0x000fe20007ffe1ff */
[----:B------:R-:W-:Y:S01]  /*1060*/  IMAD R18, R215, c[0x0][0x264], R18 ;  /* 0x00009900d7127a24 */ /* 0x000fe200078e0212 */
[----:B------:R-:W-:Y:S01]  /*1070*/  ISETP.GE.AND P6, PT, R5, 0x1, PT ;  /* 0x000000010500780c */ /* 0x000fe20003fc6270 */
[----:B------:R-:W-:Y:S01]  /*1080*/  IMAD.IADD R13, R16, 0x1, R13 ;  /* 0x00000001100d7824 */ /* 0x000fe200078e020d */
[CC--:B------:R-:W-:Y:S01]  /*1090*/  SEL R7, R4.reuse, R3.reuse, !P1 ;  /* 0x0000000304077207 */ /* 0x0c0fe20004800000 */
[----:B------:R-:W-:Y:S01]  /*10a0*/  IMAD.IADD R19, R9, 0x1, R18 ;  /* 0x0000000109137824 */ /* 0x000fe200078e0212 */
[----:B------:R-:W-:Y:S01]  /*10b0*/  SEL R3, R4, R3, !P0 ;  /* 0x0000000304037207 */ /* 0x000fe20004000000 */
[----:B------:R-:W-:Y:S01]  /*10c0*/  IMAD.MOV.U32 R18, RZ, RZ, R8 ;  /* 0x000000ffff127224 */ /* 0x000fe200078e0008 */
[----:B------:R-:W-:Y:S01]  /*10d0*/  SHF.R.S32.HI R93, RZ, 0x1f, R7 ;  /* 0x0000001fff5d7819 */ /* 0x000fe20000011407 */
[----:B------:R-:W-:Y:S01]  /*10e0*/  IMAD R8, R87, c[0x0][0x210], RZ ;  /* 0x0000840057087a24 */ /* 0x000fe200078e02ff */
[----:B------:R-:W-:Y:S01]  /*10f0*/  SHF.R.S32.HI R92, RZ, 0x1f, R3 ;  /* 0x0000001fff5c7819 */ /* 0x000fe20000011403 */
[----:B------:R-:W-:Y:S01]  /*1100*/  IMAD.WIDE.U32 R4, R215, c[0x0][0x210], R16 ;  /* 0x00008400d7047a25 */ /* 0x000fe200078e0010 */
[----:B------:R-:W-:Y:S01]  /*1110*/  LEA.HI R93, R93, R7, RZ, 0x4 ;  /* 0x000000075d5d7211 */ /* 0x000fe200078f20ff */
[----:B------:R-:W-:Y:S01]  /*1120*/  ULDC.U8 UR4, c[0x0][0x298] ;  /* 0x0000a60000047ab9 */ /* 0x000fe20000000000 */
[----:B------:R-:W-:Y:S01]  /*1130*/  LEA.HI R92, R92, R3, RZ, 0x4 ;  /* 0x000000035c5c7211 */ /* 0x000fe200078f20ff */
[----:B------:R-:W-:Y:S01]  /*1140*/  IMAD R8, R215, c[0x0][0x214], R8 ;  /* 0x00008500d7087a24 */ /* 0x000fe200078e0208 */
[----:B------:R-:W-:Y:S01]  /*1150*/  SHF.R.S32.HI R93, RZ, 0x4, R93 ;  /* 0x00000004ff5d7819 */ /* 0x000fe2000001145d */
[----:B------:R-:W-:Y:S01]  /*1160*/  IMAD.IADD R10, R11, 0x1, R10 ;  /* 0x000000010b0a7824 */ /* 0x000fe200078e020a */
[----:B------:R-:W-:Y:S01]  /*1170*/  SHF.R.S32.HI R92, RZ, 0x4, R92 ;  /* 0x00000004ff5c7819 */ /* 0x000fe2000001145c */
[----:B------:R-:W-:Y:S01]  /*1180*/  IMAD.IADD R9, R5, 0x1, R8 ;  /* 0x0000000105097824 */ /* 0x000fe200078e0208 */
[----:B------:R-:W-:Y:S01]  /*1190*/  MOV R8, R4 ;  /* 0x0000000400087202 */ /* 0x000fe20000000f00 */
[----:B------:R-:W-:Y:S01]  /*11a0*/  IMAD R63, R0, c[0x0][0x218], RZ ;  /* 0x00008600003f7a24 */ /* 0x000fe200078e02ff */
[----:B------:R-:W-:Y:S01]  /*11b0*/  SHF.R.S32.HI R5, RZ, 0x1f, R13 ;  /* 0x0000001fff057819 */ /* 0x000fe2000001140d */
[----:B------:R-:W-:Y:S01]  /*11c0*/  IMAD R112, R110, c[0x0][0x290], RZ ;  /* 0x0000a4006e707a24 */ /* 0x000fe200078e02ff */
[----:B------:R-:W-:Y:S01]  /*11d0*/  SHF.R.S32.HI R4, RZ, 0x1f, R10 ;  /* 0x0000001fff047819 */ /* 0x000fe2000001140a */
[----:B------:R-:W-:Y:S01]  /*11e0*/  IMAD R66, R66, c[0x0][0x268], RZ ;  /* 0x00009a0042427a24 */ /* 0x000fe200078e02ff */
[----:B------:R-:W-:Y:S01]  /*11f0*/  LEA.HI R95, R5, R13, RZ, 0x3 ;  /* 0x0000000d055f7211 */ /* 0x000fe200078f18ff */
[----:B------:R-:W-:Y:S01]  /*1200*/  IMAD.WIDE.U32 R114, R104, c[0x0][0x280], R16 ;  /* 0x0000a00068727a25 */ /* 0x000fe200078e0010 */
[----:B------:R-:W-:-:S02]  /*1210*/  LEA.HI R94, R4, R10, RZ, 0x3 ;  /* 0x0000000a045e7211 */ /* 0x000fc400078f18ff */
[----:B------:R-:W-:Y:S01]  /*1220*/  LEA.HI.SX32 R93, R95, R93, 0x1d ;  /* 0x0000005d5f5d7211 */ /* 0x000fe200078feaff */
[----:B------:R-:W-:Y:S01]  /*1230*/  IMAD R66, R120, c[0x0][0x26c], R66 ;  /* 0x00009b0078427a24 */ /* 0x000fe200078e0242 */
[----:B------:R-:W-:Y:S01]  /*1240*/  LEA.HI.SX32 R92, R94, R92, 0x1d ;  /* 0x0000005c5e5c7211 */ /* 0x000fe200078feaff */
[----:B------:R-:W-:Y:S01]  /*1250*/  IMAD.WIDE.U32 R120, R120, c[0x0][0x268], R18 ;  /* 0x00009a0078787a25 */ /* 0x000fe200078e0012 */
[----:B------:R-:W-:Y:S02]  /*1260*/  IADD3 R65, P2, R65, R104, RZ ;  /* 0x0000006841417210 */ /* 0x000fe40007f5e0ff */
[----:B------:R-:W-:Y:S01]  /*1270*/  SHF.R.S32.HI R3, RZ, 0x1f, R93 ;  /* 0x0000001fff037819 */ /* 0x000fe2000001145d */
[----:B------:R-:W-:Y:S01]  /*1280*/  IMAD.WIDE.U32 R116, R104, c[0x0][0x290], R16 ;  /* 0x0000a40068747a25 */ /* 0x000fe200078e0010 */
[----:B------:R-:W-:Y:S02]  /*1290*/  SHF.R.S32.HI R0, RZ, 0x1f, R92 ;  /* 0x0000001fff007819 */ /* 0x000fe4000001145c */
[----:B------:R-:W-:Y:S01]  /*12a0*/  LEA.HI R3, R3, R93, RZ, 0x3 ;  /* 0x0000005d03037211 */ /* 0x000fe200078f18ff */
[----:B------:R-:W-:Y:S01]  /*12b0*/  IMAD.X R64, R64, 0x1, R110, P2 ;  /* 0x0000000140407824 */ /* 0x000fe200010e066e */
[----:B------:R-:W-:Y:S01]  /*12c0*/  LEA.HI R5, R5, R13, RZ, 0x6 ;  /* 0x0000000d05057211 */ /* 0x000fe200078f30ff */
[----:B------:R-:W-:Y:S01]  /*12d0*/  IMAD.SHL.U32 R93, R93, 0x8, RZ ;  /* 0x000000085d5d7824 */ /* 0x000fe200078e00ff */
[----:B------:R-:W-:Y:S01]  /*12e0*/  LEA.HI R0, R0, R92, RZ, 0x3 ;  /* 0x0000005c00007211 */ /* 0x000fe200078f18ff */
[----:B------:R-:W-:Y:S01]  /*12f0*/  IMAD R110, R110, c[0x0][0x280], RZ ;  /* 0x0000a0006e6e7a24 */ /* 0x000fe200078e02ff */
[----:B------:R-:W-:Y:S01]  /*1300*/  SHF.R.S32.HI R15, RZ, 0x1f, R14 ;  /* 0x0000001fff0f7819 */ /* 0x000fe2000001140e */
[----:B------:R-:W-:Y:S01]  /*1310*/  IMAD.SHL.U32 R92, R92, 0x8, RZ ;  /* 0x000000085c5c7824 */ /* 0x000fe200078e00ff */
[----:B------:R-:W-:Y:S01]  /*1320*/  LEA.HI R4, R4, R10, RZ, 0x6 ;  /* 0x0000000a04047211 */ /* 0x000fe200078f30ff */
[----:B------:R-:W-:Y:S01]  /*1330*/  IMAD R110, R104, c[0x0][0x284], R110 ;  /* 0x0000a100686e7a24 */ /* 0x000fe200078e026e */
[----:B-----5:R-:W-:Y:S01]  /*1340*/  SHF.R.S32.HI R57, RZ, 0x1f, R55 ;  /* 0x0000001fff397819 */ /* 0x020fe20000011437 */
[----:B------:R-:W-:Y:S01]  /*1350*/  IMAD.SHL.U32 R5, R5, 0x20, RZ ;  /* 0x0000002005057824 */ /* 0x000fe200078e00ff */
[C---:B------:R-:W-:Y:S01]  /*1360*/  LOP3.LUT R91, R88.reuse, 0x38, R95, 0xf8, !PT ;  /* 0x00000038585b7812 */ /* 0x040fe200078ef85f */
[----:B------:R-:W-:Y:S01]  /*1370*/  IMAD.SHL.U32 R3, R3, 0x100, RZ ;  /* 0x0000010003037824 */ /* 0x000fe200078e00ff */
[----:B------:R-:W-:Y:S01]  /*1380*/  LOP3.LUT R89, R88, 0x38, R94, 0xf8, !PT ;  /* 0x0000003858597812 */ /* 0x000fe200078ef85e */
[----:B------:R-:W-:Y:S01]  /*1390*/  IMAD.SHL.U32 R0, R0, 0x100, RZ ;  /* 0x0000010000007824 */ /* 0x000fe200078e00ff */
[----:B------:R-:W-:Y:S01]  /*13a0*/  LOP3.LUT R90, R88, 0x38, R93, 0xf8, !PT ;  /* 0x00000038585a7812 */ /* 0x000fe200078ef85d */
[----:B------:R-:W-:Y:S01]  /*13b0*/  IMAD R112, R104, c[0x0][0x294], R112 ;  /* 0x0000a50068707a24 */ /* 0x000fe200078e0270 */
[----:B------:R-:W-:Y:S01]  /*13c0*/  LOP3.LUT R88, R88, 0x38, R92, 0xf8, !PT ;  /* 0x0000003858587812 */ /* 0x000fe200078ef85c */
[----:B------:R-:W-:Y:S01]  /*13d0*/  IMAD.WIDE.U32 R20, R104, c[0x0][0x290], R14 ;  /* 0x0000a40068147a25 */ /* 0x000fe200078e000e */
[----:B------:R-:W-:-:S02]  /*13e0*/  SHF.L.U32 R4, R4, 0x5, RZ ;  /* 0x0000000504047819 */ /* 0x000fc400000006ff */
[-C--:B------:R-:W-:Y:S01]  /*13f0*/  LOP3.LUT R91, R91, R6.reuse, RZ, 0x3c, !PT ;  /* 0x000000065b5b7212 */ /* 0x080fe200078e3cff */
[----:B------:R-:W-:Y:S01]  /*1400*/  IMAD.WIDE.U32 R18, R104, c[0x0][0x280], R14 ;  /* 0x0000a00068127a25 */ /* 0x000fe200078e000e */
[-C--:B------:R-:W-:Y:S02]  /*1410*/  LOP3.LUT R89, R89, R6.reuse, RZ, 0x3c, !PT ;  /* 0x0000000659597212 */ /* 0x080fe400078e3cff */
[-C--:B------:R-:W-:Y:S01]  /*1420*/  LOP3.LUT R90, R90, R6.reuse, RZ, 0x3c, !PT ;  /* 0x000000065a5a7212 */ /* 0x080fe200078e3cff */
[C---:B------:R-:W-:Y:S01]  /*1430*/  IMAD.SHL.U32 R99, R96.reuse, 0x10, RZ ;  /* 0x0000001060637824 */ /* 0x040fe200078e00ff */
[----:B------:R-:W-:Y:S01]  /*1440*/  LOP3.LUT R96, R96, 0xff, RZ, 0xc0, !PT ;  /* 0x000000ff60607812 */ /* 0x000fe200078ec0ff */
[----:B------:R-:W-:Y:S01]  /*1450*/  IMAD R58, R57, c[0x0][0x290], RZ ;  /* 0x0000a400393a7a24 */ /* 0x000fe200078e02ff */
[----:B------:R-:W-:Y:S01]  /*1460*/  LOP3.LUT R88, R88, R6, RZ, 0x3c, !PT ;  /* 0x0000000658587212 */ /* 0x000fe200078e3cff */
[----:B------:R-:W-:Y:S01]  /*1470*/  IMAD.IADD R115, R115, 0x1, R110 ;  /* 0x0000000173737824 */ /* 0x000fe200078e026e */
[----:B------:R-:W-:Y:S01]  /*1480*/  LOP3.LUT R5, R5, 0x7ffff800, RZ, 0xc0, !PT ;  /* 0x7ffff80005057812 */ /* 0x000fe200078ec0ff */
[----:B------:R-:W-:Y:S01]  /*1490*/  IMAD R57, R57, c[0x0][0x280], RZ ;  /* 0x0000a00039397a24 */ /* 0x000fe200078e02ff */
[----:B------:R-:W-:Y:S01]  /*14a0*/  LOP3.LUT R4, R4, 0x7ffff800, RZ, 0xc0, !PT ;  /* 0x7ffff80004047812 */ /* 0x000fe200078ec0ff */
[----:B------:R-:W-:Y:S01]  /*14b0*/  IMAD.IADD R117, R117, 0x1, R112 ;  /* 0x0000000175757824 */ /* 0x000fe200078e0270 */
[----:B------:R-:W-:Y:S01]  /*14c0*/  LOP3.LUT R3, R3, 0x7ffff800, RZ, 0xc0, !PT ;  /* 0x7ffff80003037812 */ /* 0x000fe200078ec0ff */
[----:B------:R-:W-:Y:S01]  /*14d0*/  IMAD.IADD R113, R112, 0x1, R21 ;  /* 0x0000000170717824 */ /* 0x000fe200078e0215 */
[----:B------:R-:W-:Y:S01]  /*14e0*/  LOP3.LUT R0, R0, 0x7ffff800, RZ, 0xc0, !PT ;  /* 0x7ffff80000007812 */ /* 0x000fe200078ec0ff */
[----:B------:R-:W-:Y:S01]  /*14f0*/  IMAD.IADD R111, R110, 0x1, R19 ;  /* 0x000000016e6f7824 */ /* 0x000fe200078e0213 */
[----:B------:R-:W-:Y:S01]  /*1500*/  SHF.L.U32 R97, R96, 0x2, RZ ;  /* 0x0000000260617819 */ /* 0x000fe200000006ff */
[----:B------:R-:W-:Y:S01]  /*1510*/  IMAD.MOV.U32 R112, RZ, RZ, R20 ;  /* 0x000000ffff707224 */ /* 0x000fe200078e0014 */
[----:B------:R-:W-:Y:S01]  /*1520*/  IADD3 R91, R91, R5, R2 ;  /* 0x000000055b5b7210 */ /* 0x000fe20007ffe002 */
[----:B------:R-:W-:Y:S01]  /*1530*/  IMAD.MOV.U32 R110, RZ, RZ, R18 ;  /* 0x000000ffff6e7224 */ /* 0x000fe200078e0012 */
[--C-:B------:R-:W-:Y:S01]  /*1540*/  IADD3 R89, R89, R4, R2.reuse ;  /* 0x0000000459597210 */ /* 0x100fe20007ffe002 */
[----:B------:R-:W-:Y:S01]  /*1550*/  IMAD.MOV.U32 R78, RZ, RZ, c[0x0][0x290] ;  /* 0x0000a400ff4e7624 */ /* 0x000fe200078e00ff */
[--C-:B------:R-:W-:Y:S01]  /*1560*/  IADD3 R90, R90, R3, R2.reuse ;  /* 0x000000035a5a7210 */ /* 0x100fe20007ffe002 */
[----:B------:R-:W-:Y:S01]  /*1570*/  IMAD.MOV.U32 R80, RZ, RZ, c[0x0][0x280] ;  /* 0x0000a000ff507624 */ /* 0x000fe200078e00ff */
[----:B------:R-:W-:Y:S01]  /*1580*/  IADD3 R88, R88, R0, R2 ;  /* 0x0000000058587210 */ /* 0x000fe20007ffe002 */
[----:B------:R-:W-:Y:S01]  /*1590*/  IMAD.MOV.U32 R82, RZ, RZ, c[0x0][0x1e0] ;  /* 0x00007800ff527624 */ /* 0x000fe200078e00ff */
[----:B------:R-:W-:Y:S01]  /*15a0*/  IADD3 R62, P1, P0, R124, R128, R16 ;  /* 0x000000807c3e7210 */ /* 0x000fe2000783e010 */
[----:B------:R-:W-:Y:S01]  /*15b0*/  IMAD.SHL.U32 R98, R96, 0x8, RZ ;  /* 0x0000000860627824 */ /* 0x000fe200078e00ff */
[----:B------:R-:W-:Y:S01]  /*15c0*/  LOP3.LUT R95, R95, 0xfffffff8, RZ, 0xc0, !PT ;  /* 0xfffffff85f5f7812 */ /* 0x000fe200078ec0ff */
[C---:B------:R-:W-:Y:S01]  /*15d0*/  IMAD R57, R55.reuse, c[0x0][0x284], R57 ;  /* 0x0000a10037397a24 */ /* 0x040fe200078e0239 */
[----:B------:R-:W-:Y:S01]  /*15e0*/  LOP3.LUT R94, R94, 0xfffffff8, RZ, 0xc0, !PT ;  /* 0xfffffff85e5e7812 */ /* 0x000fe200078ec0ff */
[----:B------:R-:W-:Y:S01]  /*15f0*/  IMAD.WIDE.U32 R114, R55, c[0x0][0x280], R114 ;  /* 0x0000a00037727a25 */ /* 0x000fe200078e0072 */
[----:B------:R-:W-:-:S02]  /*1600*/  SHF.L.U64.HI R77, R78, R81, c[0x0][0x294] ;  /* 0x0000a5004e4d7619 */ /* 0x000fc40000010251 */
[-C--:B------:R-:W-:Y:S01]  /*1610*/  SHF.L.U64.HI R79, R80, R81.reuse, c[0x0][0x284] ;  /* 0x0000a100504f7619 */ /* 0x080fe20000010251 */
[----:B------:R-:W-:Y:S01]  /*1620*/  IMAD R63, R118, c[0x0][0x21c], R63 ;  /* 0x00008700763f7a24 */ /* 0x000fe200078e023f */
[----:B------:R-:W-:Y:S01]  /*1630*/  SHF.L.U64.HI R81, R82, R81, c[0x0][0x1e4] ;  /* 0x0000790052517619 */ /* 0x000fe20000010251 */
[----:B------:R-:W-:Y:S01]  /*1640*/  IMAD.SHL.U32 R96, R96, 0x2, RZ ;  /* 0x0000000260607824 */ /* 0x000fe200078e00ff */
[----:B------:R-:W-:Y:S01]  /*1650*/  IADD3 R59, R115, R57, RZ ;  /* 0x00000039733b7210 */ /* 0x000fe20007ffe0ff */
[C---:B------:R-:W-:Y:S01]  /*1660*/  IMAD R58, R55.reuse, c[0x0][0x294], R58 ;  /* 0x0000a500373a7a24 */ /* 0x040fe200078e023a */
[----:B------:R-:W-:Y:S01]  /*1670*/  IADD3 R10, R14, 0x20, RZ ;  /* 0x000000200e0a7810 */ /* 0x000fe20007ffe0ff */
[----:B------:R-:W-:Y:S01]  /*1680*/  IMAD.WIDE.U32 R116, R55, c[0x0][0x290], R116 ;  /* 0x0000a40037747a25 */ /* 0x000fe200078e0074 */
[----:B------:R-:W-:Y:S02]  /*1690*/  ISETP.NE.AND P5, PT, RZ, UR4, PT ;  /* 0x00000004ff007c0c */ /* 0x000fe4000bfa5270 */
[----:B------:R-:W-:Y:S01]  /*16a0*/  LOP3.LUT R99, R99, 0x10, RZ, 0xc0, !PT ;  /* 0x0000001063637812 */ /* 0x000fe200078ec0ff */
[----:B------:R-:W-:Y:S01]  /*16b0*/  IMAD.WIDE.U32 R118, R118, c[0x0][0x218], R8 ;  /* 0x0000860076767a25 */ /* 0x000fe200078e0008 */
[----:B------:R-:W-:-:S02]  /*16c0*/  IADD3 R9, R14, 0x60, RZ ;  /* 0x000000600e097810 */ /* 0x000fc40007ffe0ff */
[----:B------:R-:W-:Y:S01]  /*16d0*/  IADD3.X R61, R70, R76, R17, P1, P0 ;  /* 0x0000004c463d7210 */ /* 0x000fe20000fe0411 */
[----:B------:R-:W-:Y:S01]  /*16e0*/  IMAD.WIDE.U32 R112, R55, c[0x0][0x290], R112 ;  /* 0x0000a40037707a25 */ /* 0x000fe200078e0070 */
[----:B------:R-:W-:Y:S02]  /*16f0*/  LOP3.LUT R98, R98, 0x10, RZ, 0xc0, !PT ;  /* 0x0000001062627812 */ /* 0x000fe400078ec0ff */
[----:B------:R-:W-:Y:S01]  /*1700*/  LOP3.LUT R97, R97, 0x10, RZ, 0xc0, !PT ;  /* 0x0000001061617812 */ /* 0x000fe200078ec0ff */
[----:B------:R-:W-:Y:S01]  /*1710*/  IMAD.WIDE.U32 R110, R55, c[0x0][0x280], R110 ;  /* 0x0000a000376e7a25 */ /* 0x000fe200078e006e */
[----:B------:R-:W-:Y:S02]  /*1720*/  LOP3.LUT R96, R96, 0x10, RZ, 0xc0, !PT ;  /* 0x0000001060607812 */ /* 0x000fe400078ec0ff */
[----:B------:R-:W-:Y:S01]  /*1730*/  SHF.R.S32.HI R86, RZ, 0x1f, R95 ;  /* 0x0000001fff567819 */ /* 0x000fe2000001145f */
[----:B------:R-:W-:Y:S01]  /*1740*/  IMAD.IADD R60, R117, 0x1, R58 ;  /* 0x00000001753c7824 */ /* 0x000fe200078e023a */
[----:B------:R-:W-:Y:S01]  /*1750*/  SHF.R.S32.HI R85, RZ, 0x1f, R94 ;  /* 0x0000001fff557819 */ /* 0x000fe2000001145e */
[----:B------:R-:W-:Y:S01]  /*1760*/  IMAD.SHL.U32 R78, R78, 0x20, RZ ;  /* 0x000000204e4e7824 */ /* 0x000fe200078e00ff */
[----:B------:R-:W-:Y:S01]  /*1770*/  SHF.R.S32.HI R84, RZ, 0x1f, R93 ;  /* 0x0000001fff547819 */ /* 0x000fe2000001145d */
[----:B------:R-:W-:Y:S01]  /*1780*/  IMAD.SHL.U32 R80, R80, 0x20, RZ ;  /* 0x0000002050507824 */ /* 0x000fe200078e00ff */
[----:B------:R-:W-:Y:S01]  /*1790*/  SHF.R.S32.HI R83, RZ, 0x1f, R92 ;  /* 0x0000001fff537819 */ /* 0x000fe2000001145c */
[----:B------:R-:W-:-:S02]  /*17a0*/  IMAD.SHL.U32 R82, R82, 0x20, RZ ;  /* 0x0000002052527824 */ /* 0x000fc400078e00ff */
[----:B------:R-:W-:Y:S02]  /*17b0*/  IMAD.IADD R66, R121, 0x1, R66 ;  /* 0x0000000179427824 */ /* 0x000fe400078e0242 */
[----:B------:R-:W-:Y:S02]  /*17c0*/  IMAD.IADD R63, R119, 0x1, R63 ;  /* 0x00000001773f7824 */ /* 0x000fe400078e023f */
[----:B------:R-:W-:Y:S02]  /*17d0*/  IMAD.IADD R58, R58, 0x1, R113 ;  /* 0x000000013a3a7824 */ /* 0x000fe400078e0271 */
[----:B------:R-:W-:Y:S02]  /*17e0*/  IMAD.IADD R57, R57, 0x1, R111 ;  /* 0x0000000139397824 */ /* 0x000fe400078e026f */
[----:B------:R-:W-:Y:S02]  /*17f0*/  IMAD.SHL.U32 R91, R91, 0x2, RZ ;  /* 0x000000025b5b7824 */ /* 0x000fe400078e00ff */
[----:B------:R-:W-:-:S02]  /*1800*/  IMAD.SHL.U32 R89, R89, 0x2, RZ ;  /* 0x0000000259597824 */ /* 0x000fc400078e00ff */
[----:B------:R-:W-:Y:S02]  /*1810*/  IMAD.SHL.U32 R90, R90, 0x2, RZ ;  /* 0x000000025a5a7824 */ /* 0x000fe400078e00ff */
[----:B------:R-:W-:Y:S01]  /*1820*/  IMAD.SHL.U32 R88, R88, 0x2, RZ ;  /* 0x0000000258587824 */ /* 0x000fe200078e00ff */
[----:B------:R-:W-:Y:S06]  /*1830*/  BAR.SYNC.DEFER_BLOCKING 0x0 ;  /* 0x0000000000007b1d */ /* 0x000fec0000010000 */
.L_x_588:
[-C--:B------:R-:W-:Y:S01]  /*1840*/  IMAD R109, R81, R100.reuse, RZ ;  /* 0x00000064516d7224 */ /* 0x080fe200078e02ff */
[----:B------:R-:W-:Y:S01]  /*1850*/  SHF.R.S32.HI R56, RZ, 0x1f, R100 ;  /* 0x0000001fff387819 */ /* 0x000fe20000011464 */
[----:B------:R-:W-:Y:S04]  /*1860*/  DEPBAR.LE SB0, 0x0 ;  /* 0x000080000000791a */ /* 0x000fe80000000000 */
[----:B------:R-:W-:Y:S01]  /*1870*/  BAR.SYNC.DEFER_BLOCKING 0x0 ;  /* 0x0000000000007b1d */ /* 0x000fe20000010000 */
[----:B------:R-:W-:Y:S04]  /*1880*/  IMAD.WIDE.U32 R130, R82, R100, RZ ;  /* 0x0000006452827225 */ /* 0x000fe800078e00ff */
[----:B------:R-:W-:Y:S01]  /*1890*/  IMAD R109, R56, R82, R109 ;  /* 0x00000052386d7224 */ /* 0x000fe200078e026d */
[----:B-1----:R-:W-:Y:S03]  /*18a0*/  IADD3 R2, P1, R62, R130, RZ ;  /* 0x000000823e027210 */ /* 0x002fe60007f3e0ff */
[----:B------:R-:W-:Y:S01]  /*18b0*/  IMAD.IADD R109, R131, 0x1, R109 ;  /* 0x00000001836d7824 */ /* 0x000fe200078e026d */
[C---:B------:R-:W-:Y:S04]  /*18c0*/  LEA R44, P0, R2.reuse, c[0x0][0x1c8], 0x1 ;  /* 0x00007200022c7a11 */ /* 0x040fe800078008ff */
[----:B------:R-:W-:Y:S04]  /*18d0*/  IADD3.X R0, R109, R61, RZ, P1, !PT ;  /* 0x0000003d6d007210 */ /* 0x000fe80000ffe4ff */
[----:B------:R-:W-:Y:S01]  /*18e0*/  LEA.HI.X R45, R2, c[0x0][0x1cc], R0, 0x1, P0 ;  /* 0x00007300022d7a11 */ /* 0x000fe200000f0c00 */
[----:B------:R-:W-:Y:S01]  /*18f0*/  BSSY B1, `(.L_x_570) ;  /* 0x0000258000017945 */ /* 0x000fe20003800000 */
[----:B------:R-:W-:-:S05]  /*1900*/  @!P6 BRA `(.L_x_571) ;  /* 0x000024500000e947 */ /* 0x000fca0003800000 */
[-C--:B------:R-:W-:Y:S02]  /*1910*/  IMAD R2, R79, R100.reuse, RZ ;  /* 0x000000644f027224 */ /* 0x080fe400078e02ff */
[-C--:B------:R-:W-:Y:S02]  /*1920*/  IMAD R0, R77, R100.reuse, RZ ;  /* 0x000000644d007224 */ /* 0x080fe400078e02ff */
[----:B------:R-:W-:Y:S02]  /*1930*/  IMAD R3, R100, -0x20, R108 ;  /* 0xffffffe064037824 */ /* 0x000fe400078e026c */
[-C--:B------:R-:W-:Y:S03]  /*1940*/  IMAD.WIDE.U32 R22, R80, R100.reuse, RZ ;  /* 0x0000006450167225 */ /* 0x080fe600078e00ff */
[----:B------:R-:W-:Y:S01]  /*1950*/  IMNMX R3, R3, 0x20, PT ;  /* 0x0000002003037817 */ /* 0x000fe20003800200 */
[----:B------:R-:W-:Y:S04]  /*1960*/  IMAD.WIDE.U32 R20, R78, R100, RZ ;  /* 0x000000644e147225 */ /* 0x000fe800078e00ff */
[C---:B------:R-:W-:Y:S02]  /*1970*/  IMAD R2, R56.reuse, R80, R2 ;  /* 0x0000005038027224 */ /* 0x040fe400078e0202 */
[----:B------:R-:W-:Y:S03]  /*1980*/  IMAD R0, R56, R78, R0 ;  /* 0x0000004e38007224 */ /* 0x000fe600078e0200 */
        /* <DEDUP_REMOVED lines=42> */
.L_x_574:
[----:B------:R-:W-:Y:S05]  /*1c30*/  BSYNC B0 ;  /* 0x0000000000007941 */ /* 0x000fea0003800000 */
.L_x_573:
[----:B------:R-:W-:-:S05]  /*1c40*/  @P4 BRA `(.L_x_575) ;  /* 0x0000222000004947 */ /* 0x000fca0003800000 */
[----:B------:R-:W-:Y:S01]  /*1c50*/  ISETP.GE.AND P0, PT, R16, c[0x0][0x1d4], PT ;  /* 0x0000750010007a0c */ /* 0x000fe20003f06270 */
[----:B-1---5:R-:W-:Y:S01]  /*1c60*/  IMAD.MOV.U32 R4, RZ, RZ, R18 ;  /* 0x000000ffff047224 */ /* 0x022fe200078e0012 */
[----:B------:R-:W-:Y:S01]  /*1c70*/  MOV R0, R25 ;  /* 0x0000001900007202 */ /* 0x000fe20000000f00 */
[----:B------:R-:W-:Y:S01]  /*1c80*/  IMAD.MOV.U32 R3, RZ, RZ, R19 ;  /* 0x000000ffff037224 */ /* 0x000fe200078e0013 */
[----:B------:R-:W-:Y:S01]  /*1c90*/  BSSY B0, `(.L_x_576) ;  /* 0x0000048000007945 */ /* 0x000fe20003800000 */
[----:B------:R-:W-:Y:S03]  /*1ca0*/  IMAD.MOV.U32 R2, RZ, RZ, R24 ;  /* 0x000000ffff027224 */ /* 0x000fe600078e0018 */
[----:B------:R-:W-:Y:S01]  /*1cb0*/  PRMT R5, R3, 0x5410, R4 ;  /* 0x0000541003057816 */ /* 0x000fe20000000004 */
[----:B------:R-:W-:Y:S01]  /*1cc0*/  IMAD.MOV.U32 R3, RZ, RZ, R37 ;  /* 0x000000ffff037224 */ /* 0x000fe200078e0025 */
[----:B------:R-:W-:Y:S01]  /*1cd0*/  PRMT R6, R0, 0x5410, R2 ;  /* 0x0000541000067816 */ /* 0x000fe20000000002 */
[----:B------:R-:W-:Y:S01]  /*1ce0*/  IMAD.MOV.U32 R2, RZ, RZ, R26 ;  /* 0x000000ffff027224 */ /* 0x000fe200078e001a */
[----:B------:R-:W-:Y:S01]  /*1cf0*/  MOV R4, R36 ;  /* 0x0000002400047202 */ /* 0x000fe20000000f00 */
[----:B------:R-:W-:Y:S03]  /*1d00*/  IMAD.MOV.U32 R0, RZ, RZ, R27 ;  /* 0x000000ffff007224 */ /* 0x000fe600078e001b */
[----:B------:R-:W-:Y:S01]  /*1d10*/  PRMT R34, R3, 0x5410, R4 ;  /* 0x0000541003227816 */ /* 0x000fe20000000004 */
[----:B------:R-:W-:Y:S01]  /*1d20*/  IMAD.MOV.U32 R4, RZ, RZ, R38 ;  /* 0x000000ffff047224 */ /* 0x000fe200078e0026 */
[----:B------:R-:W-:Y:S01]  /*1d30*/  PRMT R7, R0, 0x5410, R2 ;  /* 0x0000541000077816 */ /* 0x000fe20000000002 */
[----:B------:R-:W-:Y:S01]  /*1d40*/  IMAD.MOV.U32 R2, RZ, RZ, R42 ;  /* 0x000000ffff027224 */ /* 0x000fe200078e002a */
[----:B------:R-:W-:Y:S02]  /*1d50*/  MOV R3, R39 ;  /* 0x0000002700037202 */ /* 0x000fe40000000f00 */
[----:B------:R-:W-:Y:S02]  /*1d60*/  MOV R0, R43 ;  /* 0x0000002b00007202 */ /* 0x000fe40000000f00 */
        /* <DEDUP_REMOVED lines=8> */
[----:B------:R-:W-:Y:S06]  /*1df0*/  IMAD.MOV.U32 R8, RZ, RZ, R29 ;  /* 0x000000ffff087224 */ /* 0x000fec00078e001d */
[----:B------:R-:W-:Y:S02]  /*1e00*/  @!P0 SHF.R.U64 R30, R30, 0x10, R31 ;  /* 0x000000101e1e8819 */ /* 0x000fe4000000121f */
[--C-:B------:R-:W-:Y:S02]  /*1e10*/  @!P0 SHF.R.U64 R2, R28, 0x10, R29.reuse ;  /* 0x000000101c028819 */ /* 0x100fe4000000121d */
[----:B------:R-:W-:Y:S02]  /*1e20*/  @!P0 SHF.R.U32.HI R0, RZ, 0x10, R29 ;  /* 0x00000010ff008819 */ /* 0x000fe4000001161d */
[----:B------:R-:W-:Y:S02]  /*1e30*/  @!P0 PRMT R29, R13, 0x5410, R30 ;  /* 0x000054100d1d8816 */ /* 0x000fe4000000001e */
[----:B------:R-:W-:Y:S02]  /*1e40*/  @!P0 SHF.R.U32.HI R4, RZ, 0x10, R31 ;  /* 0x00000010ff048819 */ /* 0x000fe4000001161f */
[----:B------:R-:W-:Y:S01]  /*1e50*/  @!P0 PRMT R3, R3, 0x5410, R2 ;  /* 0x0000541003038816 */ /* 0x000fe20000000002 */
[C---:B------:R-:W-:Y:S01]  /*1e60*/  @!P0 IMAD.U32 R13, R29.reuse, 0x10000, RZ ;  /* 0x000100001d0d8824 */ /* 0x040fe200078e00ff */
[----:B------:R-:W-:Y:S02]  /*1e70*/  @!P0 PRMT R32, R32, 0x5410, R4 ;  /* 0x0000541020208816 */ /* 0x000fe40000000004 */
[----:B------:R-:W-:Y:S02]  /*1e80*/  @!P0 PRMT R8, R8, 0x5410, R0 ;  /* 0x0000541008088816 */ /* 0x000fe40000000000 */
[----:B------:R-:W-:Y:S02]  /*1e90*/  @!P0 LOP3.LUT R29, R29, 0xffff0000, RZ, 0xc0, !PT ;  /* 0xffff00001d1d8812 */ /* 0x000fe400078ec0ff */
[C---:B------:R-:W-:Y:S02]  /*1ea0*/  @!P0 SHF.L.U32 R2, R3.reuse, 0x10, RZ ;  /* 0x0000001003028819 */ /* 0x040fe400000006ff */
[----:B------:R-:W-:Y:S01]  /*1eb0*/  @!P0 LOP3.LUT R3, R3, 0xffff0000, RZ, 0xc0, !PT ;  /* 0xffff000003038812 */ /* 0x000fe200078ec0ff */
[C---:B-1----:R-:W-:Y:S01]  /*1ec0*/  @!P0 IMAD.U32 R28, R20.reuse, 0x10000, RZ ;  /* 0x00010000141c8824 */ /* 0x042fe200078e00ff */
[----:B------:R-:W-:Y:S02]  /*1ed0*/  @!P0 LOP3.LUT R0, R20, 0xffff0000, RZ, 0xc0, !PT ;  /* 0xffff000014008812 */ /* 0x000fe400078ec0ff */
[C---:B------:R-:W-:Y:S02]  /*1ee0*/  @!P0 LOP3.LUT R4, R21.reuse, 0xffff0000, RZ, 0xc0, !PT ;  /* 0xffff000015048812 */ /* 0x040fe400078ec0ff */
[----:B------:R-:W-:Y:S01]  /*1ef0*/  @!P0 SHF.L.U32 R30, R21, 0x10, RZ ;  /* 0x00000010151e8819 */ /* 0x000fe200000006ff */
[----:B------:R-:W-:Y:S01]  /*1f00*/  @!P0 FMUL.FTZ R41, R0, R13 ;  /* 0x0000000d00298220 */ /* 0x000fe20000410000 */
[----:B------:R-:W-:Y:S01]  /*1f10*/  @!P0 SHF.L.U32 R31, R22, 0x10, RZ ;  /* 0x00000010161f8819 */ /* 0x000fe200000006ff */
[----:B------:R-:W-:Y:S01]  /*1f20*/  @!P0 FMUL.FTZ R46, R4, R29 ;  /* 0x0000001d042e8220 */ /* 0x000fe20000410000 */
[----:B------:R-:W-:Y:S01]  /*1f30*/  @!P0 SHF.L.U32 R33, R23, 0x10, RZ ;  /* 0x0000001017218819 */ /* 0x000fe200000006ff */
[-C--:B------:R-:W-:Y:S02]  /*1f40*/  @!P0 FMUL.FTZ R0, R0, R2.reuse ;  /* 0x0000000200008220 */ /* 0x080fe40000410000 */
[----:B------:R-:W-:Y:S02]  /*1f50*/  @!P0 FFMA.FTZ R41, R28, R2, -R41 ;  /* 0x000000021c298223 */ /* 0x000fe40000010829 */
[-C--:B------:R-:W-:Y:S02]  /*1f60*/  @!P0 FMUL.FTZ R2, R4, R3.reuse ;  /* 0x0000000304028220 */ /* 0x080fe40000410000 */
[----:B------:R-:W-:Y:S01]  /*1f70*/  @!P0 FFMA.FTZ R46, R30, R3, -R46 ;  /* 0x000000031e2e8223 */ /* 0x000fe2000001082e */
[----:B------:R-:W-:Y:S01]  /*1f80*/  @!P0 LOP3.LUT R3, R22, 0xffff0000, RZ, 0xc0, !PT ;  /* 0xffff000016038812 */ /* 0x000fe200078ec0ff */
[----:B------:R-:W-:Y:S01]  /*1f90*/  @!P0 FFMA.FTZ R0, R13, R28, R0 ;  /* 0x0000001c0d008223 */ /* 0x000fe20000010000 */
[----:B------:R-:W-:Y:S01]  /*1fa0*/  @!P0 LOP3.LUT R13, R23, 0xffff0000, RZ, 0xc0, !PT ;  /* 0xffff0000170d8812 */ /* 0x000fe200078ec0ff */
[C---:B------:R-:W-:Y:S01]  /*1fb0*/  @!P0 IMAD.U32 R28, R32.reuse, 0x10000, RZ ;  /* 0x00010000201c8824 */ /* 0x040fe200078e00ff */
[----:B------:R-:W-:Y:S01]  /*1fc0*/  @!P0 LOP3.LUT R32, R32, 0xffff0000, RZ, 0xc0, !PT ;  /* 0xffff000020208812 */ /* 0x000fe200078ec0ff */
[C---:B------:R-:W-:Y:S01]  /*1fd0*/  @!P0 IMAD.U32 R4, R8.reuse, 0x10000, RZ ;  /* 0x0001000008048824 */ /* 0x040fe200078e00ff */
[----:B------:R-:W-:Y:S01]  /*1fe0*/  @!P0 LOP3.LUT R8, R8, 0xffff0000, RZ, 0xc0, !PT ;  /* 0xffff000008088812 */ /* 0x000fe200078ec0ff */
[C---:B------:R-:W-:Y:S01]  /*1ff0*/  @!P0 FMUL.FTZ R47, R3.reuse, R28 ;  /* 0x0000001c032f8220 */ /* 0x040fe20000410000 */
[----:B------:R-:W-:Y:S01]  /*2000*/  @!P0 F2FP.BF16.PACK_AB R0, R0, R41 ;  /* 0x000000290000823e */ /* 0x000fe200000010ff */
[----:B------:R-:W-:Y:S02]  /*2010*/  @!P0 FMUL.FTZ R3, R3, R4 ;  /* 0x0000000403038220 */ /* 0x000fe40000410000 */
[----:B------:R-:W-:Y:S02]  /*2020*/  @!P0 FMUL.FTZ R48, R13, R32 ;  /* 0x000000200d308220 */ /* 0x000fe40000410000 */
[----:B------:R-:W-:Y:S02]  /*2030*/  @!P0 FFMA.FTZ R47, R31, R4, -R47 ;  /* 0x000000041f2f8223 */ /* 0x000fe4000001082f */
[----:B------:R-:W-:Y:S02]  /*2040*/  @!P0 FMUL.FTZ R4, R13, R8 ;  /* 0x000000080d048220 */ /* 0x000fe40000410000 */
[----:B------:R-:W-:Y:S02]  /*2050*/  @!P0 FFMA.FTZ R2, R29, R30, R2 ;  /* 0x0000001e1d028223 */ /* 0x000fe40000010002 */
[----:B------:R-:W-:Y:S02]  /*2060*/  @!P0 FFMA.FTZ R3, R28, R31, R3 ;  /* 0x0000001f1c038223 */ /* 0x000fe40000010003 */
[----:B------:R-:W-:Y:S01]  /*2070*/  @!P0 FFMA.FTZ R48, R33, R8, -R48 ;  /* 0x0000000821308223 */ /* 0x000fe20000010830 */
[----:B------:R-:W-:Y:S01]  /*2080*/  @!P0 F2FP.BF16.PACK_AB R2, R2, R46 ;  /* 0x0000002e0202823e */ /* 0x000fe200000010ff */
        /* <DEDUP_REMOVED lines=8> */
.L_x_577:
[----:B------:R-:W-:Y:S05]  /*2110*/  BSYNC B0 ;  /* 0x0000000000007941 */ /* 0x000fea0003800000 */
.L_x_576:
        /* <DEDUP_REMOVED lines=8> */
[--C-:B------:R-:W-:Y:S02]  /*21a0*/  @!P0 SHF.R.U64 R3, R26, 0x10, R27.reuse ;  /* 0x000000101a038819 */ /* 0x100fe4000000121b */
[----:B------:R-:W-:Y:S02]  /*21b0*/  @!P0 SHF.R.U32.HI R26, RZ, 0x10, R27 ;  /* 0x00000010ff1a8819 */ /* 0x000fe4000001161b */
[C---:B------:R-:W-:Y:S02]  /*21c0*/  @!P0 PRMT R27, R40.reuse, 0x5432, R0 ;  /* 0x00005432281b8816 */ /* 0x040fe40000000000 */
[C---:B------:R-:W-:Y:S02]  /*21d0*/  @!P0 PRMT R3, R7.reuse, 0x5432, R3 ;  /* 0x0000543207038816 */ /* 0x040fe40000000003 */
[----:B------:R-:W-:Y:S01]  /*21e0*/  @!P0 PRMT R7, R7, 0x5410, R26 ;  /* 0x0000541007078816 */ /* 0x000fe2000000001a */
[C---:B------:R-:W-:Y:S01]  /*21f0*/  @!P0 IMAD.U32 R8, R27.reuse, 0x10000, RZ ;  /* 0x000100001b088824 */ /* 0x040fe200078e00ff */
[----:B------:R-:W-:Y:S01]  /*2200*/  @!P0 LOP3.LUT R26, R27, 0xffff0000, RZ, 0xc0, !PT ;  /* 0xffff00001b1a8812 */ /* 0x000fe200078ec0ff */
[C---:B------:R-:W-:Y:S01]  /*2210*/  @!P0 IMAD.U32 R2, R3.reuse, 0x10000, RZ ;  /* 0x0001000003028824 */ /* 0x040fe200078e00ff */
[----:B------:R-:W-:Y:S02]  /*2220*/  @!P0 SHF.R.U32.HI R42, RZ, 0x10, R43 ;  /* 0x00000010ff2a8819 */ /* 0x000fe4000001162b */
[----:B------:R-:W-:Y:S02]  /*2230*/  @!P0 LOP3.LUT R3, R3, 0xffff0000, RZ, 0xc0, !PT ;  /* 0xffff000003038812 */ /* 0x000fe400078ec0ff */
[----:B------:R-:W-:Y:S04]  /*2240*/  @!P0 PRMT R40, R40, 0x5410, R42 ;  /* 0x0000541028288816 */ /* 0x000fe8000000002a */
[----:B------:R-:W-:Y:S01]  /*2250*/  @!P0 LOP3.LUT R29, R40, 0xffff0000, RZ, 0xc0, !PT ;  /* 0xffff0000281d8812 */ /* 0x000fe200078ec0ff */
[C---:B-1----:R-:W-:Y:S01]  /*2260*/  @!P0 IMAD.U32 R27, R21.reuse, 0x10000, RZ ;  /* 0x00010000151b8824 */ /* 0x042fe200078e00ff */
[C---:B------:R-:W-:Y:S02]  /*2270*/  @!P0 LOP3.LUT R0, R20.reuse, 0xffff0000, RZ, 0xc0, !PT ;  /* 0xffff000014008812 */ /* 0x040fe400078ec0ff */
[----:B------:R-:W-:Y:S02]  /*2280*/  @!P0 LOP3.LUT R4, R21, 0xffff0000, RZ, 0xc0, !PT ;  /* 0xffff000015048812 */ /* 0x000fe400078ec0ff */
        /* <DEDUP_REMOVED lines=12> */
[----:B------:R-:W-:Y:S02]  /*2350*/  @!P0 IMAD.U32 R13, R40, 0x10000, RZ ;  /* 0x00010000280d8824 */ /* 0x000fe400078e00ff */
[C---:B------:R-:W-:Y:S01]  /*2360*/  @!P0 IMAD.U32 R4, R7.reuse, 0x10000, RZ ;  /* 0x0001000007048824 */ /* 0x040fe200078e00ff */
[----:B------:R-:W-:Y:S01]  /*2370*/  @!P0 LOP3.LUT R7, R7, 0xffff0000, RZ, 0xc0, !PT ;  /* 0xffff000007078812 */ /* 0x000fe200078ec0ff */
[C---:B------:R-:W-:Y:S01]  /*2380*/  @!P0 FMUL.FTZ R33, R3.reuse, R13 ;  /* 0x0000000d03218220 */ /* 0x040fe20000410000 */
[----:B------:R-:W-:Y:S01]  /*2390*/  @!P0 F2FP.BF16.PACK_AB R0, R0, R31 ;  /* 0x0000001f0000823e */ /* 0x000fe200000010ff */
[-C--:B------:R-:W-:Y:S02]  /*23a0*/  @!P0 FMUL.FTZ R3, R3, R4.reuse ;  /* 0x0000000403038220 */ /* 0x080fe40000410000 */
        /* <DEDUP_REMOVED lines=15> */
.L_x_579:
[----:B------:R-:W-:Y:S05]  /*24a0*/  BSYNC B0 ;  /* 0x0000000000007941 */ /* 0x000fea0003800000 */
.L_x_578:
        /* <DEDUP_REMOVED lines=10> */
[C---:B------:R-:W-:Y:S02]  /*2550*/  @!P0 PRMT R3, R6.reuse, 0x5432, R3 ;  /* 0x0000543206038816 */ /* 0x040fe40000000003 */
[----:B------:R-:W-:Y:S01]  /*2560*/  @!P0 SHF.R.U32.HI R24, RZ, 0x10, R25 ;  /* 0x00000010ff188819 */ /* 0x000fe20000011619 */
[C---:B------:R-:W-:Y:S01]  /*2570*/  @!P0 IMAD.U32 R7, R13.reuse, 0x10000, RZ ;  /* 0x000100000d078824 */ /* 0x040fe200078e00ff */
[----:B------:R-:W-:Y:S01]  /*2580*/  @!P0 LOP3.LUT R13, R13, 0xffff0000, RZ, 0xc0, !PT ;  /* 0xffff00000d0d8812 */ /* 0x000fe200078ec0ff */
        /* <DEDUP_REMOVED lines=42> */
.L_x_581:
[----:B------:R-:W-:Y:S05]  /*2830*/  BSYNC B0 ;  /* 0x0000000000007941 */ /* 0x000fea0003800000 */
.L_x_580:
        /* <DEDUP_REMOVED lines=56> */
.L_x_572:
        /* <DEDUP_REMOVED lines=19> */
[C---:B------:R-:W-:Y:S01]  /*2cf0*/  LEA R20, P1, R3.reuse, c[0x0][0x270], 0x1 ;  /* 0x00009c0003147a11 */ /* 0x040fe200078208ff */
[----:B------:R-:W-:Y:S01]  /*2d00*/  CS2R R46, SRZ ;  /* 0x00000000002e7805 */ /* 0x000fe2000001ff00 */
[C---:B------:R-:W-:Y:S01]  /*2d10*/  LEA R18, P0, R8.reuse, c[0x0][0x288], 0x1 ;  /* 0x0000a20008127a11 */ /* 0x040fe200078008ff */
[----:B------:R-:W-:Y:S01]  /*2d20*/  CS2R R44, SRZ ;  /* 0x00000000002c7805 */ /* 0x000fe2000001ff00 */
[----:B------:R-:W-:Y:S02]  /*2d30*/  LEA.HI.X R21, R3, c[0x0][0x274], R2, 0x1, P1 ;  /* 0x00009d0003157a11 */ /* 0x000fe400008f0c02 */
[----:B------:R-:W-:Y:S03]  /*2d40*/  LEA.HI.X R19, R8, c[0x0][0x28c], R0, 0x1, P0 ;  /* 0x0000a30008137a11 */ /* 0x000fe600000f0c00 */
[----:B------:R1:W5:Y:S04]  /*2d50*/  @!P3 LDG.E.128 R4, [R20.64] ;  /* 0x000000081404b981 */ /* 0x000368000c1e1d00 */
[----:B------:R1:W5:Y:S04]  /*2d60*/  @!P2 LDG.E.128 R24, [R20.64+0x80] ;  /* 0x000080081418a981 */ /* 0x000368000c1e1d00 */
[----:B------:R1:W5:Y:S04]  /*2d70*/  @!P3 LDG.E.128 R28, [R18.64] ;  /* 0x00000008121cb981 */ /* 0x000368000c1e1d00 */
[----:B------:R1:W5:Y:S02]  /*2d80*/  @!P2 LDG.E.128 R44, [R18.64+0x80] ;  /* 0x00008008122ca981 */ /* 0x000364000c1e1d00 */
.L_x_583:
[----:B------:R-:W-:Y:S05]  /*2d90*/  BSYNC B0 ;  /* 0x0000000000007941 */ /* 0x000fea0003800000 */
.L_x_582:
[----:B------:R-:W-:Y:S04]  /*2da0*/  IADD3 R130, P0, R128, R130, RZ ;  /* 0x0000008280827210 */ /* 0x000fe80007f1e0ff */
[----:B------:R-:W-:Y:S01]  /*2db0*/  IADD3.X R109, R109, R76, RZ, P0, !PT ;  /* 0x0000004c6d6d7210 */ /* 0x000fe200007fe4ff */
[----:B------:R-:W-:-:S05]  /*2dc0*/  @P4 BRA `(.L_x_575) ;  /* 0x000010a000004947 */ /* 0x000fca0003800000 */
[----:B------:R-:W-:Y:S01]  /*2dd0*/  ISETP.GE.AND P0, PT, R16, c[0x0][0x1d4], PT ;  /* 0x0000750010007a0c */ /* 0x000fe20003f06270 */
[----:B-----5:R-:W-:Y:S01]  /*2de0*/  IMAD.MOV.U32 R8, RZ, RZ, R26 ;  /* 0x000000ffff087224 */ /* 0x020fe200078e001a */
[----:B------:R-:W-:Y:S01]  /*2df0*/  MOV R2, R24 ;  /* 0x0000001800027202 */ /* 0x000fe20000000f00 */
[----:B------:R-:W-:Y:S01]  /*2e00*/  IMAD.MOV.U32 R3, RZ, RZ, R27 ;  /* 0x000000ffff037224 */ /* 0x000fe200078e001b */
[----:B------:R-:W-:Y:S01]  /*2e10*/  BSSY B0, `(.L_x_584) ;  /* 0x0000081000007945 */ /* 0x000fe20003800000 */
[----:B------:R-:W-:Y:S03]  /*2e20*/  IMAD.MOV.U32 R0, RZ, RZ, R25 ;  /* 0x000000ffff007224 */ /* 0x000fe600078e0019 */
[----:B-1----:R-:W-:Y:S01]  /*2e30*/  PRMT R18, R3, 0x5410, R8 ;  /* 0x0000541003127816 */ /* 0x002fe20000000008 */
        /* <DEDUP_REMOVED lines=10> */
[----:B------:R-:W-:Y:S01]  /*2ee0*/  ISETP.GE.AND P1, PT, R93, c[0x0][0x1d4], PT ;  /* 0x000075005d007a0c */ /* 0x000fe20003f26270 */
[----:B------:R-:W-:Y:S01]  /*2ef0*/  IMAD.MOV.U32 R19, RZ, RZ, R28 ;  /* 0x000000ffff137224 */ /* 0x000fe200078e001c */
[----:B------:R-:W-:Y:S01]  /*2f00*/  MOV R38, R30 ;  /* 0x0000001e00267202 */ /* 0x000fe20000000f00 */
[----:B------:R-:W-:Y:S02]  /*2f10*/  IMAD.MOV.U32 R0, RZ, RZ, R5 ;  /* 0x000000ffff007224 */ /* 0x000fe400078e0005 */
[----:B------:R-:W-:Y:S02]  /*2f20*/  IMAD.MOV.U32 R2, RZ, RZ, R4 ;  /* 0x000000ffff027224 */ /* 0x000fe400078e0004 */
[----:B------:R-:W2:Y:S01]  /*2f30*/  LDS.128 R48, [R91+0xc080] ;  /* 0x00c080005b307984 */ /* 0x000ea20000000c00 */
[----:B------:R-:W-:Y:S02]  /*2f40*/  IMAD.MOV.U32 R34, RZ, RZ, R29 ;  /* 0x000000ffff227224 */ /* 0x000fe400078e001d */
[----:B------:R-:W-:Y:S01]  /*2f50*/  IMAD.MOV.U32 R42, RZ, RZ, R31 ;  /* 0x000000ffff2a7224 */ /* 0x000fe200078e001f */
[----:B------:R-:W-:Y:S02]  /*2f60*/  @!P0 SHF.R.U64 R28, R28, 0x10, R29 ;  /* 0x000000101c1c8819 */ /* 0x000fe4000000121d */
[----:B------:R-:W-:Y:S01]  /*2f70*/  @!P0 SHF.R.U64 R3, R4, 0x10, R5 ;  /* 0x0000001004038819 */ /* 0x000fe20000001205 */
[----:B------:R-:W-:Y:S01]  /*2f80*/  IMAD.MOV.U32 R4, RZ, RZ, R7 ;  /* 0x000000ffff047224 */ /* 0x000fe200078e0007 */
[----:B------:R-:W-:Y:S01]  /*2f90*/  @!P0 SHF.R.U32.HI R8, RZ, 0x10, R5 ;  /* 0x00000010ff088819 */ /* 0x000fe20000011605 */
[----:B------:R-:W-:Y:S01]  /*2fa0*/  IMAD.MOV.U32 R5, RZ, RZ, R6 ;  /* 0x000000ffff057224 */ /* 0x000fe200078e0006 */
[----:B------:R-:W-:Y:S02]  /*2fb0*/  @!P0 SHF.R.U64 R32, R30, 0x10, R31 ;  /* 0x000000101e208819 */ /* 0x000fe4000000121f */
[----:B------:R-:W-:Y:S02]  /*2fc0*/  @!P0 PRMT R30, R19, 0x5410, R28 ;  /* 0x00005410131e8816 */ /* 0x000fe4000000001c */
[-C--:B------:R-:W-:Y:S02]  /*2fd0*/  IADD3 R19, P3, P2, R124, R130.reuse, R95 ;  /* 0x000000827c137210 */ /* 0x080fe40007a7e05f */
[----:B------:R-:W-:Y:S02]  /*2fe0*/  @!P0 SHF.R.U32.HI R29, RZ, 0x10, R29 ;  /* 0x00000010ff1d8819 */ /* 0x000fe4000001161d */
[C---:B------:R-:W-:Y:S02]  /*2ff0*/  LEA R136, P4, R19.reuse, c[0x0][0x1c8], 0x1 ;  /* 0x0000720013887a11 */ /* 0x040fe400078808ff */
[----:B------:R-:W-:Y:S02]  /*3000*/  @!P0 SHF.R.U64 R6, R6, 0x10, R7 ;  /* 0x0000001006068819 */ /* 0x000fe40000001207 */
[----:B------:R-:W-:Y:S02]  /*3010*/  @!P0 PRMT R2, R2, 0x5410, R3 ;  /* 0x0000541002028816 */ /* 0x000fe40000000003 */
[----:B------:R-:W-:Y:S02]  /*3020*/  @!P0 PRMT R8, R0, 0x5410, R8 ;  /* 0x0000541000088816 */ /* 0x000fe40000000008 */
[-C--:B------:R-:W-:Y:S02]  /*3030*/  IADD3.X R0, R70, R109.reuse, R86, P3, P2 ;  /* 0x0000006d46007210 */ /* 0x080fe40001fe4456 */
[----:B------:R-:W-:Y:S02]  /*3040*/  @!P1 IADD3 R3, P3, P2, R124, R130, R93 ;  /* 0x000000827c039210 */ /* 0x000fe40007a7e05d */
[----:B------:R-:W-:Y:S01]  /*3050*/  LEA.HI.X R137, R19, c[0x0][0x1cc], R0, 0x1, P4 ;  /* 0x0000730013897a11 */ /* 0x000fe200020f0c00 */
[----:B------:R-:W-:Y:S01]  /*3060*/  @!P0 IMAD.U32 R19, R30, 0x10000, RZ ;  /* 0x000100001e138824 */ /* 0x000fe200078e00ff */
[----:B------:R-:W-:Y:S01]  /*3070*/  @!P0 PRMT R34, R34, 0x5410, R29 ;  /* 0x0000541022228816 */ /* 0x000fe2000000001d */
[----:B-1----:R-:W-:Y:S01]  /*3080*/  @!P0 IMAD.U32 R0, R20, 0x10000, RZ ;  /* 0x0001000014008824 */ /* 0x002fe200078e00ff */
[----:B------:R-:W-:Y:S01]  /*3090*/  @!P0 PRMT R5, R5, 0x5410, R6 ;  /* 0x0000541005058816 */ /* 0x000fe20000000006 */
[----:B------:R-:W-:Y:S01]  /*30a0*/  @!P0 IMAD.U32 R29, R23, 0x10000, RZ ;  /* 0x00010000171d8824 */ /* 0x000fe200078e00ff */
[----:B------:R-:W-:Y:S01]  /*30b0*/  @!P1 IADD3.X R6, R70, R109, R84, P3, P2 ;  /* 0x0000006d46069210 */ /* 0x000fe20001fe4454 */
[----:B------:R-:W-:Y:S01]  /*30c0*/  @!P0 FMUL.FTZ R131, R0, R19 ;  /* 0x0000001300838220 */ /* 0x000fe20000410000 */
[----:B------:R-:W-:Y:S01]  /*30d0*/  @!P1 LEA R134, P2, R3, c[0x0][0x1c8], 0x1 ;  /* 0x0000720003869a11 */ /* 0x000fe200078408ff */
[----:B--2---:R-:W-:Y:S01]  /*30e0*/  @!P0 IMAD.U32 R33, R49, 0x10000, RZ ;  /* 0x0001000031218824 */ /* 0x004fe200078e00ff */
[----:B------:R-:W-:Y:S02]  /*30f0*/  @!P0 SHF.L.U32 R28, R48, 0x10, RZ ;  /* 0x00000010301c8819 */ /* 0x000fe400000006ff */
[----:B------:R-:W-:Y:S01]  /*3100*/  @!P1 LEA.HI.X R135, R3, c[0x0][0x1cc], R6, 0x1, P2 ;  /* 0x0000730003879a11 */ /* 0x000fe200010f0c06 */
[----:B------:R-:W-:Y:S01]  /*3110*/  @!P0 IMAD.U32 R3, R2, 0x10000, RZ ;  /* 0x0001000002038824 */ /* 0x000fe200078e00ff */
[----:B------:R-:W-:Y:S02]  /*3120*/  @!P0 SHF.L.U32 R6, R21, 0x10, RZ ;  /* 0x0000001015068819 */ /* 0x000fe400000006ff */
[----:B------:R-:W-:Y:S01]  /*3130*/  @!P0 LOP3.LUT R35, R49, 0xffff0000, RZ, 0xc0, !PT ;  /* 0xffff000031238812 */ /* 0x000fe200078ec0ff */
[-C--:B------:R-:W-:Y:S01]  /*3140*/  @!P0 FMUL.FTZ R0, R0, R3.reuse ;  /* 0x0000000300008220 */ /* 0x080fe20000410000 */
[----:B------:R-:W-:Y:S01]  /*3150*/  @!P0 SHF.L.U32 R37, R50, 0x10, RZ ;  /* 0x0000001032258819 */ /* 0x000fe200000006ff */
[----:B------:R-:W-:Y:S01]  /*3160*/  @!P0 FFMA.FTZ R131, R28, R3, -R131 ;  /* 0x000000031c838223 */ /* 0x000fe20000010883 */
[----:B------:R-:W-:Y:S01]  /*3170*/  @!P0 LOP3.LUT R39, R50, 0xffff0000, RZ, 0xc0, !PT ;  /* 0xffff000032278812 */ /* 0x000fe200078ec0ff */
[----:B------:R-:W-:Y:S01]  /*3180*/  @!P0 FFMA.FTZ R0, R19, R28, R0 ;  /* 0x0000001c13008223 */ /* 0x000fe20000010000 */
[C---:B------:R-:W-:Y:S01]  /*3190*/  @!P0 SHF.L.U32 R41, R51.reuse, 0x10, RZ ;  /* 0x0000001033298819 */ /* 0x040fe200000006ff */
[----:B------:R-:W-:Y:S01]  /*31a0*/  @!P0 IMAD.U32 R28, R22, 0x10000, RZ ;  /* 0x00010000161c8824 */ /* 0x000fe200078e00ff */
[----:B------:R-:W-:Y:S02]  /*31b0*/  @!P0 LOP3.LUT R43, R51, 0xffff0000, RZ, 0xc0, !PT ;  /* 0xffff0000332b8812 */ /* 0x000fe400078ec0ff */
[----:B------:R-:W-:Y:S02]  /*31c0*/  @!P0 SHF.R.U32.HI R31, RZ, 0x10, R31 ;  /* 0x00000010ff1f8819 */ /* 0x000fe4000001161f */
[----:B------:R-:W-:Y:S02]  /*31d0*/  @!P0 LOP3.LUT R19, R2, 0xffff0000, RZ, 0xc0, !PT ;  /* 0xffff000002138812 */ /* 0x000fe400078ec0ff */
[----:B------:R-:W-:Y:S02]  /*31e0*/  @!P0 PRMT R42, R42, 0x5410, R31 ;  /* 0x000054102a2a8816 */ /* 0x000fe4000000001f */
[----:B------:R-:W-:Y:S02]  /*31f0*/  @!P0 LOP3.LUT R31, R48, 0xffff0000, RZ, 0xc0, !PT ;  /* 0xffff0000301f8812 */ /* 0x000fe400078ec0ff */
[----:B------:R-:W-:Y:S01]  /*3200*/  @!P0 LOP3.LUT R30, R30, 0xffff0000, RZ, 0xc0, !PT ;  /* 0xffff00001e1e8812 */ /* 0x000fe200078ec0ff */
[C---:B------:R-:W-:Y:S01]  /*3210*/  @!P0 IMAD.U32 R40, R42.reuse, 0x10000, RZ ;  /* 0x000100002a288824 */ /* 0x040fe200078e00ff */
[----:B------:R-:W-:Y:S02]  /*3220*/  @!P0 LOP3.LUT R42, R42, 0xffff0000, RZ, 0xc0, !PT ;  /* 0xffff00002a2a8812 */ /* 0x000fe400078ec0ff */
[----:B------:R-:W-:Y:S01]  /*3230*/  @!P0 SHF.R.U32.HI R7, RZ, 0x10, R7 ;  /* 0x00000010ff078819 */ /* 0x000fe20000011607 */
[----:B------:R-:W-:Y:S01]  /*3240*/  @!P0 FMUL.FTZ R142, R29, R40 ;  /* 0x000000281d8e8220 */ /* 0x000fe20000410000 */
[----:B------:R-:W-:Y:S01]  /*3250*/  @!P0 PRMT R38, R38, 0x5410, R32 ;  /* 0x0000541026268816 */ /* 0x000fe20000000020 */
[----:B------:R-:W-:Y:S01]  /*3260*/  @!P0 IMAD.U32 R32, R34, 0x10000, RZ ;  /* 0x0001000022208824 */ /* 0x000fe200078e00ff */
[----:B------:R-:W-:Y:S01]  /*3270*/  @!P0 PRMT R7, R4, 0x5410, R7 ;  /* 0x0000541004078816 */ /* 0x000fe20000000007 */
[----:B------:R-:W-:Y:S01]  /*3280*/  @!P0 IMAD.U32 R4, R8, 0x10000, RZ ;  /* 0x0001000008048824 */ /* 0x000fe200078e00ff */
[----:B------:R-:W-:Y:S01]  /*3290*/  @!P0 LOP3.LUT R34, R34, 0xffff0000, RZ, 0xc0, !PT ;  /* 0xffff000022228812 */ /* 0x000fe200078ec0ff */
[----:B------:R-:W-:Y:S01]  /*32a0*/  @!P0 FMUL.FTZ R132, R6, R32 ;  /* 0x0000002006848220 */ /* 0x000fe20000410000 */
[----:B------:R-:W-:Y:S01]  /*32b0*/  @!P0 LOP3.LUT R8, R8, 0xffff0000, RZ, 0xc0, !PT ;  /* 0xffff000008088812 */ /* 0x000fe200078ec0ff */
[-C--:B------:R-:W-:Y:S01]  /*32c0*/  @!P0 FMUL.FTZ R3, R6, R4.reuse ;  /* 0x0000000406038220 */ /* 0x080fe20000410000 */
[----:B------:R-:W-:Y:S01]  /*32d0*/  @!P0 LOP3.LUT R6, R20, 0xffff0000, RZ, 0xc0, !PT ;  /* 0xffff000014068812 */ /* 0x000fe200078ec0ff */
[----:B------:R-:W-:Y:S01]  /*32e0*/  @!P0 FFMA.FTZ R132, R33, R4, -R132 ;  /* 0x0000000421848223 */ /* 0x000fe20000010884 */
[----:B------:R-:W-:Y:S01]  /*32f0*/  @!P0 LOP3.LUT R4, R21, 0xffff0000, RZ, 0xc0, !PT ;  /* 0xffff000015048812 */ /* 0x000fe200078ec0ff */
[C---:B------:R-:W-:Y:S01]  /*3300*/  @!P0 IMAD.U32 R36, R38.reuse, 0x10000, RZ ;  /* 0x0001000026248824 */ /* 0x040fe200078e00ff */
[----:B------:R-:W-:Y:S01]  /*3310*/  @!P0 LOP3.LUT R38, R38, 0xffff0000, RZ, 0xc0, !PT ;  /* 0xffff000026268812 */ /* 0x000fe200078ec0ff */
[----:B------:R-:W-:Y:S02]  /*3320*/  @!P0 FMUL.FTZ R138, R6, R30 ;  /* 0x0000001e068a8220 */ /* 0x000fe40000410000 */
[----:B------:R-:W-:Y:S02]  /*3330*/  @!P0 FMUL.FTZ R133, R4, R34 ;  /* 0x0000002204858220 */ /* 0x000fe40000410000 */
[-C--:B------:R-:W-:Y:S02]  /*3340*/  @!P0 FMUL.FTZ R2, R6, R19.reuse ;  /* 0x0000001306028220 */ /* 0x080fe40000410000 */
[----:B------:R-:W-:Y:S01]  /*3350*/  @!P0 FFMA.FTZ R138, R31, R19, -R138 ;  /* 0x000000131f8a8223 */ /* 0x000fe2000001088a */
[----:B------:R-:W-:Y:S01]  /*3360*/  @!P0 LOP3.LUT R19, R22, 0xffff0000, RZ, 0xc0, !PT ;  /* 0xffff000016138812 */ /* 0x000fe200078ec0ff */
[----:B------:R-:W-:Y:S02]  /*3370*/  @!P0 IMAD.U32 R6, R5, 0x10000, RZ ;  /* 0x0001000005068824 */ /* 0x000fe400078e00ff */
[-C--:B------:R-:W-:Y:S01]  /*3380*/  @!P0 FMUL.FTZ R4, R4, R8.reuse ;  /* 0x0000000804048220 */ /* 0x080fe20000410000 */
[----:B------:R-:W-:Y:S01]  /*3390*/  @!P0 F2FP.BF16.PACK_AB R131, R138, R131 ;  /* 0x000000838a83823e */ /* 0x000fe200000010ff */
[----:B------:R-:W-:Y:S01]  /*33a0*/  @!P0 FFMA.FTZ R133, R35, R8, -R133 ;  /* 0x0000000823858223 */ /* 0x000fe20000010885 */
[----:B------:R-:W-:Y:S01]  /*33b0*/  @!P0 LOP3.LUT R8, R5, 0xffff0000, RZ, 0xc0, !PT ;  /* 0xffff000005088812 */ /* 0x000fe200078ec0ff */
[C---:B------:R-:W-:Y:S01]  /*33c0*/  @!P0 FMUL.FTZ R139, R28.reuse, R36 ;  /* 0x000000241c8b8220 */ /* 0x040fe20000410000 */
[----:B------:R-:W-:Y:S01]  /*33d0*/  @!P0 MOV R48, R131 ;  /* 0x0000008300308202 */ /* 0x000fe20000000f00 */
[----:B------:R-:W-:Y:S01]  /*33e0*/  @!P0 FMUL.FTZ R5, R28, R6 ;  /* 0x000000061c058220 */ /* 0x000fe20000410000 */
[----:B------:R-:W-:Y:S01]  /*33f0*/  @!P0 LOP3.LUT R28, R23, 0xffff0000, RZ, 0xc0, !PT ;  /* 0xffff0000171c8812 */ /* 0x000fe200078ec0ff */
[----:B------:R-:W-:Y:S01]  /*3400*/  @!P0 FMUL.FTZ R140, R19, R38 ;  /* 0x00000026138c8220 */ /* 0x000fe20000410000 */
[----:B------:R-:W-:Y:S01]  /*3410*/  @!P0 F2FP.BF16.PACK_AB R132, R133, R132 ;  /* 0x000000848584823e */ /* 0x000fe200000010ff */
[----:B------:R-:W-:Y:S02]  /*3420*/  @!P0 FFMA.FTZ R139, R37, R6, -R139 ;  /* 0x00000006258b8223 */ /* 0x000fe4000001088b */
[-C--:B------:R-:W-:Y:S01]  /*3430*/  @!P0 FMUL.FTZ R6, R19, R8.reuse ;  /* 0x0000000813068220 */ /* 0x080fe20000410000 */
[----:B------:R-:W-:Y:S01]  /*3440*/  @!P0 LOP3.LUT R19, R7, 0xffff0000, RZ, 0xc0, !PT ;  /* 0xffff000007138812 */ /* 0x000fe200078ec0ff */
[----:B------:R-:W-:Y:S02]  /*3450*/  @!P0 FFMA.FTZ R2, R30, R31, R2 ;  /* 0x0000001f1e028223 */ /* 0x000fe40000010002 */
[----:B------:R-:W-:Y:S02]  /*3460*/  @!P0 FFMA.FTZ R140, R39, R8, -R140 ;  /* 0x00000008278c8223 */ /* 0x000fe4000001088c */
[----:B------:R-:W-:Y:S01]  /*3470*/  @!P0 IMAD.U32 R8, R7, 0x10000, RZ ;  /* 0x0001000007088824 */ /* 0x000fe200078e00ff */
[----:B------:R-:W-:Y:S01]  /*3480*/  @!P0 F2FP.BF16.PACK_AB R0, R2, R0 ;  /* 0x000000000200823e */ /* 0x000fe200000010ff */
[----:B------:R-:W-:Y:S01]  /*3490*/  @!P0 FMUL.FTZ R141, R28, R42 ;  /* 0x0000002a1c8d8220 */ /* 0x000fe20000410000 */
[----:B------:R-:W-:Y:S01]  /*34a0*/  @!P0 F2FP.BF16.PACK_AB R139, R140, R139 ;  /* 0x0000008b8c8b823e */ /* 0x000fe200000010ff */
[----:B------:R-:W-:Y:S02]  /*34b0*/  @!P0 FFMA.FTZ R3, R32, R33, R3 ;  /* 0x0000002120038223 */ /* 0x000fe40000010003 */
[----:B------:R-:W-:Y:S02]  /*34c0*/  @!P0 FFMA.FTZ R4, R34, R35, R4 ;  /* 0x0000002322048223 */ /* 0x000fe40000010004 */
[-C--:B------:R-:W-:Y:S02]  /*34d0*/  @!P0 FMUL.FTZ R7, R29, R8.reuse ;  /* 0x000000081d078220 */ /* 0x080fe40000410000 */
[----:B------:R-:W-:Y:S01]  /*34e0*/  @!P0 FFMA.FTZ R29, R41, R8, -R142 ;  /* 0x00000008291d8223 */ /* 0x000fe2000001088e */
[----:B------:R-:W-:Y:S01]  /*34f0*/  @!P0 F2FP.BF16.PACK_AB R3, R4, R3 ;  /* 0x000000030403823e */ /* 0x000fe200000010ff */
[----:B------:R-:W-:Y:S02]  /*3500*/  @!P0 FFMA.FTZ R141, R43, R19, -R141 ;  /* 0x000000132b8d8223 */ /* 0x000fe4000001088d */
[----:B------:R-:W-:Y:S02]  /*3510*/  @!P0 FFMA.FTZ R5, R36, R37, R5 ;  /* 0x0000002524058223 */ /* 0x000fe40000010005 */
[----:B------:R-:W-:Y:S01]  /*3520*/  @!P0 FMUL.FTZ R8, R28, R19 ;  /* 0x000000131c088220 */ /* 0x000fe20000410000 */
[----:B------:R-:W-:Y:S01]  /*3530*/  @!P0 F2FP.BF16.PACK_AB R29, R141, R29 ;  /* 0x0000001d8d1d823e */ /* 0x000fe200000010ff */
[----:B------:R-:W-:Y:S02]  /*3540*/  @!P0 FFMA.FTZ R6, R38, R39, R6 ;  /* 0x0000002726068223 */ /* 0x000fe40000010006 */
[----:B------:R-:W-:Y:S01]  /*3550*/  @!P0 FFMA.FTZ R7, R40, R41, R7 ;  /* 0x0000002928078223 */ /* 0x000fe20000010007 */
[----:B------:R-:W-:Y:S01]  /*3560*/  @!P0 MOV R51, R29 ;  /* 0x0000001d00338202 */ /* 0x000fe20000000f00 */
[----:B------:R-:W-:Y:S01]  /*3570*/  @!P0 FFMA.FTZ R8, R42, R43, R8 ;  /* 0x0000002b2a088223 */ /* 0x000fe20000010008 */
[----:B------:R-:W-:Y:S01]  /*3580*/  @!P0 F2FP.BF16.PACK_AB R5, R6, R5 ;  /* 0x000000050605823e */ /* 0x000fe200000010ff */
[----:B------:R-:W-:Y:S02]  /*3590*/  @!P0 IMAD.MOV.U32 R49, RZ, RZ, R132 ;  /* 0x000000ffff318224 */ /* 0x000fe400078e0084 */
        /* <DEDUP_REMOVED lines=8> */
.L_x_585:
[----:B------:R-:W-:Y:S05]  /*3620*/  BSYNC B0 ;  /* 0x0000000000007941 */ /* 0x000fea0003800000 */
.L_x_584:
        /* <DEDUP_REMOVED lines=10> */
[--C-:B------:R-:W-:Y:S02]  /*36d0*/  @!P0 SHF.R.U32.HI R3, RZ, 0x10, R27.reuse ;  /* 0x00000010ff038819 */ /* 0x100fe4000001161b */
[----:B------:R-:W-:Y:S02]  /*36e0*/  @!P0 SHF.R.U64 R6, R26, 0x10, R27 ;  /* 0x000000101a068819 */ /* 0x000fe4000000121b */
[----:B------:R-:W-:Y:S02]  /*36f0*/  @!P0 SHF.R.U32.HI R32, RZ, 0x10, R45 ;  /* 0x00000010ff208819 */ /* 0x000fe4000001162d */
[----:B------:R-:W-:Y:S02]  /*3700*/  @!P0 SHF.R.U32.HI R0, RZ, 0x10, R25 ;  /* 0x00000010ff008819 */ /* 0x000fe40000011619 */
[----:B------:R-:W-:Y:S02]  /*3710*/  @!P0 SHF.R.U64 R44, R44, 0x10, R45 ;  /* 0x000000102c2c8819 */ /* 0x000fe4000000122d */
[----:B------:R-:W-:Y:S02]  /*3720*/  @!P0 PRMT R4, R13, 0x5410, R0 ;  /* 0x000054100d048816 */ /* 0x000fe40000000000 */
[--C-:B------:R-:W-:Y:S02]  /*3730*/  @!P0 SHF.R.U32.HI R40, RZ, 0x10, R47.reuse ;  /* 0x00000010ff288819 */ /* 0x100fe4000001162f */
[----:B------:R-:W-:Y:S01]  /*3740*/  @!P0 SHF.R.U64 R46, R46, 0x10, R47 ;  /* 0x000000102e2e8819 */ /* 0x000fe2000000122f */
[C---:B------:R-:W-:Y:S01]  /*3750*/  @!P0 IMAD.U32 R0, R4.reuse, 0x10000, RZ ;  /* 0x0001000004008824 */ /* 0x040fe200078e00ff */
[----:B------:R-:W-:Y:S02]  /*3760*/  @!P0 LOP3.LUT R4, R4, 0xffff0000, RZ, 0xc0, !PT ;  /* 0xffff000004048812 */ /* 0x000fe400078ec0ff */
[C---:B------:R-:W-:Y:S02]  /*3770*/  @!P0 PRMT R5, R18.reuse, 0x5410, R3 ;  /* 0x0000541012058816 */ /* 0x040fe40000000003 */
[----:B------:R-:W-:Y:S02]  /*3780*/  @!P0 PRMT R6, R18, 0x5432, R6 ;  /* 0x0000543212068816 */ /* 0x000fe40000000006 */
[C---:B------:R-:W-:Y:S02]  /*3790*/  @!P0 PRMT R32, R53.reuse, 0x5432, R32 ;  /* 0x0000543235208816 */ /* 0x040fe40000000020 */
[----:B------:R-:W-:Y:S02]  /*37a0*/  @!P0 PRMT R53, R53, 0x5410, R44 ;  /* 0x0000541035358816 */ /* 0x000fe4000000002c */
[----:B------:R-:W-:Y:S01]  /*37b0*/  @!P0 SHF.R.U64 R2, R24, 0x10, R25 ;  /* 0x0000001018028819 */ /* 0x000fe20000001219 */
[----:B-1----:R-:W-:Y:S01]  /*37c0*/  @!P0 IMAD.U32 R7, R21, 0x10000, RZ ;  /* 0x0001000015078824 */ /* 0x002fe200078e00ff */
[----:B------:R-:W-:Y:S01]  /*37d0*/  @!P0 LOP3.LUT R28, R53, 0xffff0000, RZ, 0xc0, !PT ;  /* 0xffff0000351c8812 */ /* 0x000fe200078ec0ff */
[----:B------:R-:W-:Y:S01]  /*37e0*/  @!P0 IMAD.U32 R30, R32, 0x10000, RZ ;  /* 0x00010000201e8824 */ /* 0x000fe200078e00ff */
[----:B------:R-:W-:Y:S01]  /*37f0*/  @!P0 PRMT R2, R13, 0x5432, R2 ;  /* 0x000054320d028816 */ /* 0x000fe20000000002 */
[C---:B------:R-:W-:Y:S01]  /*3800*/  @!P0 FMUL.FTZ R3, R7.reuse, R0 ;  /* 0x0000000007038220 */ /* 0x040fe20000410000 */
[----:B------:R-:W-:Y:S01]  /*3810*/  @!P0 LOP3.LUT R13, R20, 0xffff0000, RZ, 0xc0, !PT ;  /* 0xffff0000140d8812 */ /* 0x000fe200078ec0ff */
[----:B------:R-:W-:Y:S01]  /*3820*/  @!P0 FMUL.FTZ R44, R7, R30 ;  /* 0x0000001e072c8220 */ /* 0x000fe20000410000 */
[----:B------:R-:W-:Y:S01]  /*3830*/  @!P0 LOP3.LUT R7, R2, 0xffff0000, RZ, 0xc0, !PT ;  /* 0xffff000002078812 */ /* 0x000fe200078ec0ff */
[----:B--2---:R-:W-:Y:S01]  /*3840*/  @!P0 IMAD.U32 R31, R49, 0x10000, RZ ;  /* 0x00010000311f8824 */ /* 0x004fe200078e00ff */
[C---:B------:R-:W-:Y:S01]  /*3850*/  @!P0 SHF.L.U32 R27, R48.reuse, 0x10, RZ ;  /* 0x00000010301b8819 */ /* 0x040fe200000006ff */
[----:B------:R-:W-:Y:S01]  /*3860*/  @!P0 IMAD.U32 R26, R53, 0x10000, RZ ;  /* 0x00010000351a8824 */ /* 0x000fe200078e00ff */
[----:B------:R-:W-:Y:S01]  /*3870*/  @!P0 LOP3.LUT R29, R48, 0xffff0000, RZ, 0xc0, !PT ;  /* 0xffff0000301d8812 */ /* 0x000fe200078ec0ff */
        /* <DEDUP_REMOVED lines=8> */
[-C--:B------:R-:W-:Y:S01]  /*3900*/  @!P0 FMUL.FTZ R2, R13, R7.reuse ;  /* 0x000000070d028220 */ /* 0x080fe20000410000 */
[----:B------:R-:W-:Y:S01]  /*3910*/  @!P0 LOP3.LUT R25, R21, 0xffff0000, RZ, 0xc0, !PT ;  /* 0xffff000015198812 */ /* 0x000fe200078ec0ff */
[C---:B------:R-:W-:Y:S01]  /*3920*/  @!P0 IMAD.U32 R24, R22.reuse, 0x10000, RZ ;  /* 0x0001000016188824 */ /* 0x040fe200078e00ff */
[----:B------:R-:W-:Y:S01]  /*3930*/  @!P0 LOP3.LUT R19, R22, 0xffff0000, RZ, 0xc0, !PT ;  /* 0xffff000016138812 */ /* 0x000fe200078ec0ff */
[----:B------:R-:W-:Y:S01]  /*3940*/  @!P0 IMAD.U32 R18, R23, 0x10000, RZ ;  /* 0x0001000017128824 */ /* 0x000fe200078e00ff */
[----:B------:R-:W-:Y:S01]  /*3950*/  @!P0 LOP3.LUT R32, R32, 0xffff0000, RZ, 0xc0, !PT ;  /* 0xffff000020208812 */ /* 0x000fe200078ec0ff */
[-C--:B------:R-:W-:Y:S01]  /*3960*/  @!P0 FMUL.FTZ R0, R0, R8.reuse ;  /* 0x0000000800008220 */ /* 0x080fe20000410000 */
[----:B------:R-:W-:Y:S01]  /*3970*/  @!P0 PRMT R40, R52, 0x5410, R40 ;  /* 0x0000541034288816 */ /* 0x000fe20000000028 */
[----:B------:R-:W-:Y:S01]  /*3980*/  @!P0 FFMA.FTZ R45, R27, R8, -R45 ;  /* 0x000000081b2d8223 */ /* 0x000fe2000001082d */
[----:B------:R-:W-:Y:S01]  /*3990*/  @!P0 LOP3.LUT R8, R5, 0xffff0000, RZ, 0xc0, !PT ;  /* 0xffff000005088812 */ /* 0x000fe200078ec0ff */
[----:B------:R-:W-:Y:S01]  /*39a0*/  @!P0 IMAD.U32 R35, R50, 0x10000, RZ ;  /* 0x0001000032238824 */ /* 0x000fe200078e00ff */
[----:B------:R-:W-:Y:S01]  /*39b0*/  @!P0 PRMT R52, R52, 0x5432, R46 ;  /* 0x0000543234348816 */ /* 0x000fe2000000002e */
[----:B------:R-:W-:Y:S01]  /*39c0*/  @!P0 FMUL.FTZ R46, R13, R28 ;  /* 0x0000001c0d2e8220 */ /* 0x000fe20000410000 */
[----:B------:R-:W-:Y:S01]  /*39d0*/  @!P0 LOP3.LUT R13, R23, 0xffff0000, RZ, 0xc0, !PT ;  /* 0xffff0000170d8812 */ /* 0x000fe200078ec0ff */
[----:B------:R-:W-:Y:S01]  /*39e0*/  @!P0 FMUL.FTZ R132, R25, R32 ;  /* 0x0000002019848220 */ /* 0x000fe20000410000 */
[C---:B------:R-:W-:Y:S01]  /*39f0*/  @!P0 LOP3.LUT R36, R52.reuse, 0xffff0000, RZ, 0xc0, !PT ;  /* 0xffff000034248812 */ /* 0x040fe200078ec0ff */
[----:B------:R-:W-:Y:S01]  /*3a00*/  @!P0 IMAD.U32 R34, R52, 0x10000, RZ ;  /* 0x0001000034228824 */ /* 0x000fe200078e00ff */
[C---:B------:R-:W-:Y:S01]  /*3a10*/  @!P0 SHF.L.U32 R38, R40.reuse, 0x10, RZ ;  /* 0x0000001028268819 */ /* 0x040fe200000006ff */
[----:B------:R-:W-:Y:S01]  /*3a20*/  @!P0 FFMA.FTZ R46, R29, R7, -R46 ;  /* 0x000000071d2e8223 */ /* 0x000fe2000001082e */
[----:B------:R-:W-:Y:S01]  /*3a30*/  @!P0 LOP3.LUT R40, R40, 0xffff0000, RZ, 0xc0, !PT ;  /* 0xffff000028288812 */ /* 0x000fe200078ec0ff */
[----:B------:R-:W-:Y:S01]  /*3a40*/  @!P0 IMAD.U32 R7, R5, 0x10000, RZ ;  /* 0x0001000005078824 */ /* 0x000fe200078e00ff */
[----:B------:R-:W-:Y:S01]  /*3a50*/  ISETP.GE.AND P1, PT, R92, c[0x0][0x1d4], PT ;  /* 0x000075005c007a0c */ /* 0x000fe20003f26270 */
[----:B------:R-:W-:Y:S01]  /*3a60*/  @!P0 IMAD.U32 R5, R6, 0x10000, RZ ;  /* 0x0001000006058824 */ /* 0x000fe200078e00ff */
        /* <DEDUP_REMOVED lines=47> */
.L_x_571:
[----:B------:R-:W-:Y:S05]  /*3d60*/  IMAD R0, R100, -0x20, R108 ;  /* 0xffffffe064007824 */ /* 0x000fea00078e026c */
        /* <DEDUP_REMOVED lines=16> */
.L_x_575:
[----:B------:R-:W-:Y:S05]  /*3e70*/  BSYNC B1 ;  /* 0x0000000000017941 */ /* 0x000fea0003800000 */
.L_x_570:
[----:B------:R-:W-:Y:S01]  /*3e80*/  IMAD.SHL.U32 R0, R100, 0x20, RZ ;  /* 0x0000002064007824 */ /* 0x000fe200078e00ff */
[----:B------:R-:W-:Y:S03]  /*3e90*/  BSSY B0, `(.L_x_586) ;  /* 0x0000035000007945 */ /* 0x000fe60003800000 */
[--C-:B--2---:R-:W-:Y:S02]  /*3ea0*/  IMAD.IADD R2, R67, 0x1, -R0.reuse ;  /* 0x0000000143027824 */ /* 0x104fe400078e0a00 */
[----:B------:R-:W-:Y:S03]  /*3eb0*/  IMAD.IADD R0, R108, 0x1, -R0 ;  /* 0x000000016c007824 */ /* 0x000fe600078e0a00 */
[----:B------:R-:W-:Y:S02]  /*3ec0*/  ISETP.GE.AND P0, PT, R2, 0x1, PT ;  /* 0x000000010200780c */ /* 0x000fe40003f06270 */
[----:B------:R-:W-:Y:S11]  /*3ed0*/  IMNMX R0, R0, 0x20, PT ;  /* 0x0000002000007817 */ /* 0x000ff60003800200 */
[C---:B------:R-:W-:Y:S01]  /*3ee0*/  @P0 LEA R3, P1, R100.reuse, R69, 0x5 ;  /* 0x0000004564030211 */ /* 0x040fe200078228ff */
[----:B-1---5:R-:W-:Y:S01]  /*3ef0*/  @P0 IMAD.MOV.U32 R4, RZ, RZ, R120 ;  /* 0x000000ffff040224 */ /* 0x022fe200078e0078 */
[----:B------:R-:W-:Y:S01]  /*3f00*/  @P0 ISETP.NE.U32.AND P4, PT, R99, RZ, PT ;  /* 0x000000ff6300020c */ /* 0x000fe20003f85070 */
[----:B------:R-:W-:Y:S01]  /*3f10*/  @P0 IMAD.MOV.U32 R5, RZ, RZ, R66 ;  /* 0x000000ffff050224 */ /* 0x000fe200078e0042 */
[----:B------:R-:W-:Y:S02]  /*3f20*/  @P0 LEA.HI.X R2, R100, R68, R56, 0x5, P1 ;  /* 0x0000004464020211 */ /* 0x000fe400008f2c38 */
[----:B------:R-:W-:Y:S01]  /*3f30*/  @P0 ISETP.NE.U32.AND P3, PT, R98, RZ, PT ;  /* 0x000000ff6200020c */ /* 0x000fe20003f65070 */
[----:B------:R-:W-:Y:S01]  /*3f40*/  @P0 IMAD.WIDE.U32 R4, R3, c[0x0][0x258], R4 ;  /* 0x0000960003040a25 */ /* 0x000fe200078e0004 */
[----:B------:R-:W-:Y:S03]  /*3f50*/  @P0 ISETP.NE.U32.AND P2, PT, R97, RZ, PT ;  /* 0x000000ff6100020c */ /* 0x000fe60003f45070 */
        /* <DEDUP_REMOVED lines=21> */
[----:B------:R-:W-:Y:S01]  /*40b0*/  IMAD.MOV.U32 R19, RZ, RZ, R63 ;  /* 0x000000ffff137224 */ /* 0x000fe200078e003f */
[----:B------:R-:W-:Y:S02]  /*40c0*/  ISETP.GE.AND P1, PT, R103, c[0x0][0x1d4], PT ;  /* 0x0000750067007a0c */ /* 0x000fe40003f26270 */
[----:B------:R-:W-:Y:S02]  /*40d0*/  ISETP.GE.AND P0, PT, R102, c[0x0][0x1d4], PT ;  /* 0x0000750066007a0c */ /* 0x000fe40003f06270 */
[C---:B------:R-:W-:Y:S04]  /*40e0*/  LEA R0, P4, R100.reuse, R65, 0x5 ;  /* 0x0000004164007211 */ /* 0x040fe800078828ff */
[----:B------:R-:W-:Y:S01]  /*40f0*/  LEA.HI.X R2, R100, R64, R56, 0x5, P4 ;  /* 0x0000004064027211 */ /* 0x000fe200020f2c38 */
[----:B------:R-:W1:Y:S01]  /*4100*/  @!P3 LDS.128 R28, [R101+0x8080] ;  /* 0x00808000651cb984 */ /* 0x000e620000000c00 */
[----:B------:R-:W-:Y:S03]  /*4110*/  IMAD.WIDE.U32 R18, R0, c[0x0][0x208], R18 ;  /* 0x0000820000127a25 */ /* 0x000fe600078e0012 */
[----:B------:R-:W2:Y:S01]  /*4120*/  @!P2 LDS.128 R24, [R101+0x9080] ;  /* 0x009080006518a984 */ /* 0x000ea20000000c00 */
[----:B------:R-:W-:Y:S01]  /*4130*/  IMAD R2, R2, c[0x0][0x208], RZ ;  /* 0x0000820002027a24 */ /* 0x000fe200078e02ff */
[----:B------:R-:W-:Y:S02]  /*4140*/  LEA R32, P4, R18, c[0x0][0x1f8], 0x1 ;  /* 0x00007e0012207a11 */ /* 0x000fe400078808ff */
        /* <DEDUP_REMOVED lines=9> */
.L_x_587:
[----:B-1----:R-:W-:Y:S05]  /*41e0*/  BSYNC B0 ;  /* 0x0000000000007941 */ /* 0x002fea0003800000 */
.L_x_586:
[C---:B------:R-:W-:Y:S02]  /*41f0*/  ISETP.GT.AND P0, PT, R100.reuse, R71, PT ;  /* 0x000000476400720c */ /* 0x040fe40003f04270 */
[----:B------:R-:W-:Y:S11]  /*4200*/  IADD3 R100, R100, -0x1, RZ ;  /* 0xffffffff64647810 */ /* 0x000ff60007ffe0ff */
[----:B------:R-:W-:Y:S01]  /*4210*/  @P0 SHF.R.S32.HI R2, RZ, 0x1f, R100 ;  /* 0x0000001fff020819 */ /* 0x000fe20000011464 */
[----:B------:R-:W-:Y:S01]  /*4220*/  @P0 IMAD R0, R74, R100, RZ ;  /* 0x000000644a000224 */ /* 0x000fe200078e02ff */
[----:B------:R-:W-:Y:S01]  /*4230*/  @P0 ISETP.NE.U32.AND P4, PT, R99, RZ, PT ;  /* 0x000000ff6300020c */ /* 0x000fe20003f85070 */
[----:B------:R-:W-:Y:S01]  /*4240*/  @P0 IMAD.MOV.U32 R4, RZ, RZ, R122 ;  /* 0x000000ffff040224 */ /* 0x000fe200078e007a */
[----:B------:R-:W-:Y:S01]  /*4250*/  @P0 ISETP.NE.U32.AND P3, PT, R98, RZ, PT ;  /* 0x000000ff6200020c */ /* 0x000fe20003f65070 */
[----:B------:R-:W-:Y:S01]  /*4260*/  @P0 IMAD.MOV.U32 R5, RZ, RZ, R127 ;  /* 0x000000ffff050224 */ /* 0x000fe200078e007f */
[----:B------:R-:W-:Y:S01]  /*4270*/  @P0 ISETP.NE.U32.AND P2, PT, R97, RZ, PT ;  /* 0x000000ff6100020c */ /* 0x000fe20003f45070 */
[-C--:B------:R-:W-:Y:S02]  /*4280*/  @P0 IMAD R0, R2, R75.reuse, R0 ;  /* 0x0000004b02000224 */ /* 0x080fe400078e0200 */
[----:B------:R-:W-:Y:S04]  /*4290*/  @P0 IMAD.WIDE.U32 R4, R100, R75, R4 ;  /* 0x0000004b64040225 */ /* 0x000fe800078e0004 */
[----:B------:R-:W-:Y:S01]  /*42a0*/  @P0 IMAD.IADD R0, R5, 0x1, R0 ;  /* 0x0000000105000824 */ /* 0x000fe200078e0200 */
[C---:B------:R-:W-:Y:S04]  /*42b0*/  @P0 LEA R2, P1, R4.reuse, c[0x0][0x220], 0x1 ;  /* 0x0000880004020a11 */ /* 0x040fe800078208ff */
        /* <DEDUP_REMOVED lines=12> */
.L_x_567:
[----:B------:R-:W-:Y:S01]  /*4380*/  ISETP.NE.AND P1, PT, R226, 0x1, PT ;  /* 0x00000001e200780c */ /* 0x000fe20003f25270 */
[----:B-1----:R-:W-:Y:S01]  /*4390*/  IMAD.MOV.U32 R3, RZ, RZ, RZ ;  /* 0x000000ffff037224 */ /* 0x002fe200078e00ff */
[----:B------:R-:W-:Y:S01]  /*43a0*/  LOP3.LUT R0, R0, 0xffffffbf, RZ, 0xc0, !PT ;  /* 0xffffffbf00007812 */ /* 0x000fe200078ec0ff */
[----:B------:R-:W-:Y:S01]  /*43b0*/  IMAD.MOV.U32 R130, RZ, RZ, RZ ;  /* 0x000000ffff827224 */ /* 0x000fe200078e00ff */
[----:B------:R-:W-:Y:S01]  /*43c0*/  IADD3 R2, R149, 0x7f, RZ ;  /* 0x0000007f95027810 */ /* 0x000fe20007ffe0ff */
[----:B------:R-:W-:Y:S01]  /*43d0*/  CS2R R4, SRZ ;  /* 0x0000000000047805 */ /* 0x000fe2000001ff00 */
[----:B------:R-:W-:Y:S01]  /*43e0*/  PLOP3.LUT P2, PT, PT, PT, PT, 0x80, 0x0 ;  /* 0x000000000000781c */ /* 0x000fe20003f4f070 */
[----:B------:R-:W-:Y:S01]  /*43f0*/  IMAD.MOV.U32 R128, RZ, RZ, RZ ;  /* 0x000000ffff807224 */ /* 0x000fe200078e00ff */
[----:B------:R-:W-:Y:S01]  /*4400*/  CS2R R126, SRZ ;  /* 0x00000000007e7805 */ /* 0x000fe2000001ff00 */
[----:B------:R-:W-:Y:S01]  /*4410*/  CS2R R124, SRZ ;  /* 0x00000000007c7805 */ /* 0x000fe2000001ff00 */
[----:B------:R-:W-:Y:S01]  /*4420*/  CS2R R122, SRZ ;  /* 0x00000000007a7805 */ /* 0x000fe2000001ff00 */
[----:B------:R-:W-:Y:S01]  /*4430*/  CS2R R120, SRZ ;  /* 0x0000000000787805 */ /* 0x000fe2000001ff00 */
[----:B------:R-:W-:Y:S01]  /*4440*/  CS2R R118, SRZ ;  /* 0x0000000000767805 */ /* 0x000fe2000001ff00 */
[----:B------:R-:W-:Y:S01]  /*4450*/  @P1 LOP3.LUT R0, R0, 0x40, RZ, 0xfc, !PT ;  /* 0x0000004000001812 */ /* 0x000fe200078efcff */
[----:B------:R-:W-:Y:S01]  /*4460*/  CS2R R116, SRZ ;  /* 0x0000000000747805 */ /* 0x000fe2000001ff00 */
[----:B------:R-:W-:Y:S01]  /*4470*/  CS2R R114, SRZ ;  /* 0x0000000000727805 */ /* 0x000fe2000001ff00 */
[----:B------:R-:W-:Y:S01]  /*4480*/  @P1 IMAD.HI.U32 R0, R2, c[0x0][0x2c8], RZ ;  /* 0x0000b20002001a27 */ /* 0x000fe200078e00ff */
[----:B------:R-:W-:Y:S01]  /*4490*/  CS2R R112, SRZ ;  /* 0x0000000000707805 */ /* 0x000fe2000001ff00 */
[----:B------:R-:W-:Y:S01]  /*44a0*/  CS2R R110, SRZ ;  /* 0x00000000006e7805 */ /* 0x000fe2000001ff00 */
[----:B------:R-:W-:Y:S01]  /*44b0*/  CS2R R108, SRZ ;  /* 0x00000000006c7805 */ /* 0x000fe2000001ff00 */
[----:B------:R-:W-:Y:S01]  /*44c0*/  CS2R R102, SRZ ;  /* 0x0000000000667805 */ /* 0x000fe2000001ff00 */
[----:B------:R-:W-:Y:S01]  /*44d0*/  @P1 SHF.R.U32.HI R2, RZ, c[0x0][0x2cc], R0 ;  /* 0x0000b300ff021a19 */ /* 0x000fe20000011600 */
[----:B------:R-:W-:Y:S01]  /*44e0*/  CS2R R100, SRZ ;  /* 0x0000000000647805 */ /* 0x000fe2000001ff00 */
[----:B------:R-:W-:Y:S01]  /*44f0*/  CS2R R98, SRZ ;  /* 0x0000000000627805 */ /* 0x000fe2000001ff00 */
[----:B------:R-:W-:Y:S01]  /*4500*/  CS2R R96, SRZ ;  /* 0x0000000000607805 */ /* 0x000fe2000001ff00 */
[----:B------:R-:W-:Y:S01]  /*4510*/  CS2R R94, SRZ ;  /* 0x00000000005e7805 */ /* 0x000fe2000001ff00 */
[----:B------:R-:W-:Y:S01]  /*4520*/  IMAD.IADD R2, R72, 0x1, R2 ;  /* 0x0000000148027824 */ /* 0x000fe200078e0202 */
[----:B------:R-:W-:Y:S01]  /*4530*/  CS2R R92, SRZ ;  /* 0x00000000005c7805 */ /* 0x000fe2000001ff00 */
[----:B------:R-:W-:Y:S01]  /*4540*/  CS2R R90, SRZ ;  /* 0x00000000005a7805 */ /* 0x000fe2000001ff00 */
[----:B------:R-:W-:Y:S01]  /*4550*/  CS2R R88, SRZ ;  /* 0x0000000000587805 */ /* 0x000fe2000001ff00 */
[----:B------:R-:W-:Y:S01]  /*4560*/  CS2R R8, SRZ ;  /* 0x0000000000087805 */ /* 0x000fe2000001ff00 */
[----:B------:R-:W-:Y:S01]  /*4570*/  SHF.R.S32.HI R0, RZ, 0x1f, R2 ;  /* 0x0000001fff007819 */ /* 0x000fe20000011402 */
[----:B------:R-:W-:Y:S01]  /*4580*/  IMAD.MOV.U32 R86, RZ, RZ, RZ ;  /* 0x000000ffff567224 */ /* 0x000fe200078e00ff */
[----:B------:R-:W-:Y:S01]  /*4590*/  CS2R R84, SRZ ;  /* 0x0000000000547805 */ /* 0x000fe2000001ff00 */
[----:B------:R-:W-:Y:S01]  /*45a0*/  CS2R R82, SRZ ;  /* 0x0000000000527805 */ /* 0x000fe2000001ff00 */
[----:B------:R-:W-:Y:S01]  /*45b0*/  LEA.HI R0, R0, R2, RZ, 0x5 ;  /* 0x0000000200007211 */ /* 0x000fe200078f28ff */
[----:B------:R-:W-:Y:S01]  /*45c0*/  IMAD.IADD R2, R105, 0x1, R106 ;  /* 0x0000000169027824 */ /* 0x000fe200078e026a */
[----:B------:R-:W-:Y:S01]  /*45d0*/  CS2R R80, SRZ ;  /* 0x0000000000507805 */ /* 0x000fe2000001ff00 */
[----:B------:R-:W-:Y:S01]  /*45e0*/  IMAD.MOV.U32 R106, RZ, RZ, RZ ;  /* 0x000000ffff6a7224 */ /* 0x000fe200078e00ff */
[----:B------:R-:W-:Y:S01]  /*45f0*/  SHF.R.S32.HI R6, RZ, 0x5, R0 ;  /* 0x00000005ff067819 */ /* 0x000fe20000011400 */
[----:B------:R-:W-:Y:S01]  /*4600*/  CS2R R104, SRZ ;  /* 0x0000000000687805 */ /* 0x000fe2000001ff00 */
[----:B------:R-:W-:Y:S01]  /*4610*/  CS2R R78, SRZ ;  /* 0x00000000004e7805 */ /* 0x000fe2000001ff00 */
[----:B------:R-:W-:Y:S01]  /*4620*/  CS2R R76, SRZ ;  /* 0x00000000004c7805 */ /* 0x000fe2000001ff00 */
[----:B------:R-:W-:Y:S01]  /*4630*/  IMNMX R6, R73, R6, PT ;  /* 0x0000000649067217 */ /* 0x000fe20003800200 */
[----:B------:R-:W-:Y:S01]  /*4640*/  CS2R R74, SRZ ;  /* 0x00000000004a7805 */ /* 0x000fe2000001ff00 */
[----:B------:R-:W-:Y:S01]  /*4650*/  CS2R R72, SRZ ;  /* 0x0000000000487805 */ /* 0x000fe2000001ff00 */
[----:B------:R-:W-:Y:S01]  /*4660*/  CS2R R70, SRZ ;  /* 0x0000000000467805 */ /* 0x000fe2000001ff00 */
[----:B------:R-:W-:Y:S01]  /*4670*/  ISETP.GE.AND P0, PT, R6, 0x1, PT ;  /* 0x000000010600780c */ /* 0x000fe20003f06270 */
        /* <DEDUP_REMOVED lines=39> */
[----:B------:R1:W2:Y:S01]  /*48f0*/  @P2 LDG.E R4, [R4.64] ;  /* 0x0000000804042981 */ /* 0x0002a2000c1e1900 */
[----:B------:R-:W-:Y:S01]  /*4900*/  SHF.R.S32.HI R0, RZ, 0x1f, R107 ;  /* 0x0000001fff007819 */ /* 0x000fe2000001146b */
[----:B------:R-:W-:Y:S01]  /*4910*/  IMAD.WIDE.U32 R16, R107, c[0x0][0x178], RZ ;  /* 0x00005e006b107a25 */ /* 0x000fe200078e00ff */
[----:B------:R-:W-:Y:S01]  /*4920*/  SHF.R.S32.HI R52, RZ, 0x1f, R54 ;  /* 0x0000001fff347819 */ /* 0x000fe20000011436 */
[----:B------:R-:W-:Y:S01]  /*4930*/  BSSY B0, `(.L_x_590) ;  /* 0x00000bf000007945 */ /* 0x000fe20003800000 */
[----:B------:R-:W-:Y:S01]  /*4940*/  ISETP.NE.U32.AND P0, PT, RZ, c[0x0][0x348], PT ;  /* 0x0000d200ff007a0c */ /* 0x000fe20003f05070 */
[----:B------:R-:W-:Y:S01]  /*4950*/  IMAD R0, R0, c[0x0][0x178], RZ ;  /* 0x00005e0000007a24 */ /* 0x000fe200078e02ff */
[----:B------:R-:W-:Y:S01]  /*4960*/  LEA.HI R40, R52, R54, RZ, 0x3 ;  /* 0x0000003634287211 */ /* 0x000fe200078f18ff */
[----:B------:R-:W-:Y:S01]  /*4970*/  IMAD R3, R87, c[0x0][0x1b8], RZ ;  /* 0x00006e0057037a24 */ /* 0x000fe200078e02ff */
[----:B------:R-:W-:Y:S01]  /*4980*/  SHF.R.S32.HI R10, RZ, 0x1f, R216 ;  /* 0x0000001fff0a7819 */ /* 0x000fe200000114d8 */
[----:B------:R-:W-:Y:S01]  /*4990*/  IMAD R107, R107, c[0x0][0x17c], R0 ;  /* 0x00005f006b6b7a24 */ /* 0x000fe200078e0200 */
[----:B------:R-:W-:Y:S01]  /*49a0*/  LOP3.LUT R0, R40, 0xfffffff8, RZ, 0xc0, !PT ;  /* 0xfffffff828007812 */ /* 0x000fe200078ec0ff */
[----:B------:R-:W-:Y:S01]  /*49b0*/  IMAD R3, R215, c[0x0][0x1bc], R3 ;  /* 0x00006f00d7037a24 */ /* 0x000fe200078e0203 */
[----:B------:R-:W-:Y:S01]  /*49c0*/  SHF.R.S32.HI R40, RZ, 0x3, R40 ;  /* 0x00000003ff287819 */ /* 0x000fe20000011428 */
[----:B------:R-:W-:Y:S01]  /*49d0*/  IMAD.IADD R17, R17, 0x1, R107 ;  /* 0x0000000111117824 */ /* 0x000fe200078e026b */
[----:B------:R-:W-:Y:S01]  /*49e0*/  ISETP.NE.AND.EX P0, PT, RZ, c[0x0][0x34c], PT, P0 ;  /* 0x0000d300ff007a0c */ /* 0x000fe20003f05300 */
[----:B------:R-:W-:Y:S01]  /*49f0*/  IMAD.IADD R0, R54, 0x1, -R0 ;  /* 0x0000000136007824 */ /* 0x000fe200078e0a00 */
[----:B------:R-:W-:Y:S01]  /*4a00*/  SHF.R.S32.HI R26, RZ, 0x1f, R2 ;  /* 0x0000001fff1a7819 */ /* 0x000fe20000011402 */
[----:B------:R-:W-:Y:S01]  /*4a10*/  IMAD.WIDE.U32 R16, R215, c[0x0][0x1b8], R16 ;  /* 0x00006e00d7107a25 */ /* 0x000fe200078e0010 */
[----:B------:R-:W-:-:S02]  /*4a20*/  SEL R8, R10, RZ, !P0 ;  /* 0x000000ff0a087207 */ /* 0x000fc40004000000 */
[----:B------:R-:W-:Y:S01]  /*4a30*/  SEL R14, R216, RZ, !P0 ;  /* 0x000000ffd80e7207 */ /* 0x000fe20004000000 */
[----:B------:R-:W-:Y:S01]  /*4a40*/  IMAD.IADD R17, R17, 0x1, R3 ;  /* 0x0000000111117824 */ /* 0x000fe200078e0203 */
[----:B------:R-:W-:Y:S01]  /*4a50*/  IADD3 R20, P0, R40, R2, RZ ;  /* 0x0000000228147210 */ /* 0x000fe20007f1e0ff */
[----:B------:R-:W-:Y:S01]  /*4a60*/  IMAD R8, R8, c[0x0][0x1c0], RZ ;  /* 0x0000700008087a24 */ /* 0x000fe200078e02ff */
[----:B------:R-:W-:Y:S01]  /*4a70*/  LEA.HI R123, R52, R54, RZ, 0x6 ;  /* 0x00000036347b7211 */ /* 0x000fe200078f30ff */
[----:B-1----:R-:W-:Y:S01]  /*4a80*/  IMAD R5, R0, 0x20, R40 ;  /* 0x0000002000057824 */ /* 0x002fe200078e0228 */
[----:B------:R-:W-:Y:S01]  /*4a90*/  LEA.HI.X.SX32 R26, R40, R26, 0x1, P0 ;  /* 0x0000001a281a7211 */ /* 0x000fe200000f0eff */
[C---:B------:R-:W-:Y:S02]  /*4aa0*/  IMAD R8, R14.reuse, c[0x0][0x1c4], R8 ;  /* 0x000071000e087a24 */ /* 0x040fe400078e0208 */
[----:B------:R-:W-:Y:S02]  /*4ab0*/  IMAD.IADD R5, R149, 0x1, R5 ;  /* 0x0000000195057824 */ /* 0x000fe400078e0205 */
[----:B------:R-:W-:-:S04]  /*4ac0*/  IMAD.WIDE.U32 R14, R14, c[0x0][0x1c0], R16 ;  /* 0x000070000e0e7a25 */ /* 0x000fc800078e0010 */
[----:B------:R-:W-:-:S04]  /*4ad0*/  @P1 IMAD.HI.U32 R3, R5, c[0x0][0x2c8], RZ ;  /* 0x0000b20005031a27 */ /* 0x000fc800078e00ff */
[----:B------:R-:W-:Y:S01]  /*4ae0*/  IMAD.MOV.U32 R12, RZ, RZ, R5 ;  /* 0x000000ffff0c7224 */ /* 0x000fe200078e0005 */
[----:B------:R-:W-:Y:S01]  /*4af0*/  @P1 SHF.R.U32.HI R12, RZ, c[0x0][0x2cc], R3 ;  /* 0x0000b300ff0c1a19 */ /* 0x000fe20000011603 */
[----:B------:R-:W-:Y:S01]  /*4b00*/  IMAD.IADD R15, R15, 0x1, R8 ;  /* 0x000000010f0f7824 */ /* 0x000fe200078e0208 */
[----:B------:R-:W-:Y:S01]  /*4b10*/  LEA.HI R3, R52, R54, RZ, 0x4 ;  /* 0x0000003634037211 */ /* 0x000fe200078f20ff */
[C---:B------:R-:W-:Y:S01]  /*4b20*/  IMAD.SHL.U32 R71, R0.reuse, 0x8, RZ ;  /* 0x0000000800477824 */ /* 0x040fe200078e00ff */
[--C-:B------:R-:W-:Y:S01]  /*4b30*/  SHF.R.S32.HI R7, RZ, 0x1f, R12.reuse ;  /* 0x0000001fff077819 */ /* 0x100fe2000001140c */
[----:B------:R-:W-:Y:S01]  /*4b40*/  IMAD.MOV R18, RZ, RZ, -R12 ;  /* 0x000000ffff127224 */ /* 0x000fe200078e0a0c */
[----:B------:R-:W-:Y:S01]  /*4b50*/  SHF.R.S32.HI R9, RZ, 0x4, R3 ;  /* 0x00000004ff097819 */ /* 0x000fe20000011403 */
[----:B------:R-:W-:Y:S01]  /*4b60*/  IMAD.SHL.U32 R118, R0, 0x8, RZ ;  /* 0x0000000800767824 */ /* 0x000fe200078e00ff */
[C---:B------:R-:W-:Y:S01]  /*4b70*/  LOP3.LUT R2, R3.reuse, 0xfffffff0, RZ, 0xc0, !PT ;  /* 0xfffffff003027812 */ /* 0x040fe200078ec0ff */
[----:B------:R-:W-:Y:S01]  /*4b80*/  IMAD R18, R18, c[0x0][0x2c4], R5 ;  /* 0x0000b10012127a24 */ /* 0x000fe200078e0205 */
[----:B------:R-:W-:Y:S01]  /*4b90*/  LEA.HI R42, R3, R9, RZ, 0x1 ;  /* 0x00000009032a7211 */ /* 0x000fe200078f08ff */
[----:B------:R-:W-:Y:S01]  /*4ba0*/  IMAD R7, R7, c[0x0][0x1b0], RZ ;  /* 0x00006c0007077a24 */ /* 0x000fe200078e02ff */
[----:B------:R-:W-:Y:S01]  /*4bb0*/  SHF.R.S32.HI R119, RZ, 0x1f, R118 ;  /* 0x0000001fff777819 */ /* 0x000fe20000011476 */
[----:B------:R-:W-:Y:S01]  /*4bc0*/  IMAD.IADD R2, R54, 0x1, -R2 ;  /* 0x0000000136027824 */ /* 0x000fe200078e0a02 */
[----:B------:R-:W-:Y:S01]  /*4bd0*/  LOP3.LUT R42, R42, 0xfffffffe, RZ, 0xc0, !PT ;  /* 0xfffffffe2a2a7812 */ /* 0x000fe200078ec0ff */
[----:B------:R-:W-:Y:S01]  /*4be0*/  IMAD R7, R12, c[0x0][0x1b4], R7 ;  /* 0x00006d000c077a24 */ /* 0x000fe200078e0207 */
[----:B------:R-:W-:Y:S01]  /*4bf0*/  IADD3 R65, R118, 0x40, RZ ;  /* 0x0000004076417810 */ /* 0x000fe20007ffe0ff */
[----:B------:R-:W-:Y:S01]  /*4c00*/  IMAD.WIDE.U32 R12, R12, c[0x0][0x1b0], R14 ;  /* 0x00006c000c0c7a25 */ /* 0x000fe200078e000e */
[----:B------:R-:W-:-:S02]  /*4c10*/  ISETP.GE.AND P5, PT, R71, c[0x0][0x198], PT ;  /* 0x0000660047007a0c */ /* 0x000fc40003fa6270 */
[----:B------:R-:W-:Y:S01]  /*4c20*/  ISETP.GE.AND P6, PT, R65, c[0x0][0x1d4], PT ;  /* 0x0000750041007a0c */ /* 0x000fe20003fc6270 */
[----:B------:R-:W-:Y:S01]  /*4c30*/  IMAD.IADD R42, R9, 0x1, -R42 ;  /* 0x00000001092a7824 */ /* 0x000fe200078e0a2a */
[----:B------:R-:W-:Y:S01]  /*4c40*/  SHF.R.S32.HI R9, RZ, 0x1f, R18 ;  /* 0x0000001fff097819 */ /* 0x000fe20000011412 */
[----:B------:R-:W-:Y:S01]  /*4c50*/  IMAD.IADD R13, R13, 0x1, R7 ;  /* 0x000000010d0d7824 */ /* 0x000fe200078e0207 */
[----:B------:R-:W-:Y:S01]  /*4c60*/  IADD3 R7, R71, 0x80, RZ ;  /* 0x0000008047077810 */ /* 0x000fe20007ffe0ff */
[----:B------:R-:W-:Y:S02]  /*4c70*/  IMAD.IADD R11, R149, 0x1, R40 ;  /* 0x00000001950b7824 */ /* 0x000fe400078e0228 */
[----:B------:R-:W-:Y:S01]  /*4c80*/  IMAD R9, R9, c[0x0][0x1a8], RZ ;  /* 0x00006a0009097a24 */ /* 0x000fe200078e02ff */
[----:B------:R-:W-:Y:S01]  /*4c90*/  ISETP.GE.AND P4, PT, R7, c[0x0][0x198], PT ;  /* 0x0000660007007a0c */ /* 0x000fe20003f86270 */
[----:B------:R-:W-:Y:S01]  /*4ca0*/  IMAD R8, R227, c[0x0][0x2c4], RZ ;  /* 0x0000b100e3087a24 */ /* 0x000fe200078e02ff */
[----:B------:R-:W-:Y:S01]  /*4cb0*/  IADD3 R5, R11, 0x20, RZ ;  /* 0x000000200b057810 */ /* 0x000fe20007ffe0ff */
[C---:B------:R-:W-:Y:S01]  /*4cc0*/  IMAD R9, R18.reuse, c[0x0][0x1ac], R9 ;  /* 0x00006b0012097a24 */ /* 0x040fe200078e0209 */
[----:B------:R-:W-:Y:S01]  /*4cd0*/  P2R R3, PR, RZ, 0x10 ;  /* 0x00000010ff037803 */ /* 0x000fe20000000000 */
[----:B------:R-:W-:Y:S01]  /*4ce0*/  IMAD.WIDE.U32 R18, R18, c[0x0][0x1a8], R12 ;  /* 0x00006a0012127a25 */ /* 0x000fe200078e000c */
[----:B------:R-:W-:-:S02]  /*4cf0*/  SHF.R.S32.HI R13, RZ, 0x1f, R2 ;  /* 0x0000001fff0d7819 */ /* 0x000fc40000011402 */
[----:B------:R-:W-:Y:S01]  /*4d00*/  ISETP.GE.AND P1, PT, R5, R8, PT ;  /* 0x000000080500720c */ /* 0x000fe20003f26270 */
[----:B------:R-:W-:Y:S01]  /*4d10*/  IMAD.IADD R9, R19, 0x1, R9 ;  /* 0x0000000113097824 */ /* 0x000fe200078e0209 */
[----:B------:R-:W-:Y:S01]  /*4d20*/  LEA R12, P0, R18, c[0x0][0x160], 0x1 ;  /* 0x00005800120c7a11 */ /* 0x000fe200078008ff */
[----:B------:R-:W-:Y:S01]  /*4d30*/  IMAD R16, R26, c[0x0][0x1e0], RZ ;  /* 0x000078001a107a24 */ /* 0x000fe200078e02ff */
[----:B------:R-:W-:Y:S01]  /*4d40*/  LEA.HI R13, R13, R2, RZ, 0x3 ;  /* 0x000000020d0d7211 */ /* 0x000fe200078f18ff */
[----:B------:R-:W-:Y:S01]  /*4d50*/  IMAD.WIDE.U32 R24, R20, c[0x0][0x1e0], R118 ;  /* 0x0000780014187a25 */ /* 0x000fe200078e0076 */
[----:B------:R-:W-:Y:S01]  /*4d60*/  LEA.HI.X R9, R18, c[0x0][0x164], R9, 0x1, P0 ;  /* 0x0000590012097a11 */ /* 0x000fe200000f0c09 */
[----:B------:R-:W-:Y:S01]  /*4d70*/  SHFL.IDX PT, R22, R12, RZ, 0x181f ;  /* 0x00181fff0c167589 */ /* 0x000fe200000e0000 */
[----:B------:R-:W-:Y:S01]  /*4d80*/  LOP3.LUT R3, R13, 0xfffffff8, RZ, 0xc0, !PT ;  /* 0xfffffff80d037812 */ /* 0x000fe200078ec0ff */
[----:B------:R-:W-:Y:S01]  /*4d90*/  IMAD R16, R20, c[0x0][0x1e4], R16 ;  /* 0x0000790014107a24 */ /* 0x000fe200078e0210 */
[----:B------:R-:W-:Y:S01]  /*4da0*/  P2R R15, PR, RZ, 0x2 ;  /* 0x00000002ff0f7803 */ /* 0x000fe20000000000 */
[----:B------:R-:W1:Y:S01]  /*4db0*/  SHFL.IDX PT, R23, R9, RZ, 0x181f ;  /* 0x00181fff09177589 */ /* 0x000e6200000e0000 */
[----:B------:R-:W-:Y:S01]  /*4dc0*/  ISETP.GE.AND P1, PT, R11, R8, PT ;  /* 0x000000080b00720c */ /* 0x000fe20003f26270 */
[----:B------:R-:W-:Y:S01]  /*4dd0*/  IMAD.IADD R3, R2, 0x1, -R3 ;  /* 0x0000000102037824 */ /* 0x000fe200078e0a03 */
[----:B------:R-:W-:Y:S01]  /*4de0*/  ISETP.NE.U32.AND P0, PT, RZ, c[0x0][0x350], PT ;  /* 0x0000d400ff007a0c */ /* 0x000fe20003f05070 */
[----:B------:R-:W-:Y:S01]  /*4df0*/  IMAD.IADD R17, R25, 0x1, R16 ;  /* 0x0000000119117824 */ /* 0x000fe200078e0210 */
[----:B------:R-:W-:Y:S01]  /*4e00*/  IADD3 R5, R71, 0xc0, RZ ;  /* 0x000000c047057810 */ /* 0x000fe20007ffe0ff */
[----:B------:R-:W-:Y:S01]  /*4e10*/  IMAD.MOV.U32 R16, RZ, RZ, R24 ;  /* 0x000000ffff107224 */ /* 0x000fe200078e0018 */
[----:B------:R-:W-:Y:S01]  /*4e20*/  ISETP.NE.AND.EX P0, PT, RZ, c[0x0][0x354], PT, P0 ;  /* 0x0000d500ff007a0c */ /* 0x000fe20003f05300 */
[----:B------:R-:W-:Y:S01]  /*4e30*/  IMAD.SHL.U32 R2, R42, 0x8, RZ ;  /* 0x000000082a027824 */ /* 0x000fe200078e00ff */
[----:B------:R-:W-:Y:S01]  /*4e40*/  ISETP.GE.AND P3, PT, R5, c[0x0][0x198], PT ;  /* 0x0000660005007a0c */ /* 0x000fe20003f66270 */
[----:B------:R-:W-:-:S02]  /*4e50*/  IMAD R26, R26, c[0x0][0x208], RZ ;  /* 0x000082001a1a7a24 */ /* 0x000fc400078e02ff */
[----:B------:R-:W-:Y:S01]  /*4e60*/  IMAD.SHL.U32 R125, R40, 0x40, RZ ;  /* 0x00000040287d7824 */ /* 0x000fe200078e00ff */
[----:B------:R-:W-:Y:S01]  /*4e70*/  P2R R14, PR, RZ, 0x8 ;  /* 0x00000008ff0e7803 */ /* 0x000fe20000000000 */
[C---:B------:R-:W-:Y:S01]  /*4e80*/  IMAD R26, R20.reuse, c[0x0][0x20c], R26 ;  /* 0x00008300141a7a24 */ /* 0x040fe200078e021a */
[----:B------:R-:W-:Y:S01]  /*4e90*/  @!P1 SHF.R.S32.HI R19, RZ, 0x1f, R7 ;  /* 0x0000001fff139819 */ /* 0x000fe20000011407 */
[----:B------:R-:W-:Y:S01]  /*4ea0*/  IMAD.WIDE.U32 R20, R20, c[0x0][0x208], R118 ;  /* 0x0000820014147a25 */ /* 0x000fe200078e0076 */
[----:B------:R-:W-:Y:S02]  /*4eb0*/  LOP3.LUT R125, R125, 0x1c0, RZ, 0xc0, !PT ;  /* 0x000001c07d7d7812 */ /* 0x000fe400078ec0ff */
[----:B------:R-:W-:Y:S01]  /*4ec0*/  @!P1 SHF.R.S32.HI R18, RZ, 0x1f, R5 ;  /* 0x0000001fff129819 */ /* 0x000fe20000011405 */
[----:B------:R-:W-:Y:S01]  /*4ed0*/  IMAD R218, R87, c[0x0][0x1e8], RZ ;  /* 0x00007a0057da7a24 */ /* 0x000fe200078e02ff */
[----:B------:R-:W-:Y:S01]  /*4ee0*/  LOP3.LUT R41, R125, 0x38, R118, 0xf8, !PT ;  /* 0x000000387d297812 */ /* 0x000fe200078ef876 */
[----:B------:R-:W-:Y:S01]  /*4ef0*/  IMAD.IADD R27, R21, 0x1, R26 ;  /* 0x00000001151b7824 */ /* 0x000fe200078e021a */
[----:B------:R-:W-:Y:S01]  /*4f00*/  SHF.R.U32.HI R124, RZ, 0x3, R125 ;  /* 0x00000003ff7c7819 */ /* 0x000fe2000001167d */
[----:B------:R-:W-:Y:S01]  /*4f10*/  IMAD.SHL.U32 R123, R123, 0x8, RZ ;  /* 0x000000087b7b7824 */ /* 0x000fe200078e00ff */
[----:B------:R-:W-:Y:S01]  /*4f20*/  @!P1 LEA.HI R19, R19, R7, RZ, 0x3 ;  /* 0x0000000713139211 */ /* 0x000fe200078f18ff */
[C---:B------:R-:W-:Y:S01]  /*4f30*/  IMAD R218, R215.reuse, c[0x0][0x1ec], R218 ;  /* 0x00007b00d7da7a24 */ /* 0x040fe200078e02da */
[----:B------:R-:W-:Y:S01]  /*4f40*/  @!P1 LEA.HI R18, R18, R5, RZ, 0x3 ;  /* 0x0000000512129211 */ /* 0x000fe200078f18ff */
[----:B------:R-:W-:Y:S01]  /*4f50*/  IMAD.WIDE.U32 R16, R215, c[0x0][0x1e8], R16 ;  /* 0x00007a00d7107a25 */ /* 0x000fe200078e0010 */
[----:B------:R-:W-:-:S02]  /*4f60*/  LOP3.LUT R123, R123, 0xfffffe00, RZ, 0xc0, !PT ;  /* 0xfffffe007b7b7812 */ /* 0x000fc400078ec0ff */
[----:B------:R-:W-:Y:S01]  /*4f70*/  @!P1 LOP3.LUT R19, R19, 0xfffffff8, RZ, 0xc0, !PT ;  /* 0xfffffff813139812 */ /* 0x000fe200078ec0ff */
[----:B------:R-:W-:Y:S01]  /*4f80*/  IMAD.MOV.U32 R26, RZ, RZ, R20 ;  /* 0x000000ffff1a7224 */ /* 0x000fe200078e0014 */
[----:B------:R-:W-:Y:S01]  /*4f90*/  @!P1 SHF.R.S32.HI R20, RZ, 0x1f, R65 ;  /* 0x0000001fff149819 */ /* 0x000fe20000011441 */
[----:B------:R-:W-:Y:S01]  /*4fa0*/  IMAD.IADD R219, R218, 0x1, R17 ;  /* 0x00000001dadb7824 */ /* 0x000fe200078e0211 */
[----:B------:R-:W-:Y:S01]  /*4fb0*/  LOP3.LUT R41, R123, R41, R124, 0xf6, !PT ;  /* 0x000000297b297212 */ /* 0x000fe200078ef67c */
[----:B------:R-:W-:Y:S01]  /*4fc0*/  IMAD.MOV.U32 R218, RZ, RZ, R16 ;  /* 0x000000ffffda7224 */ /* 0x000fe200078e0010 */
[----:B------:R-:W-:Y:S01]  /*4fd0*/  @!P1 LEA.HI R20, R20, R65, RZ, 0x3 ;  /* 0x0000004114149211 */ /* 0x000fe200078f18ff */
[----:B------:R-:W-:Y:S01]  /*4fe0*/  IMAD R16, R87, c[0x0][0x210], RZ ;  /* 0x0000840057107a24 */ /* 0x000fe200078e02ff */
[----:B------:R-:W-:Y:S01]  /*4ff0*/  P2R R14, PR, RZ, 0x20 ;  /* 0x00000020ff0e7803 */ /* 0x000fe20000000000 */
[----:B------:R-:W-:Y:S01]  /*5000*/  IMAD.WIDE.U32 R26, R215, c[0x0][0x210], R26 ;  /* 0x00008400d71a7a25 */ /* 0x000fe200078e001a */
[----:B------:R-:W-:-:S02]  /*5010*/  @!P1 LOP3.LUT R20, R20, 0xfffffff8, RZ, 0xc0, !PT ;  /* 0xfffffff814149812 */ /* 0x000fc400078ec0ff */
[----:B------:R-:W-:Y:S01]  /*5020*/  @!P1 LOP3.LUT R18, R18, 0xfffffff8, RZ, 0xc0, !PT ;  /* 0xfffffff812129812 */ /* 0x000fe200078ec0ff */
[----:B------:R-:W-:Y:S02]  /*5030*/  IMAD R16, R215, c[0x0][0x214], R16 ;  /* 0x00008500d7107a24 */ /* 0x000fe400078e0210 */
[----:B------:R-:W-:Y:S02]  /*5040*/  @!P1 IMAD.SHL.U32 R14, R41, 0x2, RZ ;  /* 0x00000002290e9824 */ /* 0x000fe400078e00ff */
[----:B------:R-:W-:Y:S02]  /*5050*/  IMAD.SHL.U32 R13, R13, 0x40, RZ ;  /* 0x000000400d0d7824 */ /* 0x000fe400078e00ff */
[----:B------:R-:W-:Y:S02]  /*5060*/  IMAD.IADD R17, R16, 0x1, R27 ;  /* 0x0000000110117824 */ /* 0x000fe400078e021b */
[----:B-1----:R-:W-:-:S04]  /*5070*/  @!P1 IMAD.WIDE R20, R20, 0x2, R22 ;  /* 0x0000000214149825 */ /* 0x002fc800078e0216 */
[----:B------:R-:W-:Y:S02]  /*5080*/  IMAD.MOV.U32 R16, RZ, RZ, R26 ;  /* 0x000000ffff107224 */ /* 0x000fe400078e001a */
[----:B------:R-:W-:-:S04]  /*5090*/  @!P1 IMAD.WIDE R26, R19, 0x2, R22 ;  /* 0x00000002131a9825 */ /* 0x000fc800078e0216 */
[----:B------:R-:W-:Y:S01]  /*50a0*/  @!P1 IMAD.WIDE R18, R18, 0x2, R22 ;  /* 0x0000000212129825 */ /* 0x000fe200078e0216 */
[----:B--2---:R-:W-:-:S03]  /*50b0*/  @P2 SHF.R.S32.HI R25, RZ, 0x1f, R4 ;  /* 0x0000001fff192819 */ /* 0x004fc60000011404 */
[----:B------:R-:W-:Y:S02]  /*50c0*/  @P2 IMAD.MOV.U32 R24, RZ, RZ, R4 ;  /* 0x000000ffff182224 */ /* 0x000fe400078e0004 */
[----:B------:R-:W-:Y:S02]  /*50d0*/  IMAD.SHL.U32 R4, R3, 0x40, RZ ;  /* 0x0000004003047824 */ /* 0x000fe400078e00ff */
[----:B------:R-:W-:Y:S02]  /*50e0*/  @!P2 IMAD.MOV.U32 R24, RZ, RZ, R216 ;  /* 0x000000ffff18a224 */ /* 0x000fe400078e00d8 */
[----:B------:R-:W-:Y:S01]  /*50f0*/  @!P2 IMAD.MOV.U32 R25, RZ, RZ, R10 ;  /* 0x000000ffff19a224 */ /* 0x000fe200078e000a */
[----:B------:R-:W-:Y:S02]  /*5100*/  LOP3.LUT R4, R4, 0x1c0, RZ, 0xc0, !PT ;  /* 0x000001c004047812 */ /* 0x000fe400078ec0ff */
[----:B------:R-:W-:Y:S02]  /*5110*/  SEL R230, R24, RZ, !P0 ;  /* 0x000000ff18e67207 */ /* 0x000fe40004000000 */
[----:B------:R-:W-:-:S02]  /*5120*/  LOP3.LUT R2, R4, 0x8, R2, 0xf8, !PT ;  /* 0x0000000804027812 */ /* 0x000fc400078ef802 */
[----:B------:R-:W-:Y:S01]  /*5130*/  SEL R10, R25, RZ, !P0 ;  /* 0x000000ff190a7207 */ /* 0x000fe20004000000 */
[----:B------:R-:W-:Y:S01]  /*5140*/  IMAD.WIDE.U32 R218, R230, c[0x0][0x1f0], R218 ;  /* 0x00007c00e6da7a25 */ /* 0x000fe200078e00da */
[----:B------:R-:W-:Y:S02]  /*5150*/  SHF.R.U32.HI R4, RZ, 0x3, R4 ;  /* 0x00000003ff047819 */ /* 0x000fe40000011604 */
[C---:B------:R-:W-:Y:S01]  /*5160*/  @!P1 LEA R24, P0, R71.reuse, R22, 0x1 ;  /* 0x0000001647189211 */ /* 0x040fe200078008ff */
[----:B------:R-:W-:Y:S01]  /*5170*/  IMAD R222, R10, c[0x0][0x1f0], RZ ;  /* 0x00007c000ade7a24 */ /* 0x000fe200078e02ff */
[----:B------:R-:W-:Y:S01]  /*5180*/  LOP3.LUT R4, R2, R4, RZ, 0x3c, !PT ;  /* 0x0000000402047212 */ /* 0x000fe200078e3cff */
[----:B------:R-:W-:Y:S01]  /*5190*/  IMAD.MOV.U32 R2, RZ, RZ, 0x20 ;  /* 0x00000020ff027424 */ /* 0x000fe200078e00ff */
[----:B------:R-:W-:Y:S01]  /*51a0*/  @!P1 LEA.HI.X R25, R71, R23, R119, 0x1, P0 ;  /* 0x0000001747199211 */ /* 0x000fe200000f0c77 */
[----:B------:R-:W-:Y:S01]  /*51b0*/  IMAD R221, R10, c[0x0][0x218], RZ ;  /* 0x000086000add7a24 */ /* 0x000fe200078e02ff */
[C---:B------:R-:W-:Y:S01]  /*51c0*/  LOP3.LUT P2, RZ, R3.reuse, 0x4, RZ, 0xc0, !PT ;  /* 0x0000000403ff7812 */ /* 0x040fe2000784c0ff */
[----:B------:R-:W-:Y:S01]  /*51d0*/  IMAD R222, R230, c[0x0][0x1f4], R222 ;  /* 0x00007d00e6de7a24 */ /* 0x000fe200078e02de */
[----:B------:R-:W-:Y:S01]  /*51e0*/  LOP3.LUT P0, RZ, R3, 0x2, RZ, 0xc0, !PT ;  /* 0x0000000203ff7812 */ /* 0x000fe2000780c0ff */
[----:B------:R-:W-:Y:S01]  /*51f0*/  IMAD.MOV.U32 R3, RZ, RZ, 0x10 ;  /* 0x00000010ff037424 */ /* 0x000fe200078e00ff */
[----:B------:R-:W-:Y:S01]  /*5200*/  SEL R2, R2, 0xffffffe0, !P2 ;  /* 0xffffffe002027807 */ /* 0x000fe20005000000 */
[----:B------:R-:W-:Y:S01]  /*5210*/  @!PT LDS RZ, [RZ] ;  /* 0x00000000fffff984 */ /* 0x000fe20000000800 */
[----:B------:R1:W-:Y:S01]  /*5220*/  @!P1 LDGSTS.E.BYPASS.LTC128B.128 [R14+0x10080], [R24.64], !P5 ;  /* 0x10080000180e9fae */ /* 0x0003e2000e901d48 */
[----:B------:R-:W-:Y:S01]  /*5230*/  ISETP.GE.AND P2, PT, R65, c[0x0][0x198], PT ;  /* 0x0000660041007a0c */ /* 0x000fe20003f46270 */
[C---:B------:R-:W-:Y:S01]  /*5240*/  IMAD R221, R230.reuse, c[0x0][0x21c], R221 ;  /* 0x00008700e6dd7a24 */ /* 0x040fe200078e02dd */
[----:B------:R-:W-:Y:S01]  /*5250*/  SEL R3, R3, 0xfffffff0, !P0 ;  /* 0xfffffff003037807 */ /* 0x000fe20004000000 */
[----:B------:R-:W-:Y:S01]  /*5260*/  IMAD.WIDE.U32 R230, R230, c[0x0][0x218], R16 ;  /* 0x00008600e6e67a25 */ /* 0x000fe200078e0010 */
[----:B------:R-:W-:-:S02]  /*5270*/  ISETP.NE.AND P0, PT, R15, RZ, PT ;  /* 0x000000ff0f00720c */ /* 0x000fc40003f05270 */
[----:B------:R-:W-:Y:S01]  /*5280*/  LOP3.LUT R4, R4, 0xfffffe00, R13, 0xf8, !PT ;  /* 0xfffffe0004047812 */ /* 0x000fe200078ef80d */
[----:B------:R-:W-:Y:S01]  /*5290*/  IMAD.IADD R223, R219, 0x1, R222 ;  /* 0x00000001dbdf7824 */ /* 0x000fe200078e02de */
[C---:B------:R-:W-:Y:S01]  /*52a0*/  IADD3 R13, R118.reuse, 0x80, RZ ;  /* 0x00000080760d7810 */ /* 0x040fe20007ffe0ff */
[----:B------:R-:W-:Y:S01]  /*52b0*/  IMAD.IADD R221, R231, 0x1, R221 ;  /* 0x00000001e7dd7824 */ /* 0x000fe200078e02dd */
[----:B------:R-:W-:Y:S02]  /*52c0*/  IADD3 R10, R118, 0xc0, RZ ;  /* 0x000000c0760a7810 */ /* 0x000fe40007ffe0ff */
[----:B------:R-:W-:Y:S01]  /*52d0*/  ISETP.GE.AND P5, PT, R13, c[0x0][0x1d4], PT ;  /* 0x000075000d007a0c */ /* 0x000fe20003fa6270 */
[----:B------:R2:W-:Y:S04]  /*52e0*/  @!P1 LDGSTS.E.BYPASS.LTC128B.128 [R14+0x14080], [R20.64], !P2 ;  /* 0x14080000140e9fae */ /* 0x0005e8000d101d48 */
[----:B------:R1:W-:Y:S01]  /*52f0*/  @!P1 LDGSTS.E.BYPASS.LTC128B.128 [R14+0x18080], [R26.64], !P4 ;  /* 0x180800001a0e9fae */ /* 0x0003e2000e101d48 */
[----:B------:R-:W-:-:S03]  /*5300*/  ISETP.GE.AND P4, PT, R10, c[0x0][0x1d4], PT ;  /* 0x000075000a007a0c */ /* 0x000fc60003f86270 */
[----:B------:R1:W-:Y:S01]  /*5310*/  @!P1 LDGSTS.E.BYPASS.LTC128B.128 [R14+0x1c080], [R18.64], !P3 ;  /* 0x1c080000120e9fae */ /* 0x0003e2000d901d48 */
[----:B------:R-:W-:-:S03]  /*5320*/  ISETP.GE.AND P3, PT, R118, c[0x0][0x1d4], PT ;  /* 0x0000750076007a0c */ /* 0x000fc60003f66270 */
[----:B--2---:R1:W2:Y:S04]  /*5330*/  SHFL.IDX PT, R20, R12, 0x1, 0x181f ;  /* 0x00381f000c147f89 */ /* 0x0042a800000e0000 */
[----:B------:R1:W3:Y:S01]  /*5340*/  SHFL.IDX PT, R21, R9, 0x1, 0x181f ;  /* 0x00381f0009157f89 */ /* 0x0002e200000e0000 */
[----:B------:R-:W-:Y:S05]  /*5350*/  @P0 BRA `(.L_x_591) ;  /* 0x000001c000000947 */ /* 0x000fea0003800000 */
[C---:B------:R-:W-:Y:S02]  /*5360*/  IADD3 R16, R71.reuse, 0x80, RZ ;  /* 0x0000008047107810 */ /* 0x040fe40007ffe0ff */
[----:B------:R-:W-:Y:S02]  /*5370*/  IADD3 R13, R71, 0xc0, RZ ;  /* 0x000000c0470d7810 */ /* 0x000fe40007ffe0ff */
[----:B------:R-:W-:Y:S02]  /*5380*/  SHF.R.S32.HI R17, RZ, 0x1f, R65 ;  /* 0x0000001fff117819 */ /* 0x000fe40000011441 */
[----:B-1----:R-:W-:-:S02]  /*5390*/  SHF.R.S32.HI R14, RZ, 0x1f, R16 ;  /* 0x0000001fff0e7819 */ /* 0x002fc40000011410 */
[----:B--2---:R-:W-:Y:S02]  /*53a0*/  LEA R22, P0, R71, R20, 0x1 ;  /* 0x0000001447167211 */ /* 0x004fe400078008ff */
[----:B------:R-:W-:Y:S02]  /*53b0*/  SHF.R.S32.HI R10, RZ, 0x1f, R13 ;  /* 0x0000001fff0a7819 */ /* 0x000fe4000001140d */
[----:B------:R-:W-:Y:S02]  /*53c0*/  P2R R19, PR, RZ, 0x8 ;  /* 0x00000008ff137803 */ /* 0x000fe40000000000 */
[----:B------:R-:W-:Y:S02]  /*53d0*/  LEA.HI R17, R17, R65, RZ, 0x3 ;  /* 0x0000004111117211 */ /* 0x000fe400078f18ff */
[----:B------:R-:W-:Y:S02]  /*53e0*/  ISETP.GE.AND P3, PT, R71, c[0x0][0x198], PT ;  /* 0x0000660047007a0c */ /* 0x000fe40003f66270 */
[----:B------:R-:W-:-:S02]  /*53f0*/  P2R R18, PR, RZ, 0x2 ;  /* 0x00000002ff127803 */ /* 0x000fc40000000000 */
[----:B------:R-:W-:Y:S02]  /*5400*/  LEA.HI R14, R14, R16, RZ, 0x3 ;  /* 0x000000100e0e7211 */ /* 0x000fe400078f18ff */
[----:B---3--:R-:W-:Y:S02]  /*5410*/  LEA.HI.X R23, R71, R21, R119, 0x1, P0 ;  /* 0x0000001547177211 */ /* 0x008fe400000f0c77 */
[----:B------:R-:W-:Y:S01]  /*5420*/  LEA.HI R10, R10, R13, RZ, 0x3 ;  /* 0x0000000d0a0a7211 */ /* 0x000fe200078f18ff */
[----:B------:R-:W-:Y:S01]  /*5430*/  IMAD.SHL.U32 R13, R41, 0x2, RZ ;  /* 0x00000002290d7824 */ /* 0x000fe200078e00ff */
[----:B------:R-:W-:Y:S02]  /*5440*/  ISETP.GE.AND P1, PT, R7, c[0x0][0x198], PT ;  /* 0x0000660007007a0c */ /* 0x000fe40003f26270 */
[----:B------:R-:W-:Y:S02]  /*5450*/  ISETP.GE.AND P0, PT, R5, c[0x0][0x198], PT ;  /* 0x0000660005007a0c */ /* 0x000fe40003f06270 */
[----:B------:R-:W-:Y:S01]  /*5460*/  LOP3.LUT R17, R17, 0xfffffff8, RZ, 0xc0, !PT ;  /* 0xfffffff811117812 */ /* 0x000fe200078ec0ff */
[----:B------:R1:W-:Y:S01]  /*5470*/  LDGSTS.E.BYPASS.LTC128B.128 [R13+0x11080], [R22.64], !P3 ;  /* 0x11080000160d7fae */ /* 0x0003e2000d901d48 */
[----:B------:R-:W-:-:S02]  /*5480*/  LOP3.LUT R14, R14, 0xfffffff8, RZ, 0xc0, !PT ;  /* 0xfffffff80e0e7812 */ /* 0x000fc400078ec0ff */
        /* <DEDUP_REMOVED lines=9> */
.L_x_591:
[----:B------:R-:W-:Y:S05]  /*5520*/  BSYNC B0 ;  /* 0x0000000000007941 */ /* 0x000fea0003800000 */
.L_x_590:
[----:B------:R-:W-:Y:S01]  /*5530*/  IADD3 R10, R11, 0x40, RZ ;  /* 0x000000400b0a7810 */ /* 0x000fe20007ffe0ff */
[----:B-1----:R1:W4:Y:S01]  /*5540*/  SHFL.IDX PT, R23, R9, 0x2, 0x181f ;  /* 0x00581f0009177f89 */ /* 0x00232200000e0000 */
[----:B------:R-:W-:Y:S02]  /*5550*/  BSSY B0, `(.L_x_592) ;  /* 0x0000022000007945 */ /* 0x000fe40003800000 */
[----:B------:R-:W-:Y:S01]  /*5560*/  ISETP.GE.AND P0, PT, R10, R8, PT ;  /* 0x000000080a00720c */ /* 0x000fe20003f06270 */
[----:B------:R1:W3:Y:S03]  /*5570*/  SHFL.IDX PT, R22, R12, 0x2, 0x181f ;  /* 0x00581f000c167f89 */ /* 0x0002e600000e0000 */
[----:B------:R-:W-:-:S09]  /*5580*/  P2R R10, PR, RZ, 0x1 ;  /* 0x00000001ff0a7803 */ /* 0x000fd20000000000 */
[----:B------:R-:W-:Y:S05]  /*5590*/  @P0 BRA `(.L_x_593) ;  /* 0x000001d000000947 */ /* 0x000fea0003800000 */
[C---:B------:R-:W-:Y:S02]  /*55a0*/  IADD3 R17, R71.reuse, 0x80, RZ ;  /* 0x0000008047117810 */ /* 0x040fe40007ffe0ff */
[C---:B------:R-:W-:Y:S02]  /*55b0*/  IADD3 R14, R71.reuse, 0xc0, RZ ;  /* 0x000000c0470e7810 */ /* 0x040fe40007ffe0ff */
[----:B------:R-:W-:Y:S02]  /*55c0*/  SHF.R.S32.HI R18, RZ, 0x1f, R65 ;  /* 0x0000001fff127819 */ /* 0x000fe40000011441 */
[----:B------:R-:W-:Y:S02]  /*55d0*/  SHF.R.S32.HI R16, RZ, 0x1f, R17 ;  /* 0x0000001fff107819 */ /* 0x000fe40000011411 */
[----:B---3--:R-:W-:Y:S02]  /*55e0*/  LEA R24, P0, R71, R22, 0x1 ;  /* 0x0000001647187211 */ /* 0x008fe400078008ff */
[----:B------:R-:W-:-:S02]  /*55f0*/  SHF.R.S32.HI R13, RZ, 0x1f, R14 ;  /* 0x0000001fff0d7819 */ /* 0x000fc4000001140e */
[----:B--2---:R-:W-:Y:S02]  /*5600*/  P2R R20, PR, RZ, 0x8 ;  /* 0x00000008ff147803 */ /* 0x004fe40000000000 */
[----:B------:R-:W-:Y:S02]  /*5610*/  LEA.HI R18, R18, R65, RZ, 0x3 ;  /* 0x0000004112127211 */ /* 0x000fe400078f18ff */
[C---:B------:R-:W-:Y:S02]  /*5620*/  ISETP.GE.AND P3, PT, R71.reuse, c[0x0][0x198], PT ;  /* 0x0000660047007a0c */ /* 0x040fe40003f66270 */
[----:B------:R-:W-:Y:S02]  /*5630*/  P2R R19, PR, RZ, 0x2 ;  /* 0x00000002ff137803 */ /* 0x000fe40000000000 */
[----:B------:R-:W-:Y:S02]  /*5640*/  LEA.HI R16, R16, R17, RZ, 0x3 ;  /* 0x0000001110107211 */ /* 0x000fe400078f18ff */
[----:B----4-:R-:W-:-:S02]  /*5650*/  LEA.HI.X R25, R71, R23, R119, 0x1, P0 ;  /* 0x0000001747197211 */ /* 0x010fc400000f0c77 */
[----:B------:R-:W-:Y:S01]  /*5660*/  LEA.HI R13, R13, R14, RZ, 0x3 ;  /* 0x0000000e0d0d7211 */ /* 0x000fe200078f18ff */
[----:B------:R-:W-:Y:S01]  /*5670*/  IMAD.SHL.U32 R14, R41, 0x2, RZ ;  /* 0x00000002290e7824 */ /* 0x000fe200078e00ff */
[----:B------:R-:W-:Y:S02]  /*5680*/  ISETP.GE.AND P1, PT, R7, c[0x0][0x198], PT ;  /* 0x0000660007007a0c */ /* 0x000fe40003f26270 */
[----:B------:R-:W-:Y:S02]  /*5690*/  ISETP.GE.AND P0, PT, R5, c[0x0][0x198], PT ;  /* 0x0000660005007a0c */ /* 0x000fe40003f06270 */
[----:B------:R-:W-:Y:S01]  /*56a0*/  LOP3.LUT R18, R18, 0xfffffff8, RZ, 0xc0, !PT ;  /* 0xfffffff812127812 */ /* 0x000fe200078ec0ff */
[----:B------:R-:W-:Y:S01]  /*56b0*/  @!PT LDS RZ, [RZ] ;  /* 0x00000000fffff984 */ /* 0x000fe20000000800 */
[----:B------:R2:W-:Y:S01]  /*56c0*/  LDGSTS.E.BYPASS.LTC128B.128 [R14+0x12080], [R24.64], !P3 ;  /* 0x12080000180e7fae */ /* 0x0005e2000d901d48 */
        /* <DEDUP_REMOVED lines=10> */
.L_x_593:
[----:B------:R-:W-:Y:S05]  /*5770*/  BSYNC B0 ;  /* 0x0000000000007941 */ /* 0x000fea0003800000 */
.L_x_592:
[----:B--2---:R2:W1:Y:S01]  /*5780*/  SHFL.IDX PT, R17, R9, 0x3, 0x181f ;  /* 0x00781f0009117f89 */ /* 0x00446200000e0000 */
[----:B------:R-:W-:Y:S03]  /*5790*/  BSSY B0, `(.L_x_594) ;  /* 0x000001f000007945 */ /* 0x000fe60003800000 */
[----:B------:R4:W3:Y:S01]  /*57a0*/  SHFL.IDX PT, R16, R12, 0x3, 0x181f ;  /* 0x00781f000c107f89 */ /* 0x0008e200000e0000 */
[----:B-12---:R-:W-:-:S04]  /*57b0*/  IADD3 R9, R11, 0x60, RZ ;  /* 0x000000600b097810 */ /* 0x006fc80007ffe0ff */
[----:B------:R-:W-:-:S04]  /*57c0*/  ISETP.GE.AND P0, PT, R9, R8, PT ;  /* 0x000000080900720c */ /* 0x000fc80003f06270 */
[----:B------:R-:W-:-:S09]  /*57d0*/  P2R R9, PR, RZ, 0x1 ;  /* 0x00000001ff097803 */ /* 0x000fd20000000000 */
[----:B------:R-:W-:Y:S05]  /*57e0*/  @P0 BRA `(.L_x_595) ;  /* 0x0000019000000947 */ /* 0x000fea0003800000 */
[----:B---34-:R-:W-:Y:S01]  /*57f0*/  LEA R12, P0, R71, R16, 0x1 ;  /* 0x00000010470c7211 */ /* 0x018fe200078008ff */
[----:B------:R-:W-:-:S03]  /*5800*/  IMAD.SHL.U32 R14, R41, 0x2, RZ ;  /* 0x00000002290e7824 */ /* 0x000fc600078e00ff */
[C---:B------:R-:W-:Y:S02]  /*5810*/  LEA.HI.X R13, R71.reuse, R17, R119, 0x1, P0 ;  /* 0x00000011470d7211 */ /* 0x040fe400000f0c77 */
[----:B------:R-:W-:-:S13]  /*5820*/  ISETP.GE.AND P0, PT, R71, c[0x0][0x198], PT ;  /* 0x0000660047007a0c */ /* 0x000fda0003f06270 */
[----:B------:R-:W-:Y:S01]  /*5830*/  @!PT LDS RZ, [RZ] ;  /* 0x00000000fffff984 */ /* 0x000fe20000000800 */
[----:B------:R1:W-:Y:S01]  /*5840*/  LDGSTS.E.BYPASS.LTC128B.128 [R14+0x13080], [R12.64], !P0 ;  /* 0x130800000c0e7fae */ /* 0x0003e2000c101d48 */
[----:B------:R-:W-:Y:S02]  /*5850*/  ISETP.GE.AND P0, PT, R7, c[0x0][0x198], PT ;  /* 0x0000660007007a0c */ /* 0x000fe40003f06270 */
[----:B-1----:R-:W-:-:S04]  /*5860*/  SHF.R.S32.HI R12, RZ, 0x1f, R65 ;  /* 0x0000001fff0c7819 */ /* 0x002fc80000011441 */
[----:B------:R-:W-:-:S04]  /*5870*/  LEA.HI R12, R12, R65, RZ, 0x3 ;  /* 0x000000410c0c7211 */ /* 0x000fc800078f18ff */
[----:B------:R-:W-:-:S05]  /*5880*/  LOP3.LUT R12, R12, 0xfffffff8, RZ, 0xc0, !PT ;  /* 0xfffffff80c0c7812 */ /* 0x000fca00078ec0ff */
[----:B------:R-:W-:-:S05]  /*5890*/  IMAD.WIDE R12, R12, 0x2, R16 ;  /* 0x000000020c0c7825 */ /* 0x000fca00078e0210 */
[----:B------:R1:W-:Y:S02]  /*58a0*/  LDGSTS.E.BYPASS.LTC128B.128 [R14+0x17080], [R12.64], !P2 ;  /* 0x170800000c0e7fae */ /* 0x0003e4000d101d48 */
[----:B-1----:R-:W-:-:S04]  /*58b0*/  IADD3 R13, R71, 0x80, RZ ;  /* 0x00000080470d7810 */ /* 0x002fc80007ffe0ff */
[----:B------:R-:W-:-:S04]  /*58c0*/  SHF.R.S32.HI R12, RZ, 0x1f, R13 ;  /* 0x0000001fff0c7819 */ /* 0x000fc8000001140d */
[----:B------:R-:W-:-:S04]  /*58d0*/  LEA.HI R7, R12, R13, RZ, 0x3 ;  /* 0x0000000d0c077211 */ /* 0x000fc800078f18ff */
[----:B------:R-:W-:-:S05]  /*58e0*/  LOP3.LUT R7, R7, 0xfffffff8, RZ, 0xc0, !PT ;  /* 0xfffffff807077812 */ /* 0x000fca00078ec0ff */
[----:B------:R-:W-:-:S05]  /*58f0*/  IMAD.WIDE R12, R7, 0x2, R16 ;  /* 0x00000002070c7825 */ /* 0x000fca00078e0210 */
[----:B------:R1:W-:Y:S01]  /*5900*/  LDGSTS.E.BYPASS.LTC128B.128 [R14+0x1b080], [R12.64], !P0 ;  /* 0x1b0800000c0e7fae */ /* 0x0003e2000c101d48 */
[----:B------:R-:W-:Y:S02]  /*5910*/  ISETP.GE.AND P0, PT, R5, c[0x0][0x198], PT ;  /* 0x0000660005007a0c */ /* 0x000fe40003f06270 */
[----:B-1----:R-:W-:-:S04]  /*5920*/  IADD3 R12, R71, 0xc0, RZ ;  /* 0x000000c0470c7810 */ /* 0x002fc80007ffe0ff */
[----:B------:R-:W-:-:S04]  /*5930*/  SHF.R.S32.HI R7, RZ, 0x1f, R12 ;  /* 0x0000001fff077819 */ /* 0x000fc8000001140c */
[----:B------:R-:W-:-:S04]  /*5940*/  LEA.HI R5, R7, R12, RZ, 0x3 ;  /* 0x0000000c07057211 */ /* 0x000fc800078f18ff */
[----:B------:R-:W-:-:S05]  /*5950*/  LOP3.LUT R5, R5, 0xfffffff8, RZ, 0xc0, !PT ;  /* 0xfffffff805057812 */ /* 0x000fca00078ec0ff */
[----:B------:R-:W-:-:S05]  /*5960*/  IMAD.WIDE R16, R5, 0x2, R16 ;  /* 0x0000000205107825 */ /* 0x000fca00078e0210 */
[----:B------:R1:W-:Y:S02]  /*5970*/  LDGSTS.E.BYPASS.LTC128B.128 [R14+0x1f080], [R16.64], !P0 ;  /* 0x1f080000100e7fae */ /* 0x0003e4000c101d48 */
.L_x_595:
[----:B---34-:R-:W-:Y:S05]  /*5980*/  BSYNC B0 ;  /* 0x0000000000007941 */ /* 0x018fea0003800000 */
.L_x_594:
[----:B------:R-:W-:Y:S01]  /*5990*/  IADD3 R53, R6, -0x1, RZ ;  /* 0xffffffff06357810 */ /* 0x000fe20007ffe0ff */
[----:B------:R-:W-:Y:S01]  /*59a0*/  IMAD.IADD R12, R220, 0x1, -R40 ;  /* 0x00000001dc0c7824 */ /* 0x000fe200078e0a28 */
[----:B------:R-:W0:Y:S01]  /*59b0*/  LDGDEPBAR ;  /* 0x00000000000079af */ /* 0x000e220000000000 */
[----:B------:R-:W-:Y:S01]  /*59c0*/  IMAD.MOV.U32 R5, RZ, RZ, c[0x0][0x1e0] ;  /* 0x00007800ff057624 */ /* 0x000fe200078e00ff */
[----:B------:R-:W-:Y:S01]  /*59d0*/  SHF.R.S32.HI R64, RZ, 0x1f, R53 ;  /* 0x0000001fff407819 */ /* 0x000fe20000011435 */
[----:B------:R-:W-:Y:S01]  /*59e0*/  IMAD R12, R53, -0x20, R12 ;  /* 0xffffffe0350c7824 */ /* 0x000fe200078e020c */
[----:B------:R-:W-:Y:S01]  /*59f0*/  LEA.HI R69, R52, R54, RZ, 0x5 ;  /* 0x0000003634457211 */ /* 0x000fe200078f28ff */
[----:B------:R-:W-:Y:S01]  /*5a00*/  IMAD.MOV.U32 R7, RZ, RZ, 0x5 ;  /* 0x00000005ff077424 */ /* 0x000fe200078e00ff */
[----:B------:R-:W-:Y:S01]  /*5a10*/  SEL R43, RZ, 0x1, P3 ;  /* 0x00000001ff2b7807 */ /* 0x000fe20001800000 */
[----:B------:R-:W-:Y:S01]  /*5a20*/  BAR.SYNC.DEFER_BLOCKING 0x0 ;  /* 0x0000000000007b1d */ /* 0x000fe20000010000 */
[----:B------:R-:W-:-:S02]  /*5a30*/  ISETP.GE.AND P0, PT, R12, 0x1, PT ;  /* 0x000000010c00780c */ /* 0x000fc40003f06270 */
[C---:B------:R-:W-:Y:S02]  /*5a40*/  SHF.L.U64.HI R7, R5.reuse, R7, c[0x0][0x1e4] ;  /* 0x0000790005077619 */ /* 0x040fe40000010207 */
[----:B------:R-:W-:Y:S02]  /*5a50*/  SHF.L.U32 R5, R5, 0x5, RZ ;  /* 0x0000000505057819 */ /* 0x000fe400000006ff */
[----:B------:R-:W-:-:S07]  /*5a60*/  SHF.R.S32.HI R68, RZ, 0x5, R69 ;  /* 0x00000005ff447819 */ /* 0x000fce0000011445 */
[----:B------:R-:W-:Y:S02]  /*5a70*/  @P0 IMAD R12, R7, R53, RZ ;  /* 0x00000035070c0224 */ /* 0x000fe400078e02ff */
[----:B------:R-:W-:Y:S02]  /*5a80*/  @P0 IMAD.MOV.U32 R222, RZ, RZ, R218 ;  /* 0x000000ffffde0224 */ /* 0x000fe400078e00da */
[-C--:B------:R-:W-:Y:S02]  /*5a90*/  @P0 IMAD R12, R64, R5.reuse, R12 ;  /* 0x00000005400c0224 */ /* 0x080fe400078e020c */
[----:B-1----:R-:W-:-:S04]  /*5aa0*/  @P0 IMAD.WIDE.U32 R16, R53, R5, R222 ;  /* 0x0000000535100225 */ /* 0x002fc800078e00de */
[----:B------:R-:W-:Y:S01]  /*5ab0*/  @P0 IMAD.IADD R12, R17, 0x1, R12 ;  /* 0x00000001110c0824 */ /* 0x000fe200078e020c */
[----:B------:R-:W-:-:S04]  /*5ac0*/  @P0 LEA R18, P2, R16, c[0x0][0x1c8], 0x1 ;  /* 0x0000720010120a11 */ /* 0x000fc800078408ff */
[----:B------:R-:W-:Y:S02]  /*5ad0*/  @P0 LEA.HI.X R19, R16, c[0x0][0x1cc], R12, 0x1, P2 ;  /* 0x0000730010130a11 */ /* 0x000fe400010f0c0c */
[----:B------:R-:W-:-:S05]  /*5ae0*/  @P0 SHF.L.U32 R12, R41, 0x1, RZ ;  /* 0x00000001290c0819 */ /* 0x000fca00000006ff */
[----:B------:R-:W-:Y:S01]  /*5af0*/  @!PT LDS RZ, [RZ] ;  /* 0x00000000fffff984 */ /* 0x000fe20000000800 */
[----:B------:R-:W-:Y:S01]  /*5b00*/  @!PT LDS RZ, [RZ] ;  /* 0x00000000fffff984 */ /* 0x000fe20000000800 */
[----:B------:R-:W-:Y:S01]  /*5b10*/  @!PT LDS RZ, [RZ] ;  /* 0x00000000fffff984 */ /* 0x000fe20000000800 */
[----:B------:R1:W-:Y:S04]  /*5b20*/  @P0 LDGSTS.E.BYPASS.LTC128B.128 [R12+0xc080], [R18.64], !P3 ;  /* 0x0c080000120c0fae */ /* 0x0003e8000d901d48 */
        /* <DEDUP_REMOVED lines=8> */
.L_x_596:
[----:B------:R-:W-:Y:S01]  /*5bb0*/  ULDC.U8 UR4, c[0x0][0x298] ;  /* 0x0000a60000047ab9 */ /* 0x000fe20000000000 */
[----:B-1---5:R-:W-:Y:S01]  /*5bc0*/  SHF.R.S32.HI R12, RZ, 0x1f, R55 ;  /* 0x0000001fff0c7819 */ /* 0x022fe20000011437 */
[----:B------:R-:W-:Y:S01]  /*5bd0*/  IMAD.WIDE.U32 R20, R55, c[0x0][0x280], RZ ;  /* 0x0000a00037147a25 */ /* 0x000fe200078e00ff */
[----:B------:R-:W-:Y:S01]  /*5be0*/  ISETP.NE.AND P0, PT, RZ, UR4, PT ;  /* 0x00000004ff007c0c */ /* 0x000fe2000bf05270 */
[----:B------:R-:W-:Y:S01]  /*5bf0*/  BSSY B2, `(.L_x_597) ;  /* 0x0000973000027945 */ /* 0x000fe20003800000 */
[----:B------:R-:W-:Y:S01]  /*5c00*/  LEA R11, R0, R11, 0x5 ;  /* 0x0000000b000b7211 */ /* 0x000fe200078e28ff */
[C---:B------:R-:W-:Y:S01]  /*5c10*/  IMAD R13, R12.reuse, c[0x0][0x280], RZ ;  /* 0x0000a0000c0d7a24 */ /* 0x040fe200078e02ff */
        /* <DEDUP_REMOVED lines=8> */
[----:B------:R-:W-:Y:S01]  /*5ca0*/  ISETP.NE.AND P2, PT, R226, 0x1, PT ;  /* 0x00000001e200780c */ /* 0x000fe20003f45270 */
[----:B------:R-:W-:Y:S01]  /*5cb0*/  IMAD.MOV.U32 R18, RZ, RZ, R16 ;  /* 0x000000ffff127224 */ /* 0x000fe200078e0010 */
[----:B------:R-:W-:Y:S01]  /*5cc0*/  MOV R22, R20 ;  /* 0x0000001400167202 */ /* 0x000fe20000000f00 */
[----:B------:R-:W-:Y:S01]  /*5cd0*/  BSSY B0, `(.L_x_599) ;  /* 0x0000047000007945 */ /* 0x000fe20003800000 */
[----:B------:R-:W-:Y:S01]  /*5ce0*/  IMAD.SHL.U32 R14, R0, 0x4, RZ ;  /* 0x00000004000e7824 */ /* 0x000fe200078e00ff */
        /* <DEDUP_REMOVED lines=8> */
[----:B------:R-:W-:Y:S01]  /*5d70*/  @P2 IMAD.HI.U32 R12, R11, c[0x0][0x2c8], RZ ;  /* 0x0000b2000b0c2a27 */ /* 0x000fe200078e00ff */
[----:B------:R-:W-:-:S04]  /*5d80*/  CS2R R106, SRZ ;  /* 0x00000000006a7805 */ /* 0x000fc8000001ff00 */
[----:B------:R-:W-:-:S04]  /*5d90*/  @P2 SHF.R.U32.HI R11, RZ, c[0x0][0x2cc], R12 ;  /* 0x0000b300ff0b2a19 */ /* 0x000fc8000001160c */
[----:B------:R-:W-:Y:S01]  /*5da0*/  SHF.R.S32.HI R13, RZ, 0x1f, R11 ;  /* 0x0000001fff0d7819 */ /* 0x000fe2000001140b */
[----:B------:R-:W-:-:S04]  /*5db0*/  IMAD.WIDE.U32 R20, R11, c[0x0][0x280], R22 ;  /* 0x0000a0000b147a25 */ /* 0x000fc800078e0016 */
[C---:B------:R-:W-:Y:S02]  /*5dc0*/  IMAD R12, R13.reuse, c[0x0][0x280], RZ ;  /* 0x0000a0000d0c7a24 */ /* 0x040fe400078e02ff */
[----:B------:R-:W-:Y:S02]  /*5dd0*/  IMAD R13, R13, c[0x0][0x290], RZ ;  /* 0x0000a4000d0d7a24 */ /* 0x000fe400078e02ff */
[C---:B------:R-:W-:Y:S02]  /*5de0*/  IMAD R12, R11.reuse, c[0x0][0x284], R12 ;  /* 0x0000a1000b0c7a24 */ /* 0x040fe400078e020c */
[----:B------:R-:W-:-:S03]  /*5df0*/  IMAD.WIDE.U32 R18, R11, c[0x0][0x290], R18 ;  /* 0x0000a4000b127a25 */ /* 0x000fc600078e0012 */
[----:B------:R-:W-:Y:S01]  /*5e00*/  IADD3 R22, R21, R12, RZ ;  /* 0x0000000c15167210 */ /* 0x000fe20007ffe0ff */
[----:B------:R-:W-:Y:S01]  /*5e10*/  IMAD R13, R11, c[0x0][0x294], R13 ;  /* 0x0000a5000b0d7a24 */ /* 0x000fe200078e020d */
[----:B------:R-:W-:-:S04]  /*5e20*/  LEA R12, P0, R20, c[0x0][0x270], 0x1 ;  /* 0x00009c00140c7a11 */ /* 0x000fc800078008ff */
[----:B------:R-:W-:Y:S02]  /*5e30*/  LEA.HI.X R22, R20, c[0x0][0x274], R22, 0x1, P0 ;  /* 0x00009d0014167a11 */ /* 0x000fe400000f0c16 */
[----:B------:R-:W-:Y:S01]  /*5e40*/  IADD3 R16, R19, R13, RZ ;  /* 0x0000000d13107210 */ /* 0x000fe20007ffe0ff */
[----:B------:R1:W2:Y:S01]  /*5e50*/  SHFL.IDX PT, R20, R12, RZ, 0x181f ;  /* 0x00181fff0c147589 */ /* 0x0002a200000e0000 */
[----:B------:R-:W-:-:S03]  /*5e60*/  LEA R11, P0, R18, c[0x0][0x288], 0x1 ;  /* 0x0000a200120b7a11 */ /* 0x000fc600078008ff */
[----:B------:R1:W3:Y:S01]  /*5e70*/  SHFL.IDX PT, R21, R22, RZ, 0x181f ;  /* 0x00181fff16157589 */ /* 0x0002e200000e0000 */
[----:B------:R-:W-:-:S03]  /*5e80*/  LEA.HI.X R16, R18, c[0x0][0x28c], R16, 0x1, P0 ;  /* 0x0000a30012107a11 */ /* 0x000fc600000f0c10 */
[----:B------:R1:W4:Y:S04]  /*5e90*/  SHFL.IDX PT, R18, R11, RZ, 0x181f ;  /* 0x00181fff0b127589 */ /* 0x00032800000e0000 */
[----:B------:R1:W1:Y:S01]  /*5ea0*/  SHFL.IDX PT, R19, R16, RZ, 0x181f ;  /* 0x00181fff10137589 */ /* 0x00026200000e0000 */
[----:B------:R-:W-:Y:S05]  /*5eb0*/  @P1 BRA `(.L_x_600) ;  /* 0x0000028000001947 */ /* 0x000fea0003800000 */
[C---:B------:R-:W-:Y:S01]  /*5ec0*/  ISETP.GE.AND P0, PT, R14.reuse, c[0x0][0x27c], PT ;  /* 0x00009f000e007a0c */ /* 0x040fe20003f06270 */
[----:B------:R-:W-:Y:S01]  /*5ed0*/  CS2R R102, SRZ ;  /* 0x0000000000667805 */ /* 0x000fe2000001ff00 */
[----:B------:R-:W-:Y:S01]  /*5ee0*/  CS2R R106, SRZ ;  /* 0x00000000006a7805 */ /* 0x000fe2000001ff00 */
[----:B------:R-:W-:-:S10]  /*5ef0*/  IADD3 R13, R14, 0x20, RZ ;  /* 0x000000200e0d7810 */ /* 0x000fd40007ffe0ff */
[----:B--23--:R-:W-:-:S04]  /*5f00*/  @!P0 IMAD.WIDE R26, R14, 0x2, R20 ;  /* 0x000000020e1a8825 */ /* 0x00cfc800078e0214 */
        /* <DEDUP_REMOVED lines=20> */
[----:B-1----:R-:W-:-:S04]  /*6050*/  @!P0 IMAD.WIDE R24, R13, 0x2, R20 ;  /* 0x000000020d188825 */ /* 0x002fc800078e0214 */
[----:B--2---:R-:W-:Y:S01]  /*6060*/  @!P0 IMAD.WIDE R26, R13, 0x2, R18 ;  /* 0x000000020d1a8825 */ /* 0x004fe200078e0212 */
        /* <DEDUP_REMOVED lines=13> */
.L_x_600:
[----:B------:R-:W-:Y:S05]  /*6140*/  BSYNC B0 ;  /* 0x0000000000007941 */ /* 0x000fea0003800000 */
.L_x_599:
[----:B------:R-:W-:Y:S01]  /*6150*/  ISETP.NE.AND P0, PT, R15, RZ, PT ;  /* 0x000000ff0f00720c */ /* 0x000fe20003f05270 */
[----:B-1--45:R-:W-:Y:S01]  /*6160*/  IMAD.MOV.U32 R18, RZ, RZ, R116 ;  /* 0x000000ffff127224 */ /* 0x032fe200078e0074 */
[----:B------:R-:W-:Y:S01]  /*6170*/  MOV R23, R114 ;  /* 0x0000007200177202 */ /* 0x000fe20000000f00 */
[----:B------:R-:W-:Y:S01]  /*6180*/  IMAD.MOV.U32 R17, RZ, RZ, R117 ;  /* 0x000000ffff117224 */ /* 0x000fe200078e0075 */
[----:B---3--:R1:W3:Y:S01]  /*6190*/  SHFL.IDX PT, R21, R22, 0x1, 0x181f ;  /* 0x00381f0016157f89 */ /* 0x0082e200000e0000 */
[----:B------:R-:W-:Y:S01]  /*61a0*/  IMAD.MOV.U32 R15, RZ, RZ, R120 ;  /* 0x000000ffff0f7224 */ /* 0x000fe200078e0078 */
[----:B------:R-:W-:Y:S01]  /*61b0*/  BSSY B0, `(.L_x_601) ;  /* 0x000004a000007945 */ /* 0x000fe20003800000 */
[----:B------:R-:W-:Y:S01]  /*61c0*/  IMAD.MOV.U32 R13, RZ, RZ, R121 ;  /* 0x000000ffff0d7224 */ /* 0x000fe200078e0079 */
[----:B------:R-:W-:Y:S01]  /*61d0*/  PRMT R79, R17, 0x5410, R18 ;  /* 0x00005410114f7816 */ /* 0x000fe20000000012 */
[----:B------:R-:W-:Y:S01]  /*61e0*/  IMAD.MOV.U32 R17, RZ, RZ, R125 ;  /* 0x000000ffff117224 */ /* 0x000fe200078e007d */
[----:B------:R-:W-:Y:S01]  /*61f0*/  MOV R18, R124 ;  /* 0x0000007c00127202 */ /* 0x000fe20000000f00 */
[----:B--2---:R1:W2:Y:S01]  /*6200*/  SHFL.IDX PT, R20, R12, 0x1, 0x181f ;  /* 0x00381f000c147f89 */ /* 0x0042a200000e0000 */
[----:B------:R-:W-:Y:S01]  /*6210*/  PRMT R87, R13, 0x5410, R15 ;  /* 0x000054100d577816 */ /* 0x000fe2000000000f */
[----:B------:R-:W-:Y:S01]  /*6220*/  IMAD.MOV.U32 R15, RZ, RZ, R102 ;  /* 0x000000ffff0f7224 */ /* 0x000fe200078e0066 */
[----:B------:R-:W-:Y:S01]  /*6230*/  PRMT R93, R17, 0x5410, R18 ;  /* 0x00005410115d7816 */ /* 0x000fe20000000012 */
[----:B------:R-:W-:Y:S01]  /*6240*/  IMAD.MOV.U32 R13, RZ, RZ, R103 ;  /* 0x000000ffff0d7224 */ /* 0x000fe200078e0067 */
[----:B------:R1:W4:Y:S01]  /*6250*/  SHFL.IDX PT, R19, R16, 0x1, 0x181f ;  /* 0x00381f0010137f89 */ /* 0x00032200000e0000 */
[----:B------:R-:W-:Y:S01]  /*6260*/  IMAD.MOV.U32 R17, RZ, RZ, R115 ;  /* 0x000000ffff117224 */ /* 0x000fe200078e0073 */
[----:B------:R-:W-:Y:S01]  /*6270*/  PRMT R101, R15, 0x7610, R101 ;  /* 0x000076100f657816 */ /* 0x000fe20000000065 */
[----:B------:R-:W-:Y:S01]  /*6280*/  IMAD.MOV.U32 R15, RZ, RZ, R118 ;  /* 0x000000ffff0f7224 */ /* 0x000fe200078e0076 */
[----:B------:R-:W-:Y:S01]  /*6290*/  PRMT R100, R13, 0x7610, R100 ;  /* 0x000076100d647816 */ /* 0x000fe20000000064 */
[----:B------:R1:W1:Y:S01]  /*62a0*/  SHFL.IDX PT, R18, R11, 0x1, 0x181f ;  /* 0x00381f000b127f89 */ /* 0x00026200000e0000 */
[----:B------:R-:W-:Y:S01]  /*62b0*/  MOV R13, R119 ;  /* 0x00000077000d7202 */ /* 0x000fe20000000f00 */
[----:B------:R-:W-:Y:S01]  /*62c0*/  CS2R R90, SRZ ;  /* 0x00000000005a7805 */ /* 0x000fe2000001ff00 */
[----:B------:R-:W-:Y:S01]  /*62d0*/  PRMT R78, R17, 0x5410, R23 ;  /* 0x00005410114e7816 */ /* 0x000fe20000000017 */
[----:B------:R-:W-:Y:S01]  /*62e0*/  IMAD.MOV.U32 R23, RZ, RZ, R122 ;  /* 0x000000ffff177224 */ /* 0x000fe200078e007a */
[----:B------:R-:W-:Y:S01]  /*62f0*/  PRMT R86, R13, 0x5410, R15 ;  /* 0x000054100d567816 */ /* 0x000fe2000000000f */
[----:B------:R-:W-:Y:S01]  /*6300*/  IMAD.MOV.U32 R17, RZ, RZ, R123 ;  /* 0x000000ffff117224 */ /* 0x000fe200078e007b */
[----:B------:R-:W-:Y:S01]  /*6310*/  MOV R15, R106 ;  /* 0x0000006a000f7202 */ /* 0x000fe20000000f00 */
[----:B------:R-:W-:Y:S01]  /*6320*/  IMAD.MOV.U32 R13, RZ, RZ, R107 ;  /* 0x000000ffff0d7224 */ /* 0x000fe200078e006b */
[----:B------:R-:W-:Y:S01]  /*6330*/  CS2R R96, SRZ ;  /* 0x0000000000607805 */ /* 0x000fe2000001ff00 */
[----:B------:R-:W-:Y:S01]  /*6340*/  CS2R R112, SRZ ;  /* 0x0000000000707805 */ /* 0x000fe2000001ff00 */
[----:B------:R-:W-:Y:S01]  /*6350*/  PRMT R92, R17, 0x5410, R23 ;  /* 0x00005410115c7816 */ /* 0x000fe20000000017 */
[----:B------:R-:W-:Y:S01]  /*6360*/  CS2R R82, SRZ ;  /* 0x0000000000527805 */ /* 0x000fe2000001ff00 */
[----:B------:R-:W-:Y:S01]  /*6370*/  PRMT R99, R15, 0x7610, R99 ;  /* 0x000076100f637816 */ /* 0x000fe20000000063 */
[----:B------:R-:W-:Y:S01]  /*6380*/  CS2R R88, SRZ ;  /* 0x0000000000587805 */ /* 0x000fe2000001ff00 */
[----:B------:R-:W-:Y:S01]  /*6390*/  PRMT R98, R13, 0x7610, R98 ;  /* 0x000076100d627816 */ /* 0x000fe20000000062 */
[----:B------:R-:W-:Y:S01]  /*63a0*/  CS2R R94, SRZ ;  /* 0x00000000005e7805 */ /* 0x000fe2000001ff00 */
[----:B------:R-:W-:Y:S01]  /*63b0*/  CS2R R108, SRZ ;  /* 0x00000000006c7805 */ /* 0x000fe2000001ff00 */
[----:B------:R-:W-:Y:S05]  /*63c0*/  @P0 BRA `(.L_x_602) ;  /* 0x0000028000000947 */ /* 0x000fea0003800000 */
[C---:B--23--:R-:W-:Y:S01]  /*63d0*/  ISETP.GE.AND P0, PT, R14.reuse, c[0x0][0x27c], PT ;  /* 0x00009f000e007a0c */ /* 0x04cfe20003f06270 */
[----:B------:R-:W-:Y:S01]  /*63e0*/  CS2R R112, SRZ ;  /* 0x0000000000707805 */ /* 0x000fe2000001ff00 */
[----:B------:R-:W-:Y:S01]  /*63f0*/  CS2R R108, SRZ ;  /* 0x00000000006c7805 */ /* 0x000fe2000001ff00 */
[----:B------:R-:W-:-:S10]  /*6400*/  IADD3 R15, R14, 0x20, RZ ;  /* 0x000000200e0f7810 */ /* 0x000fd40007ffe0ff */
[----:B------:R-:W-:-:S04]  /*6410*/  @!P0 IMAD.WIDE R26, R14, 0x2, R20 ;  /* 0x000000020e1a8825 */ /* 0x000fc800078e0214 */
        /* <DEDUP_REMOVED lines=8> */
[----:B------:R-:W-:Y:S02]  /*64a0*/  @!P0 LOP3.LUT R13, R13, 0xfffffffc, RZ, 0xc0, !PT ;  /* 0xfffffffc0d0d8812 */ /* 0x000fe400078ec0ff */
[----:B------:R-:W-:-:S03]  /*64b0*/  IADD3 R15, R14, 0x40, RZ ;  /* 0x000000400e0f7810 */ /* 0x000fc60007ffe0ff */
        /* <DEDUP_REMOVED lines=11> */
[----:B-1----:R-:W-:-:S04]  /*6570*/  @!P0 IMAD.WIDE R24, R13, 0x2, R20 ;  /* 0x000000020d188825 */ /* 0x002fc800078e0214 */
[----:B--2---:R-:W-:Y:S01]  /*6580*/  @!P0 IMAD.WIDE R26, R13, 0x2, R18 ;  /* 0x000000020d1a8825 */ /* 0x004fe200078e0212 */
        /* <DEDUP_REMOVED lines=12> */
.L_x_602:
[----:B--23--:R-:W-:Y:S05]  /*6650*/  BSYNC B0 ;  /* 0x0000000000007941 */ /* 0x00cfea0003800000 */
.L_x_601:
[----:B------:R-:W-:Y:S01]  /*6660*/  ISETP.NE.AND P0, PT, R10, RZ, PT ;  /* 0x000000ff0a00720c */ /* 0x000fe20003f05270 */
[----:B-----5:R-:W-:Y:S01]  /*6670*/  IMAD.MOV.U32 R17, RZ, RZ, R84 ;  /* 0x000000ffff117224 */ /* 0x020fe200078e0054 */
[----:B------:R-:W-:Y:S01]  /*6680*/  MOV R10, R91 ;  /* 0x0000005b000a7202 */ /* 0x000fe20000000f00 */
[----:B------:R-:W-:Y:S01]  /*6690*/  IMAD.MOV.U32 R15, RZ, RZ, R85 ;  /* 0x000000ffff0f7224 */ /* 0x000fe200078e0055 */
[----:B-1----:R1:W2:Y:S01]  /*66a0*/  SHFL.IDX PT, R25, R22, 0x2, 0x181f ;  /* 0x00581f0016197f89 */ /* 0x0022a200000e0000 */
[----:B------:R-:W-:Y:S01]  /*66b0*/  IMAD.MOV.U32 R13, RZ, RZ, R90 ;  /* 0x000000ffff0d7224 */ /* 0x000fe200078e005a */
[----:B------:R-:W-:Y:S01]  /*66c0*/  BSSY B0, `(.L_x_603) ;  /* 0x000004a000007945 */ /* 0x000fe20003800000 */
[----:B------:R-:W-:Y:S01]  /*66d0*/  CS2R R20, SRZ ;  /* 0x0000000000147805 */ /* 0x000fe2000001ff00 */
[----:B------:R-:W-:Y:S01]  /*66e0*/  PRMT R39, R15, 0x5410, R17 ;  /* 0x000054100f277816 */ /* 0x000fe20000000011 */
[----:B------:R-:W-:Y:S01]  /*66f0*/  IMAD.MOV.U32 R17, RZ, RZ, R96 ;  /* 0x000000ffff117224 */ /* 0x000fe200078e0060 */
[----:B------:R-:W-:Y:S01]  /*6700*/  PRMT R51, R10, 0x5410, R13 ;  /* 0x000054100a337816 */ /* 0x000fe2000000000d */
[----:B------:R-:W-:Y:S01]  /*6710*/  IMAD.MOV.U32 R15, RZ, RZ, R97 ;  /* 0x000000ffff0f7224 */ /* 0x000fe200078e0061 */
[----:B------:R-:W-:Y:S01]  /*6720*/  MOV R13, R112 ;  /* 0x00000070000d7202 */ /* 0x000fe20000000f00 */
[----:B------:R-:W-:Y:S01]  /*6730*/  IMAD.MOV.U32 R10, RZ, RZ, R113 ;  /* 0x000000ffff0a7224 */ /* 0x000fe200078e0071 */
[----:B------:R1:W3:Y:S01]  /*6740*/  SHFL.IDX PT, R24, R12, 0x2, 0x181f ;  /* 0x00581f000c187f89 */ /* 0x0002e200000e0000 */
[----:B------:R-:W-:Y:S01]  /*6750*/  CS2R R60, SRZ ;  /* 0x00000000003c7805 */ /* 0x000fe2000001ff00 */
[----:B------:R-:W-:Y:S01]  /*6760*/  PRMT R62, R15, 0x5410, R17 ;  /* 0x000054100f3e7816 */ /* 0x000fe20000000011 */
[----:B------:R-:W-:Y:S01]  /*6770*/  IMAD.MOV.U32 R17, RZ, RZ, R82 ;  /* 0x000000ffff117224 */ /* 0x000fe200078e0052 */
[----:B------:R-:W-:Y:S01]  /*6780*/  PRMT R65, R10, 0x5410, R13 ;  /* 0x000054100a417816 */ /* 0x000fe2000000000d */
[----:B------:R-:W-:Y:S01]  /*6790*/  IMAD.MOV.U32 R13, RZ, RZ, R88 ;  /* 0x000000ffff0d7224 */ /* 0x000fe200078e0058 */
[----:B------:R-:W-:Y:S01]  /*67a0*/  MOV R15, R83 ;  /* 0x00000053000f7202 */ /* 0x000fe20000000f00 */
[----:B------:R-:W-:Y:S01]  /*67b0*/  IMAD.MOV.U32 R10, RZ, RZ, R89 ;  /* 0x000000ffff0a7224 */ /* 0x000fe200078e0059 */
[----:B----4-:R1:W4:Y:S01]  /*67c0*/  SHFL.IDX PT, R19, R16, 0x2, 0x181f ;  /* 0x00581f0010137f89 */ /* 0x01032200000e0000 */
[----:B------:R-:W-:Y:S01]  /*67d0*/  CS2R R70, SRZ ;  /* 0x0000000000467805 */ /* 0x000fe2000001ff00 */
[----:B------:R-:W-:Y:S01]  /*67e0*/  PRMT R38, R15, 0x5410, R17 ;  /* 0x000054100f267816 */ /* 0x000fe20000000011 */
[----:B------:R-:W-:Y:S01]  /*67f0*/  IMAD.MOV.U32 R15, RZ, RZ, R95 ;  /* 0x000000ffff0f7224 */ /* 0x000fe200078e005f */
[----:B------:R-:W-:Y:S01]  /*6800*/  PRMT R50, R10, 0x5410, R13 ;  /* 0x000054100a327816 */ /* 0x000fe2000000000d */
[----:B------:R-:W-:Y:S01]  /*6810*/  IMAD.MOV.U32 R13, RZ, RZ, R108 ;  /* 0x000000ffff0d7224 */ /* 0x000fe200078e006c */
[----:B------:R-:W-:Y:S01]  /*6820*/  MOV R17, R94 ;  /* 0x0000005e00117202 */ /* 0x000fe20000000f00 */
[----:B------:R1:W1:Y:S01]  /*6830*/  SHFL.IDX PT, R18, R11, 0x2, 0x181f ;  /* 0x00581f000b127f89 */ /* 0x00026200000e0000 */
[----:B------:R-:W-:Y:S01]  /*6840*/  MOV R10, R109 ;  /* 0x0000006d000a7202 */ /* 0x000fe20000000f00 */
[----:B------:R-:W-:Y:S01]  /*6850*/  CS2R R74, SRZ ;  /* 0x00000000004a7805 */ /* 0x000fe2000001ff00 */
[----:B------:R-:W-:Y:S01]  /*6860*/  PRMT R55, R15, 0x5410, R17 ;  /* 0x000054100f377816 */ /* 0x000fe20000000011 */
[----:B------:R-:W-:Y:S01]  /*6870*/  CS2R R80, SRZ ;  /* 0x0000000000507805 */ /* 0x000fe2000001ff00 */
[----:B------:R-:W-:Y:S01]  /*6880*/  PRMT R63, R10, 0x5410, R13 ;  /* 0x000054100a3f7816 */ /* 0x000fe2000000000d */
[----:B------:R-:W-:Y:S01]  /*6890*/  CS2R R58, SRZ ;  /* 0x00000000003a7805 */ /* 0x000fe2000001ff00 */
[----:B------:R-:W-:Y:S01]  /*68a0*/  CS2R R66, SRZ ;  /* 0x0000000000427805 */ /* 0x000fe2000001ff00 */
        /* <DEDUP_REMOVED lines=43> */
.L_x_604:
[----:B--23--:R-:W-:Y:S05]  /*6b60*/  BSYNC B0 ;  /* 0x0000000000007941 */ /* 0x00cfea0003800000 */
.L_x_603:
[----:B------:R-:W-:Y:S01]  /*6b70*/  ISETP.NE.AND P0, PT, R9, RZ, PT ;  /* 0x000000ff0900720c */ /* 0x000fe20003f05270 */
[----:B-----5:R-:W-:Y:S01]  /*6b80*/  IMAD.MOV.U32 R10, RZ, RZ, R70 ;  /* 0x000000ffff0a7224 */ /* 0x020fe200078e0046 */
[----:B------:R-:W-:Y:S01]  /*6b90*/  MOV R9, R71 ;  /* 0x0000004700097202 */ /* 0x000fe20000000f00 */
[----:B------:R-:W2:Y:S01]  /*6ba0*/  SHFL.IDX PT, R23, R22, 0x3, 0x181f ;  /* 0x00781f0016177f89 */ /* 0x000ea200000e0000 */
[----:B------:R-:W-:Y:S01]  /*6bb0*/  IMAD.MOV.U32 R15, RZ, RZ, R60 ;  /* 0x000000ffff0f7224 */ /* 0x000fe200078e003c */
[----:B------:R-:W-:Y:S01]  /*6bc0*/  BSSY B0, `(.L_x_605) ;  /* 0x0000049000007945 */ /* 0x000fe20003800000 */
[----:B------:R-:W-:Y:S01]  /*6bd0*/  PRMT R33, R9, 0x5410, R10 ;  /* 0x0000541009217816 */ /* 0x000fe2000000000a */
[----:B------:R-:W-:Y:S01]  /*6be0*/  IMAD.MOV.U32 R9, RZ, RZ, R81 ;  /* 0x000000ffff097224 */ /* 0x000fe200078e0051 */
[----:B------:R-:W-:Y:S01]  /*6bf0*/  MOV R10, R80 ;  /* 0x00000050000a7202 */ /* 0x000fe20000000f00 */
[----:B-1----:R1:W3:Y:S01]  /*6c00*/  SHFL.IDX PT, R22, R12, 0x3, 0x181f ;  /* 0x00781f000c167f89 */ /* 0x0022e200000e0000 */
[----:B------:R-:W-:Y:S01]  /*6c10*/  IMAD.MOV.U32 R13, RZ, RZ, R61 ;  /* 0x000000ffff0d7224 */ /* 0x000fe200078e003d */
[----:B------:R-:W-:Y:S01]  /*6c20*/  CS2R R26, SRZ ;  /* 0x00000000001a7805 */ /* 0x000fe2000001ff00 */
[----:B------:R-:W-:Y:S01]  /*6c30*/  PRMT R37, R9, 0x5410, R10 ;  /* 0x0000541009257816 */ /* 0x000fe2000000000a */
[----:B------:R-:W4:Y:S01]  /*6c40*/  SHFL.IDX PT, R17, R16, 0x3, 0x181f ;  /* 0x00781f0010117f89 */ /* 0x000f2200000e0000 */
[----:B------:R-:W-:Y:S01]  /*6c50*/  IMAD.MOV.U32 R10, RZ, RZ, R66 ;  /* 0x000000ffff0a7224 */ /* 0x000fe200078e0042 */
[----:B------:R-:W-:Y:S01]  /*6c60*/  PRMT R31, R13, 0x5410, R15 ;  /* 0x000054100d1f7816 */ /* 0x000fe2000000000f */
[----:B------:R-:W-:Y:S01]  /*6c70*/  IMAD.MOV.U32 R9, RZ, RZ, R67 ;  /* 0x000000ffff097224 */ /* 0x000fe200078e0043 */
[----:B------:R2:W3:Y:S01]  /*6c80*/  SHFL.IDX PT, R16, R11, 0x3, 0x181f ;  /* 0x00781f000b107f89 */ /* 0x0004e200000e0000 */
[----:B------:R-:W-:Y:S01]  /*6c90*/  IMAD.MOV.U32 R15, RZ, RZ, R74 ;  /* 0x000000ffff0f7224 */ /* 0x000fe200078e004a */
[----:B------:R-:W-:Y:S01]  /*6ca0*/  CS2R R46, SRZ ;  /* 0x00000000002e7805 */ /* 0x000fe2000001ff00 */
[----:B------:R-:W-:Y:S01]  /*6cb0*/  IMAD.MOV.U32 R13, RZ, RZ, R75 ;  /* 0x000000ffff0d7224 */ /* 0x000fe200078e004b */
[----:B------:R-:W-:Y:S01]  /*6cc0*/  PRMT R32, R9, 0x5410, R10 ;  /* 0x0000541009207816 */ /* 0x000fe2000000000a */
[----:B------:R-:W-:Y:S01]  /*6cd0*/  IMAD.MOV.U32 R10, RZ, RZ, R76 ;  /* 0x000000ffff0a7224 */ /* 0x000fe200078e004c */
[----:B------:R-:W-:Y:S01]  /*6ce0*/  MOV R9, R77 ;  /* 0x0000004d00097202 */ /* 0x000fe20000000f00 */
[----:B------:R-:W-:Y:S01]  /*6cf0*/  CS2R R56, SRZ ;  /* 0x0000000000387805 */ /* 0x000fe2000001ff00 */
[----:B------:R-:W-:Y:S01]  /*6d00*/  PRMT R35, R13, 0x5410, R15 ;  /* 0x000054100d237816 */ /* 0x000fe2000000000f */
[----:B----4-:R-:W-:Y:S01]  /*6d10*/  CS2R R18, SRZ ;  /* 0x0000000000127805 */ /* 0x010fe2000001ff00 */
[----:B------:R-:W-:Y:S01]  /*6d20*/  PRMT R36, R9, 0x5410, R10 ;  /* 0x0000541009247816 */ /* 0x000fe2000000000a */
[----:B------:R-:W-:Y:S01]  /*6d30*/  CS2R R24, SRZ ;  /* 0x0000000000187805 */ /* 0x000fe2000001ff00 */
[----:B------:R-:W-:Y:S01]  /*6d40*/  CS2R R44, SRZ ;  /* 0x00000000002c7805 */ /* 0x000fe2000001ff00 */
[----:B------:R-:W-:Y:S01]  /*6d50*/  CS2R R48, SRZ ;  /* 0x0000000000307805 */ /* 0x000fe2000001ff00 */
[----:B-1----:R-:W-:Y:S01]  /*6d60*/  IMAD.MOV.U32 R12, RZ, RZ, R58 ;  /* 0x000000ffff0c7224 */ /* 0x002fe200078e003a */
[----:B--2---:R-:W-:-:S04]  /*6d70*/  MOV R11, R59 ;  /* 0x0000003b000b7202 */ /* 0x004fc80000000f00 */
[----:B------:R-:W-:Y:S01]  /*6d80*/  PRMT R30, R11, 0x5410, R12 ;  /* 0x000054100b1e7816 */ /* 0x000fe2000000000c */
[----:B------:R-:W-:Y:S01]  /*6d90*/  IMAD.MOV.U32 R11, RZ, RZ, R73 ;  /* 0x000000ffff0b7224 */ /* 0x000fe200078e0049 */
[----:B------:R-:W-:-:S04]  /*6da0*/  MOV R12, R72 ;  /* 0x00000048000c7202 */ /* 0x000fc80000000f00 */
[----:B------:R-:W-:Y:S01]  /*6db0*/  PRMT R34, R11, 0x5410, R12 ;  /* 0x000054100b227816 */ /* 0x000fe2000000000c */
[----:B------:R-:W-:Y:S05]  /*6dc0*/  @P0 BRA `(.L_x_606) ;  /* 0x0000028000000947 */ /* 0x000fea0003800000 */
[C---:B---3--:R-:W-:Y:S01]  /*6dd0*/  IADD3 R10, R14.reuse, 0x20, RZ ;  /* 0x000000200e0a7810 */ /* 0x048fe20007ffe0ff */
[----:B------:R-:W-:Y:S01]  /*6de0*/  CS2R R56, SRZ ;  /* 0x0000000000387805 */ /* 0x000fe2000001ff00 */
[----:B------:R-:W-:Y:S01]  /*6df0*/  ISETP.GE.AND P1, PT, R14, c[0x0][0x27c], PT ;  /* 0x00009f000e007a0c */ /* 0x000fe20003f26270 */
[----:B------:R-:W-:Y:S01]  /*6e00*/  CS2R R48, SRZ ;  /* 0x0000000000307805 */ /* 0x000fe2000001ff00 */
[----:B------:R-:W-:Y:S01]  /*6e10*/  ISETP.GE.AND P0, PT, R10, c[0x0][0x27c], PT ;  /* 0x00009f000a007a0c */ /* 0x000fe20003f06270 */
[----:B------:R-:W-:Y:S01]  /*6e20*/  CS2R R46, SRZ ;  /* 0x00000000002e7805 */ /* 0x000fe2000001ff00 */
[----:B------:R-:W-:-:S09]  /*6e30*/  CS2R R44, SRZ ;  /* 0x00000000002c7805 */ /* 0x000fd2000001ff00 */
[----:B------:R-:W-:Y:S02]  /*6e40*/  @!P1 IMAD.WIDE R12, R14, 0x2, R22 ;  /* 0x000000020e0c9825 */ /* 0x000fe400078e0216 */
[----:B------:R-:W-:-:S03]  /*6e50*/  @!P0 SHF.R.S32.HI R9, RZ, 0x1f, R10 ;  /* 0x0000001fff098819 */ /* 0x000fc6000001140a */
[----:B------:R1:W5:Y:S01]  /*6e60*/  @!P1 LD.E.64 R56, [R12.64] ;  /* 0x000000080c389980 */ /* 0x000362000c101b00 */
[----:B------:R-:W-:Y:S01]  /*6e70*/  @!P0 LEA.HI R9, R9, R10, RZ, 0x2 ;  /* 0x0000000a09098211 */ /* 0x000fe200078f10ff */
[----:B------:R-:W-:-:S03]  /*6e80*/  @!P1 IMAD.WIDE R10, R14, 0x2, R16 ;  /* 0x000000020e0a9825 */ /* 0x000fc600078e0210 */
[----:B------:R-:W-:Y:S02]  /*6e90*/  @!P0 LOP3.LUT R9, R9, 0xfffffffc, RZ, 0xc0, !PT ;  /* 0xfffffffc09098812 */ /* 0x000fe400078ec0ff */
[----:B------:R2:W5:Y:S03]  /*6ea0*/  @!P1 LD.E.64 R48, [R10.64] ;  /* 0x000000080a309980 */ /* 0x000566000c101b00 */
[----:B------:R-:W-:-:S04]  /*6eb0*/  @!P0 IMAD.WIDE R18, R9, 0x2, R22 ;  /* 0x0000000209128825 */ /* 0x000fc800078e0216 */
[----:B------:R-:W-:Y:S01]  /*6ec0*/  @!P0 IMAD.WIDE R20, R9, 0x2, R16 ;  /* 0x0000000209148825 */ /* 0x000fe200078e0210 */
[----:B------:R3:W5:Y:S04]  /*6ed0*/  @!P0 LD.E.64 R46, [R18.64] ;  /* 0x00000008122e8980 */ /* 0x000768000c101b00 */
[----:B------:R4:W5:Y:S01]  /*6ee0*/  @!P0 LD.E.64 R44, [R20.64] ;  /* 0x00000008142c8980 */ /* 0x000962000c101b00 */
[----:B-1----:R-:W-:-:S04]  /*6ef0*/  IADD3 R12, R14, 0x40, RZ ;  /* 0x000000400e0c7810 */ /* 0x002fc80007ffe0ff */
[----:B------:R-:W-:Y:S02]  /*6f00*/  ISETP.GE.AND P1, PT, R12, c[0x0][0x27c], PT ;  /* 0x00009f000c007a0c */ /* 0x000fe40003f26270 */
[----:B--2---:R-:W-:-:S04]  /*6f10*/  IADD3 R10, R14, 0x60, RZ ;  /* 0x000000600e0a7810 */ /* 0x004fc80007ffe0ff */
        /* <DEDUP_REMOVED lines=9> */
[----:B----4-:R-:W-:Y:S01]  /*6fb0*/  CS2R R20, SRZ ;  /* 0x0000000000147805 */ /* 0x010fe2000001ff00 */
[----:B------:R-:W-:Y:S01]  /*6fc0*/  CS2R R24, SRZ ;  /* 0x0000000000187805 */ /* 0x000fe2000001ff00 */
[----:B------:R-:W-:Y:S01]  /*6fd0*/  @!P1 IMAD.WIDE R10, R11, 0x2, R16 ;  /* 0x000000020b0a9825 */ /* 0x000fe200078e0210 */
[----:B---3--:R-:W-:Y:S02]  /*6fe0*/  CS2R R18, SRZ ;  /* 0x0000000000127805 */ /* 0x008fe4000001ff00 */
[----:B------:R1:W5:Y:S01]  /*6ff0*/  @!P1 LD.E.64 R26, [R12.64] ;  /* 0x000000080c1a9980 */ /* 0x000362000c101b00 */
[----:B------:R-:W-:-:S03]  /*7000*/  @!P0 IMAD.WIDE R22, R9, 0x2, R22 ;  /* 0x0000000209168825 */ /* 0x000fc600078e0216 */
[----:B------:R1:W5:Y:S01]  /*7010*/  @!P1 LD.E.64 R24, [R10.64] ;  /* 0x000000080a189980 */ /* 0x000362000c101b00 */
[----:B------:R-:W-:-:S03]  /*7020*/  @!P0 IMAD.WIDE R16, R9, 0x2, R16 ;  /* 0x0000000209108825 */ /* 0x000fc600078e0210 */
[----:B------:R1:W5:Y:S04]  /*7030*/  @!P0 LD.E.64 R20, [R22.64] ;  /* 0x0000000816148980 */ /* 0x000368000c101b00 */
[----:B------:R1:W5:Y:S02]  /*7040*/  @!P0 LD.E.64 R18, [R16.64] ;  /* 0x0000000810128980 */ /* 0x000364000c101b00 */
.L_x_606:
[----:B---3--:R-:W-:Y:S05]  /*7050*/  BSYNC B0 ;  /* 0x0000000000007941 */ /* 0x008fea0003800000 */
.L_x_605:
[----:B-----5:R-:W-:Y:S01]  /*7060*/  IMAD.MOV.U32 R9, RZ, RZ, R20 ;  /* 0x000000ffff097224 */ /* 0x020fe200078e0014 */
[----:B-1----:R-:W-:Y:S01]  /*7070*/  MOV R16, R47 ;  /* 0x0000002f00107202 */ /* 0x002fe20000000f00 */
[----:B------:R-:W-:Y:S01]  /*7080*/  IMAD.IADD R29, R8, 0x1, -R149 ;  /* 0x00000001081d7824 */ /* 0x000fe200078e0a95 */
[----:B------:R-:W-:-:S04]  /*7090*/  DEPBAR.LE SB0, 0x1 ;  /* 0x000080400000791a */ /* 0x000fc80000000000 */
[----:B------:R-:W-:Y:S01]  /*70a0*/  PRMT R13, R9, 0x7610, R13 ;  /* 0x00007610090d7816 */ /* 0x000fe2000000000d */
[----:B------:R-:W-:Y:S01]  /*70b0*/  IMAD.MOV.U32 R11, RZ, RZ, R26 ;  /* 0x000000ffff0b7224 */ /* 0x000fe200078e001a */
[----:B------:R-:W-:Y:S01]  /*70c0*/  IMNMX R29, R29, 0x80, PT ;  /* 0x000000801d1d7817 */ /* 0x000fe20003800200 */
[----:B------:R-:W-:Y:S01]  /*70d0*/  IMAD.MOV.U32 R10, RZ, RZ, R27 ;  /* 0x000000ffff0a7224 */ /* 0x000fe200078e001b */
[----:B------:R-:W-:Y:S01]  /*70e0*/  BSSY B1, `(.L_x_607) ;  /* 0x00000e3000017945 */ /* 0x000fe20003800000 */
[----:B------:R-:W-:Y:S01]  /*70f0*/  IMAD.MOV.U32 R9, RZ, RZ, R46 ;  /* 0x000000ffff097224 */ /* 0x000fe200078e002e */
[----:B------:R-:W-:Y:S01]  /*7100*/  BAR.SYNC.DEFER_BLOCKING 0x0 ;  /* 0x0000000000007b1d */ /* 0x000fe20000010000 */
[----:B------:R-:W-:Y:S01]  /*7110*/  IMAD.MOV.U32 R12, RZ, RZ, R21 ;  /* 0x000000ffff0c7224 */ /* 0x000fe200078e0015 */
[----:B------:R-:W-:Y:S01]  /*7120*/  PRMT R15, R10, 0x5410, R11 ;  /* 0x000054100a0f7816 */ /* 0x000fe2000000000b */
[----:B------:R-:W-:Y:S01]  /*7130*/  IMAD.MOV.U32 R11, RZ, RZ, R56 ;  /* 0x000000ffff0b7224 */ /* 0x000fe200078e0038 */
[----:B------:R-:W-:Y:S01]  /*7140*/  PRMT R17, R17, 0x5410, R9 ;  /* 0x0000541011117816 */ /* 0x000fe20000000009 */
[----:B------:R-:W-:Y:S01]  /*7150*/  IMAD.MOV.U32 R10, RZ, RZ, R57 ;  /* 0x000000ffff0a7224 */ /* 0x000fe200078e0039 */
[----:B------:R-:W-:Y:S01]  /*7160*/  PRMT R12, R12, 0x5410, R12 ;  /* 0x000054100c0c7816 */ /* 0x000fe2000000000c */
[----:B------:R-:W-:Y:S01]  /*7170*/  IMAD.MOV.U32 R9, RZ, RZ, R18 ;  /* 0x000000ffff097224 */ /* 0x000fe200078e0012 */
[----:B------:R-:W-:Y:S01]  /*7180*/  ISETP.GE.AND P0, PT, R40, R29, PT ;  /* 0x0000001d2800720c */ /* 0x000fe20003f06270 */
[----:B------:R-:W-:Y:S01]  /*7190*/  IMAD.MOV.U32 R8, RZ, RZ, R25 ;  /* 0x000000ffff087224 */ /* 0x000fe200078e0019 */
[----:B------:R-:W-:Y:S01]  /*71a0*/  PRMT R23, R10, 0x5410, R11 ;  /* 0x000054100a177816 */ /* 0x000fe2000000000b */
[----:B------:R-:W-:Y:S01]  /*71b0*/  IMAD.MOV.U32 R10, RZ, RZ, R19 ;  /* 0x000000ffff0a7224 */ /* 0x000fe200078e0013 */
[----:B------:R-:W-:Y:S01]  /*71c0*/  PRMT R12, R9, 0x7610, R12 ;  /* 0x00007610090c7816 */ /* 0x000fe2000000000c */
[----:B------:R-:W-:Y:S01]  /*71d0*/  IMAD.MOV.U32 R11, RZ, RZ, R44 ;  /* 0x000000ffff0b7224 */ /* 0x000fe200078e002c */
[----:B------:R-:W-:-:S02]  /*71e0*/  MOV R9, R24 ;  /* 0x0000001800097202 */ /* 0x000fc40000000f00 */
[----:B------:R-:W-:Y:S02]  /*71f0*/  PRMT R17, R16, 0x7610, R17 ;  /* 0x0000761010117816 */ /* 0x000fe40000000011 */
[----:B------:R-:W-:Y:S01]  /*7200*/  PRMT R16, R8, 0x5410, R9 ;  /* 0x0000541008107816 */ /* 0x000fe20000000009 */
[----:B------:R-:W-:Y:S01]  /*7210*/  IMAD.MOV.U32 R9, RZ, RZ, R48 ;  /* 0x000000ffff097224 */ /* 0x000fe200078e0030 */
[----:B------:R-:W-:Y:S01]  /*7220*/  PRMT R13, R13, 0x5410, R10 ;  /* 0x000054100d0d7816 */ /* 0x000fe2000000000a */
[----:B------:R-:W-:Y:S01]  /*7230*/  IMAD.MOV.U32 R8, RZ, RZ, R49 ;  /* 0x000000ffff087224 */ /* 0x000fe200078e0031 */
[----:B------:R-:W-:-:S04]  /*7240*/  MOV R10, R45 ;  /* 0x0000002d000a7202 */ /* 0x000fc80000000f00 */
        /* <DEDUP_REMOVED lines=8> */
[----:B------:R-:W-:Y:S02]  /*72d0*/  SHF.R.U32.HI R102, RZ, 0x10, R107 ;  /* 0x00000010ff667819 */ /* 0x000fe4000001166b */
[----:B------:R-:W-:Y:S02]  /*72e0*/  SHF.R.U32.HI R104, RZ, 0x10, R103 ;  /* 0x00000010ff687819 */ /* 0x000fe40000011667 */
[----:B------:R-:W-:Y:S02]  /*72f0*/  SHF.R.U64 R103, R106, 0x10, R107 ;  /* 0x000000106a677819 */ /* 0x000fe4000000126b */
        /* <DEDUP_REMOVED lines=41> */
.L_x_610:
[----:B------:R-:W-:Y:S05]  /*7590*/  BSYNC B0 ;  /* 0x0000000000007941 */ /* 0x000fea0003800000 */
.L_x_609:
        /* <DEDUP_REMOVED lines=12> */
[----:B------:R-:W-:-:S04]  /*7660*/  PRMT R93, R93, 0x5410, R124 ;  /* 0x000054105d5d7816 */ /* 0x000fc8000000007c */
[----:B------:R-:W-:Y:S01]  /*7670*/  LOP3.LUT R106, R93, 0xffff0000, RZ, 0xc0, !PT ;  /* 0xffff00005d6a7812 */ /* 0x000fe200078ec0ff */
[C---:B-1----:R-:W-:Y:S01]  /*7680*/  IMAD.U32 R101, R10.reuse, 0x10000, RZ ;  /* 0x000100000a657824 */ /* 0x042fe200078e00ff */
[----:B------:R-:W-:Y:S01]  /*7690*/  LOP3.LUT R100, R10, 0xffff0000, RZ, 0xc0, !PT ;  /* 0xffff00000a647812 */ /* 0x000fe200078ec0ff */
[C---:B------:R-:W-:Y:S01]  /*76a0*/  IMAD.U32 R10, R11.reuse, 0x10000, RZ ;  /* 0x000100000b0a7824 */ /* 0x040fe200078e00ff */
[C---:B------:R-:W-:Y:S02]  /*76b0*/  SHF.L.U32 R105, R8.reuse, 0x10, RZ ;  /* 0x0000001008697819 */ /* 0x040fe400000006ff */
[----:B------:R-:W-:Y:S01]  /*76c0*/  LOP3.LUT R104, R8, 0xffff0000, RZ, 0xc0, !PT ;  /* 0xffff000008687812 */ /* 0x000fe200078ec0ff */
[C---:B------:R-:W-:Y:S01]  /*76d0*/  IMAD.U32 R8, R92.reuse, 0x10000, RZ ;  /* 0x000100005c087824 */ /* 0x040fe200078e00ff */
        /* <DEDUP_REMOVED lines=30> */
.L_x_612:
[----:B------:R-:W-:Y:S05]  /*78c0*/  BSYNC B0 ;  /* 0x0000000000007941 */ /* 0x000fea0003800000 */
.L_x_611:
        /* <DEDUP_REMOVED lines=50> */
.L_x_614:
[----:B------:R-:W-:Y:S05]  /*7bf0*/  BSYNC B0 ;  /* 0x0000000000007941 */ /* 0x000fea0003800000 */
.L_x_613:
        /* <DEDUP_REMOVED lines=49> */
.L_x_608:
[----:B------:R-:W-:Y:S05]  /*7f10*/  BSYNC B1 ;  /* 0x0000000000017941 */ /* 0x000fea0003800000 */
.L_x_607:
        /* <DEDUP_REMOVED lines=53> */
.L_x_618:
[----:B------:R-:W-:Y:S05]  /*8270*/  BSYNC B0 ;  /* 0x0000000000007941 */ /* 0x000fea0003800000 */
.L_x_617:
        /* <DEDUP_REMOVED lines=50> */
.L_x_620:
[----:B------:R-:W-:Y:S05]  /*85a0*/  BSYNC B0 ;  /* 0x0000000000007941 */ /* 0x000fea0003800000 */
.L_x_619:
        /* <DEDUP_REMOVED lines=30> */
[C---:B------:R-:W-:Y:S01]  /*8790*/  SHF.L.U32 R11, R55.reuse, 0x10, RZ ;  /* 0x00000010370b7819 */ /* 0x040fe200000006ff */
        /* <DEDUP_REMOVED lines=19> */
.L_x_622:
[----:B------:R-:W-:Y:S05]  /*88d0*/  BSYNC B0 ;  /* 0x0000000000007941 */ /* 0x000fea0003800000 */
.L_x_621:
        /* <DEDUP_REMOVED lines=49> */
.L_x_616:
[----:B------:R-:W-:Y:S05]  /*8bf0*/  BSYNC B1 ;  /* 0x0000000000017941 */ /* 0x000fea0003800000 */
.L_x_615:
        /* <DEDUP_REMOVED lines=53> */
.L_x_626:
[----:B------:R-:W-:Y:S05]  /*8f50*/  BSYNC B0 ;  /* 0x0000000000007941 */ /* 0x000fea0003800000 */
.L_x_625:
        /* <DEDUP_REMOVED lines=50> */
.L_x_628:
[----:B------:R-:W-:Y:S05]  /*9280*/  BSYNC B0 ;  /* 0x0000000000007941 */ /* 0x000fea0003800000 */
.L_x_627:
        /* <DEDUP_REMOVED lines=50> */
.L_x_630:
[----:B------:R-:W-:Y:S05]  /*95b0*/  BSYNC B0 ;  /* 0x0000000000007941 */ /* 0x000fea0003800000 */
.L_x_629:
        /* <DEDUP_REMOVED lines=49> */
.L_x_624:
[----:B------:R-:W-:Y:S05]  /*98d0*/  BSYNC B1 ;  /* 0x0000000000017941 */ /* 0x000fea0003800000 */
.L_x_623:
[----:B-1----:R-:W-:-:S04]  /*98e0*/  IADD3 R8, R40, 0x60, RZ ;  /* 0x0000006028087810 */ /* 0x002fc80007ffe0ff */
        /* <DEDUP_REMOVED lines=51> */
.L_x_633:
[----:B------:R-:W-:Y:S05]  /*9c20*/  BSYNC B0 ;  /* 0x0000000000007941 */ /* 0x000fea0003800000 */
.L_x_632:
        /* <DEDUP_REMOVED lines=50> */
.L_x_635:
[----:B------:R-:W-:Y:S05]  /*9f50*/  BSYNC B0 ;  /* 0x0000000000007941 */ /* 0x000fea0003800000 */
.L_x_634:
        /* <DEDUP_REMOVED lines=50> */
.L_x_637:
[----:B------:R-:W-:Y:S05]  /*a280*/  BSYNC B0 ;  /* 0x0000000000007941 */ /* 0x000fea0003800000 */
.L_x_636:
[----:B------:R-:W-:-:S04]  /*a290*/  IADD3 R14, R14, 0x60, RZ ;  /* 0x000000600e0e7810 */ /* 0x000fc80007ffe0ff */
[----:B------:R-:W-:-:S13]  /*a2a0*/  ISETP.GE.AND P0, PT, R14, c[0x0][0x27c], PT ;  /* 0x00009f000e007a0c */ /* 0x000fda0003f06270 */
[----:B------:R-:W-:Y:S05]  /*a2b0*/  @P0 BRA `(.L_x_631) ;  /* 0x0000506000000947 */ /* 0x000fea0003800000 */
[----:B-1----:R-:W1:Y:S01]  /*a2c0*/  LDS.128 R8, [R126+0x1f080] ;  /* 0x01f080007e087984 */ /* 0x002e620000000c00 */
[----:B------:R-:W-:Y:S02]  /*a2d0*/  SHF.R.U64 R14, R20, 0x10, R21 ;  /* 0x00000010140e7819 */ /* 0x000fe40000001215 */
[--C-:B------:R-:W-:Y:S02]  /*a2e0*/  SHF.R.U64 R16, R18, 0x10, R19.reuse ;  /* 0x0000001012107819 */ /* 0x100fe40000001213 */
[----:B------:R-:W-:Y:S02]  /*a2f0*/  SHF.R.U32.HI R18, RZ, 0x10, R19 ;  /* 0x00000010ff127819 */ /* 0x000fe40000011613 */
[----:B------:R-:W-:Y:S02]  /*a300*/  SHF.R.U32.HI R15, RZ, 0x10, R21 ;  /* 0x00000010ff0f7819 */ /* 0x000fe40000011615 */
[C---:B------:R-:W-:Y:S02]  /*a310*/  PRMT R14, R13.reuse, 0x5410, R14 ;  /* 0x000054100d0e7816 */ /* 0x040fe4000000000e */
[----:B------:R-:W-:-:S02]  /*a320*/  PRMT R13, R13, 0x5432, R18 ;  /* 0x000054320d0d7816 */ /* 0x000fc40000000012 */
[C---:B------:R-:W-:Y:S02]  /*a330*/  PRMT R15, R12.reuse, 0x5432, R15 ;  /* 0x000054320c0f7816 */ /* 0x040fe4000000000f */
        /* <DEDUP_REMOVED lines=37> */
[----:B------:R1:W-:Y:S01]  /*a590*/  STS.128 [R126+0x1f080], R8 ;  /* 0x01f080087e007388 */ /* 0x0003e20000000c00 */
[----:B------:R-:W-:Y:S05]  /*a5a0*/  BRA `(.L_x_631) ;  /* 0x00004d7000007947 */ /* 0x000fea0003800000 */
.L_x_598:
[----:B------:R-:W-:Y:S01]  /*a5b0*/  ISETP.NE.AND P0, PT, R226, 0x1, PT ;  /* 0x00000001e200780c */ /* 0x000fe20003f05270 */
[----:B------:R-:W-:Y:S01]  /*a5c0*/  IMAD.MOV.U32 R21, RZ, RZ, R23 ;  /* 0x000000ffff157224 */ /* 0x000fe200078e0017 */
[----:B------:R-:W-:Y:S01]  /*a5d0*/  MOV R17, R19 ;  /* 0x0000001300117202 */ /* 0x000fe20000000f00 */
        /* <DEDUP_REMOVED lines=10> */
[----:B------:R-:W-:-:S05]  /*a680*/  @P0 IMAD.HI.U32 R12, R11, c[0x0][0x2c8], RZ ;  /* 0x0000b2000b0c0a27 */ /* 0x000fca00078e00ff */
[----:B------:R-:W-:-:S04]  /*a690*/  @P0 SHF.R.U32.HI R11, RZ, c[0x0][0x2cc], R12 ;  /* 0x0000b300ff0b0a19 */ /* 0x000fc8000001160c */
[----:B------:R-:W-:Y:S01]  /*a6a0*/  SHF.R.S32.HI R12, RZ, 0x1f, R11 ;  /* 0x0000001fff0c7819 */ /* 0x000fe2000001140b */
[----:B------:R-:W-:-:S04]  /*a6b0*/  IMAD.WIDE.U32 R20, R11, c[0x0][0x280], R20 ;  /* 0x0000a0000b147a25 */ /* 0x000fc800078e0014 */
[----:B------:R-:W-:Y:S01]  /*a6c0*/  IMAD R13, R12, c[0x0][0x280], RZ ;  /* 0x0000a0000c0d7a24 */ /* 0x000fe200078e02ff */
[----:B------:R-:W-:Y:S01]  /*a6d0*/  LEA R14, P0, R20, c[0x0][0x270], 0x1 ;  /* 0x00009c00140e7a11 */ /* 0x000fe200078008ff */
[----:B------:R-:W-:Y:S02]  /*a6e0*/  IMAD R12, R12, c[0x0][0x290], RZ ;  /* 0x0000a4000c0c7a24 */ /* 0x000fe400078e02ff */
[C---:B------:R-:W-:Y:S02]  /*a6f0*/  IMAD R13, R11.reuse, c[0x0][0x284], R13 ;  /* 0x0000a1000b0d7a24 */ /* 0x040fe400078e020d */
[----:B------:R-:W-:-:S04]  /*a700*/  IMAD.WIDE.U32 R16, R11, c[0x0][0x290], R16 ;  /* 0x0000a4000b107a25 */ /* 0x000fc800078e0010 */
[----:B------:R-:W-:Y:S02]  /*a710*/  IMAD.IADD R13, R21, 0x1, R13 ;  /* 0x00000001150d7824 */ /* 0x000fe400078e020d */
[----:B------:R-:W-:-:S03]  /*a720*/  IMAD R11, R11, c[0x0][0x294], R12 ;  /* 0x0000a5000b0b7a24 */ /* 0x000fc600078e020c */
        /* <DEDUP_REMOVED lines=16> */
[----:B--2---:R-:W-:-:S05]  /*a830*/  @!P0 IADD3 R22, P1, R20, R17, RZ ;  /* 0x0000001114168210 */ /* 0x004fca0007f3e0ff */
[----:B---3--:R-:W-:Y:S01]  /*a840*/  @!P0 IMAD.X R23, R21, 0x1, R16, P1 ;  /* 0x0000000115178824 */ /* 0x008fe200008e0610 */
[----:B----4-:R-:W-:-:S04]  /*a850*/  @!P0 IADD3 R24, P1, R18, R17, RZ ;  /* 0x0000001112188210 */ /* 0x010fc80007f3e0ff */
[----:B------:R2:W5:Y:S01]  /*a860*/  @!P0 LD.E.128 R100, [R22.64] ;  /* 0x0000000816648980 */ /* 0x000562000c101d00 */
[----:B-1----:R-:W-:-:S05]  /*a870*/  @!P0 IMAD.X R25, R19, 0x1, R16, P1 ;  /* 0x0000000113198824 */ /* 0x002fca00008e0610 */
        /* <DEDUP_REMOVED lines=13> */
.L_x_639:
[----:B------:R-:W-:Y:S05]  /*a950*/  BSYNC B0 ;  /* 0x0000000000007941 */ /* 0x000fea0003800000 */
.L_x_638:
[----:B------:R-:W-:Y:S01]  /*a960*/  ISETP.NE.AND P0, PT, R15, RZ, PT ;  /* 0x000000ff0f00720c */ /* 0x000fe20003f05270 */
[----:B--2--5:R-:W-:Y:S01]  /*a970*/  IMAD.MOV.U32 R16, RZ, RZ, R86 ;  /* 0x000000ffff107224 */ /* 0x024fe200078e0056 */
[----:B------:R-:W-:Y:S01]  /*a980*/  MOV R17, R85 ;  /* 0x0000005500117202 */ /* 0x000fe20000000f00 */
[----:B------:R-:W-:Y:S01]  /*a990*/  IMAD.MOV.U32 R15, RZ, RZ, R87 ;  /* 0x000000ffff0f7224 */ /* 0x000fe200078e0057 */
[----:B------:R2:W4:Y:S02]  /*a9a0*/  SHFL.IDX PT, R23, R13, 0x1, 0x181f ;  /* 0x00381f000d177f89 */ /* 0x00052400000e0000 */
[----:B----4-:R-:W-:Y:S01]  /*a9b0*/  IMAD.MOV.U32 R18, RZ, RZ, R84 ;  /* 0x000000ffff127224 */ /* 0x010fe200078e0054 */
        /* <DEDUP_REMOVED lines=8> */
[----:B------:R2:W4:Y:S01]  /*aa40*/  SHFL.IDX PT, R22, R14, 0x1, 0x181f ;  /* 0x00381f000e167f89 */ /* 0x00052200000e0000 */
[----:B------:R-:W-:Y:S01]  /*aa50*/  CS2R R78, SRZ ;  /* 0x00000000004e7805 */ /* 0x000fe2000001ff00 */
[----:B------:R-:W-:Y:S01]  /*aa60*/  PRMT R131, R15, 0x5410, R16 ;  /* 0x000054100f837816 */ /* 0x000fe20000000010 */
[----:B------:R-:W-:Y:S01]  /*aa70*/  IMAD.MOV.U32 R16, RZ, RZ, R82 ;  /* 0x000000ffff107224 */ /* 0x000fe200078e0052 */
[----:B------:R-:W-:Y:S01]  /*aa80*/  MOV R15, R83 ;  /* 0x00000053000f7202 */ /* 0x000fe20000000f00 */
[----:B---3--:R2:W3:Y:S01]  /*aa90*/  SHFL.IDX PT, R21, R11, 0x1, 0x181f ;  /* 0x00381f000b157f89 */ /* 0x0084e200000e0000 */
[----:B------:R-:W-:Y:S01]  /*aaa0*/  PRMT R130, R17, 0x5410, R18 ;  /* 0x0000541011827816 */ /* 0x000fe20000000012 */
[----:B------:R-:W-:Y:S01]  /*aab0*/  IMAD.MOV.U32 R17, RZ, RZ, R99 ;  /* 0x000000ffff117224 */ /* 0x000fe200078e0063 */
[----:B------:R-:W-:Y:S01]  /*aac0*/  PRMT R120, R15, 0x5410, R16 ;  /* 0x000054100f787816 */ /* 0x000fe20000000010 */
[----:B------:R-:W-:Y:S01]  /*aad0*/  IMAD.MOV.U32 R16, RZ, RZ, R80 ;  /* 0x000000ffff107224 */ /* 0x000fe200078e0050 */
[----:B------:R-:W-:Y:S01]  /*aae0*/  MOV R18, R98 ;  /* 0x0000006200127202 */ /* 0x000fe20000000f00 */
[----:B------:R-:W-:Y:S01]  /*aaf0*/  IMAD.MOV.U32 R15, RZ, RZ, R81 ;  /* 0x000000ffff0f7224 */ /* 0x000fe200078e0051 */
[----:B------:R2:W1:Y:S01]  /*ab00*/  SHFL.IDX PT, R20, R12, 0x1, 0x181f ;  /* 0x00381f000c147f89 */ /* 0x00046200000e0000 */
[----:B------:R-:W-:Y:S01]  /*ab10*/  CS2R R76, SRZ ;  /* 0x00000000004c7805 */ /* 0x000fe2000001ff00 */
[----:B------:R-:W-:Y:S01]  /*ab20*/  PRMT R129, R17, 0x5410, R18 ;  /* 0x0000541011817816 */ /* 0x000fe20000000012 */
[----:B------:R-:W-:Y:S01]  /*ab30*/  CS2R R58, SRZ ;  /* 0x00000000003a7805 */ /* 0x000fe2000001ff00 */
[----:B------:R-:W-:Y:S01]  /*ab40*/  PRMT R117, R15, 0x5410, R16 ;  /* 0x000054100f757816 */ /* 0x000fe20000000010 */
[----:B------:R-:W-:Y:S01]  /*ab50*/  IMAD.MOV.U32 R16, RZ, RZ, R96 ;  /* 0x000000ffff107224 */ /* 0x000fe200078e0060 */
[----:B------:R-:W-:Y:S01]  /*ab60*/  MOV R15, R97 ;  /* 0x00000061000f7202 */ /* 0x000fe20000000f00 */
[----:B------:R-:W-:Y:S01]  /*ab70*/  CS2R R56, SRZ ;  /* 0x0000000000387805 */ /* 0x000fe2000001ff00 */
[----:B------:R-:W-:Y:S01]  /*ab80*/  CS2R R74, SRZ ;  /* 0x00000000004a7805 */ /* 0x000fe2000001ff00 */
[----:B------:R-:W-:Y:S01]  /*ab90*/  CS2R R72, SRZ ;  /* 0x0000000000487805 */ /* 0x000fe2000001ff00 */
[----:B------:R-:W-:Y:S01]  /*aba0*/  PRMT R128, R15, 0x5410, R16 ;  /* 0x000054100f807816 */ /* 0x000fe20000000010 */
        /* <DEDUP_REMOVED lines=8> */
[----:B----4-:R-:W-:-:S05]  /*ac30*/  @!P0 IADD3 R18, P1, R22, R15, RZ ;  /* 0x0000000f16128210 */ /* 0x010fca0007f3e0ff */
[----:B-1----:R-:W-:Y:S01]  /*ac40*/  @!P0 IMAD.X R19, R23, 0x1, R16, P1 ;  /* 0x0000000117138824 */ /* 0x002fe200008e0610 */
[----:B------:R-:W-:-:S04]  /*ac50*/  @!P0 IADD3 R24, P1, R20, R15, RZ ;  /* 0x0000000f14188210 */ /* 0x000fc80007f3e0ff */
[----:B------:R1:W5:Y:S01]  /*ac60*/  @!P0 LD.E.128 R76, [R18.64] ;  /* 0x00000008124c8980 */ /* 0x000362000c101d00 */
[----:B---3--:R-:W-:-:S05]  /*ac70*/  @!P0 IMAD.X R25, R21, 0x1, R16, P1 ;  /* 0x0000000115198824 */ /* 0x008fca00008e0610 */
        /* <DEDUP_REMOVED lines=13> */
.L_x_641:
[----:B------:R-:W-:Y:S05]  /*ad50*/  BSYNC B0 ;  /* 0x0000000000007941 */ /* 0x000fea0003800000 */
.L_x_640:
[----:B------:R-:W-:Y:S01]  /*ad60*/  ISETP.NE.AND P0, PT, R10, RZ, PT ;  /* 0x000000ff0a00720c */ /* 0x000fe20003f05270 */
[----:B-----5:R-:W-:Y:S01]  /*ad70*/  IMAD.MOV.U32 R17, RZ, RZ, R62 ;  /* 0x000000ffff117224 */ /* 0x020fe200078e003e */
[----:B------:R-:W-:Y:S01]  /*ad80*/  MOV R10, R61 ;  /* 0x0000003d000a7202 */ /* 0x000fe20000000f00 */
[----:B------:R-:W-:Y:S01]  /*ad90*/  IMAD.MOV.U32 R16, RZ, RZ, R63 ;  /* 0x000000ffff107224 */ /* 0x000fe200078e003f */
[----:B-1-3--:R1:W3:Y:S01]  /*ada0*/  SHFL.IDX PT, R21, R13, 0x2, 0x181f ;  /* 0x00581f000d157f89 */ /* 0x00a2e200000e0000 */
[----:B------:R-:W-:Y:S01]  /*adb0*/  IMAD.MOV.U32 R15, RZ, RZ, R60 ;  /* 0x000000ffff0f7224 */ /* 0x000fe200078e003c */
[----:B------:R-:W-:Y:S01]  /*adc0*/  BSSY B0, `(.L_x_642) ;  /* 0x000003b000007945 */ /* 0x000fe20003800000 */
[----:B----4-:R-:W-:Y:S01]  /*add0*/  CS2R R22, SRZ ;  /* 0x0000000000167805 */ /* 0x010fe2000001ff00 */
        /* <DEDUP_REMOVED lines=10> */
[----:B------:R-:W-:Y:S01]  /*ae80*/  PRMT R115, R10, 0x5410, R15 ;  /* 0x000054100a737816 */ /* 0x000fe2000000000f */
[----:B------:R-:W-:Y:S01]  /*ae90*/  IMAD.MOV.U32 R15, RZ, RZ, R56 ;  /* 0x000000ffff0f7224 */ /* 0x000fe200078e0038 */
[----:B------:R-:W-:Y:S01]  /*aea0*/  MOV R16, R59 ;  /* 0x0000003b00107202 */ /* 0x000fe20000000f00 */
[----:B------:R-:W-:Y:S01]  /*aeb0*/  IMAD.MOV.U32 R10, RZ, RZ, R57 ;  /* 0x000000ffff0a7224 */ /* 0x000fe200078e0039 */
[----:B------:R1:W2:Y:S01]  /*aec0*/  SHFL.IDX PT, R19, R11, 0x2, 0x181f ;  /* 0x00581f000b137f89 */ /* 0x0002a200000e0000 */
        /* <DEDUP_REMOVED lines=17> */
[----:B---34-:R-:W-:Y:S01]  /*afe0*/  ISETP.GE.AND P0, PT, R71, c[0x0][0x27c], PT ;  /* 0x00009f0047007a0c */ /* 0x018fe20003f06270 */
[----:B------:R-:W-:Y:S01]  /*aff0*/  CS2R R50, SRZ ;  /* 0x0000000000327805 */ /* 0x000fe2000001ff00 */
[----:B------:R-:W-:Y:S01]  /*b000*/  CS2R R48, SRZ ;  /* 0x0000000000307805 */ /* 0x000fe2000001ff00 */
[----:B------:R-:W-:Y:S01]  /*b010*/  CS2R R46, SRZ ;  /* 0x00000000002e7805 */ /* 0x000fe2000001ff00 */
[----:B------:R-:W-:-:S09]  /*b020*/  CS2R R44, SRZ ;  /* 0x00000000002c7805 */ /* 0x000fd2000001ff00 */
[C---:B------:R-:W-:Y:S01]  /*b030*/  @!P0 IMAD.SHL.U32 R10, R71.reuse, 0x2, RZ ;  /* 0x00000002470a8824 */ /* 0x040fe200078e00ff */
[----:B------:R-:W-:-:S04]  /*b040*/  @!P0 SHF.L.U64.HI R15, R71, 0x1, R119 ;  /* 0x00000001470f8819 */ /* 0x000fc80000010277 */
[----:B------:R-:W-:-:S05]  /*b050*/  @!P0 IADD3 R16, P1, R20, R10, RZ ;  /* 0x0000000a14108210 */ /* 0x000fca0007f3e0ff */
[----:B------:R-:W-:Y:S01]  /*b060*/  @!P0 IMAD.X R17, R21, 0x1, R15, P1 ;  /* 0x0000000115118824 */ /* 0x000fe200008e060f */
[----:B-1----:R-:W-:-:S04]  /*b070*/  @!P0 IADD3 R24, P1, R18, R10, RZ ;  /* 0x0000000a12188210 */ /* 0x002fc80007f3e0ff */
[----:B------:R1:W5:Y:S01]  /*b080*/  @!P0 LD.E.128 R48, [R16.64] ;  /* 0x0000000810308980 */ /* 0x000362000c101d00 */
[----:B--2---:R-:W-:-:S05]  /*b090*/  @!P0 IMAD.X R25, R19, 0x1, R15, P1 ;  /* 0x0000000113198824 */ /* 0x004fca00008e060f */
        /* <DEDUP_REMOVED lines=13> */
.L_x_643:
[----:B---34-:R-:W-:Y:S05]  /*b170*/  BSYNC B0 ;  /* 0x0000000000007941 */ /* 0x018fea0003800000 */
.L_x_642:
[----:B------:R-:W-:Y:S01]  /*b180*/  ISETP.NE.AND P0, PT, R9, RZ, PT ;  /* 0x000000ff0900720c */ /* 0x000fe20003f05270 */
[----:B-----5:R-:W-:Y:S01]  /*b190*/  IMAD.MOV.U32 R10, RZ, RZ, R38 ;  /* 0x000000ffff0a7224 */ /* 0x020fe200078e0026 */
[----:B------:R-:W-:Y:S01]  /*b1a0*/  MOV R15, R37 ;  /* 0x00000025000f7202 */ /* 0x000fe20000000f00 */
[----:B------:R-:W-:Y:S01]  /*b1b0*/  IMAD.MOV.U32 R9, RZ, RZ, R39 ;  /* 0x000000ffff097224 */ /* 0x000fe200078e0027 */
[----:B------:R3:W4:Y:S01]  /*b1c0*/  SHFL.IDX PT, R67, R11, 0x3, 0x181f ;  /* 0x00781f000b437f89 */ /* 0x00072200000e0000 */
[----:B-1----:R-:W-:Y:S01]  /*b1d0*/  IMAD.MOV.U32 R16, RZ, RZ, R36 ;  /* 0x000000ffff107224 */ /* 0x002fe200078e0024 */
        /* <DEDUP_REMOVED lines=12> */
[----:B------:R-:W-:Y:S01]  /*b2a0*/  MOV R9, R35 ;  /* 0x0000002300097202 */ /* 0x000fe20000000f00 */
[----:B--2---:R-:W2:Y:S01]  /*b2b0*/  SHFL.IDX PT, R14, R14, 0x3, 0x181f ;  /* 0x00781f000e0e7f89 */ /* 0x004ea200000e0000 */
[----:B------:R-:W-:Y:S01]  /*b2c0*/  PRMT R107, R15, 0x5410, R16 ;  /* 0x000054100f6b7816 */ /* 0x000fe20000000010 */
[----:B------:R-:W-:Y:S01]  /*b2d0*/  CS2R R28, SRZ ;  /* 0x00000000001c7805 */ /* 0x000fe2000001ff00 */
[----:B------:R-:W-:Y:S01]  /*b2e0*/  PRMT R94, R9, 0x5410, R10 ;  /* 0x00005410095e7816 */ /* 0x000fe2000000000a */
[----:B------:R-:W-:Y:S01]  /*b2f0*/  IMAD.MOV.U32 R10, RZ, RZ, R32 ;  /* 0x000000ffff0a7224 */ /* 0x000fe200078e0020 */
[----:B------:R2:W2:Y:S01]  /*b300*/  SHFL.IDX PT, R15, R13, 0x3, 0x181f ;  /* 0x00781f000d0f7f89 */ /* 0x0004a200000e0000 */
[----:B------:R-:W-:Y:S01]  /*b310*/  IMAD.MOV.U32 R9, RZ, RZ, R33 ;  /* 0x000000ffff097224 */ /* 0x000fe200078e0021 */
[----:B------:R-:W-:Y:S01]  /*b320*/  CS2R R18, SRZ ;  /* 0x0000000000127805 */ /* 0x000fe2000001ff00 */
[----:B---3--:R-:W-:Y:S01]  /*b330*/  IMAD.MOV.U32 R11, RZ, RZ, R47 ;  /* 0x000000ffff0b7224 */ /* 0x008fe200078e002f */
[----:B------:R-:W-:Y:S01]  /*b340*/  CS2R R16, SRZ ;  /* 0x0000000000107805 */ /* 0x000fe2000001ff00 */
[----:B------:R-:W-:Y:S01]  /*b350*/  CS2R R26, SRZ ;  /* 0x00000000001a7805 */ /* 0x000fe2000001ff00 */
[----:B------:R-:W-:Y:S01]  /*b360*/  PRMT R93, R9, 0x5410, R10 ;  /* 0x00005410095d7816 */ /* 0x000fe2000000000a */
[----:B------:R-:W-:Y:S01]  /*b370*/  IMAD.MOV.U32 R10, RZ, RZ, R44 ;  /* 0x000000ffff0a7224 */ /* 0x000fe200078e002c */
[----:B------:R-:W-:Y:S01]  /*b380*/  MOV R9, R45 ;  /* 0x0000002d00097202 */ /* 0x000fe20000000f00 */
[----:B------:R-:W-:-:S03]  /*b390*/  CS2R R24, SRZ ;  /* 0x0000000000187805 */ /* 0x000fc6000001ff00 */
[----:B------:R-:W-:Y:S02]  /*b3a0*/  PRMT R105, R9, 0x5410, R10 ;  /* 0x0000541009697816 */ /* 0x000fe4000000000a */
[----:B-1----:R-:W-:-:S04]  /*b3b0*/  MOV R12, R46 ;  /* 0x0000002e000c7202 */ /* 0x002fc80000000f00 */
[----:B------:R-:W-:Y:S01]  /*b3c0*/  PRMT R106, R11, 0x5410, R12 ;  /* 0x000054100b6a7816 */ /* 0x000fe2000000000c */
[----:B------:R-:W-:Y:S05]  /*b3d0*/  @P0 BRA `(.L_x_645) ;  /* 0x0000019000000947 */ /* 0x000fea0003800000 */
[----:B----4-:R-:W-:Y:S01]  /*b3e0*/  ISETP.GE.AND P0, PT, R71, c[0x0][0x27c], PT ;  /* 0x00009f0047007a0c */ /* 0x010fe20003f06270 */
        /* <DEDUP_REMOVED lines=10> */
[----:B--2---:R-:W-:-:S05]  /*b490*/  @!P0 IADD3 R12, P1, R14, R9, RZ ;  /* 0x000000090e0c8210 */ /* 0x004fca0007f3e0ff */
[----:B------:R-:W-:Y:S01]  /*b4a0*/  @!P0 IMAD.X R13, R15, 0x1, R10, P1 ;  /* 0x000000010f0d8824 */ /* 0x000fe200008e060a */
[----:B------:R-:W-:-:S04]  /*b4b0*/  @!P0 IADD3 R88, P1, R66, R9, RZ ;  /* 0x0000000942588210 */ /* 0x000fc80007f3e0ff */
[----:B------:R1:W5:Y:S01]  /*b4c0*/  @!P0 LD.E.128 R28, [R12.64] ;  /* 0x000000080c1c8980 */ /* 0x000362000c101d00 */
[----:B------:R-:W-:Y:S01]  /*b4d0*/  @!P0 IMAD.X R89, R67, 0x1, R10, P1 ;  /* 0x0000000143598824 */ /* 0x000fe200008e060a */
        /* <DEDUP_REMOVED lines=9> */
.L_x_645:
[----:B----4-:R-:W-:Y:S05]  /*b570*/  BSYNC B0 ;  /* 0x0000000000007941 */ /* 0x010fea0003800000 */
.L_x_644:
[----:B-----5:R-:W-:Y:S01]  /*b580*/  IMAD.MOV.U32 R9, RZ, RZ, R22 ;  /* 0x000000ffff097224 */ /* 0x020fe200078e0016 */
[----:B------:R-:W-:-:S04]  /*b590*/  DEPBAR.LE SB0, 0x1 ;  /* 0x000080400000791a */ /* 0x000fc80000000000 */
[----:B-1----:R-:W-:Y:S01]  /*b5a0*/  IMAD.MOV.U32 R12, RZ, RZ, R23 ;  /* 0x000000ffff0c7224 */ /* 0x002fe200078e0017 */
[----:B------:R-:W-:Y:S01]  /*b5b0*/  BSSY B1, `(.L_x_646) ;  /* 0x00000fc000017945 */ /* 0x000fe20003800000 */
[----:B------:R-:W-:Y:S01]  /*b5c0*/  IMAD.IADD R92, R8, 0x1, -R149 ;  /* 0x00000001085c7824 */ /* 0x000fe200078e0a95 */
[----:B------:R-:W-:Y:S01]  /*b5d0*/  MOV R8, R17 ;  /* 0x0000001100087202 */ /* 0x000fe20000000f00 */
[----:B------:R-:W-:Y:S01]  /*b5e0*/  IMAD.MOV.U32 R11, RZ, RZ, R20 ;  /* 0x000000ffff0b7224 */ /* 0x000fe200078e0014 */
[----:B------:R-:W-:Y:S01]  /*b5f0*/  PRMT R70, R12, 0x5410, R9 ;  /* 0x000054100c467816 */ /* 0x000fe20000000009 */
[----:B------:R-:W-:Y:S01]  /*b600*/  IMAD.MOV.U32 R10, RZ, RZ, R21 ;  /* 0x000000ffff0a7224 */ /* 0x000fe200078e0015 */
[----:B------:R-:W-:Y:S01]  /*b610*/  MOV R9, R30 ;  /* 0x0000001e00097202 */ /* 0x000fe20000000f00 */
[----:B------:R-:W-:Y:S01]  /*b620*/  IMAD.MOV.U32 R12, RZ, RZ, R31 ;  /* 0x000000ffff0c7224 */ /* 0x000fe200078e001f */
[----:B------:R-:W-:Y:S02]  /*b630*/  IMNMX R92, R92, 0x80, PT ;  /* 0x000000805c5c7817 */ /* 0x000fe40003800200 */
[----:B------:R-:W-:Y:S01]  /*b640*/  PRMT R67, R10, 0x5410, R11 ;  /* 0x000054100a437816 */ /* 0x000fe2000000000b */
[----:B------:R-:W-:Y:S01]  /*b650*/  IMAD.MOV.U32 R11, RZ, RZ, R28 ;  /* 0x000000ffff0b7224 */ /* 0x000fe200078e001c */
[----:B------:R-:W-:Y:S01]  /*b660*/  PRMT R91, R91, 0x5410, R9 ;  /* 0x000054105b5b7816 */ /* 0x000fe20000000009 */
[----:B------:R-:W-:Y:S01]  /*b670*/  IMAD.MOV.U32 R10, RZ, RZ, R29 ;  /* 0x000000ffff0a7224 */ /* 0x000fe200078e001d */
[----:B------:R-:W-:Y:S01]  /*b680*/  MOV R9, R18 ;  /* 0x0000001200097202 */ /* 0x000fe20000000f00 */
[----:B------:R-:W-:Y:S01]  /*b690*/  BAR.SYNC.DEFER_BLOCKING 0x0 ;  /* 0x0000000000007b1d */ /* 0x000fe20000010000 */
[----:B------:R-:W-:-:S02]  /*b6a0*/  ISETP.GE.AND P0, PT, R40, R92, PT ;  /* 0x0000005c2800720c */ /* 0x000fc40003f06270 */
        /* <DEDUP_REMOVED lines=22> */
[--C-:B------:R-:W-:Y:S02]  /*b810*/  SHF.R.U64 R102, R102, 0x10, R103.reuse ;  /* 0x0000001066667819 */ /* 0x100fe40000001267 */
[----:B------:R-:W-:Y:S01]  /*b820*/  SHF.R.S32.HI R8, RZ, 0x1f, R10 ;  /* 0x0000001fff087819 */ /* 0x000fe2000001140a */
[----:B------:R-:W-:Y:S01]  /*b830*/  IMAD.SHL.U32 R9, R10, 0x8, RZ ;  /* 0x000000080a097824 */ /* 0x000fe200078e00ff */
[----:B------:R-:W-:-:S02]  /*b840*/  SHF.R.U32.HI R103, RZ, 0x10, R103 ;  /* 0x00000010ff677819 */ /* 0x000fc40000011667 */
[----:B------:R-:W-:Y:S02]  /*b850*/  LEA.HI R8, R8, R10, RZ, 0x3 ;  /* 0x0000000a08087211 */ /* 0x000fe400078f18ff */
[----:B------:R-:W-:Y:S02]  /*b860*/  LOP3.LUT R9, R125, 0x38, R9, 0xf8, !PT ;  /* 0x000000387d097812 */ /* 0x000fe400078ef809 */
[----:B------:R-:W-:Y:S01]  /*b870*/  SHF.R.U32.HI R97, RZ, 0x10, R97 ;  /* 0x00000010ff617819 */ /* 0x000fe20000011661 */
[----:B------:R-:W-:Y:S01]  /*b880*/  IMAD.SHL.U32 R8, R8, 0x400, RZ ;  /* 0x0000040008087824 */ /* 0x000fe200078e00ff */
[----:B------:R-:W-:Y:S02]  /*b890*/  LOP3.LUT R9, R9, R124, RZ, 0x3c, !PT ;  /* 0x0000007c09097212 */ /* 0x000fe400078e3cff */
[----:B------:R-:W-:Y:S02]  /*b8a0*/  PRMT R96, R128, 0x5432, R96 ;  /* 0x0000543280607816 */ /* 0x000fe40000000060 */
[----:B------:R-:W-:-:S02]  /*b8b0*/  LOP3.LUT R8, R8, 0x7fffe000, RZ, 0xc0, !PT ;  /* 0x7fffe00008087812 */ /* 0x000fc400078ec0ff */
[----:B------:R-:W-:Y:S01]  /*b8c0*/  PRMT R100, R130, 0x5432, R100 ;  /* 0x0000543282647816 */ /* 0x000fe20000000064 */
[----:B------:R-:W-:Y:S01]  /*b8d0*/  IMAD.U32 R139, R96, 0x10000, RZ ;  /* 0x00010000608b7824 */ /* 0x000fe200078e00ff */
[----:B------:R-:W-:Y:S02]  /*b8e0*/  IADD3 R127, R9, R8, R123 ;  /* 0x00000008097f7210 */ /* 0x000fe40007ffe07b */
[--C-:B------:R-:W-:Y:S01]  /*b8f0*/  SHF.R.U64 R98, R98, 0x10, R99.reuse ;  /* 0x0000001062627819 */ /* 0x100fe20000001263 */
[----:B------:R-:W-:Y:S01]  /*b900*/  IMAD.U32 R136, R100, 0x10000, RZ ;  /* 0x0001000064887824 */ /* 0x000fe200078e00ff */
[----:B------:R-:W-:Y:S01]  /*b910*/  SHF.R.U32.HI R99, RZ, 0x10, R99 ;  /* 0x00000010ff637819 */ /* 0x000fe20000011663 */
[----:B------:R-:W-:Y:S01]  /*b920*/  IMAD.SHL.U32 R127, R127, 0x2, RZ ;  /* 0x000000027f7f7824 */ /* 0x000fe200078e00ff */
[C---:B------:R-:W-:Y:S02]  /*b930*/  PRMT R102, R131.reuse, 0x5432, R102 ;  /* 0x0000543283667816 */ /* 0x040fe40000000066 */
[----:B------:R-:W-:-:S02]  /*b940*/  PRMT R103, R131, 0x5410, R103 ;  /* 0x0000541083677816 */ /* 0x000fc40000000067 */
[----:B------:R-:W2:Y:S01]  /*b950*/  LDS.128 R8, [R127+0x10080] ;  /* 0x010080007f087984 */ /* 0x000ea20000000c00 */
[----:B------:R-:W-:Y:S02]  /*b960*/  PRMT R97, R128, 0x5410, R97 ;  /* 0x0000541080617816 */ /* 0x000fe40000000061 */
[----:B------:R-:W-:Y:S02]  /*b970*/  SHF.R.U32.HI R101, RZ, 0x10, R101 ;  /* 0x00000010ff657819 */ /* 0x000fe40000011665 */
[----:B-1----:R-:W-:Y:S01]  /*b980*/  SHF.L.U32 R128, R13, 0x10, RZ ;  /* 0x000000100d807819 */ /* 0x002fe200000006ff */
[----:B------:R-:W-:Y:S01]  /*b990*/  IMAD.U32 R138, R97, 0x10000, RZ ;  /* 0x00010000618a7824 */ /* 0x000fe200078e00ff */
[----:B------:R-:W-:Y:S01]  /*b9a0*/  LOP3.LUT R131, R13, 0xffff0000, RZ, 0xc0, !PT ;  /* 0xffff00000d837812 */ /* 0x000fe200078ec0ff */
[C---:B------:R-:W-:Y:S01]  /*b9b0*/  IMAD.U32 R13, R15.reuse, 0x10000, RZ ;  /* 0x000100000f0d7824 */ /* 0x040fe200078e00ff */
[----:B------:R-:W-:Y:S02]  /*b9c0*/  LOP3.LUT R132, R15, 0xffff0000, RZ, 0xc0, !PT ;  /* 0xffff00000f847812 */ /* 0x000fe400078ec0ff */
[----:B------:R-:W-:-:S02]  /*b9d0*/  PRMT R98, R129, 0x5432, R98 ;  /* 0x0000543281627816 */ /* 0x000fc40000000062 */
[----:B------:R-:W-:Y:S01]  /*b9e0*/  PRMT R99, R129, 0x5410, R99 ;  /* 0x0000541081637816 */ /* 0x000fe20000000063 */
[----:B------:R-:W-:Y:S01]  /*b9f0*/  IMAD.U32 R129, R12, 0x10000, RZ ;  /* 0x000100000c817824 */ /* 0x000fe200078e00ff */
[----:B------:R-:W-:Y:S01]  /*ba00*/  PRMT R101, R130, 0x5410, R101 ;  /* 0x0000541082657816 */ /* 0x000fe20000000065 */
[----:B------:R-:W-:Y:S01]  /*ba10*/  IMAD.U32 R130, R14, 0x10000, RZ ;  /* 0x000100000e827824 */ /* 0x000fe200078e00ff */
[----:B------:R-:W-:Y:S02]  /*ba20*/  LOP3.LUT R96, R96, 0xffff0000, RZ, 0xc0, !PT ;  /* 0xffff000060607812 */ /* 0x000fe400078ec0ff */
[----:B------:R-:W-:Y:S01]  /*ba30*/  LOP3.LUT R100, R100, 0xffff0000, RZ, 0xc0, !PT ;  /* 0xffff000064647812 */ /* 0x000fe200078ec0ff */
[----:B------:R-:W-:Y:S01]  /*ba40*/  IMAD.U32 R141, R101, 0x10000, RZ ;  /* 0x00010000658d7824 */ /* 0x000fe200078e00ff */
[----:B------:R-:W-:Y:S02]  /*ba50*/  LOP3.LUT R12, R12, 0xffff0000, RZ, 0xc0, !PT ;  /* 0xffff00000c0c7812 */ /* 0x000fe400078ec0ff */
[----:B------:R-:W-:-:S02]  /*ba60*/  LOP3.LUT R97, R97, 0xffff0000, RZ, 0xc0, !PT ;  /* 0xffff000061617812 */ /* 0x000fc400078ec0ff */
[----:B------:R-:W-:Y:S02]  /*ba70*/  LOP3.LUT R101, R101, 0xffff0000, RZ, 0xc0, !PT ;  /* 0xffff000065657812 */ /* 0x000fe400078ec0ff */
[----:B------:R-:W-:Y:S01]  /*ba80*/  LOP3.LUT R14, R14, 0xffff0000, RZ, 0xc0, !PT ;  /* 0xffff00000e0e7812 */ /* 0x000fe200078ec0ff */
[----:B--2---:R-:W-:Y:S01]  /*ba90*/  IMAD.U32 R140, R8, 0x10000, RZ ;  /* 0x00010000088c7824 */ /* 0x004fe200078e00ff */
[----:B------:R-:W-:Y:S01]  /*baa0*/  SHF.L.U32 R15, R9, 0x10, RZ ;  /* 0x00000010090f7819 */ /* 0x000fe200000006ff */
[----:B------:R-:W-:Y:S01]  /*bab0*/  IMAD.U32 R135, R11, 0x10000, RZ ;  /* 0x000100000b877824 */ /* 0x000fe200078e00ff */
[----:B------:R-:W-:Y:S02]  /*bac0*/  LOP3.LUT R134, R9, 0xffff0000, RZ, 0xc0, !PT ;  /* 0xffff000009867812 */ /* 0x000fe400078ec0ff */
[C---:B------:R-:W-:Y:S02]  /*bad0*/  SHF.L.U32 R133, R10.reuse, 0x10, RZ ;  /* 0x000000100a857819 */ /* 0x040fe400000006ff */
        /* <DEDUP_REMOVED lines=8> */
[C---:B------:R-:W-:Y:S01]  /*bb60*/  IMAD.U32 R136, R99.reuse, 0x10000, RZ ;  /* 0x0001000063887824 */ /* 0x040fe200078e00ff */
[----:B------:R-:W-:Y:S01]  /*bb70*/  LOP3.LUT R99, R99, 0xffff0000, RZ, 0xc0, !PT ;  /* 0xffff000063637812 */ /* 0x000fe200078ec0ff */
[----:B------:R-:W-:Y:S01]  /*bb80*/  FMUL.FTZ R10, R15, R138 ;  /* 0x0000008a0f0a7220 */ /* 0x000fe20000410000 */
[----:B------:R-:W-:Y:S01]  /*bb90*/  LOP3.LUT R103, R103, 0xffff0000, RZ, 0xc0, !PT ;  /* 0xffff000067677812 */ /* 0x000fe200078ec0ff */
[----:B------:R-:W-:Y:S02]  /*bba0*/  FMUL.FTZ R140, R15, R141 ;  /* 0x0000008d0f8c7220 */ /* 0x000fe40000410000 */
[C---:B------:R-:W-:Y:S02]  /*bbb0*/  FMUL.FTZ R15, R135.reuse, R136 ;  /* 0x00000088870f7220 */ /* 0x040fe40000410000 */
[----:B------:R-:W-:-:S02]  /*bbc0*/  FMUL.FTZ R135, R135, R139 ;  /* 0x0000008b87877220 */ /* 0x000fc40000410000 */
[C---:B------:R-:W-:Y:S02]  /*bbd0*/  FFMA.FTZ R15, R13.reuse, R139, -R15 ;  /* 0x0000008b0d0f7223 */ /* 0x040fe4000001080f */
[----:B------:R-:W-:Y:S02]  /*bbe0*/  FFMA.FTZ R135, R13, R136, R135 ;  /* 0x000000880d877223 */ /* 0x000fe40000010087 */
[C---:B------:R-:W-:Y:S02]  /*bbf0*/  FMUL.FTZ R13, R8.reuse, R96 ;  /* 0x00000060080d7220 */ /* 0x040fe40000410000 */
[----:B------:R-:W-:Y:S02]  /*bc00*/  FMUL.FTZ R8, R8, R100 ;  /* 0x0000006408087220 */ /* 0x000fe40000410000 */
[C---:B------:R-:W-:Y:S01]  /*bc10*/  IMAD.U32 R136, R98.reuse, 0x10000, RZ ;  /* 0x0001000062887824 */ /* 0x040fe200078e00ff */
[----:B------:R-:W-:Y:S01]  /*bc20*/  LOP3.LUT R98, R98, 0xffff0000, RZ, 0xc0, !PT ;  /* 0xffff000062627812 */ /* 0x000fe200078ec0ff */
[----:B------:R-:W-:-:S02]  /*bc30*/  FFMA.FTZ R10, R128, R141, -R10 ;  /* 0x0000008d800a7223 */ /* 0x000fc4000001080a */
[----:B------:R-:W-:Y:S02]  /*bc40*/  FFMA.FTZ R128, R128, R138, R140 ;  /* 0x0000008a80807223 */ /* 0x000fe4000001008c */
[----:B------:R-:W-:Y:S02]  /*bc50*/  FFMA.FTZ R100, R12, R100, -R13 ;  /* 0x000000640c647223 */ /* 0x000fe4000001080d */
[C---:B------:R-:W-:Y:S01]  /*bc60*/  IMAD.U32 R138, R102.reuse, 0x10000, RZ ;  /* 0x00010000668a7824 */ /* 0x040fe200078e00ff */
[----:B------:R-:W-:Y:S01]  /*bc70*/  LOP3.LUT R102, R102, 0xffff0000, RZ, 0xc0, !PT ;  /* 0xffff000066667812 */ /* 0x000fe200078ec0ff */
[----:B------:R-:W-:Y:S02]  /*bc80*/  FFMA.FTZ R8, R12, R96, R8 ;  /* 0x000000600c087223 */ /* 0x000fe40000010008 */
[C---:B------:R-:W-:Y:S02]  /*bc90*/  FMUL.FTZ R12, R133.reuse, R136 ;  /* 0x00000088850c7220 */ /* 0x040fe40000410000 */
[-C--:B------:R-:W-:Y:S01]  /*bca0*/  FMUL.FTZ R133, R133, R138.reuse ;  /* 0x0000008a85857220 */ /* 0x080fe20000410000 */
[----:B------:R-:W-:Y:S01]  /*bcb0*/  F2FP.BF16.PACK_AB R8, R8, R129 ;  /* 0x000000810808723e */ /* 0x000fe200000010ff */
[----:B------:R-:W-:-:S02]  /*bcc0*/  FFMA.FTZ R138, R130, R138, -R12 ;  /* 0x0000008a828a7223 */ /* 0x000fc4000001080c */
[C---:B------:R-:W-:Y:S02]  /*bcd0*/  FMUL.FTZ R96, R9.reuse, R98 ;  /* 0x0000006209607220 */ /* 0x040fe40000410000 */
[----:B------:R-:W-:Y:S02]  /*bce0*/  FMUL.FTZ R12, R9, R102 ;  /* 0x00000066090c7220 */ /* 0x000fe40000410000 */
[C---:B------:R-:W-:Y:S02]  /*bcf0*/  FMUL.FTZ R13, R134.reuse, R97 ;  /* 0x00000061860d7220 */ /* 0x040fe40000410000 */
[C---:B------:R-:W-:Y:S02]  /*bd00*/  FMUL.FTZ R9, R137.reuse, R99 ;  /* 0x0000006389097220 */ /* 0x040fe40000410000 */
[----:B------:R-:W-:Y:S02]  /*bd10*/  FMUL.FTZ R134, R134, R101 ;  /* 0x0000006586867220 */ /* 0x000fe40000410000 */
[----:B------:R-:W-:-:S02]  /*bd20*/  FMUL.FTZ R137, R137, R103 ;  /* 0x0000006789897220 */ /* 0x000fc40000410000 */
[----:B------:R-:W-:Y:S02]  /*bd30*/  FFMA.FTZ R13, R131, R101, -R13 ;  /* 0x00000065830d7223 */ /* 0x000fe4000001080d */
[----:B------:R-:W-:Y:S02]  /*bd40*/  FFMA.FTZ R102, R14, R102, -R96 ;  /* 0x000000660e667223 */ /* 0x000fe40000010860 */
[----:B------:R-:W-:Y:S01]  /*bd50*/  FFMA.FTZ R103, R132, R103, -R9 ;  /* 0x0000006784677223 */ /* 0x000fe20000010809 */
[----:B------:R-:W-:Y:S01]  /*bd60*/  F2FP.BF16.PACK_AB R13, R13, R10 ;  /* 0x0000000a0d0d723e */ /* 0x000fe200000010ff */
[----:B------:R-:W-:Y:S02]  /*bd70*/  FFMA.FTZ R134, R131, R97, R134 ;  /* 0x0000006183867223 */ /* 0x000fe40000010086 */
        /* <DEDUP_REMOVED lines=11> */
.L_x_649:
[----:B------:R-:W-:Y:S05]  /*be30*/  BSYNC B0 ;  /* 0x0000000000007941 */ /* 0x000fea0003800000 */
.L_x_648:
        /* <DEDUP_REMOVED lines=8> */
[----:B------:R-:W-:Y:S01]  /*bec0*/  LOP3.LUT R11, R125, 0x38, R11, 0xf8, !PT ;  /* 0x000000387d0b7812 */ /* 0x000fe200078ef80b */
[----:B------:R-:W-:Y:S01]  /*bed0*/  IMAD.SHL.U32 R12, R12, 0x80, RZ ;  /* 0x000000800c0c7824 */ /* 0x000fe200078e00ff */
[----:B------:R-:W-:-:S02]  /*bee0*/  LEA.HI R10, R10, R8, RZ, 0x1d ;  /* 0x000000080a0a7211 */ /* 0x000fc400078fe8ff */
[----:B------:R-:W-:Y:S02]  /*bef0*/  LOP3.LUT R11, R11, R124, RZ, 0x3c, !PT ;  /* 0x0000007c0b0b7212 */ /* 0x000fe400078e3cff */
        /* <DEDUP_REMOVED lines=8> */
[----:B------:R-:W-:Y:S01]  /*bf80*/  SHF.R.U64 R84, R84, 0x10, R85 ;  /* 0x0000001054547819 */ /* 0x000fe20000001255 */
[----:B------:R-:W-:Y:S01]  /*bf90*/  IMAD.SHL.U32 R96, R11, 0x2, RZ ;  /* 0x000000020b607824 */ /* 0x000fe200078e00ff */
[----:B------:R-:W-:Y:S02]  /*bfa0*/  LOP3.LUT R8, R8, 0x7fffe000, RZ, 0xc0, !PT ;  /* 0x7fffe00008087812 */ /* 0x000fe400078ec0ff */
[----:B------:R-:W-:Y:S02]  /*bfb0*/  SHF.R.U32.HI R81, RZ, 0x10, R81 ;  /* 0x00000010ff517819 */ /* 0x000fe40000011651 */
[----:B------:R-:W-:Y:S01]  /*bfc0*/  IADD3 R97, R9, R8, R123 ;  /* 0x0000000809617210 */ /* 0x000fe20007ffe07b */
[----:B--2---:R-:W1:Y:S01]  /*bfd0*/  LDS.128 R12, [R96+0x10080] ;  /* 0x01008000600c7984 */ /* 0x004e620000000c00 */
[--C-:B------:R-:W-:Y:S02]  /*bfe0*/  SHF.R.U64 R82, R82, 0x10, R83.reuse ;  /* 0x0000001052527819 */ /* 0x100fe40000001253 */
[----:B------:R-:W-:Y:S01]  /*bff0*/  PRMT R80, R117, 0x5432, R80 ;  /* 0x0000543275507816 */ /* 0x000fe20000000050 */
[----:B------:R-:W-:Y:S01]  /*c000*/  IMAD.SHL.U32 R97, R97, 0x2, RZ ;  /* 0x0000000261617824 */ /* 0x000fe200078e00ff */
[----:B------:R-:W-:-:S02]  /*c010*/  SHF.R.U32.HI R83, RZ, 0x10, R83 ;  /* 0x00000010ff537819 */ /* 0x000fc40000011653 */
[----:B------:R-:W-:Y:S02]  /*c020*/  PRMT R84, R121, 0x5432, R84 ;  /* 0x0000543279547816 */ /* 0x000fe40000000054 */
[----:B------:R-:W2:Y:S01]  /*c030*/  LDS.128 R8, [R97+0x10080] ;  /* 0x0100800061087984 */ /* 0x000ea20000000c00 */
[----:B------:R-:W-:Y:S01]  /*c040*/  PRMT R81, R117, 0x5410, R81 ;  /* 0x0000541075517816 */ /* 0x000fe20000000051 */
[----:B------:R-:W-:Y:S01]  /*c050*/  IMAD.U32 R117, R80, 0x10000, RZ ;  /* 0x0001000050757824 */ /* 0x000fe200078e00ff */
[C---:B------:R-:W-:Y:S02]  /*c060*/  PRMT R82, R120.reuse, 0x5432, R82 ;  /* 0x0000543278527816 */ /* 0x040fe40000000052 */
[----:B------:R-:W-:Y:S01]  /*c070*/  PRMT R83, R120, 0x5410, R83 ;  /* 0x0000541078537816 */ /* 0x000fe20000000053 */
[----:B------:R-:W-:Y:S01]  /*c080*/  IMAD.U32 R120, R84, 0x10000, RZ ;  /* 0x0001000054787824 */ /* 0x000fe200078e00ff */
[----:B------:R-:W-:Y:S02]  /*c090*/  SHF.R.U32.HI R85, RZ, 0x10, R85 ;  /* 0x00000010ff557819 */ /* 0x000fe40000011655 */
[----:B------:R-:W-:-:S02]  /*c0a0*/  LOP3.LUT R80, R80, 0xffff0000, RZ, 0xc0, !PT ;  /* 0xffff000050507812 */ /* 0x000fc400078ec0ff */
[----:B------:R-:W-:Y:S02]  /*c0b0*/  PRMT R85, R121, 0x5410, R85 ;  /* 0x0000541079557816 */ /* 0x000fe40000000055 */
[--C-:B------:R-:W-:Y:S02]  /*c0c0*/  SHF.R.U64 R86, R86, 0x10, R87.reuse ;  /* 0x0000001056567819 */ /* 0x100fe40000001257 */
[----:B------:R-:W-:Y:S02]  /*c0d0*/  LOP3.LUT R124, R84, 0xffff0000, RZ, 0xc0, !PT ;  /* 0xffff0000547c7812 */ /* 0x000fe400078ec0ff */
[----:B------:R-:W-:Y:S02]  /*c0e0*/  SHF.R.U32.HI R87, RZ, 0x10, R87 ;  /* 0x00000010ff577819 */ /* 0x000fe40000011657 */
[C---:B------:R-:W-:Y:S02]  /*c0f0*/  PRMT R86, R122.reuse, 0x5432, R86 ;  /* 0x000054327a567816 */ /* 0x040fe40000000056 */
[----:B------:R-:W-:Y:S01]  /*c100*/  PRMT R87, R122, 0x5410, R87 ;  /* 0x000054107a577816 */ /* 0x000fe20000000057 */
        /* <DEDUP_REMOVED lines=12> */
[----:B------:R-:W-:-:S02]  /*c1d0*/  FMUL.FTZ R9, R102, R117 ;  /* 0x0000007566097220 */ /* 0x000fc40000410000 */
[-C--:B------:R-:W-:Y:S02]  /*c1e0*/  FMUL.FTZ R102, R102, R120.reuse ;  /* 0x0000007866667220 */ /* 0x080fe40000410000 */
[----:B------:R-:W-:Y:S02]  /*c1f0*/  FFMA.FTZ R9, R99, R120, -R9 ;  /* 0x0000007863097223 */ /* 0x000fe40000010809 */
[----:B------:R-:W-:Y:S02]  /*c200*/  FMUL.FTZ R84, R15, R80 ;  /* 0x000000500f547220 */ /* 0x000fe40000410000 */
[C---:B------:R-:W-:Y:S01]  /*c210*/  IMAD.U32 R120, R81.reuse, 0x10000, RZ ;  /* 0x0001000051787824 */ /* 0x040fe200078e00ff */
[----:B------:R-:W-:Y:S01]  /*c220*/  LOP3.LUT R81, R81, 0xffff0000, RZ, 0xc0, !PT ;  /* 0xffff000051517812 */ /* 0x000fe200078ec0ff */
[----:B------:R-:W-:Y:S02]  /*c230*/  FFMA.FTZ R102, R99, R117, R102 ;  /* 0x0000007563667223 */ /* 0x000fe40000010066 */
[C---:B------:R-:W-:Y:S01]  /*c240*/  IMAD.U32 R99, R85.reuse, 0x10000, RZ ;  /* 0x0001000055637824 */ /* 0x040fe200078e00ff */
[----:B------:R-:W-:Y:S01]  /*c250*/  LOP3.LUT R85, R85, 0xffff0000, RZ, 0xc0, !PT ;  /* 0xffff000055557812 */ /* 0x000fe200078ec0ff */
[----:B------:R-:W-:-:S02]  /*c260*/  FMUL.FTZ R15, R15, R124 ;  /* 0x0000007c0f0f7220 */ /* 0x000fc40000410000 */
[----:B------:R-:W-:Y:S02]  /*c270*/  FFMA.FTZ R124, R98, R124, -R84 ;  /* 0x0000007c627c7223 */ /* 0x000fe40000010854 */
[C---:B------:R-:W-:Y:S02]  /*c280*/  FMUL.FTZ R84, R8.reuse, R120 ;  /* 0x0000007808547220 */ /* 0x040fe40000410000 */
[----:B------:R-:W-:Y:S02]  /*c290*/  FMUL.FTZ R8, R8, R99 ;  /* 0x0000006308087220 */ /* 0x000fe40000410000 */
[C---:B------:R-:W-:Y:S01]  /*c2a0*/  IMAD.U32 R121, R11.reuse, 0x10000, RZ ;  /* 0x000100000b797824 */ /* 0x040fe200078e00ff */
[----:B------:R-:W-:Y:S01]  /*c2b0*/  LOP3.LUT R11, R11, 0xffff0000, RZ, 0xc0, !PT ;  /* 0xffff00000b0b7812 */ /* 0x000fe200078ec0ff */
[C---:B------:R-:W-:Y:S01]  /*c2c0*/  IMAD.U32 R117, R83.reuse, 0x10000, RZ ;  /* 0x0001000053757824 */ /* 0x040fe200078e00ff */
[----:B------:R-:W-:Y:S01]  /*c2d0*/  LOP3.LUT R83, R83, 0xffff0000, RZ, 0xc0, !PT ;  /* 0xffff000053537812 */ /* 0x000fe200078ec0ff */
[----:B------:R-:W-:-:S02]  /*c2e0*/  FFMA.FTZ R15, R98, R80, R15 ;  /* 0x00000050620f7223 */ /* 0x000fc4000001000f */
[C---:B------:R-:W-:Y:S01]  /*c2f0*/  IMAD.U32 R80, R87.reuse, 0x10000, RZ ;  /* 0x0001000057507824 */ /* 0x040fe200078e00ff */
[----:B------:R-:W-:Y:S01]  /*c300*/  LOP3.LUT R87, R87, 0xffff0000, RZ, 0xc0, !PT ;  /* 0xffff000057577812 */ /* 0x000fe200078ec0ff */
[C---:B------:R-:W-:Y:S02]  /*c310*/  FFMA.FTZ R120, R12.reuse, R120, R8 ;  /* 0x000000780c787223 */ /* 0x040fe40000010008 */
[C---:B------:R-:W-:Y:S02]  /*c320*/  FMUL.FTZ R8, R121.reuse, R117 ;  /* 0x0000007579087220 */ /* 0x040fe40000410000 */
[----:B------:R-:W-:Y:S02]  /*c330*/  FFMA.FTZ R84, R12, R99, -R84 ;  /* 0x000000630c547223 */ /* 0x000fe40000010854 */
[-C--:B------:R-:W-:Y:S02]  /*c340*/  FMUL.FTZ R121, R121, R80.reuse ;  /* 0x0000005079797220 */ /* 0x080fe40000410000 */
[C---:B------:R-:W-:Y:S01]  /*c350*/  IMAD.U32 R122, R10.reuse, 0x10000, RZ ;  /* 0x000100000a7a7824 */ /* 0x040fe200078e00ff */
[----:B------:R-:W-:Y:S01]  /*c360*/  LOP3.LUT R10, R10, 0xffff0000, RZ, 0xc0, !PT ;  /* 0xffff00000a0a7812 */ /* 0x000fe200078ec0ff */
[C---:B------:R-:W-:Y:S01]  /*c370*/  IMAD.U32 R12, R82.reuse, 0x10000, RZ ;  /* 0x00010000520c7824 */ /* 0x040fe200078e00ff */
[----:B------:R-:W-:Y:S01]  /*c380*/  LOP3.LUT R82, R82, 0xffff0000, RZ, 0xc0, !PT ;  /* 0xffff000052527812 */ /* 0x000fe200078ec0ff */
[C---:B------:R-:W-:Y:S01]  /*c390*/  IMAD.U32 R98, R86.reuse, 0x10000, RZ ;  /* 0x0001000056627824 */ /* 0x040fe200078e00ff */
[----:B------:R-:W-:Y:S01]  /*c3a0*/  LOP3.LUT R86, R86, 0xffff0000, RZ, 0xc0, !PT ;  /* 0xffff000056567812 */ /* 0x000fe200078ec0ff */
[----:B------:R-:W-:-:S02]  /*c3b0*/  FFMA.FTZ R80, R13, R80, -R8 ;  /* 0x000000500d507223 */ /* 0x000fc40000010808 */
[----:B------:R-:W-:Y:S02]  /*c3c0*/  FFMA.FTZ R117, R13, R117, R121 ;  /* 0x000000750d757223 */ /* 0x000fe40000010079 */
[C---:B------:R-:W-:Y:S02]  /*c3d0*/  FMUL.FTZ R13, R122.reuse, R12 ;  /* 0x0000000c7a0d7220 */ /* 0x040fe40000410000 */
[C---:B------:R-:W-:Y:S02]  /*c3e0*/  FMUL.FTZ R8, R123.reuse, R81 ;  /* 0x000000517b087220 */ /* 0x040fe40000410000 */
[----:B------:R-:W-:Y:S02]  /*c3f0*/  FMUL.FTZ R122, R122, R98 ;  /* 0x000000627a7a7220 */ /* 0x000fe40000410000 */
[-C--:B------:R-:W-:Y:S02]  /*c400*/  FMUL.FTZ R123, R123, R85.reuse ;  /* 0x000000557b7b7220 */ /* 0x080fe40000410000 */
[----:B------:R-:W-:-:S02]  /*c410*/  FFMA.FTZ R85, R101, R85, -R8 ;  /* 0x0000005565557223 */ /* 0x000fc40000010808 */
[----:B------:R-:W-:Y:S02]  /*c420*/  FFMA.FTZ R122, R100, R12, R122 ;  /* 0x0000000c647a7223 */ /* 0x000fe4000001007a */
[C---:B------:R-:W-:Y:S02]  /*c430*/  FMUL.FTZ R12, R10.reuse, R82 ;  /* 0x000000520a0c7220 */ /* 0x040fe40000410000 */
[C---:B------:R-:W-:Y:S02]  /*c440*/  FMUL.FTZ R8, R11.reuse, R83 ;  /* 0x000000530b087220 */ /* 0x040fe40000410000 */
[----:B------:R-:W-:Y:S02]  /*c450*/  FMUL.FTZ R10, R10, R86 ;  /* 0x000000560a0a7220 */ /* 0x000fe40000410000 */
[----:B------:R-:W-:Y:S02]  /*c460*/  FMUL.FTZ R11, R11, R87 ;  /* 0x000000570b0b7220 */ /* 0x000fe40000410000 */
[----:B------:R-:W-:Y:S01]  /*c470*/  FFMA.FTZ R98, R100, R98, -R13 ;  /* 0x0000006264627223 */ /* 0x000fe2000001080d */
[----:B------:R-:W-:Y:S01]  /*c480*/  F2FP.BF16.PACK_AB R13, R85, R84 ;  /* 0x00000054550d723e */ /* 0x000fe200000010ff */
[----:B------:R-:W-:Y:S01]  /*c490*/  FFMA.FTZ R86, R14, R86, -R12 ;  /* 0x000000560e567223 */ /* 0x000fe2000001080c */
[----:B------:R-:W-:Y:S01]  /*c4a0*/  F2FP.BF16.PACK_AB R12, R124, R9 ;  /* 0x000000097c0c723e */ /* 0x000fe200000010ff */
[----:B------:R-:W-:Y:S01]  /*c4b0*/  FFMA.FTZ R87, R103, R87, -R8 ;  /* 0x0000005767577223 */ /* 0x000fe20000010808 */
[----:B------:R-:W-:Y:S01]  /*c4c0*/  F2FP.BF16.PACK_AB R8, R15, R102 ;  /* 0x000000660f08723e */ /* 0x000fe200000010ff */
[----:B------:R-:W-:-:S02]  /*c4d0*/  FFMA.FTZ R123, R101, R81, R123 ;  /* 0x00000051657b7223 */ /* 0x000fc4000001007b */
[----:B------:R-:W-:Y:S01]  /*c4e0*/  FFMA.FTZ R10, R14, R82, R10 ;  /* 0x000000520e0a7223 */ /* 0x000fe2000001000a */
[----:B------:R-:W-:Y:S01]  /*c4f0*/  F2FP.BF16.PACK_AB R14, R86, R98 ;  /* 0x00000062560e723e */ /* 0x000fe200000010ff */
[----:B------:R-:W-:Y:S01]  /*c500*/  FFMA.FTZ R11, R103, R83, R11 ;  /* 0x00000053670b7223 */ /* 0x000fe2000001000b */
[----:B------:R-:W-:Y:S02]  /*c510*/  F2FP.BF16.PACK_AB R15, R87, R80 ;  /* 0x00000050570f723e */ /* 0x000fe400000010ff */
[----:B------:R-:W-:Y:S02]  /*c520*/  F2FP.BF16.PACK_AB R9, R123, R120 ;  /* 0x000000787b09723e */ /* 0x000fe400000010ff */
[----:B------:R-:W-:Y:S01]  /*c530*/  F2FP.BF16.PACK_AB R10, R10, R122 ;  /* 0x0000007a0a0a723e */ /* 0x000fe200000010ff */
[----:B------:R1:W-:Y:S01]  /*c540*/  STS.128 [R96+0x10080], R12 ;  /* 0x0100800c60007388 */ /* 0x0003e20000000c00 */
[----:B------:R-:W-:-:S05]  /*c550*/  F2FP.BF16.PACK_AB R11, R11, R117 ;  /* 0x000000750b0b723e */ /* 0x000fca00000010ff */
[----:B------:R1:W-:Y:S02]  /*c560*/  STS.128 [R97+0x10080], R8 ;  /* 0x0100800861007388 */ /* 0x0003e40000000c00 */
.L_x_647:
[----:B------:R-:W-:Y:S05]  /*c570*/  BSYNC B1 ;  /* 0x0000000000017941 */ /* 0x000fea0003800000 */
.L_x_646:
        /* <DEDUP_REMOVED lines=9> */
[----:B--2---:R-:W-:Y:S01]  /*c610*/  IMAD.SHL.U32 R14, R80, 0x40, RZ ;  /* 0x00000040500e7824 */ /* 0x004fe200078e00ff */
        /* <DEDUP_REMOVED lines=9> */
[C---:B------:R-:W-:Y:S01]  /*c6b0*/  LOP3.LUT R10, R14.reuse, 0x38, R10, 0xf8, !PT ;  /* 0x000000380e0a7812 */ /* 0x040fe200078ef80a */
[----:B------:R-:W-:Y:S01]  /*c6c0*/  IMAD.SHL.U32 R9, R9, 0x400, RZ ;  /* 0x0000040009097824 */ /* 0x000fe200078e00ff */
[----:B------:R-:W-:Y:S02]  /*c6d0*/  LOP3.LUT R13, R14, 0x38, R118, 0xf8, !PT ;  /* 0x000000380e0d7812 */ /* 0x000fe400078ef876 */
[----:B------:R-:W-:Y:S02]  /*c6e0*/  LOP3.LUT R8, R8, 0xfffffe00, RZ, 0xc0, !PT ;  /* 0xfffffe0008087812 */ /* 0x000fe400078ec0ff */
[----:B------:R-:W-:Y:S02]  /*c6f0*/  LOP3.LUT R10, R10, R12, RZ, 0x3c, !PT ;  /* 0x0000000c0a0a7212 */ /* 0x000fe400078e3cff */
[----:B------:R-:W-:-:S02]  /*c700*/  LOP3.LUT R9, R9, 0x7fffe000, RZ, 0xc0, !PT ;  /* 0x7fffe00009097812 */ /* 0x000fc400078ec0ff */
[----:B------:R-:W-:Y:S02]  /*c710*/  LOP3.LUT R13, R8, R13, R12, 0xf6, !PT ;  /* 0x0000000d080d7212 */ /* 0x000fe400078ef60c */
[----:B------:R-:W-:Y:S02]  /*c720*/  IADD3 R81, R10, R9, R8 ;  /* 0x000000090a517210 */ /* 0x000fe40007ffe008 */
[----:B------:R-:W-:Y:S01]  /*c730*/  SHF.R.U64 R76, R76, 0x10, R77 ;  /* 0x000000104c4c7819 */ /* 0x000fe2000000124d */
[----:B------:R-:W-:Y:S01]  /*c740*/  IMAD.SHL.U32 R82, R13, 0x2, RZ ;  /* 0x000000020d527824 */ /* 0x000fe200078e00ff */
[----:B------:R-:W-:Y:S01]  /*c750*/  PRMT R72, R113, 0x5432, R72 ;  /* 0x0000543271487816 */ /* 0x000fe20000000048 */
[----:B------:R-:W-:Y:S01]  /*c760*/  IMAD.SHL.U32 R81, R81, 0x2, RZ ;  /* 0x0000000251517824 */ /* 0x000fe200078e00ff */
[----:B------:R-:W-:Y:S02]  /*c770*/  PRMT R76, R115, 0x5432, R76 ;  /* 0x00005432734c7816 */ /* 0x000fe4000000004c */
[----:B------:R-:W1:Y:S01]  /*c780*/  LDS.128 R12, [R82+0x10080] ;  /* 0x01008000520c7984 */ /* 0x000e620000000c00 */
[----:B------:R-:W-:Y:S01]  /*c790*/  IMAD.U32 R97, R72, 0x10000, RZ ;  /* 0x0001000048617824 */ /* 0x000fe200078e00ff */
[----:B------:R-:W-:Y:S01]  /*c7a0*/  SHF.R.U32.HI R73, RZ, 0x10, R73 ;  /* 0x00000010ff497819 */ /* 0x000fe20000011649 */
[----:B------:R-:W-:Y:S01]  /*c7b0*/  IMAD.U32 R98, R76, 0x10000, RZ ;  /* 0x000100004c627824 */ /* 0x000fe200078e00ff */
[----:B------:R-:W2:Y:S01]  /*c7c0*/  LDS.128 R8, [R81+0x10080] ;  /* 0x0100800051087984 */ /* 0x000ea20000000c00 */
[----:B------:R-:W-:-:S02]  /*c7d0*/  SHF.R.U32.HI R77, RZ, 0x10, R77 ;  /* 0x00000010ff4d7819 */ /* 0x000fc4000001164d */
[----:B------:R-:W-:Y:S02]  /*c7e0*/  LOP3.LUT R72, R72, 0xffff0000, RZ, 0xc0, !PT ;  /* 0xffff000048487812 */ /* 0x000fe400078ec0ff */
[----:B------:R-:W-:Y:S02]  /*c7f0*/  PRMT R73, R113, 0x5410, R73 ;  /* 0x0000541071497816 */ /* 0x000fe40000000049 */
[----:B------:R-:W-:Y:S02]  /*c800*/  SHF.R.U64 R74, R74, 0x10, R75 ;  /* 0x000000104a4a7819 */ /* 0x000fe4000000124b */
[----:B------:R-:W-:Y:S02]  /*c810*/  PRMT R77, R115, 0x5410, R77 ;  /* 0x00005410734d7816 */ /* 0x000fe4000000004d */
[----:B------:R-:W-:Y:S02]  /*c820*/  SHF.R.U64 R78, R78, 0x10, R79 ;  /* 0x000000104e4e7819 */ /* 0x000fe4000000124f */
[----:B------:R-:W-:-:S02]  /*c830*/  SHF.R.U32.HI R75, RZ, 0x10, R75 ;  /* 0x00000010ff4b7819 */ /* 0x000fc4000001164b */
[----:B------:R-:W-:Y:S02]  /*c840*/  LOP3.LUT R102, R76, 0xffff0000, RZ, 0xc0, !PT ;  /* 0xffff00004c667812 */ /* 0x000fe400078ec0ff */
[----:B------:R-:W-:Y:S02]  /*c850*/  SHF.R.U32.HI R79, RZ, 0x10, R79 ;  /* 0x00000010ff4f7819 */ /* 0x000fe4000001164f */
[----:B------:R-:W-:Y:S02]  /*c860*/  PRMT R75, R114, 0x5410, R75 ;  /* 0x00005410724b7816 */ /* 0x000fe4000000004b */
[----:B------:R-:W-:Y:S02]  /*c870*/  PRMT R79, R116, 0x5410, R79 ;  /* 0x00005410744f7816 */ /* 0x000fe4000000004f */
[----:B------:R-:W-:Y:S02]  /*c880*/  PRMT R74, R114, 0x5432, R74 ;  /* 0x00005432724a7816 */ /* 0x000fe4000000004a */
[----:B------:R-:W-:Y:S01]  /*c890*/  PRMT R78, R116, 0x5432, R78 ;  /* 0x00005432744e7816 */ /* 0x000fe2000000004e */
[C---:B-1----:R-:W-:Y:S01]  /*c8a0*/  IMAD.U32 R84, R12.reuse, 0x10000, RZ ;  /* 0x000100000c547824 */ /* 0x042fe200078e00ff */
[----:B------:R-:W-:Y:S01]  /*c8b0*/  LOP3.LUT R83, R12, 0xffff0000, RZ, 0xc0, !PT ;  /* 0xffff00000c537812 */ /* 0x000fe200078ec0ff */
[C---:B------:R-:W-:Y:S01]  /*c8c0*/  IMAD.U32 R12, R13.reuse, 0x10000, RZ ;  /* 0x000100000d0c7824 */ /* 0x040fe200078e00ff */
[----:B------:R-:W-:Y:S01]  /*c8d0*/  LOP3.LUT R86, R13, 0xffff0000, RZ, 0xc0, !PT ;  /* 0xffff00000d567812 */ /* 0x000fe200078ec0ff */
[----:B------:R-:W-:Y:S01]  /*c8e0*/  IMAD.U32 R13, R15, 0x10000, RZ ;  /* 0x000100000f0d7824 */ /* 0x000fe200078e00ff */
[----:B--2---:R-:W-:Y:S01]  /*c8f0*/  SHF.L.U32 R87, R8, 0x10, RZ ;  /* 0x0000001008577819 */ /* 0x004fe200000006ff */
[----:B------:R-:W-:Y:S01]  /*c900*/  IMAD.U32 R99, R11, 0x10000, RZ ;  /* 0x000100000b637824 */ /* 0x000fe200078e00ff */
[----:B------:R-:W-:Y:S01]  /*c910*/  LOP3.LUT R96, R15, 0xffff0000, RZ, 0xc0, !PT ;  /* 0xffff00000f607812 */ /* 0x000fe200078ec0ff */
[----:B------:R-:W-:Y:S01]  /*c920*/  IMAD.U32 R100, R10, 0x10000, RZ ;  /* 0x000100000a647824 */ /* 0x000fe200078e00ff */
[----:B------:R-:W-:Y:S01]  /*c930*/  LOP3.LUT R15, R8, 0xffff0000, RZ, 0xc0, !PT ;  /* 0xffff0000080f7812 */ /* 0x000fe200078ec0ff */
[C---:B------:R-:W-:Y:S01]  /*c940*/  IMAD.U32 R8, R9.reuse, 0x10000, RZ ;  /* 0x0001000009087824 */ /* 0x040fe200078e00ff */
[----:B------:R-:W-:Y:S01]  /*c950*/  LOP3.LUT R101, R9, 0xffff0000, RZ, 0xc0, !PT ;  /* 0xffff000009657812 */ /* 0x000fe200078ec0ff */
[C---:B------:R-:W-:Y:S01]  /*c960*/  FMUL.FTZ R9, R87.reuse, R97 ;  /* 0x0000006157097220 */ /* 0x040fe20000410000 */
[----:B------:R-:W-:Y:S01]  /*c970*/  LOP3.LUT R10, R10, 0xffff0000, RZ, 0xc0, !PT ;  /* 0xffff00000a0a7812 */ /* 0x000fe200078ec0ff */
[-C--:B------:R-:W-:Y:S01]  /*c980*/  FMUL.FTZ R87, R87, R98.reuse ;  /* 0x0000006257577220 */ /* 0x080fe20000410000 */
[----:B------:R-:W-:Y:S01]  /*c990*/  LOP3.LUT R11, R11, 0xffff0000, RZ, 0xc0, !PT ;  /* 0xffff00000b0b7812 */ /* 0x000fe200078ec0ff */
[----:B------:R-:W-:-:S02]  /*c9a0*/  FFMA.FTZ R9, R84, R98, -R9 ;  /* 0x0000006254097223 */ /* 0x000fc40000010809 */
[----:B------:R-:W-:Y:S02]  /*c9b0*/  FMUL.FTZ R76, R15, R72 ;  /* 0x000000480f4c7220 */ /* 0x000fe40000410000 */
[----:B------:R-:W-:Y:S01]  /*c9c0*/  FFMA.FTZ R87, R84, R97, R87 ;  /* 0x0000006154577223 */ /* 0x000fe20000010057 */
[----:B------:R-:W-:Y:S01]  /*c9d0*/  SHF.L.U32 R84, R77, 0x10, RZ ;  /* 0x000000104d547819 */ /* 0x000fe200000006ff */
[C---:B------:R-:W-:Y:S01]  /*c9e0*/  IMAD.U32 R98, R73.reuse, 0x10000, RZ ;  /* 0x0001000049627824 */ /* 0x040fe200078e00ff */
[----:B------:R-:W-:Y:S01]  /*c9f0*/  LOP3.LUT R73, R73, 0xffff0000, RZ, 0xc0, !PT ;  /* 0xffff000049497812 */ /* 0x000fe200078ec0ff */
[-C--:B------:R-:W-:Y:S01]  /*ca00*/  FMUL.FTZ R15, R15, R102.reuse ;  /* 0x000000660f0f7220 */ /* 0x080fe20000410000 */
[----:B------:R-:W-:Y:S01]  /*ca10*/  LOP3.LUT R77, R77, 0xffff0000, RZ, 0xc0, !PT ;  /* 0xffff00004d4d7812 */ /* 0x000fe200078ec0ff */
[----:B------:R-:W-:Y:S02]  /*ca20*/  FFMA.FTZ R102, R83, R102, -R76 ;  /* 0x0000006653667223 */ /* 0x000fe4000001084c */
[----:B------:R-:W-:-:S02]  /*ca30*/  FMUL.FTZ R76, R8, R98 ;  /* 0x00000062084c7220 */ /* 0x000fc40000410000 */
[----:B------:R-:W-:Y:S02]  /*ca40*/  FMUL.FTZ R8, R8, R84 ;  /* 0x0000005408087220 */ /* 0x000fe40000410000 */
[C---:B------:R-:W-:Y:S01]  /*ca50*/  IMAD.U32 R97, R75.reuse, 0x10000, RZ ;  /* 0x000100004b617824 */ /* 0x040fe200078e00ff */
[----:B------:R-:W-:Y:S01]  /*ca60*/  LOP3.LUT R75, R75, 0xffff0000, RZ, 0xc0, !PT ;  /* 0xffff00004b4b7812 */ /* 0x000fe200078ec0ff */
[----:B------:R-:W-:Y:S02]  /*ca70*/  FFMA.FTZ R15, R83, R72, R15 ;  /* 0x00000048530f7223 */ /* 0x000fe4000001000f */
[C---:B------:R-:W-:Y:S01]  /*ca80*/  IMAD.U32 R72, R79.reuse, 0x10000, RZ ;  /* 0x000100004f487824 */ /* 0x040fe200078e00ff */
[----:B------:R-:W-:Y:S01]  /*ca90*/  LOP3.LUT R79, R79, 0xffff0000, RZ, 0xc0, !PT ;  /* 0xffff00004f4f7812 */ /* 0x000fe200078ec0ff */
[----:B------:R-:W-:Y:S02]  /*caa0*/  FFMA.FTZ R98, R12, R98, R8 ;  /* 0x000000620c627223 */ /* 0x000fe40000010008 */
[----:B------:R-:W-:-:S02]  /*cab0*/  FMUL.FTZ R8, R99, R97 ;  /* 0x0000006163087220 */ /* 0x000fc40000410000 */
[----:B------:R-:W-:Y:S02]  /*cac0*/  FFMA.FTZ R76, R12, R84, -R76 ;  /* 0x000000540c4c7223 */ /* 0x000fe4000001084c */
[-C--:B------:R-:W-:Y:S02]  /*cad0*/  FMUL.FTZ R99, R99, R72.reuse ;  /* 0x0000004863637220 */ /* 0x080fe40000410000 */
[C---:B------:R-:W-:Y:S01]  /*cae0*/  IMAD.U32 R12, R74.reuse, 0x10000, RZ ;  /* 0x000100004a0c7824 */ /* 0x040fe200078e00ff */
[----:B------:R-:W-:Y:S01]  /*caf0*/  LOP3.LUT R74, R74, 0xffff0000, RZ, 0xc0, !PT ;  /* 0xffff00004a4a7812 */ /* 0x000fe200078ec0ff */
[C---:B------:R-:W-:Y:S01]  /*cb00*/  IMAD.U32 R83, R78.reuse, 0x10000, RZ ;  /* 0x000100004e537824 */ /* 0x040fe200078e00ff */
[----:B------:R-:W-:Y:S01]  /*cb10*/  LOP3.LUT R78, R78, 0xffff0000, RZ, 0xc0, !PT ;  /* 0xffff00004e4e7812 */ /* 0x000fe200078ec0ff */
[C---:B------:R-:W-:Y:S02]  /*cb20*/  FFMA.FTZ R72, R13.reuse, R72, -R8 ;  /* 0x000000480d487223 */ /* 0x040fe40000010808 */
[----:B------:R-:W-:-:S02]  /*cb30*/  FFMA.FTZ R97, R13, R97, R99 ;  /* 0x000000610d617223 */ /* 0x000fc40000010063 */
[----:B------:R-:W-:Y:S02]  /*cb40*/  FMUL.FTZ R13, R100, R12 ;  /* 0x0000000c640d7220 */ /* 0x000fe40000410000 */
[C---:B------:R-:W-:Y:S01]  /*cb50*/  IMAD.U32 R85, R14.reuse, 0x10000, RZ ;  /* 0x000100000e557824 */ /* 0x040fe200078e00ff */
[----:B------:R-:W-:Y:S01]  /*cb60*/  LOP3.LUT R14, R14, 0xffff0000, RZ, 0xc0, !PT ;  /* 0xffff00000e0e7812 */ /* 0x000fe200078ec0ff */
        /* <DEDUP_REMOVED lines=25> */
.L_x_653:
[----:B------:R-:W-:Y:S05]  /*cd00*/  BSYNC B0 ;  /* 0x0000000000007941 */ /* 0x000fea0003800000 */
.L_x_652:
[----:B------:R-:W-:-:S13]  /*cd10*/  ISETP.GE.AND P0, PT, R65, c[0x0][0x27c], PT ;  /* 0x00009f0041007a0c */ /* 0x000fda0003f06270 */
[----:B------:R-:W-:Y:S05]  /*cd20*/  @P0 BRA `(.L_x_651) ;  /* 0x0000078000000947 */ /* 0x000fea0003800000 */
[----:B-12---:R-:W-:Y:S01]  /*cd30*/  SHF.R.S32.HI R13, RZ, 0x1f, R65 ;  /* 0x0000001fff0d7819 */ /* 0x006fe20000011441 */
[----:B------:R-:W-:Y:S01]  /*cd40*/  IMAD.MOV.U32 R12, RZ, RZ, c[0x0][0x27c] ;  /* 0x00009f00ff0c7624 */ /* 0x000fe200078e00ff */
[----:B------:R-:W-:Y:S01]  /*cd50*/  SHF.R.S32.HI R9, RZ, 0x1f, R80 ;  /* 0x0000001fff097819 */ /* 0x000fe20000011450 */
[----:B------:R-:W-:Y:S01]  /*cd60*/  IMAD.SHL.U32 R14, R80, 0x40, RZ ;  /* 0x00000040500e7824 */ /* 0x000fe200078e00ff */
[-C--:B------:R-:W-:Y:S02]  /*cd70*/  LEA.HI R15, R13, R65.reuse, RZ, 0x3 ;  /* 0x000000410d0f7211 */ /* 0x080fe400078f18ff */
        /* <DEDUP_REMOVED lines=25> */
[----:B------:R-:W-:Y:S02]  /*cf10*/  PRMT R56, R109, 0x5432, R56 ;  /* 0x000054326d387816 */ /* 0x000fe40000000038 */
[----:B------:R-:W1:Y:S01]  /*cf20*/  LDS.128 R12, [R73+0x10080] ;  /* 0x01008000490c7984 */ /* 0x000e620000000c00 */
[----:B------:R-:W-:Y:S02]  /*cf30*/  PRMT R60, R111, 0x5432, R60 ;  /* 0x000054326f3c7816 */ /* 0x000fe4000000003c */
[----:B------:R-:W-:Y:S01]  /*cf40*/  SHF.R.U32.HI R57, RZ, 0x10, R57 ;  /* 0x00000010ff397819 */ /* 0x000fe20000011639 */
[----:B------:R-:W2:Y:S01]  /*cf50*/  LDS.128 R8, [R72+0x10080] ;  /* 0x0100800048087984 */ /* 0x000ea20000000c00 */
[----:B------:R-:W-:Y:S01]  /*cf60*/  IMAD.U32 R80, R56, 0x10000, RZ ;  /* 0x0001000038507824 */ /* 0x000fe200078e00ff */
[----:B------:R-:W-:Y:S01]  /*cf70*/  SHF.R.U32.HI R61, RZ, 0x10, R61 ;  /* 0x00000010ff3d7819 */ /* 0x000fe2000001163d */
[----:B------:R-:W-:Y:S01]  /*cf80*/  IMAD.U32 R81, R60, 0x10000, RZ ;  /* 0x000100003c517824 */ /* 0x000fe200078e00ff */
[----:B------:R-:W-:-:S02]  /*cf90*/  LOP3.LUT R56, R56, 0xffff0000, RZ, 0xc0, !PT ;  /* 0xffff000038387812 */ /* 0x000fc400078ec0ff */
[----:B------:R-:W-:Y:S02]  /*cfa0*/  PRMT R57, R109, 0x5410, R57 ;  /* 0x000054106d397816 */ /* 0x000fe40000000039 */
[----:B------:R-:W-:Y:S02]  /*cfb0*/  SHF.R.U64 R58, R58, 0x10, R59 ;  /* 0x000000103a3a7819 */ /* 0x000fe4000000123b */
[----:B------:R-:W-:Y:S02]  /*cfc0*/  PRMT R61, R111, 0x5410, R61 ;  /* 0x000054106f3d7816 */ /* 0x000fe4000000003d */
[----:B------:R-:W-:Y:S02]  /*cfd0*/  SHF.R.U64 R62, R62, 0x10, R63 ;  /* 0x000000103e3e7819 */ /* 0x000fe4000000123f */
[----:B------:R-:W-:Y:S02]  /*cfe0*/  SHF.R.U32.HI R59, RZ, 0x10, R59 ;  /* 0x00000010ff3b7819 */ /* 0x000fe4000001163b */
[----:B------:R-:W-:-:S02]  /*cff0*/  LOP3.LUT R85, R60, 0xffff0000, RZ, 0xc0, !PT ;  /* 0xffff00003c557812 */ /* 0x000fc400078ec0ff */
        /* <DEDUP_REMOVED lines=9> */
[C---:B--2---:R-:W-:Y:S01]  /*d090*/  IMAD.U32 R78, R8.reuse, 0x10000, RZ ;  /* 0x00010000084e7824 */ /* 0x044fe200078e00ff */
[C---:B------:R-:W-:Y:S01]  /*d0a0*/  LOP3.LUT R79, R15.reuse, 0xffff0000, RZ, 0xc0, !PT ;  /* 0xffff00000f4f7812 */ /* 0x040fe200078ec0ff */
[----:B------:R-:W-:Y:S01]  /*d0b0*/  IMAD.U32 R13, R15, 0x10000, RZ ;  /* 0x000100000f0d7824 */ /* 0x000fe200078e00ff */
        /* <DEDUP_REMOVED lines=23> */
[----:B------:R-:W-:Y:S02]  /*d230*/  FFMA.FTZ R81, R12, R81, R8 ;  /* 0x000000510c517223 */ /* 0x000fe40000010008 */
[----:B------:R-:W-:Y:S02]  /*d240*/  FMUL.FTZ R8, R82, R80 ;  /* 0x0000005052087220 */ /* 0x000fe40000410000 */
        /* <DEDUP_REMOVED lines=11> */
[C---:B------:R-:W-:Y:S01]  /*d300*/  IMAD.U32 R76, R14.reuse, 0x10000, RZ ;  /* 0x000100000e4c7824 */ /* 0x040fe200078e00ff */
[----:B------:R-:W-:Y:S01]  /*d310*/  LOP3.LUT R14, R14, 0xffff0000, RZ, 0xc0, !PT ;  /* 0xffff00000e0e7812 */ /* 0x000fe200078ec0ff */
[C---:B------:R-:W-:Y:S02]  /*d320*/  FMUL.FTZ R8, R84.reuse, R57 ;  /* 0x0000003954087220 */ /* 0x040fe40000410000 */
[----:B------:R-:W-:Y:S02]  /*d330*/  FMUL.FTZ R83, R83, R74 ;  /* 0x0000004a53537220 */ /* 0x000fe40000410000 */
[----:B------:R-:W-:-:S02]  /*d340*/  FMUL.FTZ R84, R84, R61 ;  /* 0x0000003d54547220 */ /* 0x000fc40000410000 */
[----:B------:R-:W-:Y:S02]  /*d350*/  FFMA.FTZ R61, R77, R61, -R8 ;  /* 0x0000003d4d3d7223 */ /* 0x000fe40000010808 */
[----:B------:R-:W-:Y:S02]  /*d360*/  FFMA.FTZ R83, R76, R12, R83 ;  /* 0x0000000c4c537223 */ /* 0x000fe40000010053 */
[C---:B------:R-:W-:Y:S02]  /*d370*/  FMUL.FTZ R12, R10.reuse, R58 ;  /* 0x0000003a0a0c7220 */ /* 0x040fe40000410000 */
[C---:B------:R-:W-:Y:S02]  /*d380*/  FMUL.FTZ R8, R11.reuse, R59 ;  /* 0x0000003b0b087220 */ /* 0x040fe40000410000 */
[----:B------:R-:W-:Y:S02]  /*d390*/  FMUL.FTZ R10, R10, R62 ;  /* 0x0000003e0a0a7220 */ /* 0x000fe40000410000 */
[----:B------:R-:W-:-:S02]  /*d3a0*/  FMUL.FTZ R11, R11, R63 ;  /* 0x0000003f0b0b7220 */ /* 0x000fc40000410000 */
[----:B------:R-:W-:Y:S01]  /*d3b0*/  FFMA.FTZ R74, R76, R74, -R13 ;  /* 0x0000004a4c4a7223 */ /* 0x000fe2000001080d */
[----:B------:R-:W-:Y:S01]  /*d3c0*/  F2FP.BF16.PACK_AB R13, R61, R60 ;  /* 0x0000003c3d0d723e */ /* 0x000fe200000010ff */
[C---:B------:R-:W-:Y:S01]  /*d3d0*/  FFMA.FTZ R62, R14.reuse, R62, -R12 ;  /* 0x0000003e0e3e7223 */ /* 0x040fe2000001080c */
[----:B------:R-:W-:Y:S01]  /*d3e0*/  F2FP.BF16.PACK_AB R12, R85, R9 ;  /* 0x00000009550c723e */ /* 0x000fe200000010ff */
[----:B------:R-:W-:Y:S01]  /*d3f0*/  FFMA.FTZ R63, R79, R63, -R8 ;  /* 0x0000003f4f3f7223 */ /* 0x000fe20000010808 */
[----:B------:R-:W-:Y:S01]  /*d400*/  F2FP.BF16.PACK_AB R8, R15, R78 ;  /* 0x0000004e0f08723e */ /* 0x000fe200000010ff */
[----:B------:R-:W-:Y:S02]  /*d410*/  FFMA.FTZ R84, R77, R57, R84 ;  /* 0x000000394d547223 */ /* 0x000fe40000010054 */
        /* <DEDUP_REMOVED lines=9> */
.L_x_651:
[----:B------:R-:W-:Y:S05]  /*d4b0*/  BSYNC B1 ;  /* 0x0000000000017941 */ /* 0x000fea0003800000 */
.L_x_650:
        /* <DEDUP_REMOVED lines=120> */
.L_x_657:
[----:B------:R-:W-:Y:S05]  /*dc40*/  BSYNC B0 ;  /* 0x0000000000007941 */ /* 0x000fea0003800000 */
.L_x_656:
        /* <DEDUP_REMOVED lines=122> */
.L_x_655:
[----:B------:R-:W-:Y:S05]  /*e3f0*/  BSYNC B1 ;  /* 0x0000000000017941 */ /* 0x000fea0003800000 */
.L_x_654:
        /* <DEDUP_REMOVED lines=17> */
[----:B--2---:R-:W-:Y:S02]  /*e510*/  SHF.R.U32.HI R13, RZ, 0x3, R9 ;  /* 0x00000003ff0d7819 */ /* 0x004fe40000011609 */
        /* <DEDUP_REMOVED lines=101> */
.L_x_659:
[----:B------:R-:W-:Y:S05]  /*eb70*/  BSYNC B0 ;  /* 0x0000000000007941 */ /* 0x000fea0003800000 */
.L_x_658:
[----:B------:R-:W-:-:S13]  /*eb80*/  ISETP.GE.AND P0, PT, R65, c[0x0][0x27c], PT ;  /* 0x00009f0041007a0c */ /* 0x000fda0003f06270 */
[----:B------:R-:W-:Y:S05]  /*eb90*/  @P0 BRA `(.L_x_631) ;  /* 0x0000078000000947 */ /* 0x000fea0003800000 */
[----:B-1----:R-:W-:Y:S01]  /*eba0*/  SHF.R.S32.HI R12, RZ, 0x1f, R65 ;  /* 0x0000001fff0c7819 */ /* 0x002fe20000011441 */
[----:B--2---:R-:W-:Y:S01]  /*ebb0*/  IMAD.SHL.U32 R13, R32, 0x40, RZ ;  /* 0x00000040200d7824 */ /* 0x004fe200078e00ff */
[----:B------:R-:W-:Y:S01]  /*ebc0*/  SHF.R.S32.HI R9, RZ, 0x1f, R32 ;  /* 0x0000001fff097819 */ /* 0x000fe20000011420 */
[----:B------:R-:W-:Y:S01]  /*ebd0*/  IMAD.MOV.U32 R11, RZ, RZ, c[0x0][0x27c] ;  /* 0x00009f00ff0b7624 */ /* 0x000fe200078e00ff */
[----:B------:R-:W-:Y:S02]  /*ebe0*/  LEA.HI R14, R12, R65, RZ, 0x3 ;  /* 0x000000410c0e7211 */ /* 0x000fe400078f18ff */
[----:B------:R-:W-:Y:S02]  /*ebf0*/  LOP3.LUT R13, R13, 0x1c0, RZ, 0xc0, !PT ;  /* 0x000001c00d0d7812 */ /* 0x000fe400078ec0ff */
[--C-:B------:R-:W-:Y:S02]  /*ec00*/  SHF.R.S32.HI R8, RZ, 0x3, R14.reuse ;  /* 0x00000003ff087819 */ /* 0x100fe4000001140e */
[----:B------:R-:W-:-:S02]  /*ec10*/  LOP3.LUT R14, R13, 0x38, R14, 0xf8, !PT ;  /* 0x000000380d0e7812 */ /* 0x000fc400078ef80e */
[----:B------:R-:W-:Y:S02]  /*ec20*/  LEA.HI R11, R11, R8, RZ, 0x1d ;  /* 0x000000080b0b7211 */ /* 0x000fe400078fe8ff */
[----:B------:R-:W-:Y:S02]  /*ec30*/  SHF.R.U32.HI R8, RZ, 0x3, R13 ;  /* 0x00000003ff087819 */ /* 0x000fe4000001160d */
[----:B------:R-:W-:Y:S02]  /*ec40*/  SHF.R.S32.HI R10, RZ, 0x1f, R11 ;  /* 0x0000001fff0a7819 */ /* 0x000fe4000001140b */
[----:B------:R-:W-:Y:S02]  /*ec50*/  LEA.HI R12, R12, R65, RZ, 0x6 ;  /* 0x000000410c0c7211 */ /* 0x000fe400078f30ff */
[----:B------:R-:W-:Y:S02]  /*ec60*/  LEA.HI R9, R9, R32, RZ, 0x3 ;  /* 0x0000002009097211 */ /* 0x000fe400078f18ff */
[----:B------:R-:W-:Y:S01]  /*ec70*/  LOP3.LUT R15, R14, R8, RZ, 0x3c, !PT ;  /* 0x000000080e0f7212 */ /* 0x000fe200078e3cff */
[----:B------:R-:W-:Y:S01]  /*ec80*/  IMAD.SHL.U32 R14, R11, 0x8, RZ ;  /* 0x000000080b0e7824 */ /* 0x000fe200078e00ff */
[----:B------:R-:W-:Y:S01]  /*ec90*/  LEA.HI R10, R10, R11, RZ, 0x3 ;  /* 0x0000000b0a0a7211 */ /* 0x000fe200078f18ff */
[----:B------:R-:W-:Y:S01]  /*eca0*/  IMAD.SHL.U32 R12, R12, 0x80, RZ ;  /* 0x000000800c0c7824 */ /* 0x000fe200078e00ff */
[----:B------:R-:W-:Y:S01]  /*ecb0*/  SHF.R.U64 R16, R16, 0x10, R17 ;  /* 0x0000001010107819 */ /* 0x000fe20000001211 */
[----:B------:R-:W-:Y:S01]  /*ecc0*/  IMAD.SHL.U32 R9, R9, 0x40, RZ ;  /* 0x0000004009097824 */ /* 0x000fe200078e00ff */
[----:B------:R-:W-:Y:S01]  /*ecd0*/  LOP3.LUT R14, R13, 0x38, R14, 0xf8, !PT ;  /* 0x000000380d0e7812 */ /* 0x000fe200078ef80e */
[----:B------:R-:W-:Y:S01]  /*ece0*/  IMAD.SHL.U32 R10, R10, 0x400, RZ ;  /* 0x000004000a0a7824 */ /* 0x000fe200078e00ff */
[----:B------:R-:W-:-:S02]  /*ecf0*/  LOP3.LUT R12, R12, 0x7fffe000, RZ, 0xc0, !PT ;  /* 0x7fffe0000c0c7812 */ /* 0x000fc400078ec0ff */
[----:B------:R-:W-:Y:S02]  /*ed00*/  LOP3.LUT R9, R9, 0xfffffe00, RZ, 0xc0, !PT ;  /* 0xfffffe0009097812 */ /* 0x000fe400078ec0ff */
[----:B------:R-:W-:Y:S02]  /*ed10*/  LOP3.LUT R14, R14, R8, RZ, 0x3c, !PT ;  /* 0x000000080e0e7212 */ /* 0x000fe400078e3cff */
[----:B------:R-:W-:Y:S02]  /*ed20*/  LOP3.LUT R10, R10, 0x7fffe000, RZ, 0xc0, !PT ;  /* 0x7fffe0000a0a7812 */ /* 0x000fe400078ec0ff */
[--C-:B------:R-:W-:Y:S02]  /*ed30*/  IADD3 R12, R15, R12, R9.reuse ;  /* 0x0000000c0f0c7210 */ /* 0x100fe40007ffe009 */
[----:B------:R-:W-:Y:S02]  /*ed40*/  IADD3 R24, R14, R10, R9 ;  /* 0x0000000a0e187210 */ /* 0x000fe40007ffe009 */
[----:B------:R-:W-:Y:S01]  /*ed50*/  SHF.R.U64 R20, R20, 0x10, R21 ;  /* 0x0000001014147819 */ /* 0x000fe20000001215 */
[----:B------:R-:W-:Y:S01]  /*ed60*/  IMAD.SHL.U32 R25, R12, 0x2, RZ ;  /* 0x000000020c197824 */ /* 0x000fe200078e00ff */
[----:B------:R-:W-:Y:S01]  /*ed70*/  PRMT R16, R55, 0x5432, R16 ;  /* 0x0000543237107816 */ /* 0x000fe20000000010 */
[----:B------:R-:W-:Y:S01]  /*ed80*/  IMAD.SHL.U32 R24, R24, 0x2, RZ ;  /* 0x0000000218187824 */ /* 0x000fe200078e00ff */
[----:B------:R-:W-:-:S02]  /*ed90*/  PRMT R20, R67, 0x5432, R20 ;  /* 0x0000543243147816 */ /* 0x000fc40000000014 */
[----:B------:R-:W1:Y:S01]  /*eda0*/  LDS.128 R12, [R25+0x10080] ;  /* 0x01008000190c7984 */ /* 0x000e620000000c00 */
[----:B------:R-:W-:Y:S01]  /*edb0*/  SHF.R.U32.HI R17, RZ, 0x10, R17 ;  /* 0x00000010ff117819 */ /* 0x000fe20000011611 */
[----:B------:R-:W-:Y:S01]  /*edc0*/  IMAD.U32 R32, R16, 0x10000, RZ ;  /* 0x0001000010207824 */ /* 0x000fe200078e00ff */
[----:B------:R-:W-:Y:S01]  /*edd0*/  SHF.R.U32.HI R21, RZ, 0x10, R21 ;  /* 0x00000010ff157819 */ /* 0x000fe20000011615 */
[----:B------:R-:W2:Y:S01]  /*ede0*/  LDS.128 R8, [R24+0x10080] ;  /* 0x0100800018087984 */ /* 0x000ea20000000c00 */
[----:B------:R-:W-:Y:S01]  /*edf0*/  IMAD.U32 R33, R20, 0x10000, RZ ;  /* 0x0001000014217824 */ /* 0x000fe200078e00ff */
[----:B------:R-:W-:Y:S02]  /*ee00*/  LOP3.LUT R16, R16, 0xffff0000, RZ, 0xc0, !PT ;  /* 0xffff000010107812 */ /* 0x000fe400078ec0ff */
[----:B------:R-:W-:Y:S02]  /*ee10*/  PRMT R17, R55, 0x5410, R17 ;  /* 0x0000541037117816 */ /* 0x000fe40000000011 */
[----:B------:R-:W-:-:S02]  /*ee20*/  SHF.R.U64 R18, R18, 0x10, R19 ;  /* 0x0000001012127819 */ /* 0x000fc40000001213 */
[----:B------:R-:W-:Y:S02]  /*ee30*/  PRMT R21, R67, 0x5410, R21 ;  /* 0x0000541043157816 */ /* 0x000fe40000000015 */
[----:B------:R-:W-:Y:S02]  /*ee40*/  SHF.R.U64 R22, R22, 0x10, R23 ;  /* 0x0000001016167819 */ /* 0x000fe40000001217 */
[----:B------:R-:W-:Y:S02]  /*ee50*/  SHF.R.U32.HI R19, RZ, 0x10, R19 ;  /* 0x00000010ff137819 */ /* 0x000fe40000011613 */
[----:B------:R-:W-:Y:S02]  /*ee60*/  LOP3.LUT R37, R20, 0xffff0000, RZ, 0xc0, !PT ;  /* 0xffff000014257812 */ /* 0x000fe400078ec0ff */
[----:B------:R-:W-:Y:S02]  /*ee70*/  SHF.R.U32.HI R23, RZ, 0x10, R23 ;  /* 0x00000010ff177819 */ /* 0x000fe40000011617 */
[----:B------:R-:W-:-:S02]  /*ee80*/  PRMT R19, R66, 0x5410, R19 ;  /* 0x0000541042137816 */ /* 0x000fc40000000013 */
        /* <DEDUP_REMOVED lines=73> */
.L_x_631:
[----:B------:R-:W-:Y:S05]  /*f320*/  BSYNC B2 ;  /* 0x0000000000027941 */ /* 0x000fea0003800000 */
.L_x_597:
[----:B-1----:R-:W-:Y:S01]  /*f330*/  IMAD.SHL.U32 R9, R0, 0x40, RZ ;  /* 0x0000004000097824 */ /* 0x002fe200078e00ff */
[----:B------:R-:W-:-:S04]  /*f340*/  DEPBAR.LE SB0, 0x0 ;  /* 0x000080000000791a */ /* 0x000fc80000000000 */
[----:B------:R-:W-:Y:S01]  /*f350*/  IMAD.SHL.U32 R213, R40, 0x8, RZ ;  /* 0x0000000828d57824 */ /* 0x000fe200078e00ff */
[----:B------:R-:W-:Y:S01]  /*f360*/  LOP3.LUT R9, R9, 0x1c0, RZ, 0xc0, !PT ;  /* 0x000001c009097812 */ /* 0x000fe200078ec0ff */
[----:B------:R-:W-:Y:S01]  /*f370*/  IMAD R11, R64, c[0x0][0x208], RZ ;  /* 0x00008200400b7a24 */ /* 0x000fe200078e02ff */
[----:B------:R-:W-:Y:S01]  /*f380*/  SEL R8, RZ, 0x2, P6 ;  /* 0x00000002ff087807 */ /* 0x000fe20003000000 */
[----:B--2---:R-:W-:Y:S01]  /*f390*/  IMAD.WIDE.U32 R12, R53, c[0x0][0x208], RZ ;  /* 0x00008200350c7a25 */ /* 0x004fe200078e00ff */
[----:B------:R-:W-:Y:S02]  /*f3a0*/  LOP3.LUT R213, R9, 0x8, R213, 0xf8, !PT ;  /* 0x0000000809d57812 */ /* 0x000fe400078ef8d5 */
[----:B------:R-:W-:Y:S01]  /*f3b0*/  SHF.R.U32.HI R9, RZ, 0x3, R9 ;  /* 0x00000003ff097819 */ /* 0x000fe20000011609 */
[----:B------:R-:W-:Y:S01]  /*f3c0*/  IMAD R11, R53, c[0x0][0x20c], R11 ;  /* 0x00008300350b7a24 */ /* 0x000fe200078e020b */
[----:B------:R-:W-:Y:S01]  /*f3d0*/  SEL R10, RZ, 0x4, P5 ;  /* 0x00000004ff0a7807 */ /* 0x000fe20002800000 */
[----:B------:R-:W-:Y:S01]  /*f3e0*/  IMAD R214, R68, 0x400, R4 ;  /* 0x0000040044d67824 */ /* 0x000fe200078e0204 */
[----:B------:R-:W-:Y:S01]  /*f3f0*/  LOP3.LUT R213, R213, R9, RZ, 0x3c, !PT ;  /* 0x00000009d5d57212 */ /* 0x000fe200078e3cff */
[----:B------:R-:W-:Y:S01]  /*f400*/  IMAD.IADD R11, R13, 0x1, R11 ;  /* 0x000000010d0b7824 */ /* 0x000fe200078e020b */
[----:B------:R-:W-:Y:S01]  /*f410*/  LEA R9, P0, R12, R230, 0x5 ;  /* 0x000000e60c097211 */ /* 0x000fe200078028ff */
[----:B------:R-:W-:Y:S01]  /*f420*/  IMAD.SHL.U32 R214, R214, 0x2, RZ ;  /* 0x00000002d6d67824 */ /* 0x000fe200078e00ff */
[----:B------:R-:W-:Y:S01]  /*f430*/  BAR.SYNC.DEFER_BLOCKING 0x0 ;  /* 0x0000000000007b1d */ /* 0x000fe20000010000 */
[----:B------:R-:W-:Y:S01]  /*f440*/  IMAD R213, R42, 0x200, R213 ;  /* 0x000002002ad57824 */ /* 0x000fe200078e02d5 */
[----:B------:R-:W-:Y:S01]  /*f450*/  LEA.HI.X R11, R12, R221, R11, 0x5, P0 ;  /* 0x000000dd0c0b7211 */ /* 0x000fe200000f2c0b */
[----:B-----5:R-:W-:Y:S01]  /*f460*/  IMAD R55, R53, -0x20, R220 ;  /* 0xffffffe035377824 */ /* 0x020fe200078e02dc */
[----:B------:R-:W-:Y:S01]  /*f470*/  LOP3.LUT P0, RZ, R0, 0x2, RZ, 0xc0, !PT ;  /* 0x0000000200ff7812 */ /* 0x000fe2000780c0ff */
[----:B------:R-:W-:Y:S01]  /*f480*/  IMAD.SHL.U32 R213, R213, 0x2, RZ ;  /* 0x00000002d5d57824 */ /* 0x000fe200078e00ff */
[----:B------:R-:W-:Y:S01]  /*f490*/  IADD3 R10, R10, R8, R43 ;  /* 0x000000080a0a7210 */ /* 0x000fe20007ffe02b */
[--C-:B------:R-:W-:Y:S01]  /*f4a0*/  IMAD R210, R3, 0x2, R214.reuse ;  /* 0x0000000203d27824 */ /* 0x100fe200078e02d6 */
[----:B------:R-:W-:Y:S01]  /*f4b0*/  SEL R12, RZ, 0x8, P4 ;  /* 0x00000008ff0c7807 */ /* 0x000fe20002000000 */
[----:B------:R-:W-:Y:S01]  /*f4c0*/  IMAD.SHL.U32 R217, R41, 0x2, RZ ;  /* 0x0000000229d97824 */ /* 0x000fe200078e00ff */
[C---:B------:R-:W-:Y:S01]  /*f4d0*/  IADD3 R8, R213.reuse, 0xc080, RZ ;  /* 0x0000c080d5087810 */ /* 0x040fe20007ffe0ff */
[----:B------:R-:W-:Y:S01]  /*f4e0*/  IMAD R209, R2, 0x2, R214 ;  /* 0x0000000202d17824 */ /* 0x000fe200078e02d6 */
[----:B------:R-:W-:Y:S01]  /*f4f0*/  IADD3 R212, R213, 0xc0a0, RZ ;  /* 0x0000c0a0d5d47810 */ /* 0x000fe20007ffe0ff */
[----:B------:R-:W-:Y:S01]  /*f500*/  IMAD.IADD R10, R12, 0x1, R10 ;  /* 0x000000010c0a7824 */ /* 0x000fe200078e020a */
[----:B------:R-:W-:Y:S01]  /*f510*/  ISETP.LE.OR P2, PT, R55, R40, P3 ;  /* 0x000000283700720c */ /* 0x000fe20001f43670 */
[----:B------:R-:W-:Y:S01]  /*f520*/  IMAD R207, R2, 0x2, R210 ;  /* 0x0000000202cf7824 */ /* 0x000fe200078e02d2 */
[----:B------:R-:W-:Y:S01]  /*f530*/  IADD3 R228, R6, -0x2, RZ ;  /* 0xfffffffe06e47810 */ /* 0x000fe20007ffe0ff */
[----:B------:R-:W-:Y:S01]  /*f540*/  IMAD.SHL.U32 R211, R4, 0x2, RZ ;  /* 0x0000000204d37824 */ /* 0x000fe200078e00ff */
[----:B------:R-:W-:-:S02]  /*f550*/  @P0 IADD3 R212, R8, -0x20, RZ ;  /* 0xffffffe008d40810 */ /* 0x000fc40007ffe0ff */
[----:B------:R-:W-:Y:S01]  /*f560*/  LEA R8, P0, R9, c[0x0][0x1f8], 0x1 ;  /* 0x00007e0009087a11 */ /* 0x000fe200078008ff */
[--C-:B------:R-:W-:Y:S01]  /*f570*/  IMAD R206, R3, 0x2, R211.reuse ;  /* 0x0000000203ce7824 */ /* 0x100fe200078e02d3 */
[----:B------:R-:W-:Y:S01]  /*f580*/  IADD3 R203, R212, 0x800, RZ ;  /* 0x00000800d4cb7810 */ /* 0x000fe20007ffe0ff */
[C---:B------:R-:W-:Y:S01]  /*f590*/  IMAD R205, R2.reuse, 0x2, R211 ;  /* 0x0000000202cd7824 */ /* 0x040fe200078e02d3 */
[----:B------:R-:W-:Y:S01]  /*f5a0*/  LDSM.16.M88.4 R28, [R214+0x10080] ;  /* 0x01008000d61c783b */ /* 0x000fe20000000200 */
[----:B------:R-:W-:Y:S01]  /*f5b0*/  LEA.HI.X R9, R9, c[0x0][0x1fc], R11, 0x1, P0 ;  /* 0x00007f0009097a11 */ /* 0x000fe200000f0c0b */
[----:B------:R-:W-:Y:S01]  /*f5c0*/  IMAD R204, R2, 0x2, R206 ;  /* 0x0000000202cc7824 */ /* 0x000fe200078e02ce */
[----:B------:R-:W-:Y:S01]  /*f5d0*/  LOP3.LUT P0, RZ, R10, 0x2, RZ, 0xc0, !PT ;  /* 0x000000020aff7812 */ /* 0x000fe2000780c0ff */
[----:B------:R-:W1:Y:S03]  /*f5e0*/  LDSM.16.M88.4 R20, [R213+0xc080] ;  /* 0x00c08000d514783b */ /* 0x000e660000000200 */
[----:B------:R-:W-:Y:S01]  /*f5f0*/  ISETP.LE.OR P1, PT, R55, R40, !P0 ;  /* 0x000000283700720c */ /* 0x000fe20004723670 */
[----:B------:R-:W-:Y:S01]  /*f600*/  LDSM.16.M88.4 R16, [R210+0x10080] ;  /* 0x01008000d210783b */ /* 0x000fe20000000200 */
[----:B------:R-:W-:Y:S01]  /*f610*/  LOP3.LUT P0, RZ, R0, 0x4, RZ, 0xc0, !PT ;  /* 0x0000000400ff7812 */ /* 0x000fe2000780c0ff */
[----:B------:R-:W-:-:S02]  /*f620*/  IMAD.MOV.U32 R0, RZ, RZ, 0x40 ;  /* 0x00000040ff007424 */ /* 0x000fc400078e00ff */
[----:B------:R-:W2:Y:S03]  /*f630*/  LDSM.16.M88.4 R32, [R212] ;  /* 0x00000000d420783b */ /* 0x000ea60000000200 */
[----:B------:R-:W-:Y:S01]  /*f640*/  SEL R0, R0, 0xffffffc0, !P0 ;  /* 0xffffffc000007807 */ /* 0x000fe20004000000 */
[----:B------:R-:W3:Y:S01]  /*f650*/  LDSM.16.M88.4 R24, [R213+0xc880] ;  /* 0x00c88000d518783b */ /* 0x000ee20000000200 */
[----:B------:R-:W-:-:S03]  /*f660*/  LOP3.LUT P0, RZ, R10, 0x8, RZ, 0xc0, !PT ;  /* 0x000000080aff7812 */ /* 0x000fc6000780c0ff */
[----:B------:R-:W-:Y:S01]  /*f670*/  LDSM.16.M88.4 R36, [R212+0x800] ;  /* 0x00080000d424783b */ /* 0x000fe20000000200 */
[----:B------:R-:W-:Y:S01]  /*f680*/  ISETP.LE.OR P0, PT, R55, R40, !P0 ;  /* 0x000000283700720c */ /* 0x000fe20004703670 */
[----:B------:R-:W-:Y:S02]  /*f690*/  IMAD.IADD R208, R213, 0x1, R0 ;  /* 0x00000001d5d07824 */ /* 0x000fe400078e0200 */
[----:B------:R-:W-:Y:S01]  /*f6a0*/  @!PT LDS RZ, [RZ] ;  /* 0x00000000fffff984 */ /* 0x000fe20000000800 */
[----:B------:R-:W-:Y:S01]  /*f6b0*/  @!PT LDS RZ, [RZ] ;  /* 0x00000000fffff984 */ /* 0x000fe20000000800 */
[----:B------:R-:W-:Y:S01]  /*f6c0*/  @!PT LDS RZ, [RZ] ;  /* 0x00000000fffff984 */ /* 0x000fe20000000800 */
[----:B------:R4:W-:Y:S01]  /*f6d0*/  LDGSTS.E.BYPASS.LTC128B.128 [R217+0x8080], [R8.64], !P2 ;  /* 0x0808000008d97fae */ /* 0x0009e2000d101d48 */
[----:B------:R-:W-:Y:S01]  /*f6e0*/  IMAD.IADD R202, R0, 0x1, R212 ;  /* 0x0000000100ca7824 */ /* 0x000fe200078e02d4 */
[----:B------:R-:W-:Y:S02]  /*f6f0*/  ISETP.NE.AND P2, PT, R226, 0x1, PT ;  /* 0x00000001e200780c */ /* 0x000fe40003f45270 */
[----:B------:R4:W-:Y:S01]  /*f700*/  LDGSTS.E.BYPASS.LTC128B.128 [R217+0x9080], [R8.64+0x80], !P1 ;  /* 0x0908008008d97fae */ /* 0x0009e2000c901d48 */
[----:B------:R-:W-:-:S04]  /*f710*/  LOP3.LUT P1, RZ, R10, 0x4, RZ, 0xc0, !PT ;  /* 0x000000040aff7812 */ /* 0x000fc8000782c0ff */
[----:B------:R-:W-:Y:S01]  /*f720*/  ISETP.LE.OR P1, PT, R55, R40, !P1 ;  /* 0x000000283700720c */ /* 0x000fe20004f23670 */
[C---:B-1----:R-:W-:Y:S11]  /*f730*/  HMMA.16816.F32.BF16 R12, R28.reuse, R20, RZ ;  /* 0x000000141c0c723c */ /* 0x042ff600000418ff */
[----:B------:R-:W-:Y:S01]  /*f740*/  @!UPT UIADD3 URZ, URZ, URZ, URZ ;  /* 0x0000003f3f3ff290 */ /* 0x000fe2000fffe03f */
[----:B------:R4:W-:Y:S04]  /*f750*/  LDGSTS.E.BYPASS.LTC128B.128 [R217+0xa080], [R8.64+0x100], !P1 ;  /* 0x0a08010008d97fae */ /* 0x0009e8000c901d48 */
[----:B------:R4:W-:Y:S01]  /*f760*/  LDGSTS.E.BYPASS.LTC128B.128 [R217+0xb080], [R8.64+0x180], !P0 ;  /* 0x0b08018008d97fae */ /* 0x0009e2000c101d48 */
[----:B------:R-:W-:Y:S03]  /*f770*/  HMMA.16816.F32.BF16 R20, R28, R22, RZ ;  /* 0x000000161c14723c */ /* 0x000fe600000418ff */
[----:B------:R-:W-:Y:S04]  /*f780*/  LDSM.16.M88.4 R44, [R209+0x10080] ;  /* 0x01008000d12c783b */ /* 0x000fe80000000200 */
[----:B------:R-:W1:Y:S04]  /*f790*/  LDSM.16.M88.4 R48, [R208+0xc080] ;  /* 0x00c08000d030783b */ /* 0x000e680000000200 */
[----:B------:R-:W-:Y:S04]  /*f7a0*/  LDSM.16.M88.4 R60, [R202] ;  /* 0x00000000ca3c783b */ /* 0x000fe80000000200 */
[----:B------:R-:W-:Y:S01]  /*f7b0*/  LDSM.16.M88.4 R40, [R213+0xd080] ;  /* 0x00d08000d528783b */ /* 0x000fe20000000200 */
[C---:B--2---:R-:W-:Y:S03]  /*f7c0*/  HMMA.16816.F32.BF16 R12, R16.reuse, R32, R12 ;  /* 0x00000020100c723c */ /* 0x044fe6000004180c */
[----:B------:R-:W-:Y:S04]  /*f7d0*/  LDSM.16.M88.4 R56, [R208+0xc880] ;  /* 0x00c88000d038783b */ /* 0x000fe80000000200 */
[----:B------:R-:W-:Y:S01]  /*f7e0*/  LDSM.16.M88.4 R64, [R212+0x3000] ;  /* 0x00300000d440783b */ /* 0x000fe20000000200 */
[----:B------:R-:W-:Y:S03]  /*f7f0*/  HMMA.16816.F32.BF16 R20, R16, R34, R20 ;  /* 0x000000221014723c */ /* 0x000fe60000041814 */
[----:B----4-:R-:W2:Y:S04]  /*f800*/  LDSM.16.M88.4 R8, [R207+0x10080] ;  /* 0x01008000cf08783b */ /* 0x010ea80000000200 */
[----:B------:R-:W0:Y:S01]  /*f810*/  LDGDEPBAR ;  /* 0x00000000000079af */ /* 0x000e220000000000 */
[C---:B---3--:R-:W-:Y:S08]  /*f820*/  HMMA.16816.F32.BF16 R32, R28.reuse, R24, RZ ;  /* 0x000000181c20723c */ /* 0x048ff000000418ff */
[----:B------:R-:W-:Y:S01]  /*f830*/  HMMA.16816.F32.BF16 R28, R28, R26, RZ ;  /* 0x0000001a1c1c723c */ /* 0x000fe200000418ff */
[----:B------:R-:W3:Y:S07]  /*f840*/  LDSM.16.M88.4 R24, [R214+0x14080] ;  /* 0x01408000d618783b */ /* 0x000eee0000000200 */
[C---:B-1----:R-:W-:Y:S08]  /*f850*/  HMMA.16816.F32.BF16 R12, R44.reuse, R48, R12 ;  /* 0x000000302c0c723c */ /* 0x042ff0000004180c */
[----:B------:R-:W-:Y:S01]  /*f860*/  HMMA.16816.F32.BF16 R20, R44, R50, R20 ;  /* 0x000000322c14723c */ /* 0x000fe20000041814 */
[----:B------:R-:W-:Y:S07]  /*f870*/  LDSM.16.M88.4 R48, [R202+0x800] ;  /* 0x00080000ca30783b */ /* 0x000fee0000000200 */
[----:B------:R-:W-:Y:S08]  /*f880*/  HMMA.16816.F32.BF16 R32, R16, R36, R32 ;  /* 0x000000241020723c */ /* 0x000ff00000041820 */
[----:B--2---:R-:W-:Y:S08]  /*f890*/  HMMA.16816.F32.BF16 R12, R8, R60, R12 ;  /* 0x0000003c080c723c */ /* 0x004ff0000004180c */
[----:B------:R-:W-:Y:S01]  /*f8a0*/  HMMA.16816.F32.BF16 R16, R16, R38, R28 ;  /* 0x000000261010723c */ /* 0x000fe2000004181c */
[----:B------:R-:W-:Y:S04]  /*f8b0*/  LDSM.16.M88.4 R36, [R210+0x14080] ;  /* 0x01408000d224783b */ /* 0x000fe80000000200 */
[----:B------:R-:W1:Y:S03]  /*f8c0*/  LDSM.16.M88.4 R28, [R212+0x1000] ;  /* 0x00100000d41c783b */ /* 0x000e660000000200 */
[----:B------:R-:W-:Y:S01]  /*f8d0*/  HMMA.16816.F32.BF16 R20, R8, R62, R20 ;  /* 0x0000003e0814723c */ /* 0x000fe20000041814 */
[----:B------:R-:W-:Y:S07]  /*f8e0*/  LDSM.16.M88.4 R60, [R213+0xd880] ;  /* 0x00d88000d53c783b */ /* 0x000fee0000000200 */
[----:B---3--:R-:W-:Y:S08]  /*f8f0*/  HMMA.16816.F32.BF16 R12, R24, R40, R12 ;  /* 0x00000028180c723c */ /* 0x008ff0000004180c */
[C---:B------:R-:W-:Y:S08]  /*f900*/  HMMA.16816.F32.BF16 R32, R44.reuse, R56, R32 ;  /* 0x000000382c20723c */ /* 0x040ff00000041820 */
[----:B------:R-:W-:Y:S01]  /*f910*/  HMMA.16816.F32.BF16 R44, R44, R58, R16 ;  /* 0x0000003a2c2c723c */ /* 0x000fe20000041810 */
[----:B------:R-:W-:Y:S04]  /*f920*/  LDSM.16.M88.4 R16, [R209+0x14080] ;  /* 0x01408000d110783b */ /* 0x000fe80000000200 */
[----:B------:R-:W2:Y:S03]  /*f930*/  LDSM.16.M88.4 R56, [R208+0xd080] ;  /* 0x00d08000d038783b */ /* 0x000ea60000000200 */
[----:B------:R-:W-:Y:S01]  /*f940*/  HMMA.16816.F32.BF16 R20, R24, R42, R20 ;  /* 0x0000002a1814723c */ /* 0x000fe20000041814 */
[----:B------:R-:W-:Y:S07]  /*f950*/  LDSM.16.M88.4 R40, [R212+0x1800] ;  /* 0x00180000d428783b */ /* 0x000fee0000000200 */
[----:B-1----:R-:W-:Y:S08]  /*f960*/  HMMA.16816.F32.BF16 R12, R36, R28, R12 ;  /* 0x0000001c240c723c */ /* 0x002ff0000004180c */
[C---:B------:R-:W-:Y:S08]  /*f970*/  HMMA.16816.F32.BF16 R32, R8.reuse, R48, R32 ;  /* 0x000000300820723c */ /* 0x040ff00000041820 */
[----:B------:R-:W-:Y:S01]  /*f980*/  HMMA.16816.F32.BF16 R44, R8, R50, R44 ;  /* 0x00000032082c723c */ /* 0x000fe2000004182c */
[----:B------:R-:W-:Y:S04]  /*f990*/  LDSM.16.M88.4 R8, [R207+0x14080] ;  /* 0x01408000cf08783b */ /* 0x000fe80000000200 */
[----:B------:R-:W1:Y:S03]  /*f9a0*/  LDSM.16.M88.4 R48, [R202+0x1000] ;  /* 0x00100000ca30783b */ /* 0x000e660000000200 */
[----:B------:R-:W-:Y:S01]  /*f9b0*/  HMMA.16816.F32.BF16 R20, R36, R30, R20 ;  /* 0x0000001e2414723c */ /* 0x000fe20000041814 */
[----:B------:R-:W-:Y:S07]  /*f9c0*/  LDSM.16.M88.4 R28, [R208+0xd880] ;  /* 0x00d88000d01c783b */ /* 0x000fee0000000200 */
[----:B--2---:R-:W-:Y:S08]  /*f9d0*/  HMMA.16816.F32.BF16 R12, R16, R56, R12 ;  /* 0x00000038100c723c */ /* 0x004ff0000004180c */
        /* <DEDUP_REMOVED lines=37> */
[----:B------:R-:W1:Y:S04]  /*fc30*/  LDSM.16.M88.4 R40, [R210+0x1c080] ;  /* 0x01c08000d228783b */ /* 0x000e680000000200 */
[----:B------:R-:W-:Y:S03]  /*fc40*/  LDSM.16.M88.4 R60, [R213+0xf880] ;  /* 0x00f88000d53c783b */ /* 0x000fe60000000200 */
[----:B------:R-:W-:Y:S01]  /*fc50*/  HMMA.16816.F32.BF16 R20, R8, R58, R20 ;  /* 0x0000003a0814723c */ /* 0x000fe20000041814 */
[----:B------:R-:W-:Y:S07]  /*fc60*/  LDSM.16.M88.4 R56, [R208+0xf080] ;  /* 0x00f08000d038783b */ /* 0x000fee0000000200 */
[----:B--2---:R-:W-:Y:S08]  /*fc70*/  HMMA.16816.F32.BF16 R12, R48, R24, R12 ;  /* 0x00000018300c723c */ /* 0x004ff0000004180c */
[C---:B------:R-:W-:Y:S08]  /*fc80*/  HMMA.16816.F32.BF16 R32, R28.reuse, R36, R32 ;  /* 0x000000241c20723c */ /* 0x040ff00000041820 */
[----:B------:R-:W-:Y:S01]  /*fc90*/  HMMA.16816.F32.BF16 R44, R28, R38, R44 ;  /* 0x000000261c2c723c */ /* 0x000fe2000004182c */
[----:B------:R-:W2:Y:S04]  /*fca0*/  LDSM.16.M88.4 R28, [R209+0x1c080] ;  /* 0x01c08000d11c783b */ /* 0x000ea80000000200 */
[----:B------:R-:W-:Y:S03]  /*fcb0*/  LDSM.16.M88.4 R36, [R212+0x3800] ;  /* 0x00380000d424783b */ /* 0x000fe60000000200 */
[----:B------:R-:W-:Y:S01]  /*fcc0*/  HMMA.16816.F32.BF16 R20, R48, R26, R20 ;  /* 0x0000001a3014723c */ /* 0x000fe20000041814 */
[----:B------:R-:W-:Y:S07]  /*fcd0*/  LDSM.16.M88.4 R24, [R208+0xf880] ;  /* 0x00f88000d018783b */ /* 0x000fee0000000200 */
[----:B-1----:R-:W-:Y:S08]  /*fce0*/  HMMA.16816.F32.BF16 R12, R40, R64, R12 ;  /* 0x00000040280c723c */ /* 0x002ff0000004180c */
[C---:B------:R-:W-:Y:S08]  /*fcf0*/  HMMA.16816.F32.BF16 R32, R8.reuse, R16, R32 ;  /* 0x000000100820723c */ /* 0x040ff00000041820 */
[----:B------:R-:W-:Y:S01]  /*fd00*/  HMMA.16816.F32.BF16 R44, R8, R18, R44 ;  /* 0x00000012082c723c */ /* 0x000fe2000004182c */
[----:B------:R-:W-:Y:S04]  /*fd10*/  LDSM.16.M88.4 R8, [R207+0x1c080] ;  /* 0x01c08000cf08783b */ /* 0x000fe80000000200 */
[----:B------:R-:W1:Y:S03]  /*fd20*/  LDSM.16.M88.4 R16, [R202+0x3000] ;  /* 0x00300000ca10783b */ /* 0x000e660000000200 */
[----:B------:R-:W-:Y:S08]  /*fd30*/  HMMA.16816.F32.BF16 R20, R40, R66, R20 ;  /* 0x000000422814723c */ /* 0x000ff00000041814 */
[----:B--2---:R-:W-:Y:S08]  /*fd40*/  HMMA.16816.F32.BF16 R12, R28, R56, R12 ;  /* 0x000000381c0c723c */ /* 0x004ff0000004180c */
[C---:B------:R-:W-:Y:S08]  /*fd50*/  HMMA.16816.F32.BF16 R32, R48.reuse, R60, R32 ;  /* 0x0000003c3020723c */ /* 0x040ff00000041820 */
[----:B------:R-:W-:Y:S08]  /*fd60*/  HMMA.16816.F32.BF16 R44, R48, R62, R44 ;  /* 0x0000003e302c723c */ /* 0x000ff0000004182c */
[----:B------:R-:W-:Y:S08]  /*fd70*/  HMMA.16816.F32.BF16 R20, R28, R58, R20 ;  /* 0x0000003a1c14723c */ /* 0x000ff00000041814 */
[----:B-1----:R-:W-:Y:S07]  /*fd80*/  HMMA.16816.F32.BF16 R12, R8, R16, R12 ;  /* 0x00000010080c723c */ /* 0x002fee000004180c */
[----:B------:R-:W-:Y:S01]  /*fd90*/  LOP3.LUT R16, R69, 0xffffffe0, RZ, 0xc0, !PT ;  /* 0xffffffe045107812 */ /* 0x000fe200078ec0ff */
[----:B------:R-:W-:Y:S04]  /*fda0*/  HMMA.16816.F32.BF16 R32, R40, R36, R32 ;  /* 0x000000242820723c */ /* 0x000fe80000041820 */
[----:B------:R-:W-:-:S04]  /*fdb0*/  IMAD.IADD R16, R54, 0x1, -R16 ;  /* 0x0000000136107824 */ /* 0x000fc800078e0a10 */
[----:B------:R-:W-:Y:S01]  /*fdc0*/  HMMA.16816.F32.BF16 R44, R40, R38, R44 ;  /* 0x00000026282c723c */ /* 0x000fe2000004182c */
[----:B------:R-:W1:Y:S01]  /*fdd0*/  LDSM.16.M88.4 R36, [R202+0x3800] ;  /* 0x00380000ca24783b */ /* 0x000e620000000200 */
[----:B------:R-:W-:Y:S01]  /*fde0*/  SHF.R.S32.HI R17, RZ, 0x1f, R16 ;  /* 0x0000001fff117819 */ /* 0x000fe20000011410 */
[----:B------:R-:W-:-:S04]  /*fdf0*/  DEPBAR.LE SB0, 0x0 ;  /* 0x000080000000791a */ /* 0x000fc80000000000 */
[----:B------:R-:W-:Y:S01]  /*fe00*/  LEA.HI R17, R17, R16, RZ, 0x2 ;  /* 0x0000001011117211 */ /* 0x000fe200078f10ff */
[----:B------:R-:W-:Y:S01]  /*fe10*/  FMUL.FTZ R0, R12, c[0x0][0x320] ;  /* 0x0000c8000c007a20 */ /* 0x000fe20000410000 */
[----:B------:R-:W-:Y:S01]  /*fe20*/  HMMA.16816.F32.BF16 R20, R8, R18, R20 ;  /* 0x000000120814723c */ /* 0x000fe20000041814 */
[----:B------:R-:W-:Y:S01]  /*fe30*/  SHF.R.S32.HI R12, RZ, 0x1f, R68 ;  /* 0x0000001fff0c7819 */ /* 0x000fe20000011444 */
[----:B------:R-:W-:Y:S02]  /*fe40*/  FMUL.FTZ R15, R15, c[0x0][0x320] ;  /* 0x0000c8000f0f7a20 */ /* 0x000fe40000410000 */
[----:B------:R-:W-:Y:S01]  /*fe50*/  FMUL.FTZ R13, R13, c[0x0][0x320] ;  /* 0x0000c8000d0d7a20 */ /* 0x000fe20000410000 */
[----:B------:R-:W-:Y:S01]  /*fe60*/  LEA.HI R12, R12, R68, RZ, 0x3 ;  /* 0x000000440c0c7211 */ /* 0x000fe200078f18ff */
[----:B------:R-:W-:Y:S01]  /*fe70*/  MUFU.TANH R0, R0 ;  /* 0x0000000000007308 */ /* 0x000fe20000002400 */
[----:B------:R-:W-:Y:S01]  /*fe80*/  LEA.HI R18, R52, R54, RZ, 0x2 ;  /* 0x0000003634127211 */ /* 0x000fe200078f10ff */
[----:B------:R-:W-:Y:S01]  /*fe90*/  HMMA.16816.F32.BF16 R32, R28, R24, R32 ;  /* 0x000000181c20723c */ /* 0x000fe20000041820 */
[----:B------:R-:W-:-:S02]  /*fea0*/  LOP3.LUT R12, R12, 0xffffff8, RZ, 0xc0, !PT ;  /* 0x0ffffff80c0c7812 */ /* 0x000fc400078ec0ff */
[----:B------:R-:W-:-:S03]  /*feb0*/  LOP3.LUT R18, R18, 0xfffffffc, RZ, 0xc0, !PT ;  /* 0xfffffffc12127812 */ /* 0x000fc600078ec0ff */
[----:B------:R-:W-:Y:S01]  /*fec0*/  IMAD.IADD R229, R68, 0x1, -R12 ;  /* 0x0000000144e57824 */ /* 0x000fe200078e0a0c */
[----:B------:R-:W2:Y:S01]  /*fed0*/  MUFU.TANH R13, R13 ;  /* 0x0000000d000d7308 */ /* 0x000ea20000002400 */
[----:B------:R-:W-:Y:S01]  /*fee0*/  IMAD.IADD R54, R54, 0x1, -R18 ;  /* 0x0000000136367824 */ /* 0x000fe200078e0a12 */
[C---:B------:R-:W-:Y:S01]  /*fef0*/  LEA.HI.SX32 R18, R17.reuse, R149, 0x1e ;  /* 0x0000009511127211 */ /* 0x040fe200078ff2ff */
[----:B------:R-:W-:Y:S01]  /*ff00*/  FMUL.FTZ R12, R14, c[0x0][0x320] ;  /* 0x0000c8000e0c7a20 */ /* 0x000fe20000410000 */
[----:B------:R-:W-:Y:S01]  /*ff10*/  HMMA.16816.F32.BF16 R44, R28, R26, R44 ;  /* 0x0000001a1c2c723c */ /* 0x000fe2000004182c */
[----:B------:R-:W-:Y:S02]  /*ff20*/  LOP3.LUT R17, R17, 0x7ffffffc, RZ, 0xc0, !PT ;  /* 0x7ffffffc11117812 */ /* 0x000fe400078ec0ff */
[----:B------:R-:W-:Y:S01]  /*ff30*/  LEA.HI R14, R54, R54, RZ, 0x1 ;  /* 0x00000036360e7211 */ /* 0x000fe200078f08ff */
[----:B------:R-:W-:Y:S01]  /*ff40*/  IMAD R229, R229, 0x10, R18 ;  /* 0x00000010e5e57824 */ /* 0x000fe200078e0212 */
[----:B------:R-:W-:Y:S01]  /*ff50*/  MUFU.TANH R12, R12 ;  /* 0x0000000c000c7308 */ /* 0x000fe20000002400 */
[----:B------:R-:W-:Y:S01]  /*ff60*/  IMAD.IADD R17, R16, 0x1, -R17 ;  /* 0x0000000110117824 */ /* 0x000fe200078e0a11 */
[----:B------:R-:W-:Y:S01]  /*ff70*/  LOP3.LUT R14, R14, 0x1ffffffe, RZ, 0xc0, !PT ;  /* 0x1ffffffe0e0e7812 */ /* 0x000fe200078ec0ff */
[----:B------:R-:W-:-:S02]  /*ff80*/  FMUL.FTZ R21, R21, c[0x0][0x320] ;  /* 0x0000c80015157a20 */ /* 0x000fc40000410000 */
[----:B------:R-:W-:Y:S02]  /*ff90*/  IMAD.SHL.U32 R232, R17, 0x2, RZ ;  /* 0x0000000211e87824 */ /* 0x000fe400078e00ff */
[----:B------:R-:W-:Y:S01]  /*ffa0*/  IMAD.IADD R54, R54, 0x1, -R14 ;  /* 0x0000000136367824 */ /* 0x000fe200078e0a0e */
[----:B-1----:R-:W-:Y:S01]  /*ffb0*/  HMMA.16816.F32.BF16 R32, R8, R36, R32 ;  /* 0x000000240820723c */ /* 0x002fe20000041820 */
[----:B------:R1:W-:Y:S01]  /*ffc0*/  MUFU.TANH R14, R15 ;  /* 0x0000000f000e7308 */ /* 0x0003e20000002400 */
[----:B------:R-:W-:Y:S02]  /*ffd0*/  IMAD.IADD R55, R55, 0x1, -R232 ;  /* 0x0000000137377824 */ /* 0x000fe400078e0ae8 */
[----:B------:R-:W-:Y:S02]  /*ffe0*/  IMAD R229, R54, 0x8, R229 ;  /* 0x0000000836e57824 */ /* 0x000fe400078e02e5 */
[----:B------:R-:W-:Y:S02]  /*fff0*/  FMUL.FTZ R23, R23, c[0x0][0x320] ;  /* 0x0000c80017177a20 */ /* 0x000fe40000410000 */
[----:B------:R-:W-:-:S03]  /*10000*/  @P2 IMAD.HI.U32 R18, R229, c[0x0][0x2c8], RZ ;  /* 0x0000b200e5122a27 */ /* 0x000fc600078e00ff */
[----:B------:R-:W-:Y:S01]  /*10010*/  HMMA.16816.F32.BF16 R44, R8, R38, R44 ;  /* 0x00000026082c723c */ /* 0x000fe2000004182c */
[----:B------:R-:W-:Y:S01]  /*10020*/  IMAD.MOV.U32 R19, RZ, RZ, R229 ;  /* 0x000000ffff137224 */ /* 0x000fe200078e00e5 */
[----:B------:R-:W-:Y:S01]  /*10030*/  @P2 SHF.R.U32.HI R19, RZ, c[0x0][0x2cc], R18 ;  /* 0x0000b300ff132a19 */ /* 0x000fe20000011612 */
[----:B------:R-:W-:Y:S01]  /*10040*/  FMUL.FTZ R22, R22, c[0x0][0x320] ;  /* 0x0000c80016167a20 */ /* 0x000fe20000410000 */
[----:B------:R2:W3:Y:S01]  /*10050*/  MUFU.TANH R18, R21 ;  /* 0x0000001500127308 */ /* 0x0004e20000002400 */
[----:B-1----:R-:W-:Y:S02]  /*10060*/  FMUL.FTZ R15, R20, c[0x0][0x320] ;  /* 0x0000c800140f7a20 */ /* 0x002fe40000410000 */
[----:B------:R-:W-:Y:S01]  /*10070*/  SHFL.IDX PT, R9, R19, 0x1, 0x1c1f ;  /* 0x003c1f0013097f89 */ /* 0x000fe200000e0000 */
[----:B------:R-:W-:-:S03]  /*10080*/  IMAD.MOV.U32 R8, RZ, RZ, -0x20 ;  /* 0xffffffe0ff087424 */ /* 0x000fc600078e00ff */
[----:B------:R1:W4:Y:S01]  /*10090*/  SHFL.IDX PT, R20, R19, RZ, 0x1c1f ;  /* 0x001c1fff13147589 */ /* 0x00032200000e0000 */
[----:B------:R-:W-:Y:S01]  /*100a0*/  IMAD R53, R53, R8, 0x1 ;  /* 0x0000000135357424 */ /* 0x000fe200078e0208 */
[----:B------:R-:W1:Y:S01]  /*100b0*/  MUFU.TANH R15, R15 ;  /* 0x0000000f000f7308 */ /* 0x000e620000002400 */
[----:B------:R-:W-:Y:S02]  /*100c0*/  FMUL.FTZ R17, R32, c[0x0][0x320] ;  /* 0x0000c80020117a20 */ /* 0x000fe40000410000 */
[----:B------:R-:W-:Y:S01]  /*100d0*/  FMUL.FTZ R16, R33, c[0x0][0x320] ;  /* 0x0000c80021107a20 */ /* 0x000fe20000410000 */
[----:B------:R-:W-:-:S04]  /*100e0*/  IADD3 R10, -R232, R53, R220 ;  /* 0x00000035e80a7210 */ /* 0x000fc80007ffe1dc */
[----:B------:R-:W2:Y:S01]  /*100f0*/  MUFU.TANH R17, R17 ;  /* 0x0000001100117308 */ /* 0x000ea20000002400 */
[----:B------:R-:W-:Y:S02]  /*10100*/  IMAD.IADD R10, R10, 0x1, -R227 ;  /* 0x000000010a0a7824 */ /* 0x000fe400078e0ae3 */
[----:B------:R-:W-:Y:S02]  /*10110*/  FMUL.FTZ R45, R45, c[0x0][0x320] ;  /* 0x0000c8002d2d7a20 */ /* 0x000fe40000410000 */
[----:B------:R-:W-:Y:S02]  /*10120*/  FMUL.FTZ R26, R46, c[0x0][0x320] ;  /* 0x0000c8002e1a7a20 */ /* 0x000fe40000410000 */
[----:B------:R-:W-:Y:S01]  /*10130*/  FMUL.FTZ R47, R47, c[0x0][0x320] ;  /* 0x0000c8002f2f7a20 */ /* 0x000fe20000410000 */
[----:B------:R-:W2:Y:S01]  /*10140*/  MUFU.TANH R16, R16 ;  /* 0x0000001000107308 */ /* 0x000ea20000002400 */
[----:B-1----:R-:W-:Y:S02]  /*10150*/  FMUL.FTZ R19, R44, c[0x0][0x320] ;  /* 0x0000c8002c137a20 */ /* 0x002fe40000410000 */
[----:B----4-:R-:W-:-:S05]  /*10160*/  IMAD.IADD R11, R10, 0x1, R20 ;  /* 0x000000010a0b7824 */ /* 0x010fca00078e0214 */
[----:B------:R1:W-:Y:S01]  /*10170*/  MUFU.TANH R8, R23 ;  /* 0x0000001700087308 */ /* 0x0003e20000002400 */
[----:B------:R-:W-:Y:S01]  /*10180*/  IMAD.IADD R10, R10, 0x1, R9 ;  /* 0x000000010a0a7824 */ /* 0x000fe200078e0209 */
[----:B------:R-:W-:-:S04]  /*10190*/  IMNMX R11, R55, R11, PT ;  /* 0x0000000b370b7217 */ /* 0x000fc80003800200 */
[----:B------:R-:W-:Y:S01]  /*101a0*/  IMNMX R10, R55, R10, PT ;  /* 0x0000000a370a7217 */ /* 0x000fe20003800200 */
[----:B------:R-:W-:Y:S01]  /*101b0*/  BAR.SYNC.DEFER_BLOCKING 0x0 ;  /* 0x0000000000007b1d */ /* 0x000fe20000010000 */
[C---:B------:R-:W-:Y:S02]  /*101c0*/  ISETP.GT.AND P1, PT, R11.reuse, 0x1, PT ;  /* 0x000000010b00780c */ /* 0x040fe40003f24270 */
[----:B------:R-:W-:Y:S02]  /*101d0*/  ISETP.GT.AND P0, PT, R11, RZ, PT ;  /* 0x000000ff0b00720c */ /* 0x000fe40003f04270 */
[----:B--2---:R-:W-:Y:S01]  /*101e0*/  FSEL R21, R13, -INF , P1 ;  /* 0xff8000000d157808 */ /* 0x004fe20000800000 */
[----:B------:R-:W2:Y:S01]  /*101f0*/  MUFU.TANH R19, R19 ;  /* 0x0000001300137308 */ /* 0x000ea20000002400 */
[----:B------:R-:W-:Y:S02]  /*10200*/  ISETP.GT.AND P1, PT, R11, 0x9, PT ;  /* 0x000000090b00780c */ /* 0x000fe40003f24270 */
[----:B-1----:R-:W-:Y:S01]  /*10210*/  FSEL R23, R0, -INF , P0 ;  /* 0xff80000000177808 */ /* 0x002fe20000000000 */
[----:B------:R-:W-:Y:S01]  /*10220*/  FMUL.FTZ R0, R35, c[0x0][0x320] ;  /* 0x0000c80023007a20 */ /* 0x000fe20000410000 */
[----:B------:R-:W-:-:S02]  /*10230*/  ISETP.GT.AND P0, PT, R11, 0x8, PT ;  /* 0x000000080b00780c */ /* 0x000fc40003f04270 */
[----:B---3--:R-:W-:Y:S01]  /*10240*/  FSEL R9, R18, -INF , P1 ;  /* 0xff80000012097808 */ /* 0x008fe20000800000 */
[----:B------:R-:W1:Y:S01]  /*10250*/  MUFU.TANH R13, R45 ;  /* 0x0000002d000d7308 */ /* 0x000e620000002400 */
[----:B------:R-:W-:Y:S02]  /*10260*/  FSEL R20, R15, -INF , P0 ;  /* 0xff8000000f147808 */ /* 0x000fe40000000000 */
[----:B------:R-:W-:Y:S02]  /*10270*/  FMNMX.FTZ R18, R23, R21, !PT ;  /* 0x0000001517127209 */ /* 0x000fe40007810000 */
[C---:B------:R-:W-:Y:S02]  /*10280*/  ISETP.GT.AND P0, PT, R11.reuse, 0x10, PT ;  /* 0x000000100b00780c */ /* 0x040fe40003f04270 */
[----:B------:R-:W-:Y:S01]  /*10290*/  FMNMX.FTZ R18, R20, R18, !PT ;  /* 0x0000001214127209 */ /* 0x000fe20007810000 */
[----:B------:R-:W3:Y:S01]  /*102a0*/  MUFU.TANH R22, R22 ;  /* 0x0000001600167308 */ /* 0x000ee20000002400 */
[----:B------:R-:W-:-:S02]  /*102b0*/  ISETP.GT.AND P1, PT, R11, 0x11, PT ;  /* 0x000000110b00780c */ /* 0x000fc40003f24270 */
[----:B------:R-:W-:Y:S02]  /*102c0*/  FSEL R17, R17, -INF , P0 ;  /* 0xff80000011117808 */ /* 0x000fe40000000000 */
[----:B------:R-:W-:Y:S02]  /*102d0*/  FMNMX.FTZ R18, R9, R18, !PT ;  /* 0x0000001209127209 */ /* 0x000fe40007810000 */
[----:B------:R-:W-:Y:S01]  /*102e0*/  FSEL R16, R16, -INF , P1 ;  /* 0xff80000010107808 */ /* 0x000fe20000800000 */
[----:B------:R-:W-:Y:S01]  /*102f0*/  MUFU.TANH R0, R0 ;  /* 0x0000000000007308 */ /* 0x000fe20000002400 */
[C---:B------:R-:W-:Y:S02]  /*10300*/  ISETP.GT.AND P0, PT, R11.reuse, 0x18, PT ;  /* 0x000000180b00780c */ /* 0x040fe40003f04270 */
[----:B------:R-:W-:Y:S01]  /*10310*/  ISETP.GT.AND P1, PT, R11, 0x19, PT ;  /* 0x000000190b00780c */ /* 0x000fe20003f24270 */
[----:B------:R-:W-:Y:S01]  /*10320*/  FMUL.FTZ R11, R34, c[0x0][0x320] ;  /* 0x0000c800220b7a20 */ /* 0x000fe20000410000 */
[----:B------:R-:W-:-:S02]  /*10330*/  FMNMX.FTZ R18, R17, R18, !PT ;  /* 0x0000001211127209 */ /* 0x000fc40007810000 */
[----:B--2---:R-:W-:Y:S01]  /*10340*/  FSEL R15, R19, -INF , P0 ;  /* 0xff800000130f7808 */ /* 0x004fe20000000000 */
[----:B------:R-:W-:Y:S01]  /*10350*/  MUFU.TANH R26, R26 ;  /* 0x0000001a001a7308 */ /* 0x000fe20000002400 */
[----:B------:R-:W-:Y:S02]  /*10360*/  ISETP.GT.AND P0, PT, R10, RZ, PT ;  /* 0x000000ff0a00720c */ /* 0x000fe40003f04270 */
[----:B-1----:R-:W-:Y:S02]  /*10370*/  FSEL R13, R13, -INF , P1 ;  /* 0xff8000000d0d7808 */ /* 0x002fe40000800000 */
[----:B------:R-:W-:Y:S02]  /*10380*/  FMNMX.FTZ R18, R16, R18, !PT ;  /* 0x0000001210127209 */ /* 0x000fe40007810000 */
[----:B------:R-:W-:Y:S01]  /*10390*/  ISETP.GT.AND P1, PT, R10, 0x1, PT ;  /* 0x000000010a00780c */ /* 0x000fe20003f24270 */
[----:B------:R-:W1:Y:S01]  /*103a0*/  MUFU.TANH R11, R11 ;  /* 0x0000000b000b7308 */ /* 0x000e620000002400 */
[----:B------:R-:W-:-:S02]  /*103b0*/  FSEL R25, R12, -INF , P0 ;  /* 0xff8000000c197808 */ /* 0x000fc40000000000 */
[----:B------:R-:W-:Y:S02]  /*103c0*/  FMNMX.FTZ R12, R15, R18, !PT ;  /* 0x000000120f0c7209 */ /* 0x000fe40007810000 */
[----:B------:R-:W-:Y:S02]  /*103d0*/  ISETP.GT.AND P0, PT, R10, 0x8, PT ;  /* 0x000000080a00780c */ /* 0x000fe40003f04270 */
[----:B------:R-:W-:Y:S01]  /*103e0*/  FSEL R24, R14, -INF , P1 ;  /* 0xff8000000e187808 */ /* 0x000fe20000800000 */
[----:B------:R-:W2:Y:S01]  /*103f0*/  MUFU.TANH R47, R47 ;  /* 0x0000002f002f7308 */ /* 0x000ea20000002400 */
[----:B------:R-:W-:Y:S02]  /*10400*/  ISETP.GT.AND P1, PT, R10, 0x9, PT ;  /* 0x000000090a00780c */ /* 0x000fe40003f24270 */
[----:B------:R-:W-:Y:S02]  /*10410*/  FMNMX.FTZ R14, R13, R12, !PT ;  /* 0x0000000c0d0e7209 */ /* 0x000fe40007810000 */
[----:B---3--:R-:W-:-:S02]  /*10420*/  FSEL R19, R22, -INF , P0 ;  /* 0xff80000016137808 */ /* 0x008fc40000000000 */
[----:B------:R-:W-:Y:S01]  /*10430*/  FMNMX.FTZ R12, R25, R24, !PT ;  /* 0x00000018190c7209 */ /* 0x000fe20007810000 */
[----:B------:R-:W3:Y:S01]  /*10440*/  SHFL.BFLY PT, R22, R14, 0x2, 0x1f ;  /* 0x0c401f000e167f89 */ /* 0x000ee200000e0000 */
[----:B------:R-:W-:Y:S02]  /*10450*/  FSEL R18, R8, -INF , P1 ;  /* 0xff80000008127808 */ /* 0x000fe40000800000 */
[C---:B------:R-:W-:Y:S02]  /*10460*/  ISETP.GT.AND P0, PT, R10.reuse, 0x10, PT ;  /* 0x000000100a00780c */ /* 0x040fe40003f04270 */
[----:B------:R-:W-:Y:S02]  /*10470*/  FMNMX.FTZ R8, R19, R12, !PT ;  /* 0x0000000c13087209 */ /* 0x000fe40007810000 */
[----:B------:R-:W-:Y:S02]  /*10480*/  ISETP.GT.AND P2, PT, R10, 0x11, PT ;  /* 0x000000110a00780c */ /* 0x000fe40003f44270 */
[----:B-1----:R-:W-:-:S02]  /*10490*/  FSEL R12, R11, -INF , P0 ;  /* 0xff8000000b0c7808 */ /* 0x002fc40000000000 */
[----:B------:R-:W-:Y:S02]  /*104a0*/  FMNMX.FTZ R8, R18, R8, !PT ;  /* 0x0000000812087209 */ /* 0x000fe40007810000 */
[----:B------:R-:W-:Y:S02]  /*104b0*/  FSEL R11, R0, -INF , P2 ;  /* 0xff800000000b7808 */ /* 0x000fe40001000000 */
[----:B------:R-:W-:Y:S02]  /*104c0*/  ISETP.GT.AND P1, PT, R10, 0x18, PT ;  /* 0x000000180a00780c */ /* 0x000fe40003f24270 */
[----:B------:R-:W-:Y:S02]  /*104d0*/  FMNMX.FTZ R0, R12, R8, !PT ;  /* 0x000000080c007209 */ /* 0x000fe40007810000 */
[----:B------:R-:W-:Y:S02]  /*104e0*/  ISETP.GT.AND P0, PT, R10, 0x19, PT ;  /* 0x000000190a00780c */ /* 0x000fe40003f04270 */
[----:B------:R-:W-:-:S02]  /*104f0*/  FSEL R10, R26, -INF , P1 ;  /* 0xff8000001a0a7808 */ /* 0x000fc40000800000 */
[----:B------:R-:W-:Y:S02]  /*10500*/  FMNMX.FTZ R0, R11, R0, !PT ;  /* 0x000000000b007209 */ /* 0x000fe40007810000 */
[----:B--2---:R-:W-:Y:S02]  /*10510*/  FSEL R8, R47, -INF , P0 ;  /* 0xff8000002f087808 */ /* 0x004fe40000000000 */
[----:B------:R-:W-:Y:S02]  /*10520*/  FMNMX.FTZ R0, R10, R0, !PT ;  /* 0x000000000a007209 */ /* 0x000fe40007810000 */
[----:B---3--:R-:W-:Y:S02]  /*10530*/  FMNMX.FTZ R26, R14, R22, !PT ;  /* 0x000000160e1a7209 */ /* 0x008fe40007810000 */
[----:B------:R-:W-:Y:S02]  /*10540*/  FMNMX.FTZ R0, R8, R0, !PT ;  /* 0x0000000008007209 */ /* 0x000fe40007810000 */
[----:B------:R-:W-:Y:S01]  /*10550*/  ISETP.GE.AND P0, PT, R6, 0x2, PT ;  /* 0x000000020600780c */ /* 0x000fe20003f06270 */
[----:B------:R-:W-:Y:S01]  /*10560*/  SHFL.BFLY PT, R14, R26, 0x1, 0x1f ;  /* 0x0c201f001a0e7f89 */ /* 0x000fe200000e0000 */
[----:B------:R-:W-:-:S03]  /*10570*/  ISETP.NE.AND P2, PT, R226, 0x1, PT ;  /* 0x00000001e200780c */ /* 0x000fc60003f45270 */
[----:B------:R-:W1:Y:S08]  /*10580*/  SHFL.BFLY PT, R22, R0, 0x2, 0x1f ;  /* 0x0c401f0000167f89 */ /* 0x000e7000000e0000 */
[----:B------:R-:W-:Y:S01]  /*10590*/  @P0 SHF.R.S32.HI R6, RZ, 0x1f, R228 ;  /* 0x0000001fff060819 */ /* 0x000fe200000114e4 */
[----:B------:R-:W-:Y:S02]  /*105a0*/  @P0 IMAD R7, R7, R228, RZ ;  /* 0x000000e407070224 */ /* 0x000fe400078e02ff */
[----:B------:R-:W-:-:S02]  /*105b0*/  @P0 IMAD.MOV.U32 R27, RZ, RZ, R223 ;  /* 0x000000ffff1b0224 */ /* 0x000fc400078e00df */
[-C--:B------:R-:W-:Y:S01]  /*105c0*/  @P0 IMAD R6, R6, R5.reuse, R7 ;  /* 0x0000000506060224 */ /* 0x080fe200078e0207 */
[----:B-1----:R-:W-:Y:S02]  /*105d0*/  FMNMX.FTZ R22, R0, R22, !PT ;  /* 0x0000001600167209 */ /* 0x002fe40007810000 */
[----:B------:R-:W-:Y:S01]  /*105e0*/  FMNMX.FTZ R0, R26, R14, !PT ;  /* 0x0000000e1a007209 */ /* 0x000fe20007810000 */
[----:B------:R-:W-:Y:S02]  /*105f0*/  @P0 IMAD.MOV.U32 R26, RZ, RZ, R218 ;  /* 0x000000ffff1a0224 */ /* 0x000fe400078e00da */
[----:B------:R-:W1:Y:S01]  /*10600*/  SHFL.BFLY PT, R148, R22, 0x1, 0x1f ;  /* 0x0c201f0016947f89 */ /* 0x000e6200000e0000 */
[C---:B------:R-:W-:Y:S01]  /*10610*/  FSETP.NEU.FTZ.AND P1, PT, R0.reuse, -INF , PT ;  /* 0xff8000000000780b */ /* 0x040fe20003f3d000 */
[----:B------:R-:W-:Y:S02]  /*10620*/  FMUL.FTZ R14, R0, c[0x0][0x2d0] ;  /* 0x0000b400000e7a20 */ /* 0x000fe40000410000 */
[----:B------:R-:W-:-:S03]  /*10630*/  @P0 IMAD.WIDE.U32 R26, R228, R5, R26 ;  /* 0x00000005e41a0225 */ /* 0x000fc600078e001a */
[----:B------:R-:W-:Y:S01]  /*10640*/  FSEL R14, R14, RZ, P1 ;  /* 0x000000ff0e0e7208 */ /* 0x000fe20000800000 */
[----:B------:R-:W-:Y:S01]  /*10650*/  @P0 IMAD.IADD R5, R27, 0x1, R6 ;  /* 0x000000011b050824 */ /* 0x000fe200078e0206 */
[----:B------:R-:W-:-:S03]  /*10660*/  @P0 LEA R6, P1, R26, c[0x0][0x1c8], 0x1 ;  /* 0x000072001a060a11 */ /* 0x000fc600078208ff */
[--C-:B------:R-:W-:Y:S01]  /*10670*/  FFMA.FTZ R150, R9, c[0x0][0x2d0], -R14.reuse ;  /* 0x0000b40009967a23 */ /* 0x100fe2000001080e */
[----:B------:R-:W-:Y:S01]  /*10680*/  @P0 LEA.HI.X R7, R26, c[0x0][0x1cc], R5, 0x1, P1 ;  /* 0x000073001a070a11 */ /* 0x000fe200008f0c05 */
[--C-:B------:R-:W-:Y:S02]  /*10690*/  FFMA.FTZ R193, R23, c[0x0][0x2d0], -R14.reuse ;  /* 0x0000b40017c17a23 */ /* 0x100fe4000001080e */
[--C-:B------:R-:W-:Y:S02]  /*106a0*/  FFMA.FTZ R192, R21, c[0x0][0x2d0], -R14.reuse ;  /* 0x0000b40015c07a23 */ /* 0x100fe4000001080e */
[----:B------:R2:W-:Y:S01]  /*106b0*/  @P0 LDGSTS.E.BYPASS.LTC128B.128 [R217+0xc080], [R6.64], !P3 ;  /* 0x0c08000006d90fae */ /* 0x0005e2000d901d48 */
[--C-:B------:R-:W-:Y:S01]  /*106c0*/  FFMA.FTZ R151, R20, c[0x0][0x2d0], -R14.reuse ;  /* 0x0000b40014977a23 */ /* 0x100fe2000001080e */
[----:B------:R-:W-:Y:S01]  /*106d0*/  MUFU.EX2 R193, R193 ;  /* 0x000000c100c17308 */ /* 0x000fe20000000800 */
[--C-:B------:R-:W-:Y:S01]  /*106e0*/  FFMA.FTZ R198, R17, c[0x0][0x2d0], -R14.reuse ;  /* 0x0000b40011c67a23 */ /* 0x100fe2000001080e */
[----:B------:R2:W-:Y:S01]  /*106f0*/  @P0 LDGSTS.E.BYPASS.LTC128B.128 [R217+0xd080], [R6.64+0x80], !P6 ;  /* 0x0d08008006d90fae */ /* 0x0005e2000f101d48 */
[--C-:B------:R-:W-:Y:S01]  /*10700*/  FFMA.FTZ R196, R16, c[0x0][0x2d0], -R14.reuse ;  /* 0x0000b40010c47a23 */ /* 0x100fe2000001080e */
[----:B-1----:R-:W-:Y:S01]  /*10710*/  FMNMX.FTZ R148, R22, R148, !PT ;  /* 0x0000009416947209 */ /* 0x002fe20007810000 */
[--C-:B------:R-:W-:Y:S01]  /*10720*/  FFMA.FTZ R197, R15, c[0x0][0x2d0], -R14.reuse ;  /* 0x0000b4000fc57a23 */ /* 0x100fe2000001080e */
[----:B------:R2:W-:Y:S01]  /*10730*/  @P0 LDGSTS.E.BYPASS.LTC128B.128 [R217+0xe080], [R6.64+0x100], !P5 ;  /* 0x0e08010006d90fae */ /* 0x0005e2000e901d48 */
[----:B------:R-:W-:Y:S01]  /*10740*/  FFMA.FTZ R225, R13, c[0x0][0x2d0], -R14 ;  /* 0x0000b4000de17a23 */ /* 0x000fe2000001080e */
[C---:B------:R-:W-:Y:S01]  /*10750*/  FSETP.NEU.FTZ.AND P1, PT, R148.reuse, -INF , PT ;  /* 0xff8000009400780b */ /* 0x040fe20003f3d000 */
[----:B------:R-:W-:Y:S01]  /*10760*/  FMUL.FTZ R5, R148, c[0x0][0x2d0] ;  /* 0x0000b40094057a20 */ /* 0x000fe20000410000 */
[----:B------:R2:W-:Y:S01]  /*10770*/  @P0 LDGSTS.E.BYPASS.LTC128B.128 [R217+0xf080], [R6.64+0x180], !P4 ;  /* 0x0f08018006d90fae */ /* 0x0005e2000e101d48 */
[----:B------:R-:W1:Y:S03]  /*10780*/  MUFU.EX2 R192, R192 ;  /* 0x000000c000c07308 */ /* 0x000e660000000800 */
[----:B------:R-:W3:Y:S01]  /*10790*/  LDSM.16.MT88.4 R132, [R206+0x8080] ;  /* 0x00808000ce84783b */ /* 0x000ee20000004200 */
[----:B------:R-:W-:-:S03]  /*107a0*/  FSEL R9, R5, RZ, P1 ;  /* 0x000000ff05097208 */ /* 0x000fc60000800000 */
[----:B------:R-:W4:Y:S01]  /*107b0*/  LDSM.16.MT88.4 R32, [R204+0x8080] ;  /* 0x00808000cc20783b */ /* 0x000f220000004200 */
[----:B------:R-:W-:Y:S01]  /*107c0*/  MUFU.EX2 R151, R151 ;  /* 0x0000009700977308 */ /* 0x000fe20000000800 */
[--C-:B------:R-:W-:Y:S02]  /*107d0*/  FFMA.FTZ R195, R25, c[0x0][0x2d0], -R9.reuse ;  /* 0x0000b40019c37a23 */ /* 0x100fe40000010809 */
[--C-:B------:R-:W-:Y:S01]  /*107e0*/  FFMA.FTZ R194, R24, c[0x0][0x2d0], -R9.reuse ;  /* 0x0000b40018c27a23 */ /* 0x100fe20000010809 */
[----:B------:R-:W2:Y:S01]  /*107f0*/  LDSM.16.MT88.4 R140, [R211+0x8080] ;  /* 0x00808000d38c783b */ /* 0x000ea20000004200 */
[--C-:B------:R-:W-:Y:S02]  /*10800*/  FFMA.FTZ R3, R19, c[0x0][0x2d0], -R9.reuse ;  /* 0x0000b40013037a23 */ /* 0x100fe40000010809 */
[--C-:B------:R-:W-:Y:S01]  /*10810*/  FFMA.FTZ R2, R18, c[0x0][0x2d0], -R9.reuse ;  /* 0x0000b40012027a23 */ /* 0x100fe20000010809 */
[----:B------:R-:W2:Y:S01]  /*10820*/  LDSM.16.MT88.4 R24, [R205+0x8080] ;  /* 0x00808000cd18783b */ /* 0x000ea20000004200 */
[----:B------:R-:W3:Y:S01]  /*10830*/  MUFU.EX2 R150, R150 ;  /* 0x0000009600967308 */ /* 0x000ee20000000800 */
[--C-:B------:R-:W-:Y:S01]  /*10840*/  FFMA.FTZ R201, R12, c[0x0][0x2d0], -R9.reuse ;  /* 0x0000b4000cc97a23 */ /* 0x100fe20000010809 */
[----:B-1----:R-:W-:Y:S01]  /*10850*/  F2FP.BF16.PACK_AB R128, R192, R193 ;  /* 0x000000c1c080723e */ /* 0x002fe200000010ff */
[----:B------:R-:W1:Y:S01]  /*10860*/  LDSM.16.MT88.4 R40, [R211+0x9080] ;  /* 0x00908000d328783b */ /* 0x000e620000004200 */
[----:B------:R-:W-:-:S02]  /*10870*/  FFMA.FTZ R199, R11, c[0x0][0x2d0], -R9 ;  /* 0x0000b4000bc77a23 */ /* 0x000fc40000010809 */
[--C-:B------:R-:W-:Y:S01]  /*10880*/  FFMA.FTZ R200, R10, c[0x0][0x2d0], -R9.reuse ;  /* 0x0000b4000ac87a23 */ /* 0x100fe20000010809 */
[----:B------:R-:W1:Y:S01]  /*10890*/  LDSM.16.MT88.4 R48, [R206+0x9080] ;  /* 0x00908000ce30783b */ /* 0x000e620000004200 */
[----:B------:R-:W-:Y:S01]  /*108a0*/  MUFU.EX2 R195, R195 ;  /* 0x000000c300c37308 */ /* 0x000fe20000000800 */
[----:B------:R-:W-:Y:S02]  /*108b0*/  FFMA.FTZ R224, R8, c[0x0][0x2d0], -R9 ;  /* 0x0000b40008e07a23 */ /* 0x000fe40000010809 */
[----:B------:R-:W1:Y:S01]  /*108c0*/  LDSM.16.MT88.4 R56, [R205+0x9080] ;  /* 0x00908000cd38783b */ /* 0x000e620000004200 */
[----:B------:R-:W-:-:S03]  /*108d0*/  FADD.FTZ R192, R193, R192 ;  /* 0x000000c0c1c07221 */ /* 0x000fc60000010000 */
[----:B------:R-:W1:Y:S01]  /*108e0*/  LDSM.16.MT88.4 R64, [R204+0x9080] ;  /* 0x00908000cc40783b */ /* 0x000e620000004200 */
[----:B------:R-:W4:Y:S01]  /*108f0*/  MUFU.EX2 R194, R194 ;  /* 0x000000c200c27308 */ /* 0x000f220000000800 */
[C---:B---3--:R-:W-:Y:S01]  /*10900*/  F2FP.BF16.PACK_AB R130, R150.reuse, R151 ;  /* 0x000000979682723e */ /* 0x048fe200000010ff */
[----:B------:R-:W-:Y:S01]  /*10910*/  FADD.FTZ R151, R151, R192 ;  /* 0x000000c097977221 */ /* 0x000fe20000010000 */
[----:B------:R-:W3:Y:S03]  /*10920*/  LDSM.16.MT88.4 R72, [R211+0xa080] ;  /* 0x00a08000d348783b */ /* 0x000ee60000004200 */
[----:B------:R-:W-:Y:S01]  /*10930*/  FADD.FTZ R151, R150, R151 ;  /* 0x0000009796977221 */ /* 0x000fe20000010000 */
[----:B------:R-:W1:Y:S01]  /*10940*/  LDSM.16.MT88.4 R80, [R206+0xa080] ;  /* 0x00a08000ce50783b */ /* 0x000e620000004200 */
[----:B------:R-:W-:Y:S03]  /*10950*/  MUFU.EX2 R3, R3 ;  /* 0x0000000300037308 */ /* 0x000fe60000000800 */
[----:B------:R-:W1:Y:S04]  /*10960*/  LDSM.16.MT88.4 R88, [R205+0xa080] ;  /* 0x00a08000cd58783b */ /* 0x000e680000004200 */
[----:B------:R-:W1:Y:S01]  /*10970*/  LDSM.16.MT88.4 R96, [R204+0xa080] ;  /* 0x00a08000cc60783b */ /* 0x000e620000004200 */
[----:B------:R-:W2:Y:S01]  /*10980*/  MUFU.EX2 R2, R2 ;  /* 0x0000000200027308 */ /* 0x000ea20000000800 */
[----:B----4-:R-:W-:Y:S01]  /*10990*/  F2FP.BF16.PACK_AB R129, R194, R195 ;  /* 0x000000c3c281723e */ /* 0x010fe200000010ff */
[----:B------:R-:W-:Y:S01]  /*109a0*/  FADD.FTZ R194, R195, R194 ;  /* 0x000000c2c3c27221 */ /* 0x000fe20000010000 */
[----:B------:R-:W4:Y:S04]  /*109b0*/  LDSM.16.MT88.4 R104, [R211+0xb080] ;  /* 0x00b08000d368783b */ /* 0x000f280000004200 */
[----:B------:R-:W1:Y:S01]  /*109c0*/  LDSM.16.MT88.4 R112, [R206+0xb080] ;  /* 0x00b08000ce70783b */ /* 0x000e620000004200 */
[----:B------:R-:W-:Y:S03]  /*109d0*/  MUFU.EX2 R198, R198 ;  /* 0x000000c600c67308 */ /* 0x000fe60000000800 */
[----:B------:R-:W1:Y:S04]  /*109e0*/  LDSM.16.MT88.4 R120, [R205+0xb080] ;  /* 0x00b08000cd78783b */ /* 0x000e680000004200 */
[----:B--2---:R-:W2:Y:S01]  /*109f0*/  LDSM.16.MT88.4 R4, [R204+0xb080] ;  /* 0x00b08000cc04783b */ /* 0x004ea20000004200 */
[C---:B------:R-:W-:Y:S01]  /*10a00*/  F2FP.BF16.PACK_AB R131, R2.reuse, R3 ;  /* 0x000000030283723e */ /* 0x040fe200000010ff */
[----:B------:R-:W-:Y:S01]  /*10a10*/  MUFU.EX2 R196, R196 ;  /* 0x000000c400c47308 */ /* 0x000fe20000000800 */
[----:B------:R-:W-:Y:S01]  /*10a20*/  FADD.FTZ R3, R3, R194 ;  /* 0x000000c203037221 */ /* 0x000fe20000010000 */
[----:B------:R-:W1:Y:S03]  /*10a30*/  LDSM.16.MT88.4 R12, [R206+0x8880] ;  /* 0x00888000ce0c783b */ /* 0x000e660000004200 */
[----:B------:R-:W-:Y:S01]  /*10a40*/  FADD.FTZ R3, R2, R3 ;  /* 0x0000000302037221 */ /* 0x000fe20000010000 */
[----:B------:R-:W1:Y:S01]  /*10a50*/  LDSM.16.MT88.4 R8, [R204+0x8880] ;  /* 0x00888000cc08783b */ /* 0x000e620000004200 */
[C---:B------:R-:W-:Y:S01]  /*10a60*/  HMMA.16816.F32.BF16 R136, R128.reuse, R132, RZ ;  /* 0x000000848088723c */ /* 0x040fe200000418ff */
[----:B------:R-:W-:Y:S02]  /*10a70*/  MUFU.EX2 R197, R197 ;  /* 0x000000c500c57308 */ /* 0x000fe40000000800 */
[----:B------:R-:W1:Y:S04]  /*10a80*/  LDSM.16.MT88.4 R16, [R211+0x8880] ;  /* 0x00888000d310783b */ /* 0x000e680000004200 */
[----:B------:R-:W1:Y:S01]  /*10a90*/  LDSM.16.MT88.4 R188, [R205+0x8880] ;  /* 0x00888000cdbc783b */ /* 0x000e620000004200 */
[C---:B------:R-:W-:Y:S01]  /*10aa0*/  HMMA.16816.F32.BF16 R132, R128.reuse, R134, RZ ;  /* 0x000000868084723c */ /* 0x040fe200000418ff */
[----:B------:R-:W-:Y:S02]  /*10ab0*/  MUFU.EX2 R225, R225 ;  /* 0x000000e100e17308 */ /* 0x000fe40000000800 */
[----:B------:R-:W-:Y:S04]  /*10ac0*/  LDSM.16.MT88.4 R184, [R211+0x9880] ;  /* 0x00988000d3b8783b */ /* 0x000fe80000004200 */
[----:B------:R-:W-:Y:S01]  /*10ad0*/  LDSM.16.MT88.4 R180, [R206+0x9880] ;  /* 0x00988000ceb4783b */ /* 0x000fe20000004200 */
[C---:B------:R-:W-:Y:S01]  /*10ae0*/  HMMA.16816.F32.BF16 R28, R128.reuse, R32, RZ ;  /* 0x00000020801c723c */ /* 0x040fe200000418ff */
[----:B------:R-:W2:Y:S02]  /*10af0*/  MUFU.EX2 R201, R201 ;  /* 0x000000c900c97308 */ /* 0x000ea40000000800 */
[----:B------:R-:W-:Y:S04]  /*10b00*/  LDSM.16.MT88.4 R176, [R205+0x9880] ;  /* 0x00988000cdb0783b */ /* 0x000fe80000004200 */
[----:B------:R-:W-:Y:S01]  /*10b10*/  LDSM.16.MT88.4 R172, [R204+0x9880] ;  /* 0x00988000ccac783b */ /* 0x000fe20000004200 */
[C---:B------:R-:W-:Y:S01]  /*10b20*/  HMMA.16816.F32.BF16 R32, R128.reuse, R34, RZ ;  /* 0x000000228020723c */ /* 0x040fe200000418ff */
[----:B------:R-:W3:Y:S02]  /*10b30*/  MUFU.EX2 R199, R199 ;  /* 0x000000c700c77308 */ /* 0x000ee40000000800 */
[----:B------:R-:W-:Y:S04]  /*10b40*/  LDSM.16.MT88.4 R168, [R211+0xa880] ;  /* 0x00a88000d3a8783b */ /* 0x000fe80000004200 */
[----:B------:R-:W-:Y:S01]  /*10b50*/  LDSM.16.MT88.4 R164, [R206+0xa880] ;  /* 0x00a88000cea4783b */ /* 0x000fe20000004200 */
[C---:B------:R-:W-:Y:S01]  /*10b60*/  HMMA.16816.F32.BF16 R144, R128.reuse, R140, RZ ;  /* 0x0000008c8090723c */ /* 0x040fe200000418ff */
[----:B------:R-:W4:Y:S01]  /*10b70*/  MUFU.EX2 R200, R200 ;  /* 0x000000c800c87308 */ /* 0x000f220000000800 */
[----:B--2---:R-:W-:Y:S01]  /*10b80*/  FADD.FTZ R3, R201, R3 ;  /* 0x00000003c9037221 */ /* 0x004fe20000010000 */
[----:B------:R-:W-:Y:S04]  /*10b90*/  LDSM.16.MT88.4 R160, [R205+0xa880] ;  /* 0x00a88000cda0783b */ /* 0x000fe80000004200 */
[----:B------:R-:W-:Y:S01]  /*10ba0*/  LDSM.16.MT88.4 R156, [R204+0xa880] ;  /* 0x00a88000cc9c783b */ /* 0x000fe20000004200 */
[C---:B------:R-:W-:Y:S01]  /*10bb0*/  HMMA.16816.F32.BF16 R20, R128.reuse, R24, RZ ;  /* 0x000000188014723c */ /* 0x040fe200000418ff */
[----:B------:R-:W2:Y:S01]  /*10bc0*/  MUFU.EX2 R224, R224 ;  /* 0x000000e000e07308 */ /* 0x000ea20000000800 */
[----:B---3--:R-:W-:Y:S01]  /*10bd0*/  FADD.FTZ R3, R199, R3 ;  /* 0x00000003c7037221 */ /* 0x008fe20000010000 */
[----:B------:R-:W-:Y:S04]  /*10be0*/  LDSM.16.MT88.4 R152, [R211+0xb880] ;  /* 0x00b88000d398783b */ /* 0x000fe80000004200 */
[----:B------:R-:W0:Y:S01]  /*10bf0*/  LDGDEPBAR ;  /* 0x00000000000079af */ /* 0x000e220000000000 */
[----:B-1----:R-:W-:Y:S01]  /*10c00*/  HMMA.16816.F32.BF16 R36, R128, R40, RZ ;  /* 0x000000288024723c */ /* 0x002fe200000418ff */
[----:B----4-:R-:W-:-:S07]  /*10c10*/  FADD.FTZ R3, R200, R3 ;  /* 0x00000003c8037221 */ /* 0x010fce0000010000 */
        /* <DEDUP_REMOVED lines=24> */
[----:B------:R-:W-:Y:S01]  /*10da0*/  F2FP.BF16.PACK_AB R4, R196, R198 ;  /* 0x000000c6c404723e */ /* 0x000fe200000010ff */
[----:B------:R-:W-:Y:S01]  /*10db0*/  HMMA.16816.F32.BF16 R128, R128, R6, RZ ;  /* 0x000000068080723c */ /* 0x000fe200000418ff */
[----:B------:R-:W-:Y:S01]  /*10dc0*/  F2FP.BF16.PACK_AB R5, R199, R201 ;  /* 0x000000c9c705723e */ /* 0x000fe200000010ff */
[----:B------:R-:W-:Y:S01]  /*10dd0*/  FADD.FTZ R198, R198, R151 ;  /* 0x00000097c6c67221 */ /* 0x000fe20000010000 */
[----:B------:R-:W-:-:S02]  /*10de0*/  IADD3 R201, R212, 0x1000, RZ ;  /* 0x00001000d4c97810 */ /* 0x000fc40007ffe0ff */
[----:B------:R-:W-:Y:S01]  /*10df0*/  IADD3 R199, R212, 0x2000, RZ ;  /* 0x00002000d4c77810 */ /* 0x000fe20007ffe0ff */
[----:B------:R-:W-:Y:S01]  /*10e00*/  FADD.FTZ R198, R196, R198 ;  /* 0x000000c6c4c67221 */ /* 0x000fe20000010000 */
[----:B------:R-:W-:Y:S02]  /*10e10*/  F2FP.BF16.PACK_AB R6, R225, R197 ;  /* 0x000000c5e106723e */ /* 0x000fe400000010ff */
[----:B--2---:R-:W-:Y:S01]  /*10e20*/  F2FP.BF16.PACK_AB R7, R224, R200 ;  /* 0x000000c8e007723e */ /* 0x004fe200000010ff */
[----:B------:R-:W-:Y:S01]  /*10e30*/  FADD.FTZ R198, R197, R198 ;  /* 0x000000c6c5c67221 */ /* 0x000fe20000010000 */
[----:B------:R-:W-:Y:S01]  /*10e40*/  IADD3 R200, R212, 0x1800, RZ ;  /* 0x00001800d4c87810 */ /* 0x000fe20007ffe0ff */
[----:B------:R-:W-:Y:S01]  /*10e50*/  FADD.FTZ R224, R224, R3 ;  /* 0x00000003e0e07221 */ /* 0x000fe20000010000 */
[C---:B------:R-:W-:Y:S01]  /*10e60*/  IADD3 R197, R212.reuse, 0x3000, RZ ;  /* 0x00003000d4c57810 */ /* 0x040fe20007ffe0ff */
[----:B------:R-:W-:Y:S01]  /*10e70*/  FADD.FTZ R225, R225, R198 ;  /* 0x000000c6e1e17221 */ /* 0x000fe20000010000 */
[C---:B------:R-:W-:Y:S01]  /*10e80*/  IADD3 R198, R212.reuse, 0x2800, RZ ;  /* 0x00002800d4c67810 */ /* 0x040fe20007ffe0ff */
[----:B------:R-:W-:Y:S01]  /*10e90*/  HMMA.16816.F32.BF16 R136, R4, R12, R136 ;  /* 0x0000000c0488723c */ /* 0x000fe20000041888 */
[----:B------:R-:W-:-:S07]  /*10ea0*/  IADD3 R196, R212, 0x3800, RZ ;  /* 0x00003800d4c47810 */ /* 0x000fce0007ffe0ff */
[C---:B------:R-:W-:Y:S01]  /*10eb0*/  HMMA.16816.F32.BF16 R132, R4.reuse, R14, R132 ;  /* 0x0000000e0484723c */ /* 0x040fe20000041884 */
[----:B------:R-:W1:Y:S07]  /*10ec0*/  LDSM.16.MT88.4 R12, [R205+0xb880] ;  /* 0x00b88000cd0c783b */ /* 0x000e6e0000004200 */
[C---:B------:R-:W-:Y:S08]  /*10ed0*/  HMMA.16816.F32.BF16 R28, R4.reuse, R8, R28 ;  /* 0x00000008041c723c */ /* 0x040ff0000004181c */
[C---:B------:R-:W-:Y:S01]  /*10ee0*/  HMMA.16816.F32.BF16 R32, R4.reuse, R10, R32 ;  /* 0x0000000a0420723c */ /* 0x040fe20000041820 */
[----:B------:R-:W2:Y:S07]  /*10ef0*/  LDSM.16.MT88.4 R8, [R204+0xb880] ;  /* 0x00b88000cc08783b */ /* 0x000eae0000004200 */
[C---:B------:R-:W-:Y:S08]  /*10f00*/  HMMA.16816.F32.BF16 R144, R4.reuse, R16, R144 ;  /* 0x000000100490723c */ /* 0x040ff00000041890 */
[C---:B------:R-:W-:Y:S01]  /*10f10*/  HMMA.16816.F32.BF16 R140, R4.reuse, R18, R140 ;  /* 0x00000012048c723c */ /* 0x040fe2000004188c */
[----:B------:R-:W3:Y:S07]  /*10f20*/  LDSM.16.MT88.4 R16, [R206+0xb880] ;  /* 0x00b88000ce10783b */ /* 0x000eee0000004200 */
[C---:B------:R-:W-:Y:S08]  /*10f30*/  HMMA.16816.F32.BF16 R20, R4.reuse, R188, R20 ;  /* 0x000000bc0414723c */ /* 0x040ff00000041814 */
[C---:B-1----:R-:W-:Y:S07]  /*10f40*/  HMMA.16816.F32.BF16 R116, R4.reuse, R12, R116 ;  /* 0x0000000c0474723c */ /* 0x042fee0000041874 */
[----:B------:R-:W-:Y:S01]  /*10f50*/  @P2 IMAD.HI.U32 R12, R149, c[0x0][0x2c8], RZ ;  /* 0x0000b200950c2a27 */ /* 0x000fe200078e00ff */
[----:B------:R-:W-:Y:S04]  /*10f60*/  HMMA.16816.F32.BF16 R24, R4, R190, R24 ;  /* 0x000000be0418723c */ /* 0x000fe80000041818 */
[----:B------:R-:W-:-:S04]  /*10f70*/  @P2 SHF.R.U32.HI R149, RZ, c[0x0][0x2cc], R12 ;  /* 0x0000b300ff952a19 */ /* 0x000fc8000001160c */
[----:B------:R-:W-:Y:S01]  /*10f80*/  IADD3 R149, R149, R220, -R227 ;  /* 0x000000dc95957210 */ /* 0x000fe20007ffe8e3 */
[C---:B--2---:R-:W-:Y:S07]  /*10f90*/  HMMA.16816.F32.BF16 R124, R4.reuse, R8, R124 ;  /* 0x00000008047c723c */ /* 0x044fee000004187c */
[----:B------:R-:W-:Y:S01]  /*10fa0*/  SHF.R.S32.HI R8, RZ, 0x1f, R149 ;  /* 0x0000001fff087819 */ /* 0x000fe20000011495 */
[----:B------:R-:W-:Y:S03]  /*10fb0*/  HMMA.16816.F32.BF16 R36, R4, R184, R36 ;  /* 0x000000b80424723c */ /* 0x000fe60000041824 */
[----:B------:R-:W-:-:S04]  /*10fc0*/  LEA.HI R149, R8, R149, RZ, 0x5 ;  /* 0x0000009508957211 */ /* 0x000fc800078f28ff */
[----:B------:R-:W-:Y:S01]  /*10fd0*/  SHF.R.S32.HI R149, RZ, 0x5, R149 ;  /* 0x00000005ff957819 */ /* 0x000fe20000011495 */
[----:B------:R-:W-:Y:S03]  /*10fe0*/  HMMA.16816.F32.BF16 R40, R4, R186, R40 ;  /* 0x000000ba0428723c */ /* 0x000fe60000041828 */
[----:B------:R-:W-:-:S04]  /*10ff0*/  IMNMX R235, RZ, R149, !PT ;  /* 0x00000095ffeb7217 */ /* 0x000fc80007800200 */
[----:B------:R-:W-:Y:S01]  /*11000*/  ISETP.GE.AND P0, PT, R228, R235, PT ;  /* 0x000000ebe400720c */ /* 0x000fe20003f06270 */
        /* <DEDUP_REMOVED lines=19> */
[----:B------:R-:W-:Y:S01]  /*11140*/  HMMA.16816.F32.BF16 R128, R4, R10, R128 ;  /* 0x0000000a0480723c */ /* 0x000fe20000041880 */
[----:B------:R-:W-:Y:S10]  /*11150*/  @!P0 BRA `(.L_x_660) ;  /* 0x000022b000008947 */ /* 0x000ff40003800000 */
[----:B------:R-:W-:Y:S01]  /*11160*/  @P2 IMAD.HI.U32 R234, R229, c[0x0][0x2c8], RZ ;  /* 0x0000b200e5ea2a27 */ /* 0x000fe200078e00ff */
[----:B------:R-:W-:-:S02]  /*11170*/  MOV R236, R228 ;  /* 0x000000e400ec7202 */ /* 0x000fc40000000f00 */
[----:B------:R-:W-:Y:S01]  /*11180*/  MOV R233, 0xffffffe0 ;  /* 0xffffffe000e97802 */ /* 0x000fe20000000f00 */
[----:B------:R-:W-:Y:S01]  /*11190*/  IMAD.MOV.U32 R2, RZ, RZ, R148 ;  /* 0x000000ffff027224 */ /* 0x000fe200078e0094 */
[----:B------:R-:W-:Y:S01]  /*111a0*/  @P2 SHF.R.U32.HI R234, RZ, c[0x0][0x2cc], R234 ;  /* 0x0000b300ffea2a19 */ /* 0x000fe200000116ea */
[----:B------:R-:W-:-:S07]  /*111b0*/  IMAD.MOV.U32 R3, RZ, RZ, R0 ;  /* 0x000000ffff037224 */ /* 0x000fce00078e0000 */
.L_x_661:
[----:B------:R-:W-:Y:S01]  /*111c0*/  ISETP.GE.AND P0, PT, R236, RZ, PT ;  /* 0x000000ffec00720c */ /* 0x000fe20003f06270 */
[----:B------:R-:W-:Y:S04]  /*111d0*/  DEPBAR.LE SB0, 0x0 ;  /* 0x000080000000791a */ /* 0x000fe80000000000 */
[----:B------:R-:W-:Y:S01]  /*111e0*/  BAR.SYNC.DEFER_BLOCKING 0x0 ;  /* 0x0000000000007b1d */ /* 0x000fe20000010000 */
[----:B------:R-:W-:Y:S07]  /*111f0*/  ISETP.NE.AND P2, PT, R226, 0x1, PT ;  /* 0x00000001e200780c */ /* 0x000fee0003f45270 */
[----:B------:R-:W-:Y:S01]  /*11200*/  @P0 SHF.R.S32.HI R0, RZ, 0x1f, R236 ;  /* 0x0000001fff000819 */ /* 0x000fe200000114ec */
[----:B------:R-:W-:Y:S04]  /*11210*/  @P0 IMAD.WIDE.U32 R6, R236, c[0x0][0x208], RZ ;  /* 0x00008200ec060a25 */ /* 0x000fe800078e00ff */
[----:B------:R-:W-:Y:S01]  /*11220*/  @P0 IMAD R0, R0, c[0x0][0x208], RZ ;  /* 0x0000820000000a24 */ /* 0x000fe200078e02ff */
[----:B------:R-:W-:Y:S03]  /*11230*/  @P0 LEA R4, P1, R6, R230, 0x5 ;  /* 0x000000e606040211 */ /* 0x000fe600078228ff */
[----:B------:R-:W-:Y:S05]  /*11240*/  @P0 IMAD R0, R236, c[0x0][0x20c], R0 ;  /* 0x00008300ec000a24 */ /* 0x000fea00078e0200 */
[----:B------:R-:W-:Y:S01]  /*11250*/  @P0 IADD3 R0, R7, R0, RZ ;  /* 0x0000000007000210 */ /* 0x000fe20007ffe0ff */
[----:B------:R-:W-:Y:S03]  /*11260*/  LDSM.16.M88.4 R16, [R214+0x10080] ;  /* 0x01008000d610783b */ /* 0x000fe60000000200 */
[----:B------:R-:W-:Y:S02]  /*11270*/  @P0 LEA.HI.X R0, R6, R221, R0, 0x5, P1 ;  /* 0x000000dd06000211 */ /* 0x000fe400008f2c00 */
[C---:B------:R-:W-:Y:S03]  /*11280*/  @P0 LEA R12, P1, R4.reuse, c[0x0][0x1f8], 0x1 ;  /* 0x00007e00040c0a11 */ /* 0x040fe600078208ff */
[----:B------:R-:W1:Y:S01]  /*11290*/  LDSM.16.M88.4 R8, [R213+0xc080] ;  /* 0x00c08000d508783b */ /* 0x000e620000000200 */
[----:B------:R-:W-:Y:S07]  /*112a0*/  @P0 LEA.HI.X R13, R4, c[0x0][0x1fc], R0, 0x1, P1 ;  /* 0x00007f00040d0a11 */ /* 0x000fee00008f0c00 */
        /* <DEDUP_REMOVED lines=8> */
[----:B------:R2:W-:Y:S01]  /*11330*/  @P0 LDGSTS.E.BYPASS.LTC128B.128 [R217+0x8080], [R12.64], !P3 ;  /* 0x080800000cd90fae */ /* 0x0005e2000d901d48 */
[C---:B------:R-:W-:Y:S07]  /*11340*/  HMMA.16816.F32.BF16 R8, R16.reuse, R10, RZ ;  /* 0x0000000a1008723c */ /* 0x040fee00000418ff */
[----:B------:R2:W-:Y:S08]  /*11350*/  @P0 LDGSTS.E.BYPASS.LTC128B.128 [R217+0x9080], [R12.64+0x80], !P6 ;  /* 0x090800800cd90fae */ /* 0x0005f0000f101d48 */
[----:B------:R2:W-:Y:S08]  /*11360*/  @P0 LDGSTS.E.BYPASS.LTC128B.128 [R217+0xa080], [R12.64+0x100], !P5 ;  /* 0x0a0801000cd90fae */ /* 0x0005f0000e901d48 */
[----:B------:R2:W-:Y:S08]  /*11370*/  @P0 LDGSTS.E.BYPASS.LTC128B.128 [R217+0xb080], [R12.64+0x180], !P4 ;  /* 0x0b0801800cd90fae */ /* 0x0005f0000e101d48 */
[----:B------:R-:W-:Y:S08]  /*11380*/  LDSM.16.M88.4 R164, [R209+0x10080] ;  /* 0x01008000d1a4783b */ /* 0x000ff00000000200 */
[----:B------:R-:W0:Y:S08]  /*11390*/  LDGDEPBAR ;  /* 0x00000000000079af */ /* 0x000e300000000000 */
[----:B------:R-:W1:Y:S01]  /*113a0*/  LDSM.16.M88.4 R168, [R208+0xc080] ;  /* 0x00c08000d0a8783b */ /* 0x000e620000000200 */
[C---:B--2---:R-:W-:Y:S07]  /*113b0*/  HMMA.16816.F32.BF16 R12, R16.reuse, R148, RZ ;  /* 0x00000094100c723c */ /* 0x044fee00000418ff */
[----:B------:R-:W-:Y:S01]  /*113c0*/  LDSM.16.M88.4 R172, [R207+0x10080] ;  /* 0x01008000cfac783b */ /* 0x000fe20000000200 */
[----:B------:R-:W-:Y:S07]  /*113d0*/  HMMA.16816.F32.BF16 R16, R16, R150, RZ ;  /* 0x000000961010723c */ /* 0x000fee00000418ff */
[----:B------:R-:W2:Y:S01]  /*113e0*/  LDSM.16.M88.4 R148, [R208+0xc880] ;  /* 0x00c88000d094783b */ /* 0x000ea20000000200 */
[C---:B---3--:R-:W-:Y:S07]  /*113f0*/  HMMA.16816.F32.BF16 R4, R152.reuse, R156, R4 ;  /* 0x0000009c9804723c */ /* 0x048fee0000041804 */
[----:B------:R-:W3:Y:S01]  /*11400*/  LDSM.16.M88.4 R176, [R202] ;  /* 0x00000000cab0783b */ /* 0x000ee20000000200 */
[C---:B------:R-:W-:Y:S07]  /*11410*/  HMMA.16816.F32.BF16 R8, R152.reuse, R158, R8 ;  /* 0x0000009e9808723c */ /* 0x040fee0000041808 */
[----:B------:R-:W-:Y:S01]  /*11420*/  LDSM.16.M88.4 R156, [R214+0x14080] ;  /* 0x01408000d69c783b */ /* 0x000fe20000000200 */
[C---:B----4-:R-:W-:Y:S08]  /*11430*/  HMMA.16816.F32.BF16 R12, R152.reuse, R160, R12 ;  /* 0x000000a0980c723c */ /* 0x050ff0000004180c */
[----:B------:R-:W-:Y:S01]  /*11440*/  HMMA.16816.F32.BF16 R16, R152, R162, R16 ;  /* 0x000000a29810723c */ /* 0x000fe20000041810 */
[----:B------:R-:W4:Y:S07]  /*11450*/  LDSM.16.M88.4 R152, [R202+0x800] ;  /* 0x00080000ca98783b */ /* 0x000f2e0000000200 */
[C---:B-1----:R-:W-:Y:S01]  /*11460*/  HMMA.16816.F32.BF16 R4, R164.reuse, R168, R4 ;  /* 0x000000a8a404723c */ /* 0x042fe20000041804 */
[----:B------:R-:W1:Y:S07]  /*11470*/  LDSM.16.M88.4 R160, [R213+0xd080] ;  /* 0x00d08000d5a0783b */ /* 0x000e6e0000000200 */
[C---:B------:R-:W-:Y:S01]  /*11480*/  HMMA.16816.F32.BF16 R8, R164.reuse, R170, R8 ;  /* 0x000000aaa408723c */ /* 0x040fe20000041808 */
[----:B------:R-:W-:Y:S07]  /*11490*/  LDSM.16.M88.4 R168, [R201] ;  /* 0x00000000c9a8783b */ /* 0x000fee0000000200 */
[C---:B--2---:R-:W-:Y:S08]  /*114a0*/  HMMA.16816.F32.BF16 R12, R164.reuse, R148, R12 ;  /* 0x00000094a40c723c */ /* 0x044ff0000004180c */
[----:B------:R-:W-:Y:S01]  /*114b0*/  HMMA.16816.F32.BF16 R16, R164, R150, R16 ;  /* 0x00000096a410723c */ /* 0x000fe20000041810 */
[----:B------:R-:W2:Y:S07]  /*114c0*/  LDSM.16.M88.4 R148, [R213+0xd880] ;  /* 0x00d88000d594783b */ /* 0x000eae0000000200 */
[C---:B---3--:R-:W-:Y:S01]  /*114d0*/  HMMA.16816.F32.BF16 R4, R172.reuse, R176, R4 ;  /* 0x000000b0ac04723c */ /* 0x048fe20000041804 */
[----:B------:R-:W3:Y:S07]  /*114e0*/  LDSM.16.M88.4 R164, [R210+0x14080] ;  /* 0x01408000d2a4783b */ /* 0x000eee0000000200 */
[C---:B------:R-:W-:Y:S01]  /*114f0*/  HMMA.16816.F32.BF16 R8, R172.reuse, R178, R8 ;  /* 0x000000b2ac08723c */ /* 0x040fe20000041808 */
[----:B------:R-:W-:Y:S07]  /*11500*/  LDSM.16.M88.4 R176, [R208+0xd080] ;  /* 0x00d08000d0b0783b */ /* 0x000fee0000000200 */
[C---:B----4-:R-:W-:Y:S08]  /*11510*/  HMMA.16816.F32.BF16 R12, R172.reuse, R152, R12 ;  /* 0x00000098ac0c723c */ /* 0x050ff0000004180c */
[----:B------:R-:W-:Y:S01]  /*11520*/  HMMA.16816.F32.BF16 R16, R172, R154, R16 ;  /* 0x0000009aac10723c */ /* 0x000fe20000041810 */
[----:B------:R-:W4:Y:S07]  /*11530*/  LDSM.16.M88.4 R152, [R200] ;  /* 0x00000000c898783b */ /* 0x000f2e0000000200 */
[C---:B-1----:R-:W-:Y:S01]  /*11540*/  HMMA.16816.F32.BF16 R4, R156.reuse, R160, R4 ;  /* 0x000000a09c04723c */ /* 0x042fe20000041804 */
[----:B------:R-:W1:Y:S07]  /*11550*/  LDSM.16.M88.4 R172, [R209+0x14080] ;  /* 0x01408000d1ac783b */ /* 0x000e6e0000000200 */
        /* <DEDUP_REMOVED lines=63> */
[C---:B------:R-:W-:Y:S08]  /*11950*/  HMMA.16816.F32.BF16 R8, R156.reuse, R162, R8 ;  /* 0x000000a29c08723c */ /* 0x040ff00000041808 */
[C---:B----4-:R-:W-:Y:S08]  /*11960*/  HMMA.16816.F32.BF16 R12, R156.reuse, R152, R12 ;  /* 0x000000989c0c723c */ /* 0x050ff0000004180c */
[----:B------:R-:W-:Y:S08]  /*11970*/  HMMA.16816.F32.BF16 R16, R156, R154, R16 ;  /* 0x0000009a9c10723c */ /* 0x000ff00000041810 */
[C---:B-1----:R-:W-:Y:S08]  /*11980*/  HMMA.16816.F32.BF16 R4, R164.reuse, R168, R4 ;  /* 0x000000a8a404723c */ /* 0x042ff00000041804 */
[C---:B------:R-:W-:Y:S08]  /*11990*/  HMMA.16816.F32.BF16 R8, R164.reuse, R170, R8 ;  /* 0x000000aaa408723c */ /* 0x040ff00000041808 */
[C---:B--2---:R-:W-:Y:S08]  /*119a0*/  HMMA.16816.F32.BF16 R12, R164.reuse, R148, R12 ;  /* 0x00000094a40c723c */ /* 0x044ff0000004180c */
[----:B------:R-:W-:Y:S01]  /*119b0*/  HMMA.16816.F32.BF16 R16, R164, R150, R16 ;  /* 0x00000096a410723c */ /* 0x000fe20000041810 */
[----:B------:R-:W1:Y:S01]  /*119c0*/  LDSM.16.M88.4 R148, [R202+0x3800] ;  /* 0x00380000ca94783b */ /* 0x000e620000000200 */
[----:B------:R-:W-:Y:S06]  /*119d0*/  DEPBAR.LE SB0, 0x0 ;  /* 0x000080000000791a */ /* 0x000fec0000000000 */
[C---:B---3--:R-:W-:Y:S01]  /*119e0*/  HMMA.16816.F32.BF16 R4, R172.reuse, R176, R4 ;  /* 0x000000b0ac04723c */ /* 0x048fe20000041804 */
[----:B------:R-:W-:Y:S07]  /*119f0*/  BAR.SYNC.DEFER_BLOCKING 0x0 ;  /* 0x0000000000007b1d */ /* 0x000fee0000010000 */
[C---:B------:R-:W-:Y:S11]  /*11a00*/  HMMA.16816.F32.BF16 R8, R172.reuse, R178, R8 ;  /* 0x000000b2ac08723c */ /* 0x040ff60000041808 */
[----:B------:R-:W-:Y:S05]  /*11a10*/  @!UPT UIADD3 URZ, URZ, URZ, URZ ;  /* 0x0000003f3f3ff290 */ /* 0x000fea000fffe03f */
[----:B------:R-:W-:Y:S02]  /*11a20*/  FMUL.FTZ R5, R5, c[0x0][0x320] ;  /* 0x0000c80005057a20 */ /* 0x000fe40000410000 */
[----:B------:R-:W-:Y:S02]  /*11a30*/  FMUL.FTZ R0, R7, c[0x0][0x320] ;  /* 0x0000c80007007a20 */ /* 0x000fe40000410000 */
[----:B------:R-:W-:Y:S02]  /*11a40*/  FMUL.FTZ R4, R4, c[0x0][0x320] ;  /* 0x0000c80004047a20 */ /* 0x000fe40000410000 */
[----:B------:R-:W-:Y:S01]  /*11a50*/  MUFU.TANH R5, R5 ;  /* 0x0000000500057308 */ /* 0x000fe20000002400 */
[----:B------:R-:W-:Y:S01]  /*11a60*/  FMUL.FTZ R6, R6, c[0x0][0x320] ;  /* 0x0000c80006067a20 */ /* 0x000fe20000410000 */
[C---:B-1----:R-:W-:Y:S03]  /*11a70*/  HMMA.16816.F32.BF16 R12, R172.reuse, R148, R12 ;  /* 0x00000094ac0c723c */ /* 0x042fe6000004180c */
[----:B------:R-:W-:Y:S02]  /*11a80*/  FMUL.FTZ R9, R9, c[0x0][0x320] ;  /* 0x0000c80009097a20 */ /* 0x000fe40000410000 */
[----:B------:R-:W-:Y:S03]  /*11a90*/  FMUL.FTZ R7, R8, c[0x0][0x320] ;  /* 0x0000c80008077a20 */ /* 0x000fe60000410000 */
[----:B------:R1:W-:Y:S01]  /*11aa0*/  MUFU.TANH R148, R9 ;  /* 0x0000000900947308 */ /* 0x0003e20000002400 */
[----:B------:R-:W-:Y:S03]  /*11ab0*/  HMMA.16816.F32.BF16 R16, R172, R150, R16 ;  /* 0x00000096ac10723c */ /* 0x000fe60000041810 */
[----:B------:R-:W-:Y:S01]  /*11ac0*/  FMUL.FTZ R8, R10, c[0x0][0x320] ;  /* 0x0000c8000a087a20 */ /* 0x000fe20000410000 */
[----:B------:R-:W-:Y:S02]  /*11ad0*/  MOV R10, R229 ;  /* 0x000000e5000a7202 */ /* 0x000fe40000000f00 */
[----:B------:R-:W-:Y:S03]  /*11ae0*/  @P2 MOV R10, R234 ;  /* 0x000000ea000a2202 */ /* 0x000fe60000000f00 */
[----:B------:R-:W2:Y:S06]  /*11af0*/  MUFU.TANH R4, R4 ;  /* 0x0000000400047308 */ /* 0x000eac0000002400 */
[----:B------:R-:W-:Y:S02]  /*11b00*/  FMUL.FTZ R13, R13, c[0x0][0x320] ;  /* 0x0000c8000d0d7a20 */ /* 0x000fe40000410000 */
[----:B------:R-:W-:Y:S02]  /*11b10*/  FMUL.FTZ R14, R14, c[0x0][0x320] ;  /* 0x0000c8000e0e7a20 */ /* 0x000fe40000410000 */
[----:B------:R-:W3:Y:S01]  /*11b20*/  MUFU.TANH R6, R6 ;  /* 0x0000000600067308 */ /* 0x000ee20000002400 */
[----:B------:R-:W-:Y:S02]  /*11b30*/  FMUL.FTZ R12, R12, c[0x0][0x320] ;  /* 0x0000c8000c0c7a20 */ /* 0x000fe40000410000 */
[----:B------:R-:W-:Y:S02]  /*11b40*/  FMUL.FTZ R15, R15, c[0x0][0x320] ;  /* 0x0000c8000f0f7a20 */ /* 0x000fe40000410000 */
[----:B-1----:R-:W-:Y:S02]  /*11b50*/  FMUL.FTZ R9, R11, c[0x0][0x320] ;  /* 0x0000c8000b097a20 */ /* 0x002fe40000410000 */
[----:B------:R-:W1:Y:S01]  /*11b60*/  SHFL.IDX PT, R11, R10, RZ, 0x1c1f ;  /* 0x001c1fff0a0b7589 */ /* 0x000e6200000e0000 */
[----:B------:R-:W-:Y:S02]  /*11b70*/  FMUL.FTZ R16, R16, c[0x0][0x320] ;  /* 0x0000c80010107a20 */ /* 0x000fe40000410000 */
[----:B------:R4:W-:Y:S01]  /*11b80*/  MUFU.TANH R167, R13 ;  /* 0x0000000d00a77308 */ /* 0x0009e20000002400 */
[----:B------:R-:W-:Y:S02]  /*11b90*/  FMUL.FTZ R17, R17, c[0x0][0x320] ;  /* 0x0000c80011117a20 */ /* 0x000fe40000410000 */
[----:B------:R-:W-:Y:S02]  /*11ba0*/  FMUL.FTZ R18, R18, c[0x0][0x320] ;  /* 0x0000c80012127a20 */ /* 0x000fe40000410000 */
[----:B------:R-:W5:Y:S01]  /*11bb0*/  SHFL.IDX PT, R10, R10, 0x1, 0x1c1f ;  /* 0x003c1f000a0a7f89 */ /* 0x000f6200000e0000 */
[----:B------:R-:W-:Y:S04]  /*11bc0*/  FMUL.FTZ R19, R19, c[0x0][0x320] ;  /* 0x0000c80013137a20 */ /* 0x000fe80000410000 */
[----:B------:R1:W-:Y:S10]  /*11bd0*/  MUFU.TANH R166, R14 ;  /* 0x0000000e00a67308 */ /* 0x0003f40000002400 */
[----:B------:R2:W-:Y:S01]  /*11be0*/  MUFU.TANH R168, R12 ;  /* 0x0000000c00a87308 */ /* 0x0005e20000002400 */
[----:B----4-:R-:W-:Y:S05]  /*11bf0*/  IMAD R13, R236, R233, 0x1 ;  /* 0x00000001ec0d7424 */ /* 0x010fea00078e02e9 */
[----:B------:R-:W-:Y:S04]  /*11c00*/  IADD3 R13, R220, R13, -R232 ;  /* 0x0000000ddc0d7210 */ /* 0x000fe80007ffe8e8 */
[----:B------:R-:W4:Y:S01]  /*11c10*/  MUFU.TANH R7, R7 ;  /* 0x0000000700077308 */ /* 0x000f220000002400 */
[----:B------:R-:W-:Y:S04]  /*11c20*/  IADD3 R13, R13, -R227, RZ ;  /* 0x800000e30d0d7210 */ /* 0x000fe80007ffe0ff */
[C---:B-1----:R-:W-:Y:S02]  /*11c30*/  IADD3 R14, R13.reuse, R11, RZ ;  /* 0x0000000b0d0e7210 */ /* 0x042fe40007ffe0ff */
[----:B-----5:R-:W-:Y:S03]  /*11c40*/  IADD3 R13, R13, R10, RZ ;  /* 0x0000000a0d0d7210 */ /* 0x020fe60007ffe0ff */
[----:B------:R-:W1:Y:S01]  /*11c50*/  MUFU.TANH R164, R16 ;  /* 0x0000001000a47308 */ /* 0x000e620000002400 */
[C---:B------:R-:W-:Y:S02]  /*11c60*/  ISETP.GT.AND P0, PT, R14.reuse, RZ, PT ;  /* 0x000000ff0e00720c */ /* 0x040fe40003f04270 */
[----:B------:R-:W-:Y:S02]  /*11c70*/  ISETP.GT.AND P1, PT, R14, 0x1, PT ;  /* 0x000000010e00780c */ /* 0x000fe40003f24270 */
[----:B--2---:R-:W-:Y:S02]  /*11c80*/  FSEL R10, R4, -INF , P0 ;  /* 0xff800000040a7808 */ /* 0x004fe40000000000 */
[----:B------:R-:W-:Y:S02]  /*11c90*/  FSEL R12, R5, -INF , P1 ;  /* 0xff800000050c7808 */ /* 0x000fe40000800000 */
[----:B------:R-:W-:Y:S01]  /*11ca0*/  FMNMX.FTZ R4, R10, R3, !PT ;  /* 0x000000030a047209 */ /* 0x000fe20007810000 */
[----:B------:R-:W2:Y:S01]  /*11cb0*/  MUFU.TANH R162, R17 ;  /* 0x0000001100a27308 */ /* 0x000ea20000002400 */
[----:B------:R-:W-:Y:S02]  /*11cc0*/  ISETP.GT.AND P0, PT, R13, RZ, PT ;  /* 0x000000ff0d00720c */ /* 0x000fe40003f04270 */
[----:B------:R-:W-:Y:S02]  /*11cd0*/  ISETP.GT.AND P1, PT, R14, 0x8, PT ;  /* 0x000000080e00780c */ /* 0x000fe40003f24270 */
[----:B------:R-:W-:Y:S02]  /*11ce0*/  FMNMX.FTZ R4, R12, R4, !PT ;  /* 0x000000040c047209 */ /* 0x000fe40007810000 */
[----:B---3--:R-:W-:Y:S02]  /*11cf0*/  FSEL R6, R6, -INF , P0 ;  /* 0xff80000006067808 */ /* 0x008fe40000000000 */
[----:B----4-:R-:W-:Y:S01]  /*11d00*/  FSEL R11, R7, -INF , P1 ;  /* 0xff800000070b7808 */ /* 0x010fe20000800000 */
[----:B------:R-:W3:Y:S01]  /*11d10*/  MUFU.TANH R0, R0 ;  /* 0x0000000000007308 */ /* 0x000ee20000002400 */
[C---:B------:R-:W-:Y:S02]  /*11d20*/  ISETP.GT.AND P0, PT, R14.reuse, 0x9, PT ;  /* 0x000000090e00780c */ /* 0x040fe40003f04270 */
[----:B------:R-:W-:Y:S02]  /*11d30*/  ISETP.GT.AND P1, PT, R14, 0x10, PT ;  /* 0x000000100e00780c */ /* 0x000fe40003f24270 */
[----:B------:R-:W-:Y:S02]  /*11d40*/  FSEL R7, R148, -INF , P0 ;  /* 0xff80000094077808 */ /* 0x000fe40000000000 */
[----:B------:R-:W-:Y:S02]  /*11d50*/  FMNMX.FTZ R4, R11, R4, !PT ;  /* 0x000000040b047209 */ /* 0x000fe40007810000 */
[----:B------:R-:W-:Y:S01]  /*11d60*/  FSEL R168, R168, -INF , P1 ;  /* 0xff800000a8a87808 */ /* 0x000fe20000800000 */
[----:B------:R-:W4:Y:S01]  /*11d70*/  MUFU.TANH R8, R8 ;  /* 0x0000000800087308 */ /* 0x000f220000002400 */
[----:B------:R-:W-:Y:S02]  /*11d80*/  ISETP.GT.AND P0, PT, R14, 0x11, PT ;  /* 0x000000110e00780c */ /* 0x000fe40003f04270 */
[----:B------:R-:W-:Y:S02]  /*11d90*/  FMNMX.FTZ R4, R7, R4, !PT ;  /* 0x0000000407047209 */ /* 0x000fe40007810000 */
[----:B------:R-:W-:Y:S02]  /*11da0*/  FSEL R167, R167, -INF , P0 ;  /* 0xff800000a7a77808 */ /* 0x000fe40000000000 */
[----:B------:R-:W-:Y:S02]  /*11db0*/  FMNMX.FTZ R4, R168, R4, !PT ;  /* 0x00000004a8047209 */ /* 0x000fe40007810000 */
[----:B------:R-:W-:Y:S01]  /*11dc0*/  ISETP.GT.AND P1, PT, R14, 0x18, PT ;  /* 0x000000180e00780c */ /* 0x000fe20003f24270 */
[----:B------:R-:W5:Y:S01]  /*11dd0*/  MUFU.TANH R9, R9 ;  /* 0x0000000900097308 */ /* 0x000f620000002400 */
[----:B------:R-:W-:Y:S02]  /*11de0*/  FMNMX.FTZ R4, R167, R4, !PT ;  /* 0x00000004a7047209 */ /* 0x000fe40007810000 */
[----:B-1----:R-:W-:Y:S02]  /*11df0*/  FSEL R164, R164, -INF , P1 ;  /* 0xff800000a4a47808 */ /* 0x002fe40000800000 */
[----:B------:R-:W-:Y:S02]  /*11e00*/  ISETP.GT.AND P1, PT, R14, 0x19, PT ;  /* 0x000000190e00780c */ /* 0x000fe40003f24270 */
[C---:B------:R-:W-:Y:S02]  /*11e10*/  ISETP.GT.AND P0, PT, R13.reuse, 0x1, PT ;  /* 0x000000010d00780c */ /* 0x040fe40003f04270 */
[----:B--2---:R-:W-:Y:S01]  /*11e20*/  FSEL R162, R162, -INF , P1 ;  /* 0xff800000a2a27808 */ /* 0x004fe20000800000 */
[----:B------:R-:W1:Y:S01]  /*11e30*/  MUFU.TANH R165, R15 ;  /* 0x0000000f00a57308 */ /* 0x000e620000002400 */
[----:B------:R-:W-:Y:S02]  /*11e40*/  FMNMX.FTZ R4, R164, R4, !PT ;  /* 0x00000004a4047209 */ /* 0x000fe40007810000 */
[----:B---3--:R-:W-:Y:S02]  /*11e50*/  FSEL R5, R0, -INF , P0 ;  /* 0xff80000000057808 */ /* 0x008fe40000000000 */
[----:B------:R-:W-:Y:S02]  /*11e60*/  FMNMX.FTZ R0, R6, R2, !PT ;  /* 0x0000000206007209 */ /* 0x000fe40007810000 */
[----:B------:R-:W-:Y:S02]  /*11e70*/  ISETP.GT.AND P0, PT, R13, 0x8, PT ;  /* 0x000000080d00780c */ /* 0x000fe40003f04270 */
[----:B------:R-:W-:Y:S01]  /*11e80*/  FMNMX.FTZ R4, R162, R4, !PT ;  /* 0x00000004a2047209 */ /* 0x000fe20007810000 */
[----:B------:R-:W2:Y:S01]  /*11e90*/  MUFU.TANH R161, R18 ;  /* 0x0000001200a17308 */ /* 0x000ea20000002400 */
[----:B----4-:R-:W-:Y:S02]  /*11ea0*/  FSEL R8, R8, -INF , P0 ;  /* 0xff80000008087808 */ /* 0x010fe40000000000 */
[----:B------:R-:W-:Y:S01]  /*11eb0*/  FMNMX.FTZ R0, R5, R0, !PT ;  /* 0x0000000005007209 */ /* 0x000fe20007810000 */
[----:B------:R-:W3:Y:S01]  /*11ec0*/  SHFL.BFLY PT, R14, R4, 0x2, 0x1f ;  /* 0x0c401f00040e7f89 */ /* 0x000ee200000e0000 */
[C---:B------:R-:W-:Y:S02]  /*11ed0*/  ISETP.GT.AND P1, PT, R13.reuse, 0x9, PT ;  /* 0x000000090d00780c */ /* 0x040fe40003f24270 */
[----:B------:R-:W-:Y:S02]  /*11ee0*/  ISETP.GT.AND P0, PT, R13, 0x10, PT ;  /* 0x000000100d00780c */ /* 0x000fe40003f04270 */
[----:B-----5:R-:W-:Y:S01]  /*11ef0*/  FSEL R9, R9, -INF , P1 ;  /* 0xff80000009097808 */ /* 0x020fe20000800000 */
[----:B------:R-:W4:Y:S01]  /*11f00*/  MUFU.TANH R149, R19 ;  /* 0x0000001300957308 */ /* 0x000f220000002400 */
[----:B------:R-:W-:Y:S02]  /*11f10*/  FMNMX.FTZ R0, R8, R0, !PT ;  /* 0x0000000008007209 */ /* 0x000fe40007810000 */
[----:B------:R-:W-:Y:S02]  /*11f20*/  FSEL R166, R166, -INF , P0 ;  /* 0xff800000a6a67808 */ /* 0x000fe40000000000 */
[----:B------:R-:W-:Y:S02]  /*11f30*/  ISETP.GT.AND P2, PT, R13, 0x11, PT ;  /* 0x000000110d00780c */ /* 0x000fe40003f44270 */
[----:B------:R-:W-:Y:S02]  /*11f40*/  FMNMX.FTZ R0, R9, R0, !PT ;  /* 0x0000000009007209 */ /* 0x000fe40007810000 */
[----:B-1----:R-:W-:Y:S02]  /*11f50*/  FSEL R165, R165, -INF , P2 ;  /* 0xff800000a5a57808 */ /* 0x002fe40001000000 */
[----:B------:R-:W-:Y:S02]  /*11f60*/  FMNMX.FTZ R0, R166, R0, !PT ;  /* 0x00000000a6007209 */ /* 0x000fe40007810000 */
[----:B------:R-:W-:Y:S02]  /*11f70*/  ISETP.GT.AND P1, PT, R13, 0x18, PT ;  /* 0x000000180d00780c */ /* 0x000fe40003f24270 */
[----:B------:R-:W-:Y:S02]  /*11f80*/  FMNMX.FTZ R0, R165, R0, !PT ;  /* 0x00000000a5007209 */ /* 0x000fe40007810000 */
[----:B--2---:R-:W-:Y:S02]  /*11f90*/  FSEL R161, R161, -INF , P1 ;  /* 0xff800000a1a17808 */ /* 0x004fe40000800000 */
[----:B------:R-:W-:Y:S02]  /*11fa0*/  ISETP.GT.AND P0, PT, R13, 0x19, PT ;  /* 0x000000190d00780c */ /* 0x000fe40003f04270 */
[----:B------:R-:W-:Y:S02]  /*11fb0*/  FMNMX.FTZ R0, R161, R0, !PT ;  /* 0x00000000a1007209 */ /* 0x000fe40007810000 */
[----:B------:R-:W-:Y:S02]  /*11fc0*/  ISETP.GE.AND P1, PT, R236, 0x1, PT ;  /* 0x00000001ec00780c */ /* 0x000fe40003f26270 */
[----:B----4-:R-:W-:Y:S02]  /*11fd0*/  FSEL R149, R149, -INF , P0 ;  /* 0xff80000095957808 */ /* 0x010fe40000000000 */
[----:B---3--:R-:W-:Y:S02]  /*11fe0*/  FMNMX.FTZ R16, R4, R14, !PT ;  /* 0x0000000e04107209 */ /* 0x008fe40007810000 */
[----:B------:R-:W-:Y:S02]  /*11ff0*/  FMNMX.FTZ R0, R149, R0, !PT ;  /* 0x0000000095007209 */ /* 0x000fe40007810000 */
[----:B------:R-:W-:Y:S01]  /*12000*/  IADD3 R13, R236, -0x1, RZ ;  /* 0xffffffffec0d7810 */ /* 0x000fe20007ffe0ff */
[----:B------:R-:W-:Y:S04]  /*12010*/  SHFL.BFLY PT, R15, R16, 0x1, 0x1f ;  /* 0x0c201f00100f7f89 */ /* 0x000fe800000e0000 */
[----:B------:R-:W-:Y:S01]  /*12020*/  @P1 SHF.R.S32.HI R14, RZ, 0x1f, R13 ;  /* 0x0000001fff0e1819 */ /* 0x000fe2000001140d */
[C---:B------:R-:W-:Y:S03]  /*12030*/  @P1 IMAD.WIDE.U32 R18, R13.reuse, c[0x0][0x1e0], RZ ;  /* 0x000078000d121a25 */ /* 0x040fe600078e00ff */
[----:B------:R-:W1:Y:S01]  /*12040*/  SHFL.BFLY PT, R4, R0, 0x2, 0x1f ;  /* 0x0c401f0000047f89 */ /* 0x000e6200000e0000 */
[----:B------:R-:W-:Y:S04]  /*12050*/  @P1 IMAD R14, R14, c[0x0][0x1e0], RZ ;  /* 0x000078000e0e1a24 */ /* 0x000fe800078e02ff */
[----:B------:R-:W-:Y:S01]  /*12060*/  @P1 IMAD R14, R13, c[0x0][0x1e4], R14 ;  /* 0x000079000d0e1a24 */ /* 0x000fe200078e020e */
[C---:B------:R-:W-:Y:S04]  /*12070*/  @P1 LEA R13, P0, R18.reuse, R218, 0x5 ;  /* 0x000000da120d1211 */ /* 0x040fe800078028ff */
[----:B------:R-:W-:Y:S04]  /*12080*/  @P1 IADD3 R14, R19, R14, RZ ;  /* 0x0000000e130e1210 */ /* 0x000fe80007ffe0ff */
[----:B------:R-:W-:Y:S02]  /*12090*/  @P1 LEA.HI.X R14, R18, R223, R14, 0x5, P0 ;  /* 0x000000df120e1211 */ /* 0x000fe400000f2c0e */
[----:B-1----:R-:W-:Y:S02]  /*120a0*/  FMNMX.FTZ R4, R0, R4, !PT ;  /* 0x0000000400047209 */ /* 0x002fe40007810000 */
[----:B------:R-:W-:Y:S02]  /*120b0*/  FMNMX.FTZ R0, R16, R15, !PT ;  /* 0x0000000f10007209 */ /* 0x000fe40007810000 */
[C---:B------:R-:W-:Y:S01]  /*120c0*/  @P1 LEA R16, P0, R13.reuse, c[0x0][0x1c8], 0x1 ;  /* 0x000072000d101a11 */ /* 0x040fe200078008ff */
[----:B------:R-:W1:Y:S02]  /*120d0*/  SHFL.BFLY PT, R148, R4, 0x1, 0x1f ;  /* 0x0c201f0004947f89 */ /* 0x000e6400000e0000 */
[C---:B------:R-:W-:Y:S01]  /*120e0*/  FMUL.FTZ R163, R0.reuse, c[0x0][0x2d0] ;  /* 0x0000b40000a37a20 */ /* 0x040fe20000410000 */
[----:B------:R-:W-:Y:S02]  /*120f0*/  @P1 LEA.HI.X R17, R13, c[0x0][0x1cc], R14, 0x1, P0 ;  /* 0x000073000d111a11 */ /* 0x000fe400000f0c0e */
[----:B------:R-:W-:Y:S03]  /*12100*/  FSETP.NEU.FTZ.AND P0, PT, R0, -INF , PT ;  /* 0xff8000000000780b */ /* 0x000fe60003f1d000 */
[----:B------:R2:W-:Y:S01]  /*12110*/  @P1 LDGSTS.E.BYPASS.LTC128B.128 [R217+0xc080], [R16.64], !P3 ;  /* 0x0c08000010d91fae */ /* 0x0005e2000d901d48 */
[----:B------:R-:W-:Y:S05]  /*12120*/  FSEL R163, R163, RZ, P0 ;  /* 0x000000ffa3a37208 */ /* 0x000fea0000000000 */
[--C-:B------:R-:W-:Y:S02]  /*12130*/  FFMA.FTZ R150, R12, c[0x0][0x2d0], -R163.reuse ;  /* 0x0000b4000c967a23 */ /* 0x100fe400000108a3 */
[----:B------:R2:W-:Y:S01]  /*12140*/  @P1 LDGSTS.E.BYPASS.LTC128B.128 [R217+0xd080], [R16.64+0x80], !P6 ;  /* 0x0d08008010d91fae */ /* 0x0005e2000f101d48 */
[--C-:B------:R-:W-:Y:S02]  /*12150*/  FFMA.FTZ R151, R10, c[0x0][0x2d0], -R163.reuse ;  /* 0x0000b4000a977a23 */ /* 0x100fe400000108a3 */
[--C-:B------:R-:W-:Y:S01]  /*12160*/  FFMA.FTZ R240, R11, c[0x0][0x2d0], -R163.reuse ;  /* 0x0000b4000bf07a23 */ /* 0x100fe200000108a3 */
[----:B------:R-:W-:Y:S01]  /*12170*/  MUFU.EX2 R150, R150 ;  /* 0x0000009600967308 */ /* 0x000fe20000000800 */
[--C-:B------:R-:W-:Y:S02]  /*12180*/  FFMA.FTZ R239, R7, c[0x0][0x2d0], -R163.reuse ;  /* 0x0000b40007ef7a23 */ /* 0x100fe400000108a3 */
[--C-:B------:R-:W-:Y:S01]  /*12190*/  FFMA.FTZ R242, R168, c[0x0][0x2d0], -R163.reuse ;  /* 0x0000b400a8f27a23 */ /* 0x100fe200000108a3 */
[----:B------:R2:W-:Y:S01]  /*121a0*/  @P1 LDGSTS.E.BYPASS.LTC128B.128 [R217+0xe080], [R16.64+0x100], !P5 ;  /* 0x0e08010010d91fae */ /* 0x0005e2000e901d48 */
[----:B-1----:R-:W-:Y:S01]  /*121b0*/  FMNMX.FTZ R148, R4, R148, !PT ;  /* 0x0000009404947209 */ /* 0x002fe20007810000 */
[--C-:B------:R-:W-:Y:S01]  /*121c0*/  FFMA.FTZ R243, R167, c[0x0][0x2d0], -R163.reuse ;  /* 0x0000b400a7f37a23 */ /* 0x100fe200000108a3 */
[----:B------:R-:W-:Y:S01]  /*121d0*/  FSEL R4, R0, RZ, P0 ;  /* 0x000000ff00047208 */ /* 0x000fe20000000000 */
[----:B------:R-:W-:Y:S01]  /*121e0*/  FFMA.FTZ R246, R164, c[0x0][0x2d0], -R163 ;  /* 0x0000b400a4f67a23 */ /* 0x000fe200000108a3 */
[C---:B------:R-:W-:Y:S01]  /*121f0*/  FSETP.NEU.FTZ.AND P0, PT, R148.reuse, -INF , PT ;  /* 0xff8000009400780b */ /* 0x040fe20003f1d000 */
[----:B------:R-:W-:Y:S01]  /*12200*/  FMUL.FTZ R160, R148, c[0x0][0x2d0] ;  /* 0x0000b40094a07a20 */ /* 0x000fe20000410000 */
[----:B------:R-:W1:Y:S01]  /*12210*/  MUFU.EX2 R151, R151 ;  /* 0x0000009700977308 */ /* 0x000e620000000800 */
[----:B------:R2:W-:Y:S01]  /*12220*/  @P1 LDGSTS.E.BYPASS.LTC128B.128 [R217+0xf080], [R16.64+0x180], !P4 ;  /* 0x0f08018010d91fae */ /* 0x0005e2000e101d48 */
[----:B------:R-:W-:Y:S01]  /*12230*/  FADD.FTZ R3, -R4, R3 ;  /* 0x0000000304037221 */ /* 0x000fe20000010100 */
[----:B------:R-:W-:Y:S01]  /*12240*/  FSEL R4, R148, RZ, P0 ;  /* 0x000000ff94047208 */ /* 0x000fe20000000000 */
[----:B------:R-:W-:Y:S01]  /*12250*/  FFMA.FTZ R163, R162, c[0x0][0x2d0], -R163 ;  /* 0x0000b400a2a37a23 */ /* 0x000fe200000108a3 */
[----:B------:R-:W-:Y:S01]  /*12260*/  FSEL R160, R160, RZ, P0 ;  /* 0x000000ffa0a07208 */ /* 0x000fe20000000000 */
[----:B------:R-:W-:Y:S01]  /*12270*/  FMUL.FTZ R3, R3, c[0x0][0x2d0] ;  /* 0x0000b40003037a20 */ /* 0x000fe20000410000 */
[----:B------:R-:W-:Y:S01]  /*12280*/  ISETP.GT.AND P0, PT, R236, R235, PT ;  /* 0x000000ebec00720c */ /* 0x000fe20003f04270 */
[----:B------:R-:W-:Y:S01]  /*12290*/  FADD.FTZ R2, -R4, R2 ;  /* 0x0000000204027221 */ /* 0x000fe20000010100 */
[----:B------:R-:W3:Y:S01]  /*122a0*/  LDSM.16.MT88.4 R12, [R211+0x8080] ;  /* 0x00808000d30c783b */ /* 0x000ee20000004200 */
[--C-:B------:R-:W-:Y:S01]  /*122b0*/  FFMA.FTZ R238, R6, c[0x0][0x2d0], -R160.reuse ;  /* 0x0000b40006ee7a23 */ /* 0x100fe200000108a0 */
[----:B------:R-:W-:Y:S01]  /*122c0*/  MUFU.EX2 R240, R240 ;  /* 0x000000f000f07308 */ /* 0x000fe20000000800 */
[--C-:B------:R-:W-:Y:S02]  /*122d0*/  FFMA.FTZ R237, R5, c[0x0][0x2d0], -R160.reuse ;  /* 0x0000b40005ed7a23 */ /* 0x100fe400000108a0 */
[--C-:B------:R-:W-:Y:S02]  /*122e0*/  FFMA.FTZ R228, R8, c[0x0][0x2d0], -R160.reuse ;  /* 0x0000b40008e47a23 */ /* 0x100fe400000108a0 */
[--C-:B------:R-:W-:Y:S01]  /*122f0*/  FFMA.FTZ R241, R9, c[0x0][0x2d0], -R160.reuse ;  /* 0x0000b40009f17a23 */ /* 0x100fe200000108a0 */
[----:B------:R-:W4:Y:S01]  /*12300*/  LDSM.16.MT88.4 R156, [R206+0x8080] ;  /* 0x00808000ce9c783b */ /* 0x000f220000004200 */
[----:B------:R-:W-:Y:S02]  /*12310*/  FMUL.FTZ R2, R2, c[0x0][0x2d0] ;  /* 0x0000b40002027a20 */ /* 0x000fe40000410000 */
[--C-:B------:R-:W-:Y:S01]  /*12320*/  FFMA.FTZ R244, R166, c[0x0][0x2d0], -R160.reuse ;  /* 0x0000b400a6f47a23 */ /* 0x100fe200000108a0 */
[----:B------:R-:W5:Y:S01]  /*12330*/  MUFU.EX2 R3, R3 ;  /* 0x0000000300037308 */ /* 0x000f620000000800 */
[--C-:B------:R-:W-:Y:S01]  /*12340*/  FFMA.FTZ R245, R165, c[0x0][0x2d0], -R160.reuse ;  /* 0x0000b400a5f57a23 */ /* 0x100fe200000108a0 */
[----:B-1----:R-:W-:Y:S02]  /*12350*/  F2FP.BF16.PACK_AB R152, R150, R151 ;  /* 0x000000979698723e */ /* 0x002fe400000010ff */
[----:B------:R-:W-:Y:S01]  /*12360*/  LDSM.16.MT88.4 R164, [R204+0x8880] ;  /* 0x00888000cca4783b */ /* 0x000fe20000004200 */
[--C-:B------:R-:W-:Y:S02]  /*12370*/  FFMA.FTZ R248, R161, c[0x0][0x2d0], -R160.reuse ;  /* 0x0000b400a1f87a23 */ /* 0x100fe400000108a0 */
[----:B------:R-:W-:Y:S03]  /*12380*/  FFMA.FTZ R160, R149, c[0x0][0x2d0], -R160 ;  /* 0x0000b40095a07a23 */ /* 0x000fe600000108a0 */
[----:B------:R-:W1:Y:S02]  /*12390*/  MUFU.EX2 R2, R2 ;  /* 0x0000000200027308 */ /* 0x000e640000000800 */
[----:B------:R-:W-:Y:S08]  /*123a0*/  LDSM.16.MT88.4 R168, [R206+0x9880] ;  /* 0x00988000cea8783b */ /* 0x000ff00000004200 */
[----:B------:R-:W3:Y:S01]  /*123b0*/  MUFU.EX2 R239, R239 ;  /* 0x000000ef00ef7308 */ /* 0x000ee20000000800 */
[----:B------:R-:W-:Y:S01]  /*123c0*/  LDSM.16.MT88.4 R172, [R204+0x9880] ;  /* 0x00988000ccac783b */ /* 0x000fe20000004200 */
[C---:B-----5:R-:W-:Y:S02]  /*123d0*/  FMUL.FTZ R4, R3.reuse, R144 ;  /* 0x0000009003047220 */ /* 0x060fe40000410000 */
[C---:B------:R-:W-:Y:S02]  /*123e0*/  FMUL.FTZ R5, R3.reuse, R145 ;  /* 0x0000009103057220 */ /* 0x040fe40000410000 */
[C---:B------:R-:W-:Y:S03]  /*123f0*/  FMUL.FTZ R8, R3.reuse, R140 ;  /* 0x0000008c03087220 */ /* 0x040fe60000410000 */
[----:B------:R-:W-:Y:S01]  /*12400*/  LDSM.16.MT88.4 R176, [R211+0xa880] ;  /* 0x00a88000d3b0783b */ /* 0x000fe20000004200 */
[----:B------:R-:W-:Y:S01]  /*12410*/  MUFU.EX2 R238, R238 ;  /* 0x000000ee00ee7308 */ /* 0x000fe20000000800 */
[C---:B------:R-:W-:Y:S02]  /*12420*/  FMUL.FTZ R9, R3.reuse, R141 ;  /* 0x0000008d03097220 */ /* 0x040fe40000410000 */
[C---:B--2---:R-:W-:Y:S02]  /*12430*/  FMUL.FTZ R16, R3.reuse, R132 ;  /* 0x0000008403107220 */ /* 0x044fe40000410000 */
[C---:B-1----:R-:W-:Y:S02]  /*12440*/  FMUL.FTZ R6, R2.reuse, R146 ;  /* 0x0000009202067220 */ /* 0x042fe40000410000 */
[C---:B------:R-:W-:Y:S01]  /*12450*/  FMUL.FTZ R7, R2.reuse, R147 ;  /* 0x0000009302077220 */ /* 0x040fe20000410000 */
[----:B------:R-:W-:Y:S01]  /*12460*/  LDSM.16.MT88.4 R180, [R206+0xa880] ;  /* 0x00a88000ceb4783b */ /* 0x000fe20000004200 */
[C---:B------:R-:W-:Y:S01]  /*12470*/  FMUL.FTZ R10, R2.reuse, R142 ;  /* 0x0000008e020a7220 */ /* 0x040fe20000410000 */
[----:B------:R-:W1:Y:S01]  /*12480*/  MUFU.EX2 R237, R237 ;  /* 0x000000ed00ed7308 */ /* 0x000e620000000800 */
[C---:B------:R-:W-:Y:S02]  /*12490*/  FMUL.FTZ R11, R2.reuse, R143 ;  /* 0x0000008f020b7220 */ /* 0x040fe40000410000 */
[----:B------:R-:W-:Y:S01]  /*124a0*/  FMUL.FTZ R17, R3, R133 ;  /* 0x0000008503117220 */ /* 0x000fe20000410000 */
[----:B---3--:R-:W-:Y:S01]  /*124b0*/  F2FP.BF16.PACK_AB R154, R239, R240 ;  /* 0x000000f0ef9a723e */ /* 0x008fe200000010ff */
[C---:B------:R-:W-:Y:S01]  /*124c0*/  FMUL.FTZ R18, R2.reuse, R134 ;  /* 0x0000008602127220 */ /* 0x040fe20000410000 */
[----:B------:R-:W2:Y:S01]  /*124d0*/  LDSM.16.MT88.4 R144, [R205+0x8080] ;  /* 0x00808000cd90783b */ /* 0x000ea20000004200 */
[C---:B------:R-:W-:Y:S02]  /*124e0*/  FMUL.FTZ R19, R2.reuse, R135 ;  /* 0x0000008702137220 */ /* 0x040fe40000410000 */
[C---:B------:R-:W-:Y:S01]  /*124f0*/  FMUL.FTZ R28, R3.reuse, R28 ;  /* 0x0000001c031c7220 */ /* 0x040fe20000410000 */
[----:B------:R-:W-:Y:S01]  /*12500*/  MUFU.EX2 R228, R228 ;  /* 0x000000e400e47308 */ /* 0x000fe20000000800 */
[C---:B------:R-:W-:Y:S02]  /*12510*/  FMUL.FTZ R29, R3.reuse, R29 ;  /* 0x0000001d031d7220 */ /* 0x040fe40000410000 */
[C---:B------:R-:W-:Y:S01]  /*12520*/  FMUL.FTZ R30, R2.reuse, R30 ;  /* 0x0000001e021e7220 */ /* 0x040fe20000410000 */
[----:B------:R-:W-:Y:S01]  /*12530*/  LDSM.16.MT88.4 R132, [R211+0x9080] ;  /* 0x00908000d384783b */ /* 0x000fe20000004200 */
[C---:B------:R-:W-:Y:S02]  /*12540*/  FMUL.FTZ R31, R2.reuse, R31 ;  /* 0x0000001f021f7220 */ /* 0x040fe40000410000 */
[C---:B------:R-:W-:Y:S02]  /*12550*/  FMUL.FTZ R32, R3.reuse, R32 ;  /* 0x0000002003207220 */ /* 0x040fe40000410000 */
[----:B------:R-:W-:Y:S01]  /*12560*/  FMUL.FTZ R33, R3, R33 ;  /* 0x0000002103217220 */ /* 0x000fe20000410000 */
[----:B------:R-:W3:Y:S01]  /*12570*/  MUFU.EX2 R241, R241 ;  /* 0x000000f100f17308 */ /* 0x000ee20000000800 */
[C---:B------:R-:W-:Y:S01]  /*12580*/  FMUL.FTZ R34, R2.reuse, R34 ;  /* 0x0000002202227220 */ /* 0x040fe20000410000 */
[----:B------:R-:W-:Y:S01]  /*12590*/  LDSM.16.MT88.4 R140, [R206+0x9080] ;  /* 0x00908000ce8c783b */ /* 0x000fe20000004200 */
[C---:B------:R-:W-:Y:S01]  /*125a0*/  FMUL.FTZ R35, R2.reuse, R35 ;  /* 0x0000002302237220 */ /* 0x040fe20000410000 */
[----:B-1----:R-:W-:Y:S01]  /*125b0*/  F2FP.BF16.PACK_AB R153, R237, R238 ;  /* 0x000000eeed99723e */ /* 0x002fe200000010ff */
[C---:B------:R-:W-:Y:S02]  /*125c0*/  FMUL.FTZ R36, R3.reuse, R36 ;  /* 0x0000002403247220 */ /* 0x040fe40000410000 */
[C---:B------:R-:W-:Y:S02]  /*125d0*/  FMUL.FTZ R37, R3.reuse, R37 ;  /* 0x0000002503257220 */ /* 0x040fe40000410000 */
[C---:B------:R-:W-:Y:S01]  /*125e0*/  FMUL.FTZ R38, R2.reuse, R38 ;  /* 0x0000002602267220 */ /* 0x040fe20000410000 */
[----:B------:R-:W-:Y:S01]  /*125f0*/  LDSM.16.MT88.4 R184, [R204+0xa880] ;  /* 0x00a88000ccb8783b */ /* 0x000fe20000004200 */
[----:B------:R-:W-:Y:S01]  /*12600*/  MUFU.EX2 R247, R163 ;  /* 0x000000a300f77308 */ /* 0x000fe20000000800 */
[C---:B------:R-:W-:Y:S02]  /*12610*/  FMUL.FTZ R39, R2.reuse, R39 ;  /* 0x0000002702277220 */ /* 0x040fe40000410000 */
[C---:B------:R-:W-:Y:S02]  /*12620*/  FMUL.FTZ R40, R3.reuse, R40 ;  /* 0x0000002803287220 */ /* 0x040fe40000410000 */
[----:B------:R-:W-:Y:S02]  /*12630*/  FMUL.FTZ R41, R3, R41 ;  /* 0x0000002903297220 */ /* 0x000fe40000410000 */
[----:B------:R-:W-:Y:S01]  /*12640*/  LDSM.16.MT88.4 R188, [R211+0xb880] ;  /* 0x00b88000d3bc783b */ /* 0x000fe20000004200 */
[C---:B------:R-:W-:Y:S02]  /*12650*/  FMUL.FTZ R42, R2.reuse, R42 ;  /* 0x0000002a022a7220 */ /* 0x040fe40000410000 */
[----:B------:R1:W-:Y:S01]  /*12660*/  MUFU.EX2 R149, R160 ;  /* 0x000000a000957308 */ /* 0x0003e20000000800 */
[C---:B------:R-:W-:Y:S01]  /*12670*/  FMUL.FTZ R43, R2.reuse, R43 ;  /* 0x0000002b022b7220 */ /* 0x040fe20000410000 */
[----:B---3--:R-:W-:Y:S01]  /*12680*/  F2FP.BF16.PACK_AB R155, R241, R228 ;  /* 0x000000e4f19b723e */ /* 0x008fe200000010ff */
[C---:B------:R-:W-:Y:S02]  /*12690*/  FMUL.FTZ R44, R3.reuse, R44 ;  /* 0x0000002c032c7220 */ /* 0x040fe40000410000 */
[----:B------:R-:W-:Y:S01]  /*126a0*/  LDSM.16.MT88.4 R192, [R206+0xb880] ;  /* 0x00b88000cec0783b */ /* 0x000fe20000004200 */
[C---:B------:R-:W-:Y:S02]  /*126b0*/  FMUL.FTZ R45, R3.reuse, R45 ;  /* 0x0000002d032d7220 */ /* 0x040fe40000410000 */
[C---:B------:R-:W-:Y:S01]  /*126c0*/  FMUL.FTZ R46, R2.reuse, R46 ;  /* 0x0000002e022e7220 */ /* 0x040fe20000410000 */
[C---:B------:R-:W-:Y:S01]  /*126d0*/  HMMA.16816.F32.BF16 R4, R152.reuse, R12, R4 ;  /* 0x0000000c9804723c */ /* 0x040fe20000041804 */
[----:B------:R-:W-:Y:S03]  /*126e0*/  MUFU.EX2 R242, R242 ;  /* 0x000000f200f27308 */ /* 0x000fe60000000800 */
[----:B------:R-:W0:Y:S01]  /*126f0*/  LDGDEPBAR ;  /* 0x00000000000079af */ /* 0x000e220000000000 */
[C---:B------:R-:W-:Y:S02]  /*12700*/  FMUL.FTZ R47, R2.reuse, R47 ;  /* 0x0000002f022f7220 */ /* 0x040fe40000410000 */
[C---:B------:R-:W-:Y:S01]  /*12710*/  FMUL.FTZ R12, R3.reuse, R136 ;  /* 0x00000088030c7220 */ /* 0x040fe20000410000 */
[C---:B------:R-:W-:Y:S03]  /*12720*/  HMMA.16816.F32.BF16 R8, R152.reuse, R14, R8 ;  /* 0x0000000e9808723c */ /* 0x040fe60000041808 */
[----:B------:R-:W3:Y:S01]  /*12730*/  MUFU.EX2 R243, R243 ;  /* 0x000000f300f37308 */ /* 0x000ee20000000800 */
[C---:B------:R-:W-:Y:S02]  /*12740*/  FMUL.FTZ R13, R3.reuse, R137 ;  /* 0x00000089030d7220 */ /* 0x040fe40000410000 */
[C---:B------:R-:W-:Y:S01]  /*12750*/  FMUL.FTZ R20, R3.reuse, R20 ;  /* 0x0000001403147220 */ /* 0x040fe20000410000 */
[----:B-1----:R-:W-:Y:S01]  /*12760*/  LDSM.16.MT88.4 R160, [R205+0x8880] ;  /* 0x00888000cda0783b */ /* 0x002fe20000004200 */
[C---:B------:R-:W-:Y:S04]  /*12770*/  FMUL.FTZ R14, R2.reuse, R138 ;  /* 0x0000008a020e7220 */ /* 0x040fe80000410000 */
[C---:B------:R-:W-:Y:S01]  /*12780*/  FMUL.FTZ R15, R2.reuse, R139 ;  /* 0x0000008b020f7220 */ /* 0x040fe20000410000 */
[----:B------:R-:W-:Y:S01]  /*12790*/  MUFU.EX2 R244, R244 ;  /* 0x000000f400f47308 */ /* 0x000fe20000000800 */
[C---:B------:R-:W-:Y:S01]  /*127a0*/  FMUL.FTZ R48, R3.reuse, R48 ;  /* 0x0000003003307220 */ /* 0x040fe20000410000 */
[----:B------:R-:W1:Y:S01]  /*127b0*/  LDSM.16.MT88.4 R136, [R204+0x8080] ;  /* 0x00808000cc88783b */ /* 0x000e620000004200 */
[C---:B------:R-:W-:Y:S02]  /*127c0*/  FMUL.FTZ R49, R3.reuse, R49 ;  /* 0x0000003103317220 */ /* 0x040fe40000410000 */
[C---:B------:R-:W-:Y:S01]  /*127d0*/  FMUL.FTZ R50, R2.reuse, R50 ;  /* 0x0000003202327220 */ /* 0x040fe20000410000 */
[C---:B----4-:R-:W-:Y:S03]  /*127e0*/  HMMA.16816.F32.BF16 R12, R152.reuse, R156, R12 ;  /* 0x0000009c980c723c */ /* 0x050fe6000004180c */
[C---:B------:R-:W-:Y:S01]  /*127f0*/  FMUL.FTZ R51, R2.reuse, R51 ;  /* 0x0000003302337220 */ /* 0x040fe20000410000 */
[----:B------:R-:W4:Y:S01]  /*12800*/  MUFU.EX2 R245, R245 ;  /* 0x000000f500f57308 */ /* 0x000f220000000800 */
[C---:B------:R-:W-:Y:S02]  /*12810*/  FMUL.FTZ R52, R3.reuse, R52 ;  /* 0x0000003403347220 */ /* 0x040fe40000410000 */
[C---:B------:R-:W-:Y:S01]  /*12820*/  FMUL.FTZ R53, R3.reuse, R53 ;  /* 0x0000003503357220 */ /* 0x040fe20000410000 */
[C---:B------:R-:W-:Y:S01]  /*12830*/  HMMA.16816.F32.BF16 R16, R152.reuse, R158, R16 ;  /* 0x0000009e9810723c */ /* 0x040fe20000041810 */
[----:B------:R-:W-:Y:S03]  /*12840*/  LDSM.16.MT88.4 R156, [R206+0x8880] ;  /* 0x00888000ce9c783b */ /* 0x000fe60000004200 */
[C---:B------:R-:W-:Y:S02]  /*12850*/  FMUL.FTZ R21, R3.reuse, R21 ;  /* 0x0000001503157220 */ /* 0x040fe40000410000 */
[C---:B------:R-:W-:Y:S01]  /*12860*/  FMUL.FTZ R22, R2.reuse, R22 ;  /* 0x0000001602167220 */ /* 0x040fe20000410000 */
[----:B------:R-:W5:Y:S01]  /*12870*/  MUFU.EX2 R246, R246 ;  /* 0x000000f600f67308 */ /* 0x000f620000000800 */
[C---:B------:R-:W-:Y:S04]  /*12880*/  FMUL.FTZ R23, R2.reuse, R23 ;  /* 0x0000001702177220 */ /* 0x040fe80000410000 */
[C---:B------:R-:W-:Y:S02]  /*12890*/  FMUL.FTZ R54, R2.reuse, R54 ;  /* 0x0000003602367220 */ /* 0x040fe40000410000 */
[C---:B------:R-:W-:Y:S01]  /*128a0*/  FMUL.FTZ R55, R2.reuse, R55 ;  /* 0x0000003702377220 */ /* 0x040fe20000410000 */
[C---:B--2---:R-:W-:Y:S02]  /*128b0*/  HMMA.16816.F32.BF16 R20, R152.reuse, R144, R20 ;  /* 0x000000909814723c */ /* 0x044fe40000041814 */
[----:B------:R-:W2:Y:S01]  /*128c0*/  MUFU.EX2 R248, R248 ;  /* 0x000000f800f87308 */ /* 0x000ea20000000800 */
        /* <DEDUP_REMOVED lines=10> */
[C---:B-1----:R-:W-:Y:S04]  /*12970*/  HMMA.16816.F32.BF16 R28, R152.reuse, R136, R28 ;  /* 0x00000088981c723c */ /* 0x042fe8000004181c */
        /* <DEDUP_REMOVED lines=59> */
[C---:B------:R-:W-:Y:S03]  /*12d30*/  FMUL.FTZ R97, R3.reuse, R97 ;  /* 0x0000006103617220 */ /* 0x040fe60000410000 */
[C---:B---3--:R-:W-:Y:S03]  /*12d40*/  HMMA.16816.F32.BF16 R92, R152.reuse, R140, R92 ;  /* 0x0000008c985c723c */ /* 0x048fe6000004185c */
[C---:B------:R-:W-:Y:S02]  /*12d50*/  FMUL.FTZ R98, R2.reuse, R98 ;  /* 0x0000006202627220 */ /* 0x040fe40000410000 */
[C---:B------:R-:W-:Y:S02]  /*12d60*/  FMUL.FTZ R99, R2.reuse, R99 ;  /* 0x0000006302637220 */ /* 0x040fe40000410000 */
[C---:B------:R-:W-:Y:S02]  /*12d70*/  FMUL.FTZ R100, R3.reuse, R100 ;  /* 0x0000006403647220 */ /* 0x040fe40000410000 */
[C---:B------:R-:W-:Y:S03]  /*12d80*/  FMUL.FTZ R101, R3.reuse, R101 ;  /* 0x0000006503657220 */ /* 0x040fe60000410000 */
[C---:B------:R-:W-:Y:S01]  /*12d90*/  HMMA.16816.F32.BF16 R96, R152.reuse, R142, R96 ;  /* 0x0000008e9860723c */ /* 0x040fe20000041860 */
[----:B------:R-:W3:Y:S02]  /*12da0*/  LDSM.16.MT88.4 R140, [R205+0xb080] ;  /* 0x00b08000cd8c783b */ /* 0x000ee40000004200 */
        /* <DEDUP_REMOVED lines=20> */
[C---:B------:R-:W-:Y:S01]  /*12ef0*/  HMMA.16816.F32.BF16 R112, R152.reuse, R134, R112 ;  /* 0x000000869870723c */ /* 0x040fe20000041870 */
[----:B------:R-:W2:Y:S02]  /*12f00*/  LDSM.16.MT88.4 R132, [R211+0x8880] ;  /* 0x00888000d384783b */ /* 0x000ea40000004200 */
[C---:B------:R-:W-:Y:S02]  /*12f10*/  FMUL.FTZ R118, R2.reuse, R118 ;  /* 0x0000007602767220 */ /* 0x040fe40000410000 */
        /* <DEDUP_REMOVED lines=25> */
[----:B----4-:R-:W-:Y:S03]  /*130b0*/  F2FP.BF16.PACK_AB R153, R245, R244 ;  /* 0x000000f4f599723e */ /* 0x010fe600000010ff */
[----:B-----5:R-:W-:Y:S01]  /*130c0*/  F2FP.BF16.PACK_AB R154, R247, R246 ;  /* 0x000000f6f79a723e */ /* 0x020fe200000010ff */
[----:B------:R-:W-:Y:S01]  /*130d0*/  FADD.FTZ R238, R228, R238 ;  /* 0x000000eee4ee7221 */ /* 0x000fe20000010000 */
[----:B------:R-:W-:Y:S01]  /*130e0*/  F2FP.BF16.PACK_AB R155, R149, R248 ;  /* 0x000000f8959b723e */ /* 0x000fe200000010ff */
[----:B------:R-:W-:Y:S01]  /*130f0*/  FADD.FTZ R240, R239, R240 ;  /* 0x000000f0eff07221 */ /* 0x000fe20000010000 */
[----:B------:R-:W-:Y:S01]  /*13100*/  IADD3 R228, R236, -0x1, RZ ;  /* 0xffffffffece47810 */ /* 0x000fe20007ffe0ff */
[----:B------:R-:W-:Y:S02]  /*13110*/  FADD.FTZ R241, R241, R238 ;  /* 0x000000eef1f17221 */ /* 0x000fe40000010000 */
[----:B------:R-:W-:Y:S01]  /*13120*/  FADD.FTZ R242, R242, R240 ;  /* 0x000000f0f2f27221 */ /* 0x000fe20000010000 */
[----:B------:R-:W-:Y:S01]  /*13130*/  MOV R236, R228 ;  /* 0x000000e400ec7202 */ /* 0x000fe20000000f00 */
[C---:B--2---:R-:W-:Y:S01]  /*13140*/  HMMA.16816.F32.BF16 R144, R152.reuse, R132, R4 ;  /* 0x000000849890723c */ /* 0x044fe20000041804 */
[----:B------:R-:W1:Y:S02]  /*13150*/  LDSM.16.MT88.4 R4, [R211+0x9880] ;  /* 0x00988000d304783b */ /* 0x000e640000004200 */
[----:B------:R-:W-:Y:S02]  /*13160*/  FADD.FTZ R241, R244, R241 ;  /* 0x000000f1f4f17221 */ /* 0x000fe40000010000 */
        /* <DEDUP_REMOVED lines=42> */
.L_x_660:
[----:B------:R-:W-:-:S13]  /*13410*/  ISETP.GE.AND P0, PT, R228, RZ, PT ;  /* 0x000000ffe400720c */ /* 0x000fda0003f06270 */
[----:B------:R-:W-:Y:S05]  /*13420*/  @!P0 BRA `(.L_x_662) ;  /* 0x00001f6000008947 */ /* 0x000fea0003800000 */
[----:B------:R-:W-:Y:S01]  /*13430*/  UMOV UR6, 0x5 ;  /* 0x0000000500067882 */ /* 0x000fe20000000000 */
[----:B------:R-:W-:Y:S01]  /*13440*/  MOV R2, R148 ;  /* 0x0000009400027202 */ /* 0x000fe20000000f00 */
[----:B------:R-:W-:Y:S01]  /*13450*/  ULDC.64 UR4, c[0x0][0x208] ;  /* 0x0000820000047ab9 */ /* 0x000fe20000000a00 */
[----:B------:R-:W-:Y:S01]  /*13460*/  MOV R3, R0 ;  /* 0x0000000000037202 */ /* 0x000fe20000000f00 */
[----:B------:R-:W-:Y:S01]  /*13470*/  USHF.L.U64.HI UR5, UR4, UR6, UR5 ;  /* 0x0000000604057299 */ /* 0x000fe20008010205 */
[----:B------:R-:W-:Y:S01]  /*13480*/  MOV R220, R230 ;  /* 0x000000e600dc7202 */ /* 0x000fe20000000f00 */
[----:B------:R-:W-:Y:S02]  /*13490*/  USHF.L.U32 UR4, UR4, 0x5, URZ ;  /* 0x0000000504047899 */ /* 0x000fe4000800063f */
.L_x_663:
[----:B------:R-:W-:Y:S04]  /*134a0*/  DEPBAR.LE SB0, 0x0 ;  /* 0x000080000000791a */ /* 0x000fe80000000000 */
[----:B------:R-:W-:Y:S01]  /*134b0*/  BAR.SYNC.DEFER_BLOCKING 0x0 ;  /* 0x0000000000007b1d */ /* 0x000fe20000010000 */
[----:B------:R-:W-:Y:S01]  /*134c0*/  SHF.R.S32.HI R4, RZ, 0x1f, R228 ;  /* 0x0000001fff047819 */ /* 0x000fe200000114e4 */
[C---:B------:R-:W-:Y:S02]  /*134d0*/  IMAD R0, R228.reuse, UR5, RZ ;  /* 0x00000005e4007c24 */ /* 0x040fe4000f8e02ff */
[----:B------:R-:W-:Y:S04]  /*134e0*/  IMAD.WIDE.U32 R6, R228, UR4, R220 ;  /* 0x00000004e4067c25 */ /* 0x000fe8000f8e00dc */
[----:B------:R-:W-:Y:S01]  /*134f0*/  IMAD R0, R4, UR4, R0 ;  /* 0x0000000404007c24 */ /* 0x000fe2000f8e0200 */
[C---:B------:R-:W-:Y:S04]  /*13500*/  LEA R12, P0, R6.reuse, c[0x0][0x1f8], 0x1 ;  /* 0x00007e00060c7a11 */ /* 0x040fe800078008ff */
[----:B------:R-:W-:Y:S04]  /*13510*/  IADD3 R0, R7, R0, RZ ;  /* 0x0000000007007210 */ /* 0x000fe80007ffe0ff */
[----:B------:R-:W-:Y:S02]  /*13520*/  LEA.HI.X R13, R6, c[0x0][0x1fc], R0, 0x1, P0 ;  /* 0x00007f00060d7a11 */ /* 0x000fe400000f0c00 */
[C---:B------:R-:W-:Y:S02]  /*13530*/  ISETP.GT.AND P0, PT, R228.reuse, RZ, PT ;  /* 0x000000ffe400720c */ /* 0x040fe40003f04270 */
[----:B------:R-:W-:Y:S01]  /*13540*/  IADD3 R228, R228, -0x1, RZ ;  /* 0xffffffffe4e47810 */ /* 0x000fe20007ffe0ff */
[----:B------:R-:W-:Y:S08]  /*13550*/  LDSM.16.M88.4 R16, [R214+0x10080] ;  /* 0x01008000d610783b */ /* 0x000ff00000000200 */
        /* <DEDUP_REMOVED lines=11> */
[----:B------:R2:W-:Y:S08]  /*13610*/  LDGSTS.E.BYPASS.LTC128B.128 [R217+0x9080], [R12.64+0x80], !P6 ;  /* 0x090800800cd97fae */ /* 0x0005f0000f101d48 */
[----:B------:R2:W-:Y:S08]  /*13620*/  LDGSTS.E.BYPASS.LTC128B.128 [R217+0xa080], [R12.64+0x100], !P5 ;  /* 0x0a0801000cd97fae */ /* 0x0005f0000e901d48 */
[----:B------:R2:W-:Y:S08]  /*13630*/  LDGSTS.E.BYPASS.LTC128B.128 [R217+0xb080], [R12.64+0x180], !P4 ;  /* 0x0b0801800cd97fae */ /* 0x0005f0000e101d48 */
        /* <DEDUP_REMOVED lines=108> */
[----:B------:R2:W-:Y:S01]  /*13d00*/  MUFU.TANH R152, R5 ;  /* 0x0000000500987308 */ /* 0x0005e20000002400 */
[----:B------:R-:W-:Y:S03]  /*13d10*/  FMUL.FTZ R6, R6, c[0x0][0x320] ;  /* 0x0000c80006067a20 */ /* 0x000fe60000410000 */
[----:B------:R-:W-:Y:S01]  /*13d20*/  FMUL.FTZ R9, R9, c[0x0][0x320] ;  /* 0x0000c80009097a20 */ /* 0x000fe20000410000 */
[C---:B-1----:R-:W-:Y:S03]  /*13d30*/  HMMA.16816.F32.BF16 R12, R172.reuse, R148, R12 ;  /* 0x00000094ac0c723c */ /* 0x042fe6000004180c */
[----:B------:R-:W-:Y:S02]  /*13d40*/  FMUL.FTZ R8, R8, c[0x0][0x320] ;  /* 0x0000c80008087a20 */ /* 0x000fe40000410000 */
[----:B------:R1:W-:Y:S03]  /*13d50*/  MUFU.TANH R154, R9 ;  /* 0x00000009009a7308 */ /* 0x0003e60000002400 */
[----:B------:R-:W-:Y:S07]  /*13d60*/  HMMA.16816.F32.BF16 R16, R172, R150, R16 ;  /* 0x00000096ac10723c */ /* 0x000fee0000041810 */
[----:B------:R-:W3:Y:S01]  /*13d70*/  MUFU.TANH R6, R6 ;  /* 0x0000000600067308 */ /* 0x000ee20000002400 */
[----:B--2---:R-:W-:Y:S04]  /*13d80*/  FMUL.FTZ R5, R7, c[0x0][0x320] ;  /* 0x0000c80007057a20 */ /* 0x004fe80000410000 */
[----:B------:R-:W-:Y:S04]  /*13d90*/  FMUL.FTZ R7, R11, c[0x0][0x320] ;  /* 0x0000c8000b077a20 */ /* 0x000fe80000410000 */
[----:B------:R-:W-:Y:S01]  /*13da0*/  FMUL.FTZ R14, R14, c[0x0][0x320] ;  /* 0x0000c8000e0e7a20 */ /* 0x000fe20000410000 */
        /* <DEDUP_REMOVED lines=8> */
[----:B------:R-:W-:Y:S01]  /*13e30*/  FMUL.FTZ R16, R16, c[0x0][0x320] ;  /* 0x0000c80010107a20 */ /* 0x000fe20000410000 */
[----:B---3--:R-:W-:Y:S01]  /*13e40*/  FMNMX.FTZ R0, R6, R2, !PT ;  /* 0x0000000206007209 */ /* 0x008fe20007810000 */
[----:B------:R-:W-:Y:S05]  /*13e50*/  FMUL.FTZ R17, R17, c[0x0][0x320] ;  /* 0x0000c80011117a20 */ /* 0x000fea0000410000 */
[----:B------:R-:W3:Y:S01]  /*13e60*/  MUFU.TANH R9, R9 ;  /* 0x0000000900097308 */ /* 0x000ee20000002400 */
[----:B--2---:R-:W-:Y:S04]  /*13e70*/  FMNMX.FTZ R11, R153, R3, !PT ;  /* 0x00000003990b7209 */ /* 0x004fe80007810000 */
[----:B------:R-:W-:Y:S05]  /*13e80*/  FMNMX.FTZ R11, R152, R11, !PT ;  /* 0x0000000b980b7209 */ /* 0x000fea0007810000 */
[----:B------:R-:W2:Y:S01]  /*13e90*/  MUFU.TANH R7, R7 ;  /* 0x0000000700077308 */ /* 0x000ea20000002400 */
[----:B-1----:R-:W-:Y:S09]  /*13ea0*/  FMNMX.FTZ R0, R5, R0, !PT ;  /* 0x0000000005007209 */ /* 0x002ff20007810000 */
[----:B------:R-:W1:Y:S01]  /*13eb0*/  MUFU.TANH R8, R8 ;  /* 0x0000000800087308 */ /* 0x000e620000002400 */
[----:B---3--:R-:W-:Y:S09]  /*13ec0*/  FMNMX.FTZ R0, R9, R0, !PT ;  /* 0x0000000009007209 */ /* 0x008ff20007810000 */
[----:B------:R-:W3:Y:S01]  /*13ed0*/  MUFU.TANH R165, R14 ;  /* 0x0000000e00a57308 */ /* 0x000ee20000002400 */
[----:B--2---:R-:W-:Y:S09]  /*13ee0*/  FMNMX.FTZ R0, R7, R0, !PT ;  /* 0x0000000007007209 */ /* 0x004ff20007810000 */
[----:B------:R-:W2:Y:S01]  /*13ef0*/  MUFU.TANH R164, R15 ;  /* 0x0000000f00a47308 */ /* 0x000ea20000002400 */
[----:B-1----:R-:W-:Y:S04]  /*13f00*/  FMNMX.FTZ R11, R8, R11, !PT ;  /* 0x0000000b080b7209 */ /* 0x002fe80007810000 */
[----:B------:R-:W-:Y:S05]  /*13f10*/  FMNMX.FTZ R11, R154, R11, !PT ;  /* 0x0000000b9a0b7209 */ /* 0x000fea0007810000 */
        /* <DEDUP_REMOVED lines=11> */
[----:B-1----:R-:W-:Y:S05]  /*13fd0*/  FMNMX.FTZ R0, R149, R0, !PT ;  /* 0x0000000095007209 */ /* 0x002fea0007810000 */
[----:B------:R-:W1:Y:S01]  /*13fe0*/  SHFL.BFLY PT, R4, R0, 0x2, 0x1f ;  /* 0x0c401f0000047f89 */ /* 0x000e6200000e0000 */
[----:B---3--:R-:W-:Y:S04]  /*13ff0*/  FMNMX.FTZ R11, R162, R11, !PT ;  /* 0x0000000ba20b7209 */ /* 0x008fe80007810000 */
[----:B--2---:R-:W-:Y:S05]  /*14000*/  FMNMX.FTZ R11, R161, R11, !PT ;  /* 0x0000000ba10b7209 */ /* 0x004fea0007810000 */
[----:B------:R-:W2:Y:S01]  /*14010*/  SHFL.BFLY PT, R10, R11, 0x2, 0x1f ;  /* 0x0c401f000b0a7f89 */ /* 0x000ea200000e0000 */
[----:B-1----:R-:W-:Y:S07]  /*14020*/  FMNMX.FTZ R4, R0, R4, !PT ;  /* 0x0000000400047209 */ /* 0x002fee0007810000 */
[----:B------:R-:W1:Y:S01]  /*14030*/  SHFL.BFLY PT, R148, R4, 0x1, 0x1f ;  /* 0x0c201f0004947f89 */ /* 0x000e6200000e0000 */
[----:B--2---:R-:W-:Y:S07]  /*14040*/  FMNMX.FTZ R11, R11, R10, !PT ;  /* 0x0000000a0b0b7209 */ /* 0x004fee0007810000 */
[----:B------:R-:W2:Y:S01]  /*14050*/  SHFL.BFLY PT, R10, R11, 0x1, 0x1f ;  /* 0x0c201f000b0a7f89 */ /* 0x000ea200000e0000 */
[----:B-1----:R-:W-:Y:S02]  /*14060*/  FMNMX.FTZ R148, R4, R148, !PT ;  /* 0x0000009404947209 */ /* 0x002fe40007810000 */
[----:B------:R-:W-:Y:S03]  /*14070*/  @P0 SHF.R.S32.HI R4, RZ, 0x1f, R228 ;  /* 0x0000001fff040819 */ /* 0x000fe600000114e4 */
[----:B------:R-:W-:Y:S02]  /*14080*/  FMUL.FTZ R160, R148, c[0x0][0x2d0] ;  /* 0x0000b40094a07a20 */ /* 0x000fe40000410000 */
[----:B------:R-:W-:Y:S02]  /*14090*/  @P0 IMAD R4, R4, c[0x0][0x1e0], RZ ;  /* 0x0000780004040a24 */ /* 0x000fe400078e02ff */
[----:B------:R-:W-:Y:S02]  /*140a0*/  FADD.FTZ R2, -R148, R2 ;  /* 0x0000000294027221 */ /* 0x000fe40000010100 */
[----:B------:R-:W-:Y:S02]  /*140b0*/  @P0 IMAD R4, R228, c[0x0][0x1e4], R4 ;  /* 0x00007900e4040a24 */ /* 0x000fe400078e0204 */
[--C-:B------:R-:W-:Y:S02]  /*140c0*/  FFMA.FTZ R229, R6, c[0x0][0x2d0], -R160.reuse ;  /* 0x0000b40006e57a23 */ /* 0x100fe400000108a0 */
[--C-:B------:R-:W-:Y:S02]  /*140d0*/  FFMA.FTZ R227, R5, c[0x0][0x2d0], -R160.reuse ;  /* 0x0000b40005e37a23 */ /* 0x100fe400000108a0 */
[--C-:B------:R-:W-:Y:S02]  /*140e0*/  FFMA.FTZ R226, R9, c[0x0][0x2d0], -R160.reuse ;  /* 0x0000b40009e27a23 */ /* 0x100fe400000108a0 */
[----:B------:R-:W-:Y:S01]  /*140f0*/  FFMA.FTZ R151, R7, c[0x0][0x2d0], -R160 ;  /* 0x0000b40007977a23 */ /* 0x000fe200000108a0 */
[----:B--2---:R-:W-:Y:S01]  /*14100*/  FMNMX.FTZ R0, R11, R10, !PT ;  /* 0x0000000a0b007209 */ /* 0x004fe20007810000 */
[----:B------:R-:W-:Y:S01]  /*14110*/  @P0 IMAD.WIDE.U32 R10, R228, c[0x0][0x1e0], RZ ;  /* 0x00007800e40a0a25 */ /* 0x000fe200078e00ff */
[----:B------:R-:W-:Y:S03]  /*14120*/  MUFU.EX2 R229, R229 ;  /* 0x000000e500e57308 */ /* 0x000fe60000000800 */
[C---:B------:R-:W-:Y:S01]  /*14130*/  FMUL.FTZ R163, R0.reuse, c[0x0][0x2d0] ;  /* 0x0000b40000a37a20 */ /* 0x040fe20000410000 */
[----:B------:R-:W-:Y:S01]  /*14140*/  @P0 IADD3 R4, R11, R4, RZ ;  /* 0x000000040b040210 */ /* 0x000fe20007ffe0ff */
[----:B------:R-:W-:Y:S02]  /*14150*/  FADD.FTZ R3, -R0, R3 ;  /* 0x0000000300037221 */ /* 0x000fe40000010100 */
[--C-:B------:R-:W-:Y:S01]  /*14160*/  FFMA.FTZ R231, R8, c[0x0][0x2d0], -R163.reuse ;  /* 0x0000b40008e77a23 */ /* 0x100fe200000108a3 */
[----:B------:R-:W-:Y:S01]  /*14170*/  @P0 LEA R8, P1, R10, R218, 0x5 ;  /* 0x000000da0a080211 */ /* 0x000fe200078228ff */
[--C-:B------:R-:W-:Y:S01]  /*14180*/  FFMA.FTZ R233, R153, c[0x0][0x2d0], -R163.reuse ;  /* 0x0000b40099e97a23 */ /* 0x100fe200000108a3 */
[----:B------:R-:W-:Y:S01]  /*14190*/  MUFU.EX2 R227, R227 ;  /* 0x000000e300e37308 */ /* 0x000fe20000000800 */
[--C-:B------:R-:W-:Y:S01]  /*141a0*/  FFMA.FTZ R232, R152, c[0x0][0x2d0], -R163.reuse ;  /* 0x0000b40098e87a23 */ /* 0x100fe200000108a3 */
[----:B------:R-:W-:Y:S01]  /*141b0*/  @P0 LEA.HI.X R4, R10, R223, R4, 0x5, P1 ;  /* 0x000000df0a040211 */ /* 0x000fe200008f2c04 */
[--C-:B------:R-:W-:Y:S01]  /*141c0*/  FFMA.FTZ R230, R154, c[0x0][0x2d0], -R163.reuse ;  /* 0x0000b4009ae67a23 */ /* 0x100fe200000108a3 */
[----:B------:R-:W-:Y:S01]  /*141d0*/  @P0 LEA R10, P1, R8, c[0x0][0x1c8], 0x1 ;  /* 0x00007200080a0a11 */ /* 0x000fe200078208ff */
[----:B------:R-:W-:Y:S02]  /*141e0*/  FMUL.FTZ R3, R3, c[0x0][0x2d0] ;  /* 0x0000b40003037a20 */ /* 0x000fe40000410000 */
[----:B------:R-:W-:Y:S01]  /*141f0*/  FMUL.FTZ R2, R2, c[0x0][0x2d0] ;  /* 0x0000b40002027a20 */ /* 0x000fe20000410000 */
[----:B------:R-:W-:Y:S01]  /*14200*/  @P0 LEA.HI.X R11, R8, c[0x0][0x1cc], R4, 0x1, P1 ;  /* 0x00007300080b0a11 */ /* 0x000fe200008f0c04 */
[--C-:B------:R-:W-:Y:S01]  /*14210*/  FFMA.FTZ R234, R167, c[0x0][0x2d0], -R163.reuse ;  /* 0x0000b400a7ea7a23 */ /* 0x100fe200000108a3 */
[----:B------:R-:W-:Y:S01]  /*14220*/  MUFU.EX2 R233, R233 ;  /* 0x000000e900e97308 */ /* 0x000fe20000000800 */
[--C-:B------:R-:W-:Y:S02]  /*14230*/  FFMA.FTZ R235, R166, c[0x0][0x2d0], -R163.reuse ;  /* 0x0000b400a6eb7a23 */ /* 0x100fe400000108a3 */
[----:B------:R1:W-:Y:S01]  /*14240*/  @P0 LDGSTS.E.BYPASS.LTC128B.128 [R217+0xc080], [R10.64], !P3 ;  /* 0x0c0800000ad90fae */ /* 0x0003e2000d901d48 */
[--C-:B------:R-:W-:Y:S02]  /*14250*/  FFMA.FTZ R236, R165, c[0x0][0x2d0], -R160.reuse ;  /* 0x0000b400a5ec7a23 */ /* 0x100fe400000108a0 */
[--C-:B------:R-:W-:Y:S02]  /*14260*/  FFMA.FTZ R237, R164, c[0x0][0x2d0], -R160.reuse ;  /* 0x0000b400a4ed7a23 */ /* 0x100fe400000108a0 */
[--C-:B------:R-:W-:Y:S02]  /*14270*/  FFMA.FTZ R238, R162, c[0x0][0x2d0], -R163.reuse ;  /* 0x0000b400a2ee7a23 */ /* 0x100fe400000108a3 */
[----:B------:R-:W2:Y:S01]  /*14280*/  MUFU.EX2 R3, R3 ;  /* 0x0000000300037308 */ /* 0x000ea20000000800 */
[----:B------:R1:W-:Y:S01]  /*14290*/  @P0 LDGSTS.E.BYPASS.LTC128B.128 [R217+0xd080], [R10.64+0x80], !P6 ;  /* 0x0d0800800ad90fae */ /* 0x0003e2000f101d48 */
[----:B------:R-:W-:Y:S02]  /*142a0*/  FFMA.FTZ R163, R161, c[0x0][0x2d0], -R163 ;  /* 0x0000b400a1a37a23 */ /* 0x000fe400000108a3 */
[--C-:B------:R-:W-:Y:S02]  /*142b0*/  FFMA.FTZ R150, R150, c[0x0][0x2d0], -R160.reuse ;  /* 0x0000b40096967a23 */ /* 0x100fe400000108a0 */
[----:B------:R-:W-:Y:S03]  /*142c0*/  FFMA.FTZ R160, R149, c[0x0][0x2d0], -R160 ;  /* 0x0000b40095a07a23 */ /* 0x000fe600000108a0 */
[----:B------:R1:W-:Y:S01]  /*142d0*/  @P0 LDGSTS.E.BYPASS.LTC128B.128 [R217+0xe080], [R10.64+0x100], !P5 ;  /* 0x0e0801000ad90fae */ /* 0x0003e2000e901d48 */
[----:B------:R-:W3:Y:S07]  /*142e0*/  MUFU.EX2 R2, R2 ;  /* 0x0000000200027308 */ /* 0x000eee0000000800 */
[----:B------:R1:W-:Y:S03]  /*142f0*/  @P0 LDGSTS.E.BYPASS.LTC128B.128 [R217+0xf080], [R10.64+0x180], !P4 ;  /* 0x0f0801800ad90fae */ /* 0x0003e6000e101d48 */
[----:B------:R-:W4:Y:S01]  /*14300*/  MUFU.EX2 R232, R232 ;  /* 0x000000e800e87308 */ /* 0x000f220000000800 */
[C---:B--2---:R-:W-:Y:S04]  /*14310*/  FMUL.FTZ R4, R3.reuse, R144 ;  /* 0x0000009003047220 */ /* 0x044fe80000410000 */
[----:B------:R-:W2:Y:S01]  /*14320*/  LDSM.16.MT88.4 R12, [R211+0x8080] ;  /* 0x00808000d30c783b */ /* 0x000ea20000004200 */
[----:B------:R-:W-:Y:S01]  /*14330*/  FMUL.FTZ R5, R3, R145 ;  /* 0x0000009103057220 */ /* 0x000fe20000410000 */
[----:B------:R-:W-:Y:S01]  /*14340*/  F2FP.BF16.PACK_AB R145, R227, R229 ;  /* 0x000000e5e391723e */ /* 0x000fe200000010ff */
[C---:B------:R-:W-:Y:S02]  /*14350*/  FMUL.FTZ R8, R3.reuse, R140 ;  /* 0x0000008c03087220 */ /* 0x040fe40000410000 */
[----:B------:R-:W-:Y:S01]  /*14360*/  MUFU.EX2 R231, R231 ;  /* 0x000000e700e77308 */ /* 0x000fe20000000800 */
[C---:B------:R-:W-:Y:S02]  /*14370*/  FMUL.FTZ R9, R3.reuse, R141 ;  /* 0x0000008d03097220 */ /* 0x040fe40000410000 */
[----:B------:R-:W5:Y:S01]  /*14380*/  LDSM.16.MT88.4 R152, [R206+0x8080] ;  /* 0x00808000ce98783b */ /* 0x000f620000004200 */
[C---:B---3--:R-:W-:Y:S02]  /*14390*/  FMUL.FTZ R6, R2.reuse, R146 ;  /* 0x0000009202067220 */ /* 0x048fe40000410000 */
[----:B------:R-:W-:Y:S02]  /*143a0*/  FMUL.FTZ R7, R2, R147 ;  /* 0x0000009302077220 */ /* 0x000fe40000410000 */
[C---:B------:R-:W-:Y:S02]  /*143b0*/  FMUL.FTZ R16, R3.reuse, R132 ;  /* 0x0000008403107220 */ /* 0x040fe40000410000 */
[----:B------:R-:W3:Y:S01]  /*143c0*/  MUFU.EX2 R230, R230 ;  /* 0x000000e600e67308 */ /* 0x000ee20000000800 */
[----:B------:R-:W2:Y:S01]  /*143d0*/  LDSM.16.MT88.4 R156, [R205+0x8080] ;  /* 0x00808000cd9c783b */ /* 0x000ea20000004200 */
[C---:B------:R-:W-:Y:S01]  /*143e0*/  FMUL.FTZ R17, R3.reuse, R133 ;  /* 0x0000008503117220 */ /* 0x040fe20000410000 */
[----:B----4-:R-:W-:Y:S01]  /*143f0*/  F2FP.BF16.PACK_AB R144, R232, R233 ;  /* 0x000000e9e890723e */ /* 0x010fe200000010ff */
[C---:B-1----:R-:W-:Y:S02]  /*14400*/  FMUL.FTZ R10, R2.reuse, R142 ;  /* 0x0000008e020a7220 */ /* 0x042fe40000410000 */
[C---:B------:R-:W-:Y:S03]  /*14410*/  FMUL.FTZ R11, R2.reuse, R143 ;  /* 0x0000008f020b7220 */ /* 0x040fe60000410000 */
[----:B------:R-:W-:Y:S01]  /*14420*/  LDSM.16.MT88.4 R140, [R206+0x9080] ;  /* 0x00908000ce8c783b */ /* 0x000fe20000004200 */
[----:B------:R-:W-:Y:S01]  /*14430*/  MUFU.EX2 R226, R226 ;  /* 0x000000e200e27308 */ /* 0x000fe20000000800 */
[C---:B------:R-:W-:Y:S02]  /*14440*/  FMUL.FTZ R18, R2.reuse, R134 ;  /* 0x0000008602127220 */ /* 0x040fe40000410000 */
[C---:B------:R-:W-:Y:S02]  /*14450*/  FMUL.FTZ R19, R2.reuse, R135 ;  /* 0x0000008702137220 */ /* 0x040fe40000410000 */
[C---:B------:R-:W-:Y:S02]  /*14460*/  FMUL.FTZ R20, R3.reuse, R20 ;  /* 0x0000001403147220 */ /* 0x040fe40000410000 */
[----:B------:R-:W-:Y:S01]  /*14470*/  LDSM.16.MT88.4 R132, [R211+0x9080] ;  /* 0x00908000d384783b */ /* 0x000fe20000004200 */
[C---:B------:R-:W-:Y:S02]  /*14480*/  FMUL.FTZ R21, R3.reuse, R21 ;  /* 0x0000001503157220 */ /* 0x040fe40000410000 */
[----:B------:R-:W1:Y:S01]  /*14490*/  MUFU.EX2 R151, R151 ;  /* 0x0000009700977308 */ /* 0x000e620000000800 */
[C---:B------:R-:W-:Y:S02]  /*144a0*/  FMUL.FTZ R22, R2.reuse, R22 ;  /* 0x0000001602167220 */ /* 0x040fe40000410000 */
[----:B------:R-:W-:Y:S01]  /*144b0*/  FMUL.FTZ R23, R2, R23 ;  /* 0x0000001702177220 */ /* 0x000fe20000410000 */
[----:B---3--:R-:W-:Y:S01]  /*144c0*/  F2FP.BF16.PACK_AB R146, R230, R231 ;  /* 0x000000e7e692723e */ /* 0x008fe200000010ff */
[----:B------:R-:W-:Y:S01]  /*144d0*/  LDSM.16.MT88.4 R164, [R211+0x9880] ;  /* 0x00988000d3a4783b */ /* 0x000fe20000004200 */
[C---:B------:R-:W-:Y:S02]  /*144e0*/  FMUL.FTZ R24, R3.reuse, R24 ;  /* 0x0000001803187220 */ /* 0x040fe40000410000 */
[C---:B------:R-:W-:Y:S02]  /*144f0*/  FMUL.FTZ R25, R3.reuse, R25 ;  /* 0x0000001903197220 */ /* 0x040fe40000410000 */
[----:B------:R-:W-:Y:S01]  /*14500*/  MUFU.EX2 R239, R163 ;  /* 0x000000a300ef7308 */ /* 0x000fe20000000800 */
[C---:B------:R-:W-:Y:S02]  /*14510*/  FMUL.FTZ R26, R2.reuse, R26 ;  /* 0x0000001a021a7220 */ /* 0x040fe40000410000 */
[----:B------:R-:W-:Y:S01]  /*14520*/  LDSM.16.MT88.4 R168, [R206+0x9880] ;  /* 0x00988000cea8783b */ /* 0x000fe20000004200 */
[C---:B------:R-:W-:Y:S02]  /*14530*/  FMUL.FTZ R27, R2.reuse, R27 ;  /* 0x0000001b021b7220 */ /* 0x040fe40000410000 */
[C---:B------:R-:W-:Y:S02]  /*14540*/  FMUL.FTZ R28, R3.reuse, R28 ;  /* 0x0000001c031c7220 */ /* 0x040fe40000410000 */
[----:B------:R-:W-:Y:S02]  /*14550*/  FMUL.FTZ R29, R3, R29 ;  /* 0x0000001d031d7220 */ /* 0x000fe40000410000 */
[----:B------:R3:W-:Y:S01]  /*14560*/  MUFU.EX2 R149, R160 ;  /* 0x000000a000957308 */ /* 0x0007e20000000800 */
[----:B------:R-:W-:Y:S01]  /*14570*/  LDSM.16.MT88.4 R172, [R204+0x9880] ;  /* 0x00988000ccac783b */ /* 0x000fe20000004200 */
[C---:B------:R-:W-:Y:S01]  /*14580*/  FMUL.FTZ R30, R2.reuse, R30 ;  /* 0x0000001e021e7220 */ /* 0x040fe20000410000 */
[----:B-1----:R-:W-:Y:S01]  /*14590*/  F2FP.BF16.PACK_AB R147, R151, R226 ;  /* 0x000000e29793723e */ /* 0x002fe200000010ff */
[C---:B------:R-:W-:Y:S02]  /*145a0*/  FMUL.FTZ R31, R2.reuse, R31 ;  /* 0x0000001f021f7220 */ /* 0x040fe40000410000 */
[C---:B------:R-:W-:Y:S03]  /*145b0*/  FMUL.FTZ R32, R3.reuse, R32 ;  /* 0x0000002003207220 */ /* 0x040fe60000410000 */
[----:B------:R-:W-:Y:S01]  /*145c0*/  LDSM.16.MT88.4 R176, [R211+0xa880] ;  /* 0x00a88000d3b0783b */ /* 0x000fe20000004200 */
[C---:B------:R-:W-:Y:S01]  /*145d0*/  FMUL.FTZ R33, R3.reuse, R33 ;  /* 0x0000002103217220 */ /* 0x040fe20000410000 */
[C---:B--2---:R-:W-:Y:S01]  /*145e0*/  HMMA.16816.F32.BF16 R4, R144.reuse, R12, R4 ;  /* 0x0000000c9004723c */ /* 0x044fe20000041804 */
[----:B------:R-:W-:Y:S04]  /*145f0*/  MUFU.EX2 R234, R234 ;  /* 0x000000ea00ea7308 */ /* 0x000fe80000000800 */
[C---:B------:R-:W-:Y:S01]  /*14600*/  FMUL.FTZ R34, R2.reuse, R34 ;  /* 0x0000002202227220 */ /* 0x040fe20000410000 */
[----:B------:R-:W-:Y:S01]  /*14610*/  LDSM.16.MT88.4 R180, [R206+0xa880] ;  /* 0x00a88000ceb4783b */ /* 0x000fe20000004200 */
[C---:B------:R-:W-:Y:S01]  /*14620*/  FMUL.FTZ R12, R3.reuse, R136 ;  /* 0x00000088030c7220 */ /* 0x040fe20000410000 */
[C---:B------:R-:W-:Y:S03]  /*14630*/  HMMA.16816.F32.BF16 R8, R144.reuse, R14, R8 ;  /* 0x0000000e9008723c */ /* 0x040fe60000041808 */
[----:B------:R-:W1:Y:S01]  /*14640*/  MUFU.EX2 R235, R235 ;  /* 0x000000eb00eb7308 */ /* 0x000e620000000800 */
[C---:B------:R-:W-:Y:S02]  /*14650*/  FMUL.FTZ R13, R3.reuse, R137 ;  /* 0x00000089030d7220 */ /* 0x040fe40000410000 */
[----:B---3--:R-:W-:Y:S01]  /*14660*/  LDSM.16.MT88.4 R160, [R205+0x8880] ;  /* 0x00888000cda0783b */ /* 0x008fe20000004200 */
[C---:B------:R-:W-:Y:S02]  /*14670*/  FMUL.FTZ R14, R2.reuse, R138 ;  /* 0x0000008a020e7220 */ /* 0x040fe40000410000 */
[C---:B------:R-:W-:Y:S03]  /*14680*/  FMUL.FTZ R15, R2.reuse, R139 ;  /* 0x0000008b020f7220 */ /* 0x040fe60000410000 */
[C---:B------:R-:W-:Y:S01]  /*14690*/  FMUL.FTZ R35, R2.reuse, R35 ;  /* 0x0000002302237220 */ /* 0x040fe20000410000 */
[----:B------:R-:W-:Y:S01]  /*146a0*/  MUFU.EX2 R236, R236 ;  /* 0x000000ec00ec7308 */ /* 0x000fe20000000800 */
[----:B------:R-:W2:Y:S01]  /*146b0*/  LDSM.16.MT88.4 R136, [R204+0x8080] ;  /* 0x00808000cc88783b */ /* 0x000ea20000004200 */
[C---:B------:R-:W-:Y:S01]  /*146c0*/  FMUL.FTZ R36, R3.reuse, R36 ;  /* 0x0000002403247220 */ /* 0x040fe20000410000 */
[C---:B-----5:R-:W-:Y:S03]  /*146d0*/  HMMA.16816.F32.BF16 R12, R144.reuse, R152, R12 ;  /* 0x00000098900c723c */ /* 0x060fe6000004180c */
[C---:B------:R-:W-:Y:S02]  /*146e0*/  FMUL.FTZ R37, R3.reuse, R37 ;  /* 0x0000002503257220 */ /* 0x040fe40000410000 */
[C---:B------:R-:W-:Y:S01]  /*146f0*/  FMUL.FTZ R38, R2.reuse, R38 ;  /* 0x0000002602267220 */ /* 0x040fe20000410000 */
[----:B------:R-:W-:Y:S01]  /*14700*/  LDSM.16.MT88.4 R184, [R204+0xa880] ;  /* 0x00a88000ccb8783b */ /* 0x000fe20000004200 */
[C---:B------:R-:W-:Y:S01]  /*14710*/  FMUL.FTZ R39, R2.reuse, R39 ;  /* 0x0000002702277220 */ /* 0x040fe20000410000 */
[C---:B------:R-:W-:Y:S01]  /*14720*/  HMMA.16816.F32.BF16 R16, R144.reuse, R154, R16 ;  /* 0x0000009a9010723c */ /* 0x040fe20000041810 */
[----:B------:R-:W3:Y:S03]  /*14730*/  MUFU.EX2 R237, R237 ;  /* 0x000000ed00ed7308 */ /* 0x000ee60000000800 */
[----:B------:R-:W-:Y:S01]  /*14740*/  FMUL.FTZ R40, R3, R40 ;  /* 0x0000002803287220 */ /* 0x000fe20000410000 */
[----:B-1----:R-:W-:Y:S01]  /*14750*/  F2FP.BF16.PACK_AB R152, R235, R234 ;  /* 0x000000eaeb98723e */ /* 0x002fe200000010ff */
[----:B------:R-:W-:Y:S01]  /*14760*/  LDSM.16.MT88.4 R188, [R211+0xb880] ;  /* 0x00b88000d3bc783b */ /* 0x000fe20000004200 */
[C---:B------:R-:W-:Y:S01]  /*14770*/  FMUL.FTZ R41, R3.reuse, R41 ;  /* 0x0000002903297220 */ /* 0x040fe20000410000 */
[C---:B------:R-:W-:Y:S03]  /*14780*/  HMMA.16816.F32.BF16 R20, R144.reuse, R156, R20 ;  /* 0x0000009c9014723c */ /* 0x040fe60000041814 */
[----:B------:R-:W1:Y:S01]  /*14790*/  MUFU.EX2 R238, R238 ;  /* 0x000000ee00ee7308 */ /* 0x000e620000000800 */
[C---:B------:R-:W-:Y:S02]  /*147a0*/  FMUL.FTZ R42, R2.reuse, R42 ;  /* 0x0000002a022a7220 */ /* 0x040fe40000410000 */
[----:B------:R-:W-:Y:S01]  /*147b0*/  LDSM.16.MT88.4 R192, [R206+0xb880] ;  /* 0x00b88000cec0783b */ /* 0x000fe20000004200 */
[C---:B------:R-:W-:Y:S01]  /*147c0*/  FMUL.FTZ R43, R2.reuse, R43 ;  /* 0x0000002b022b7220 */ /* 0x040fe20000410000 */
[C---:B------:R-:W-:Y:S04]  /*147d0*/  HMMA.16816.F32.BF16 R24, R144.reuse, R158, R24 ;  /* 0x0000009e9018723c */ /* 0x040fe80000041818 */
[C---:B------:R-:W-:Y:S01]  /*147e0*/  FMUL.FTZ R44, R3.reuse, R44 ;  /* 0x0000002c032c7220 */ /* 0x040fe20000410000 */
[----:B------:R-:W4:Y:S01]  /*147f0*/  MUFU.EX2 R150, R150 ;  /* 0x0000009600967308 */ /* 0x000f220000000800 */
[----:B------:R-:W-:Y:S01]  /*14800*/  LDSM.16.MT88.4 R156, [R206+0x8880] ;  /* 0x00888000ce9c783b */ /* 0x000fe20000004200 */
[----:B------:R-:W-:Y:S02]  /*14810*/  FMUL.FTZ R45, R3, R45 ;  /* 0x0000002d032d7220 */ /* 0x000fe40000410000 */
[C---:B------:R-:W-:Y:S03]  /*14820*/  FMUL.FTZ R46, R2.reuse, R46 ;  /* 0x0000002e022e7220 */ /* 0x040fe60000410000 */
[C---:B------:R-:W-:Y:S01]  /*14830*/  FMUL.FTZ R47, R2.reuse, R47 ;  /* 0x0000002f022f7220 */ /* 0x040fe20000410000 */
[----:B---3--:R-:W-:Y:S01]  /*14840*/  F2FP.BF16.PACK_AB R153, R237, R236 ;  /* 0x000000eced99723e */ /* 0x008fe200000010ff */
[C---:B--2---:R-:W-:Y:S01]  /*14850*/  HMMA.16816.F32.BF16 R28, R144.reuse, R136, R28 ;  /* 0x00000088901c723c */ /* 0x044fe2000004181c */
[----:B------:R-:W0:Y:S02]  /*14860*/  LDGDEPBAR ;  /* 0x00000000000079af */ /* 0x000e240000000000 */
[C---:B------:R-:W-:Y:S02]  /*14870*/  FMUL.FTZ R48, R3.reuse, R48 ;  /* 0x0000003003307220 */ /* 0x040fe40000410000 */
[----:B------:R-:W-:Y:S01]  /*14880*/  FMUL.FTZ R49, R3, R49 ;  /* 0x0000003103317220 */ /* 0x000fe20000410000 */
[----:B-1----:R-:W-:Y:S01]  /*14890*/  F2FP.BF16.PACK_AB R154, R239, R238 ;  /* 0x000000eeef9a723e */ /* 0x002fe200000010ff */
[C---:B------:R-:W-:Y:S01]  /*148a0*/  FMUL.FTZ R50, R2.reuse, R50 ;  /* 0x0000003202327220 */ /* 0x040fe20000410000 */
[C---:B------:R-:W-:Y:S01]  /*148b0*/  HMMA.16816.F32.BF16 R32, R144.reuse, R138, R32 ;  /* 0x0000008a9020723c */ /* 0x040fe20000041820 */
[----:B------:R-:W1:Y:S03]  /*148c0*/  LDSM.16.MT88.4 R136, [R205+0x9080] ;  /* 0x00908000cd88783b */ /* 0x000e660000004200 */
[C---:B------:R-:W-:Y:S02]  /*148d0*/  FMUL.FTZ R51, R2.reuse, R51 ;  /* 0x0000003302337220 */ /* 0x040fe40000410000 */
[----:B------:R-:W-:Y:S01]  /*148e0*/  FMUL.FTZ R52, R3, R52 ;  /* 0x0000003403347220 */ /* 0x000fe20000410000 */
[----:B----4-:R-:W-:Y:S01]  /*148f0*/  F2FP.BF16.PACK_AB R155, R149, R150 ;  /* 0x00000096959b723e */ /* 0x010fe200000010ff */
        /* <DEDUP_REMOVED lines=140> */
[C---:B------:R-:W-:Y:S04]  /*151c0*/  HMMA.16816.F32.BF16 R24, R152.reuse, R162, R24 ;  /* 0x000000a29818723c */ /* 0x040fe80000041818 */
[----:B------:R-:W-:Y:S04]  /*151d0*/  FADD.FTZ R224, R149, R151 ;  /* 0x0000009795e07221 */ /* 0x000fe80000010000 */
[C---:B-1----:R-:W-:Y:S08]  /*151e0*/  HMMA.16816.F32.BF16 R28, R152.reuse, R4, R28 ;  /* 0x00000004981c723c */ /* 0x042ff0000004181c */
[C---:B------:R-:W-:Y:S08]  /*151f0*/  HMMA.16816.F32.BF16 R32, R152.reuse, R6, R32 ;  /* 0x000000069820723c */ /* 0x040ff00000041820 */
        /* <DEDUP_REMOVED lines=25> */
.L_x_662:
[----:B------:R-:W1:Y:S01]  /*15390*/  SHFL.BFLY PT, R2, R224, 0x2, 0x1f ;  /* 0x0c401f00e0027f89 */ /* 0x000e6200000e0000 */
[----:B------:R-:W-:-:S02]  /*153a0*/  MOV R4, RZ ;  /* 0x000000ff00047202 */ /* 0x000fc40000000f00 */
[----:B------:R-:W-:Y:S01]  /*153b0*/  MOV R10, 0xff800000 ;  /* 0xff800000000a7802 */ /* 0x000fe20000000f00 */
[----:B------:R-:W2:Y:S01]  /*153c0*/  SHFL.BFLY PT, R5, R225, 0x2, 0x1f ;  /* 0x0c401f00e1057f89 */ /* 0x000ea200000e0000 */
        /* <DEDUP_REMOVED lines=9> */
[----:B------:R-:W-:Y:S02]  /*15460*/  MOV R3, RZ ;  /* 0x000000ff00037202 */ /* 0x000fe40000000f00 */
[----:B------:R-:W-:-:S09]  /*15470*/  FSETP.NE.FTZ.AND P1, PT, R5, RZ, PT ;  /* 0x000000ff0500720b */ /* 0x000fd20003f35000 */
[----:B------:R-:W1:Y:S01]  /*15480*/  @P0 MUFU.RCP R3, R2 ;  /* 0x0000000200030308 */ /* 0x000e620000001000 */
[----:B------:R-:W-:-:S03]  /*15490*/  @P0 MOV R14, 0x3f317218 ;  /* 0x3f317218000e0802 */ /* 0x000fc60000000f00 */
[----:B------:R-:W-:-:S04]  /*154a0*/  @P1 MOV R12, 0x3f317218 ;  /* 0x3f317218000c1802 */ /* 0x000fc80000000f00 */
[----:B------:R-:W2:Y:S01]  /*154b0*/  @P0 MUFU.LG2 R2, R2 ;  /* 0x0000000200020308 */ /* 0x000ea20000000c00 */
[----:B------:R-:W-:-:S07]  /*154c0*/  @P1 FMUL.FTZ R12, R12, c[0x0][0x2d0] ;  /* 0x0000b4000c0c1a20 */ /* 0x000fce0000410000 */
[----:B------:R-:W3:Y:S01]  /*154d0*/  @P1 MUFU.LG2 R6, R5 ;  /* 0x0000000500061308 */ /* 0x000ee20000000c00 */
[C---:B-1----:R-:W-:Y:S02]  /*154e0*/  FMUL.FTZ R146, R3.reuse, R146 ;  /* 0x0000009203927220 */ /* 0x042fe40000410000 */
[C---:B------:R-:W-:Y:S02]  /*154f0*/  FMUL.FTZ R147, R3.reuse, R147 ;  /* 0x0000009303937220 */ /* 0x040fe40000410000 */
[C---:B------:R-:W-:Y:S02]  /*15500*/  FMUL.FTZ R142, R3.reuse, R142 ;  /* 0x0000008e038e7220 */ /* 0x040fe40000410000 */
[----:B------:R-:W-:Y:S01]  /*15510*/  FMUL.FTZ R143, R3, R143 ;  /* 0x0000008f038f7220 */ /* 0x000fe20000410000 */
[----:B------:R-:W1:Y:S01]  /*15520*/  @P1 MUFU.RCP R4, R5 ;  /* 0x0000000500041308 */ /* 0x000e620000001000 */
[----:B--2---:R-:W-:Y:S02]  /*15530*/  @P0 FMUL.FTZ R13, R2, 0.69314718246459960938 ;  /* 0x3f317218020d0820 */ /* 0x004fe40000410000 */
[----:B------:R-:W-:-:S02]  /*15540*/  @P0 FMUL.FTZ R2, R14, c[0x0][0x2d0] ;  /* 0x0000b4000e020a20 */ /* 0x000fc40000410000 */
[C---:B------:R-:W-:Y:S02]  /*15550*/  FMUL.FTZ R138, R3.reuse, R138 ;  /* 0x0000008a038a7220 */ /* 0x040fe40000410000 */
[C---:B------:R-:W-:Y:S02]  /*15560*/  FMUL.FTZ R139, R3.reuse, R139 ;  /* 0x0000008b038b7220 */ /* 0x040fe40000410000 */
[----:B---3--:R-:W-:Y:S02]  /*15570*/  @P1 FMUL.FTZ R6, R6, 0.69314718246459960938 ;  /* 0x3f31721806061820 */ /* 0x008fe40000410000 */
[C---:B------:R-:W-:Y:S02]  /*15580*/  FMUL.FTZ R134, R3.reuse, R134 ;  /* 0x0000008603867220 */ /* 0x040fe40000410000 */
[C---:B------:R-:W-:Y:S02]  /*15590*/  FMUL.FTZ R135, R3.reuse, R135 ;  /* 0x0000008703877220 */ /* 0x040fe40000410000 */
[----:B------:R-:W-:-:S02]  /*155a0*/  FMUL.FTZ R22, R3, R22 ;  /* 0x0000001603167220 */ /* 0x000fc40000410000 */
[C---:B-1----:R-:W-:Y:S02]  /*155b0*/  FMUL.FTZ R144, R4.reuse, R144 ;  /* 0x0000009004907220 */ /* 0x042fe40000410000 */
        /* <DEDUP_REMOVED lines=117> */
[----:B------:R-:W-:Y:S02]  /*15d10*/  FMUL.FTZ R3, R3, R131 ;  /* 0x0000008303037220 */ /* 0x000fe40000410000 */
[----:B------:R-:W-:-:S02]  /*15d20*/  @P1 FFMA.FTZ R10, R12, R0, R6 ;  /* 0x000000000c0a1223 */ /* 0x000fc40000010006 */
[----:B------:R-:W-:Y:S02]  /*15d30*/  @P0 FFMA.FTZ R11, R2, R148, R13 ;  /* 0x00000094020b0223 */ /* 0x000fe4000001000d */
.L_x_589:
        /* <DEDUP_REMOVED lines=61> */
[----:B------:R-:W-:Y:S01]  /*16110*/  IMAD.IADD R18, R15, 0x1, R16 ;  /* 0x000000010f127824 */ /* 0x000fe200078e0210 */
[----:B------:R-:W-:Y:S01]  /*16120*/  STS [R4+0x400], R142 ;  /* 0x0004008e04007388 */ /* 0x000fe20000000800 */
[----:B------:R-:W-:Y:S01]  /*16130*/  IMAD.IADD R19, R16, 0x1, R4 ;  /* 0x0000000110137824 */ /* 0x000fe200078e0204 */
[----:B------:R-:W-:Y:S02]  /*16140*/  F2FP.BF16.PACK_AB R50, R51, R50 ;  /* 0x000000323332723e */ /* 0x000fe400000010ff */
        /* <DEDUP_REMOVED lines=23> */
[----:B------:R-:W-:Y:S02]  /*162c0*/  F2FP.BF16.PACK_AB R84, R85, R84 ;  /* 0x000000545554723e */ /* 0x000fe400000010ff */
        /* <DEDUP_REMOVED lines=33> */
[----:B------:R-:W-:Y:S02]  /*164e0*/  ISETP.NE.U32.AND P0, PT, RZ, c[0x0][0x500], PT ;  /* 0x00014000ff007a0c */ /* 0x000fe40003f05070 */
[----:B------:R-:W-:Y:S01]  /*164f0*/  ISETP.NE.U32.AND P1, PT, RZ, c[0x0][0x508], PT ;  /* 0x00014200ff007a0c */ /* 0x000fe20003f25070 */
[----:B------:R-:W-:Y:S01]  /*16500*/  STS [R17+0x4480], R46 ;  /* 0x0044802e11007388 */ /* 0x000fe20000000800 */
[----:B------:R-:W-:-:S02]  /*16510*/  ISETP.NE.AND.EX P0, PT, RZ, c[0x0][0x504], PT, P0 ;  /* 0x00014100ff007a0c */ /* 0x000fc40003f05300 */
[----:B------:R-:W-:Y:S01]  /*16520*/  ISETP.NE.AND.EX P1, PT, RZ, c[0x0][0x50c], PT, P1 ;  /* 0x00014300ff007a0c */ /* 0x000fe20003f25310 */
        /* <DEDUP_REMOVED lines=38> */
[----:B------:R1:W-:Y:S04]  /*16790*/  STS [R19+0xc400], R122 ;  /* 0x00c4007a13007388 */ /* 0x0003e80000000800 */
[----:B------:R-:W-:Y:S04]  /*167a0*/  STS [R20+0xc080], R124 ;  /* 0x00c0807c14007388 */ /* 0x000fe80000000800 */
[----:B------:R-:W-:Y:S04]  /*167b0*/  STS [R20+0xc480], R126 ;  /* 0x00c4807e14007388 */ /* 0x000fe80000000800 */
[----:B------:R-:W-:Y:S04]  /*167c0*/  STS [R16+0xc000], R128 ;  /* 0x00c0008010007388 */ /* 0x000fe80000000800 */
[----:B------:R2:W-:Y:S01]  /*167d0*/  STS [R16+0xc400], R3 ;  /* 0x00c4000310007388 */ /* 0x0005e20000000800 */
[----:B-1----:R-:W-:-:S03]  /*167e0*/  IMAD.WIDE R18, R216, R5, c[0x0][0x500] ;  /* 0x00014000d8127625 */ /* 0x002fc600078e0205 */
[----:B------:R-:W-:Y:S06]  /*167f0*/  BAR.SYNC.DEFER_BLOCKING 0x1, 0x100 ;  /* 0x0044000000007b1d */ /* 0x000fec0000010000 */
[----:B--2---:R-:W2:Y:S01]  /*16800*/  @P0 LDG.E R3, [R18.64] ;  /* 0x0000000812030981 */ /* 0x004ea2000c1e1900 */
[----:B------:R-:W-:Y:S02]  /*16810*/  IMAD.MOV.U32 R4, RZ, RZ, c[0x0][0x388] ;  /* 0x0000e200ff047624 */ /* 0x000fe400078e00ff */
[----:B------:R-:W-:-:S05]  /*16820*/  @P1 IMAD.WIDE R16, R216, R5, c[0x0][0x508] ;  /* 0x00014200d8101625 */ /* 0x000fca00078e0205 */
[----:B------:R1:W5:Y:S02]  /*16830*/  @P1 LDG.E R4, [R16.64] ;  /* 0x0000000810041981 */ /* 0x000364000c1e1900 */
[----:B-1----:R-:W-:Y:S02]  /*16840*/  CS2R R16, SRZ ;  /* 0x0000000000107805 */ /* 0x002fe4000001ff00 */
[--C-:B--2---:R-:W-:Y:S01]  /*16850*/  @P0 SHF.R.S32.HI R17, RZ, 0x1f, R3.reuse ;  /* 0x0000001fff110819 */ /* 0x104fe20000011403 */
[----:B------:R-:W-:Y:S01]  /*16860*/  @P0 IMAD.MOV.U32 R16, RZ, RZ, R3 ;  /* 0x000000ffff100224 */ /* 0x000fe200078e0003 */
[----:B------:R-:W-:Y:S05]  /*16870*/  @P1 BRA `(.L_x_665) ;  /* 0x0000004000001947 */ /* 0x000fea0003800000 */
[----:B------:R-:W-:Y:S05]  /*16880*/  @!P0 BRA `(.L_x_665) ;  /* 0x0000003000008947 */ /* 0x000fea0003800000 */
[----:B-----5:R1:W2:Y:S04]  /*16890*/  LDG.E R4, [R18.64] ;  /* 0x0000000812047981 */ /* 0x0202a8000c1e1900 */
[----:B-1----:R-:W2:Y:S02]  /*168a0*/  LDG.E R18, [R18.64+0x4] ;  /* 0x0000040812127981 */ /* 0x002ea4000c1e1900 */
[----:B--2---:R-:W-:-:S02]  /*168b0*/  IADD3 R4, -R4, R18, RZ ;  /* 0x0000001204047210 */ /* 0x004fc40007ffe1ff */
.L_x_665:
[----:B------:R-:W-:Y:S01]  /*168c0*/  LOP3.LUT R9, R12, 0xffffffe0, RZ, 0xc0, !PT ;  /* 0xffffffe00c097812 */ /* 0x000fe200078ec0ff */
[----:B------:R-:W1:Y:S01]  /*168d0*/  S2R R75, SR_CTAID.X ;  /* 0x00000000004b7919 */ /* 0x000e620000002500 */
[----:B------:R-:W-:Y:S01]  /*168e0*/  SHF.R.S32.HI R5, RZ, 0x1f, R14 ;  /* 0x0000001fff057819 */ /* 0x000fe2000001140e */
[----:B------:R-:W-:Y:S01]  /*168f0*/  IMAD.MOV.U32 R12, RZ, RZ, c[0x0][0x4e8] ;  /* 0x00013a00ff0c7624 */ /* 0x000fe200078e00ff */
[----:B------:R-:W-:Y:S01]  /*16900*/  LEA.HI R3, R8, R8, RZ, 0x1 ;  /* 0x0000000808037211 */ /* 0x000fe200078f08ff */
[----:B------:R-:W-:Y:S01]  /*16910*/  IMAD.IADD R9, R2, 0x1, -R9 ;  /* 0x0000000102097824 */ /* 0x000fe200078e0a09 */
[----:B------:R-:W-:Y:S01]  /*16920*/  LEA.HI R5, R5, R14, RZ, 0x3 ;  /* 0x0000000e05057211 */ /* 0x000fe200078f18ff */
[----:B------:R-:W-:Y:S01]  /*16930*/  IMAD.MOV.U32 R19, RZ, RZ, R17 ;  /* 0x000000ffff137224 */ /* 0x000fe200078e0011 */
[----:B------:R-:W-:Y:S01]  /*16940*/  LOP3.LUT R3, R3, 0x1ffffffe, RZ, 0xc0, !PT ;  /* 0x1ffffffe03037812 */ /* 0x000fe200078ec0ff */
[----:B------:R-:W-:Y:S01]  /*16950*/  BSSY B0, `(.L_x_666) ;  /* 0x000008b000007945 */ /* 0x000fe20003800000 */
[----:B------:R-:W-:-:S02]  /*16960*/  SHF.R.S32.HI R7, RZ, 0x1f, R9 ;  /* 0x0000001fff077819 */ /* 0x000fc40000011409 */
[----:B------:R-:W-:Y:S02]  /*16970*/  LOP3.LUT R5, R5, 0xffffff8, RZ, 0xc0, !PT ;  /* 0x0ffffff805057812 */ /* 0x000fe400078ec0ff */
[----:B------:R-:W-:Y:S02]  /*16980*/  LEA.HI R7, R7, R9, RZ, 0x2 ;  /* 0x0000000907077211 */ /* 0x000fe400078f10ff */
[----:B------:R-:W-:Y:S01]  /*16990*/  IADD3 R5, -R5, R14, RZ ;  /* 0x0000000e05057210 */ /* 0x000fe20007ffe1ff */
[----:B------:R-:W-:Y:S01]  /*169a0*/  IMAD.WIDE.U32 R14, R16, c[0x0][0x3a0], RZ ;  /* 0x0000e800100e7a25 */ /* 0x000fe200078e00ff */
[----:B------:R-:W-:Y:S02]  /*169b0*/  SHF.R.S32.HI R7, RZ, 0x2, R7 ;  /* 0x00000002ff077819 */ /* 0x000fe40000011407 */
[----:B------:R-:W-:Y:S01]  /*169c0*/  LOP3.LUT P2, RZ, R9, 0x3, RZ, 0xc0, !PT ;  /* 0x0000000309ff7812 */ /* 0x000fe2000784c0ff */
[----:B------:R-:W-:Y:S01]  /*169d0*/  IMAD.IADD R9, R8, 0x1, -R3 ;  /* 0x0000000108097824 */ /* 0x000fe200078e0a03 */
[----:B------:R-:W-:Y:S01]  /*169e0*/  ISETP.NE.AND P1, PT, R12, 0x1, PT ;  /* 0x000000010c00780c */ /* 0x000fe20003f25270 */
[----:B------:R-:W-:Y:S01]  /*169f0*/  IMAD R5, R5, 0x10, R7 ;  /* 0x0000001005057824 */ /* 0x000fe200078e0207 */
[----:B------:R-:W-:Y:S01]  /*16a00*/  MOV R18, R16 ;  /* 0x0000001000127202 */ /* 0x000fe20000000f00 */
[----:B------:R-:W-:Y:S01]  /*16a10*/  IMAD R12, R0, c[0x0][0x490], RZ ;  /* 0x00012400000c7a24 */ /* 0x000fe200078e02ff */
[CC--:B------:R-:W-:Y:S01]  /*16a20*/  LEA.HI R3, R6.reuse, R2.reuse, RZ, 0x3 ;  /* 0x0000000206037211 */ /* 0x0c0fe200078f18ff */
[----:B------:R-:W-:Y:S01]  /*16a30*/  IMAD R9, R9, 0x8, R5 ;  /* 0x0000000809097824 */ /* 0x000fe200078e0205 */
[----:B------:R-:W-:Y:S01]  /*16a40*/  LEA.HI R6, R6, R2, RZ, 0x6 ;  /* 0x0000000206067211 */ /* 0x000fe200078f30ff */
[----:B------:R-:W-:Y:S01]  /*16a50*/  IMAD R7, R17, c[0x0][0x3a0], RZ ;  /* 0x0000e80011077a24 */ /* 0x000fe200078e02ff */
[----:B------:R-:W-:Y:S01]  /*16a60*/  LOP3.LUT R8, R3, 0xfffffff8, RZ, 0xc0, !PT ;  /* 0xfffffff803087812 */ /* 0x000fe200078ec0ff */
[----:B------:R-:W-:Y:S01]  /*16a70*/  IMAD.WIDE.U32 R18, R215, c[0x0][0x490], R18 ;  /* 0x00012400d7127a25 */ /* 0x000fe200078e0012 */
[----:B-1----:R-:W-:-:S02]  /*16a80*/  LEA R9, R75, R9, 0x7 ;  /* 0x000000094b097211 */ /* 0x002fc400078e38ff */
[----:B------:R-:W-:Y:S01]  /*16a90*/  SHF.R.S32.HI R3, RZ, 0x3, R3 ;  /* 0x00000003ff037819 */ /* 0x000fe20000011403 */
[----:B------:R-:W-:Y:S01]  /*16aa0*/  IMAD R12, R215, c[0x0][0x494], R12 ;  /* 0x00012500d70c7a24 */ /* 0x000fe200078e020c */
[----:B------:R-:W-:Y:S01]  /*16ab0*/  SHF.L.U32 R6, R6, 0x3, RZ ;  /* 0x0000000306067819 */ /* 0x000fe200000006ff */
[----:B------:R-:W-:Y:S02]  /*16ac0*/  IMAD R7, R16, c[0x0][0x3a4], R7 ;  /* 0x0000e90010077a24 */ /* 0x000fe400078e0207 */
[----:B------:R-:W-:Y:S02]  /*16ad0*/  IMAD.IADD R19, R19, 0x1, R12 ;  /* 0x0000000113137824 */ /* 0x000fe400078e020c */
[----:B------:R-:W-:Y:S01]  /*16ae0*/  @P1 IMAD.HI.U32 R12, R9, c[0x0][0x4ec], RZ ;  /* 0x00013b00090c1a27 */ /* 0x000fe200078e00ff */
[----:B------:R-:W-:Y:S02]  /*16af0*/  IADD3 R15, R15, R7, RZ ;  /* 0x000000070f0f7210 */ /* 0x000fe40007ffe0ff */
[----:B------:R-:W-:Y:S01]  /*16b00*/  SHF.R.S32.HI R7, RZ, 0x1f, R216 ;  /* 0x0000001fff077819 */ /* 0x000fe200000114d8 */
[----:B------:R-:W-:Y:S01]  /*16b10*/  IMAD.IADD R2, R2, 0x1, -R8 ;  /* 0x0000000102027824 */ /* 0x000fe200078e0a08 */
[----:B------:R-:W-:Y:S01]  /*16b20*/  SEL R216, R216, RZ, !P0 ;  /* 0x000000ffd8d87207 */ /* 0x000fe20004000000 */
[----:B------:R-:W-:Y:S01]  /*16b30*/  IMAD.MOV.U32 R8, RZ, RZ, R9 ;  /* 0x000000ffff087224 */ /* 0x000fe200078e0009 */
[----:B------:R-:W-:Y:S01]  /*16b40*/  @P1 SHF.R.U32.HI R8, RZ, c[0x0][0x4f0], R12 ;  /* 0x00013c00ff081a19 */ /* 0x000fe2000001160c */
[----:B------:R-:W-:Y:S01]  /*16b50*/  IMAD R16, R0, c[0x0][0x3e8], RZ ;  /* 0x0000fa0000107a24 */ /* 0x000fe200078e02ff */
[----:B------:R-:W-:Y:S01]  /*16b60*/  SEL R7, R7, RZ, !P0 ;  /* 0x000000ff07077207 */ /* 0x000fe20004000000 */
[----:B------:R-:W-:Y:S01]  /*16b70*/  IMAD.WIDE.U32 R14, R215, c[0x0][0x3e8], R14 ;  /* 0x0000fa00d70e7a25 */ /* 0x000fe200078e000e */
[----:B------:R-:W-:-:S03]  /*16b80*/  LEA R0, R2, R3, 0x5 ;  /* 0x0000000302007211 */ /* 0x000fc600078e28ff */
[----:B------:R-:W-:Y:S02]  /*16b90*/  IMAD.MOV R12, RZ, RZ, -R8 ;  /* 0x000000ffff0c7224 */ /* 0x000fe400078e0a08 */
[----:B------:R-:W-:Y:S02]  /*16ba0*/  IMAD R16, R215, c[0x0][0x3ec], R16 ;  /* 0x0000fb00d7107a24 */ /* 0x000fe400078e0210 */
[----:B------:R-:W-:-:S03]  /*16bb0*/  IMAD.WIDE.U32 R18, R216, c[0x0][0x498], R18 ;  /* 0x00012600d8127a25 */ /* 0x000fc600078e0012 */
[----:B------:R-:W-:Y:S01]  /*16bc0*/  IADD3 R15, R15, R16, RZ ;  /* 0x000000100f0f7210 */ /* 0x000fe20007ffe0ff */
[----:B------:R-:W-:Y:S01]  /*16bd0*/  IMAD R12, R12, c[0x0][0x4e8], R9 ;  /* 0x00013a000c0c7a24 */ /* 0x000fe200078e0209 */
[----:B------:R-:W-:Y:S01]  /*16be0*/  IADD3 R20, P0, R8, R18, RZ ;  /* 0x0000001208147210 */ /* 0x000fe20007f1e0ff */
[----:B------:R-:W-:Y:S01]  /*16bf0*/  IMAD R13, R7, c[0x0][0x498], RZ ;  /* 0x00012600070d7a24 */ /* 0x000fe200078e02ff */
[----:B------:R-:W-:Y:S01]  /*16c00*/  SHF.R.S32.HI R16, RZ, 0x1f, R8 ;  /* 0x0000001fff107819 */ /* 0x000fe20000011408 */
[----:B------:R-:W-:Y:S01]  /*16c10*/  IMAD R9, R75, 0x80, R0 ;  /* 0x000000804b097824 */ /* 0x000fe200078e0200 */
[----:B------:R-:W-:Y:S01]  /*16c20*/  SHF.R.S32.HI R18, RZ, 0x1f, R12 ;  /* 0x0000001fff127819 */ /* 0x000fe2000001140c */
[----:B------:R-:W-:Y:S02]  /*16c30*/  IMAD R13, R216, c[0x0][0x49c], R13 ;  /* 0x00012700d80d7a24 */ /* 0x000fe400078e020d */
[----:B------:R-:W-:Y:S02]  /*16c40*/  IMAD.SHL.U32 R0, R3, 0x40, RZ ;  /* 0x0000004003007824 */ /* 0x000fe400078e00ff */
[----:B------:R-:W-:Y:S01]  /*16c50*/  IMAD R18, R18, c[0x0][0x488], RZ ;  /* 0x0001220012127a24 */ /* 0x000fe200078e02ff */
[----:B------:R-:W-:Y:S01]  /*16c60*/  IADD3.X R21, R16, R19, R13, P0, !PT ;  /* 0x0000001310157210 */ /* 0x000fe200007fe40d */
[----:B------:R-:W-:Y:S01]  /*16c70*/  @P1 IMAD.HI.U32 R17, R9, c[0x0][0x4ec], RZ ;  /* 0x00013b0009111a27 */ /* 0x000fe200078e00ff */
[----:B------:R-:W-:-:S03]  /*16c80*/  LOP3.LUT R13, R0, 0x1c0, RZ, 0xc0, !PT ;  /* 0x000001c0000d7812 */ /* 0x000fc600078ec0ff */
[----:B------:R-:W-:-:S04]  /*16c90*/  IMAD.WIDE.U32 R20, R12, c[0x0][0x488], R20 ;  /* 0x000122000c147a25 */ /* 0x000fc800078e0014 */
[----:B------:R-:W-:Y:S01]  /*16ca0*/  IMAD R18, R12, c[0x0][0x48c], R18 ;  /* 0x000123000c127a24 */ /* 0x000fe200078e0212 */
[----:B------:R-:W-:Y:S01]  /*16cb0*/  LEA R12, P0, R20, c[0x0][0x450], 0x2 ;  /* 0x00011400140c7a11 */ /* 0x000fe200078010ff */
[----:B------:R-:W-:Y:S01]  /*16cc0*/  IMAD.SHL.U32 R0, R2, 0x8, RZ ;  /* 0x0000000802007824 */ /* 0x000fe200078e00ff */
[----:B------:R-:W-:Y:S01]  /*16cd0*/  SHF.R.U32.HI R2, RZ, 0x3, R13 ;  /* 0x00000003ff027819 */ /* 0x000fe2000001160d */
[----:B------:R-:W-:Y:S01]  /*16ce0*/  IMAD.MOV.U32 R8, RZ, RZ, R9 ;  /* 0x000000ffff087224 */ /* 0x000fe200078e0009 */
[----:B------:R-:W-:Y:S01]  /*16cf0*/  IADD3 R18, R21, R18, RZ ;  /* 0x0000001215127210 */ /* 0x000fe20007ffe0ff */
[----:B------:R-:W-:Y:S01]  /*16d00*/  SHFL.IDX PT, R22, R12, 0x1, 0x1c1f ;  /* 0x003c1f000c167f89 */ /* 0x000fe200000e0000 */
[----:B------:R-:W-:Y:S01]  /*16d10*/  @P1 SHF.R.U32.HI R8, RZ, c[0x0][0x4f0], R17 ;  /* 0x00013c00ff081a19 */ /* 0x000fe20000011611 */
[----:B------:R-:W-:Y:S01]  /*16d20*/  IMAD R7, R7, c[0x0][0x3f0], RZ ;  /* 0x0000fc0007077a24 */ /* 0x000fe200078e02ff */
[----:B------:R-:W-:Y:S01]  /*16d30*/  LEA.HI.X R18, R20, c[0x0][0x454], R18, 0x2, P0 ;  /* 0x0001150014127a11 */ /* 0x000fe200000f1412 */
[----:B------:R-:W-:Y:S01]  /*16d40*/  IMAD R5, R75, 0x80, R5 ;  /* 0x000000804b057824 */ /* 0x000fe200078e0205 */
[----:B------:R-:W-:Y:S01]  /*16d50*/  LOP3.LUT R13, R13, 0x38, R0, 0xf8, !PT ;  /* 0x000000380d0d7812 */ /* 0x000fe200078ef800 */
[----:B------:R-:W-:Y:S01]  /*16d60*/  SHFL.IDX PT, R20, R12, RZ, 0x1c1f ;  /* 0x001c1fff0c147589 */ /* 0x000fe200000e0000 */
[C---:B------:R-:W-:Y:S01]  /*16d70*/  IMAD R7, R216.reuse, c[0x0][0x3f4], R7 ;  /* 0x0000fd00d8077a24 */ /* 0x040fe200078e0207 */
[----:B------:R-:W-:Y:S01]  /*16d80*/  SHF.R.S32.HI R16, RZ, 0x1f, R8 ;  /* 0x0000001fff107819 */ /* 0x000fe20000011408 */
[----:B------:R-:W-:Y:S01]  /*16d90*/  IMAD.WIDE.U32 R14, R216, c[0x0][0x3f0], R14 ;  /* 0x0000fc00d80e7a25 */ /* 0x000fe200078e000e */
[----:B------:R-:W-:Y:S01]  /*16da0*/  LOP3.LUT R13, R13, R2, RZ, 0x3c, !PT ;  /* 0x000000020d0d7212 */ /* 0x000fe200078e3cff */
[----:B------:R-:W1:Y:S01]  /*16db0*/  SHFL.IDX PT, R21, R18, RZ, 0x1c1f ;  /* 0x001c1fff12157589 */ /* 0x000e6200000e0000 */
[----:B------:R-:W-:Y:S01]  /*16dc0*/  LEA R75, R75, R3, 0x7 ;  /* 0x000000034b4b7211 */ /* 0x000fe200078e38ff */
[----:B------:R-:W-:Y:S01]  /*16dd0*/  IMAD.MOV R2, RZ, RZ, -R8 ;  /* 0x000000ffff027224 */ /* 0x000fe200078e0a08 */
[----:B------:R-:W-:Y:S01]  /*16de0*/  IADD3 R15, R15, R7, RZ ;  /* 0x000000070f0f7210 */ /* 0x000fe20007ffe0ff */
[----:B------:R2:W3:Y:S01]  /*16df0*/  SHFL.IDX PT, R23, R18, 0x1, 0x1c1f ;  /* 0x003c1f0012177f89 */ /* 0x0004e200000e0000 */
[----:B------:R-:W-:Y:S01]  /*16e00*/  IMAD R16, R16, c[0x0][0x3e0], RZ ;  /* 0x0000f80010107a24 */ /* 0x000fe200078e02ff */
[----:B------:R-:W-:-:S03]  /*16e10*/  LOP3.LUT R6, R13, 0x7ffffe00, R6, 0xf8, !PT ;  /* 0x7ffffe000d067812 */ /* 0x000fc600078ef806 */
[----:B------:R-:W-:Y:S02]  /*16e20*/  IMAD R16, R8, c[0x0][0x3e4], R16 ;  /* 0x0000f90008107a24 */ /* 0x000fe400078e0210 */
[----:B--2---:R-:W-:Y:S02]  /*16e30*/  IMAD R18, R2, c[0x0][0x4e8], R9 ;  /* 0x00013a0002127a24 */ /* 0x004fe400078e0209 */
[----:B-----5:R-:W-:Y:S01]  /*16e40*/  IMAD R2, R4, c[0x0][0x4e8], RZ ;  /* 0x00013a0004027a24 */ /* 0x020fe200078e02ff */
[----:B------:R-:W-:Y:S01]  /*16e50*/  IADD3 R4, R5, 0x8, RZ ;  /* 0x0000000805047810 */ /* 0x000fe20007ffe0ff */
[----:B------:R-:W-:-:S03]  /*16e60*/  IMAD.WIDE.U32 R8, R8, c[0x0][0x3e0], R14 ;  /* 0x0000f80008087a25 */ /* 0x000fc600078e000e */
[-C--:B------:R-:W-:Y:S01]  /*16e70*/  ISETP.GE.OR P1, PT, R5, R2.reuse, P2 ;  /* 0x000000020500720c */ /* 0x080fe20001726670 */
[----:B------:R-:W-:Y:S01]  /*16e80*/  IMAD.IADD R9, R9, 0x1, R16 ;  /* 0x0000000109097824 */ /* 0x000fe200078e0210 */
[----:B------:R-:W-:Y:S02]  /*16e90*/  ISETP.GE.OR P0, PT, R4, R2, P2 ;  /* 0x000000020400720c */ /* 0x000fe40001706670 */
[----:B------:R-:W-:Y:S02]  /*16ea0*/  SHF.R.S32.HI R5, RZ, 0x1f, R18 ;  /* 0x0000001fff057819 */ /* 0x000fe40000011412 */
[----:B------:R-:W-:-:S03]  /*16eb0*/  SHF.L.U32 R16, R6, 0x1, RZ ;  /* 0x0000000106107819 */ /* 0x000fc600000006ff */
[----:B------:R-:W-:-:S04]  /*16ec0*/  IMAD R5, R5, c[0x0][0x3d8], RZ ;  /* 0x0000f60005057a24 */ /* 0x000fc800078e02ff */
[C---:B------:R-:W-:Y:S01]  /*16ed0*/  IMAD R17, R18.reuse, c[0x0][0x3dc], R5 ;  /* 0x0000f70012117a24 */ /* 0x040fe200078e0205 */
[----:B-1----:R1:W-:Y:S01]  /*16ee0*/  @!P1 ST.E [R20.64], R10 ;  /* 0x0000000a14009985 */ /* 0x0023e2000c101908 */
[----:B------:R-:W-:-:S03]  /*16ef0*/  IMAD.WIDE.U32 R18, R18, c[0x0][0x3d8], R8 ;  /* 0x0000f60012127a25 */ /* 0x000fc600078e0008 */
[----:B---3--:R1:W-:Y:S01]  /*16f00*/  @!P0 ST.E [R22.64], R11 ;  /* 0x0000000b16008985 */ /* 0x0083e2000c101908 */
[----:B------:R-:W-:Y:S01]  /*16f10*/  IMAD.IADD R17, R19, 0x1, R17 ;  /* 0x0000000113117824 */ /* 0x000fe200078e0211 */
[C---:B------:R-:W-:Y:S02]  /*16f20*/  LEA R74, P0, R18.reuse, c[0x0][0x380], 0x1 ;  /* 0x0000e000124a7a11 */ /* 0x040fe400078008ff */
        /* <DEDUP_REMOVED lines=26> */
[----:B-1----:R-:W1:Y:S01]  /*170d0*/  LDS.128 R16, [R16+0xc080] ;  /* 0x00c0800010107984 */ /* 0x002e620000000c00 */
[----:B------:R-:W-:-:S07]  /*170e0*/  ISETP.GE.AND P3, PT, R0, c[0x0][0x3c8], PT ;  /* 0x0000f20000007a0c */ /* 0x000fce0003f66270 */
[----:B------:R-:W-:Y:S02]  /*170f0*/  @!P2 SHF.R.S32.HI R71, RZ, 0x1f, R72 ;  /* 0x0000001fff47a819 */ /* 0x000fe40000011448 */
[----:B------:R-:W-:Y:S02]  /*17100*/  @!P1 SHF.R.S32.HI R69, RZ, 0x1f, R70 ;  /* 0x0000001fff459819 */ /* 0x000fe40000011446 */
[----:B------:R-:W-:Y:S02]  /*17110*/  @!P0 SHF.R.S32.HI R3, RZ, 0x1f, R68 ;  /* 0x0000001fff038819 */ /* 0x000fe40000011444 */
[----:B------:R-:W-:Y:S01]  /*17120*/  @!P2 LEA.HI R71, R71, R72, RZ, 0x3 ;  /* 0x000000484747a211 */ /* 0x000fe200078f18ff */
[----:B------:R-:W-:Y:S01]  /*17130*/  @!P3 IMAD.WIDE R78, R0, 0x2, R76 ;  /* 0x00000002004eb825 */ /* 0x000fe200078e024c */
[----:B------:R-:W-:Y:S02]  /*17140*/  @!P1 LEA.HI R69, R69, R70, RZ, 0x3 ;  /* 0x0000004645459211 */ /* 0x000fe400078f18ff */
[----:B------:R-:W-:-:S02]  /*17150*/  @!P0 LEA.HI R3, R3, R68, RZ, 0x3 ;  /* 0x0000004403038211 */ /* 0x000fc400078f18ff */
[----:B------:R-:W-:Y:S02]  /*17160*/  @!P2 LOP3.LUT R71, R71, 0xfffffff8, RZ, 0xc0, !PT ;  /* 0xfffffff84747a812 */ /* 0x000fe400078ec0ff */
[----:B------:R-:W-:Y:S02]  /*17170*/  @!P1 LOP3.LUT R69, R69, 0xfffffff8, RZ, 0xc0, !PT ;  /* 0xfffffff845459812 */ /* 0x000fe400078ec0ff */
[----:B------:R-:W-:Y:S01]  /*17180*/  @!P0 LOP3.LUT R3, R3, 0xfffffff8, RZ, 0xc0, !PT ;  /* 0xfffffff803038812 */ /* 0x000fe200078ec0ff */
[--C-:B------:R-:W-:Y:S01]  /*17190*/  @!P2 IMAD.WIDE R70, R71, 0x2, R76.reuse ;  /* 0x000000024746a825 */ /* 0x100fe200078e024c */
[----:B--2---:R2:W-:Y:S03]  /*171a0*/  @!P3 ST.E.128 [R78.64], R64 ;  /* 0x000000404e00b985 */ /* 0x0045e6000c101d08 */
[--C-:B------:R-:W-:Y:S01]  /*171b0*/  @!P1 IMAD.WIDE R68, R69, 0x2, R76.reuse ;  /* 0x0000000245449825 */ /* 0x100fe200078e024c */
[----:B---3--:R2:W-:Y:S03]  /*171c0*/  @!P2 ST.E.128 [R70.64], R48 ;  /* 0x000000304600a985 */ /* 0x0085e6000c101d08 */
[----:B------:R-:W-:Y:S01]  /*171d0*/  @!P0 IMAD.WIDE R76, R3, 0x2, R76 ;  /* 0x00000002034c8825 */ /* 0x000fe200078e024c */
[----:B----4-:R2:W-:Y:S04]  /*171e0*/  @!P1 ST.E.128 [R68.64], R32 ;  /* 0x0000002044009985 */ /* 0x0105e8000c101d08 */
[----:B-1----:R2:W-:Y:S02]  /*171f0*/  @!P0 ST.E.128 [R76.64], R16 ;  /* 0x000000104c008985 */ /* 0x0025e4000c101d08 */
.L_x_667:
[----:B--234-:R-:W-:Y:S05]  /*17200*/  BSYNC B0 ;  /* 0x0000000000007941 */ /* 0x01cfea0003800000 */
.L_x_666:
[----:B------:R-:W-:Y:S01]  /*17210*/  IADD3 R3, R75, 0x20, RZ ;  /* 0x000000204b037810 */ /* 0x000fe20007ffe0ff */
[----:B------:R2:W3:Y:S01]  /*17220*/  SHFL.IDX PT, R35, R73, 0x1, 0x181f ;  /* 0x00381f0049237f89 */ /* 0x0004e200000e0000 */
[----:B------:R-:W-:Y:S02]  /*17230*/  BSSY B0, `(.L_x_668) ;  /* 0x000001c000007945 */ /* 0x000fe40003800000 */
[----:B------:R-:W-:Y:S01]  /*17240*/  ISETP.GE.AND P0, PT, R3, R2, PT ;  /* 0x000000020300720c */ /* 0x000fe20003f06270 */
[----:B------:R2:W4:-:S12]  /*17250*/  SHFL.IDX PT, R34, R74, 0x1, 0x181f ;  /* 0x00381f004a227f89 */ /* 0x00051800000e0000 */
[----:B------:R-:W-:Y:S05]  /*17260*/  @P0 BRA `(.L_x_669) ;  /* 0x0000018000000947 */ /* 0x000fea0003800000 */
[C---:B------:R-:W-:Y:S02]  /*17270*/  IADD3 R32, R0.reuse, 0x40, RZ ;  /* 0x0000004000207810 */ /* 0x040fe40007ffe0ff */
[C---:B------:R-:W-:Y:S02]  /*17280*/  IADD3 R18, R0.reuse, 0x80, RZ ;  /* 0x0000008000127810 */ /* 0x040fe40007ffe0ff */
[----:B-1----:R-:W-:Y:S02]  /*17290*/  IADD3 R16, R0, 0xc0, RZ ;  /* 0x000000c000107810 */ /* 0x002fe40007ffe0ff */
        /* <DEDUP_REMOVED lines=21> */
.L_x_669:
[----:B------:R-:W-:Y:S05]  /*173f0*/  BSYNC B0 ;  /* 0x0000000000007941 */ /* 0x000fea0003800000 */
.L_x_668:
        /* <DEDUP_REMOVED lines=30> */
.L_x_671:
[----:B------:R-:W-:Y:S05]  /*175e0*/  BSYNC B0 ;  /* 0x0000000000007941 */ /* 0x000fea0003800000 */
.L_x_670:
        /* <DEDUP_REMOVED lines=17> */
[----:B------:R-:W-:Y:S02]  /*17700*/  @!P2 ST.E.128 [R12.64], R52 ;  /* 0x000000340c00a985 */ /* 0x000fe4000c101d08 */
[----:B------:R-:W-:-:S04]  /*17710*/  @!P1 IMAD.WIDE R8, R8, 0x2, R10 ;  /* 0x0000000208089825 */ /* 0x000fc800078e020a */
[----:B------:R-:W-:Y:S01]  /*17720*/  @!P0 IMAD.WIDE R2, R2, 0x2, R10 ;  /* 0x0000000202028825 */ /* 0x000fe200078e020a */
[----:B------:R-:W-:Y:S04]  /*17730*/  @!P1 ST.E.128 [R8.64], R36 ;  /* 0x0000002408009985 */ /* 0x000fe8000c101d08 */
[----:B------:R1:W-:Y:S02]  /*17740*/  @!P0 ST.E.128 [R2.64], R20 ;  /* 0x0000001402008985 */ /* 0x0003e4000c101d08 */
[----:B-1----:R-:W-:-:S04]  /*17750*/  IADD3 R2, R0, 0xc0, RZ ;  /* 0x000000c000027810 */ /* 0x002fc80007ffe0ff */
        /* <DEDUP_REMOVED lines=8> */
.L_x_664:
        /* <DEDUP_REMOVED lines=15> */
[----:B-----5:R1:W2:Y:S04]  /*178d0*/  LDG.E R3, [R4.64] ;  /* 0x0000000804037981 */ /* 0x0202a8000c1e1900 */
[----:B-1----:R-:W2:Y:S02]  /*178e0*/  LDG.E R4, [R4.64+0x4] ;  /* 0x0000040804047981 */ /* 0x002ea4000c1e1900 */
[----:B--2---:R-:W-:-:S02]  /*178f0*/  IADD3 R3, -R3, R4, RZ ;  /* 0x0000000403037210 */ /* 0x004fc40007ffe1ff */
.L_x_672:
        /* <DEDUP_REMOVED lines=19> */
[----:B------:R-:W-:-:S05]  /*17a30*/  IMAD R4, R215, c[0x0][0x494], R4 ;  /* 0x00012500d7047a24 */ /* 0x000fca00078e0204 */
[----:B------:R-:W-:Y:S01]  /*17a40*/  IADD3 R13, R4, R13, RZ ;  /* 0x0000000d040d7210 */ /* 0x000fe20007ffe0ff */
[----:B------:R-:W-:-:S04]  /*17a50*/  @P0 IMAD.HI.U32 R6, R8, c[0x0][0x4ec], RZ ;  /* 0x00013b0008060a27 */ /* 0x000fc800078e00ff */
[----:B------:R-:W-:Y:S01]  /*17a60*/  IMAD.WIDE.U32 R12, R216, c[0x0][0x498], R12 ;  /* 0x00012600d80c7a25 */ /* 0x000fe200078e000c */
[----:B------:R-:W-:-:S03]  /*17a70*/  @P0 SHF.R.U32.HI R7, RZ, c[0x0][0x4f0], R6 ;  /* 0x00013c00ff070a19 */ /* 0x000fc60000011606 */
[----:B------:R-:W-:Y:S01]  /*17a80*/  IMAD R6, R5, c[0x0][0x498], RZ ;  /* 0x0001260005067a24 */ /* 0x000fe200078e02ff */
[----:B------:R-:W-:Y:S01]  /*17a90*/  IADD3 R12, P0, R7, R12, RZ ;  /* 0x0000000c070c7210 */ /* 0x000fe20007f1e0ff */
[--C-:B------:R-:W-:Y:S02]  /*17aa0*/  IMAD.MOV R4, RZ, RZ, -R7.reuse ;  /* 0x000000ffff047224 */ /* 0x100fe400078e0a07 */
[----:B------:R-:W-:Y:S02]  /*17ab0*/  IMAD R6, R216, c[0x0][0x49c], R6 ;  /* 0x00012700d8067a24 */ /* 0x000fe400078e0206 */
[----:B------:R-:W-:Y:S01]  /*17ac0*/  IMAD R4, R4, c[0x0][0x4e8], R8 ;  /* 0x00013a0004047a24 */ /* 0x000fe200078e0208 */
[----:B------:R-:W-:-:S04]  /*17ad0*/  SHF.R.S32.HI R8, RZ, 0x1f, R7 ;  /* 0x0000001fff087819 */ /* 0x000fc80000011407 */
[----:B------:R-:W-:Y:S02]  /*17ae0*/  SHF.R.S32.HI R7, RZ, 0x1f, R4 ;  /* 0x0000001fff077819 */ /* 0x000fe40000011404 */
[----:B------:R-:W-:-:S03]  /*17af0*/  IADD3.X R13, R8, R13, R6, P0, !PT ;  /* 0x0000000d080d7210 */ /* 0x000fc600007fe406 */
[----:B------:R-:W-:Y:S02]  /*17b00*/  IMAD R7, R7, c[0x0][0x488], RZ ;  /* 0x0001220007077a24 */ /* 0x000fe400078e02ff */
[----:B------:R-:W-:-:S04]  /*17b10*/  IMAD.WIDE.U32 R12, R4, c[0x0][0x488], R12 ;  /* 0x00012200040c7a25 */ /* 0x000fc800078e000c */
[----:B------:R-:W-:Y:S01]  /*17b20*/  IMAD R4, R4, c[0x0][0x48c], R7 ;  /* 0x0001230004047a24 */ /* 0x000fe200078e0207 */
[----:B------:R-:W-:-:S04]  /*17b30*/  LEA R6, P0, R12, c[0x0][0x450], 0x2 ;  /* 0x000114000c067a11 */ /* 0x000fc800078010ff */
[----:B------:R-:W-:-:S04]  /*17b40*/  IADD3 R4, R13, R4, RZ ;  /* 0x000000040d047210 */ /* 0x000fc80007ffe0ff */
[----:B------:R-:W-:Y:S02]  /*17b50*/  LEA.HI.X R7, R12, c[0x0][0x454], R4, 0x2, P0 ;  /* 0x000115000c077a11 */ /* 0x000fe400000f1404 */
[----:B------:R-:W-:-:S05]  /*17b60*/  MOV R4, 0xff800000 ;  /* 0xff80000000047802 */ /* 0x000fca0000000f00 */
[----:B------:R1:W-:Y:S02]  /*17b70*/  STG.E [R6.64], R4 ;  /* 0x0000000406007986 */ /* 0x0003e4000c101908 */
.L_x_674:
[----:B------:R-:W-:Y:S05]  /*17b80*/  BSYNC B0 ;  /* 0x0000000000007941 */ /* 0x000fea0003800000 */
.L_x_673:
[----:B-1----:R-:W1:Y:S01]  /*17b90*/  S2R R7, SR_CTAID.X ;  /* 0x0000000000077919 */ /* 0x002e620000002500 */
[----:B------:R-:W-:Y:S01]  /*17ba0*/  SHF.R.S32.HI R8, RZ, 0x1f, R2 ;  /* 0x0000001fff087819 */ /* 0x000fe20000011402 */
[----:B------:R-:W-:Y:S01]  /*17bb0*/  IMAD R4, R11, c[0x0][0x3a0], RZ ;  /* 0x0000e8000b047a24 */ /* 0x000fe200078e02ff */
[----:B------:R-:W-:Y:S01]  /*17bc0*/  MOV R6, c[0x0][0x4e8] ;  /* 0x00013a0000067a02 */ /* 0x000fe20000000f00 */
[----:B------:R-:W-:Y:S01]  /*17bd0*/  IMAD R0, R0, c[0x0][0x3e8], RZ ;  /* 0x0000fa0000007a24 */ /* 0x000fe200078e02ff */
[-C--:B------:R-:W-:Y:S01]  /*17be0*/  LEA.HI R8, R8, R2.reuse, RZ, 0x3 ;  /* 0x0000000208087211 */ /* 0x080fe200078f18ff */
[----:B------:R-:W-:Y:S01]  /*17bf0*/  IMAD R4, R10, c[0x0][0x3a4], R4 ;  /* 0x0000e9000a047a24 */ /* 0x000fe200078e0204 */
[----:B------:R-:W-:Y:S01]  /*17c00*/  ISETP.NE.AND P0, PT, R6, 0x1, PT ;  /* 0x000000010600780c */ /* 0x000fe20003f05270 */
[----:B------:R-:W-:Y:S01]  /*17c10*/  IMAD.WIDE.U32 R10, R10, c[0x0][0x3a0], RZ ;  /* 0x0000e8000a0a7a25 */ /* 0x000fe200078e00ff */
[----:B------:R-:W-:Y:S01]  /*17c20*/  LOP3.LUT R9, R8, 0xfffffff8, RZ, 0xc0, !PT ;  /* 0xfffffff808097812 */ /* 0x000fe200078ec0ff */
[----:B------:R-:W-:Y:S01]  /*17c30*/  BSSY B0, `(.L_x_675) ;  /* 0x000003e000007945 */ /* 0x000fe20003800000 */
[----:B------:R-:W-:Y:S01]  /*17c40*/  SHF.R.S32.HI R8, RZ, 0x3, R8 ;  /* 0x00000003ff087819 */ /* 0x000fe20000011408 */
[----:B------:R-:W-:Y:S01]  /*17c50*/  IMAD.IADD R13, R11, 0x1, R4 ;  /* 0x000000010b0d7824 */ /* 0x000fe200078e0204 */
[----:B------:R-:W-:Y:S01]  /*17c60*/  IADD3 R11, -R9, R2, RZ ;  /* 0x00000002090b7210 */ /* 0x000fe20007ffe1ff */
[----:B------:R-:W-:-:S02]  /*17c70*/  IMAD.MOV.U32 R12, RZ, RZ, R10 ;  /* 0x000000ffff0c7224 */ /* 0x000fc400078e000a */
[----:B------:R-:W-:Y:S01]  /*17c80*/  IMAD R0, R215, c[0x0][0x3ec], R0 ;  /* 0x0000fb00d7007a24 */ /* 0x000fe200078e0200 */
[----:B------:R-:W-:Y:S01]  /*17c90*/  LEA R2, R11, R8, 0x5 ;  /* 0x000000080b027211 */ /* 0x000fe200078e28ff */
[----:B------:R-:W-:Y:S01]  /*17ca0*/  IMAD.WIDE.U32 R12, R215, c[0x0][0x3e8], R12 ;  /* 0x0000fa00d70c7a25 */ /* 0x000fe200078e000c */
[----:B------:R-:W-:-:S03]  /*17cb0*/  SHF.L.U32 R11, R11, 0x3, RZ ;  /* 0x000000030b0b7819 */ /* 0x000fc600000006ff */
[----:B------:R-:W-:Y:S01]  /*17cc0*/  IMAD R5, R5, c[0x0][0x3f0], RZ ;  /* 0x0000fc0005057a24 */ /* 0x000fe200078e02ff */
[----:B------:R-:W-:Y:S01]  /*17cd0*/  IADD3 R13, R0, R13, RZ ;  /* 0x0000000d000d7210 */ /* 0x000fe20007ffe0ff */
[C---:B-1----:R-:W-:Y:S01]  /*17ce0*/  IMAD R2, R7.reuse, 0x80, R2 ;  /* 0x0000008007027824 */ /* 0x042fe200078e0202 */
[----:B------:R-:W-:Y:S01]  /*17cf0*/  LEA R7, R7, R8, 0x7 ;  /* 0x0000000807077211 */ /* 0x000fe200078e38ff */
[----:B------:R-:W-:Y:S01]  /*17d00*/  IMAD R5, R216, c[0x0][0x3f4], R5 ;  /* 0x0000fd00d8057a24 */ /* 0x000fe200078e0205 */
[C---:B------:R-:W-:Y:S01]  /*17d10*/  IADD3 R10, R11.reuse, 0x40, RZ ;  /* 0x000000400b0a7810 */ /* 0x040fe20007ffe0ff */
[----:B------:R-:W-:Y:S01]  /*17d20*/  @P0 IMAD.HI.U32 R0, R2, c[0x0][0x4ec], RZ ;  /* 0x00013b0002000a27 */ /* 0x000fe200078e00ff */
[----:B------:R-:W-:Y:S02]  /*17d30*/  MOV R4, R2 ;  /* 0x0000000200047202 */ /* 0x000fe40000000f00 */
[----:B------:R-:W-:Y:S01]  /*17d40*/  IADD3 R9, R11, 0x80, RZ ;  /* 0x000000800b097810 */ /* 0x000fe20007ffe0ff */
[----:B------:R-:W-:Y:S01]  /*17d50*/  IMAD.WIDE.U32 R12, R216, c[0x0][0x3f0], R12 ;  /* 0x0000fc00d80c7a25 */ /* 0x000fe200078e000c */
[----:B------:R-:W-:-:S02]  /*17d60*/  @P0 SHF.R.U32.HI R4, RZ, c[0x0][0x4f0], R0 ;  /* 0x00013c00ff040a19 */ /* 0x000fc40000011600 */
[----:B------:R-:W-:Y:S02]  /*17d70*/  IADD3 R8, R11, 0xc0, RZ ;  /* 0x000000c00b087810 */ /* 0x000fe40007ffe0ff */
[--C-:B------:R-:W-:Y:S01]  /*17d80*/  SHF.R.S32.HI R6, RZ, 0x1f, R4.reuse ;  /* 0x0000001fff067819 */ /* 0x100fe20000011404 */
[----:B------:R-:W-:Y:S01]  /*17d90*/  IMAD.MOV R0, RZ, RZ, -R4 ;  /* 0x000000ffff007224 */ /* 0x000fe200078e0a04 */
[----:B------:R-:W-:-:S03]  /*17da0*/  IADD3 R13, R13, R5, RZ ;  /* 0x000000050d0d7210 */ /* 0x000fc60007ffe0ff */
[----:B------:R-:W-:Y:S02]  /*17db0*/  IMAD R6, R6, c[0x0][0x3e0], RZ ;  /* 0x0000f80006067a24 */ /* 0x000fe400078e02ff */
[----:B------:R-:W-:Y:S02]  /*17dc0*/  IMAD R0, R0, c[0x0][0x4e8], R2 ;  /* 0x00013a0000007a24 */ /* 0x000fe400078e0202 */
[----:B------:R-:W-:-:S03]  /*17dd0*/  IMAD.WIDE.U32 R12, R4, c[0x0][0x3e0], R12 ;  /* 0x0000f800040c7a25 */ /* 0x000fc600078e000c */
[----:B------:R-:W-:Y:S01]  /*17de0*/  SHF.R.S32.HI R2, RZ, 0x1f, R0 ;  /* 0x0000001fff027819 */ /* 0x000fe20000011400 */
[----:B------:R-:W-:-:S04]  /*17df0*/  IMAD R6, R4, c[0x0][0x3e4], R6 ;  /* 0x0000f90004067a24 */ /* 0x000fc800078e0206 */
[----:B------:R-:W-:Y:S01]  /*17e00*/  IMAD R2, R2, c[0x0][0x3d8], RZ ;  /* 0x0000f60002027a24 */ /* 0x000fe200078e02ff */
[----:B------:R-:W-:Y:S01]  /*17e10*/  IADD3 R13, R13, R6, RZ ;  /* 0x000000060d0d7210 */ /* 0x000fe20007ffe0ff */
[----:B-----5:R-:W-:Y:S02]  /*17e20*/  IMAD R6, R3, c[0x0][0x4e8], RZ ;  /* 0x00013a0003067a24 */ /* 0x020fe400078e02ff */
        /* <DEDUP_REMOVED lines=30> */
.L_x_676:
[----:B------:R-:W-:Y:S05]  /*18010*/  BSYNC B0 ;  /* 0x0000000000007941 */ /* 0x000fea0003800000 */
.L_x_675:
[----:B------:R-:W-:Y:S01]  /*18020*/  IADD3 R3, R7, 0x20, RZ ;  /* 0x0000002007037810 */ /* 0x000fe20007ffe0ff */
[----:B--2---:R2:W4:Y:S01]  /*18030*/  SHFL.IDX PT, R13, R0, 0x1, 0x181f ;  /* 0x00381f00000d7f89 */ /* 0x00452200000e0000 */
        /* <DEDUP_REMOVED lines=25> */
.L_x_678:
[----:B------:R-:W-:Y:S05]  /*181d0*/  BSYNC B0 ;  /* 0x0000000000007941 */ /* 0x000fea0003800000 */
.L_x_677:
[----:B------:R-:W-:Y:S01]  /*181e0*/  IADD3 R3, R7, 0x40, RZ ;  /* 0x0000004007037810 */ /* 0x000fe20007ffe0ff */
[----:B-1--4-:R1:W4:Y:S01]  /*181f0*/  SHFL.IDX PT, R13, R0, 0x2, 0x181f ;  /* 0x00581f00000d7f89 */ /* 0x01232200000e0000 */
        /* <DEDUP_REMOVED lines=25> */
.L_x_680:
[----:B------:R-:W-:Y:S05]  /*18390*/  BSYNC B0 ;  /* 0x0000000000007941 */ /* 0x000fea0003800000 */
.L_x_679:
        /* <DEDUP_REMOVED lines=15> */
[----:B------:R1:W-:Y:S02]  /*18490*/  @!P2 ST.E.128 [R6.64], RZ ;  /* 0x000000ff0600a985 */ /* 0x0003e4000c101d08 */
[----:B---3--:R-:W-:-:S04]  /*184a0*/  @!P1 IMAD.WIDE R4, R4, 0x2, R2 ;  /* 0x0000000204049825 */ /* 0x008fc800078e0202 */
        /* <DEDUP_REMOVED lines=11> */
.L_x_681:
        /* <DEDUP_REMOVED lines=10> */
.L_x_3066:


//--------------------- .text._ZN7cutlass13device_kernelIN5flash19enable_sm80_to_sm89INS1_16FlashAttnFwdSm80INS1_25CollectiveMainloopFwdSm80ILi8ELi1ELb0EN4cute5tupleIJNS5_1CILi128EEENS7_ILi96EEENS7_ILi256EEEEEELi256ENS_10bfloat16_tEfNS_4arch4Sm80ELb0ELb0ELb1ELb0ELb0ELb0ELb1ELb0EEENS1_21CollectiveEpilogueFwdINS6_IJS8_SA_S9_EEENS6_IJNS7_ILi1EEESI_SI_EEESC_SE_Li256ELb0ELb1ELb0ELb0EEENS1_19SingleTileSchedulerILb0ELb0ELb1ELi128EEEEEEEEEvNT_6ParamsE --------------------------
	.section	.text._ZN7cutlass13device_kernelIN5flash19enable_sm80_to_sm89INS1_16FlashAttnFwdSm80INS1_25CollectiveMainloopFwdSm80ILi8ELi1ELb0EN4cute5tupleIJNS5_1CILi128EEENS7_ILi96EEENS7_ILi256EEEEEELi256ENS_10bfloat16_tEfNS_4arch4Sm80ELb0ELb0ELb1ELb0ELb0ELb0ELb1ELb0EEENS1_21CollectiveEpilogueFwdINS6_IJS8_SA_S9_EEENS6_IJNS7_ILi1EEESI_SI_EEESC_SE_Li256ELb0ELb1ELb0ELb0EEENS1_19SingleTileSchedulerILb0ELb0ELb1ELi128EEEEEEEEEvNT_6ParamsE,"ax",@progbits
	.sectioninfo	@"SHI_REGISTERS=255"
	.align	128
.text._ZN7cutlass13device_kernelIN5flash19enable_sm80_to_sm89INS1_16FlashAttnFwdSm80INS1_25CollectiveMainloopFwdSm80ILi8ELi1ELb0EN4cute5tupleIJNS5_1CILi128EEENS7_ILi96EEENS7_ILi256EEEEEELi256ENS_10bfloat16_tEfNS_4arch4Sm80ELb0ELb0ELb1ELb0ELb0ELb0ELb1ELb0EEENS1_21CollectiveEpilogueFwdINS6_IJS8_SA_S9_EEENS6_IJNS7_ILi1EEESI_SI_EEESC_SE_Li256ELb0ELb1ELb0ELb0EEENS1_19SingleTileSchedulerILb0ELb0ELb1ELi128EEEEEEEEEvNT_6ParamsE:
        .type           _ZN7cutlass13device_kernelIN5flash19enable_sm80_to_sm89INS1_16FlashAttnFwdSm80INS1_25CollectiveMainloopFwdSm80ILi8ELi1ELb0EN4cute5tupleIJNS5_1CILi128EEENS7_ILi96EEENS7_ILi256EEEEEELi256ENS_10bfloat16_tEfNS_4arch4Sm80ELb0ELb0ELb1ELb0ELb0ELb0ELb1ELb0EEENS1_21CollectiveEpilogueFwdINS6_IJS8_SA_S9_EEENS6_IJNS7_ILi1EEESI_SI_EEESC_SE_Li256ELb0ELb1ELb0ELb0EEENS1_19SingleTileSchedulerILb0ELb0ELb1ELi128EEEEEEEEEvNT_6ParamsE,@function
        .size           _ZN7cutlass13device_kernelIN5flash19enable_sm80_to_sm89INS1_16FlashAttnFwdSm80INS1_25CollectiveMainloopFwdSm80ILi8ELi1ELb0EN4cute5tupleIJNS5_1CILi128EEENS7_ILi96EEENS7_ILi256EEEEEELi256ENS_10bfloat16_tEfNS_4arch4Sm80ELb0ELb0ELb1ELb0ELb0ELb0ELb1ELb0EEENS1_21CollectiveEpilogueFwdINS6_IJS8_SA_S9_EEENS6_IJNS7_ILi1EEESI_SI_EEESC_SE_Li256ELb0ELb1ELb0ELb0EEENS1_19SingleTileSchedulerILb0ELb0ELb1ELi128EEEEEEEEEvNT_6ParamsE,(.L_x_3067 - _ZN7cutlass13device_kernelIN5flash19enable_sm80_to_sm89INS1_16FlashAttnFwdSm80INS1_25CollectiveMainloopFwdSm80ILi8ELi1ELb0EN4cute5tupleIJNS5_1CILi128EEENS7_ILi96EEENS7_ILi256EEEEEELi256ENS_10bfloat16_tEfNS_4arch4Sm80ELb0ELb0ELb1ELb0ELb0ELb0ELb1ELb0EEENS1_21CollectiveEpilogueFwdINS6_IJS8_SA_S9_EEENS6_IJNS7_ILi1EEESI_SI_EEESC_SE_Li256ELb0ELb1ELb0ELb0EEENS1_19SingleTileSchedulerILb0ELb0ELb1ELi128EEEEEEEEEvNT_6ParamsE)
        .other          _ZN7cutlass13device_kernelIN5flash19enable_sm80_to_sm89INS1_16FlashAttnFwdSm80INS1_25CollectiveMainloopFwdSm80ILi8ELi1ELb0EN4cute5tupleIJNS5_1CILi128EEENS7_ILi96EEENS7_ILi256EEEEEELi256ENS_10bfloat16_tEfNS_4arch4Sm80ELb0ELb0ELb1ELb0ELb0ELb0ELb1ELb0EEENS1_21CollectiveEpilogueFwdINS6_IJS8_SA_S9_EEENS6_IJNS7_ILi1EEESI_SI_EEESC_SE_Li256ELb0ELb1ELb0ELb0EEENS1_19SingleTileSchedulerILb0ELb0ELb1ELi128EEEEEEEEEvNT_6ParamsE,@"STO_CUDA_ENTRY STV_DEFAULT"
_ZN7cutlass13device_kernelIN5flash19enable_sm80_to_sm89INS1_16FlashAttnFwdSm80INS1_25CollectiveMainloopFwdSm80ILi8ELi1ELb0EN4cute5tupleIJNS5_1CILi128EEENS7_ILi96EEENS7_ILi256EEEEEELi256ENS_10bfloat16_tEfNS_4arch4Sm80ELb0ELb0ELb1ELb0ELb0ELb0ELb1ELb0EEENS1_21CollectiveEpilogueFwdINS6_IJS8_SA_S9_EEENS6_IJNS7_ILi1EEESI_SI_EEESC_SE_Li256ELb0ELb1ELb0ELb0EEENS1_19SingleTileSchedulerILb0ELb0ELb1ELi128EEEEEEEEEvNT_6ParamsE:
        /* <DEDUP_REMOVED lines=15> */
[----:B------:R-:W-:Y:S01]  /*00f0*/  IMAD.MOV.U32 R126, RZ, RZ, c[0x0][0x1e0] ;  /* 0x00007800ff7e7624 */ /* 0x000fe200078e00ff */
[----:B------:R-:W-:Y:S01]  /*0100*/  ISETP.NE.AND P0, PT, R16, 0x1, PT ;  /* 0x000000011000780c */ /* 0x000fe20003f05270 */
[----:B------:R-:W-:Y:S01]  /*0110*/  IMAD R5, R24, c[0x0][0x1c0], RZ ;  /* 0x0000700018057a24 */ /* 0x000fe200078e02ff */
[----:B------:R-:W4:Y:S01]  /*0120*/  S2R R27, SR_CTAID.Y ;  /* 0x00000000001b7919 */ /* 0x000f220000002600 */
[----:B------:R-:W-:Y:S01]  /*0130*/  IMAD R16, R16, c[0x0][0x168], RZ ;  /* 0x00005a0010107a24 */ /* 0x000fe200078e02ff */
[----:B------:R-:W-:Y:S01]  /*0140*/  IADD3 R15, R132, 0x5f, RZ ;  /* 0x0000005f840f7810 */ /* 0x000fe20007ffe0ff */
[----:B------:R-:W-:Y:S01]  /*0150*/  IMAD.MOV.U32 R127, RZ, RZ, c[0x0][0x1e4] ;  /* 0x00007900ff7f7624 */ /* 0x000fe200078e00ff */
[----:B------:R-:W5:Y:S01]  /*0160*/  S2R R8, SR_CTAID.X ;  /* 0x0000000000087919 */ /* 0x000f620000002500 */
[----:B------:R-:W-:Y:S01]  /*0170*/  IMAD.MOV.U32 R37, RZ, RZ, 0x40 ;  /* 0x00000040ff257424 */ /* 0x000fe200078e00ff */
[----:B---3--:R-:W-:-:S04]  /*0180*/  SHF.R.S32.HI R23, RZ, 0x1f, R26 ;  /* 0x0000001fff177819 */ /* 0x008fc8000001141a */
[----:B-1----:R-:W-:Y:S01]  /*0190*/  LEA.HI R2, R23, R26, RZ, 0x3 ;  /* 0x0000001a17027211 */ /* 0x002fe200078f18ff */
[C---:B----4-:R-:W-:Y:S01]  /*01a0*/  IMAD.WIDE.U32 R6, R27.reuse, c[0x0][0x1b8], RZ ;  /* 0x00006e001b067a25 */ /* 0x050fe200078e00ff */
[----:B------:R-:W-:Y:S02]  /*01b0*/  SHF.R.S32.HI R28, RZ, 0x1f, R27 ;  /* 0x0000001fff1c7819 */ /* 0x000fe4000001141b */
[----:B------:R-:W-:Y:S02]  /*01c0*/  LOP3.LUT R0, R2, 0xfffffff8, RZ, 0xc0, !PT ;  /* 0xfffffff802007812 */ /* 0x000fe400078ec0ff */
[----:B------:R-:W-:Y:S01]  /*01d0*/  SHF.R.S32.HI R20, RZ, 0x3, R2 ;  /* 0x00000003ff147819 */ /* 0x000fe20000011402 */
[----:B------:R-:W-:Y:S02]  /*01e0*/  IMAD R2, R28, c[0x0][0x1b8], RZ ;  /* 0x00006e001c027a24 */ /* 0x000fe400078e02ff */
[----:B------:R-:W-:Y:S01]  /*01f0*/  IMAD.IADD R36, R26, 0x1, -R0 ;  /* 0x000000011a247824 */ /* 0x000fe200078e0a00 */
[----:B------:R-:W-:Y:S01]  /*0200*/  SHF.R.S32.HI R25, RZ, 0x1f, R20 ;  /* 0x0000001fff197819 */ /* 0x000fe20000011414 */
[----:B------:R-:W-:-:S02]  /*0210*/  IMAD R2, R27, c[0x0][0x1bc], R2 ;  /* 0x00006f001b027a24 */ /* 0x000fc400078e0202 */
[----:B------:R-:W-:Y:S02]  /*0220*/  IMAD R0, R36, 0x20, R20 ;  /* 0x0000002024007824 */ /* 0x000fe400078e0214 */
[----:B------:R-:W-:Y:S02]  /*0230*/  IMAD.IADD R3, R7, 0x1, R2 ;  /* 0x0000000107037824 */ /* 0x000fe400078e0202 */
[----:B-----5:R-:W-:Y:S02]  /*0240*/  IMAD R9, R8, 0x80, R0 ;  /* 0x0000008008097824 */ /* 0x020fe400078e0200 */
[----:B------:R-:W-:Y:S02]  /*0250*/  IMAD.MOV.U32 R2, RZ, RZ, R6 ;  /* 0x000000ffff027224 */ /* 0x000fe400078e0006 */
[----:B------:R-:W-:Y:S01]  /*0260*/  @P0 IMAD.HI.U32 R4, R9, c[0x0][0x2c8], RZ ;  /* 0x0000b20009040a27 */ /* 0x000fe200078e00ff */
[----:B------:R-:W-:Y:S03]  /*0270*/  STL [R1+0x48], R9 ;  /* 0x0000480901007387 */ /* 0x000fe60000100800 */
[----:B------:R-:W-:Y:S01]  /*0280*/  IMAD.MOV.U32 R0, RZ, RZ, R9 ;  /* 0x000000ffff007224 */ /* 0x000fe200078e0009 */
[----:B------:R-:W-:Y:S01]  /*0290*/  @P0 SHF.R.U32.HI R0, RZ, c[0x0][0x2cc], R4 ;  /* 0x0000b300ff000a19 */ /* 0x000fe20000011604 */
[----:B------:R-:W-:-:S02]  /*02a0*/  IMAD R4, R22, c[0x0][0x1c4], R5 ;  /* 0x0000710016047a24 */ /* 0x000fc400078e0205 */
[----:B------:R-:W-:Y:S01]  /*02b0*/  IMAD.WIDE.U32 R2, R22, c[0x0][0x1c0], R2 ;  /* 0x0000700016027a25 */ /* 0x000fe200078e0002 */
[----:B------:R-:W-:-:S03]  /*02c0*/  SHF.R.S32.HI R5, RZ, 0x1f, R0 ;  /* 0x0000001fff057819 */ /* 0x000fc60000011400 */
[----:B------:R-:W-:Y:S02]  /*02d0*/  IMAD.IADD R3, R3, 0x1, R4 ;  /* 0x0000000103037824 */ /* 0x000fe400078e0204 */
[----:B------:R-:W-:Y:S02]  /*02e0*/  IMAD.MOV R4, RZ, RZ, -R0 ;  /* 0x000000ffff047224 */ /* 0x000fe400078e0a00 */
[----:B------:R-:W-:Y:S02]  /*02f0*/  IMAD R5, R5, c[0x0][0x1b0], RZ ;  /* 0x00006c0005057a24 */ /* 0x000fe400078e02ff */
[----:B------:R-:W-:Y:S02]  /*0300*/  IMAD R4, R4, c[0x0][0x2c4], R9 ;  /* 0x0000b10004047a24 */ /* 0x000fe400078e0209 */
[----:B------:R-:W-:-:S04]  /*0310*/  IMAD.WIDE.U32 R2, R0, c[0x0][0x1b0], R2 ;  /* 0x00006c0000027a25 */ /* 0x000fc800078e0002 */
[----:B------:R-:W-:Y:S01]  /*0320*/  IMAD R0, R0, c[0x0][0x1b4], R5 ;  /* 0x00006d0000007a24 */ /* 0x000fe200078e0205 */
[----:B------:R-:W-:Y:S01]  /*0330*/  SHF.R.S32.HI R5, RZ, 0x1f, R4 ;  /* 0x0000001fff057819 */ /* 0x000fe20000011404 */
[----:B------:R-:W-:Y:S02]  /*0340*/  IMAD.SHL.U32 R6, R20, 0x40, RZ ;  /* 0x0000004014067824 */ /* 0x000fe400078e00ff */
[----:B------:R-:W-:Y:S02]  /*0350*/  IMAD.IADD R3, R3, 0x1, R0 ;  /* 0x0000000103037824 */ /* 0x000fe400078e0200 */
[----:B------:R-:W-:Y:S02]  /*0360*/  IMAD R0, R5, c[0x0][0x1a8], RZ ;  /* 0x00006a0005007a24 */ /* 0x000fe400078e02ff */
[----:B------:R-:W-:-:S04]  /*0370*/  IMAD.WIDE.U32 R2, R4, c[0x0][0x1a8], R2 ;  /* 0x00006a0004027a25 */ /* 0x000fc800078e0002 */
[----:B------:R-:W-:Y:S01]  /*0380*/  IMAD R5, R4, c[0x0][0x1ac], R0 ;  /* 0x00006b0004057a24 */ /* 0x000fe200078e0200 */
[----:B------:R-:W-:Y:S01]  /*0390*/  LEA R17, P0, R2, c[0x0][0x160], 0x1 ;  /* 0x0000580002117a11 */ /* 0x000fe200078008ff */
[----:B------:R-:W-:Y:S01]  /*03a0*/  IMAD.SHL.U32 R30, R36, 0x8, RZ ;  /* 0x00000008241e7824 */ /* 0x000fe200078e00ff */
[----:B------:R-:W-:Y:S01]  /*03b0*/  LOP3.LUT R0, R6, 0x1c0, RZ, 0xc0, !PT ;  /* 0x000001c006007812 */ /* 0x000fe200078ec0ff */
[----:B------:R-:W-:Y:S02]  /*03c0*/  IMAD.IADD R3, R3, 0x1, R5 ;  /* 0x0000000103037824 */ /* 0x000fe400078e0205 */
[----:B------:R-:W-:Y:S01]  /*03d0*/  IMAD R19, R8, 0x80, R20 ;  /* 0x0000008008137824 */ /* 0x000fe200078e0214 */
[----:B------:R-:W-:Y:S01]  /*03e0*/  LOP3.LUT R4, R0, 0x38, R30, 0xf8, !PT ;  /* 0x0000003800047812 */ /* 0x000fe200078ef81e */
[----:B------:R-:W-:Y:S01]  /*03f0*/  SHFL.IDX PT, R6, R17, 0x1, 0x181f ;  /* 0x00381f0011067f89 */ /* 0x000fe200000e0000 */
[----:B------:R-:W-:Y:S02]  /*0400*/  LEA.HI.X R18, R2, c[0x0][0x164], R3, 0x1, P0 ;  /* 0x0000590002127a11 */ /* 0x000fe400000f0c03 */
[----:B------:R-:W-:Y:S01]  /*0410*/  SHF.R.U32.HI R0, RZ, 0x3, R0 ;  /* 0x00000003ff007819 */ /* 0x000fe20000011600 */
[----:B------:R-:W1:Y:S01]  /*0420*/  SHFL.IDX PT, R2, R17, RZ, 0x181f ;  /* 0x00181fff11027589 */ /* 0x000e6200000e0000 */
[----:B------:R-:W-:-:S02]  /*0430*/  ISETP.GE.AND P0, PT, R19, R16, PT ;  /* 0x000000101300720c */ /* 0x000fc40003f06270 */
[----:B------:R-:W-:Y:S01]  /*0440*/  LOP3.LUT R0, R4, R0, RZ, 0x3c, !PT ;  /* 0x0000000004007212 */ /* 0x000fe200078e3cff */
[----:B------:R-:W3:Y:S01]  /*0450*/  SHFL.IDX PT, R3, R18, RZ, 0x181f ;  /* 0x00181fff12037589 */ /* 0x000ee200000e0000 */
[----:B------:R-:W-:Y:S02]  /*0460*/  LEA.HI R4, R23, R26, RZ, 0x6 ;  /* 0x0000001a17047211 */ /* 0x000fe400078f30ff */
[----:B------:R-:W-:Y:S01]  /*0470*/  IADD3 R5, R19, 0x20, RZ ;  /* 0x0000002013057810 */ /* 0x000fe20007ffe0ff */
[----:B------:R-:W4:Y:S01]  /*0480*/  SHFL.IDX PT, R7, R18, 0x1, 0x181f ;  /* 0x00381f0012077f89 */ /* 0x000f2200000e0000 */
[----:B------:R-:W-:Y:S01]  /*0490*/  IADD3 R33, R30, 0x40, RZ ;  /* 0x000000401e217810 */ /* 0x000fe20007ffe0ff */
[----:B------:R-:W-:Y:S01]  /*04a0*/  IMAD.SHL.U32 R4, R4, 0x8, RZ ;  /* 0x0000000804047824 */ /* 0x000fe200078e00ff */
[C---:B------:R-:W-:Y:S01]  /*04b0*/  IADD3 R32, R30.reuse, 0x80, RZ ;  /* 0x000000801e207810 */ /* 0x040fe20007ffe0ff */
[----:B------:R-:W-:Y:S01]  /*04c0*/  STL [R1+0x3c], R19 ;  /* 0x00003c1301007387 */ /* 0x000fe20000100800 */
[----:B------:R-:W-:-:S02]  /*04d0*/  IADD3 R29, R30, 0xc0, RZ ;  /* 0x000000c01e1d7810 */ /* 0x000fc40007ffe0ff */
[----:B------:R-:W-:Y:S02]  /*04e0*/  LOP3.LUT R128, R0, 0xfffffe00, R4, 0xf8, !PT ;  /* 0xfffffe0000807812 */ /* 0x000fe400078ef804 */
[----:B------:R-:W-:Y:S02]  /*04f0*/  ISETP.GE.AND P2, PT, R5, R16, PT ;  /* 0x000000100500720c */ /* 0x000fe40003f46270 */
[----:B------:R-:W-:Y:S01]  /*0500*/  @!P0 SHF.R.S32.HI R0, RZ, 0x1f, R33 ;  /* 0x0000001fff008819 */ /* 0x000fe20000011421 */
[----:B------:R-:W-:Y:S01]  /*0510*/  STL [R1+0x38], R128 ;  /* 0x0000388001007387 */ /* 0x000fe20000100800 */
[----:B------:R-:W-:Y:S02]  /*0520*/  @!P0 SHF.R.S32.HI R8, RZ, 0x1f, R32 ;  /* 0x0000001fff088819 */ /* 0x000fe40000011420 */
[----:B------:R-:W-:Y:S02]  /*0530*/  @!P0 SHF.R.S32.HI R5, RZ, 0x1f, R29 ;  /* 0x0000001fff058819 */ /* 0x000fe4000001141d */
[----:B------:R-:W-:-:S02]  /*0540*/  SHF.R.S32.HI R31, RZ, 0x1f, R30 ;  /* 0x0000001fff1f7819 */ /* 0x000fc4000001141e */
[----:B-1----:R-:W-:Y:S02]  /*0550*/  @!P0 LEA R4, P1, R30, R2, 0x1 ;  /* 0x000000021e048211 */ /* 0x002fe400078208ff */
[----:B------:R-:W-:Y:S01]  /*0560*/  @!P0 LEA.HI R10, R0, R33, RZ, 0x3 ;  /* 0x00000021000a8211 */ /* 0x000fe200078f18ff */
[----:B------:R-:W-:Y:S01]  /*0570*/  STL.64 [R1+0x18], R30 ;  /* 0x0000181e01007387 */ /* 0x000fe20000100a00 */
[----:B------:R-:W-:Y:S02]  /*0580*/  @!P0 LEA.HI R8, R8, R32, RZ, 0x3 ;  /* 0x0000002008088211 */ /* 0x000fe400078f18ff */
[C---:B------:R-:W-:Y:S01]  /*0590*/  ISETP.GE.AND P3, PT, R30.reuse, c[0x0][0x198], PT ;  /* 0x000066001e007a0c */ /* 0x040fe20003f66270 */
[----:B------:R-:W-:Y:S01]  /*05a0*/  STL [R1+0xc], R33 ;  /* 0x00000c2101007387 */ /* 0x000fe20000100800 */
[----:B------:R-:W-:Y:S02]  /*05b0*/  @!P0 LEA.HI R0, R5, R29, RZ, 0x3 ;  /* 0x0000001d05008211 */ /* 0x000fe400078f18ff */
[----:B---3--:R-:W-:Y:S01]  /*05c0*/  @!P0 LEA.HI.X R5, R30, R3, R31, 0x1, P1 ;  /* 0x000000031e058211 */ /* 0x008fe200008f0c1f */
[----:B------:R-:W-:Y:S01]  /*05d0*/  STL [R1+0x2c], R32 ;  /* 0x00002c2001007387 */ /* 0x000fe20000100800 */
[----:B------:R-:W-:-:S02]  /*05e0*/  @!P0 LOP3.LUT R8, R8, 0xfffffff8, RZ, 0xc0, !PT ;  /* 0xfffffff808088812 */ /* 0x000fc400078ec0ff */
[----:B------:R-:W-:Y:S01]  /*05f0*/  ISETP.GE.AND P1, PT, R33, c[0x0][0x198], PT ;  /* 0x0000660021007a0c */ /* 0x000fe20003f26270 */
[----:B------:R-:W-:Y:S01]  /*0600*/  STL [R1+0x28], R29 ;  /* 0x0000281d01007387 */ /* 0x000fe20000100800 */
[----:B------:R-:W-:Y:S01]  /*0610*/  ISETP.GE.AND P5, PT, R32, c[0x0][0x198], PT ;  /* 0x0000660020007a0c */ /* 0x000fe20003fa6270 */
[--C-:B------:R-:W-:Y:S01]  /*0620*/  @!P0 IMAD.WIDE R12, R8, 0x2, R2.reuse ;  /* 0x00000002080c8825 */ /* 0x100fe200078e0202 */
[----:B------:R-:W-:Y:S02]  /*0630*/  @!P0 LOP3.LUT R10, R10, 0xfffffff8, RZ, 0xc0, !PT ;  /* 0xfffffff80a0a8812 */ /* 0x000fe400078ec0ff */
[----:B------:R-:W-:Y:S01]  /*0640*/  @!P0 LOP3.LUT R9, R0, 0xfffffff8, RZ, 0xc0, !PT ;  /* 0xfffffff800098812 */ /* 0x000fe200078ec0ff */
[----:B------:R-:W-:Y:S01]  /*0650*/  @!P0 IMAD.SHL.U32 R0, R128, 0x2, RZ ;  /* 0x0000000280008824 */ /* 0x000fe200078e00ff */
[----:B------:R-:W-:Y:S01]  /*0660*/  ISETP.GE.AND P4, PT, R29, c[0x0][0x198], PT ;  /* 0x000066001d007a0c */ /* 0x000fe20003f86270 */
[----:B------:R-:W-:-:S03]  /*0670*/  @!P0 IMAD.WIDE R10, R10, 0x2, R2 ;  /* 0x000000020a0a8825 */ /* 0x000fc600078e0202 */
[----:B------:R1:W-:Y:S01]  /*0680*/  @!P0 LDGSTS.E.BYPASS.LTC128B.128 [R0+0x18100], [R4.64], !P3 ;  /* 0x1810000004008fae */ /* 0x0003e2000d901d48 */
[----:B------:R-:W-:-:S03]  /*0690*/  @!P0 IMAD.WIDE R8, R9, 0x2, R2 ;  /* 0x0000000209088825 */ /* 0x000fc600078e0202 */
[----:B------:R3:W-:Y:S01]  /*06a0*/  @!P0 LDGSTS.E.BYPASS.LTC128B.128 [R0+0x1c100], [R10.64], !P1 ;  /* 0x1c1000000a008fae */ /* 0x0007e2000c901d48 */
[----:B------:R-:W-:-:S03]  /*06b0*/  IMAD R2, R25, c[0x0][0x1e0], RZ ;  /* 0x0000780019027a24 */ /* 0x000fc600078e02ff */
[----:B------:R5:W-:Y:S04]  /*06c0*/  @!P0 LDGSTS.E.BYPASS.LTC128B.128 [R0+0x20100], [R12.64], !P5 ;  /* 0x201000000c008fae */ /* 0x000be8000e901d48 */
[----:B------:R4:W-:Y:S01]  /*06d0*/  @!P0 LDGSTS.E.BYPASS.LTC128B.128 [R0+0x24100], [R8.64], !P4 ;  /* 0x2410000008008fae */ /* 0x0009e2000e101d48 */
[C---:B-1----:R-:W-:Y:S01]  /*06e0*/  IMAD R4, R20.reuse, c[0x0][0x1e4], R2 ;  /* 0x0000790014047a24 */ /* 0x042fe200078e0202 */
[----:B------:R-:W-:Y:S01]  /*06f0*/  @!P2 SHF.R.S32.HI R5, RZ, 0x1f, R33 ;  /* 0x0000001fff05a819 */ /* 0x000fe20000011421 */
[----:B------:R-:W-:Y:S01]  /*0700*/  IMAD.WIDE.U32 R2, R20, c[0x0][0x1e0], R30 ;  /* 0x0000780014027a25 */ /* 0x000fe200078e001e */
[----:B---3--:R-:W-:-:S03]  /*0710*/  @!P2 SHF.R.S32.HI R11, RZ, 0x1f, R29 ;  /* 0x0000001fff0ba819 */ /* 0x008fc6000001141d */
[----:B------:R-:W-:Y:S02]  /*0720*/  IMAD.IADD R3, R3, 0x1, R4 ;  /* 0x0000000103037824 */ /* 0x000fe400078e0204 */
[----:B------:R-:W1:Y:S01]  /*0730*/  SHFL.IDX PT, R4, R17, 0x2, 0x181f ;  /* 0x00581f0011047f89 */ /* 0x000e6200000e0000 */
[----:B-----5:R-:W-:Y:S01]  /*0740*/  @!P2 LEA.HI R12, R5, R33, RZ, 0x3 ;  /* 0x00000021050ca211 */ /* 0x020fe200078f18ff */
[----:B------:R-:W-:Y:S01]  /*0750*/  IMAD.WIDE.U32 R2, R27, c[0x0][0x1e8], R2 ;  /* 0x00007a001b027a25 */ /* 0x000fe200078e0002 */
[----:B----4-:R-:W-:Y:S01]  /*0760*/  IADD3 R0, R19, 0x40, RZ ;  /* 0x0000004013007810 */ /* 0x010fe20007ffe0ff */
[----:B------:R-:W3:Y:S01]  /*0770*/  SHFL.IDX PT, R5, R18, 0x2, 0x181f ;  /* 0x00581f0012057f89 */ /* 0x000ee200000e0000 */
[----:B------:R-:W-:Y:S02]  /*0780*/  @!P2 LEA R8, P0, R30, R6, 0x1 ;  /* 0x000000061e08a211 */ /* 0x000fe400078008ff */
[----:B------:R-:W-:Y:S02]  /*0790*/  ISETP.GE.AND P1, PT, R0, R16, PT ;  /* 0x000000100000720c */ /* 0x000fe40003f26270 */
[----:B------:R-:W-:-:S02]  /*07a0*/  @!P2 SHF.R.S32.HI R0, RZ, 0x1f, R32 ;  /* 0x0000001fff00a819 */ /* 0x000fc40000011420 */
[----:B------:R-:W-:Y:S02]  /*07b0*/  @!P2 LEA.HI.X R9, R30, R7, R31, 0x1, P0 ;  /* 0x000000071e09a211 */ /* 0x000fe400000f0c1f */
[----:B------:R-:W-:Y:S02]  /*07c0*/  @!P2 LEA.HI R10, R0, R32, RZ, 0x3 ;  /* 0x00000020000aa211 */ /* 0x000fe400078f18ff */
[----:B------:R-:W-:Y:S02]  /*07d0*/  @!P2 LEA.HI R0, R11, R29, RZ, 0x3 ;  /* 0x0000001d0b00a211 */ /* 0x000fe400078f18ff */
[----:B------:R-:W-:Y:S02]  /*07e0*/  ISETP.GE.AND P0, PT, R33, c[0x0][0x198], PT ;  /* 0x0000660021007a0c */ /* 0x000fe40003f06270 */
[----:B------:R-:W-:Y:S02]  /*07f0*/  @!P2 LOP3.LUT R12, R12, 0xfffffff8, RZ, 0xc0, !PT ;  /* 0xfffffff80c0ca812 */ /* 0x000fe400078ec0ff */
[----:B------:R-:W-:-:S02]  /*0800*/  @!P2 LOP3.LUT R10, R10, 0xfffffff8, RZ, 0xc0, !PT ;  /* 0xfffffff80a0aa812 */ /* 0x000fc400078ec0ff */
[----:B------:R-:W-:Y:S01]  /*0810*/  @!P2 LOP3.LUT R14, R0, 0xfffffff8, RZ, 0xc0, !PT ;  /* 0xfffffff8000ea812 */ /* 0x000fe200078ec0ff */
[----:B------:R-:W-:Y:S02]  /*0820*/  @!P2 IMAD.SHL.U32 R0, R128, 0x2, RZ ;  /* 0x000000028000a824 */ /* 0x000fe400078e00ff */
[----:B------:R-:W-:-:S03]  /*0830*/  @!P2 IMAD.WIDE R12, R12, 0x2, R6 ;  /* 0x000000020c0ca825 */ /* 0x000fc600078e0206 */
[----:B------:R4:W-:Y:S01]  /*0840*/  @!P2 LDGSTS.E.BYPASS.LTC128B.128 [R0+0x19100], [R8.64], !P3 ;  /* 0x191000000800afae */ /* 0x0009e2000d901d48 */
[----:B------:R-:W-:-:S03]  /*0850*/  @!P2 IMAD.WIDE R10, R10, 0x2, R6 ;  /* 0x000000020a0aa825 */ /* 0x000fc600078e0206 */
[----:B------:R5:W-:Y:S01]  /*0860*/  @!P2 LDGSTS.E.BYPASS.LTC128B.128 [R0+0x1d100], [R12.64], !P0 ;  /* 0x1d1000000c00afae */ /* 0x000be2000c101d48 */
[----:B------:R-:W-:-:S03]  /*0870*/  @!P2 IMAD.WIDE R6, R14, 0x2, R6 ;  /* 0x000000020e06a825 */ /* 0x000fc600078e0206 */
[----:B------:R1:W-:Y:S01]  /*0880*/  @!P2 LDGSTS.E.BYPASS.LTC128B.128 [R0+0x21100], [R10.64], !P5 ;  /* 0x211000000a00afae */ /* 0x0003e2000e901d48 */
[----:B------:R-:W-:-:S03]  /*0890*/  IMAD.HI R14, R15, 0x2aaaaaab, RZ ;  /* 0x2aaaaaab0f0e7827 */ /* 0x000fc600078e02ff */
[----:B------:R5:W-:Y:S01]  /*08a0*/  @!P2 LDGSTS.E.BYPASS.LTC128B.128 [R0+0x25100], [R6.64], !P4 ;  /* 0x251000000600afae */ /* 0x000be2000e101d48 */
[----:B------:R-:W-:Y:S01]  /*08b0*/  IMAD R15, R28, c[0x0][0x1e8], RZ ;  /* 0x00007a001c0f7a24 */ /* 0x000fe200078e02ff */
[----:B------:R-:W-:-:S03]  /*08c0*/  ISETP.GE.AND P2, PT, R33, c[0x0][0x198], PT ;  /* 0x0000660021007a0c */ /* 0x000fc60003f46270 */
[----:B----4-:R-:W-:Y:S01]  /*08d0*/  IMAD R8, R27, c[0x0][0x1ec], R15 ;  /* 0x00007b001b087a24 */ /* 0x010fe200078e020f */
[----:B------:R-:W-:-:S03]  /*08e0*/  SHF.R.U32.HI R9, RZ, 0x1f, R14 ;  /* 0x0000001fff097819 */ /* 0x000fc6000001160e */
[----:B------:R-:W-:Y:S01]  /*08f0*/  IMAD.IADD R15, R3, 0x1, R8 ;  /* 0x00000001030f7824 */ /* 0x000fe200078e0208 */
[----:B------:R-:W-:Y:S02]  /*0900*/  @!P1 SHF.R.S32.HI R3, RZ, 0x1f, R33 ;  /* 0x0000001fff039819 */ /* 0x000fe40000011421 */
[----:B------:R-:W-:Y:S01]  /*0910*/  LEA.HI.SX32 R129, R14, R9, 0x1c ;  /* 0x000000090e817211 */ /* 0x000fe200078fe2ff */
[----:B------:R-:W-:Y:S01]  /*0920*/  IMAD.MOV.U32 R14, RZ, RZ, R2 ;  /* 0x000000ffff0e7224 */ /* 0x000fe200078e0002 */
[C---:B-1----:R-:W-:Y:S01]  /*0930*/  @!P1 LEA R10, P0, R30.reuse, R4, 0x1 ;  /* 0x000000041e0a9211 */ /* 0x042fe200078008ff */
[----:B------:R-:W1:Y:S01]  /*0940*/  SHFL.IDX PT, R2, R17, 0x3, 0x181f ;  /* 0x00781f0011027f89 */ /* 0x000e6200000e0000 */
[----:B------:R-:W-:Y:S02]  /*0950*/  @!P1 LEA.HI R8, R3, R33, RZ, 0x3 ;  /* 0x0000002103089211 */ /* 0x000fe400078f18ff */
[----:B-----5:R-:W-:Y:S01]  /*0960*/  IADD3 R0, R19, 0x60, RZ ;  /* 0x0000006013007810 */ /* 0x020fe20007ffe0ff */
[----:B------:R-:W-:Y:S01]  /*0970*/  STL [R1], R129 ;  /* 0x0000008101007387 */ /* 0x000fe20000100800 */
[----:B---3--:R-:W-:-:S02]  /*0980*/  @!P1 LEA.HI.X R11, R30, R5, R31, 0x1, P0 ;  /* 0x000000051e0b9211 */ /* 0x008fc400000f0c1f */
[----:B------:R-:W-:Y:S02]  /*0990*/  ISETP.GE.AND P0, PT, R0, R16, PT ;  /* 0x000000100000720c */ /* 0x000fe40003f06270 */
[----:B------:R-:W-:Y:S02]  /*09a0*/  @!P1 SHF.R.S32.HI R0, RZ, 0x1f, R32 ;  /* 0x0000001fff009819 */ /* 0x000fe40000011420 */
[----:B------:R-:W-:Y:S02]  /*09b0*/  @!P1 SHF.R.S32.HI R6, RZ, 0x1f, R29 ;  /* 0x0000001fff069819 */ /* 0x000fe4000001141d */
[----:B------:R-:W-:Y:S02]  /*09c0*/  @!P1 LEA.HI R3, R0, R32, RZ, 0x3 ;  /* 0x0000002000039211 */ /* 0x000fe400078f18ff */
[----:B------:R-:W-:Y:S02]  /*09d0*/  @!P1 LEA.HI R0, R6, R29, RZ, 0x3 ;  /* 0x0000001d06009211 */ /* 0x000fe400078f18ff */
[----:B------:R-:W-:-:S02]  /*09e0*/  @!P1 LOP3.LUT R8, R8, 0xfffffff8, RZ, 0xc0, !PT ;  /* 0xfffffff808089812 */ /* 0x000fc400078ec0ff */
[----:B------:R-:W-:Y:S02]  /*09f0*/  @!P1 LOP3.LUT R6, R3, 0xfffffff8, RZ, 0xc0, !PT ;  /* 0xfffffff803069812 */ /* 0x000fe400078ec0ff */
[----:B------:R-:W-:Y:S01]  /*0a00*/  @!P1 LOP3.LUT R12, R0, 0xfffffff8, RZ, 0xc0, !PT ;  /* 0xfffffff8000c9812 */ /* 0x000fe200078ec0ff */
[----:B------:R3:W4:Y:S01]  /*0a10*/  SHFL.IDX PT, R3, R18, 0x3, 0x181f ;  /* 0x00781f0012037f89 */ /* 0x00072200000e0000 */
[----:B------:R-:W-:Y:S02]  /*0a20*/  @!P1 IMAD.SHL.U32 R0, R128, 0x2, RZ ;  /* 0x0000000280009824 */ /* 0x000fe400078e00ff */
[----:B------:R-:W-:-:S03]  /*0a30*/  @!P1 IMAD.WIDE R8, R8, 0x2, R4 ;  /* 0x0000000208089825 */ /* 0x000fc600078e0204 */
[----:B------:R5:W-:Y:S01]  /*0a40*/  @!P1 LDGSTS.E.BYPASS.LTC128B.128 [R0+0x1a100], [R10.64], !P3 ;  /* 0x1a1000000a009fae */ /* 0x000be2000d901d48 */
[----:B------:R-:W-:-:S03]  /*0a50*/  @!P1 IMAD.WIDE R6, R6, 0x2, R4 ;  /* 0x0000000206069825 */ /* 0x000fc600078e0204 */
[----:B------:R1:W-:Y:S01]  /*0a60*/  @!P1 LDGSTS.E.BYPASS.LTC128B.128 [R0+0x1e100], [R8.64], !P2 ;  /* 0x1e10000008009fae */ /* 0x0003e2000d101d48 */
[----:B------:R-:W-:-:S03]  /*0a70*/  @!P1 IMAD.WIDE R4, R12, 0x2, R4 ;  /* 0x000000020c049825 */ /* 0x000fc600078e0204 */
[----:B------:R5:W-:Y:S01]  /*0a80*/  @!P1 LDGSTS.E.BYPASS.LTC128B.128 [R0+0x22100], [R6.64], !P5 ;  /* 0x2210000006009fae */ /* 0x000be2000e901d48 */
[----:B------:R-:W-:-:S03]  /*0a90*/  IMAD.MOV.U32 R12, RZ, RZ, 0x60 ;  /* 0x00000060ff0c7424 */ /* 0x000fc600078e00ff */
[----:B------:R5:W-:Y:S01]  /*0aa0*/  @!P1 LDGSTS.E.BYPASS.LTC128B.128 [R0+0x26100], [R4.64], !P4 ;  /* 0x2610000004009fae */ /* 0x000be2000e101d48 */
[C---:B------:R-:W-:Y:S02]  /*0ab0*/  IMAD R122, R129.reuse, -0x60, R12 ;  /* 0xffffffa0817a7824 */ /* 0x040fe400078e020c */
[----:B------:R-:W-:Y:S01]  /*0ac0*/  IMAD.WIDE.U32 R124, R12, c[0x0][0x1e0], RZ ;  /* 0x000078000c7c7a25 */ /* 0x000fe200078e00ff */
[--C-:B--2---:R-:W-:Y:S02]  /*0ad0*/  @P6 SHF.R.S32.HI R19, RZ, 0x1f, R21.reuse ;  /* 0x0000001fff136819 */ /* 0x104fe40000011415 */
[----:B------:R-:W-:Y:S01]  /*0ae0*/  IADD3 R16, R122, c[0x0][0x1d0], -R20 ;  /* 0x000074007a107a10 */ /* 0x000fe20007ffe814 */
[----:B------:R-:W-:Y:S02]  /*0af0*/  @!P6 IMAD.MOV.U32 R19, RZ, RZ, R24 ;  /* 0x000000ffff13e224 */ /* 0x000fe400078e0018 */
[----:B---3--:R-:W-:Y:S02]  /*0b00*/  @P6 IMAD.MOV.U32 R18, RZ, RZ, R21 ;  /* 0x000000ffff126224 */ /* 0x008fe400078e0015 */
[----:B------:R-:W-:Y:S01]  /*0b10*/  @!P6 IMAD.MOV.U32 R18, RZ, RZ, R22 ;  /* 0x000000ffff12e224 */ /* 0x000fe200078e0016 */
[----:B------:R-:W-:-:S02]  /*0b20*/  IADD3 R22, R129, -0x1, RZ ;  /* 0xffffffff81167810 */ /* 0x000fc40007ffe0ff */
[----:B------:R-:W-:Y:S01]  /*0b30*/  ISETP.GE.AND P6, PT, R16, 0x1, PT ;  /* 0x000000011000780c */ /* 0x000fe20003fc6270 */
[----:B------:R-:W-:Y:S01]  /*0b40*/  IMAD.WIDE.U32 R34, R18, c[0x0][0x1f0], R14 ;  /* 0x00007c0012227a25 */ /* 0x000fe200078e000e */
[----:B------:R-:W-:Y:S02]  /*0b50*/  SHF.R.S32.HI R24, RZ, 0x1f, R22 ;  /* 0x0000001fff187819 */ /* 0x000fe40000011416 */
[C---:B-1----:R-:W-:Y:S01]  /*0b60*/  @!P0 LEA R8, P1, R30.reuse, R2, 0x1 ;  /* 0x000000021e088211 */ /* 0x042fe200078208ff */
[----:B------:R-:W-:Y:S01]  /*0b70*/  IMAD.MOV.U32 R130, RZ, RZ, R34 ;  /* 0x000000ffff827224 */ /* 0x000fe200078e0022 */
[----:B------:R1:W-:Y:S02]  /*0b80*/  STL.64 [R1+0x30], R34 ;  /* 0x0000302201007387 */ /* 0x0003e40000100a00 */
[C---:B----4-:R-:W-:Y:S02]  /*0b90*/  @!P0 LEA.HI.X R9, R30.reuse, R3, R31, 0x1, P1 ;  /* 0x000000031e098211 */ /* 0x050fe400008f0c1f */
[----:B------:R-:W-:-:S02]  /*0ba0*/  ISETP.GE.AND P1, PT, R30, c[0x0][0x1d4], PT ;  /* 0x000075001e007a0c */ /* 0x000fc40003f26270 */
[----:B-----5:R-:W-:Y:S02]  /*0bb0*/  @!P0 SHF.R.S32.HI R4, RZ, 0x1f, R33 ;  /* 0x0000001fff048819 */ /* 0x020fe40000011421 */
        /* <DEDUP_REMOVED lines=8> */
[----:B------:R-:W-:-:S04]  /*0c40*/  @!P0 IMAD.WIDE R10, R5, 0x2, R2 ;  /* 0x00000002050a8825 */ /* 0x000fc800078e0202 */
[----:B------:R-:W-:-:S04]  /*0c50*/  @!P0 IMAD.WIDE R6, R0, 0x2, R2 ;  /* 0x0000000200068825 */ /* 0x000fc800078e0202 */
[----:B------:R-:W-:Y:S02]  /*0c60*/  IMAD R0, R19, c[0x0][0x1f0], RZ ;  /* 0x00007c0013007a24 */ /* 0x000fe400078e02ff */
[----:B------:R-:W-:-:S04]  /*0c70*/  @!P0 IMAD.WIDE R4, R4, 0x2, R2 ;  /* 0x0000000204048825 */ /* 0x000fc800078e0202 */
[----:B------:R-:W-:Y:S02]  /*0c80*/  IMAD R3, R18, c[0x0][0x1f4], R0 ;  /* 0x00007d0012037a24 */ /* 0x000fe400078e0200 */
[----:B------:R-:W-:Y:S02]  /*0c90*/  @!P0 IMAD.SHL.U32 R0, R128, 0x2, RZ ;  /* 0x0000000280008824 */ /* 0x000fe400078e00ff */
[----:B------:R-:W-:Y:S02]  /*0ca0*/  IMAD R2, R12, c[0x0][0x1e4], RZ ;  /* 0x000079000c027a24 */ /* 0x000fe400078e02ff */
[----:B------:R-:W-:Y:S01]  /*0cb0*/  IMAD.IADD R131, R35, 0x1, R3 ;  /* 0x0000000123837824 */ /* 0x000fe200078e0203 */
[----:B------:R2:W-:Y:S01]  /*0cc0*/  @!P0 LDGSTS.E.BYPASS.LTC128B.128 [R0+0x1b100], [R8.64], !P3 ;  /* 0x1b10000008008fae */ /* 0x0005e2000d901d48 */
[----:B------:R-:W-:Y:S01]  /*0cd0*/  IMAD.IADD R123, R125, 0x1, R2 ;  /* 0x000000017d7b7824 */ /* 0x000fe200078e0202 */
[----:B------:R-:W-:Y:S01]  /*0ce0*/  ISETP.GE.AND P3, PT, R32, c[0x0][0x1d4], PT ;  /* 0x0000750020007a0c */ /* 0x000fe20003f66270 */
[----:B------:R-:W-:Y:S01]  /*0cf0*/  IMAD.WIDE.U32 R12, R126, 0x40, RZ ;  /* 0x000000407e0c7825 */ /* 0x000fe200078e00ff */
[----:B------:R2:W-:Y:S01]  /*0d00*/  @!P0 LDGSTS.E.BYPASS.LTC128B.128 [R0+0x1f100], [R10.64], !P2 ;  /* 0x1f1000000a008fae */ /* 0x0005e2000d101d48 */
[----:B------:R-:W-:-:S02]  /*0d10*/  ISETP.GE.AND P2, PT, R29, c[0x0][0x1d4], PT ;  /* 0x000075001d007a0c */ /* 0x000fc40003f46270 */
[----:B------:R-:W-:Y:S01]  /*0d20*/  IMAD R2, R123, R22, RZ ;  /* 0x000000167b027224 */ /* 0x000fe200078e02ff */
[----:B------:R3:W-:Y:S01]  /*0d30*/  @!P0 LDGSTS.E.BYPASS.LTC128B.128 [R0+0x23100], [R4.64], !P5 ;  /* 0x2310000004008fae */ /* 0x0007e2000e901d48 */
[----:B------:R-:W-:-:S03]  /*0d40*/  ISETP.GE.AND P5, PT, R16, 0x21, PT ;  /* 0x000000211000780c */ /* 0x000fc60003fa6270 */
[----:B------:R4:W-:Y:S01]  /*0d50*/  @!P0 LDGSTS.E.BYPASS.LTC128B.128 [R0+0x27100], [R6.64], !P4 ;  /* 0x2710000006008fae */ /* 0x0009e2000e101d48 */
[----:B------:R-:W-:-:S03]  /*0d60*/  ISETP.GE.AND P4, PT, R33, c[0x0][0x1d4], PT ;  /* 0x0000750021007a0c */ /* 0x000fc60003f86270 */
[----:B------:R-:W0:Y:S04]  /*0d70*/  LDGDEPBAR ;  /* 0x00000000000079af */ /* 0x000e280000000000 */
[----:B------:R1:W-:Y:S01]  /*0d80*/  STL.64 [R1+0x20], R130 ;  /* 0x0000208201007387 */ /* 0x0003e20000100a00 */
[-C--:B---3--:R-:W-:Y:S02]  /*0d90*/  IMAD R4, R24, R124.reuse, R2 ;  /* 0x0000007c18047224 */ /* 0x088fe400078e0202 */
[----:B------:R-:W-:Y:S01]  /*0da0*/  IMAD.WIDE.U32 R2, R22, R124, R130 ;  /* 0x0000007c16027225 */ /* 0x000fe200078e0082 */
[----:B----4-:R-:W-:-:S03]  /*0db0*/  LEA.HI R7, R23, R26, RZ, 0x4 ;  /* 0x0000001a17077211 */ /* 0x010fc600078f20ff */
[----:B------:R-:W-:Y:S01]  /*0dc0*/  IMAD.IADD R6, R3, 0x1, R4 ;  /* 0x0000000103067824 */ /* 0x000fe200078e0204 */
[----:B------:R-:W-:Y:S01]  /*0dd0*/  BAR.SYNC.DEFER_BLOCKING 0x0 ;  /* 0x0000000000007b1d */ /* 0x000fe20000010000 */
[----:B------:R-:W-:Y:S01]  /*0de0*/  @P6 LEA R4, P0, R2, c[0x0][0x1c8], 0x1 ;  /* 0x0000720002046a11 */ /* 0x000fe200078008ff */
[----:B--2---:R-:W-:Y:S01]  /*0df0*/  @P6 IMAD.SHL.U32 R0, R128, 0x2, RZ ;  /* 0x0000000280006824 */ /* 0x004fe200078e00ff */
[----:B------:R-:W-:Y:S02]  /*0e00*/  LOP3.LUT R3, R7, 0xfffffff0, RZ, 0xc0, !PT ;  /* 0xfffffff007037812 */ /* 0x000fe400078ec0ff */
[----:B------:R-:W-:Y:S02]  /*0e10*/  @P6 LEA.HI.X R5, R2, c[0x0][0x1cc], R6, 0x1, P0 ;  /* 0x0000730002056a11 */ /* 0x000fe400000f0c06 */
[----:B------:R-:W-:Y:S02]  /*0e20*/  ISETP.GE.AND P0, PT, R16, 0x41, PT ;  /* 0x000000411000780c */ /* 0x000fe40003f06270 */
[----:B------:R-:W-:Y:S01]  /*0e30*/  LEA.HI R23, R23, R26, RZ, 0x5 ;  /* 0x0000001a17177211 */ /* 0x000fe200078f28ff */
[----:B------:R-:W-:Y:S01]  /*0e40*/  @!PT LDS RZ, [RZ] ;  /* 0x00000000fffff984 */ /* 0x000fe20000000800 */
[----:B------:R-:W-:Y:S01]  /*0e50*/  @!PT LDS RZ, [RZ] ;  /* 0x00000000fffff984 */ /* 0x000fe20000000800 */
[----:B------:R-:W-:Y:S01]  /*0e60*/  @!PT LDS RZ, [RZ] ;  /* 0x00000000fffff984 */ /* 0x000fe20000000800 */
[----:B------:R2:W-:Y:S04]  /*0e70*/  @P6 LDGSTS.E.BYPASS.LTC128B.128 [R0+0xc100], [R4.64], !P1 ;  /* 0x0c10000004006fae */ /* 0x0005e8000c901d48 */
[----:B------:R2:W-:Y:S04]  /*0e80*/  @P6 LDGSTS.E.BYPASS.LTC128B.128 [R0+0xf100], [R4.64+0x80], !P4 ;  /* 0x0f10008004006fae */ /* 0x0005e8000e101d48 */
[----:B------:R2:W-:Y:S04]  /*0e90*/  @P6 LDGSTS.E.BYPASS.LTC128B.128 [R0+0x12100], [R4.64+0x100], !P3 ;  /* 0x1210010004006fae */ /* 0x0005e8000d901d48 */
[----:B------:R2:W-:Y:S02]  /*0ea0*/  @P6 LDGSTS.E.BYPASS.LTC128B.128 [R0+0x15100], [R4.64+0x180], !P2 ;  /* 0x1510018004006fae */ /* 0x0005e4000d101d48 */
[----:B--2---:R-:W-:Y:S01]  /*0eb0*/  IMAD.IADD R0, R26, 0x1, -R3 ;  /* 0x000000011a007824 */ /* 0x004fe200078e0a03 */
[----:B------:R-:W-:-:S02]  /*0ec0*/  SHF.R.S32.HI R3, RZ, 0x4, R7 ;  /* 0x00000004ff037819 */ /* 0x000fc40000011407 */
[C---:B------:R-:W-:Y:S02]  /*0ed0*/  @P5 LEA R5, P6, R126.reuse, R2, 0x5 ;  /* 0x000000027e055211 */ /* 0x040fe400078c28ff */
[----:B------:R-:W-:Y:S02]  /*0ee0*/  SHF.R.S32.HI R11, RZ, 0x1f, R0 ;  /* 0x0000001fff0b7819 */ /* 0x000fe40000011400 */
[----:B------:R-:W-:Y:S02]  /*0ef0*/  LEA.HI R4, R7, R3, RZ, 0x1 ;  /* 0x0000000307047211 */ /* 0x000fe400078f08ff */
[----:B------:R-:W-:Y:S02]  /*0f00*/  LEA.HI R11, R11, R0, RZ, 0x3 ;  /* 0x000000000b0b7211 */ /* 0x000fe400078f18ff */
[----:B------:R-:W-:Y:S02]  /*0f10*/  @P5 LEA.HI.X R7, R126, R6, R127, 0x5, P6 ;  /* 0x000000067e075211 */ /* 0x000fe400030f2c7f */
[----:B------:R-:W-:Y:S01]  /*0f20*/  @P0 IADD3 R10, P6, R2, R12, RZ ;  /* 0x0000000c020a0210 */ /* 0x000fe20007fde0ff */
[----:B------:R-:W-:Y:S01]  /*0f30*/  IMAD.SHL.U32 R12, R127, 0x40, RZ ;  /* 0x000000407f0c7824 */ /* 0x000fe200078e00ff */
[----:B------:R-:W-:-:S02]  /*0f40*/  LOP3.LUT R2, R4, 0xfffffffe, RZ, 0xc0, !PT ;  /* 0xfffffffe04027812 */ /* 0x000fc400078ec0ff */
[----:B------:R-:W-:Y:S02]  /*0f50*/  LOP3.LUT R4, R11, 0xfffffff8, RZ, 0xc0, !PT ;  /* 0xfffffff80b047812 */ /* 0x000fe400078ec0ff */
[----:B------:R-:W-:Y:S01]  /*0f60*/  @P0 IADD3.X R12, R6, R13, R12, P6, !PT ;  /* 0x0000000d060c0210 */ /* 0x000fe200037fe40c */
[----:B------:R-:W-:Y:S02]  /*0f70*/  IMAD.IADD R9, R3, 0x1, -R2 ;  /* 0x0000000103097824 */ /* 0x000fe400078e0a02 */
[----:B------:R-:W-:Y:S01]  /*0f80*/  IMAD.IADD R21, R0, 0x1, -R4 ;  /* 0x0000000100157824 */ /* 0x000fe200078e0a04 */
[C---:B------:R-:W-:Y:S01]  /*0f90*/  @P5 LEA R4, P6, R5.reuse, c[0x0][0x1c8], 0x1 ;  /* 0x0000720005045a11 */ /* 0x040fe200078c08ff */
[----:B------:R-:W-:Y:S02]  /*0fa0*/  IMAD.SHL.U32 R0, R36, 0x40, RZ ;  /* 0x0000004024007824 */ /* 0x000fe400078e00ff */
[----:B------:R-:W-:Y:S01]  /*0fb0*/  IMAD.SHL.U32 R6, R20, 0x8, RZ ;  /* 0x0000000814067824 */ /* 0x000fe200078e00ff */
[----:B------:R-:W-:Y:S01]  /*0fc0*/  @P5 LEA.HI.X R5, R5, c[0x0][0x1cc], R7, 0x1, P6 ;  /* 0x0000730005055a11 */ /* 0x000fe200030f0c07 */
[----:B------:R-:W-:Y:S01]  /*0fd0*/  IMAD.SHL.U32 R2, R21, 0x40, RZ ;  /* 0x0000004015027824 */ /* 0x000fe200078e00ff */
[----:B------:R-:W-:Y:S01]  /*0fe0*/  LOP3.LUT R0, R0, 0x1c0, RZ, 0xc0, !PT ;  /* 0x000001c000007812 */ /* 0x000fe200078ec0ff */
[----:B------:R-:W-:-:S03]  /*0ff0*/  IMAD.SHL.U32 R3, R9, 0x8, RZ ;  /* 0x0000000809037824 */ /* 0x000fc600078e00ff */
[----:B------:R-:W-:Y:S02]  /*1000*/  LOP3.LUT R7, R0, 0x8, R6, 0xf8, !PT ;  /* 0x0000000800077812 */ /* 0x000fe400078ef806 */
[----:B------:R-:W-:Y:S02]  /*1010*/  LOP3.LUT R2, R2, 0x1c0, RZ, 0xc0, !PT ;  /* 0x000001c002027812 */ /* 0x000fe400078ec0ff */
[----:B------:R-:W-:Y:S02]  /*1020*/  SHF.R.U32.HI R6, RZ, 0x3, R0 ;  /* 0x00000003ff067819 */ /* 0x000fe40000011600 */
[----:B------:R-:W-:Y:S02]  /*1030*/  LOP3.LUT R3, R2, 0x8, R3, 0xf8, !PT ;  /* 0x0000000802037812 */ /* 0x000fe400078ef803 */
[----:B------:R-:W-:Y:S02]  /*1040*/  SHF.R.U32.HI R0, RZ, 0x3, R2 ;  /* 0x00000003ff007819 */ /* 0x000fe40000011602 */
[----:B------:R-:W-:Y:S01]  /*1050*/  LOP3.LUT R7, R7, R6, RZ, 0x3c, !PT ;  /* 0x0000000607077212 */ /* 0x000fe200078e3cff */
[----:B------:R-:W-:Y:S01]  /*1060*/  @P5 IMAD.SHL.U32 R6, R128, 0x2, RZ ;  /* 0x0000000280065824 */ /* 0x000fe200078e00ff */
[----:B------:R-:W-:-:S02]  /*1070*/  @P0 LEA R2, P6, R10, c[0x0][0x1c8], 0x1 ;  /* 0x000072000a020a11 */ /* 0x000fc400078c08ff */
[----:B------:R-:W-:Y:S01]  /*1080*/  LOP3.LUT R8, R3, R0, RZ, 0x3c, !PT ;  /* 0x0000000003087212 */ /* 0x000fe200078e3cff */
[----:B------:R-:W-:Y:S01]  /*1090*/  @P0 IMAD.SHL.U32 R0, R128, 0x2, RZ ;  /* 0x0000000280000824 */ /* 0x000fe200078e00ff */
[----:B------:R-:W-:Y:S01]  /*10a0*/  @P0 LEA.HI.X R3, R10, c[0x0][0x1cc], R12, 0x1, P6 ;  /* 0x000073000a030a11 */ /* 0x000fe200030f0c0c */
[----:B------:R2:W-:Y:S04]  /*10b0*/  @P5 LDGSTS.E.BYPASS.LTC128B.128 [R6+0xd100], [R4.64], !P1 ;  /* 0x0d10000004065fae */ /* 0x0005e8000c901d48 */
[----:B------:R2:W-:Y:S04]  /*10c0*/  @P5 LDGSTS.E.BYPASS.LTC128B.128 [R6+0x10100], [R4.64+0x80], !P4 ;  /* 0x1010008004065fae */ /* 0x0005e8000e101d48 */
[----:B------:R2:W-:Y:S04]  /*10d0*/  @P5 LDGSTS.E.BYPASS.LTC128B.128 [R6+0x13100], [R4.64+0x100], !P3 ;  /* 0x1310010004065fae */ /* 0x0005e8000d901d48 */
[----:B------:R2:W-:Y:S01]  /*10e0*/  @P5 LDGSTS.E.BYPASS.LTC128B.128 [R6+0x16100], [R4.64+0x180], !P2 ;  /* 0x1610018004065fae */ /* 0x0005e2000d101d48 */
[----:B------:R-:W-:-:S03]  /*10f0*/  LOP3.LUT P5, RZ, R21, 0x2, RZ, 0xc0, !PT ;  /* 0x0000000215ff7812 */ /* 0x000fc600078ac0ff */
[----:B------:R3:W-:Y:S04]  /*1100*/  @P0 LDGSTS.E.BYPASS.LTC128B.128 [R0+0xe100], [R2.64], !P1 ;  /* 0x0e10000002000fae */ /* 0x0007e8000c901d48 */
[----:B------:R3:W-:Y:S04]  /*1110*/  @P0 LDGSTS.E.BYPASS.LTC128B.128 [R0+0x11100], [R2.64+0x80], !P4 ;  /* 0x1110008002000fae */ /* 0x0007e8000e101d48 */
[----:B------:R3:W-:Y:S04]  /*1120*/  @P0 LDGSTS.E.BYPASS.LTC128B.128 [R0+0x14100], [R2.64+0x100], !P3 ;  /* 0x1410010002000fae */ /* 0x0007e8000d901d48 */
[----:B------:R3:W-:Y:S01]  /*1130*/  @P0 LDGSTS.E.BYPASS.LTC128B.128 [R0+0x17100], [R2.64+0x180], !P2 ;  /* 0x1710018002000fae */ /* 0x0007e2000d101d48 */
[----:B------:R-:W-:-:S03]  /*1140*/  LOP3.LUT P0, RZ, R36, 0x2, RZ, 0xc0, !PT ;  /* 0x0000000224ff7812 */ /* 0x000fc6000780c0ff */
[----:B------:R-:W0:Y:S01]  /*1150*/  LDGDEPBAR ;  /* 0x00000000000079af */ /* 0x000e220000000000 */
[----:B--2---:R-:W-:Y:S02]  /*1160*/  IMAD.SHL.U32 R5, R11, 0x40, RZ ;  /* 0x000000400b057824 */ /* 0x004fe400078e00ff */
[----:B------:R-:W-:-:S03]  /*1170*/  IMAD.MOV.U32 R4, RZ, RZ, 0x10 ;  /* 0x00000010ff047424 */ /* 0x000fc600078e00ff */
[----:B------:R-:W-:Y:S02]  /*1180*/  LOP3.LUT R5, R8, 0xfffffe00, R5, 0xf8, !PT ;  /* 0xfffffe0008057812 */ /* 0x000fe400078ef805 */
[----:B------:R-:W-:Y:S02]  /*1190*/  SEL R4, R4, 0xfffffff0, !P5 ;  /* 0xfffffff004047807 */ /* 0x000fe40006800000 */
[----:B------:R-:W-:Y:S01]  /*11a0*/  ISETP.GE.AND P5, PT, R132, 0x1, PT ;  /* 0x000000018400780c */ /* 0x000fe20003fa6270 */
[----:B---3--:R-:W-:Y:S01]  /*11b0*/  IMAD R0, R9, 0x200, R7 ;  /* 0x0000020009007824 */ /* 0x008fe200078e0207 */
[----:B------:R-:W-:Y:S01]  /*11c0*/  SHF.R.S32.HI R3, RZ, 0x5, R23 ;  /* 0x00000005ff037819 */ /* 0x000fe20000011417 */
[----:B------:R-:W-:Y:S01]  /*11d0*/  IMAD R2, R25, c[0x0][0x208], RZ ;  /* 0x0000820019027a24 */ /* 0x000fe200078e02ff */
[----:B------:R-:W-:-:S04]  /*11e0*/  DEPBAR.LE SB0, 0x1 ;  /* 0x000080400000791a */ /* 0x000fc80000000000 */
[----:B------:R-:W-:Y:S01]  /*11f0*/  IMAD.SHL.U32 R216, R0, 0x2, RZ ;  /* 0x0000000200d87824 */ /* 0x000fe200078e00ff */
[----:B------:R-:W-:-:S04]  /*1200*/  DEPBAR.LE SB0, 0x0 ;  /* 0x000080000000791a */ /* 0x000fc80000000000 */
[----:B------:R-:W-:Y:S01]  /*1210*/  IMAD R17, R20, c[0x0][0x20c], R2 ;  /* 0x0000830014117a24 */ /* 0x000fe200078e0202 */
[C---:B------:R-:W-:Y:S01]  /*1220*/  IADD3 R2, R216.reuse, 0xc100, RZ ;  /* 0x0000c100d8027810 */ /* 0x040fe20007ffe0ff */
[----:B------:R-:W-:Y:S01]  /*1230*/  IMAD R0, R3, 0x400, R5 ;  /* 0x0000040003007824 */ /* 0x000fe200078e0205 */
[----:B------:R-:W-:Y:S01]  /*1240*/  IADD3 R227, R216, 0xc120, RZ ;  /* 0x0000c120d8e37810 */ /* 0x000fe20007ffe0ff */
[----:B------:R-:W-:Y:S01]  /*1250*/  IMAD.WIDE.U32 R6, R20, c[0x0][0x208], R30 ;  /* 0x0000820014067a25 */ /* 0x000fe200078e001e */
[----:B------:R-:W-:Y:S01]  /*1260*/  @P0 IADD3 R227, R2, -0x20, RZ ;  /* 0xffffffe002e30810 */ /* 0x000fe20007ffe0ff */
[----:B------:R-:W-:Y:S01]  /*1270*/  BAR.SYNC.DEFER_BLOCKING 0x0 ;  /* 0x0000000000007b1d */ /* 0x000fe20000010000 */
[C---:B------:R-:W-:Y:S01]  /*1280*/  LEA R224, R0.reuse, 0x18100, 0x1 ;  /* 0x0001810000e07811 */ /* 0x040fe200078e08ff */
[----:B------:R-:W-:Y:S01]  /*1290*/  IMAD.SHL.U32 R8, R0, 0x2, RZ ;  /* 0x0000000200087824 */ /* 0x000fe200078e00ff */
[----:B------:R-:W-:Y:S01]  /*12a0*/  LOP3.LUT P0, RZ, R21, 0x4, RZ, 0xc0, !PT ;  /* 0x0000000415ff7812 */ /* 0x000fe2000780c0ff */
[----:B------:R-:W-:Y:S01]  /*12b0*/  IMAD.IADD R3, R7, 0x1, R17 ;  /* 0x0000000107037824 */ /* 0x000fe200078e0211 */
[C---:B------:R-:W-:Y:S01]  /*12c0*/  IADD3 R250, R227.reuse, 0x800, RZ ;  /* 0x00000800e3fa7810 */ /* 0x040fe20007ffe0ff */
[----:B------:R-:W-:Y:S01]  /*12d0*/  IMAD R0, R28, c[0x0][0x210], RZ ;  /* 0x000084001c007a24 */ /* 0x000fe200078e02ff */
[----:B------:R-:W-:Y:S01]  /*12e0*/  IADD3 R249, R227, 0x1000, RZ ;  /* 0x00001000e3f97810 */ /* 0x000fe20007ffe0ff */
[----:B------:R-:W-:Y:S01]  /*12f0*/  IMAD.MOV.U32 R2, RZ, RZ, R6 ;  /* 0x000000ffff027224 */ /* 0x000fe200078e0006 */
[----:B------:R-:W-:Y:S01]  /*1300*/  LOP3.LUT R6, R23, 0xffffffe0, RZ, 0xc0, !PT ;  /* 0xffffffe017067812 */ /* 0x000fe200078ec0ff */
[----:B------:R-:W-:Y:S01]  /*1310*/  IMAD R0, R27, c[0x0][0x214], R0 ;  /* 0x000085001b007a24 */ /* 0x000fe200078e0200 */
[----:B------:R-:W-:Y:S01]  /*1320*/  IADD3 R248, R227, 0x1800, RZ ;  /* 0x00001800e3f87810 */ /* 0x000fe20007ffe0ff */
[----:B------:R-:W-:Y:S01]  /*1330*/  IMAD.WIDE.U32 R2, R27, c[0x0][0x210], R2 ;  /* 0x000084001b027a25 */ /* 0x000fe200078e0002 */
[----:B------:R-:W-:-:S02]  /*1340*/  IADD3 R247, R227, 0x2000, RZ ;  /* 0x00002000e3f77810 */ /* 0x000fc40007ffe0ff */
[----:B------:R-:W-:Y:S01]  /*1350*/  IADD3 R246, R227, 0x2800, RZ ;  /* 0x00002800e3f67810 */ /* 0x000fe20007ffe0ff */
[----:B------:R-:W-:Y:S02]  /*1360*/  IMAD.IADD R3, R3, 0x1, R0 ;  /* 0x0000000103037824 */ /* 0x000fe400078e0200 */
[----:B------:R-:W-:Y:S02]  /*1370*/  IMAD R0, R19, c[0x0][0x218], RZ ;  /* 0x0000860013007a24 */ /* 0x000fe400078e02ff */
[----:B------:R-:W-:Y:S02]  /*1380*/  IMAD.IADD R121, R26, 0x1, -R6 ;  /* 0x000000011a797824 */ /* 0x000fe400078e0a06 */
[C---:B------:R-:W-:Y:S02]  /*1390*/  IMAD R6, R18.reuse, c[0x0][0x21c], R0 ;  /* 0x0000870012067a24 */ /* 0x040fe400078e0200 */
[----:B------:R-:W-:Y:S01]  /*13a0*/  IMAD.WIDE.U32 R30, R18, c[0x0][0x218], R2 ;  /* 0x00008600121e7a25 */ /* 0x000fe200078e0002 */
[----:B------:R-:W2:Y:S03]  /*13b0*/  LDSM.16.M88.4 R8, [R8+0x18100] ;  /* 0x018100000808783b */ /* 0x000ea60000000200 */
[----:B------:R-:W-:Y:S01]  /*13c0*/  IMAD.IADD R39, R31, 0x1, R6 ;  /* 0x000000011f277824 */ /* 0x000fe200078e0206 */
[----:B------:R1:W-:Y:S01]  /*13d0*/  STL.64 [R1+0x40], R30 ;  /* 0x0000401e01007387 */ /* 0x0003e20000100a00 */
[----:B------:R-:W-:-:S02]  /*13e0*/  IMAD R223, R4, 0x2, R224 ;  /* 0x0000000204df7824 */ /* 0x000fc400078e02e0 */
[----:B------:R-:W-:Y:S01]  /*13f0*/  IMAD.MOV.U32 R7, RZ, RZ, 0x20 ;  /* 0x00000020ff077424 */ /* 0x000fe200078e00ff */
[----:B------:R1:W-:Y:S04]  /*1400*/  STL [R1+0x14], R39 ;  /* 0x0000142701007387 */ /* 0x0003e80000100800 */
[----:B------:R1:W3:Y:S01]  /*1410*/  LDSM.16.M88.4 R32, [R216+0xc100] ;  /* 0x00c10000d820783b */ /* 0x0002e20000000200 */
[----:B------:R-:W-:-:S03]  /*1420*/  SEL R0, R7, 0xffffffe0, !P0 ;  /* 0xffffffe007007807 */ /* 0x000fc60004000000 */
[----:B------:R1:W4:Y:S04]  /*1430*/  LDSM.16.M88.4 R40, [R216+0xc900] ;  /* 0x00c90000d828783b */ /* 0x0003280000000200 */
[----:B------:R1:W1:Y:S04]  /*1440*/  LDSM.16.M88.4 R44, [R216+0xd100] ;  /* 0x00d10000d82c783b */ /* 0x0002680000000200 */
[----:B------:R1:W1:Y:S04]  /*1450*/  LDSM.16.M88.4 R52, [R216+0xd900] ;  /* 0x00d90000d834783b */ /* 0x0002680000000200 */
[----:B------:R1:W1:Y:S04]  /*1460*/  LDSM.16.M88.4 R60, [R216+0xe100] ;  /* 0x00e10000d83c783b */ /* 0x0002680000000200 */
[----:B------:R1:W1:Y:S04]  /*1470*/  LDSM.16.M88.4 R76, [R216+0xe900] ;  /* 0x00e90000d84c783b */ /* 0x0002680000000200 */
[----:B------:R1:W1:Y:S04]  /*1480*/  LDSM.16.M88.4 R12, [R223] ;  /* 0x00000000df0c783b */ /* 0x0002680000000200 */
[----:B------:R1:W1:Y:S04]  /*1490*/  LDSM.16.M88.4 R80, [R227] ;  /* 0x00000000e350783b */ /* 0x0002680000000200 */
[----:B------:R1:W1:Y:S04]  /*14a0*/  LDSM.16.M88.4 R84, [R227+0x800] ;  /* 0x00080000e354783b */ /* 0x0002680000000200 */
[----:B------:R1:W1:Y:S04]  /*14b0*/  LDSM.16.M88.4 R88, [R227+0x1000] ;  /* 0x00100000e358783b */ /* 0x0002680000000200 */
[----:B------:R1:W1:Y:S04]  /*14c0*/  LDSM.16.M88.4 R96, [R227+0x1800] ;  /* 0x00180000e360783b */ /* 0x0002680000000200 */
[----:B------:R1:W1:Y:S04]  /*14d0*/  LDSM.16.M88.4 R100, [R227+0x2000] ;  /* 0x00200000e364783b */ /* 0x0002680000000200 */
[----:B------:R1:W1:Y:S01]  /*14e0*/  LDSM.16.M88.4 R104, [R227+0x2800] ;  /* 0x00280000e368783b */ /* 0x0002620000000200 */
[----:B------:R-:W-:Y:S05]  /*14f0*/  @!P5 BRA `(.L_x_682) ;  /* 0x000004100000d947 */ /* 0x000fea0003800000 */
[----:B--234-:R-:W-:Y:S01]  /*1500*/  IMAD R2, R24, c[0x0][0x208], RZ ;  /* 0x0000820018027a24 */ /* 0x01cfe200078e02ff */
[----:B------:R-:W-:Y:S01]  /*1510*/  SEL R17, RZ, 0x1, P1 ;  /* 0x00000001ff117807 */ /* 0x000fe20000800000 */
[----:B------:R-:W-:Y:S01]  /*1520*/  IMAD.WIDE.U32 R6, R22, c[0x0][0x208], RZ ;  /* 0x0000820016067a25 */ /* 0x000fe200078e00ff */
[----:B------:R-:W-:-:S02]  /*1530*/  P2R R25, PR, RZ, 0x10 ;  /* 0x00000010ff197803 */ /* 0x000fc40000000000 */
[----:B------:R-:W-:Y:S01]  /*1540*/  ISETP.LT.OR P6, PT, R16, 0x1, P1 ;  /* 0x000000011000780c */ /* 0x000fe20000fc1670 */
[----:B------:R-:W-:Y:S02]  /*1550*/  IMAD R2, R22, c[0x0][0x20c], R2 ;  /* 0x0000830016027a24 */ /* 0x000fe400078e0202 */
[----:B------:R-:W-:Y:S02]  /*1560*/  IMAD.MOV.U32 R18, RZ, RZ, R38 ;  /* 0x000000ffff127224 */ /* 0x000fe400078e0026 */
[----:B------:R-:W-:Y:S02]  /*1570*/  IMAD.MOV.U32 R19, RZ, RZ, R39 ;  /* 0x000000ffff137224 */ /* 0x000fe400078e0027 */
[----:B------:R-:W-:Y:S02]  /*1580*/  IMAD.IADD R2, R7, 0x1, R2 ;  /* 0x0000000107027824 */ /* 0x000fe400078e0202 */
[----:B------:R-:W-:Y:S02]  /*1590*/  IMAD.MOV.U32 R18, RZ, RZ, R30 ;  /* 0x000000ffff127224 */ /* 0x000fe400078e001e */
[----:B------:R-:W-:-:S02]  /*15a0*/  IMAD R3, R2, 0x60, RZ ;  /* 0x0000006002037824 */ /* 0x000fc400078e02ff */
[----:B------:R-:W-:Y:S01]  /*15b0*/  IMAD.WIDE.U32 R6, R6, 0x60, R18 ;  /* 0x0000006006067825 */ /* 0x000fe200078e0012 */
[----:B------:R2:W-:Y:S03]  /*15c0*/  STL.64 [R1+0x10], R18 ;  /* 0x0000101201007387 */ /* 0x0005e60000100a00 */
[----:B------:R-:W-:Y:S01]  /*15d0*/  IMAD.IADD R3, R7, 0x1, R3 ;  /* 0x0000000107037824 */ /* 0x000fe200078e0203 */
[C---:B------:R-:W-:Y:S01]  /*15e0*/  LEA R2, P0, R6.reuse, c[0x0][0x1f8], 0x1 ;  /* 0x00007e0006027a11 */ /* 0x040fe200078008ff */
[C---:B------:R-:W-:Y:S01]  /*15f0*/  IMAD R24, R37.reuse, c[0x0][0x20c], RZ ;  /* 0x0000830025187a24 */ /* 0x040fe200078e02ff */
[----:B------:R-:W-:Y:S01]  /*1600*/  SEL R7, RZ, 0x2, P4 ;  /* 0x00000002ff077807 */ /* 0x000fe20002000000 */
[----:B------:R-:W-:Y:S01]  /*1610*/  IMAD.WIDE.U32 R26, R37, c[0x0][0x208], RZ ;  /* 0x00008200251a7a25 */ /* 0x000fe200078e00ff */
[----:B------:R-:W-:Y:S02]  /*1620*/  LEA.HI.X R3, R6, c[0x0][0x1fc], R3, 0x1, P0 ;  /* 0x00007f0006037a11 */ /* 0x000fe400000f0c03 */
[----:B------:R-:W-:Y:S01]  /*1630*/  SEL R6, RZ, 0x4, P3 ;  /* 0x00000004ff067807 */ /* 0x000fe20001800000 */
[----:B------:R-:W-:Y:S01]  /*1640*/  IMAD.IADD R24, R27, 0x1, R24 ;  /* 0x000000011b187824 */ /* 0x000fe200078e0218 */
[----:B------:R-:W-:-:S02]  /*1650*/  IADD3 R22, P5, P0, R26, 0x80, R2 ;  /* 0x000000801a167810 */ /* 0x000fc400078be002 */
[----:B------:R-:W-:Y:S01]  /*1660*/  IADD3 R7, R6, R7, R17 ;  /* 0x0000000706077210 */ /* 0x000fe20007ffe011 */
[----:B------:R-:W-:Y:S01]  /*1670*/  IMAD.SHL.U32 R17, R128, 0x2, RZ ;  /* 0x0000000280117824 */ /* 0x000fe200078e00ff */
[----:B------:R-:W-:Y:S02]  /*1680*/  SEL R6, RZ, 0x8, P2 ;  /* 0x00000008ff067807 */ /* 0x000fe40001000000 */
[--C-:B------:R-:W-:Y:S02]  /*1690*/  IADD3.X R23, R24, RZ, R3.reuse, P5, P0 ;  /* 0x000000ff18177210 */ /* 0x100fe40002fe0403 */
[----:B------:R-:W-:Y:S01]  /*16a0*/  IADD3 R20, P5, P0, R26, 0x100, R2 ;  /* 0x000001001a147810 */ /* 0x000fe200078be002 */
[----:B------:R-:W-:Y:S01]  /*16b0*/  IMAD.IADD R6, R7, 0x1, R6 ;  /* 0x0000000107067824 */ /* 0x000fe200078e0206 */
[----:B------:R-:W-:Y:S01]  /*16c0*/  @!PT LDS RZ, [RZ] ;  /* 0x00000000fffff984 */ /* 0x000fe20000000800 */
[----:B------:R-:W-:Y:S01]  /*16d0*/  @!PT LDS RZ, [RZ] ;  /* 0x00000000fffff984 */ /* 0x000fe20000000800 */
[----:B------:R-:W-:Y:S01]  /*16e0*/  @!PT LDS RZ, [RZ] ;  /* 0x00000000fffff984 */ /* 0x000fe20000000800 */
[----:B------:R3:W-:Y:S02]  /*16f0*/  LDGSTS.E.BYPASS.LTC128B.128 [R17+0x100], [R2.64], !P6 ;  /* 0x0010000002117fae */ /* 0x0007e4000f101d48 */
[----:B------:R-:W-:-:S02]  /*1700*/  IADD3.X R21, R24, RZ, R3, P5, P0 ;  /* 0x000000ff18157210 */ /* 0x000fc40002fe0403 */
[----:B------:R-:W-:Y:S02]  /*1710*/  LOP3.LUT P4, RZ, R6, 0x2, RZ, 0xc0, !PT ;  /* 0x0000000206ff7812 */ /* 0x000fe4000788c0ff */
[----:B--2---:R-:W-:Y:S02]  /*1720*/  IADD3 R18, P5, P0, R26, 0x180, R2 ;  /* 0x000001801a127810 */ /* 0x004fe400078be002 */
[----:B------:R-:W-:Y:S02]  /*1730*/  LOP3.LUT P6, RZ, R6, 0x8, RZ, 0xc0, !PT ;  /* 0x0000000806ff7812 */ /* 0x000fe400078cc0ff */
[----:B------:R-:W-:Y:S02]  /*1740*/  IADD3.X R19, R24, RZ, R3, P5, P0 ;  /* 0x000000ff18137210 */ /* 0x000fe40002fe0403 */
[----:B------:R-:W-:Y:S02]  /*1750*/  ISETP.LT.OR P0, PT, R16, 0x1, !P4 ;  /* 0x000000011000780c */ /* 0x000fe40006701670 */
[----:B------:R-:W-:-:S11]  /*1760*/  LOP3.LUT P5, RZ, R6, 0x4, RZ, 0xc0, !PT ;  /* 0x0000000406ff7812 */ /* 0x000fd600078ac0ff */
[----:B------:R3:W-:Y:S01]  /*1770*/  LDGSTS.E.BYPASS.LTC128B.128 [R17+0x3100], [R2.64+0x80], !P0 ;  /* 0x0310008002117fae */ /* 0x0007e2000c101d48 */
[----:B------:R-:W-:-:S13]  /*1780*/  ISETP.LT.OR P0, PT, R16, 0x1, !P5 ;  /* 0x000000011000780c */ /* 0x000fda0006f01670 */
[----:B------:R3:W-:Y:S01]  /*1790*/  LDGSTS.E.BYPASS.LTC128B.128 [R17+0x6100], [R2.64+0x100], !P0 ;  /* 0x0610010002117fae */ /* 0x0007e2000c101d48 */
[----:B------:R-:W-:-:S13]  /*17a0*/  ISETP.LT.OR P0, PT, R16, 0x1, !P6 ;  /* 0x000000011000780c */ /* 0x000fda0007701670 */
[----:B------:R3:W-:Y:S01]  /*17b0*/  LDGSTS.E.BYPASS.LTC128B.128 [R17+0x9100], [R2.64+0x180], !P0 ;  /* 0x0910018002117fae */ /* 0x0007e2000c101d48 */
[----:B------:R-:W-:-:S05]  /*17c0*/  IADD3 R6, P0, R2, R26, RZ ;  /* 0x0000001a02067210 */ /* 0x000fca0007f1e0ff */
[----:B------:R-:W-:Y:S01]  /*17d0*/  IMAD.X R7, R24, 0x1, R3, P0 ;  /* 0x0000000118077824 */ /* 0x000fe200000e0603 */
[----:B---3--:R-:W-:-:S05]  /*17e0*/  IADD3 R2, P0, R6, R26, RZ ;  /* 0x0000001a06027210 */ /* 0x008fca0007f1e0ff */
[----:B------:R-:W-:Y:S01]  /*17f0*/  IMAD.X R3, R7, 0x1, R24, P0 ;  /* 0x0000000107037824 */ /* 0x000fe200000e0618 */
[----:B------:R-:W-:-:S13]  /*1800*/  ISETP.LT.OR P0, PT, R16, 0x21, P1 ;  /* 0x000000211000780c */ /* 0x000fda0000f01670 */
[----:B------:R2:W-:Y:S01]  /*1810*/  LDGSTS.E.BYPASS.LTC128B.128 [R17+0x1100], [R6.64], !P0 ;  /* 0x0110000006117fae */ /* 0x0005e2000c101d48 */
[C---:B------:R-:W-:Y:S02]  /*1820*/  ISETP.LT.OR P0, PT, R16.reuse, 0x21, !P4 ;  /* 0x000000211000780c */ /* 0x040fe40006701670 */
[----:B------:R-:W-:-:S11]  /*1830*/  ISETP.LT.OR P4, PT, R16, 0x41, !P4 ;  /* 0x000000411000780c */ /* 0x000fd60006781670 */
[----:B------:R2:W-:Y:S01]  /*1840*/  LDGSTS.E.BYPASS.LTC128B.128 [R17+0x4100], [R22.64], !P0 ;  /* 0x0410000016117fae */ /* 0x0005e2000c101d48 */
[C---:B------:R-:W-:Y:S02]  /*1850*/  ISETP.LT.OR P0, PT, R16.reuse, 0x21, !P5 ;  /* 0x000000211000780c */ /* 0x040fe40006f01670 */
[----:B------:R-:W-:-:S11]  /*1860*/  ISETP.LT.OR P5, PT, R16, 0x41, !P5 ;  /* 0x000000411000780c */ /* 0x000fd60006fa1670 */
[----:B------:R2:W-:Y:S01]  /*1870*/  LDGSTS.E.BYPASS.LTC128B.128 [R17+0x7100], [R20.64], !P0 ;  /* 0x0710000014117fae */ /* 0x0005e2000c101d48 */
[----:B------:R-:W-:-:S13]  /*1880*/  ISETP.LT.OR P0, PT, R16, 0x21, !P6 ;  /* 0x000000211000780c */ /* 0x000fda0007701670 */
[----:B------:R2:W-:Y:S01]  /*1890*/  LDGSTS.E.BYPASS.LTC128B.128 [R17+0xa100], [R18.64], !P0 ;  /* 0x0a10000012117fae */ /* 0x0005e2000c101d48 */
[----:B------:R-:W-:-:S13]  /*18a0*/  ISETP.LT.OR P0, PT, R16, 0x41, P1 ;  /* 0x000000411000780c */ /* 0x000fda0000f01670 */
[----:B------:R2:W-:Y:S01]  /*18b0*/  LDGSTS.E.BYPASS.LTC128B.128 [R17+0x2100], [R2.64], !P0 ;  /* 0x0210000002117fae */ /* 0x0005e2000c101d48 */
[----:B------:R-:W-:-:S03]  /*18c0*/  ISETP.LT.OR P0, PT, R16, 0x41, !P6 ;  /* 0x000000411000780c */ /* 0x000fc60007701670 */
[----:B------:R2:W-:Y:S01]  /*18d0*/  LDGSTS.E.BYPASS.LTC128B.128 [R17+0x5100], [R2.64+0x80], !P4 ;  /* 0x0510008002117fae */ /* 0x0005e2000e101d48 */
[----:B------:R-:W-:-:S03]  /*18e0*/  ISETP.NE.AND P4, PT, R25, RZ, PT ;  /* 0x000000ff1900720c */ /* 0x000fc60003f85270 */
[----:B------:R2:W-:Y:S06]  /*18f0*/  LDGSTS.E.BYPASS.LTC128B.128 [R17+0x8100], [R2.64+0x100], !P5 ;  /* 0x0810010002117fae */ /* 0x0005ec000e901d48 */
[----:B------:R2:W-:Y:S04]  /*1900*/  LDGSTS.E.BYPASS.LTC128B.128 [R17+0xb100], [R2.64+0x180], !P0 ;  /* 0x0b10018002117fae */ /* 0x0005e8000c101d48 */
.L_x_682:
[C---:B-1234-:R-:W-:Y:S01]  /*1910*/  HMMA.16816.F32.BF16 R28, R8.reuse, R32, RZ ;  /* 0x00000020081c723c */ /* 0x05efe200000418ff */
[----:B------:R-:W-:Y:S01]  /*1920*/  LOP3.LUT P0, RZ, R36, 0x4, RZ, 0xc0, !PT ;  /* 0x0000000424ff7812 */ /* 0x000fe2000780c0ff */
[----:B------:R-:W-:Y:S01]  /*1930*/  LDSM.16.M88.4 R112, [R216+0x10900] ;  /* 0x01090000d870783b */ /* 0x000fe20000000200 */
[C---:B------:R-:W-:Y:S02]  /*1940*/  LEA R226, R0.reuse, R224, 0x1 ;  /* 0x000000e000e27211 */ /* 0x040fe400078e08ff */
[----:B------:R-:W-:Y:S01]  /*1950*/  SEL R2, R37, 0xffffffc0, !P0 ;  /* 0xffffffc025027807 */ /* 0x000fe20004000000 */
[----:B------:R-:W-:Y:S01]  /*1960*/  LDSM.16.M88.4 R116, [R227+0x3000] ;  /* 0x00300000e374783b */ /* 0x000fe20000000200 */
[----:B------:R-:W-:Y:S01]  /*1970*/  LEA R225, R0, R223, 0x1 ;  /* 0x000000df00e17211 */ /* 0x000fe200078e08ff */
[----:B------:R-:W-:Y:S01]  /*1980*/  HMMA.16816.F32.BF16 R24, R8, R34, RZ ;  /* 0x000000220818723c */ /* 0x000fe200000418ff */
[-C--:B------:R-:W-:Y:S01]  /*1990*/  IADD3 R222, R216, R2.reuse, RZ ;  /* 0x00000002d8de7210 */ /* 0x080fe20007ffe0ff */
[----:B------:R-:W0:Y:S01]  /*19a0*/  LDGDEPBAR ;  /* 0x00000000000079af */ /* 0x000e220000000000 */
[----:B------:R-:W-:-:S02]  /*19b0*/  IADD3 R221, R227, R2, RZ ;  /* 0x00000002e3dd7210 */ /* 0x000fc40007ffe0ff */
[----:B------:R-:W-:Y:S01]  /*19c0*/  ISETP.GE.AND P5, PT, R132, 0x61, PT ;  /* 0x000000618400780c */ /* 0x000fe20003fa6270 */
[----:B------:R-:W-:Y:S01]  /*19d0*/  LDSM.16.M88.4 R36, [R222+0xc100] ;  /* 0x00c10000de24783b */ /* 0x000fe20000000200 */
[C---:B------:R-:W-:Y:S01]  /*19e0*/  IADD3 R245, R227.reuse, 0x3000, RZ ;  /* 0x00003000e3f57810 */ /* 0x040fe20007ffe0ff */
[C---:B------:R-:W-:Y:S01]  /*19f0*/  HMMA.16816.F32.BF16 R32, R8.reuse, R44, RZ ;  /* 0x0000002c0820723c */ /* 0x040fe200000418ff */
[C---:B------:R-:W-:Y:S01]  /*1a00*/  IADD3 R244, R227.reuse, 0x3800, RZ ;  /* 0x00003800e3f47810 */ /* 0x040fe20007ffe0ff */
[----:B------:R-:W-:Y:S01]  /*1a10*/  LDSM.16.M88.4 R92, [R222+0xe100] ;  /* 0x00e10000de5c783b */ /* 0x000fe20000000200 */
[C---:B------:R-:W-:Y:S02]  /*1a20*/  IADD3 R243, R227.reuse, 0x4000, RZ ;  /* 0x00004000e3f37810 */ /* 0x040fe40007ffe0ff */
[C---:B------:R-:W-:Y:S01]  /*1a30*/  IADD3 R242, R227.reuse, 0x4800, RZ ;  /* 0x00004800e3f27810 */ /* 0x040fe20007ffe0ff */
[----:B------:R-:W-:Y:S01]  /*1a40*/  LDSM.16.M88.4 R108, [R221+0x800] ;  /* 0x00080000dd6c783b */ /* 0x000fe20000000200 */
[C---:B------:R-:W-:Y:S01]  /*1a50*/  IADD3 R241, R227.reuse, 0x5000, RZ ;  /* 0x00005000e3f17810 */ /* 0x040fe20007ffe0ff */
[----:B------:R-:W-:Y:S01]  /*1a60*/  HMMA.16816.F32.BF16 R20, R8, R40, RZ ;  /* 0x000000280814723c */ /* 0x000fe200000418ff */
[----:B------:R-:W-:-:S02]  /*1a70*/  IADD3 R240, R227, 0x5800, RZ ;  /* 0x00005800e3f07810 */ /* 0x000fc40007ffe0ff */
[C---:B------:R-:W-:Y:S02]  /*1a80*/  IADD3 R239, R227.reuse, 0x6000, RZ ;  /* 0x00006000e3ef7810 */ /* 0x040fe40007ffe0ff */
[C---:B------:R-:W-:Y:S02]  /*1a90*/  IADD3 R238, R227.reuse, 0x6800, RZ ;  /* 0x00006800e3ee7810 */ /* 0x040fe40007ffe0ff */
[C---:B------:R-:W-:Y:S01]  /*1aa0*/  IADD3 R237, R227.reuse, 0x7000, RZ ;  /* 0x00007000e3ed7810 */ /* 0x040fe20007ffe0ff */
[----:B------:R-:W-:Y:S01]  /*1ab0*/  HMMA.16816.F32.BF16 R16, R8, R42, RZ ;  /* 0x0000002a0810723c */ /* 0x000fe200000418ff */
[C---:B------:R-:W-:Y:S02]  /*1ac0*/  IADD3 R236, R227.reuse, 0x7800, RZ ;  /* 0x00007800e3ec7810 */ /* 0x040fe40007ffe0ff */
[C---:B------:R-:W-:Y:S02]  /*1ad0*/  IADD3 R235, R227.reuse, 0x8000, RZ ;  /* 0x00008000e3eb7810 */ /* 0x040fe40007ffe0ff */
[----:B------:R-:W-:-:S02]  /*1ae0*/  IADD3 R234, R227, 0x8800, RZ ;  /* 0x00008800e3ea7810 */ /* 0x000fc40007ffe0ff */
[C---:B------:R-:W-:Y:S01]  /*1af0*/  IADD3 R233, R227.reuse, 0x9000, RZ ;  /* 0x00009000e3e97810 */ /* 0x040fe20007ffe0ff */
[C---:B------:R-:W-:Y:S01]  /*1b00*/  HMMA.16816.F32.BF16 R40, R8.reuse, R46, RZ ;  /* 0x0000002e0828723c */ /* 0x040fe200000418ff */
[C---:B------:R-:W-:Y:S02]  /*1b10*/  IADD3 R232, R227.reuse, 0x9800, RZ ;  /* 0x00009800e3e87810 */ /* 0x040fe40007ffe0ff */
[C---:B------:R-:W-:Y:S02]  /*1b20*/  IADD3 R231, R227.reuse, 0xa000, RZ ;  /* 0x0000a000e3e77810 */ /* 0x040fe40007ffe0ff */
[C---:B------:R-:W-:Y:S02]  /*1b30*/  IADD3 R230, R227.reuse, 0xa800, RZ ;  /* 0x0000a800e3e67810 */ /* 0x040fe40007ffe0ff */
[C---:B------:R-:W-:Y:S01]  /*1b40*/  IADD3 R229, R227.reuse, 0xb000, RZ ;  /* 0x0000b000e3e57810 */ /* 0x040fe20007ffe0ff */
[----:B------:R-:W-:Y:S01]  /*1b50*/  HMMA.16816.F32.BF16 R48, R8, R52, RZ ;  /* 0x000000340830723c */ /* 0x000fe200000418ff */
[----:B------:R-:W-:-:S07]  /*1b60*/  IADD3 R228, R227, 0xb800, RZ ;  /* 0x0000b800e3e47810 */ /* 0x000fce0007ffe0ff */
[----:B------:R-:W-:Y:S01]  /*1b70*/  HMMA.16816.F32.BF16 R68, R12, R80, R28 ;  /* 0x000000500c44723c */ /* 0x000fe2000004181c */
[----:B------:R-:W-:Y:S07]  /*1b80*/  LDSM.16.M88.4 R28, [R222+0xd100] ;  /* 0x00d10000de1c783b */ /* 0x000fee0000000200 */
[C---:B------:R-:W-:Y:S08]  /*1b90*/  HMMA.16816.F32.BF16 R52, R8.reuse, R54, RZ ;  /* 0x000000360834723c */ /* 0x040ff000000418ff */
[C---:B------:R-:W-:Y:S08]  /*1ba0*/  HMMA.16816.F32.BF16 R56, R8.reuse, R60, RZ ;  /* 0x0000003c0838723c */ /* 0x040ff000000418ff */
[----:B------:R-:W-:Y:S08]  /*1bb0*/  HMMA.16816.F32.BF16 R64, R8, R76, RZ ;  /* 0x0000004c0840723c */ /* 0x000ff000000418ff */
[----:B------:R-:W-:Y:S08]  /*1bc0*/  HMMA.16816.F32.BF16 R80, R12, R82, R24 ;  /* 0x000000520c50723c */ /* 0x000ff00000041818 */
[C---:B------:R-:W-:Y:S08]  /*1bd0*/  HMMA.16816.F32.BF16 R60, R8.reuse, R62, RZ ;  /* 0x0000003e083c723c */ /* 0x040ff000000418ff */
[----:B------:R-:W-:Y:S01]  /*1be0*/  HMMA.16816.F32.BF16 R76, R8, R78, RZ ;  /* 0x0000004e084c723c */ /* 0x000fe200000418ff */
[----:B------:R-:W1:Y:S07]  /*1bf0*/  LDSM.16.M88.4 R8, [R226] ;  /* 0x00000000e208783b */ /* 0x000e6e0000000200 */
[C---:B------:R-:W-:Y:S01]  /*1c00*/  HMMA.16816.F32.BF16 R24, R12.reuse, R88, R32 ;  /* 0x000000580c18723c */ /* 0x040fe20000041820 */
[----:B------:R-:W2:Y:S07]  /*1c10*/  LDSM.16.M88.4 R32, [R222+0xc900] ;  /* 0x00c90000de20783b */ /* 0x000eae0000000200 */
[C---:B------:R-:W-:Y:S08]  /*1c20*/  HMMA.16816.F32.BF16 R72, R12.reuse, R84, R20 ;  /* 0x000000540c48723c */ /* 0x040ff00000041814 */
[C---:B------:R-:W-:Y:S01]  /*1c30*/  HMMA.16816.F32.BF16 R44, R12.reuse, R86, R16 ;  /* 0x000000560c2c723c */ /* 0x040fe20000041810 */
[----:B------:R-:W3:Y:S04]  /*1c40*/  LDSM.16.M88.4 R84, [R222+0xd900] ;  /* 0x00d90000de54783b */ /* 0x000ee80000000200 */
[----:B------:R-:W-:Y:S03]  /*1c50*/  LDSM.16.M88.4 R16, [R225] ;  /* 0x00000000e110783b */ /* 0x000fe60000000200 */
[C---:B------:R-:W-:Y:S01]  /*1c60*/  HMMA.16816.F32.BF16 R20, R12.reuse, R90, R40 ;  /* 0x0000005a0c14723c */ /* 0x040fe20000041828 */
[----:B------:R-:W4:Y:S07]  /*1c70*/  LDSM.16.M88.4 R88, [R222+0xe900] ;  /* 0x00e90000de58783b */ /* 0x000f2e0000000200 */
[C---:B------:R-:W-:Y:S08]  /*1c80*/  HMMA.16816.F32.BF16 R40, R12.reuse, R96, R48 ;  /* 0x000000600c28723c */ /* 0x040ff00000041830 */
[C---:B------:R-:W-:Y:S08]  /*1c90*/  HMMA.16816.F32.BF16 R48, R12.reuse, R98, R52 ;  /* 0x000000620c30723c */ /* 0x040ff00000041834 */
[C---:B------:R-:W-:Y:S08]  /*1ca0*/  HMMA.16816.F32.BF16 R52, R12.reuse, R100, R56 ;  /* 0x000000640c34723c */ /* 0x040ff00000041838 */
[C---:B------:R-:W-:Y:S01]  /*1cb0*/  HMMA.16816.F32.BF16 R56, R12.reuse, R102, R60 ;  /* 0x000000660c38723c */ /* 0x040fe2000004183c */
[----:B------:R-:W5:Y:S07]  /*1cc0*/  LDSM.16.M88.4 R100, [R221] ;  /* 0x00000000dd64783b */ /* 0x000f6e0000000200 */
[C---:B------:R-:W-:Y:S08]  /*1cd0*/  HMMA.16816.F32.BF16 R64, R12.reuse, R104, R64 ;  /* 0x000000680c40723c */ /* 0x040ff00000041840 */
[----:B------:R-:W-:Y:S01]  /*1ce0*/  HMMA.16816.F32.BF16 R60, R12, R106, R76 ;  /* 0x0000006a0c3c723c */ /* 0x000fe2000004184c */
[----:B------:R-:W-:Y:S07]  /*1cf0*/  LDSM.16.M88.4 R104, [R216+0x10100] ;  /* 0x01010000d868783b */ /* 0x000fee0000000200 */
[C---:B-1----:R-:W-:Y:S08]  /*1d00*/  HMMA.16816.F32.BF16 R68, R8.reuse, R36, R68 ;  /* 0x000000240844723c */ /* 0x042ff00000041844 */
[C---:B------:R-:W-:Y:S01]  /*1d10*/  HMMA.16816.F32.BF16 R80, R8.reuse, R38, R80 ;  /* 0x000000260850723c */ /* 0x040fe20000041850 */
[----:B------:R-:W1:Y:S07]  /*1d20*/  LDSM.16.M88.4 R36, [R221+0x1000] ;  /* 0x00100000dd24783b */ /* 0x000e6e0000000200 */
[C---:B--2---:R-:W-:Y:S08]  /*1d30*/  HMMA.16816.F32.BF16 R12, R8.reuse, R32, R72 ;  /* 0x00000020080c723c */ /* 0x044ff00000041848 */
[C---:B------:R-:W-:Y:S01]  /*1d40*/  HMMA.16816.F32.BF16 R72, R8.reuse, R34, R44 ;  /* 0x000000220848723c */ /* 0x040fe2000004182c */
[----:B------:R-:W2:Y:S04]  /*1d50*/  LDSM.16.M88.4 R32, [R221+0x1800] ;  /* 0x00180000dd20783b */ /* 0x000ea80000000200 */
[----:B------:R-:W1:Y:S03]  /*1d60*/  LDSM.16.M88.4 R44, [R221+0x2000] ;  /* 0x00200000dd2c783b */ /* 0x000e660000000200 */
[C---:B------:R-:W-:Y:S08]  /*1d70*/  HMMA.16816.F32.BF16 R96, R8.reuse, R28, R24 ;  /* 0x0000001c0860723c */ /* 0x040ff00000041818 */
[C---:B------:R-:W-:Y:S08]  /*1d80*/  HMMA.16816.F32.BF16 R28, R8.reuse, R30, R20 ;  /* 0x0000001e081c723c */ /* 0x040ff00000041814 */
[C---:B---3--:R-:W-:Y:S08]  /*1d90*/  HMMA.16816.F32.BF16 R20, R8.reuse, R86, R48 ;  /* 0x000000560814723c */ /* 0x048ff00000041830 */
[C---:B------:R-:W-:Y:S01]  /*1da0*/  HMMA.16816.F32.BF16 R48, R8.reuse, R94, R56 ;  /* 0x0000005e0830723c */ /* 0x040fe20000041838 */
[----:B------:R-:W3:Y:S07]  /*1db0*/  LDSM.16.M88.4 R56, [R221+0x2800] ;  /* 0x00280000dd38783b */ /* 0x000eee0000000200 */
[C---:B------:R-:W-:Y:S08]  /*1dc0*/  HMMA.16816.F32.BF16 R24, R8.reuse, R84, R40 ;  /* 0x000000540818723c */ /* 0x040ff00000041828 */
[C---:B------:R-:W-:Y:S08]  /*1dd0*/  HMMA.16816.F32.BF16 R40, R8.reuse, R92, R52 ;  /* 0x0000005c0828723c */ /* 0x040ff00000041834 */
[----:B----4-:R-:W-:Y:S08]  /*1de0*/  HMMA.16816.F32.BF16 R92, R8, R88, R64 ;  /* 0x00000058085c723c */ /* 0x010ff00000041840 */
[C---:B-----5:R-:W-:Y:S01]  /*1df0*/  HMMA.16816.F32.BF16 R64, R16.reuse, R100, R68 ;  /* 0x000000641040723c */ /* 0x060fe20000041844 */
[----:B------:R-:W-:Y:S07]  /*1e00*/  LDSM.16.M88.4 R68, [R216+0xf100] ;  /* 0x00f10000d844783b */ /* 0x000fee0000000200 */
[----:B------:R-:W-:Y:S01]  /*1e10*/  HMMA.16816.F32.BF16 R76, R16, R108, R12 ;  /* 0x0000006c104c723c */ /* 0x000fe2000004180c */
[----:B------:R-:W4:Y:S07]  /*1e20*/  LDSM.16.M88.4 R12, [R224+0x4000] ;  /* 0x00400000e00c783b */ /* 0x000f2e0000000200 */
[----:B------:R-:W-:Y:S01]  /*1e30*/  HMMA.16816.F32.BF16 R60, R8, R90, R60 ;  /* 0x0000005a083c723c */ /* 0x000fe2000004183c */
[----:B------:R-:W5:Y:S04]  /*1e40*/  LDSM.16.M88.4 R88, [R216+0xf900] ;  /* 0x00f90000d858783b */ /* 0x000f680000000200 */
[----:B------:R-:W-:Y:S03]  /*1e50*/  LDSM.16.M88.4 R8, [R223+0x4000] ;  /* 0x00400000df08783b */ /* 0x000fe60000000200 */
[C---:B------:R-:W-:Y:S01]  /*1e60*/  HMMA.16816.F32.BF16 R84, R16.reuse, R110, R72 ;  /* 0x0000006e1054723c */ /* 0x040fe20000041848 */
[----:B------:R-:W-:Y:S07]  /*1e70*/  LDSM.16.M88.4 R108, [R216+0x11100] ;  /* 0x01110000d86c783b */ /* 0x000fee0000000200 */
[C---:B-1----:R-:W-:Y:S08]  /*1e80*/  HMMA.16816.F32.BF16 R96, R16.reuse, R36, R96 ;  /* 0x000000241060723c */ /* 0x042ff00000041860 */
[C---:B------:R-:W-:Y:S08]  /*1e90*/  HMMA.16816.F32.BF16 R72, R16.reuse, R38, R28 ;  /* 0x000000261048723c */ /* 0x040ff0000004181c */
[C---:B--2---:R-:W-:Y:S08]  /*1ea0*/  HMMA.16816.F32.BF16 R52, R16.reuse, R32, R24 ;  /* 0x000000201034723c */ /* 0x044ff00000041818 */
[C---:B------:R-:W-:Y:S08]  /*1eb0*/  HMMA.16816.F32.BF16 R36, R16.reuse, R34, R20 ;  /* 0x000000221024723c */ /* 0x040ff00000041814 */
[C---:B------:R-:W-:Y:S08]  /*1ec0*/  HMMA.16816.F32.BF16 R80, R16.reuse, R102, R80 ;  /* 0x000000661050723c */ /* 0x040ff00000041850 */
[C---:B------:R-:W-:Y:S01]  /*1ed0*/  HMMA.16816.F32.BF16 R32, R16.reuse, R44, R40 ;  /* 0x0000002c1020723c */ /* 0x040fe20000041828 */
[----:B------:R-:W1:Y:S07]  /*1ee0*/  LDSM.16.M88.4 R40, [R216+0x11900] ;  /* 0x01190000d828783b */ /* 0x000e6e0000000200 */
[C---:B---3--:R-:W-:Y:S01]  /*1ef0*/  HMMA.16816.F32.BF16 R20, R16.reuse, R58, R60 ;  /* 0x0000003a1014723c */ /* 0x048fe2000004183c */
[----:B------:R-:W2:Y:S07]  /*1f00*/  LDSM.16.M88.4 R60, [R227+0x3800] ;  /* 0x00380000e33c783b */ /* 0x000eae0000000200 */
[C---:B------:R-:W-:Y:S08]  /*1f10*/  HMMA.16816.F32.BF16 R24, R16.reuse, R56, R92 ;  /* 0x000000381018723c */ /* 0x040ff0000004185c */
[----:B------:R-:W-:Y:S01]  /*1f20*/  HMMA.16816.F32.BF16 R28, R16, R46, R48 ;  /* 0x0000002e101c723c */ /* 0x000fe20000041830 */
[----:B------:R-:W-:Y:S07]  /*1f30*/  LDSM.16.M88.4 R44, [R227+0x5800] ;  /* 0x00580000e32c783b */ /* 0x000fee0000000200 */
[C---:B----4-:R-:W-:Y:S08]  /*1f40*/  HMMA.16816.F32.BF16 R16, R12.reuse, R68, R64 ;  /* 0x000000440c10723c */ /* 0x050ff00000041840 */
[C---:B------:R-:W-:Y:S01]  /*1f50*/  HMMA.16816.F32.BF16 R56, R12.reuse, R70, R80 ;  /* 0x000000460c38723c */ /* 0x040fe20000041850 */
[----:B------:R-:W3:Y:S04]  /*1f60*/  LDSM.16.M88.4 R68, [R227+0x4000] ;  /* 0x00400000e344783b */ /* 0x000ee80000000200 */
[----:B------:R-:W4:Y:S03]  /*1f70*/  LDSM.16.M88.4 R80, [R227+0x4800] ;  /* 0x00480000e350783b */ /* 0x000f260000000200 */
[C---:B-----5:R-:W-:Y:S08]  /*1f80*/  HMMA.16816.F32.BF16 R64, R12.reuse, R88, R76 ;  /* 0x000000580c40723c */ /* 0x060ff0000004184c */
[C---:B------:R-:W-:Y:S08]  /*1f90*/  HMMA.16816.F32.BF16 R88, R12.reuse, R90, R84 ;  /* 0x0000005a0c58723c */ /* 0x040ff00000041854 */
[C---:B------:R-:W-:Y:S08]  /*1fa0*/  HMMA.16816.F32.BF16 R100, R12.reuse, R104, R96 ;  /* 0x000000680c64723c */ /* 0x040ff00000041860 */
[C---:B------:R-:W-:Y:S08]  /*1fb0*/  HMMA.16816.F32.BF16 R96, R12.reuse, R106, R72 ;  /* 0x0000006a0c60723c */ /* 0x040ff00000041848 */
[C---:B------:R-:W-:Y:S01]  /*1fc0*/  HMMA.16816.F32.BF16 R72, R12.reuse, R112, R52 ;  /* 0x000000700c48723c */ /* 0x040fe20000041834 */
[----:B------:R-:W5:Y:S07]  /*1fd0*/  LDSM.16.M88.4 R52, [R227+0x5000] ;  /* 0x00500000e334783b */ /* 0x000f6e0000000200 */
[C---:B-1----:R-:W-:Y:S08]  /*1fe0*/  HMMA.16816.F32.BF16 R76, R12.reuse, R40, R24 ;  /* 0x000000280c4c723c */ /* 0x042ff00000041818 */
[C---:B------:R-:W-:Y:S01]  /*1ff0*/  HMMA.16816.F32.BF16 R104, R12.reuse, R114, R36 ;  /* 0x000000720c68723c */ /* 0x040fe20000041824 */
[----:B------:R-:W-:Y:S07]  /*2000*/  LDSM.16.M88.4 R36, [R222+0xf900] ;  /* 0x00f90000de24783b */ /* 0x000fee0000000200 */
[C---:B------:R-:W-:Y:S08]  /*2010*/  HMMA.16816.F32.BF16 R92, R12.reuse, R108, R32 ;  /* 0x0000006c0c5c723c */ /* 0x040ff00000041820 */
[C---:B------:R-:W-:Y:S08]  /*2020*/  HMMA.16816.F32.BF16 R84, R12.reuse, R110, R28 ;  /* 0x0000006e0c54723c */ /* 0x040ff0000004181c */
[----:B------:R-:W-:Y:S01]  /*2030*/  HMMA.16816.F32.BF16 R48, R12, R42, R20 ;  /* 0x0000002a0c30723c */ /* 0x000fe20000041814 */
[----:B------:R-:W-:Y:S04]  /*2040*/  LDSM.16.M88.4 R12, [R226+0x4000] ;  /* 0x00400000e20c783b */ /* 0x000fe80000000200 */
[----:B------:R-:W1:Y:S03]  /*2050*/  LDSM.16.M88.4 R40, [R222+0xf100] ;  /* 0x00f10000de28783b */ /* 0x000e660000000200 */
[C---:B------:R-:W-:Y:S01]  /*2060*/  HMMA.16816.F32.BF16 R28, R8.reuse, R118, R56 ;  /* 0x00000076081c723c */ /* 0x040fe20000041838 */
[----:B------:R-:W1:Y:S07]  /*2070*/  LDSM.16.M88.4 R56, [R222+0x10100] ;  /* 0x01010000de38783b */ /* 0x000e6e0000000200 */
[C---:B--2---:R-:W-:Y:S01]  /*2080*/  HMMA.16816.F32.BF16 R20, R8.reuse, R62, R88 ;  /* 0x0000003e0814723c */ /* 0x044fe20000041858 */
[----:B------:R-:W2:Y:S07]  /*2090*/  LDSM.16.M88.4 R88, [R222+0x10900] ;  /* 0x01090000de58783b */ /* 0x000eae0000000200 */
[C---:B------:R-:W-:Y:S08]  /*20a0*/  HMMA.16816.F32.BF16 R32, R8.reuse, R116, R16 ;  /* 0x000000740820723c */ /* 0x040ff00000041810 */
[C---:B------:R-:W-:Y:S01]  /*20b0*/  HMMA.16816.F32.BF16 R24, R8.reuse, R60, R64 ;  /* 0x0000003c0818723c */ /* 0x040fe20000041840 */
[----:B------:R-:W-:Y:S07]  /*20c0*/  LDSM.16.M88.4 R60, [R221+0x3000] ;  /* 0x00300000dd3c783b */ /* 0x000fee0000000200 */
[C---:B---3--:R-:W-:Y:S08]  /*20d0*/  HMMA.16816.F32.BF16 R16, R8.reuse, R68, R100 ;  /* 0x000000440810723c */ /* 0x048ff00000041864 */
[C---:B------:R-:W-:Y:S01]  /*20e0*/  HMMA.16816.F32.BF16 R64, R8.reuse, R70, R96 ;  /* 0x000000460840723c */ /* 0x040fe20000041860 */
[----:B------:R-:W3:Y:S07]  /*20f0*/  LDSM.16.M88.4 R68, [R222+0x11100] ;  /* 0x01110000de44783b */ /* 0x000eee0000000200 */
[C---:B------:R-:W-:Y:S01]  /*2100*/  HMMA.16816.F32.BF16 R112, R8.reuse, R44, R76 ;  /* 0x0000002c0870723c */ /* 0x040fe2000004184c */
[----:B------:R-:W1:Y:S07]  /*2110*/  LDSM.16.M88.4 R76, [R222+0x11900] ;  /* 0x01190000de4c783b */ /* 0x000e6e0000000200 */
[C---:B----4-:R-:W-:Y:S08]  /*2120*/  HMMA.16816.F32.BF16 R72, R8.reuse, R80, R72 ;  /* 0x000000500848723c */ /* 0x050ff00000041848 */
[C---:B------:R-:W-:Y:S08]  /*2130*/  HMMA.16816.F32.BF16 R108, R8.reuse, R82, R104 ;  /* 0x00000052086c723c */ /* 0x040ff00000041868 */
[C---:B-----5:R-:W-:Y:S08]  /*2140*/  HMMA.16816.F32.BF16 R116, R8.reuse, R52, R92 ;  /* 0x000000340874723c */ /* 0x060ff0000004185c */
[C---:B------:R-:W-:Y:S01]  /*2150*/  HMMA.16816.F32.BF16 R104, R8.reuse, R54, R84 ;  /* 0x000000360868723c */ /* 0x040fe20000041854 */
[----:B------:R-:W-:Y:S07]  /*2160*/  LDSM.16.M88.4 R52, [R221+0x4000] ;  /* 0x00400000dd34783b */ /* 0x000fee0000000200 */
[----:B------:R-:W-:Y:S01]  /*2170*/  HMMA.16816.F32.BF16 R100, R8, R46, R48 ;  /* 0x0000002e0864723c */ /* 0x000fe20000041830 */
[----:B------:R-:W4:Y:S04]  /*2180*/  LDSM.16.M88.4 R8, [R225+0x4000] ;  /* 0x00400000e108783b */ /* 0x000f280000000200 */
[----:B------:R-:W-:Y:S03]  /*2190*/  LDSM.16.M88.4 R48, [R221+0x4800] ;  /* 0x00480000dd30783b */ /* 0x000fe60000000200 */
[C---:B-1----:R-:W-:Y:S01]  /*21a0*/  HMMA.16816.F32.BF16 R96, R12.reuse, R40, R32 ;  /* 0x000000280c60723c */ /* 0x042fe20000041820 */
[----:B------:R-:W-:Y:S07]  /*21b0*/  LDSM.16.M88.4 R44, [R221+0x5000] ;  /* 0x00500000dd2c783b */ /* 0x000fee0000000200 */
[C---:B------:R-:W-:Y:S08]  /*21c0*/  HMMA.16816.F32.BF16 R92, R12.reuse, R42, R28 ;  /* 0x0000002a0c5c723c */ /* 0x040ff0000004181c */
[C---:B------:R-:W-:Y:S08]  /*21d0*/  HMMA.16816.F32.BF16 R84, R12.reuse, R36, R24 ;  /* 0x000000240c54723c */ /* 0x040ff00000041818 */
[C---:B------:R-:W-:Y:S08]  /*21e0*/  HMMA.16816.F32.BF16 R80, R12.reuse, R38, R20 ;  /* 0x000000260c50723c */ /* 0x040ff00000041814 */
[C---:B------:R-:W-:Y:S01]  /*21f0*/  HMMA.16816.F32.BF16 R40, R12.reuse, R56, R16 ;  /* 0x000000380c28723c */ /* 0x040fe20000041810 */
[----:B------:R-:W-:Y:S07]  /*2200*/  LDSM.16.M88.4 R16, [R224+0x8000] ;  /* 0x00800000e010783b */ /* 0x000fee0000000200 */
[C---:B------:R-:W-:Y:S01]  /*2210*/  HMMA.16816.F32.BF16 R36, R12.reuse, R58, R64 ;  /* 0x0000003a0c24723c */ /* 0x040fe20000041840 */
[----:B------:R-:W1:Y:S07]  /*2220*/  LDSM.16.M88.4 R56, [R221+0x3800] ;  /* 0x00380000dd38783b */ /* 0x000e6e0000000200 */
[C---:B--2---:R-:W-:Y:S08]  /*2230*/  HMMA.16816.F32.BF16 R32, R12.reuse, R88, R72 ;  /* 0x000000580c20723c */ /* 0x044ff00000041848 */
[C---:B------:R-:W-:Y:S01]  /*2240*/  HMMA.16816.F32.BF16 R28, R12.reuse, R90, R108 ;  /* 0x0000005a0c1c723c */ /* 0x040fe2000004186c */
[----:B------:R-:W2:Y:S04]  /*2250*/  LDSM.16.M88.4 R88, [R221+0x5800] ;  /* 0x00580000dd58783b */ /* 0x000ea80000000200 */
[----:B------:R-:W-:Y:S03]  /*2260*/  LDSM.16.M88.4 R108, [R216+0x12900] ;  /* 0x01290000d86c783b */ /* 0x000fe60000000200 */
[C---:B---3--:R-:W-:Y:S08]  /*2270*/  HMMA.16816.F32.BF16 R24, R12.reuse, R68, R116 ;  /* 0x000000440c18723c */ /* 0x048ff00000041874 */
[C---:B------:R-:W-:Y:S01]  /*2280*/  HMMA.16816.F32.BF16 R20, R12.reuse, R70, R104 ;  /* 0x000000460c14723c */ /* 0x040fe20000041868 */
[----:B------:R-:W3:Y:S07]  /*2290*/  LDSM.16.M88.4 R104, [R216+0x12100] ;  /* 0x01210000d868783b */ /* 0x000eee0000000200 */
[C---:B------:R-:W-:Y:S08]  /*22a0*/  HMMA.16816.F32.BF16 R64, R12.reuse, R76, R112 ;  /* 0x0000004c0c40723c */ /* 0x040ff00000041870 */
[----:B------:R-:W-:Y:S08]  /*22b0*/  HMMA.16816.F32.BF16 R12, R12, R78, R100 ;  /* 0x0000004e0c0c723c */ /* 0x000ff00000041864 */
[C---:B----4-:R-:W-:Y:S08]  /*22c0*/  HMMA.16816.F32.BF16 R92, R8.reuse, R62, R92 ;  /* 0x0000003e085c723c */ /* 0x050ff0000004185c */
[C---:B------:R-:W-:Y:S01]  /*22d0*/  HMMA.16816.F32.BF16 R76, R8.reuse, R52, R40 ;  /* 0x00000034084c723c */ /* 0x040fe20000041828 */
[----:B------:R-:W-:Y:S07]  /*22e0*/  LDSM.16.M88.4 R40, [R216+0x13900] ;  /* 0x01390000d828783b */ /* 0x000fee0000000200 */
[C---:B------:R-:W-:Y:S01]  /*22f0*/  HMMA.16816.F32.BF16 R72, R8.reuse, R54, R36 ;  /* 0x000000360848723c */ /* 0x040fe20000041824 */
[----:B------:R-:W4:Y:S04]  /*2300*/  LDSM.16.M88.4 R52, [R216+0x13100] ;  /* 0x01310000d834783b */ /* 0x000f280000000200 */
[----:B------:R-:W5:Y:S03]  /*2310*/  LDSM.16.M88.4 R36, [R216+0x14100] ;  /* 0x01410000d824783b */ /* 0x000f660000000200 */
[C---:B------:R-:W-:Y:S08]  /*2320*/  HMMA.16816.F32.BF16 R96, R8.reuse, R60, R96 ;  /* 0x0000003c0860723c */ /* 0x040ff00000041860 */
[C---:B-1----:R-:W-:Y:S08]  /*2330*/  HMMA.16816.F32.BF16 R84, R8.reuse, R56, R84 ;  /* 0x000000380854723c */ /* 0x042ff00000041854 */
[C---:B------:R-:W-:Y:S08]  /*2340*/  HMMA.16816.F32.BF16 R80, R8.reuse, R58, R80 ;  /* 0x0000003a0850723c */ /* 0x040ff00000041850 */
[C---:B------:R-:W-:Y:S01]  /*2350*/  HMMA.16816.F32.BF16 R68, R8.reuse, R48, R32 ;  /* 0x000000300844723c */ /* 0x040fe20000041820 */
[----:B------:R-:W1:Y:S07]  /*2360*/  LDSM.16.M88.4 R32, [R216+0x14900] ;  /* 0x01490000d820783b */ /* 0x000e6e0000000200 */
[C---:B------:R-:W-:Y:S08]  /*2370*/  HMMA.16816.F32.BF16 R60, R8.reuse, R50, R28 ;  /* 0x00000032083c723c */ /* 0x040ff0000004181c */
[C---:B------:R-:W-:Y:S01]  /*2380*/  HMMA.16816.F32.BF16 R56, R8.reuse, R44, R24 ;  /* 0x0000002c0838723c */ /* 0x040fe20000041818 */
[----:B------:R-:W-:Y:S07]  /*2390*/  LDSM.16.M88.4 R24, [R227+0x6000] ;  /* 0x00600000e318783b */ /* 0x000fee0000000200 */
[C---:B--2---:R-:W-:Y:S01]  /*23a0*/  HMMA.16816.F32.BF16 R28, R8.reuse, R90, R12 ;  /* 0x0000005a081c723c */ /* 0x044fe2000004180c */
[----:B------:R-:W2:Y:S07]  /*23b0*/  LDSM.16.M88.4 R12, [R223+0x8000] ;  /* 0x00800000df0c783b */ /* 0x000eae0000000200 */
[C---:B------:R-:W-:Y:S08]  /*23c0*/  HMMA.16816.F32.BF16 R48, R8.reuse, R46, R20 ;  /* 0x0000002e0830723c */ /* 0x040ff00000041814 */
[----:B------:R-:W-:Y:S08]  /*23d0*/  HMMA.16816.F32.BF16 R44, R8, R88, R64 ;  /* 0x00000058082c723c */ /* 0x000ff00000041840 */
[C---:B---3--:R-:W-:Y:S01]  /*23e0*/  HMMA.16816.F32.BF16 R8, R16.reuse, R106, R92 ;  /* 0x0000006a1008723c */ /* 0x048fe2000004185c */
[----:B------:R-:W3:Y:S07]  /*23f0*/  LDSM.16.M88.4 R92, [R227+0x7000] ;  /* 0x00700000e35c783b */ /* 0x000eee0000000200 */
[C---:B------:R-:W-:Y:S01]  /*2400*/  HMMA.16816.F32.BF16 R20, R16.reuse, R104, R96 ;  /* 0x000000681014723c */ /* 0x040fe20000041860 */
[----:B------:R-:W1:Y:S07]  /*2410*/  LDSM.16.M88.4 R96, [R227+0x6800] ;  /* 0x00680000e360783b */ /* 0x000e6e0000000200 */
[C---:B------:R-:W-:Y:S08]  /*2420*/  HMMA.16816.F32.BF16 R64, R16.reuse, R108, R84 ;  /* 0x0000006c1040723c */ /* 0x040ff00000041854 */
[C---:B----4-:R-:W-:Y:S08]  /*2430*/  HMMA.16816.F32.BF16 R100, R16.reuse, R52, R76 ;  /* 0x000000341064723c */ /* 0x050ff0000004184c */
[C---:B------:R-:W-:Y:S08]  /*2440*/  HMMA.16816.F32.BF16 R108, R16.reuse, R110, R80 ;  /* 0x0000006e106c723c */ /* 0x040ff00000041850 */
[C---:B------:R-:W-:Y:S08]  /*2450*/  HMMA.16816.F32.BF16 R104, R16.reuse, R54, R72 ;  /* 0x000000361068723c */ /* 0x040ff00000041848 */
[C---:B------:R-:W-:Y:S01]  /*2460*/  HMMA.16816.F32.BF16 R88, R16.reuse, R40, R68 ;  /* 0x000000281058723c */ /* 0x040fe20000041844 */
[----:B------:R-:W4:Y:S07]  /*2470*/  LDSM.16.M88.4 R68, [R227+0x7800] ;  /* 0x00780000e344783b */ /* 0x000f2e0000000200 */
[C---:B------:R-:W-:Y:S01]  /*2480*/  HMMA.16816.F32.BF16 R84, R16.reuse, R42, R60 ;  /* 0x0000002a1054723c */ /* 0x040fe2000004183c */
[----:B------:R-:W3:Y:S04]  /*2490*/  LDSM.16.M88.4 R60, [R227+0x8000] ;  /* 0x00800000e33c783b */ /* 0x000ee80000000200 */
[----:B------:R-:W-:Y:S03]  /*24a0*/  LDSM.16.M88.4 R40, [R222+0x12900] ;  /* 0x01290000de28783b */ /* 0x000fe60000000200 */
[C---:B-----5:R-:W-:Y:S08]  /*24b0*/  HMMA.16816.F32.BF16 R80, R16.reuse, R36, R56 ;  /* 0x000000241050723c */ /* 0x060ff00000041838 */
[C---:B------:R-:W-:Y:S01]  /*24c0*/  HMMA.16816.F32.BF16 R76, R16.reuse, R38, R48 ;  /* 0x00000026104c723c */ /* 0x040fe20000041830 */
[----:B------:R-:W5:Y:S04]  /*24d0*/  LDSM.16.M88.4 R48, [R227+0x8800] ;  /* 0x00880000e330783b */ /* 0x000f680000000200 */
[----:B------:R-:W-:Y:S03]  /*24e0*/  LDSM.16.M88.4 R36, [R222+0x13100] ;  /* 0x01310000de24783b */ /* 0x000fe60000000200 */
[C---:B-1----:R-:W-:Y:S01]  /*24f0*/  HMMA.16816.F32.BF16 R72, R16.reuse, R32, R44 ;  /* 0x000000201048723c */ /* 0x042fe2000004182c */
[----:B------:R-:W-:Y:S07]  /*2500*/  LDSM.16.M88.4 R44, [R222+0x12100] ;  /* 0x01210000de2c783b */ /* 0x000fee0000000200 */
[----:B------:R-:W-:Y:S08]  /*2510*/  HMMA.16816.F32.BF16 R56, R16, R34, R28 ;  /* 0x000000221038723c */ /* 0x000ff0000004181c */
[C---:B--2---:R-:W-:Y:S01]  /*2520*/  HMMA.16816.F32.BF16 R32, R12.reuse, R26, R8 ;  /* 0x0000001a0c20723c */ /* 0x044fe20000041808 */
[----:B------:R-:W1:Y:S07]  /*2530*/  LDSM.16.M88.4 R8, [R226+0x8000] ;  /* 0x00800000e208783b */ /* 0x000e6e0000000200 */
[C---:B------:R-:W-:Y:S08]  /*2540*/  HMMA.16816.F32.BF16 R52, R12.reuse, R24, R20 ;  /* 0x000000180c34723c */ /* 0x040ff00000041814 */
[C---:B---3--:R-:W-:Y:S01]  /*2550*/  HMMA.16816.F32.BF16 R20, R12.reuse, R92, R100 ;  /* 0x0000005c0c14723c */ /* 0x048fe20000041864 */
[----:B------:R-:W-:Y:S07]  /*2560*/  LDSM.16.M88.4 R100, [R222+0x13900] ;  /* 0x01390000de64783b */ /* 0x000fee0000000200 */
[C---:B------:R-:W-:Y:S08]  /*2570*/  HMMA.16816.F32.BF16 R24, R12.reuse, R98, R108 ;  /* 0x000000620c18723c */ /* 0x040ff0000004186c */
[C---:B------:R-:W-:Y:S08]  /*2580*/  HMMA.16816.F32.BF16 R16, R12.reuse, R94, R104 ;  /* 0x0000005e0c10723c */ /* 0x040ff00000041868 */
[C---:B------:R-:W-:Y:S01]  /*2590*/  HMMA.16816.F32.BF16 R28, R12.reuse, R96, R64 ;  /* 0x000000600c1c723c */ /* 0x040fe20000041840 */
[----:B------:R-:W2:Y:S07]  /*25a0*/  LDSM.16.M88.4 R96, [R222+0x14100] ;  /* 0x01410000de60783b */ /* 0x000eae0000000200 */
[C---:B----4-:R-:W-:Y:S08]  /*25b0*/  HMMA.16816.F32.BF16 R64, R12.reuse, R68, R88 ;  /* 0x000000440c40723c */ /* 0x050ff00000041858 */
[C---:B------:R-:W-:Y:S08]  /*25c0*/  HMMA.16816.F32.BF16 R92, R12.reuse, R60, R80 ;  /* 0x0000003c0c5c723c */ /* 0x040ff00000041850 */
[C---:B------:R-:W-:Y:S08]  /*25d0*/  HMMA.16816.F32.BF16 R60, R12.reuse, R62, R76 ;  /* 0x0000003e0c3c723c */ /* 0x040ff0000004184c */
[C---:B-----5:R-:W-:Y:S08]  /*25e0*/  HMMA.16816.F32.BF16 R88, R12.reuse, R48, R72 ;  /* 0x000000300c58723c */ /* 0x060ff00000041848 */
[----:B------:R-:W-:Y:S08]  /*25f0*/  HMMA.16816.F32.BF16 R68, R12, R70, R84 ;  /* 0x000000460c44723c */ /* 0x000ff00000041854 */
[C---:B-1----:R-:W-:Y:S08]  /*2600*/  HMMA.16816.F32.BF16 R76, R8.reuse, R44, R52 ;  /* 0x0000002c084c723c */ /* 0x042ff00000041834 */
[----:B------:R-:W-:Y:S01]  /*2610*/  HMMA.16816.F32.BF16 R72, R8, R46, R32 ;  /* 0x0000002e0848723c */ /* 0x000fe20000041820 */
[----:B------:R-:W-:Y:S07]  /*2620*/  LDSM.16.M88.4 R32, [R221+0x6800] ;  /* 0x00680000dd20783b */ /* 0x000fee0000000200 */
[----:B------:R-:W-:Y:S01]  /*2630*/  HMMA.16816.F32.BF16 R84, R12, R50, R56 ;  /* 0x000000320c54723c */ /* 0x000fe20000041838 */
[----:B------:R-:W1:Y:S07]  /*2640*/  LDSM.16.M88.4 R12, [R222+0x14900] ;  /* 0x01490000de0c783b */ /* 0x000e6e0000000200 */
[C---:B------:R-:W-:Y:S01]  /*2650*/  HMMA.16816.F32.BF16 R44, R8.reuse, R36, R20 ;  /* 0x00000024082c723c */ /* 0x040fe20000041814 */
[----:B------:R-:W-:Y:S07]  /*2660*/  LDSM.16.M88.4 R20, [R224+0xc000] ;  /* 0x00c00000e014783b */ /* 0x000fee0000000200 */
[C---:B------:R-:W-:Y:S01]  /*2670*/  HMMA.16816.F32.BF16 R48, R8.reuse, R42, R24 ;  /* 0x0000002a0830723c */ /* 0x040fe20000041818 */
[----:B------:R-:W-:Y:S07]  /*2680*/  LDSM.16.M88.4 R24, [R225+0x8000] ;  /* 0x00800000e118783b */ /* 0x000fee0000000200 */
[C---:B------:R-:W-:Y:S01]  /*2690*/  HMMA.16816.F32.BF16 R36, R8.reuse, R38, R16 ;  /* 0x000000260824723c */ /* 0x040fe20000041810 */
[----:B------:R-:W3:Y:S07]  /*26a0*/  LDSM.16.M88.4 R16, [R221+0x6000] ;  /* 0x00600000dd10783b */ /* 0x000eee0000000200 */
[C---:B------:R-:W-:Y:S01]  /*26b0*/  HMMA.16816.F32.BF16 R56, R8.reuse, R40, R28 ;  /* 0x000000280838723c */ /* 0x040fe2000004181c */
[----:B------:R-:W4:Y:S07]  /*26c0*/  LDSM.16.M88.4 R40, [R221+0x7000] ;  /* 0x00700000dd28783b */ /* 0x000f2e0000000200 */
[C---:B--2---:R-:W-:Y:S01]  /*26d0*/  HMMA.16816.F32.BF16 R104, R8.reuse, R98, R60 ;  /* 0x000000620868723c */ /* 0x044fe2000004183c */
[----:B------:R-:W2:Y:S07]  /*26e0*/  LDSM.16.M88.4 R60, [R216+0x15100] ;  /* 0x01510000d83c783b */ /* 0x000eae0000000200 */
[C---:B------:R-:W-:Y:S01]  /*26f0*/  HMMA.16816.F32.BF16 R52, R8.reuse, R100, R64 ;  /* 0x000000640834723c */ /* 0x040fe20000041840 */
[----:B------:R-:W-:Y:S07]  /*2700*/  LDSM.16.M88.4 R64, [R227+0x9000] ;  /* 0x00900000e340783b */ /* 0x000fee0000000200 */
[C---:B------:R-:W-:Y:S01]  /*2710*/  HMMA.16816.F32.BF16 R80, R8.reuse, R102, R68 ;  /* 0x000000660850723c */ /* 0x040fe20000041844 */
[----:B------:R-:W5:Y:S07]  /*2720*/  LDSM.16.M88.4 R68, [R221+0x7800] ;  /* 0x00780000dd44783b */ /* 0x000f6e0000000200 */
[C---:B------:R-:W-:Y:S08]  /*2730*/  HMMA.16816.F32.BF16 R100, R8.reuse, R96, R92 ;  /* 0x000000600864723c */ /* 0x040ff0000004185c */
[C---:B-1----:R-:W-:Y:S08]  /*2740*/  HMMA.16816.F32.BF16 R116, R8.reuse, R12, R88 ;  /* 0x0000000c0874723c */ /* 0x042ff00000041858 */
[----:B------:R-:W-:Y:S01]  /*2750*/  HMMA.16816.F32.BF16 R108, R8, R14, R84 ;  /* 0x0000000e086c723c */ /* 0x000fe20000041854 */
[----:B------:R-:W-:Y:S07]  /*2760*/  LDSM.16.M88.4 R12, [R226+0xc000] ;  /* 0x00c00000e20c783b */ /* 0x000fee0000000200 */
[C---:B---3--:R-:W-:Y:S01]  /*2770*/  HMMA.16816.F32.BF16 R8, R24.reuse, R16, R76 ;  /* 0x000000101808723c */ /* 0x048fe2000004184c */
[----:B------:R-:W-:Y:S07]  /*2780*/  LDSM.16.M88.4 R76, [R221+0x9000] ;  /* 0x00900000dd4c783b */ /* 0x000fee0000000200 */
[C---:B------:R-:W-:Y:S01]  /*2790*/  HMMA.16816.F32.BF16 R28, R24.reuse, R18, R72 ;  /* 0x00000012181c723c */ /* 0x040fe20000041848 */
[----:B------:R-:W1:Y:S07]  /*27a0*/  LDSM.16.M88.4 R16, [R223+0xc000] ;  /* 0x00c00000df10783b */ /* 0x000e6e0000000200 */
[C---:B----4-:R-:W-:Y:S01]  /*27b0*/  HMMA.16816.F32.BF16 R84, R24.reuse, R40, R44 ;  /* 0x000000281854723c */ /* 0x050fe2000004182c */
[----:B------:R-:W3:Y:S07]  /*27c0*/  LDSM.16.M88.4 R44, [R221+0x8000] ;  /* 0x00800000dd2c783b */ /* 0x000eee0000000200 */
[----:B------:R-:W-:Y:S01]  /*27d0*/  HMMA.16816.F32.BF16 R88, R24, R34, R48 ;  /* 0x000000221858723c */ /* 0x000fe20000041830 */
[----:B------:R-:W4:Y:S07]  /*27e0*/  LDSM.16.M88.4 R48, [R216+0x15900] ;  /* 0x01590000d830783b */ /* 0x000f2e0000000200 */
[----:B--2---:R-:W-:Y:S08]  /*27f0*/  HMMA.16816.F32.BF16 R8, R20, R60, R8 ;  /* 0x0000003c1408723c */ /* 0x004ff00000041808 */
[----:B------:R-:W-:Y:S01]  /*2800*/  HMMA.16816.F32.BF16 R72, R24, R32, R56 ;  /* 0x000000201848723c */ /* 0x000fe20000041838 */
[----:B------:R-:W2:Y:S07]  /*2810*/  LDSM.16.M88.4 R56, [R222+0x15100] ;  /* 0x01510000de38783b */ /* 0x000eae0000000200 */
[----:B------:R-:W-:Y:S01]  /*2820*/  HMMA.16816.F32.BF16 R32, R20, R62, R28 ;  /* 0x0000003e1420723c */ /* 0x000fe2000004181c */
[----:B------:R-:W-:Y:S07]  /*2830*/  LDSM.16.M88.4 R60, [R216+0x16100] ;  /* 0x01610000d83c783b */ /* 0x000fee0000000200 */
[C---:B-----5:R-:W-:Y:S01]  /*2840*/  HMMA.16816.F32.BF16 R92, R24.reuse, R68, R52 ;  /* 0x00000044185c723c */ /* 0x060fe20000041834 */
[----:B------:R-:W-:Y:S07]  /*2850*/  LDSM.16.M88.4 R52, [R221+0x8800] ;  /* 0x00880000dd34783b */ /* 0x000fee0000000200 */
[----:B------:R-:W-:Y:S01]  /*2860*/  HMMA.16816.F32.BF16 R112, R24, R70, R80 ;  /* 0x000000461870723c */ /* 0x000fe20000041850 */
[----:B------:R-:W5:Y:S04]  /*2870*/  LDSM.16.M88.4 R68, [R227+0x9800] ;  /* 0x00980000e344783b */ /* 0x000f680000000200 */
[----:B------:R-:W-:Y:S03]  /*2880*/  LDSM.16.M88.4 R80, [R216+0x16900] ;  /* 0x01690000d850783b */ /* 0x000fe60000000200 */
[----:B-1----:R-:W-:Y:S01]  /*2890*/  HMMA.16816.F32.BF16 R28, R16, R64, R8 ;  /* 0x00000040101c723c */ /* 0x002fe20000041808 */
[----:B------:R-:W1:Y:S07]  /*28a0*/  LDSM.16.M88.4 R8, [R225+0xc000] ;  /* 0x00c00000e108783b */ /* 0x000e6e0000000200 */
[C---:B---3--:R-:W-:Y:S08]  /*28b0*/  HMMA.16816.F32.BF16 R100, R24.reuse, R44, R100 ;  /* 0x0000002c1864723c */ /* 0x048ff00000041864 */
[----:B------:R-:W-:Y:S08]  /*28c0*/  HMMA.16816.F32.BF16 R104, R24, R46, R104 ;  /* 0x0000002e1868723c */ /* 0x000ff00000041868 */
[----:B----4-:R-:W-:Y:S01]  /*28d0*/  HMMA.16816.F32.BF16 R44, R20, R48, R72 ;  /* 0x00000030142c723c */ /* 0x010fe20000041848 */
[----:B------:R-:W3:Y:S07]  /*28e0*/  LDSM.16.M88.4 R72, [R222+0x15900] ;  /* 0x01590000de48783b */ /* 0x000eee0000000200 */
[----:B------:R-:W-:Y:S08]  /*28f0*/  HMMA.16816.F32.BF16 R96, R24, R42, R36 ;  /* 0x0000002a1860723c */ /* 0x000ff00000041824 */
[----:B------:R-:W-:Y:S08]  /*2900*/  HMMA.16816.F32.BF16 R40, R16, R66, R32 ;  /* 0x000000421028723c */ /* 0x000ff00000041820 */
[----:B--2---:R-:W-:Y:S08]  /*2910*/  HMMA.16816.F32.BF16 R36, R12, R56, R28 ;  /* 0x000000380c24723c */ /* 0x004ff0000004181c */
[----:B------:R-:W-:Y:S01]  /*2920*/  HMMA.16816.F32.BF16 R32, R20, R50, R88 ;  /* 0x000000321420723c */ /* 0x000fe20000041858 */
[----:B------:R-:W2:Y:S07]  /*2930*/  LDSM.16.M88.4 R48, [R227+0xa000] ;  /* 0x00a00000e330783b */ /* 0x000eae0000000200 */
[----:B-----5:R-:W-:Y:S08]  /*2940*/  HMMA.16816.F32.BF16 R28, R16, R68, R44 ;  /* 0x00000044101c723c */ /* 0x020ff0000004182c */
[C---:B------:R-:W-:Y:S08]  /*2950*/  HMMA.16816.F32.BF16 R116, R24.reuse, R52, R116 ;  /* 0x000000341874723c */ /* 0x040ff00000041874 */
[----:B------:R-:W-:Y:S01]  /*2960*/  HMMA.16816.F32.BF16 R108, R24, R54, R108 ;  /* 0x00000036186c723c */ /* 0x000fe2000004186c */
[----:B------:R-:W-:Y:S07]  /*2970*/  LDSM.16.M88.4 R52, [R222+0x16100] ;  /* 0x01610000de34783b */ /* 0x000fee0000000200 */
[----:B------:R-:W-:Y:S08]  /*2980*/  HMMA.16816.F32.BF16 R24, R12, R58, R40 ;  /* 0x0000003a0c18723c */ /* 0x000ff00000041828 */
[C---:B------:R-:W-:Y:S01]  /*2990*/  HMMA.16816.F32.BF16 R64, R20.reuse, R60, R84 ;  /* 0x0000003c1440723c */ /* 0x040fe20000041854 */
[----:B------:R-:W4:Y:S07]  /*29a0*/  LDSM.16.M88.4 R84, [R216+0x17100] ;  /* 0x01710000d854783b */ /* 0x000f2e0000000200 */
[----:B------:R-:W-:Y:S01]  /*29b0*/  HMMA.16816.F32.BF16 R56, R20, R62, R96 ;  /* 0x0000003e1438723c */ /* 0x000fe20000041860 */
[----:B------:R-:W5:Y:S07]  /*29c0*/  LDSM.16.M88.4 R60, [R221+0x9800] ;  /* 0x00980000dd3c783b */ /* 0x000f6e0000000200 */
[----:B-1----:R-:W-:Y:S08]  /*29d0*/  HMMA.16816.F32.BF16 R44, R8, R76, R36 ;  /* 0x0000004c082c723c */ /* 0x002ff00000041824 */
[----:B------:R-:W-:Y:S01]  /*29e0*/  HMMA.16816.F32.BF16 R40, R16, R70, R32 ;  /* 0x000000461028723c */ /* 0x000fe20000041820 */
[----:B------:R-:W-:Y:S07]  /*29f0*/  LDSM.16.M88.4 R68, [R221+0xa000] ;  /* 0x00a00000dd44783b */ /* 0x000fee0000000200 */
[----:B---3--:R-:W-:Y:S08]  /*2a00*/  HMMA.16816.F32.BF16 R36, R12, R72, R28 ;  /* 0x000000480c24723c */ /* 0x008ff0000004181c */
[----:B------:R-:W-:Y:S01]  /*2a10*/  HMMA.16816.F32.BF16 R24, R8, R78, R24 ;  /* 0x0000004e0818723c */ /* 0x000fe20000041818 */
[----:B------:R-:W-:Y:S01]  /*2a20*/  FMUL.FTZ R2, R44, c[0x0][0x320] ;  /* 0x0000c8002c027a20 */ /* 0x000fe20000410000 */
[----:B------:R-:W1:Y:S03]  /*2a30*/  LDSM.16.M88.4 R76, [R227+0xa800] ;  /* 0x00a80000e34c783b */ /* 0x000e660000000200 */
[----:B------:R3:W1:Y:S03]  /*2a40*/  MUFU.TANH R120, R2 ;  /* 0x0000000200787308 */ /* 0x0006660000002400 */
[C---:B------:R-:W-:Y:S08]  /*2a50*/  HMMA.16816.F32.BF16 R88, R20.reuse, R80, R92 ;  /* 0x000000501458723c */ /* 0x040ff0000004185c */
[----:B------:R-:W-:Y:S01]  /*2a60*/  HMMA.16816.F32.BF16 R92, R20, R82, R112 ;  /* 0x00000052145c723c */ /* 0x000fe20000041870 */
[----:B---3--:R-:W-:-:S07]  /*2a70*/  FMUL.FTZ R2, R45, c[0x0][0x320] ;  /* 0x0000c8002d027a20 */ /* 0x008fce0000410000 */
[----:B--2---:R-:W-:Y:S01]  /*2a80*/  HMMA.16816.F32.BF16 R32, R16, R48, R64 ;  /* 0x000000301020723c */ /* 0x004fe20000041840 */
[----:B------:R2:W3:Y:S07]  /*2a90*/  MUFU.TANH R115, R2 ;  /* 0x0000000200737308 */ /* 0x0004ee0000002400 */
[----:B------:R-:W-:Y:S01]  /*2aa0*/  HMMA.16816.F32.BF16 R28, R12, R74, R40 ;  /* 0x0000004a0c1c723c */ /* 0x000fe20000041828 */
[----:B------:R-:W-:Y:S07]  /*2ab0*/  LDSM.16.M88.4 R72, [R216+0x17900] ;  /* 0x01790000d848783b */ /* 0x000fee0000000200 */
[----:B------:R-:W-:Y:S01]  /*2ac0*/  HMMA.16816.F32.BF16 R40, R16, R50, R56 ;  /* 0x000000321028723c */ /* 0x000fe20000041838 */
[----:B--2---:R-:W-:Y:S01]  /*2ad0*/  FMUL.FTZ R2, R46, c[0x0][0x320] ;  /* 0x0000c8002e027a20 */ /* 0x004fe20000410000 */
[----:B------:R-:W2:Y:S03]  /*2ae0*/  LDSM.16.M88.4 R48, [R222+0x16900] ;  /* 0x01690000de30783b */ /* 0x000ea60000000200 */
[----:B------:R1:W1:Y:S01]  /*2af0*/  MUFU.TANH R114, R2 ;  /* 0x0000000200727308 */ /* 0x0002620000002400 */
[----:B------:R-:W2:Y:S02]  /*2b00*/  LDSM.16.M88.4 R56, [R227+0xb000] ;  /* 0x00b00000e338783b */ /* 0x000ea40000000200 */
[C---:B----4-:R-:W-:Y:S08]  /*2b10*/  HMMA.16816.F32.BF16 R64, R20.reuse, R86, R104 ;  /* 0x000000561440723c */ /* 0x050ff00000041868 */
[----:B------:R-:W-:Y:S01]  /*2b20*/  HMMA.16816.F32.BF16 R80, R20, R84, R100 ;  /* 0x000000541450723c */ /* 0x000fe20000041864 */
[----:B-1----:R-:W-:-:S07]  /*2b30*/  FMUL.FTZ R2, R47, c[0x0][0x320] ;  /* 0x0000c8002f027a20 */ /* 0x002fce0000410000 */
[----:B-----5:R-:W-:Y:S01]  /*2b40*/  HMMA.16816.F32.BF16 R44, R8, R60, R36 ;  /* 0x0000003c082c723c */ /* 0x020fe20000041824 */
[----:B------:R1:W4:Y:S07]  /*2b50*/  MUFU.TANH R113, R2 ;  /* 0x0000000200717308 */ /* 0x00032e0000002400 */
[----:B------:R-:W-:Y:S08]  /*2b60*/  HMMA.16816.F32.BF16 R36, R12, R52, R32 ;  /* 0x000000340c24723c */ /* 0x000ff00000041820 */
[----:B------:R-:W-:Y:S01]  /*2b70*/  HMMA.16816.F32.BF16 R32, R16, R76, R88 ;  /* 0x0000004c1020723c */ /* 0x000fe20000041858 */
[----:B-1----:R-:W-:-:S04]  /*2b80*/  FMUL.FTZ R2, R24, c[0x0][0x320] ;  /* 0x0000c80018027a20 */ /* 0x002fc80000410000 */
[----:B------:R1:W1:Y:S02]  /*2b90*/  MUFU.TANH R112, R2 ;  /* 0x0000000200707308 */ /* 0x0002640000002400 */
[----:B-1----:R-:W-:-:S06]  /*2ba0*/  FMUL.FTZ R2, R25, c[0x0][0x320] ;  /* 0x0000c80019027a20 */ /* 0x002fcc0000410000 */
[----:B------:R1:W1:Y:S02]  /*2bb0*/  MUFU.TANH R99, R2 ;  /* 0x0000000200637308 */ /* 0x0002640000002400 */
[----:B-1----:R-:W-:-:S06]  /*2bc0*/  FMUL.FTZ R2, R26, c[0x0][0x320] ;  /* 0x0000c8001a027a20 */ /* 0x002fcc0000410000 */
[----:B------:R1:W1:Y:S02]  /*2bd0*/  MUFU.TANH R98, R2 ;  /* 0x0000000200627308 */ /* 0x0002640000002400 */
[----:B-1----:R-:W-:Y:S02]  /*2be0*/  FMUL.FTZ R2, R27, c[0x0][0x320] ;  /* 0x0000c8001b027a20 */ /* 0x002fe40000410000 */
[----:B------:R-:W-:Y:S01]  /*2bf0*/  HMMA.16816.F32.BF16 R24, R8, R62, R28 ;  /* 0x0000003e0818723c */ /* 0x000fe2000004181c */
[----:B------:R-:W1:Y:S03]  /*2c00*/  LDSM.16.M88.4 R60, [R221+0xa800] ;  /* 0x00a80000dd3c783b */ /* 0x000e660000000200 */
[----:B------:R5:W1:Y:S04]  /*2c10*/  MUFU.TANH R97, R2 ;  /* 0x0000000200617308 */ /* 0x000a680000002400 */
[----:B------:R-:W-:Y:S01]  /*2c20*/  HMMA.16816.F32.BF16 R28, R12, R54, R40 ;  /* 0x000000360c1c723c */ /* 0x000fe20000041828 */
[----:B------:R-:W-:Y:S07]  /*2c30*/  LDSM.16.M88.4 R52, [R227+0xb800] ;  /* 0x00b80000e334783b */ /* 0x000fee0000000200 */
[----:B------:R-:W-:Y:S01]  /*2c40*/  HMMA.16816.F32.BF16 R40, R16, R78, R92 ;  /* 0x0000004e1028723c */ /* 0x000fe2000004185c */
[----:B-----5:R-:W-:-:S04]  /*2c50*/  FMUL.FTZ R2, R44, c[0x0][0x320] ;  /* 0x0000c8002c027a20 */ /* 0x020fc80000410000 */
[----:B------:R5:W1:Y:S02]  /*2c60*/  MUFU.TANH R96, R2 ;  /* 0x0000000200607308 */ /* 0x000a640000002400 */
[----:B-----5:R-:W-:-:S06]  /*2c70*/  FMUL.FTZ R2, R45, c[0x0][0x320] ;  /* 0x0000c8002d027a20 */ /* 0x020fcc0000410000 */
[----:B------:R5:W1:Y:S02]  /*2c80*/  MUFU.TANH R91, R2 ;  /* 0x00000002005b7308 */ /* 0x000a640000002400 */
[----:B-----5:R-:W-:-:S06]  /*2c90*/  FMUL.FTZ R2, R46, c[0x0][0x320] ;  /* 0x0000c8002e027a20 */ /* 0x020fcc0000410000 */
[----:B------:R5:W1:Y:S02]  /*2ca0*/  MUFU.TANH R90, R2 ;  /* 0x00000002005a7308 */ /* 0x000a640000002400 */
[----:B-----5:R-:W-:Y:S02]  /*2cb0*/  FMUL.FTZ R2, R47, c[0x0][0x320] ;  /* 0x0000c8002f027a20 */ /* 0x020fe40000410000 */
[----:B------:R-:W-:Y:S04]  /*2cc0*/  HMMA.16816.F32.BF16 R44, R8, R68, R36 ;  /* 0x00000044082c723c */ /* 0x000fe80000041824 */
[----:B------:R5:W1:Y:S04]  /*2cd0*/  MUFU.TANH R89, R2 ;  /* 0x0000000200597308 */ /* 0x000a680000002400 */
[----:B--2---:R-:W-:Y:S08]  /*2ce0*/  HMMA.16816.F32.BF16 R36, R12, R48, R32 ;  /* 0x000000300c24723c */ /* 0x004ff00000041820 */
[----:B------:R-:W-:Y:S01]  /*2cf0*/  HMMA.16816.F32.BF16 R32, R16, R56, R80 ;  /* 0x000000381020723c */ /* 0x000fe20000041850 */
[----:B-----5:R-:W-:-:S04]  /*2d00*/  FMUL.FTZ R2, R24, c[0x0][0x320] ;  /* 0x0000c80018027a20 */ /* 0x020fc80000410000 */
[----:B------:R2:W1:Y:S02]  /*2d10*/  MUFU.TANH R88, R2 ;  /* 0x0000000200587308 */ /* 0x0004640000002400 */
[----:B--2---:R-:W-:-:S06]  /*2d20*/  FMUL.FTZ R2, R25, c[0x0][0x320] ;  /* 0x0000c80019027a20 */ /* 0x004fcc0000410000 */
[----:B------:R2:W1:Y:S02]  /*2d30*/  MUFU.TANH R87, R2 ;  /* 0x0000000200577308 */ /* 0x0004640000002400 */
[----:B--2---:R-:W-:-:S06]  /*2d40*/  FMUL.FTZ R2, R26, c[0x0][0x320] ;  /* 0x0000c8001a027a20 */ /* 0x004fcc0000410000 */
[----:B------:R2:W1:Y:S02]  /*2d50*/  MUFU.TANH R86, R2 ;  /* 0x0000000200567308 */ /* 0x0004640000002400 */
[----:B--2---:R-:W-:Y:S02]  /*2d60*/  FMUL.FTZ R2, R27, c[0x0][0x320] ;  /* 0x0000c8001b027a20 */ /* 0x004fe40000410000 */
[----:B------:R-:W-:Y:S01]  /*2d70*/  HMMA.16816.F32.BF16 R24, R8, R70, R28 ;  /* 0x000000460818723c */ /* 0x000fe2000004181c */
[----:B------:R-:W2:Y:S03]  /*2d80*/  LDSM.16.M88.4 R68, [R222+0x17100] ;  /* 0x01710000de44783b */ /* 0x000ea60000000200 */
[----:B------:R5:W1:Y:S04]  /*2d90*/  MUFU.TANH R85, R2 ;  /* 0x0000000200557308 */ /* 0x000a680000002400 */
[----:B------:R-:W-:Y:S08]  /*2da0*/  HMMA.16816.F32.BF16 R28, R12, R50, R40 ;  /* 0x000000320c1c723c */ /* 0x000ff00000041828 */
[----:B------:R-:W-:Y:S01]  /*2db0*/  HMMA.16816.F32.BF16 R48, R16, R58, R64 ;  /* 0x0000003a1030723c */ /* 0x000fe20000041840 */
[----:B------:R-:W-:Y:S01]  /*2dc0*/  LDSM.16.M88.4 R56, [R222+0x17900] ;  /* 0x01790000de38783b */ /* 0x000fe20000000200 */
[----:B-----5:R-:W-:-:S03]  /*2dd0*/  FMUL.FTZ R2, R44, c[0x0][0x320] ;  /* 0x0000c8002c027a20 */ /* 0x020fc60000410000 */
[----:B------:R-:W5:Y:S01]  /*2de0*/  LDSM.16.M88.4 R64, [R221+0xb000] ;  /* 0x00b00000dd40783b */ /* 0x000f620000000200 */
[----:B------:R3:W2:Y:S10]  /*2df0*/  MUFU.TANH R84, R2 ;  /* 0x0000000200547308 */ /* 0x0006b40000002400 */
[----:B-1----:R-:W-:Y:S01]  /*2e00*/  HMMA.16816.F32.BF16 R40, R8, R62, R28 ;  /* 0x0000003e0828723c */ /* 0x002fe2000004181c */
[----:B---3--:R-:W-:-:S07]  /*2e10*/  FMUL.FTZ R2, R45, c[0x0][0x320] ;  /* 0x0000c8002d027a20 */ /* 0x008fce0000410000 */
[C---:B--2---:R-:W-:Y:S01]  /*2e20*/  HMMA.16816.F32.BF16 R32, R12.reuse, R68, R32 ;  /* 0x000000440c20723c */ /* 0x044fe20000041820 */
[----:B------:R1:W2:Y:S07]  /*2e30*/  MUFU.TANH R79, R2 ;  /* 0x00000002004f7308 */ /* 0x0002ae0000002400 */
[----:B------:R-:W-:Y:S08]  /*2e40*/  HMMA.16816.F32.BF16 R28, R12, R70, R48 ;  /* 0x000000460c1c723c */ /* 0x000ff00000041830 */
[----:B------:R-:W-:-:S02]  /*2e50*/  FMUL.FTZ R40, R40, c[0x0][0x320] ;  /* 0x0000c80028287a20 */ /* 0x000fc40000410000 */
[----:B-1----:R-:W-:Y:S02]  /*2e60*/  FMUL.FTZ R2, R46, c[0x0][0x320] ;  /* 0x0000c8002e027a20 */ /* 0x002fe40000410000 */
[----:B------:R-:W-:Y:S02]  /*2e70*/  FMUL.FTZ R41, R41, c[0x0][0x320] ;  /* 0x0000c80029297a20 */ /* 0x000fe40000410000 */
[----:B------:R1:W3:Y:S01]  /*2e80*/  MUFU.TANH R78, R2 ;  /* 0x00000002004e7308 */ /* 0x0002e20000002400 */
[----:B------:R-:W-:Y:S01]  /*2e90*/  FMUL.FTZ R43, R43, c[0x0][0x320] ;  /* 0x0000c8002b2b7a20 */ /* 0x000fe20000410000 */
[----:B-----5:R-:W-:Y:S06]  /*2ea0*/  HMMA.16816.F32.BF16 R32, R8, R64, R32 ;  /* 0x000000400820723c */ /* 0x020fec0000041820 */
[----:B------:R-:W2:Y:S01]  /*2eb0*/  MUFU.TANH R43, R43 ;  /* 0x0000002b002b7308 */ /* 0x000ea20000002400 */
[----:B-1----:R-:W-:-:S02]  /*2ec0*/  FMUL.FTZ R2, R47, c[0x0][0x320] ;  /* 0x0000c8002f027a20 */ /* 0x002fc40000410000 */
[----:B------:R-:W-:Y:S05]  /*2ed0*/  HMMA.16816.F32.BF16 R44, R8, R60, R36 ;  /* 0x0000003c082c723c */ /* 0x000fea0000041824 */
[----:B------:R1:W1:Y:S03]  /*2ee0*/  MUFU.TANH R77, R2 ;  /* 0x00000002004d7308 */ /* 0x0002660000002400 */
[----:B------:R-:W-:Y:S07]  /*2ef0*/  HMMA.16816.F32.BF16 R36, R20, R72, R116 ;  /* 0x000000481424723c */ /* 0x000fee0000041874 */
[----:B------:R-:W-:-:S02]  /*2f00*/  FMUL.FTZ R32, R32, c[0x0][0x320] ;  /* 0x0000c80020207a20 */ /* 0x000fc40000410000 */
[----:B------:R-:W-:Y:S01]  /*2f10*/  FMUL.FTZ R33, R33, c[0x0][0x320] ;  /* 0x0000c80021217a20 */ /* 0x000fe20000410000 */
[----:B------:R-:W-:Y:S01]  /*2f20*/  HMMA.16816.F32.BF16 R20, R20, R74, R108 ;  /* 0x0000004a1414723c */ /* 0x000fe2000004186c */
[----:B-1----:R-:W-:-:S04]  /*2f30*/  FMUL.FTZ R2, R24, c[0x0][0x320] ;  /* 0x0000c80018027a20 */ /* 0x002fc80000410000 */
[----:B------:R1:W1:Y:S01]  /*2f40*/  MUFU.TANH R76, R2 ;  /* 0x00000002004c7308 */ /* 0x0002620000002400 */
[----:B------:R-:W-:Y:S02]  /*2f50*/  FMUL.FTZ R46, R46, c[0x0][0x320] ;  /* 0x0000c8002e2e7a20 */ /* 0x000fe40000410000 */
[----:B------:R-:W-:Y:S02]  /*2f60*/  FMUL.FTZ R45, R45, c[0x0][0x320] ;  /* 0x0000c8002d2d7a20 */ /* 0x000fe40000410000 */
[----:B------:R-:W-:-:S03]  /*2f70*/  FMUL.FTZ R47, R47, c[0x0][0x320] ;  /* 0x0000c8002f2f7a20 */ /* 0x000fc60000410000 */
[----:B------:R-:W2:Y:S01]  /*2f80*/  MUFU.TANH R60, R45 ;  /* 0x0000002d003c7308 */ /* 0x000ea20000002400 */
[----:B-1----:R-:W-:-:S07]  /*2f90*/  FMUL.FTZ R2, R25, c[0x0][0x320] ;  /* 0x0000c80019027a20 */ /* 0x002fce0000410000 */
[----:B------:R-:W1:Y:S08]  /*2fa0*/  MUFU.TANH R45, R41 ;  /* 0x00000029002d7308 */ /* 0x000e700000002400 */
[----:B------:R5:W1:Y:S08]  /*2fb0*/  MUFU.TANH R73, R2 ;  /* 0x0000000200497308 */ /* 0x000a700000002400 */
[----:B------:R-:W1:Y:S01]  /*2fc0*/  MUFU.TANH R41, R32 ;  /* 0x0000002000297308 */ /* 0x000e620000002400 */
[----:B-----5:R-:W-:-:S07]  /*2fd0*/  FMUL.FTZ R2, R26, c[0x0][0x320] ;  /* 0x0000c8001a027a20 */ /* 0x020fce0000410000 */
[----:B------:R-:W1:Y:S08]  /*2fe0*/  MUFU.TANH R47, R47 ;  /* 0x0000002f002f7308 */ /* 0x000e700000002400 */
[----:B------:R5:W1:Y:S02]  /*2ff0*/  MUFU.TANH R72, R2 ;  /* 0x0000000200487308 */ /* 0x000a640000002400 */
[----:B-----5:R-:W-:-:S02]  /*3000*/  FMUL.FTZ R2, R27, c[0x0][0x320] ;  /* 0x0000c8001b027a20 */ /* 0x020fc40000410000 */
[----:B------:R-:W-:Y:S01]  /*3010*/  HMMA.16816.F32.BF16 R24, R16, R52, R36 ;  /* 0x000000341018723c */ /* 0x000fe20000041824 */
[----:B------:R-:W5:Y:S03]  /*3020*/  LDSM.16.M88.4 R36, [R221+0xb800] ;  /* 0x00b80000dd24783b */ /* 0x000f660000000200 */
[----:B------:R1:W1:Y:S01]  /*3030*/  MUFU.TANH R68, R2 ;  /* 0x0000000200447308 */ /* 0x0002620000002400 */
[----:B------:R-:W-:-:S04]  /*3040*/  DEPBAR.LE SB0, 0x0 ;  /* 0x000080000000791a */ /* 0x000fc80000000000 */
[----:B------:R-:W-:Y:S03]  /*3050*/  HMMA.16816.F32.BF16 R16, R16, R54, R20 ;  /* 0x000000361010723c */ /* 0x000fe60000041814 */
[----:B------:R-:W2:Y:S01]  /*3060*/  MUFU.TANH R52, R46 ;  /* 0x0000002e00347308 */ /* 0x000ea20000002400 */
[----:B-1----:R-:W-:-:S07]  /*3070*/  FMUL.FTZ R2, R44, c[0x0][0x320] ;  /* 0x0000c8002c027a20 */ /* 0x002fce0000410000 */
[----:B------:R-:W1:Y:S04]  /*3080*/  MUFU.TANH R46, R40 ;  /* 0x00000028002e7308 */ /* 0x000e680000002400 */
[C---:B------:R-:W-:Y:S04]  /*3090*/  HMMA.16816.F32.BF16 R20, R12.reuse, R56, R24 ;  /* 0x000000380c14723c */ /* 0x040fe80000041818 */
[----:B------:R1:W1:Y:S05]  /*30a0*/  MUFU.TANH R61, R2 ;  /* 0x00000002003d7308 */ /* 0x00026a0000002400 */
[----:B------:R-:W-:Y:S08]  /*30b0*/  HMMA.16816.F32.BF16 R12, R12, R58, R16 ;  /* 0x0000003a0c0c723c */ /* 0x000ff00000041810 */
[----:B------:R-:W-:Y:S01]  /*30c0*/  HMMA.16816.F32.BF16 R24, R8, R66, R28 ;  /* 0x000000420818723c */ /* 0x000fe2000004181c */
[----:B-1----:R-:W-:-:S02]  /*30d0*/  FMUL.FTZ R2, R42, c[0x0][0x320] ;  /* 0x0000c8002a027a20 */ /* 0x002fc40000410000 */
[----:B------:R-:W1:Y:S05]  /*30e0*/  MUFU.TANH R42, R33 ;  /* 0x00000021002a7308 */ /* 0x000e6a0000002400 */
[C---:B-----5:R-:W-:Y:S03]  /*30f0*/  HMMA.16816.F32.BF16 R16, R8.reuse, R36, R20 ;  /* 0x000000240810723c */ /* 0x060fe60000041814 */
[----:B------:R5:W1:Y:S05]  /*3100*/  MUFU.TANH R44, R2 ;  /* 0x00000002002c7308 */ /* 0x000a6a0000002400 */
[----:B------:R-:W-:Y:S08]  /*3110*/  HMMA.16816.F32.BF16 R8, R8, R38, R12 ;  /* 0x000000260808723c */ /* 0x000ff0000004180c */
[----:B------:R-:W-:-:S02]  /*3120*/  FMUL.FTZ R24, R24, c[0x0][0x320] ;  /* 0x0000c80018187a20 */ /* 0x000fc40000410000 */
[----:B------:R-:W-:Y:S02]  /*3130*/  FMUL.FTZ R25, R25, c[0x0][0x320] ;  /* 0x0000c80019197a20 */ /* 0x000fe40000410000 */
[----:B------:R-:W-:Y:S02]  /*3140*/  FMUL.FTZ R26, R26, c[0x0][0x320] ;  /* 0x0000c8001a1a7a20 */ /* 0x000fe40000410000 */
[----:B-----5:R-:W-:Y:S01]  /*3150*/  FMUL.FTZ R2, R34, c[0x0][0x320] ;  /* 0x0000c80022027a20 */ /* 0x020fe20000410000 */
[----:B------:R-:W1:Y:S01]  /*3160*/  MUFU.TANH R36, R25 ;  /* 0x0000001900247308 */ /* 0x000e620000002400 */
[----:B------:R-:W-:Y:S02]  /*3170*/  FMUL.FTZ R17, R17, c[0x0][0x320] ;  /* 0x0000c80011117a20 */ /* 0x000fe40000410000 */
[----:B------:R-:W-:Y:S02]  /*3180*/  FMUL.FTZ R18, R18, c[0x0][0x320] ;  /* 0x0000c80012127a20 */ /* 0x000fe40000410000 */
[----:B------:R-:W-:-:S02]  /*3190*/  FMUL.FTZ R19, R19, c[0x0][0x320] ;  /* 0x0000c80013137a20 */ /* 0x000fc40000410000 */
[----:B------:R-:W-:Y:S01]  /*31a0*/  FMUL.FTZ R27, R27, c[0x0][0x320] ;  /* 0x0000c8001b1b7a20 */ /* 0x000fe20000410000 */
[----:B------:R5:W1:Y:S01]  /*31b0*/  MUFU.TANH R40, R2 ;  /* 0x0000000200287308 */ /* 0x000a620000002400 */
[----:B------:R-:W-:Y:S02]  /*31c0*/  FMUL.FTZ R16, R16, c[0x0][0x320] ;  /* 0x0000c80010107a20 */ /* 0x000fe40000410000 */
[----:B------:R-:W-:Y:S02]  /*31d0*/  FMUL.FTZ R8, R8, c[0x0][0x320] ;  /* 0x0000c80008087a20 */ /* 0x000fe40000410000 */
[----:B------:R-:W-:Y:S02]  /*31e0*/  FMUL.FTZ R9, R9, c[0x0][0x320] ;  /* 0x0000c80009097a20 */ /* 0x000fe40000410000 */
[----:B------:R-:W-:Y:S01]  /*31f0*/  FMUL.FTZ R10, R10, c[0x0][0x320] ;  /* 0x0000c8000a0a7a20 */ /* 0x000fe20000410000 */
[----:B------:R1:W1:Y:S01]  /*3200*/  MUFU.TANH R30, R17 ;  /* 0x00000011001e7308 */ /* 0x0002620000002400 */
[----:B------:R-:W-:-:S02]  /*3210*/  FMUL.FTZ R11, R11, c[0x0][0x320] ;  /* 0x0000c8000b0b7a20 */ /* 0x000fc40000410000 */
[----:B-----5:R-:W-:-:S05]  /*3220*/  FMUL.FTZ R2, R35, c[0x0][0x320] ;  /* 0x0000c80023027a20 */ /* 0x020fca0000410000 */
[----:B------:R1:W1:Y:S08]  /*3230*/  MUFU.TANH R31, R26 ;  /* 0x0000001a001f7308 */ /* 0x0002700000002400 */
[----:B------:R1:W1:Y:S08]  /*3240*/  MUFU.TANH R34, R2 ;  /* 0x0000000200227308 */ /* 0x0002700000002400 */
[----:B------:R1:W1:Y:S08]  /*3250*/  MUFU.TANH R35, R24 ;  /* 0x0000001800237308 */ /* 0x0002700000002400 */
[----:B------:R1:W1:Y:S08]  /*3260*/  MUFU.TANH R23, R27 ;  /* 0x0000001b00177308 */ /* 0x0002700000002400 */
[----:B------:R1:W1:Y:S08]  /*3270*/  MUFU.TANH R29, R16 ;  /* 0x00000010001d7308 */ /* 0x0002700000002400 */
[----:B------:R-:W1:Y:S08]  /*3280*/  MUFU.TANH R18, R18 ;  /* 0x0000001200127308 */ /* 0x000e700000002400 */
[----:B------:R-:W1:Y:S08]  /*3290*/  MUFU.TANH R19, R19 ;  /* 0x0000001300137308 */ /* 0x000e700000002400 */
[----:B------:R1:W1:Y:S08]  /*32a0*/  MUFU.TANH R22, R8 ;  /* 0x0000000800167308 */ /* 0x0002700000002400 */
[----:B------:R1:W1:Y:S08]  /*32b0*/  MUFU.TANH R17, R9 ;  /* 0x0000000900117308 */ /* 0x0002700000002400 */
[----:B------:R1:W1:Y:S08]  /*32c0*/  MUFU.TANH R33, R10 ;  /* 0x0000000a00217308 */ /* 0x0002700000002400 */
[----:B------:R1:W1:Y:S01]  /*32d0*/  MUFU.TANH R32, R11 ;  /* 0x0000000b00207308 */ /* 0x0002620000002400 */
[----:B------:R-:W-:Y:S06]  /*32e0*/  BAR.SYNC.DEFER_BLOCKING 0x0 ;  /* 0x0000000000007b1d */ /* 0x000fec0000010000 */
[----:B------:R-:W-:Y:S05]  /*32f0*/  @!P5 BRA `(.L_x_683) ;  /* 0x000002400000d947 */ /* 0x000fea0003800000 */
[----:B--234-:R-:W-:Y:S01]  /*3300*/  IADD3 R6, R129, -0x2, RZ ;  /* 0xfffffffe81067810 */ /* 0x01cfe20007ffe0ff */
[----:B-1----:R-:W-:-:S02]  /*3310*/  IMAD.SHL.U32 R9, R126, 0x40, RZ ;  /* 0x000000407e097824 */ /* 0x002fc400078e00ff */
[----:B------:R-:W-:Y:S01]  /*3320*/  IMAD.SHL.U32 R16, R128, 0x2, RZ ;  /* 0x0000000280107824 */ /* 0x000fe200078e00ff */
[----:B------:R-:W-:Y:S01]  /*3330*/  SHF.R.S32.HI R3, RZ, 0x1f, R6 ;  /* 0x0000001fff037819 */ /* 0x000fe20000011406 */
[----:B------:R-:W-:Y:S02]  /*3340*/  IMAD R2, R123, R6, RZ ;  /* 0x000000067b027224 */ /* 0x000fe400078e02ff */
[----:B------:R-:W-:-:S04]  /*3350*/  IMAD.WIDE.U32 R6, R6, R124, R130 ;  /* 0x0000007c06067225 */ /* 0x000fc800078e0082 */
[----:B------:R-:W-:Y:S01]  /*3360*/  IMAD R3, R3, R124, R2 ;  /* 0x0000007c03037224 */ /* 0x000fe200078e0202 */
[----:B------:R-:W-:-:S03]  /*3370*/  LEA R2, P0, R6, c[0x0][0x1c8], 0x1 ;  /* 0x0000720006027a11 */ /* 0x000fc600078008ff */
[----:B------:R-:W-:Y:S01]  /*3380*/  IMAD.IADD R3, R7, 0x1, R3 ;  /* 0x0000000107037824 */ /* 0x000fe200078e0203 */
[----:B------:R-:W-:-:S04]  /*3390*/  SHF.L.U64.HI R7, R126, 0x6, R127 ;  /* 0x000000067e077819 */ /* 0x000fc8000001027f */
[----:B------:R-:W-:Y:S02]  /*33a0*/  LEA.HI.X R3, R6, c[0x0][0x1cc], R3, 0x1, P0 ;  /* 0x0000730006037a11 */ /* 0x000fe400000f0c03 */
[----:B------:R-:W-:-:S03]  /*33b0*/  IADD3 R14, P5, P0, R9, 0x80, R2 ;  /* 0x00000080090e7810 */ /* 0x000fc600078be002 */
[----:B------:R-:W-:Y:S01]  /*33c0*/  @!PT LDS RZ, [RZ] ;  /* 0x00000000fffff984 */ /* 0x000fe20000000800 */
[----:B------:R-:W-:Y:S01]  /*33d0*/  @!PT LDS RZ, [RZ] ;  /* 0x00000000fffff984 */ /* 0x000fe20000000800 */
[----:B------:R-:W-:Y:S01]  /*33e0*/  @!PT LDS RZ, [RZ] ;  /* 0x00000000fffff984 */ /* 0x000fe20000000800 */
[----:B------:R1:W-:Y:S01]  /*33f0*/  LDGSTS.E.BYPASS.LTC128B.128 [R16+0xc100], [R2.64], !P1 ;  /* 0x0c10000002107fae */ /* 0x0003e2000c901d48 */
[--C-:B------:R-:W-:Y:S02]  /*3400*/  IADD3.X R15, R7, RZ, R3.reuse, P5, P0 ;  /* 0x000000ff070f7210 */ /* 0x100fe40002fe0403 */
[--C-:B------:R-:W-:Y:S01]  /*3410*/  IADD3 R12, P5, P0, R9, 0x100, R2.reuse ;  /* 0x00000100090c7810 */ /* 0x100fe200078be002 */
[----:B------:R1:W-:Y:S03]  /*3420*/  LDGSTS.E.BYPASS.LTC128B.128 [R16+0xf100], [R2.64+0x80], !P4 ;  /* 0x0f10008002107fae */ /* 0x0003e6000e101d48 */
[----:B------:R-:W-:Y:S01]  /*3430*/  IADD3.X R13, R7, RZ, R3, P5, P0 ;  /* 0x000000ff070d7210 */ /* 0x000fe20002fe0403 */
[----:B------:R1:W-:Y:S01]  /*3440*/  LDGSTS.E.BYPASS.LTC128B.128 [R16+0x12100], [R2.64+0x100], !P3 ;  /* 0x1210010002107fae */ /* 0x0003e2000d901d48 */
[----:B------:R-:W-:-:S03]  /*3450*/  IADD3 R10, P5, P0, R9, 0x180, R2 ;  /* 0x00000180090a7810 */ /* 0x000fc600078be002 */
[----:B------:R1:W-:Y:S01]  /*3460*/  LDGSTS.E.BYPASS.LTC128B.128 [R16+0x15100], [R2.64+0x180], !P2 ;  /* 0x1510018002107fae */ /* 0x0003e2000d101d48 */
[----:B------:R-:W-:Y:S02]  /*3470*/  IADD3.X R11, R7, RZ, R3, P5, P0 ;  /* 0x000000ff070b7210 */ /* 0x000fe40002fe0403 */
[----:B------:R-:W-:-:S04]  /*3480*/  IADD3 R8, P5, R9, R2, RZ ;  /* 0x0000000209087210 */ /* 0x000fc80007fbe0ff */
[----:B------:R-:W-:Y:S01]  /*3490*/  IADD3 R6, P0, R8, R9, RZ ;  /* 0x0000000908067210 */ /* 0x000fe20007f1e0ff */
[----:B------:R-:W-:-:S04]  /*34a0*/  IMAD.X R9, R7, 0x1, R3, P5 ;  /* 0x0000000107097824 */ /* 0x000fc800028e0603 */
[----:B------:R-:W-:Y:S01]  /*34b0*/  IMAD.X R7, R9, 0x1, R7, P0 ;  /* 0x0000000109077824 */ /* 0x000fe200000e0607 */
[----:B------:R1:W-:Y:S04]  /*34c0*/  LDGSTS.E.BYPASS.LTC128B.128 [R16+0xd100], [R8.64], !P1 ;  /* 0x0d10000008107fae */ /* 0x0003e8000c901d48 */
[----:B------:R1:W-:Y:S04]  /*34d0*/  LDGSTS.E.BYPASS.LTC128B.128 [R16+0x10100], [R14.64], !P4 ;  /* 0x101000000e107fae */ /* 0x0003e8000e101d48 */
[----:B------:R1:W-:Y:S04]  /*34e0*/  LDGSTS.E.BYPASS.LTC128B.128 [R16+0x13100], [R12.64], !P3 ;  /* 0x131000000c107fae */ /* 0x0003e8000d901d48 */
[----:B------:R1:W-:Y:S04]  /*34f0*/  LDGSTS.E.BYPASS.LTC128B.128 [R16+0x16100], [R10.64], !P2 ;  /* 0x161000000a107fae */ /* 0x0003e8000d101d48 */
[----:B------:R1:W-:Y:S04]  /*3500*/  LDGSTS.E.BYPASS.LTC128B.128 [R16+0xe100], [R6.64], !P1 ;  /* 0x0e10000006107fae */ /* 0x0003e8000c901d48 */
[----:B------:R1:W-:Y:S04]  /*3510*/  LDGSTS.E.BYPASS.LTC128B.128 [R16+0x11100], [R6.64+0x80], !P4 ;  /* 0x1110008006107fae */ /* 0x0003e8000e101d48 */
[----:B------:R1:W-:Y:S04]  /*3520*/  LDGSTS.E.BYPASS.LTC128B.128 [R16+0x14100], [R6.64+0x100], !P3 ;  /* 0x1410010006107fae */ /* 0x0003e8000d901d48 */
[----:B------:R1:W-:Y:S02]  /*3530*/  LDGSTS.E.BYPASS.LTC128B.128 [R16+0x17100], [R6.64+0x180], !P2 ;  /* 0x1710018006107fae */ /* 0x0003e4000d101d48 */
.L_x_683:
[----:B-1234-:R-:W-:Y:S01]  /*3540*/  SHF.R.S32.HI R2, RZ, 0x1f, R121 ;  /* 0x0000001fff027819 */ /* 0x01efe20000011479 */
[----:B------:R-:W-:Y:S01]  /*3550*/  STL [R1+0x64], R225 ;  /* 0x000064e101007387 */ /* 0x000fe20000100800 */
[----:B------:R-:W-:-:S02]  /*3560*/  IMAD.SHL.U32 R217, R5, 0x2, RZ ;  /* 0x0000000205d97824 */ /* 0x000fc400078e00ff */
[----:B------:R-:W-:Y:S01]  /*3570*/  LEA.HI R3, R2, R121, RZ, 0x2 ;  /* 0x0000007902037211 */ /* 0x000fe200078f10ff */
[----:B------:R-:W-:Y:S01]  /*3580*/  STL [R1+0x60], R224 ;  /* 0x000060e001007387 */ /* 0x000fe20000100800 */
[----:B------:R-:W-:Y:S01]  /*3590*/  IMAD R220, R0, 0x2, R217 ;  /* 0x0000000200dc7824 */ /* 0x000fe200078e02d9 */
[----:B------:R-:W-:Y:S02]  /*35a0*/  LEA R218, R4, R217, 0x1 ;  /* 0x000000d904da7211 */ /* 0x000fe400078e08ff */
[----:B------:R-:W-:Y:S01]  /*35b0*/  STL [R1+0x5c], R223 ;  /* 0x00005cdf01007387 */ /* 0x000fe20000100800 */
[----:B------:R-:W-:Y:S02]  /*35c0*/  LOP3.LUT R2, R3, 0x7ffffffc, RZ, 0xc0, !PT ;  /* 0x7ffffffc03027812 */ /* 0x000fe400078ec0ff */
[----:B------:R-:W-:Y:S01]  /*35d0*/  IMAD R219, R0, 0x2, R218 ;  /* 0x0000000200db7824 */ /* 0x000fe200078e02da */
[----:B------:R-:W-:Y:S02]  /*35e0*/  STL [R1+0x58], R222 ;  /* 0x000058de01007387 */ /* 0x000fe40000100800 */
[----:B------:R-:W-:-:S02]  /*35f0*/  IMAD.IADD R2, R121, 0x1, -R2 ;  /* 0x0000000179027824 */ /* 0x000fc400078e0a02 */
[----:B------:R-:W-:Y:S04]  /*3600*/  STL [R1+0x54], R221 ;  /* 0x000054dd01007387 */ /* 0x000fe80000100800 */
[----:B------:R-:W-:Y:S04]  /*3610*/  STL [R1+0x50], R216 ;  /* 0x000050d801007387 */ /* 0x000fe80000100800 */
[----:B------:R1:W-:Y:S04]  /*3620*/  STL [R1+0x4c], R3 ;  /* 0x00004c0301007387 */ /* 0x0003e80000100800 */
[----:B------:R-:W-:Y:S04]  /*3630*/  LDSM.16.MT88.4 R80, [R218+0x3100] ;  /* 0x00310000da50783b */ /* 0x000fe80000004200 */
[----:B------:R-:W-:Y:S04]  /*3640*/  LDSM.16.MT88.4 R64, [R219+0x900] ;  /* 0x00090000db40783b */ /* 0x000fe80000004200 */
[----:B------:R-:W-:Y:S04]  /*3650*/  LDSM.16.MT88.4 R56, [R218+0x3900] ;  /* 0x00390000da38783b */ /* 0x000fe80000004200 */
[----:B------:R-:W-:Y:S04]  /*3660*/  LDSM.16.MT88.4 R92, [R219+0x3900] ;  /* 0x00390000db5c783b */ /* 0x000fe80000004200 */
[----:B------:R-:W0:Y:S01]  /*3670*/  LDGDEPBAR ;  /* 0x00000000000079af */ /* 0x000e220000000000 */
[----:B-1----:R-:W-:-:S05]  /*3680*/  IADD3 R3, R122, c[0x0][0x1d0], RZ ;  /* 0x000074007a037a10 */ /* 0x002fca0007ffe0ff */
[----:B------:R-:W-:-:S05]  /*3690*/  IMAD R2, R2, -0x2, R3 ;  /* 0xfffffffe02027824 */ /* 0x000fca00078e0203 */
[C---:B------:R-:W-:Y:S02]  /*36a0*/  ISETP.GT.AND P0, PT, R2.reuse, RZ, PT ;  /* 0x000000ff0200720c */ /* 0x040fe40003f04270 */
[----:B------:R-:W-:Y:S02]  /*36b0*/  ISETP.GT.AND P5, PT, R2, 0x1, PT ;  /* 0x000000010200780c */ /* 0x000fe40003fa4270 */
[----:B------:R-:W-:Y:S02]  /*36c0*/  FSEL R16, R114, -INF , P0 ;  /* 0xff80000072107808 */ /* 0x000fe40000000000 */
[----:B------:R-:W-:Y:S02]  /*36d0*/  FSEL R7, R120, -INF , P0 ;  /* 0xff80000078077808 */ /* 0x000fe40000000000 */
[----:B------:R-:W-:Y:S02]  /*36e0*/  ISETP.GT.AND P0, PT, R2, 0x8, PT ;  /* 0x000000080200780c */ /* 0x000fe40003f04270 */
[----:B------:R-:W-:-:S02]  /*36f0*/  FSEL R8, R115, -INF , P5 ;  /* 0xff80000073087808 */ /* 0x000fc40002800000 */
[----:B------:R-:W-:Y:S02]  /*3700*/  FSEL R20, R113, -INF , P5 ;  /* 0xff80000071147808 */ /* 0x000fe40002800000 */
[----:B------:R-:W-:Y:S02]  /*3710*/  ISETP.GT.AND P5, PT, R2, 0x9, PT ;  /* 0x000000090200780c */ /* 0x000fe40003fa4270 */
[----:B------:R-:W-:Y:S02]  /*3720*/  FSEL R9, R112, -INF , P0 ;  /* 0xff80000070097808 */ /* 0x000fe40000000000 */
[----:B------:R-:W-:Y:S02]  /*3730*/  FMNMX.FTZ R132, R7, R8, !PT ;  /* 0x0000000807847209 */ /* 0x000fe40007810000 */
[----:B------:R-:W-:Y:S02]  /*3740*/  FSEL R21, R98, -INF , P0 ;  /* 0xff80000062157808 */ /* 0x000fe40000000000 */
[----:B------:R-:W-:-:S02]  /*3750*/  ISETP.GT.AND P0, PT, R2, 0x10, PT ;  /* 0x000000100200780c */ /* 0x000fc40003f04270 */
[----:B------:R-:W-:Y:S02]  /*3760*/  FSEL R10, R99, -INF , P5 ;  /* 0xff800000630a7808 */ /* 0x000fe40002800000 */
[----:B------:R-:W-:Y:S02]  /*3770*/  FMNMX.FTZ R132, R9, R132, !PT ;  /* 0x0000008409847209 */ /* 0x000fe40007810000 */
[----:B------:R-:W-:Y:S02]  /*3780*/  FSEL R24, R97, -INF , P5 ;  /* 0xff80000061187808 */ /* 0x000fe40002800000 */
[----:B------:R-:W-:Y:S02]  /*3790*/  ISETP.GT.AND P5, PT, R2, 0x11, PT ;  /* 0x000000110200780c */ /* 0x000fe40003fa4270 */
[----:B------:R-:W-:Y:S02]  /*37a0*/  FSEL R11, R96, -INF , P0 ;  /* 0xff800000600b7808 */ /* 0x000fe40000000000 */
[----:B------:R-:W-:Y:S01]  /*37b0*/  FMNMX.FTZ R132, R10, R132, !PT ;  /* 0x000000840a847209 */ /* 0x000fe20007810000 */
[----:B------:R-:W-:Y:S01]  /*37c0*/  LDSM.16.MT88.4 R96, [R218+0x6100] ;  /* 0x00610000da60783b */ /* 0x000fe20000004200 */
[----:B------:R-:W-:-:S02]  /*37d0*/  FSEL R25, R90, -INF , P0 ;  /* 0xff8000005a197808 */ /* 0x000fc40000000000 */
[C---:B------:R-:W-:Y:S02]  /*37e0*/  ISETP.GT.AND P0, PT, R2.reuse, 0x18, PT ;  /* 0x000000180200780c */ /* 0x040fe40003f04270 */
[----:B------:R-:W-:Y:S02]  /*37f0*/  FSEL R13, R91, -INF , P5 ;  /* 0xff8000005b0d7808 */ /* 0x000fe40002800000 */
[----:B------:R-:W-:Y:S02]  /*3800*/  FMNMX.FTZ R132, R11, R132, !PT ;  /* 0x000000840b847209 */ /* 0x000fe40007810000 */
[----:B------:R-:W-:Y:S02]  /*3810*/  FSEL R26, R89, -INF , P5 ;  /* 0xff800000591a7808 */ /* 0x000fe40002800000 */
[----:B------:R-:W-:Y:S02]  /*3820*/  ISETP.GT.AND P5, PT, R2, 0x19, PT ;  /* 0x000000190200780c */ /* 0x000fe40003fa4270 */
[----:B------:R-:W-:-:S02]  /*3830*/  FSEL R14, R88, -INF , P0 ;  /* 0xff800000580e7808 */ /* 0x000fc40000000000 */
[----:B------:R-:W-:Y:S01]  /*3840*/  FMNMX.FTZ R132, R13, R132, !PT ;  /* 0x000000840d847209 */ /* 0x000fe20007810000 */
[----:B------:R-:W-:Y:S01]  /*3850*/  LDSM.16.MT88.4 R88, [R220+0x900] ;  /* 0x00090000dc58783b */ /* 0x000fe20000004200 */
[----:B------:R-:W-:Y:S02]  /*3860*/  FSEL R27, R86, -INF , P0 ;  /* 0xff800000561b7808 */ /* 0x000fe40000000000 */
[----:B------:R-:W-:Y:S02]  /*3870*/  ISETP.GT.AND P0, PT, R2, 0x20, PT ;  /* 0x000000200200780c */ /* 0x000fe40003f04270 */
[----:B------:R-:W-:Y:S02]  /*3880*/  FSEL R15, R87, -INF , P5 ;  /* 0xff800000570f7808 */ /* 0x000fe40002800000 */
[----:B------:R-:W-:Y:S02]  /*3890*/  FMNMX.FTZ R132, R14, R132, !PT ;  /* 0x000000840e847209 */ /* 0x000fe40007810000 */
[----:B------:R-:W-:-:S02]  /*38a0*/  FSEL R28, R85, -INF , P5 ;  /* 0xff800000551c7808 */ /* 0x000fc40002800000 */
[----:B------:R-:W-:Y:S02]  /*38b0*/  ISETP.GT.AND P5, PT, R2, 0x21, PT ;  /* 0x000000210200780c */ /* 0x000fe40003fa4270 */
[----:B------:R-:W-:Y:S02]  /*38c0*/  FSEL R120, R84, -INF , P0 ;  /* 0xff80000054787808 */ /* 0x000fe40000000000 */
[----:B------:R-:W-:Y:S01]  /*38d0*/  FMNMX.FTZ R132, R15, R132, !PT ;  /* 0x000000840f847209 */ /* 0x000fe20007810000 */
[----:B------:R-:W-:Y:S01]  /*38e0*/  LDSM.16.MT88.4 R84, [R220+0x3100] ;  /* 0x00310000dc54783b */ /* 0x000fe20000004200 */
[----:B------:R-:W-:Y:S02]  /*38f0*/  FSEL R123, R78, -INF , P0 ;  /* 0xff8000004e7b7808 */ /* 0x000fe40000000000 */
[----:B------:R-:W-:Y:S02]  /*3900*/  ISETP.GT.AND P0, PT, R2, 0x28, PT ;  /* 0x000000280200780c */ /* 0x000fe40003f04270 */
[----:B------:R-:W-:-:S02]  /*3910*/  FSEL R118, R79, -INF , P5 ;  /* 0xff8000004f767808 */ /* 0x000fc40002800000 */
[----:B------:R-:W-:Y:S02]  /*3920*/  FMNMX.FTZ R132, R120, R132, !PT ;  /* 0x0000008478847209 */ /* 0x000fe40007810000 */
[----:B------:R-:W-:Y:S02]  /*3930*/  FSEL R122, R77, -INF , P5 ;  /* 0xff8000004d7a7808 */ /* 0x000fe40002800000 */
[----:B------:R-:W-:Y:S02]  /*3940*/  ISETP.GT.AND P5, PT, R2, 0x29, PT ;  /* 0x000000290200780c */ /* 0x000fe40003fa4270 */
[----:B------:R-:W-:Y:S02]  /*3950*/  FSEL R117, R76, -INF , P0 ;  /* 0xff8000004c757808 */ /* 0x000fe40000000000 */
[----:B------:R-:W-:Y:S01]  /*3960*/  FMNMX.FTZ R132, R118, R132, !PT ;  /* 0x0000008476847209 */ /* 0x000fe20007810000 */
[----:B------:R-:W-:Y:S01]  /*3970*/  LDSM.16.MT88.4 R76, [R219+0x3100] ;  /* 0x00310000db4c783b */ /* 0x000fe20000004200 */
[----:B------:R-:W-:-:S02]  /*3980*/  FSEL R121, R72, -INF , P0 ;  /* 0xff80000048797808 */ /* 0x000fc40000000000 */
[----:B------:R-:W-:Y:S02]  /*3990*/  ISETP.GT.AND P0, PT, R2, 0x30, PT ;  /* 0x000000300200780c */ /* 0x000fe40003f04270 */
[----:B------:R-:W-:Y:S02]  /*39a0*/  FSEL R116, R73, -INF , P5 ;  /* 0xff80000049747808 */ /* 0x000fe40002800000 */
[----:B------:R-:W-:Y:S01]  /*39b0*/  FMNMX.FTZ R132, R117, R132, !PT ;  /* 0x0000008475847209 */ /* 0x000fe20007810000 */
[----:B------:R-:W-:Y:S01]  /*39c0*/  LDSM.16.MT88.4 R72, [R217+0x3100] ;  /* 0x00310000d948783b */ /* 0x000fe20000004200 */
        /* <DEDUP_REMOVED lines=19> */
[----:B------:R-:W-:Y:S01]  /*3b00*/  FMNMX.FTZ R132, R134, R132, !PT ;  /* 0x0000008486847209 */ /* 0x000fe20007810000 */
[----:B------:R-:W-:Y:S01]  /*3b10*/  LDSM.16.MT88.4 R44, [R217+0x900] ;  /* 0x00090000d92c783b */ /* 0x000fe20000004200 */
[----:B------:R-:W-:Y:S02]  /*3b20*/  FMNMX.FTZ R3, R24, R3, !PT ;  /* 0x0000000318037209 */ /* 0x000fe40007810000 */
[----:B------:R-:W-:Y:S02]  /*3b30*/  FSEL R200, R43, -INF , P5 ;  /* 0xff8000002bc87808 */ /* 0x000fe40002800000 */
[----:B------:R-:W-:-:S02]  /*3b40*/  ISETP.GT.AND P5, PT, R2, 0x41, PT ;  /* 0x000000410200780c */ /* 0x000fc40003fa4270 */
[----:B------:R-:W-:Y:S02]  /*3b50*/  FSEL R213, R41, -INF , P0 ;  /* 0xff80000029d57808 */ /* 0x000fe40000000000 */
[----:B------:R-:W-:Y:S02]  /*3b60*/  FMNMX.FTZ R132, R133, R132, !PT ;  /* 0x0000008485847209 */ /* 0x000fe40007810000 */
[----:B------:R-:W-:Y:S02]  /*3b70*/  FMNMX.FTZ R3, R25, R3, !PT ;  /* 0x0000000319037209 */ /* 0x000fe40007810000 */
[----:B------:R-:W-:Y:S02]  /*3b80*/  FSEL R108, R40, -INF , P0 ;  /* 0xff800000286c7808 */ /* 0x000fe40000000000 */
[----:B------:R-:W-:Y:S02]  /*3b90*/  ISETP.GT.AND P0, PT, R2, 0x48, PT ;  /* 0x000000480200780c */ /* 0x000fe40003f04270 */
[----:B------:R-:W-:-:S02]  /*3ba0*/  FSEL R210, R42, -INF , P5 ;  /* 0xff8000002ad27808 */ /* 0x000fc40002800000 */
[----:B------:R-:W-:Y:S02]  /*3bb0*/  FMNMX.FTZ R132, R213, R132, !PT ;  /* 0x00000084d5847209 */ /* 0x000fe40007810000 */
[----:B------:R-:W-:Y:S02]  /*3bc0*/  FMNMX.FTZ R3, R26, R3, !PT ;  /* 0x000000031a037209 */ /* 0x000fe40007810000 */
[----:B------:R-:W-:Y:S02]  /*3bd0*/  FSEL R34, R34, -INF , P5 ;  /* 0xff80000022227808 */ /* 0x000fe40002800000 */
[----:B------:R-:W-:Y:S02]  /*3be0*/  ISETP.GT.AND P5, PT, R2, 0x49, PT ;  /* 0x000000490200780c */ /* 0x000fe40003fa4270 */
[----:B------:R-:W-:Y:S02]  /*3bf0*/  FSEL R208, R35, -INF , P0 ;  /* 0xff80000023d07808 */ /* 0x000fe40000000000 */
[----:B------:R-:W-:-:S02]  /*3c00*/  FMNMX.FTZ R132, R210, R132, !PT ;  /* 0x00000084d2847209 */ /* 0x000fc40007810000 */
[----:B------:R-:W-:Y:S02]  /*3c10*/  FMNMX.FTZ R3, R27, R3, !PT ;  /* 0x000000031b037209 */ /* 0x000fe40007810000 */
[----:B------:R-:W-:Y:S02]  /*3c20*/  FSEL R48, R31, -INF , P0 ;  /* 0xff8000001f307808 */ /* 0x000fe40000000000 */
[----:B------:R-:W-:Y:S02]  /*3c30*/  ISETP.GT.AND P0, PT, R2, 0x50, PT ;  /* 0x000000500200780c */ /* 0x000fe40003f04270 */
[----:B------:R-:W-:Y:S02]  /*3c40*/  FSEL R209, R36, -INF , P5 ;  /* 0xff80000024d17808 */ /* 0x000fe40002800000 */
[----:B------:R-:W-:Y:S02]  /*3c50*/  FMNMX.FTZ R132, R208, R132, !PT ;  /* 0x00000084d0847209 */ /* 0x000fe40007810000 */
[----:B------:R-:W-:-:S02]  /*3c60*/  FMNMX.FTZ R3, R28, R3, !PT ;  /* 0x000000031c037209 */ /* 0x000fc40007810000 */
[----:B------:R-:W-:Y:S02]  /*3c70*/  ISETP.GT.AND P6, PT, R2, 0x51, PT ;  /* 0x000000510200780c */ /* 0x000fe40003fc4270 */
[----:B------:R-:W-:Y:S02]  /*3c80*/  FSEL R211, R29, -INF , P0 ;  /* 0xff8000001dd37808 */ /* 0x000fe40000000000 */
[----:B------:R-:W-:Y:S02]  /*3c90*/  FMNMX.FTZ R132, R209, R132, !PT ;  /* 0x00000084d1847209 */ /* 0x000fe40007810000 */
[----:B------:R-:W-:Y:S02]  /*3ca0*/  FMNMX.FTZ R3, R123, R3, !PT ;  /* 0x000000037b037209 */ /* 0x000fe40007810000 */
[----:B------:R-:W-:Y:S02]  /*3cb0*/  FSEL R223, R23, -INF , P5 ;  /* 0xff80000017df7808 */ /* 0x000fe40002800000 */
[----:B------:R-:W-:-:S02]  /*3cc0*/  FSEL R18, R18, -INF , P0 ;  /* 0xff80000012127808 */ /* 0x000fc40000000000 */
[----:B------:R-:W-:Y:S02]  /*3cd0*/  ISETP.GT.AND P5, PT, R2, 0x58, PT ;  /* 0x000000580200780c */ /* 0x000fe40003fa4270 */
[----:B------:R-:W-:Y:S02]  /*3ce0*/  FSEL R102, R30, -INF , P6 ;  /* 0xff8000001e667808 */ /* 0x000fe40003000000 */
[----:B------:R-:W-:Y:S02]  /*3cf0*/  FMNMX.FTZ R132, R211, R132, !PT ;  /* 0x00000084d3847209 */ /* 0x000fe40007810000 */
[----:B------:R-:W-:Y:S02]  /*3d00*/  ISETP.GT.AND P0, PT, R2, 0x59, PT ;  /* 0x000000590200780c */ /* 0x000fe40003f04270 */
[----:B------:R-:W-:Y:S02]  /*3d10*/  FMNMX.FTZ R2, R122, R3, !PT ;  /* 0x000000037a027209 */ /* 0x000fe40007810000 */
[----:B------:R-:W-:-:S02]  /*3d20*/  FSEL R215, R22, -INF , P5 ;  /* 0xff80000016d77808 */ /* 0x000fc40002800000 */
[----:B------:R-:W-:Y:S02]  /*3d30*/  FMNMX.FTZ R132, R102, R132, !PT ;  /* 0x0000008466847209 */ /* 0x000fe40007810000 */
[----:B------:R-:W-:Y:S02]  /*3d40*/  FMNMX.FTZ R2, R121, R2, !PT ;  /* 0x0000000279027209 */ /* 0x000fe40007810000 */
[----:B------:R-:W-:Y:S02]  /*3d50*/  FSEL R212, R17, -INF , P0 ;  /* 0xff80000011d47808 */ /* 0x000fe40000000000 */
[----:B------:R-:W-:Y:S02]  /*3d60*/  FMNMX.FTZ R132, R215, R132, !PT ;  /* 0x00000084d7847209 */ /* 0x000fe40007810000 */
[----:B------:R-:W-:Y:S02]  /*3d70*/  FMNMX.FTZ R2, R119, R2, !PT ;  /* 0x0000000277027209 */ /* 0x000fe40007810000 */
[----:B------:R-:W-:-:S02]  /*3d80*/  FMNMX.FTZ R132, R212, R132, !PT ;  /* 0x00000084d4847209 */ /* 0x000fc40007810000 */
[----:B------:R-:W-:Y:S02]  /*3d90*/  FMNMX.FTZ R2, R204, R2, !PT ;  /* 0x00000002cc027209 */ /* 0x000fe40007810000 */
[----:B------:R-:W-:Y:S01]  /*3da0*/  FSEL R206, R19, -INF , P6 ;  /* 0xff80000013ce7808 */ /* 0x000fe20003000000 */
[----:B------:R-:W1:Y:S01]  /*3db0*/  SHFL.BFLY PT, R3, R132, 0x2, 0x1f ;  /* 0x0c401f0084037f89 */ /* 0x000e6200000e0000 */
[----:B------:R-:W-:Y:S02]  /*3dc0*/  FMNMX.FTZ R2, R203, R2, !PT ;  /* 0x00000002cb027209 */ /* 0x000fe40007810000 */
[----:B------:R-:W-:Y:S02]  /*3dd0*/  FSEL R216, R33, -INF , P5 ;  /* 0xff80000021d87808 */ /* 0x000fe40002800000 */
[----:B------:R-:W-:Y:S02]  /*3de0*/  FMNMX.FTZ R2, R202, R2, !PT ;  /* 0x00000002ca027209 */ /* 0x000fe40007810000 */
[----:B------:R-:W-:-:S02]  /*3df0*/  FSEL R225, R32, -INF , P0 ;  /* 0xff80000020e17808 */ /* 0x000fc40000000000 */
[----:B------:R-:W-:Y:S02]  /*3e00*/  FMNMX.FTZ R2, R200, R2, !PT ;  /* 0x00000002c8027209 */ /* 0x000fe40007810000 */
[----:B------:R-:W-:Y:S02]  /*3e10*/  MOV R0, R48 ;  /* 0x0000003000007202 */ /* 0x000fe40000000f00 */
[----:B------:R-:W-:-:S04]  /*3e20*/  FMNMX.FTZ R2, R108, R2, !PT ;  /* 0x000000026c027209 */ /* 0x000fc80007810000 */
[----:B------:R-:W-:-:S04]  /*3e30*/  FMNMX.FTZ R2, R34, R2, !PT ;  /* 0x0000000222027209 */ /* 0x000fc80007810000 */
[----:B------:R-:W-:Y:S02]  /*3e40*/  FMNMX.FTZ R2, R48, R2, !PT ;  /* 0x0000000230027209 */ /* 0x000fe40007810000 */
[----:B-1----:R-:W-:Y:S02]  /*3e50*/  FMNMX.FTZ R132, R132, R3, !PT ;  /* 0x0000000384847209 */ /* 0x002fe40007810000 */
[----:B------:R-:W-:-:S03]  /*3e60*/  FMNMX.FTZ R3, R223, R2, !PT ;  /* 0x00000002df037209 */ /* 0x000fc60007810000 */
[----:B------:R-:W1:Y:S01]  /*3e70*/  SHFL.BFLY PT, R2, R132, 0x1, 0x1f ;  /* 0x0c201f0084027f89 */ /* 0x000e6200000e0000 */
[----:B------:R-:W-:-:S04]  /*3e80*/  FMNMX.FTZ R3, R18, R3, !PT ;  /* 0x0000000312037209 */ /* 0x000fc80007810000 */
[----:B------:R-:W-:-:S04]  /*3e90*/  FMNMX.FTZ R3, R206, R3, !PT ;  /* 0x00000003ce037209 */ /* 0x000fc80007810000 */
[----:B------:R-:W-:-:S04]  /*3ea0*/  FMNMX.FTZ R3, R216, R3, !PT ;  /* 0x00000003d8037209 */ /* 0x000fc80007810000 */
[----:B------:R-:W-:-:S05]  /*3eb0*/  FMNMX.FTZ R3, R225, R3, !PT ;  /* 0x00000003e1037209 */ /* 0x000fca0007810000 */
[----:B------:R-:W2:Y:S01]  /*3ec0*/  SHFL.BFLY PT, R6, R3, 0x2, 0x1f ;  /* 0x0c401f0003067f89 */ /* 0x000ea200000e0000 */
[----:B-1----:R-:W-:-:S04]  /*3ed0*/  FMNMX.FTZ R132, R132, R2, !PT ;  /* 0x0000000284847209 */ /* 0x002fc80007810000 */
[C---:B------:R-:W-:Y:S01]  /*3ee0*/  FSETP.NEU.FTZ.AND P0, PT, R132.reuse, -INF , PT ;  /* 0xff8000008400780b */ /* 0x040fe20003f1d000 */
[----:B------:R-:W-:-:S05]  /*3ef0*/  FMUL.FTZ R12, R132, c[0x0][0x2d0] ;  /* 0x0000b400840c7a20 */ /* 0x000fca0000410000 */
[----:B------:R-:W-:-:S05]  /*3f00*/  FSEL R12, R12, RZ, P0 ;  /* 0x000000ff0c0c7208 */ /* 0x000fca0000000000 */
[----:B------:R-:W-:Y:S01]  /*3f10*/  FFMA.FTZ R2, R7, c[0x0][0x2d0], -R12 ;  /* 0x0000b40007027a23 */ /* 0x000fe2000001080c */
[----:B--2---:R-:W-:-:S03]  /*3f20*/  FMNMX.FTZ R3, R3, R6, !PT ;  /* 0x0000000603037209 */ /* 0x004fc60007810000 */
[----:B------:R1:W2:Y:S02]  /*3f30*/  MUFU.EX2 R37, R2 ;  /* 0x0000000200257308 */ /* 0x0002a40000000800 */
[----:B------:R-:W3:Y:S01]  /*3f40*/  SHFL.BFLY PT, R6, R3, 0x1, 0x1f ;  /* 0x0c201f0003067f89 */ /* 0x000ee200000e0000 */
[----:B-1----:R-:W-:-:S05]  /*3f50*/  FFMA.FTZ R2, R8, c[0x0][0x2d0], -R12 ;  /* 0x0000b40008027a23 */ /* 0x002fca000001080c */
[----:B------:R1:W4:Y:S01]  /*3f60*/  MUFU.EX2 R222, R2 ;  /* 0x0000000200de7308 */ /* 0x0003220000000800 */
[----:B---3--:R-:W-:Y:S01]  /*3f70*/  FMNMX.FTZ R3, R3, R6, !PT ;  /* 0x0000000603037209 */ /* 0x008fe20007810000 */
[----:B------:R-:W-:Y:S02]  /*3f80*/  FFMA.FTZ R6, R14, c[0x0][0x2d0], -R12 ;  /* 0x0000b4000e067a23 */ /* 0x000fe4000001080c */
[----:B------:R-:W-:Y:S01]  /*3f90*/  IMAD.MOV.U32 R14, RZ, RZ, R34 ;  /* 0x000000ffff0e7224 */ /* 0x000fe200078e0022 */
[----:B------:R-:W-:-:S03]  /*3fa0*/  FSETP.NEU.FTZ.AND P0, PT, R3, -INF , PT ;  /* 0xff8000000300780b */ /* 0x000fc60003f1d000 */
[----:B------:R3:W-:Y:S01]  /*3fb0*/  MUFU.EX2 R221, R6 ;  /* 0x0000000600dd7308 */ /* 0x0007e20000000800 */
[----:B-1----:R-:W-:-:S07]  /*3fc0*/  FFMA.FTZ R2, R9, c[0x0][0x2d0], -R12 ;  /* 0x0000b40009027a23 */ /* 0x002fce000001080c */
[----:B------:R1:W-:Y:S01]  /*3fd0*/  MUFU.EX2 R104, R2 ;  /* 0x0000000200687308 */ /* 0x0003e20000000800 */
[--C-:B---3--:R-:W-:Y:S01]  /*3fe0*/  FFMA.FTZ R6, R15, c[0x0][0x2d0], -R12.reuse ;  /* 0x0000b4000f067a23 */ /* 0x108fe2000001080c */
[----:B--2---:R-:W-:Y:S02]  /*3ff0*/  MOV R15, R37 ;  /* 0x00000025000f7202 */ /* 0x004fe40000000f00 */
[----:B------:R-:W-:Y:S04]  /*4000*/  LDSM.16.MT88.4 R36, [R218+0x900] ;  /* 0x00090000da24783b */ /* 0x000fe80000004200 */
[----:B------:R-:W2:Y:S01]  /*4010*/  MUFU.EX2 R252, R6 ;  /* 0x0000000600fc7308 */ /* 0x000ea20000000800 */
[----:B----4-:R-:W-:Y:S01]  /*4020*/  F2FP.BF16.PACK_AB R8, R222, R15 ;  /* 0x0000000fde08723e */ /* 0x010fe200000010ff */
[----:B-1----:R-:W-:-:S06]  /*4030*/  FFMA.FTZ R2, R10, c[0x0][0x2d0], -R12 ;  /* 0x0000b4000a027a23 */ /* 0x002fcc000001080c */
[----:B------:R1:W3:Y:S01]  /*4040*/  MUFU.EX2 R251, R2 ;  /* 0x0000000200fb7308 */ /* 0x0002e20000000800 */
[----:B--2---:R-:W-:Y:S01]  /*4050*/  F2FP.BF16.PACK_AB R6, R252, R221 ;  /* 0x000000ddfc06723e */ /* 0x004fe200000010ff */
[----:B-1----:R-:W-:Y:S01]  /*4060*/  FFMA.FTZ R2, R11, c[0x0][0x2d0], -R12 ;  /* 0x0000b4000b027a23 */ /* 0x002fe2000001080c */
[----:B---3--:R-:W-:-:S05]  /*4070*/  F2FP.BF16.PACK_AB R10, R251, R104 ;  /* 0x00000068fb0a723e */ /* 0x008fca00000010ff */
[----:B------:R1:W-:Y:S02]  /*4080*/  MUFU.EX2 R107, R2 ;  /* 0x00000002006b7308 */ /* 0x0003e40000000800 */
[----:B-1----:R-:W-:Y:S02]  /*4090*/  FFMA.FTZ R2, R13, c[0x0][0x2d0], -R12 ;  /* 0x0000b4000d027a23 */ /* 0x002fe4000001080c */
[----:B------:R-:W-:-:S04]  /*40a0*/  IMAD.MOV.U32 R13, RZ, RZ, R18 ;  /* 0x000000ffff0d7224 */ /* 0x000fc800078e0012 */
[----:B------:R1:W-:Y:S02]  /*40b0*/  MUFU.EX2 R106, R2 ;  /* 0x00000002006a7308 */ /* 0x0003e40000000800 */
[----:B-1----:R-:W-:-:S05]  /*40c0*/  FMUL.FTZ R2, R3, c[0x0][0x2d0] ;  /* 0x0000b40003027a20 */ /* 0x002fca0000410000 */
[----:B------:R-:W-:-:S05]  /*40d0*/  FSEL R2, R2, RZ, P0 ;  /* 0x000000ff02027208 */ /* 0x000fca0000000000 */
[--C-:B------:R-:W-:Y:S02]  /*40e0*/  FFMA.FTZ R5, R16, c[0x0][0x2d0], -R2.reuse ;  /* 0x0000b40010057a23 */ /* 0x100fe40000010802 */
[----:B------:R-:W1:Y:S01]  /*40f0*/  LDSM.16.MT88.4 R16, [R217+0x100] ;  /* 0x00010000d910783b */ /* 0x000e620000004200 */
[--C-:B------:R-:W-:Y:S01]  /*4100*/  FFMA.FTZ R4, R21, c[0x0][0x2d0], -R2.reuse ;  /* 0x0000b40015047a23 */ /* 0x100fe20000010802 */
[----:B------:R2:W-:Y:S08]  /*4110*/  MUFU.EX2 R205, R5 ;  /* 0x0000000500cd7308 */ /* 0x0005f00000000800 */
[----:B------:R3:W-:Y:S01]  /*4120*/  MUFU.EX2 R101, R4 ;  /* 0x0000000400657308 */ /* 0x0007e20000000800 */
[----:B--2---:R-:W-:-:S02]  /*4130*/  FFMA.FTZ R5, R20, c[0x0][0x2d0], -R2 ;  /* 0x0000b40014057a23 */ /* 0x004fc40000010802 */
[----:B------:R-:W2:Y:S05]  /*4140*/  LDSM.16.MT88.4 R20, [R218+0x100] ;  /* 0x00010000da14783b */ /* 0x000eaa0000004200 */
[----:B------:R-:W4:Y:S01]  /*4150*/  MUFU.EX2 R105, R5 ;  /* 0x0000000500697308 */ /* 0x000f220000000800 */
[----:B---3--:R-:W-:-:S07]  /*4160*/  FFMA.FTZ R4, R24, c[0x0][0x2d0], -R2 ;  /* 0x0000b40018047a23 */ /* 0x008fce0000010802 */
[----:B------:R3:W1:Y:S01]  /*4170*/  MUFU.EX2 R224, R4 ;  /* 0x0000000400e07308 */ /* 0x0006620000000800 */
[----:B----4-:R-:W-:Y:S01]  /*4180*/  F2FP.BF16.PACK_AB R9, R105, R205 ;  /* 0x000000cd6909723e */ /* 0x010fe200000010ff */
[----:B---3--:R-:W-:Y:S01]  /*4190*/  FFMA.FTZ R4, R25, c[0x0][0x2d0], -R2 ;  /* 0x0000b40019047a23 */ /* 0x008fe20000010802 */
[----:B-1----:R-:W-:-:S05]  /*41a0*/  F2FP.BF16.PACK_AB R11, R224, R101 ;  /* 0x00000065e00b723e */ /* 0x002fca00000010ff */
[----:B------:R1:W-:Y:S02]  /*41b0*/  MUFU.EX2 R214, R4 ;  /* 0x0000000400d67308 */ /* 0x0003e40000000800 */
[C---:B------:R-:W-:Y:S08]  /*41c0*/  HMMA.16816.F32.BF16 R40, R8.reuse, R16, RZ ;  /* 0x000000100828723c */ /* 0x040ff000000418ff */
[----:B------:R-:W-:Y:S01]  /*41d0*/  HMMA.16816.F32.BF16 R32, R8, R18, RZ ;  /* 0x000000120820723c */ /* 0x000fe200000418ff */
[----:B-1----:R-:W-:-:S04]  /*41e0*/  FFMA.FTZ R4, R26, c[0x0][0x2d0], -R2 ;  /* 0x0000b4001a047a23 */ /* 0x002fc80000010802 */
[----:B------:R1:W3:Y:S03]  /*41f0*/  MUFU.EX2 R207, R4 ;  /* 0x0000000400cf7308 */ /* 0x0002e60000000800 */
[----:B--2---:R-:W-:Y:S01]  /*4200*/  HMMA.16816.F32.BF16 R16, R8, R22, RZ ;  /* 0x000000160810723c */ /* 0x004fe200000418ff */
[----:B-1----:R-:W-:Y:S01]  /*4210*/  FFMA.FTZ R4, R27, c[0x0][0x2d0], -R2 ;  /* 0x0000b4001b047a23 */ /* 0x002fe20000010802 */
[----:B---3--:R-:W-:-:S06]  /*4220*/  F2FP.BF16.PACK_AB R5, R207, R214 ;  /* 0x000000d6cf05723e */ /* 0x008fcc00000010ff */
[----:B------:R-:W-:Y:S01]  /*4230*/  HMMA.16816.F32.BF16 R24, R8, R20, RZ ;  /* 0x000000140818723c */ /* 0x000fe200000418ff */
[----:B------:R-:W1:Y:S01]  /*4240*/  LDSM.16.MT88.4 R20, [R219+0x100] ;  /* 0x00010000db14783b */ /* 0x000e620000004200 */
[----:B------:R2:W-:Y:S02]  /*4250*/  MUFU.EX2 R100, R4 ;  /* 0x0000000400647308 */ /* 0x0005e40000000800 */
[----:B--2---:R-:W-:Y:S02]  /*4260*/  FFMA.FTZ R4, R28, c[0x0][0x2d0], -R2 ;  /* 0x0000b4001c047a23 */ /* 0x004fe40000010802 */
[----:B------:R-:W2:Y:S04]  /*4270*/  LDSM.16.MT88.4 R28, [R220+0x100] ;  /* 0x00010000dc1c783b */ /* 0x000ea80000004200 */
[----:B------:R3:W4:Y:S02]  /*4280*/  MUFU.EX2 R103, R4 ;  /* 0x0000000400677308 */ /* 0x0007240000000800 */
[----:B---3--:R-:W-:-:S02]  /*4290*/  F2FP.BF16.PACK_AB R4, R106, R107 ;  /* 0x0000006b6a04723e */ /* 0x008fc400000010ff */
[----:B----4-:R-:W-:-:S07]  /*42a0*/  F2FP.BF16.PACK_AB R7, R103, R100 ;  /* 0x000000646707723e */ /* 0x010fce00000010ff */
[----:B------:R-:W-:Y:S08]  /*42b0*/  HMMA.16816.F32.BF16 R192, R4, R44, R40 ;  /* 0x0000002c04c0723c */ /* 0x000ff00000041828 */
[----:B-1----:R-:W-:Y:S08]  /*42c0*/  HMMA.16816.F32.BF16 R40, R8, R20, RZ ;  /* 0x000000140828723c */ /* 0x002ff000000418ff */
[C---:B------:R-:W-:Y:S08]  /*42d0*/  HMMA.16816.F32.BF16 R188, R4.reuse, R46, R32 ;  /* 0x0000002e04bc723c */ /* 0x040ff00000041820 */
[C---:B------:R-:W-:Y:S08]  /*42e0*/  HMMA.16816.F32.BF16 R180, R4.reuse, R38, R16 ;  /* 0x0000002604b4723c */ /* 0x040ff00000041810 */
[----:B------:R-:W-:Y:S08]  /*42f0*/  HMMA.16816.F32.BF16 R184, R4, R36, R24 ;  /* 0x0000002404b8723c */ /* 0x000ff00000041818 */
[C---:B--2---:R-:W-:Y:S08]  /*4300*/  HMMA.16816.F32.BF16 R52, R8.reuse, R28, RZ ;  /* 0x0000001c0834723c */ /* 0x044ff000000418ff */
[C---:B------:R-:W-:Y:S08]  /*4310*/  HMMA.16816.F32.BF16 R48, R8.reuse, R30, RZ ;  /* 0x0000001e0830723c */ /* 0x040ff000000418ff */
[C---:B------:R-:W-:Y:S08]  /*4320*/  HMMA.16816.F32.BF16 R16, R8.reuse, R84, RZ ;  /* 0x000000540810723c */ /* 0x040ff000000418ff */
[C---:B------:R-:W-:Y:S01]  /*4330*/  HMMA.16816.F32.BF16 R44, R8.reuse, R86, RZ ;  /* 0x00000056082c723c */ /* 0x040fe200000418ff */
[----:B------:R-:W-:Y:S07]  /*4340*/  LDSM.16.MT88.4 R84, [R220+0x6900] ;  /* 0x00690000dc54783b */ /* 0x000fee0000004200 */
[C---:B------:R-:W-:Y:S08]  /*4350*/  HMMA.16816.F32.BF16 R36, R8.reuse, R22, RZ ;  /* 0x000000160824723c */ /* 0x040ff000000418ff */
[C---:B------:R-:W-:Y:S08]  /*4360*/  HMMA.16816.F32.BF16 R32, R8.reuse, R72, RZ ;  /* 0x000000480820723c */ /* 0x040ff000000418ff */
[C---:B------:R-:W-:Y:S01]  /*4370*/  HMMA.16816.F32.BF16 R28, R8.reuse, R74, RZ ;  /* 0x0000004a081c723c */ /* 0x040fe200000418ff */
[----:B------:R-:W1:Y:S07]  /*4380*/  LDSM.16.MT88.4 R72, [R217+0x6100] ;  /* 0x00610000d948783b */ /* 0x000e6e0000004200 */
[----:B------:R-:W-:Y:S08]  /*4390*/  HMMA.16816.F32.BF16 R20, R8, R82, RZ ;  /* 0x000000520814723c */ /* 0x000ff000000418ff */
[C---:B------:R-:W-:Y:S01]  /*43a0*/  HMMA.16816.F32.BF16 R128, R4.reuse, R64, R40 ;  /* 0x000000400480723c */ /* 0x040fe20000041828 */
[----:B------:R-:W2:Y:S07]  /*43b0*/  LDSM.16.MT88.4 R40, [R220+0x6100] ;  /* 0x00610000dc28783b */ /* 0x000eae0000004200 */
[C---:B------:R-:W-:Y:S08]  /*43c0*/  HMMA.16816.F32.BF16 R156, R4.reuse, R68, R16 ;  /* 0x00000044049c723c */ /* 0x040ff00000041810 */
[----:B------:R-:W-:Y:S01]  /*43d0*/  HMMA.16816.F32.BF16 R196, R4, R70, R44 ;  /* 0x0000004604c4723c */ /* 0x000fe2000004182c */
[----:B------:R-:W3:Y:S04]  /*43e0*/  LDSM.16.MT88.4 R68, [R218+0x6900] ;  /* 0x00690000da44783b */ /* 0x000ee80000004200 */
[----:B------:R-:W-:Y:S03]  /*43f0*/  LDSM.16.MT88.4 R44, [R219+0x6100] ;  /* 0x00610000db2c783b */ /* 0x000fe60000004200 */
[----:B------:R-:W-:Y:S01]  /*4400*/  HMMA.16816.F32.BF16 R24, R8, R80, RZ ;  /* 0x000000500818723c */ /* 0x000fe200000418ff */
[----:B------:R-:W-:Y:S07]  /*4410*/  LDSM.16.MT88.4 R80, [R219+0x6900] ;  /* 0x00690000db50783b */ /* 0x000fee0000004200 */
[C---:B------:R-:W-:Y:S01]  /*4420*/  HMMA.16816.F32.BF16 R136, R4.reuse, R90, R48 ;  /* 0x0000005a0488723c */ /* 0x040fe20000041830 */
[----:B------:R-:W-:Y:S07]  /*4430*/  LDSM.16.MT88.4 R48, [R217+0x9100] ;  /* 0x00910000d930783b */ /* 0x000fee0000004200 */
[C---:B------:R-:W-:Y:S01]  /*4440*/  HMMA.16816.F32.BF16 R176, R4.reuse, R66, R36 ;  /* 0x0000004204b0723c */ /* 0x040fe20000041824 */
[----:B------:R-:W4:Y:S07]  /*4450*/  LDSM.16.MT88.4 R36, [R217+0x6900] ;  /* 0x00690000d924783b */ /* 0x000f2e0000004200 */
[----:B------:R-:W-:Y:S08]  /*4460*/  HMMA.16816.F32.BF16 R172, R4, R60, R32 ;  /* 0x0000003c04ac723c */ /* 0x000ff00000041820 */
[----:B------:R-:W-:Y:S08]  /*4470*/  HMMA.16816.F32.BF16 R32, R8, R76, RZ ;  /* 0x0000004c0820723c */ /* 0x000ff000000418ff */
[----:B------:R-:W-:Y:S08]  /*4480*/  HMMA.16816.F32.BF16 R168, R4, R62, R28 ;  /* 0x0000003e04a8723c */ /* 0x000ff0000004181c */
[----:B------:R-:W-:Y:S01]  /*4490*/  HMMA.16816.F32.BF16 R28, R8, R78, RZ ;  /* 0x0000004e081c723c */ /* 0x000fe200000418ff */
[----:B------:R-:W-:Y:S07]  /*44a0*/  LDSM.16.MT88.4 R76, [R219+0x9100] ;  /* 0x00910000db4c783b */ /* 0x000fee0000004200 */
[----:B------:R-:W-:Y:S08]  /*44b0*/  HMMA.16816.F32.BF16 R152, R4, R58, R20 ;  /* 0x0000003a0498723c */ /* 0x000ff00000041814 */
[C---:B------:R-:W-:Y:S07]  /*44c0*/  HMMA.16816.F32.BF16 R16, R8.reuse, R96, RZ ;  /* 0x000000600810723c */ /* 0x040fee00000418ff */
[----:B------:R-:W-:Y:S01]  /*44d0*/  IMAD.MOV.U32 R97, RZ, RZ, R108 ;  /* 0x000000ffff617224 */ /* 0x000fe200078e006c */
[----:B-1----:R-:W-:Y:S08]  /*44e0*/  HMMA.16816.F32.BF16 R20, R8, R74, RZ ;  /* 0x0000004a0814723c */ /* 0x002ff000000418ff */
[C---:B------:R-:W-:Y:S01]  /*44f0*/  HMMA.16816.F32.BF16 R140, R4.reuse, R88, R52 ;  /* 0x00000058048c723c */ /* 0x040fe20000041834 */
[----:B------:R-:W1:Y:S04]  /*4500*/  LDSM.16.MT88.4 R52, [R218+0x9100] ;  /* 0x00910000da34783b */ /* 0x000e680000004200 */
[----:B------:R-:W1:Y:S03]  /*4510*/  LDSM.16.MT88.4 R88, [R217+0x9900] ;  /* 0x00990000d958783b */ /* 0x000e660000004200 */
[----:B------:R-:W-:Y:S08]  /*4520*/  HMMA.16816.F32.BF16 R148, R4, R56, R24 ;  /* 0x000000380494723c */ /* 0x000ff00000041818 */
[C---:B------:R-:W-:Y:S01]  /*4530*/  HMMA.16816.F32.BF16 R24, R8.reuse, R72, RZ ;  /* 0x000000480818723c */ /* 0x040fe200000418ff */
[----:B------:R-:W1:Y:S07]  /*4540*/  LDSM.16.MT88.4 R72, [R220+0x9100] ;  /* 0x00910000dc48783b */ /* 0x000e6e0000004200 */
[----:B------:R-:W-:Y:S08]  /*4550*/  HMMA.16816.F32.BF16 R64, R8, R98, RZ ;  /* 0x000000620840723c */ /* 0x000ff000000418ff */
[----:B------:R-:W-:Y:S08]  /*4560*/  HMMA.16816.F32.BF16 R164, R4, R92, R32 ;  /* 0x0000005c04a4723c */ /* 0x000ff00000041820 */
[----:B--2---:R-:W-:Y:S08]  /*4570*/  HMMA.16816.F32.BF16 R32, R8, R40, RZ ;  /* 0x000000280820723c */ /* 0x004ff000000418ff */
[C---:B------:R-:W-:Y:S08]  /*4580*/  HMMA.16816.F32.BF16 R160, R4.reuse, R94, R28 ;  /* 0x0000005e04a0723c */ /* 0x040ff0000004181c */
[----:B---3--:R-:W-:Y:S07]  /*4590*/  HMMA.16816.F32.BF16 R112, R4, R68, R16 ;  /* 0x000000440470723c */ /* 0x008fee0000041810 */
[----:B------:R-:W-:Y:S01]  /*45a0*/  IMAD.MOV.U32 R68, RZ, RZ, R107 ;  /* 0x000000ffff447224 */ /* 0x000fe200078e006b */
[----:B------:R-:W-:Y:S01]  /*45b0*/  HMMA.16816.F32.BF16 R28, R8, R42, RZ ;  /* 0x0000002a081c723c */ /* 0x000fe200000418ff */
[----:B------:R-:W-:-:S07]  /*45c0*/  MOV R69, R106 ;  /* 0x0000006a00457202 */ /* 0x000fce0000000f00 */
[----:B----4-:R-:W-:Y:S08]  /*45d0*/  HMMA.16816.F32.BF16 R124, R4, R38, R20 ;  /* 0x00000026047c723c */ /* 0x010ff00000041814 */
[C---:B------:R-:W-:Y:S08]  /*45e0*/  HMMA.16816.F32.BF16 R16, R8.reuse, R48, RZ ;  /* 0x000000300810723c */ /* 0x040ff000000418ff */
[----:B------:R-:W-:Y:S08]  /*45f0*/  HMMA.16816.F32.BF16 R20, R8, R46, RZ ;  /* 0x0000002e0814723c */ /* 0x000ff000000418ff */
[C---:B------:R-:W-:Y:S07]  /*4600*/  HMMA.16816.F32.BF16 R108, R4.reuse, R70, R64 ;  /* 0x00000046046c723c */ /* 0x040fee0000041840 */
[----:B------:R-:W-:Y:S01]  /*4610*/  IMAD.MOV.U32 R71, RZ, RZ, R105 ;  /* 0x000000ffff477224 */ /* 0x000fe200078e0069 */
[----:B------:R-:W-:Y:S01]  /*4620*/  HMMA.16816.F32.BF16 R144, R4, R36, R24 ;  /* 0x000000240490723c */ /* 0x000fe20000041818 */
[----:B------:R-:W-:-:S07]  /*4630*/  IMAD.MOV.U32 R70, RZ, RZ, R104 ;  /* 0x000000ffff467224 */ /* 0x000fce00078e0068 */
[----:B------:R-:W-:Y:S07]  /*4640*/  HMMA.16816.F32.BF16 R104, R4, R84, R32 ;  /* 0x000000540468723c */ /* 0x000fee0000041820 */
[----:B------:R-:W-:Y:S01]  /*4650*/  MOV R32, R103 ;  /* 0x0000006700207202 */ /* 0x000fe20000000f00 */
[----:B------:R-:W-:Y:S01]  /*4660*/  IMAD.MOV.U32 R33, RZ, RZ, R102 ;  /* 0x000000ffff217224 */ /* 0x000fe200078e0066 */
[----:B------:R-:W-:Y:S01]  /*4670*/  MOV R35, R100 ;  /* 0x0000006400237202 */ /* 0x000fe20000000f00 */
[----:B------:R-:W-:Y:S01]  /*4680*/  IMAD.MOV.U32 R34, RZ, RZ, R101 ;  /* 0x000000ffff227224 */ /* 0x000fe200078e0065 */
[----:B------:R-:W-:Y:S08]  /*4690*/  HMMA.16816.F32.BF16 R24, R8, R44, RZ ;  /* 0x0000002c0818723c */ /* 0x000ff000000418ff */
[----:B------:R-:W-:Y:S07]  /*46a0*/  HMMA.16816.F32.BF16 R100, R4, R86, R28 ;  /* 0x000000560464723c */ /* 0x000fee000004181c */
[----:B------:R-:W-:Y:S01]  /*46b0*/  IMAD.MOV.U32 R31, RZ, RZ, R0 ;  /* 0x000000ffff1f7224 */ /* 0x000fe200078e0000 */
[----:B------:R-:W-:Y:S01]  /*46c0*/  HMMA.16816.F32.BF16 R60, R8, R50, RZ ;  /* 0x00000032083c723c */ /* 0x000fe200000418ff */
[----:B------:R-:W-:Y:S01]  /*46d0*/  FFMA.FTZ R0, R120, c[0x0][0x2d0], -R12 ;  /* 0x0000b40078007a23 */ /* 0x000fe2000001080c */
[----:B------:R-:W-:Y:S01]  /*46e0*/  MOV R29, R68 ;  /* 0x00000044001d7202 */ /* 0x000fe20000000f00 */
[----:B------:R-:W-:-:S05]  /*46f0*/  IMAD.MOV.U32 R30, RZ, RZ, R97 ;  /* 0x000000ffff1e7224 */ /* 0x000fca00078e0061 */
[----:B-1----:R-:W-:Y:S01]  /*4700*/  HMMA.16816.F32.BF16 R56, R8, R52, RZ ;  /* 0x000000340838723c */ /* 0x002fe200000418ff */
[----:B------:R-:W-:Y:S01]  /*4710*/  MOV R120, R30 ;  /* 0x0000001e00787202 */ /* 0x000fe20000000f00 */
[----:B------:R-:W-:-:S06]  /*4720*/  IMAD.MOV.U32 R30, RZ, RZ, R222 ;  /* 0x000000ffff1e7224 */ /* 0x000fcc00078e00de */
[----:B------:R-:W-:Y:S01]  /*4730*/  HMMA.16816.F32.BF16 R84, R4, R88, R16 ;  /* 0x000000580454723c */ /* 0x000fe20000041810 */
[----:B------:R-:W1:Y:S07]  /*4740*/  LDSM.16.MT88.4 R16, [R220+0x9900] ;  /* 0x00990000dc10783b */ /* 0x000e6e0000004200 */
[C---:B------:R-:W-:Y:S08]  /*4750*/  HMMA.16816.F32.BF16 R52, R8.reuse, R54, RZ ;  /* 0x000000360834723c */ /* 0x040ff000000418ff */
[C---:B------:R-:W-:Y:S08]  /*4760*/  HMMA.16816.F32.BF16 R48, R8.reuse, R72, RZ ;  /* 0x000000480830723c */ /* 0x040ff000000418ff */
[C---:B------:R-:W-:Y:S08]  /*4770*/  HMMA.16816.F32.BF16 R44, R8.reuse, R74, RZ ;  /* 0x0000004a082c723c */ /* 0x040ff000000418ff */
[C---:B------:R-:W-:Y:S08]  /*4780*/  HMMA.16816.F32.BF16 R40, R8.reuse, R76, RZ ;  /* 0x0000004c0828723c */ /* 0x040ff000000418ff */
[----:B------:R-:W-:Y:S01]  /*4790*/  HMMA.16816.F32.BF16 R36, R8, R78, RZ ;  /* 0x0000004e0824723c */ /* 0x000fe200000418ff */
[----:B------:R-:W2:Y:S07]  /*47a0*/  LDSM.16.MT88.4 R8, [R219+0x9900] ;  /* 0x00990000db08783b */ /* 0x000eae0000004200 */
[C---:B------:R-:W-:Y:S01]  /*47b0*/  HMMA.16816.F32.BF16 R92, R4.reuse, R82, R20 ;  /* 0x00000052045c723c */ /* 0x040fe20000041814 */
[----:B------:R-:W3:Y:S07]  /*47c0*/  LDSM.16.MT88.4 R20, [R218+0x9900] ;  /* 0x00990000da14783b */ /* 0x000eee0000004200 */
[C---:B------:R-:W-:Y:S01]  /*47d0*/  HMMA.16816.F32.BF16 R96, R4.reuse, R80, R24 ;  /* 0x000000500460723c */ /* 0x040fe20000041818 */
[----:B------:R-:W-:Y:S07]  /*47e0*/  LDSM.16.MT88.4 R24, [R219+0x1100] ;  /* 0x00110000db18783b */ /* 0x000fee0000004200 */
[C---:B-1----:R-:W-:Y:S08]  /*47f0*/  HMMA.16816.F32.BF16 R72, R4.reuse, R16, R48 ;  /* 0x000000100448723c */ /* 0x042ff00000041830 */
[C---:B------:R-:W-:Y:S08]  /*4800*/  HMMA.16816.F32.BF16 R88, R4.reuse, R90, R60 ;  /* 0x0000005a0458723c */ /* 0x040ff0000004183c */
[C---:B------:R-:W-:Y:S01]  /*4810*/  HMMA.16816.F32.BF16 R64, R4.reuse, R18, R44 ;  /* 0x000000120440723c */ /* 0x040fe2000004182c */
[----:B------:R-:W-:Y:S07]  /*4820*/  LDSM.16.MT88.4 R16, [R218+0x1100] ;  /* 0x00110000da10783b */ /* 0x000fee0000004200 */
[C---:B--2---:R-:W-:Y:S08]  /*4830*/  HMMA.16816.F32.BF16 R48, R4.reuse, R8, R40 ;  /* 0x000000080430723c */ /* 0x044ff00000041828 */
[C---:B---3--:R-:W-:Y:S08]  /*4840*/  HMMA.16816.F32.BF16 R80, R4.reuse, R20, R56 ;  /* 0x000000140450723c */ /* 0x048ff00000041838 */
[C---:B------:R-:W-:Y:S01]  /*4850*/  HMMA.16816.F32.BF16 R76, R4.reuse, R22, R52 ;  /* 0x00000016044c723c */ /* 0x040fe20000041834 */
[----:B------:R-:W1:Y:S07]  /*4860*/  LDSM.16.MT88.4 R20, [R217+0x1100] ;  /* 0x00110000d914783b */ /* 0x000e6e0000004200 */
[----:B------:R-:W-:Y:S01]  /*4870*/  HMMA.16816.F32.BF16 R36, R4, R10, R36 ;  /* 0x0000000a0424723c */ /* 0x000fe20000041824 */
[----:B------:R2:W-:Y:S01]  /*4880*/  MUFU.EX2 R5, R0 ;  /* 0x0000000000057308 */ /* 0x0005e20000000800 */
[----:B------:R-:W3:Y:S05]  /*4890*/  LDSM.16.MT88.4 R8, [R220+0x1100] ;  /* 0x00110000dc08783b */ /* 0x000eea0000004200 */
[----:B------:R-:W-:Y:S01]  /*48a0*/  FFMA.FTZ R4, R121, c[0x0][0x2d0], -R2 ;  /* 0x0000b40079047a23 */ /* 0x000fe20000010802 */
[----:B------:R-:W-:-:S03]  /*48b0*/  MOV R121, R70 ;  /* 0x0000004600797202 */ /* 0x000fc60000000f00 */
[----:B------:R-:W-:Y:S01]  /*48c0*/  MUFU.EX2 R222, R4 ;  /* 0x0000000400de7308 */ /* 0x000fe20000000800 */
[----:B--2---:R-:W-:-:S07]  /*48d0*/  FFMA.FTZ R0, R118, c[0x0][0x2d0], -R12 ;  /* 0x0000b40076007a23 */ /* 0x004fce000001080c */
[----:B------:R2:W-:Y:S02]  /*48e0*/  MUFU.EX2 R118, R0 ;  /* 0x0000000000767308 */ /* 0x0005e40000000800 */
[----:B--2---:R-:W-:Y:S02]  /*48f0*/  FFMA.FTZ R0, R117, c[0x0][0x2d0], -R12 ;  /* 0x0000b40075007a23 */ /* 0x004fe4000001080c */
[----:B------:R-:W-:-:S04]  /*4900*/  IMAD.MOV.U32 R117, RZ, RZ, R252 ;  /* 0x000000ffff757224 */ /* 0x000fc800078e00fc */
[----:B------:R2:W-:Y:S02]  /*4910*/  MUFU.EX2 R252, R0 ;  /* 0x0000000000fc7308 */ /* 0x0005e40000000800 */
[----:B--2---:R-:W-:Y:S02]  /*4920*/  FFMA.FTZ R0, R116, c[0x0][0x2d0], -R12 ;  /* 0x0000b40074007a23 */ /* 0x004fe4000001080c */
[----:B------:R-:W-:Y:S01]  /*4930*/  IMAD.MOV.U32 R116, RZ, RZ, R32 ;  /* 0x000000ffff747224 */ /* 0x000fe200078e0020 */
[----:B------:R-:W-:Y:S01]  /*4940*/  MOV R32, R33 ;  /* 0x0000002100207202 */ /* 0x000fe20000000f00 */
[----:B------:R-:W-:Y:S02]  /*4950*/  IMAD.MOV.U32 R33, RZ, RZ, R34 ;  /* 0x000000ffff217224 */ /* 0x000fe400078e0022 */
[----:B------:R-:W-:Y:S01]  /*4960*/  IMAD.MOV.U32 R34, RZ, RZ, R35 ;  /* 0x000000ffff227224 */ /* 0x000fe200078e0023 */
[----:B------:R-:W-:Y:S02]  /*4970*/  MOV R35, R213 ;  /* 0x000000d500237202 */ /* 0x000fe40000000f00 */
[----:B------:R2:W4:Y:S02]  /*4980*/  MUFU.EX2 R213, R0 ;  /* 0x0000000000d57308 */ /* 0x0005240000000800 */
[----:B--2---:R-:W-:Y:S01]  /*4990*/  FFMA.FTZ R0, R123, c[0x0][0x2d0], -R2 ;  /* 0x0000b4007b007a23 */ /* 0x004fe20000010802 */
[----:B----4-:R-:W-:Y:S01]  /*49a0*/  F2FP.BF16.PACK_AB R6, R213, R252 ;  /* 0x000000fcd506723e */ /* 0x010fe200000010ff */
[----:B------:R-:W-:-:S04]  /*49b0*/  IMAD.MOV.U32 R123, RZ, RZ, R14 ;  /* 0x000000ffff7b7224 */ /* 0x000fc800078e000e */
[----:B------:R2:W-:Y:S02]  /*49c0*/  MUFU.EX2 R14, R0 ;  /* 0x00000000000e7308 */ /* 0x0005e40000000800 */
[----:B--2---:R-:W-:Y:S02]  /*49d0*/  FFMA.FTZ R0, R122, c[0x0][0x2d0], -R2 ;  /* 0x0000b4007a007a23 */ /* 0x004fe40000010802 */
[----:B------:R-:W-:-:S04]  /*49e0*/  IMAD.MOV.U32 R122, RZ, RZ, R31 ;  /* 0x000000ffff7a7224 */ /* 0x000fc800078e001f */
[----:B------:R2:W4:Y:S01]  /*49f0*/  MUFU.EX2 R40, R0 ;  /* 0x0000000000287308 */ /* 0x0005220000000800 */
[----:B------:R-:W-:Y:S02]  /*4a00*/  IMAD.MOV.U32 R31, RZ, RZ, R71 ;  /* 0x000000ffff1f7224 */ /* 0x000fe400078e0047 */
[----:B--2---:R-:W-:Y:S02]  /*4a10*/  FFMA.FTZ R0, R119, c[0x0][0x2d0], -R2 ;  /* 0x0000b40077007a23 */ /* 0x004fe40000010802 */
[----:B------:R-:W-:Y:S01]  /*4a20*/  IMAD.MOV.U32 R119, RZ, RZ, R5 ;  /* 0x000000ffff777224 */ /* 0x000fe200078e0005 */
[----:B----4-:R-:W-:Y:S02]  /*4a30*/  F2FP.BF16.PACK_AB R5, R40, R14 ;  /* 0x0000000e2805723e */ /* 0x010fe400000010ff */
[----:B------:R-:W2:Y:S02]  /*4a40*/  MUFU.EX2 R28, R0 ;  /* 0x00000000001c7308 */ /* 0x000ea40000000800 */
[----:B------:R-:W-:-:S02]  /*4a50*/  F2FP.BF16.PACK_AB R4, R118, R119 ;  /* 0x000000777604723e */ /* 0x000fc400000010ff */
[----:B--2---:R-:W-:Y:S01]  /*4a60*/  F2FP.BF16.PACK_AB R7, R28, R222 ;  /* 0x000000de1c07723e */ /* 0x004fe200000010ff */
[----:B------:R-:W-:-:S06]  /*4a70*/  IMAD.MOV.U32 R0, RZ, RZ, R69 ;  /* 0x000000ffff007224 */ /* 0x000fcc00078e0045 */
[C---:B-1----:R-:W-:Y:S07]  /*4a80*/  HMMA.16816.F32.BF16 R68, R4.reuse, R20, R192 ;  /* 0x000000140444723c */ /* 0x042fee00000418c0 */
[----:B------:R-:W-:Y:S01]  /*4a90*/  MOV R194, R40 ;  /* 0x0000002800c27202 */ /* 0x000fe20000000f00 */
[----:B------:R-:W-:Y:S01]  /*4aa0*/  HMMA.16816.F32.BF16 R56, R4, R16, R184 ;  /* 0x000000100438723c */ /* 0x000fe200000418b8 */
[----:B------:R-:W-:Y:S01]  /*4ab0*/  IMAD.MOV.U32 R193, RZ, RZ, R32 ;  /* 0x000000ffffc17224 */ /* 0x000fe200078e0020 */
[----:B------:R-:W-:Y:S01]  /*4ac0*/  MOV R195, R34 ;  /* 0x0000002200c37202 */ /* 0x000fe20000000f00 */
[----:B------:R-:W-:-:S05]  /*4ad0*/  IMAD.MOV.U32 R192, RZ, RZ, R33 ;  /* 0x000000ffffc07224 */ /* 0x000fca00078e0021 */
[C---:B------:R-:W-:Y:S01]  /*4ae0*/  HMMA.16816.F32.BF16 R52, R4.reuse, R18, R180 ;  /* 0x000000120434723c */ /* 0x040fe200000418b4 */
[----:B------:R-:W1:Y:S07]  /*4af0*/  LDSM.16.MT88.4 R16, [R217+0x4100] ;  /* 0x00410000d910783b */ /* 0x000e6e0000004200 */
[C---:B---3--:R-:W-:Y:S08]  /*4b00*/  HMMA.16816.F32.BF16 R44, R4.reuse, R8, R140 ;  /* 0x00000008042c723c */ /* 0x048ff0000004188c */
[C---:B------:R-:W-:Y:S01]  /*4b10*/  HMMA.16816.F32.BF16 R40, R4.reuse, R10, R136 ;  /* 0x0000000a0428723c */ /* 0x040fe20000041888 */
[----:B------:R-:W2:Y:S07]  /*4b20*/  LDSM.16.MT88.4 R8, [R218+0x4100] ;  /* 0x00410000da08783b */ /* 0x000eae0000004200 */
[----:B------:R-:W-:Y:S01]  /*4b30*/  HMMA.16816.F32.BF16 R60, R4, R22, R188 ;  /* 0x00000016043c723c */ /* 0x000fe200000418bc */
[----:B------:R-:W3:Y:S06]  /*4b40*/  LDSM.16.MT88.4 R20, [R220+0x4100] ;  /* 0x00410000dc14783b */ /* 0x000eec0000004200 */
[----:B------:R-:W-:-:S02]  /*4b50*/  IMAD.MOV.U32 R191, RZ, RZ, R35 ;  /* 0x000000ffffbf7224 */ /* 0x000fc400078e0023 */
[C---:B------:R-:W-:Y:S08]  /*4b60*/  HMMA.16816.F32.BF16 R32, R4.reuse, R24, R128 ;  /* 0x000000180420723c */ /* 0x040ff00000041880 */
[C---:B-1----:R-:W-:Y:S07]  /*4b70*/  HMMA.16816.F32.BF16 R136, R4.reuse, R16, R172 ;  /* 0x000000100488723c */ /* 0x042fee00000418ac */
[----:B------:R-:W-:Y:S01]  /*4b80*/  IMAD.MOV.U32 R174, RZ, RZ, R28 ;  /* 0x000000ffffae7224 */ /* 0x000fe200078e001c */
[----:B------:R-:W-:Y:S01]  /*4b90*/  HMMA.16816.F32.BF16 R140, R4, R18, R168 ;  /* 0x00000012048c723c */ /* 0x000fe200000418a8 */
[----:B------:R-:W1:Y:S01]  /*4ba0*/  LDSM.16.MT88.4 R16, [R219+0x4100] ;  /* 0x00410000db10783b */ /* 0x000e620000004200 */
[----:B------:R-:W-:-:S06]  /*4bb0*/  MOV R175, R29 ;  /* 0x0000001d00af7202 */ /* 0x000fcc0000000f00 */
[C---:B--2---:R-:W-:Y:S08]  /*4bc0*/  HMMA.16816.F32.BF16 R148, R4.reuse, R8, R148 ;  /* 0x000000080494723c */ /* 0x044ff00000041894 */
[C---:B------:R-:W-:Y:S01]  /*4bd0*/  HMMA.16816.F32.BF16 R152, R4.reuse, R10, R152 ;  /* 0x0000000a0498723c */ /* 0x040fe20000041898 */
[----:B------:R-:W2:Y:S07]  /*4be0*/  LDSM.16.MT88.4 R8, [R217+0x7100] ;  /* 0x00710000d908783b */ /* 0x000eae0000004200 */
[C---:B---3--:R-:W-:Y:S07]  /*4bf0*/  HMMA.16816.F32.BF16 R156, R4.reuse, R20, R156 ;  /* 0x00000014049c723c */ /* 0x048fee000004189c */
[----:B------:R-:W-:Y:S01]  /*4c00*/  IMAD.MOV.U32 R20, RZ, RZ, R30 ;  /* 0x000000ffff147224 */ /* 0x000fe200078e001e */
[C---:B------:R-:W-:Y:S01]  /*4c10*/  HMMA.16816.F32.BF16 R128, R4.reuse, R26, R176 ;  /* 0x0000001a0480723c */ /* 0x040fe200000418b0 */
[----:B------:R-:W-:Y:S01]  /*4c20*/  IMAD.MOV.U32 R21, RZ, RZ, R31 ;  /* 0x000000ffff157224 */ /* 0x000fe200078e001f */
[----:B------:R-:W-:Y:S04]  /*4c30*/  LDSM.16.MT88.4 R24, [R217+0xa100] ;  /* 0x00a10000d918783b */ /* 0x000fe80000004200 */
[----:B------:R-:W3:Y:S02]  /*4c40*/  LDSM.16.MT88.4 R28, [R218+0x7100] ;  /* 0x00710000da1c783b */ /* 0x000ee40000004200 */
[C---:B------:R-:W-:Y:S07]  /*4c50*/  HMMA.16816.F32.BF16 R196, R4.reuse, R22, R196 ;  /* 0x0000001604c4723c */ /* 0x040fee00000418c4 */
[----:B------:R-:W-:Y:S01]  /*4c60*/  MOV R23, R191 ;  /* 0x000000bf00177202 */ /* 0x000fe20000000f00 */
[C---:B-1----:R-:W-:Y:S08]  /*4c70*/  HMMA.16816.F32.BF16 R184, R4.reuse, R16, R164 ;  /* 0x0000001004b8723c */ /* 0x042ff000000418a4 */
[C---:B------:R-:W-:Y:S01]  /*4c80*/  HMMA.16816.F32.BF16 R180, R4.reuse, R18, R160 ;  /* 0x0000001204b4723c */ /* 0x040fe200000418a0 */
[----:B------:R-:W1:Y:S07]  /*4c90*/  LDSM.16.MT88.4 R16, [R220+0x7100] ;  /* 0x00710000dc10783b */ /* 0x000e6e0000004200 */
[C---:B--2---:R-:W-:Y:S07]  /*4ca0*/  HMMA.16816.F32.BF16 R176, R4.reuse, R8, R144 ;  /* 0x0000000804b0723c */ /* 0x044fee0000041890 */
[----:B------:R-:W-:Y:S01]  /*4cb0*/  IMAD.MOV.U32 R144, RZ, RZ, R193 ;  /* 0x000000ffff907224 */ /* 0x000fe200078e00c1 */
[C---:B------:R-:W-:Y:S01]  /*4cc0*/  HMMA.16816.F32.BF16 R168, R4.reuse, R10, R124 ;  /* 0x0000000a04a8723c */ /* 0x040fe2000004187c */
[----:B------:R-:W2:Y:S01]  /*4cd0*/  LDSM.16.MT88.4 R8, [R219+0x7100] ;  /* 0x00710000db08783b */ /* 0x000ea20000004200 */
[----:B------:R-:W-:Y:S01]  /*4ce0*/  IMAD.MOV.U32 R147, RZ, RZ, R121 ;  /* 0x000000ffff937224 */ /* 0x000fe200078e0079 */
[----:B------:R-:W-:Y:S01]  /*4cf0*/  MOV R193, R122 ;  /* 0x0000007a00c17202 */ /* 0x000fe20000000f00 */
[----:B------:R-:W-:Y:S01]  /*4d00*/  IMAD.MOV.U32 R145, RZ, RZ, R194 ;  /* 0x000000ffff917224 */ /* 0x000fe200078e00c2 */
[----:B------:R-:W-:Y:S01]  /*4d10*/  MOV R146, R0 ;  /* 0x0000000000927202 */ /* 0x000fe20000000f00 */
[----:B------:R-:W-:Y:S01]  /*4d20*/  FFMA.FTZ R0, R201, c[0x0][0x2d0], -R12 ;  /* 0x0000b400c9007a23 */ /* 0x000fe2000001080c */
[----:B------:R-:W-:Y:S01]  /*4d30*/  MOV R201, R252 ;  /* 0x000000fc00c97202 */ /* 0x000fe20000000f00 */
[----:B---3--:R-:W-:Y:S01]  /*4d40*/  HMMA.16816.F32.BF16 R188, R4, R30, R108 ;  /* 0x0000001e04bc723c */ /* 0x008fe2000004186c */
[----:B------:R-:W-:-:S06]  /*4d50*/  IMAD.MOV.U32 R194, RZ, RZ, R119 ;  /* 0x000000ffffc27224 */ /* 0x000fcc00078e0077 */
[----:B------:R-:W-:Y:S01]  /*4d60*/  IMAD.MOV.U32 R31, RZ, RZ, R174 ;  /* 0x000000ffff1f7224 */ /* 0x000fe200078e00ae */
[----:B------:R-:W-:Y:S01]  /*4d70*/  HMMA.16816.F32.BF16 R164, R4, R28, R112 ;  /* 0x0000001c04a4723c */ /* 0x000fe20000041870 */
[----:B------:R-:W-:-:S06]  /*4d80*/  IMAD.MOV.U32 R30, RZ, RZ, R175 ;  /* 0x000000ffff1e7224 */ /* 0x000fcc00078e00af */
[----:B------:R-:W-:Y:S01]  /*4d90*/  MOV R29, R192 ;  /* 0x000000c0001d7202 */ /* 0x000fe20000000f00 */
[----:B------:R-:W-:Y:S01]  /*4da0*/  IMAD.MOV.U32 R28, RZ, RZ, R21 ;  /* 0x000000ffff1c7224 */ /* 0x000fe200078e0015 */
[----:B-1----:R-:W-:Y:S01]  /*4db0*/  HMMA.16816.F32.BF16 R172, R4, R16, R104 ;  /* 0x0000001004ac723c */ /* 0x002fe20000041868 */
[----:B------:R-:W-:-:S07]  /*4dc0*/  IMAD.MOV.U32 R192, RZ, RZ, R123 ;  /* 0x000000ffffc07224 */ /* 0x000fce00078e007b */
[C---:B------:R-:W-:Y:S01]  /*4dd0*/  HMMA.16816.F32.BF16 R160, R4.reuse, R18, R100 ;  /* 0x0000001204a0723c */ /* 0x040fe20000041864 */
[----:B------:R-:W1:Y:S06]  /*4de0*/  LDSM.16.MT88.4 R16, [R220+0xa100] ;  /* 0x00a10000dc10783b */ /* 0x000e6c0000004200 */
[----:B------:R-:W-:Y:S01]  /*4df0*/  MOV R103, R23 ;  /* 0x0000001700677202 */ /* 0x000fe20000000f00 */
[----:B--2---:R-:W-:Y:S01]  /*4e00*/  HMMA.16816.F32.BF16 R124, R4, R8, R96 ;  /* 0x00000008047c723c */ /* 0x004fe20000041860 */
[----:B------:R-:W-:Y:S01]  /*4e10*/  IMAD.MOV.U32 R102, RZ, RZ, R20 ;  /* 0x000000ffff667224 */ /* 0x000fe200078e0014 */
[----:B------:R-:W-:Y:S01]  /*4e20*/  MOV R101, R117 ;  /* 0x0000007500657202 */ /* 0x000fe20000000f00 */
[----:B------:R-:W2:Y:S01]  /*4e30*/  LDSM.16.MT88.4 R20, [R218+0xa100] ;  /* 0x00a10000da14783b */ /* 0x000ea20000004200 */
[----:B------:R-:W-:-:S03]  /*4e40*/  IMAD.MOV.U32 R100, RZ, RZ, R116 ;  /* 0x000000ffff647224 */ /* 0x000fc600078e0074 */
[----:B------:R-:W-:Y:S01]  /*4e50*/  IMAD.MOV.U32 R98, RZ, RZ, R120 ;  /* 0x000000ffff627224 */ /* 0x000fe200078e0078 */
[----:B------:R-:W-:Y:S01]  /*4e60*/  MOV R99, R214 ;  /* 0x000000d600637202 */ /* 0x000fe20000000f00 */
[----:B------:R-:W-:Y:S01]  /*4e70*/  HMMA.16816.F32.BF16 R120, R4, R10, R92 ;  /* 0x0000000a0478723c */ /* 0x000fe2000004185c */
[----:B------:R-:W3:Y:S01]  /*4e80*/  LDSM.16.MT88.4 R8, [R219+0xa100] ;  /* 0x00a10000db08783b */ /* 0x000ee20000004200 */
[----:B------:R4:W-:Y:S01]  /*4e90*/  MUFU.EX2 R214, R0 ;  /* 0x0000000000d67308 */ /* 0x0009e20000000800 */
[----:B------:R-:W-:Y:S02]  /*4ea0*/  IMAD.MOV.U32 R97, RZ, RZ, R118 ;  /* 0x000000ffff617224 */ /* 0x000fe400078e0076 */
[----:B------:R-:W-:-:S03]  /*4eb0*/  IMAD.MOV.U32 R96, RZ, RZ, R144 ;  /* 0x000000ffff607224 */ /* 0x000fc600078e0090 */
[C---:B------:R-:W-:Y:S08]  /*4ec0*/  HMMA.16816.F32.BF16 R116, R4.reuse, R26, R88 ;  /* 0x0000001a0474723c */ /* 0x040ff00000041858 */
[----:B------:R-:W-:Y:S01]  /*4ed0*/  HMMA.16816.F32.BF16 R112, R4, R24, R84 ;  /* 0x000000180470723c */ /* 0x000fe20000041854 */
[----:B------:R-:W-:Y:S01]  /*4ee0*/  LDSM.16.MT88.4 R24, [R219+0x1900] ;  /* 0x00190000db18783b */ /* 0x000fe20000004200 */
[----:B----4-:R-:W-:-:S02]  /*4ef0*/  FFMA.FTZ R0, R135, c[0x0][0x2d0], -R12 ;  /* 0x0000b40087007a23 */ /* 0x010fc4000001080c */
[----:B------:R-:W-:Y:S02]  /*4f00*/  IMAD.MOV.U32 R135, RZ, RZ, R97 ;  /* 0x000000ffff877224 */ /* 0x000fe400078e0061 */
[----:B------:R4:W-:Y:S01]  /*4f10*/  MUFU.EX2 R252, R0 ;  /* 0x0000000000fc7308 */ /* 0x0009e20000000800 */
[----:B------:R-:W-:Y:S01]  /*4f20*/  IMAD.MOV.U32 R97, RZ, RZ, R145 ;  /* 0x000000ffff617224 */ /* 0x000fe200078e0091 */
[C---:B-1----:R-:W-:Y:S07]  /*4f30*/  HMMA.16816.F32.BF16 R92, R4.reuse, R16, R72 ;  /* 0x00000010045c723c */ /* 0x042fee0000041848 */
[----:B------:R-:W-:Y:S01]  /*4f40*/  IMAD.MOV.U32 R73, RZ, RZ, R213 ;  /* 0x000000ffff497224 */ /* 0x000fe200078e00d5 */
[C---:B------:R-:W-:Y:S01]  /*4f50*/  HMMA.16816.F32.BF16 R88, R4.reuse, R18, R64 ;  /* 0x000000120458723c */ /* 0x040fe20000041840 */
[----:B------:R-:W1:Y:S01]  /*4f60*/  LDSM.16.MT88.4 R16, [R218+0x1900] ;  /* 0x00190000da10783b */ /* 0x000e620000004200 */
[----:B------:R-:W-:Y:S01]  /*4f70*/  IMAD.MOV.U32 R74, RZ, RZ, R30 ;  /* 0x000000ffff4a7224 */ /* 0x000fe200078e001e */
[----:B------:R-:W-:Y:S01]  /*4f80*/  MOV R30, R212 ;  /* 0x000000d4001e7202 */ /* 0x000fe20000000f00 */
[----:B------:R-:W-:Y:S01]  /*4f90*/  IMAD.MOV.U32 R75, RZ, RZ, R103 ;  /* 0x000000ffff4b7224 */ /* 0x000fe200078e0067 */
[----:B------:R-:W-:Y:S01]  /*4fa0*/  MOV R72, R31 ;  /* 0x0000001f00487202 */ /* 0x000fe20000000f00 */
[----:B----4-:R-:W-:Y:S01]  /*4fb0*/  FFMA.FTZ R0, R134, c[0x0][0x2d0], -R12 ;  /* 0x0000b40086007a23 */ /* 0x010fe2000001080c */
[----:B------:R-:W-:Y:S01]  /*4fc0*/  MOV R67, R29 ;  /* 0x0000001d00437202 */ /* 0x000fe20000000f00 */
[----:B------:R-:W-:Y:S01]  /*4fd0*/  IMAD.MOV.U32 R134, RZ, RZ, R251 ;  /* 0x000000ffff867224 */ /* 0x000fe200078e00fb */
[----:B--2---:R-:W-:Y:S01]  /*4fe0*/  HMMA.16816.F32.BF16 R108, R4, R20, R80 ;  /* 0x00000014046c723c */ /* 0x004fe20000041850 */
[----:B------:R2:W-:Y:S01]  /*4ff0*/  MUFU.EX2 R251, R0 ;  /* 0x0000000000fb7308 */ /* 0x0005e20000000800 */
[----:B------:R-:W-:Y:S01]  /*5000*/  IMAD.MOV.U32 R31, RZ, RZ, R207 ;  /* 0x000000ffff1f7224 */ /* 0x000fe200078e00cf */
[----:B------:R-:W-:-:S05]  /*5010*/  MOV R29, R205 ;  /* 0x000000cd001d7202 */ /* 0x000fca0000000f00 */
[C---:B---3--:R-:W-:Y:S08]  /*5020*/  HMMA.16816.F32.BF16 R84, R4.reuse, R8, R48 ;  /* 0x000000080454723c */ /* 0x048ff00000041830 */
[----:B------:R-:W-:Y:S01]  /*5030*/  HMMA.16816.F32.BF16 R80, R4, R10, R36 ;  /* 0x0000000a0450723c */ /* 0x000fe20000041824 */
[----:B--2---:R-:W-:Y:S01]  /*5040*/  FFMA.FTZ R0, R133, c[0x0][0x2d0], -R12 ;  /* 0x0000b40085007a23 */ /* 0x004fe2000001080c */
[----:B------:R-:W2:Y:S01]  /*5050*/  LDSM.16.MT88.4 R8, [R220+0x1900] ;  /* 0x00190000dc08783b */ /* 0x000ea20000004200 */
[----:B------:R-:W-:-:S02]  /*5060*/  IMAD.MOV.U32 R133, RZ, RZ, R211 ;  /* 0x000000ffff857224 */ /* 0x000fc400078e00d3 */
[----:B------:R-:W3:Y:S02]  /*5070*/  MUFU.EX2 R48, R0 ;  /* 0x0000000000307308 */ /* 0x000ee40000000800 */
[----:B------:R-:W-:Y:S01]  /*5080*/  MOV R38, R99 ;  /* 0x0000006300267202 */ /* 0x000fe20000000f00 */
[----:B------:R-:W-:Y:S01]  /*5090*/  HMMA.16816.F32.BF16 R104, R4, R22, R76 ;  /* 0x000000160468723c */ /* 0x000fe2000004184c */
[----:B------:R-:W-:Y:S01]  /*50a0*/  IMAD.MOV.U32 R99, RZ, RZ, R215 ;  /* 0x000000ffff637224 */ /* 0x000fe200078e00d7 */
[----:B------:R-:W4:Y:S01]  /*50b0*/  LDSM.16.MT88.4 R20, [R217+0x1900] ;  /* 0x00190000d914783b */ /* 0x000f220000004200 */
[----:B------:R-:W-:Y:S01]  /*50c0*/  IMAD.MOV.U32 R39, RZ, RZ, R98 ;  /* 0x000000ffff277224 */ /* 0x000fe200078e0062 */
[----:B------:R-:W-:Y:S01]  /*50d0*/  MOV R98, R146 ;  /* 0x0000009200627202 */ /* 0x000fe20000000f00 */
[----:B------:R-:W-:Y:S02]  /*50e0*/  IMAD.MOV.U32 R37, RZ, RZ, R100 ;  /* 0x000000ffff257224 */ /* 0x000fe400078e0064 */
[----:B------:R-:W-:-:S02]  /*50f0*/  FFMA.FTZ R4, R202, c[0x0][0x2d0], -R2 ;  /* 0x0000b400ca047a23 */ /* 0x000fc40000010802 */
[----:B------:R-:W-:Y:S02]  /*5100*/  IMAD.MOV.U32 R202, RZ, RZ, R28 ;  /* 0x000000ffffca7224 */ /* 0x000fe400078e001c */
[----:B------:R1:W-:Y:S01]  /*5110*/  MUFU.EX2 R212, R4 ;  /* 0x0000000400d47308 */ /* 0x0003e20000000800 */
[----:B------:R-:W-:Y:S01]  /*5120*/  IMAD.MOV.U32 R36, RZ, RZ, R101 ;  /* 0x000000ffff247224 */ /* 0x000fe200078e0065 */
[----:B---3--:R-:W-:Y:S01]  /*5130*/  F2FP.BF16.PACK_AB R6, R48, R251 ;  /* 0x000000fb3006723e */ /* 0x008fe200000010ff */
[----:B------:R-:W-:Y:S02]  /*5140*/  FFMA.FTZ R0, R204, c[0x0][0x2d0], -R2 ;  /* 0x0000b400cc007a23 */ /* 0x000fe40000010802 */
[----:B------:R-:W-:-:S03]  /*5150*/  IMAD.MOV.U32 R28, RZ, RZ, R206 ;  /* 0x000000ffff1c7224 */ /* 0x000fc600078e00ce */
[----:B------:R3:W-:Y:S01]  /*5160*/  MUFU.EX2 R211, R0 ;  /* 0x0000000000d37308 */ /* 0x0007e20000000800 */
[----:B-1----:R-:W-:Y:S01]  /*5170*/  F2FP.BF16.PACK_AB R4, R252, R214 ;  /* 0x000000d6fc04723e */ /* 0x002fe200000010ff */
[----:B---3--:R-:W-:Y:S01]  /*5180*/  FFMA.FTZ R0, R203, c[0x0][0x2d0], -R2 ;  /* 0x0000b400cb007a23 */ /* 0x008fe20000010802 */
[----:B------:R-:W-:-:S05]  /*5190*/  MOV R203, R102 ;  /* 0x0000006600cb7202 */ /* 0x000fca0000000f00 */
[----:B------:R1:W3:Y:S02]  /*51a0*/  MUFU.EX2 R213, R0 ;  /* 0x0000000000d57308 */ /* 0x0002e40000000800 */
[----:B-1----:R-:W-:Y:S01]  /*51b0*/  FFMA.FTZ R0, R200, c[0x0][0x2d0], -R2 ;  /* 0x0000b400c8007a23 */ /* 0x002fe20000010802 */
[----:B---3--:R-:W-:Y:S01]  /*51c0*/  F2FP.BF16.PACK_AB R5, R213, R211 ;  /* 0x000000d3d505723e */ /* 0x008fe200000010ff */
[----:B------:R-:W-:-:S04]  /*51d0*/  IMAD.MOV.U32 R200, RZ, RZ, R147 ;  /* 0x000000ffffc87224 */ /* 0x000fc800078e0093 */
[----:B------:R-:W1:Y:S02]  /*51e0*/  MUFU.EX2 R215, R0 ;  /* 0x0000000000d77308 */ /* 0x000e640000000800 */
[----:B-1----:R-:W-:Y:S01]  /*51f0*/  F2FP.BF16.PACK_AB R7, R215, R212 ;  /* 0x000000d4d707723e */ /* 0x002fe200000010ff */
[----:B------:R-:W-:-:S04]  /*5200*/  IMAD.MOV.U32 R0, RZ, RZ, R75 ;  /* 0x000000ffff007224 */ /* 0x000fc800078e004b */
[----:B------:R-:W-:Y:S02]  /*5210*/  FFMA.FTZ R0, R0, c[0x0][0x2d0], -R12 ;  /* 0x0000b40000007a23 */ /* 0x000fe4000001080c */
[C---:B------:R-:W-:Y:S07]  /*5220*/  HMMA.16816.F32.BF16 R76, R4.reuse, R18, R52 ;  /* 0x00000012044c723c */ /* 0x040fee0000041834 */
[----:B------:R-:W-:Y:S01]  /*5230*/  IMAD.MOV.U32 R54, RZ, RZ, R72 ;  /* 0x000000ffff367224 */ /* 0x000fe200078e0048 */
[----:B------:R-:W-:Y:S01]  /*5240*/  MOV R53, R73 ;  /* 0x0000004900357202 */ /* 0x000fe20000000f00 */
[----:B------:R-:W-:Y:S01]  /*5250*/  IMAD.MOV.U32 R52, RZ, RZ, R74 ;  /* 0x000000ffff347224 */ /* 0x000fe200078e004a */
[----:B------:R-:W-:Y:S01]  /*5260*/  HMMA.16816.F32.BF16 R144, R4, R16, R56 ;  /* 0x000000100490723c */ /* 0x000fe20000041838 */
[----:B------:R-:W1:Y:S01]  /*5270*/  LDSM.16.MT88.4 R16, [R217+0x4900] ;  /* 0x00490000d910783b */ /* 0x000e620000004200 */
[----:B------:R-:W-:-:S06]  /*5280*/  IMAD.MOV.U32 R55, RZ, RZ, R48 ;  /* 0x000000ffff377224 */ /* 0x000fcc00078e0030 */
[C---:B--2---:R-:W-:Y:S07]  /*5290*/  HMMA.16816.F32.BF16 R72, R4.reuse, R8, R44 ;  /* 0x000000080448723c */ /* 0x044fee000004182c */
[----:B------:R-:W-:Y:S01]  /*52a0*/  MOV R44, R67 ;  /* 0x00000043002c7202 */ /* 0x000fe20000000f00 */
[----:B----4-:R-:W-:Y:S01]  /*52b0*/  HMMA.16816.F32.BF16 R204, R4, R20, R68 ;  /* 0x0000001404cc723c */ /* 0x010fe20000041844 */
[----:B------:R-:W-:Y:S01]  /*52c0*/  IMAD.MOV.U32 R45, RZ, RZ, R96 ;  /* 0x000000ffff2d7224 */ /* 0x000fe200078e0060 */
[----:B------:R-:W-:Y:S01]  /*52d0*/  MOV R47, R98 ;  /* 0x00000062002f7202 */ /* 0x000fe20000000f00 */
[----:B------:R-:W-:-:S05]  /*52e0*/  IMAD.MOV.U32 R46, RZ, RZ, R97 ;  /* 0x000000ffff2e7224 */ /* 0x000fca00078e0061 */
[C---:B------:R-:W-:Y:S01]  /*52f0*/  HMMA.16816.F32.BF16 R64, R4.reuse, R10, R40 ;  /* 0x0000000a0440723c */ /* 0x040fe20000041828 */
[----:B------:R-:W2:Y:S07]  /*5300*/  LDSM.16.MT88.4 R8, [R218+0x4900] ;  /* 0x00490000da08783b */ /* 0x000eae0000004200 */
[C---:B------:R-:W-:Y:S01]  /*5310*/  HMMA.16816.F32.BF16 R100, R4.reuse, R22, R60 ;  /* 0x000000160464723c */ /* 0x040fe2000004183c */
[----:B------:R-:W3:Y:S07]  /*5320*/  LDSM.16.MT88.4 R20, [R220+0x4900] ;  /* 0x00490000dc14783b */ /* 0x000eee0000004200 */
[C---:B------:R-:W-:Y:S07]  /*5330*/  HMMA.16816.F32.BF16 R40, R4.reuse, R24, R32 ;  /* 0x000000180428723c */ /* 0x040fee0000041820 */
[----:B------:R-:W-:Y:S01]  /*5340*/  IMAD.MOV.U32 R25, RZ, RZ, R99 ;  /* 0x000000ffff197224 */ /* 0x000fe200078e0063 */
[----:B-1----:R-:W-:Y:S01]  /*5350*/  HMMA.16816.F32.BF16 R68, R4, R16, R136 ;  /* 0x000000100444723c */ /* 0x002fe20000041888 */
[----:B------:R-:W-:Y:S01]  /*5360*/  IMAD.MOV.U32 R32, RZ, RZ, R30 ;  /* 0x000000ffff207224 */ /* 0x000fe200078e001e */
[----:B------:R-:W-:Y:S01]  /*5370*/  MOV R33, R31 ;  /* 0x0000001f00217202 */ /* 0x000fe20000000f00 */
[----:B------:R-:W-:-:S02]  /*5380*/  IMAD.MOV.U32 R34, RZ, RZ, R28 ;  /* 0x000000ffff227224 */ /* 0x000fc400078e001c */
[----:B------:R-:W-:Y:S02]  /*5390*/  IMAD.MOV.U32 R35, RZ, RZ, R29 ;  /* 0x000000ffff237224 */ /* 0x000fe400078e001d */
[----:B------:R-:W-:Y:S01]  /*53a0*/  LDSM.16.MT88.4 R28, [R218+0x7900] ;  /* 0x00790000da1c783b */ /* 0x000fe20000004200 */
[C---:B------:R-:W-:Y:S01]  /*53b0*/  HMMA.16816.F32.BF16 R60, R4.reuse, R18, R140 ;  /* 0x00000012043c723c */ /* 0x040fe2000004188c */
[----:B------:R-:W-:Y:S02]  /*53c0*/  IMAD.MOV.U32 R139, RZ, RZ, R35 ;  /* 0x000000ffff8b7224 */ /* 0x000fe400078e0023 */
[----:B------:R-:W1:Y:S01]  /*53d0*/  LDSM.16.MT88.4 R16, [R219+0x4900] ;  /* 0x00490000db10783b */ /* 0x000e620000004200 */
[----:B------:R-:W-:Y:S01]  /*53e0*/  IMAD.MOV.U32 R35, RZ, RZ, R47 ;  /* 0x000000ffff237224 */ /* 0x000fe200078e002f */
[----:B------:R-:W-:Y:S01]  /*53f0*/  MOV R47, R55 ;  /* 0x00000037002f7202 */ /* 0x000fe20000000f00 */
[----:B------:R-:W-:Y:S02]  /*5400*/  IMAD.MOV.U32 R55, RZ, RZ, R133 ;  /* 0x000000ffff377224 */ /* 0x000fe400078e0085 */
[----:B------:R-:W-:Y:S01]  /*5410*/  HMMA.16816.F32.BF16 R96, R4, R26, R128 ;  /* 0x0000001a0460723c */ /* 0x000fe20000041880 */
[----:B------:R-:W-:Y:S01]  /*5420*/  IMAD.MOV.U32 R133, RZ, RZ, R134 ;  /* 0x000000ffff857224 */ /* 0x000fe200078e0086 */
[----:B------:R-:W-:Y:S01]  /*5430*/  MOV R134, R201 ;  /* 0x000000c900867202 */ /* 0x000fe20000000f00 */
[----:B------:R-:W-:-:S02]  /*5440*/  IMAD.MOV.U32 R201, RZ, RZ, R192 ;  /* 0x000000ffffc97224 */ /* 0x000fc400078e00c0 */
[----:B------:R-:W-:-:S03]  /*5450*/  IMAD.MOV.U32 R136, RZ, RZ, R47 ;  /* 0x000000ffff887224 */ /* 0x000fc600078e002f */
[C---:B--2---:R-:W-:Y:S08]  /*5460*/  HMMA.16816.F32.BF16 R56, R4.reuse, R8, R148 ;  /* 0x000000080438723c */ /* 0x044ff00000041894 */
        /* <DEDUP_REMOVED lines=9> */
[C---:B--2---:R-:W-:Y:S07]  /*5500*/  HMMA.16816.F32.BF16 R152, R4.reuse, R8, R176 ;  /* 0x000000080498723c */ /* 0x044fee00000418b0 */
[----:B------:R-:W-:Y:S01]  /*5510*/  IMAD.MOV.U32 R179, RZ, RZ, R33 ;  /* 0x000000ffffb37224 */ /* 0x000fe200078e0021 */
[----:B------:R-:W-:Y:S01]  /*5520*/  HMMA.16816.F32.BF16 R156, R4, R10, R168 ;  /* 0x0000000a049c723c */ /* 0x000fe200000418a8 */
[----:B------:R-:W2:Y:S01]  /*5530*/  LDSM.16.MT88.4 R8, [R219+0x7900] ;  /* 0x00790000db08783b */ /* 0x000ea20000004200 */
[----:B------:R-:W-:Y:S01]  /*5540*/  MOV R33, R45 ;  /* 0x0000002d00217202 */ /* 0x000fe20000000f00 */
[----:B------:R-:W-:-:S02]  /*5550*/  IMAD.MOV.U32 R45, RZ, RZ, R53 ;  /* 0x000000ffff2d7224 */ /* 0x000fc400078e0035 */
[----:B------:R-:W-:Y:S02]  /*5560*/  IMAD.MOV.U32 R53, RZ, RZ, R202 ;  /* 0x000000ffff357224 */ /* 0x000fe400078e00ca */
[----:B------:R-:W-:Y:S01]  /*5570*/  IMAD.MOV.U32 R169, RZ, RZ, R32 ;  /* 0x000000ffffa97224 */ /* 0x000fe200078e0020 */
[----:B------:R-:W-:Y:S01]  /*5580*/  MOV R168, R34 ;  /* 0x0000002200a87202 */ /* 0x000fe20000000f00 */
        /* <DEDUP_REMOVED lines=11> */
[C---:B-1----:R-:W-:Y:S01]  /*5640*/  HMMA.16816.F32.BF16 R180, R4.reuse, R16, R172 ;  /* 0x0000001004b4723c */ /* 0x042fe200000418ac */
[----:B------:R-:W-:Y:S01]  /*5650*/  IMAD.MOV.U32 R36, RZ, RZ, R193 ;  /* 0x000000ffff247224 */ /* 0x000fe200078e00c1 */
[----:B------:R-:W-:Y:S01]  /*5660*/  LDSM.16.MT88.4 R24, [R217+0xa900] ;  /* 0x00a90000d918783b */ /* 0x000fe20000004200 */
[----:B------:R-:W-:Y:S01]  /*5670*/  IMAD.MOV.U32 R38, RZ, RZ, R195 ;  /* 0x000000ffff267224 */ /* 0x000fe200078e00c3 */
[----:B------:R-:W-:Y:S01]  /*5680*/  MOV R177, R53 ;  /* 0x0000003500b17202 */ /* 0x000fe20000000f00 */
[----:B------:R-:W-:Y:S01]  /*5690*/  IMAD.MOV.U32 R176, RZ, RZ, R54 ;  /* 0x000000ffffb07224 */ /* 0x000fe200078e0036 */
[----:B------:R-:W-:Y:S01]  /*56a0*/  MOV R137, R46 ;  /* 0x0000002e00897202 */ /* 0x000fe20000000f00 */
[----:B------:R-:W-:Y:S01]  /*56b0*/  IMAD.MOV.U32 R171, RZ, RZ, R55 ;  /* 0x000000ffffab7224 */ /* 0x000fe200078e0037 */
[----:B------:R-:W-:Y:S01]  /*56c0*/  HMMA.16816.F32.BF16 R184, R4, R18, R160 ;  /* 0x0000001204b8723c */ /* 0x000fe200000418a0 */
[----:B------:R-:W1:Y:S01]  /*56d0*/  LDSM.16.MT88.4 R16, [R220+0xa900] ;  /* 0x00a90000dc10783b */ /* 0x000e620000004200 */
[----:B------:R-:W-:Y:S01]  /*56e0*/  IMAD.MOV.U32 R178, RZ, RZ, R52 ;  /* 0x000000ffffb27224 */ /* 0x000fe200078e0034 */
[----:B------:R-:W-:Y:S01]  /*56f0*/  MOV R29, R200 ;  /* 0x000000c8001d7202 */ /* 0x000fe20000000f00 */
[----:B------:R-:W-:-:S02]  /*5700*/  IMAD.MOV.U32 R138, RZ, RZ, R45 ;  /* 0x000000ffff8a7224 */ /* 0x000fc400078e002d */
[----:B------:R-:W-:Y:S01]  /*5710*/  IMAD.MOV.U32 R28, RZ, RZ, R202 ;  /* 0x000000ffff1c7224 */ /* 0x000fe200078e00ca */
[----:B------:R-:W-:Y:S01]  /*5720*/  MOV R162, R32 ;  /* 0x0000002000a27202 */ /* 0x000fe20000000f00 */
[C---:B------:R-:W-:Y:S01]  /*5730*/  HMMA.16816.F32.BF16 R192, R4.reuse, R30, R188 ;  /* 0x0000001e04c0723c */ /* 0x040fe200000418bc */
[----:B------:R-:W-:Y:S02]  /*5740*/  IMAD.MOV.U32 R161, RZ, RZ, R33 ;  /* 0x000000ffffa17224 */ /* 0x000fe400078e0021 */
[----:B------:R-:W-:Y:S02]  /*5750*/  IMAD.MOV.U32 R160, RZ, RZ, R34 ;  /* 0x000000ffffa07224 */ /* 0x000fe400078e0022 */
[----:B------:R-:W-:Y:S01]  /*5760*/  IMAD.MOV.U32 R163, RZ, RZ, R139 ;  /* 0x000000ffffa37224 */ /* 0x000fe200078e008b */
[----:B------:R-:W-:Y:S01]  /*5770*/  MOV R139, R35 ;  /* 0x00000023008b7202 */ /* 0x000fe20000000f00 */
[----:B------:R-:W-:Y:S01]  /*5780*/  IMAD.MOV.U32 R30, RZ, RZ, R44 ;  /* 0x000000ffff1e7224 */ /* 0x000fe200078e002c */
[----:B--2---:R-:W-:Y:S01]  /*5790*/  HMMA.16816.F32.BF16 R172, R4, R10, R120 ;  /* 0x0000000a04ac723c */ /* 0x004fe20000041878 */
[----:B------:R-:W-:-:S06]  /*57a0*/  IMAD.MOV.U32 R31, RZ, RZ, R203 ;  /* 0x000000ffff1f7224 */ /* 0x000fcc00078e00cb */
[----:B------:R-:W-:Y:S01]  /*57b0*/  IMAD.MOV.U32 R123, RZ, RZ, R39 ;  /* 0x000000ffff7b7224 */ /* 0x000fe200078e0027 */
[----:B------:R-:W-:Y:S01]  /*57c0*/  HMMA.16816.F32.BF16 R188, R4, R8, R124 ;  /* 0x0000000804bc723c */ /* 0x000fe2000004187c */
[----:B------:R-:W2:Y:S02]  /*57d0*/  LDSM.16.MT88.4 R8, [R219+0xa900] ;  /* 0x00a90000db08783b */ /* 0x000ea40000004200 */
[----:B------:R-:W-:-:S04]  /*57e0*/  IMAD.MOV.U32 R120, RZ, RZ, R123 ;  /* 0x000000ffff787224 */ /* 0x000fc800078e007b */
        /* <DEDUP_REMOVED lines=12> */
[----:B------:R3:W-:Y:S01]  /*58b0*/  MUFU.EX2 R15, R0 ;  /* 0x00000000000f7308 */ /* 0x0007e20000000800 */
[----:B------:R-:W-:Y:S01]  /*58c0*/  MOV R124, R127 ;  /* 0x0000007f007c7202 */ /* 0x000fe20000000f00 */
[----:B------:R-:W-:Y:S01]  /*58d0*/  IMAD.MOV.U32 R127, RZ, RZ, R161 ;  /* 0x000000ffff7f7224 */ /* 0x000fe200078e00a1 */
[----:B-1----:R-:W-:Y:S01]  /*58e0*/  HMMA.16816.F32.BF16 R52, R4, R16, R92 ;  /* 0x000000100434723c */ /* 0x002fe2000004185c */
[----:B------:R-:W-:-:S02]  /*58f0*/  IMAD.MOV.U32 R161, RZ, RZ, R168 ;  /* 0x000000ffffa17224 */ /* 0x000fc400078e00a8 */
[----:B------:R-:W-:Y:S02]  /*5900*/  IMAD.MOV.U32 R168, RZ, RZ, R135 ;  /* 0x000000ffffa87224 */ /* 0x000fe400078e0087 */
[----:B------:R-:W-:Y:S02]  /*5910*/  IMAD.MOV.U32 R163, RZ, RZ, R170 ;  /* 0x000000ffffa37224 */ /* 0x000fe400078e00aa */
[----:B------:R-:W-:Y:S01]  /*5920*/  IMAD.MOV.U32 R170, RZ, RZ, R225 ;  /* 0x000000ffffaa7224 */ /* 0x000fe200078e00e1 */
[----:B------:R-:W-:Y:S01]  /*5930*/  HMMA.16816.F32.BF16 R44, R4, R18, R88 ;  /* 0x00000012042c723c */ /* 0x000fe20000041858 */
[----:B------:R-:W1:Y:S01]  /*5940*/  LDSM.16.MT88.4 R16, [R218+0x2100] ;  /* 0x00210000da10783b */ /* 0x000e620000004200 */
[----:B---3--:R-:W-:-:S06]  /*5950*/  FFMA.FTZ R0, R210, c[0x0][0x2d0], -R12 ;  /* 0x0000b400d2007a23 */ /* 0x008fcc000001080c */
[C---:B------:R-:W-:Y:S01]  /*5960*/  HMMA.16816.F32.BF16 R112, R4.reuse, R24, R112 ;  /* 0x000000180470723c */ /* 0x040fe20000041870 */
[----:B------:R3:W-:Y:S07]  /*5970*/  MUFU.EX2 R135, R0 ;  /* 0x0000000000877308 */ /* 0x0007ee0000000800 */
[C---:B--2---:R-:W-:Y:S08]  /*5980*/  HMMA.16816.F32.BF16 R36, R4.reuse, R8, R84 ;  /* 0x000000080424723c */ /* 0x044ff00000041854 */
[C---:B------:R-:W-:Y:S01]  /*5990*/  HMMA.16816.F32.BF16 R32, R4.reuse, R10, R80 ;  /* 0x0000000a0420723c */ /* 0x040fe20000041850 */
[----:B---3--:R-:W-:Y:S01]  /*59a0*/  FFMA.FTZ R0, R208, c[0x0][0x2d0], -R12 ;  /* 0x0000b400d0007a23 */ /* 0x008fe2000001080c */
[----:B------:R-:W2:Y:S03]  /*59b0*/  LDSM.16.MT88.4 R8, [R220+0x2100] ;  /* 0x00210000dc08783b */ /* 0x000ea60000004200 */
[----:B------:R3:W-:Y:S03]  /*59c0*/  MUFU.EX2 R208, R0 ;  /* 0x0000000000d07308 */ /* 0x0007e60000000800 */
[----:B------:R-:W-:Y:S01]  /*59d0*/  HMMA.16816.F32.BF16 R200, R4, R26, R116 ;  /* 0x0000001a04c8723c */ /* 0x000fe20000041874 */
[----:B------:R-:W-:-:S07]  /*59e0*/  MOV R93, R134 ;  /* 0x00000086005d7202 */ /* 0x000fce0000000f00 */
[C---:B------:R-:W-:Y:S08]  /*59f0*/  HMMA.16816.F32.BF16 R108, R4.reuse, R20, R108 ;  /* 0x00000014046c723c */ /* 0x040ff0000004186c */
[----:B------:R-:W-:Y:S01]  /*5a00*/  HMMA.16816.F32.BF16 R104, R4, R22, R104 ;  /* 0x000000160468723c */ /* 0x000fe20000041868 */
[----:B---3--:R-:W-:Y:S01]  /*5a10*/  FFMA.FTZ R0, R209, c[0x0][0x2d0], -R12 ;  /* 0x0000b400d1007a23 */ /* 0x008fe2000001080c */
[----:B------:R-:W3:Y:S03]  /*5a20*/  LDSM.16.MT88.4 R20, [R217+0x2100] ;  /* 0x00210000d914783b */ /* 0x000ee60000004200 */
[----:B------:R4:W1:Y:S01]  /*5a30*/  MUFU.EX2 R210, R0 ;  /* 0x0000000000d27308 */ /* 0x0008620000000800 */
[----:B------:R-:W-:Y:S01]  /*5a40*/  IMAD.MOV.U32 R94, RZ, RZ, R222 ;  /* 0x000000ffff5e7224 */ /* 0x000fe200078e00de */
[----:B------:R1:W5:Y:S01]  /*5a50*/  LDL.LU R225, [R1+0x64] ;  /* 0x0000640001e17983 */ /* 0x0003620000300800 */
[----:B----4-:R-:W-:-:S02]  /*5a60*/  FFMA.FTZ R0, R120, c[0x0][0x2d0], -R2 ;  /* 0x0000b40078007a23 */ /* 0x010fc40000010802 */
[----:B------:R-:W-:Y:S01]  /*5a70*/  IMAD.MOV.U32 R120, RZ, RZ, R121 ;  /* 0x000000ffff787224 */ /* 0x000fe200078e0079 */
[----:B------:R-:W-:Y:S01]  /*5a80*/  MOV R121, R122 ;  /* 0x0000007a00797202 */ /* 0x000fe20000000f00 */
        /* <DEDUP_REMOVED lines=22> */
[----:B------:R-:W-:Y:S02]  /*5bf0*/  MOV R160, R162 ;  /* 0x000000a200a07202 */ /* 0x000fe40000000f00 */
[----:B------:R-:W-:Y:S02]  /*5c00*/  MOV R138, R14 ;  /* 0x0000000e008a7202 */ /* 0x000fe40000000f00 */
[----:B------:R-:W-:Y:S01]  /*5c10*/  MOV R162, R168 ;  /* 0x000000a800a27202 */ /* 0x000fe20000000f00 */
[----:B------:R4:W-:Y:S01]  /*5c20*/  MUFU.EX2 R14, R0 ;  /* 0x00000000000e7308 */ /* 0x0009e20000000800 */
[----:B------:R-:W-:-:S02]  /*5c30*/  MOV R168, R170 ;  /* 0x000000aa00a87202 */ /* 0x000fc40000000f00 */
[----:B------:R-:W-:Y:S02]  /*5c40*/  MOV R170, R176 ;  /* 0x000000b000aa7202 */ /* 0x000fe40000000f00 */
[----:B------:R-:W-:Y:S02]  /*5c50*/  MOV R176, R178 ;  /* 0x000000b200b07202 */ /* 0x000fe40000000f00 */
[----:B------:R-:W-:Y:S02]  /*5c60*/  MOV R178, R137 ;  /* 0x0000008900b27202 */ /* 0x000fe40000000f00 */
[----:B------:R-:W-:Y:S01]  /*5c70*/  MOV R137, R133 ;  /* 0x0000008500897202 */ /* 0x000fe20000000f00 */
[--C-:B------:R-:W-:Y:S02]  /*5c80*/  FFMA.FTZ R4, R25, c[0x0][0x2d0], -R2.reuse ;  /* 0x0000b40019047a23 */ /* 0x100fe40000010802 */
[----:B----4-:R-:W-:Y:S02]  /*5c90*/  FFMA.FTZ R0, R120, c[0x0][0x2d0], -R2 ;  /* 0x0000b40078007a23 */ /* 0x010fe40000010802 */
[----:B------:R4:W-:Y:S01]  /*5ca0*/  MUFU.EX2 R134, R4 ;  /* 0x0000000400867308 */ /* 0x0009e20000000800 */
[----:B-1----:R-:W-:Y:S01]  /*5cb0*/  F2FP.BF16.PACK_AB R6, R210, R208 ;  /* 0x000000d0d206723e */ /* 0x002fe200000010ff */
[----:B------:R-:W1:Y:S01]  /*5cc0*/  LDSM.16.MT88.4 R24, [R219+0x2100] ;  /* 0x00210000db18783b */ /* 0x000e620000004200 */
[----:B------:R-:W-:-:S02]  /*5cd0*/  MOV R120, R122 ;  /* 0x0000007a00787202 */ /* 0x000fc40000000f00 */
[----:B------:R-:W-:Y:S01]  /*5ce0*/  MOV R122, R124 ;  /* 0x0000007c007a7202 */ /* 0x000fe20000000f00 */
[----:B------:R-:W-:Y:S02]  /*5cf0*/  IMAD.MOV.U32 R124, RZ, RZ, R161 ;  /* 0x000000ffff7c7224 */ /* 0x000fe400078e00a1 */
[----:B------:R2:W2:Y:S01]  /*5d00*/  MUFU.EX2 R133, R0 ;  /* 0x0000000000857308 */ /* 0x0004a20000000800 */
[----:B------:R-:W-:Y:S02]  /*5d10*/  IMAD.MOV.U32 R161, RZ, RZ, R163 ;  /* 0x000000ffffa17224 */ /* 0x000fe400078e00a3 */
[----:B------:R-:W-:Y:S02]  /*5d20*/  IMAD.MOV.U32 R163, RZ, RZ, R169 ;  /* 0x000000ffffa37224 */ /* 0x000fe400078e00a9 */
[----:B------:R-:W-:Y:S02]  /*5d30*/  IMAD.MOV.U32 R169, RZ, RZ, R171 ;  /* 0x000000ffffa97224 */ /* 0x000fe400078e00ab */
[----:B------:R-:W-:Y:S01]  /*5d40*/  IMAD.MOV.U32 R171, RZ, RZ, R177 ;  /* 0x000000ffffab7224 */ /* 0x000fe200078e00b1 */
[----:B----4-:R-:W-:Y:S01]  /*5d50*/  F2FP.BF16.PACK_AB R4, R135, R15 ;  /* 0x0000000f8704723e */ /* 0x010fe200000010ff */
[----:B------:R-:W-:-:S02]  /*5d60*/  IMAD.MOV.U32 R177, RZ, RZ, R136 ;  /* 0x000000ffffb17224 */ /* 0x000fc400078e0088 */
[----:B------:R-:W-:Y:S02]  /*5d70*/  IMAD.MOV.U32 R136, RZ, RZ, R138 ;  /* 0x000000ffff887224 */ /* 0x000fe400078e008a */
[----:B------:R-:W-:Y:S02]  /*5d80*/  IMAD.MOV.U32 R138, RZ, RZ, R224 ;  /* 0x000000ffff8a7224 */ /* 0x000fe400078e00e0 */
[----:B--2---:R-:W-:Y:S01]  /*5d90*/  FFMA.FTZ R0, R223, c[0x0][0x2d0], -R2 ;  /* 0x0000b400df007a23 */ /* 0x004fe20000010802 */
[----:B------:R-:W-:Y:S01]  /*5da0*/  F2FP.BF16.PACK_AB R5, R133, R14 ;  /* 0x0000000e8505723e */ /* 0x000fe200000010ff */
[----:B------:R-:W-:Y:S01]  /*5db0*/  IMAD.MOV.U32 R86, RZ, RZ, R136 ;  /* 0x000000ffff567224 */ /* 0x000fe200078e0088 */
[----:B------:R-:W-:Y:S01]  /*5dc0*/  MOV R85, R120 ;  /* 0x0000007800557202 */ /* 0x000fe20000000f00 */
[----:B------:R-:W2:Y:S01]  /*5dd0*/  MUFU.EX2 R209, R0 ;  /* 0x0000000000d17308 */ /* 0x000ea20000000800 */
        /* <DEDUP_REMOVED lines=10> */
[----:B------:R4:W5:Y:S01]  /*5e80*/  LDL.LU R224, [R1+0x60] ;  /* 0x0000600001e07983 */ /* 0x0009620000300800 */
[----:B--2---:R-:W-:Y:S01]  /*5e90*/  F2FP.BF16.PACK_AB R7, R209, R134 ;  /* 0x00000086d107723e */ /* 0x004fe200000010ff */
[----:B------:R-:W-:Y:S01]  /*5ea0*/  IMAD.MOV.U32 R92, RZ, RZ, R138 ;  /* 0x000000ffff5c7224 */ /* 0x000fe200078e008a */
[----:B------:R-:W-:-:S02]  /*5eb0*/  MOV R0, R139 ;  /* 0x0000008b00007202 */ /* 0x000fc40000000f00 */
[----:B------:R-:W-:Y:S01]  /*5ec0*/  MOV R120, R168 ;  /* 0x000000a800787202 */ /* 0x000fe20000000f00 */
[----:B------:R-:W-:Y:S01]  /*5ed0*/  IMAD.MOV.U32 R89, RZ, RZ, R161 ;  /* 0x000000ffff597224 */ /* 0x000fe200078e00a1 */
[----:B------:R-:W-:Y:S01]  /*5ee0*/  MOV R123, R160 ;  /* 0x000000a0007b7202 */ /* 0x000fe20000000f00 */
[C---:B------:R-:W-:Y:S01]  /*5ef0*/  HMMA.16816.F32.BF16 R144, R4.reuse, R16, R144 ;  /* 0x000000100490723c */ /* 0x040fe20000041890 */
[----:B------:R-:W-:Y:S01]  /*5f00*/  MOV R122, R162 ;  /* 0x000000a2007a7202 */ /* 0x000fe20000000f00 */
[----:B------:R-:W-:Y:S01]  /*5f10*/  IMAD.MOV.U32 R121, RZ, RZ, R163 ;  /* 0x000000ffff797224 */ /* 0x000fe200078e00a3 */
[----:B------:R4:W5:Y:S04]  /*5f20*/  LDL.LU R223, [R1+0x5c] ;  /* 0x00005c0001df7983 */ /* 0x0009680000300800 */
[----:B------:R4:W5:Y:S01]  /*5f30*/  LDL.LU R222, [R1+0x58] ;  /* 0x0000580001de7983 */ /* 0x0009620000300800 */
[C---:B------:R-:W-:Y:S03]  /*5f40*/  HMMA.16816.F32.BF16 R76, R4.reuse, R18, R76 ;  /* 0x00000012044c723c */ /* 0x040fe6000004184c */
[----:B------:R-:W2:Y:S05]  /*5f50*/  LDSM.16.MT88.4 R16, [R217+0x5100] ;  /* 0x00510000d910783b */ /* 0x000eaa0000004200 */
[C---:B------:R-:W-:Y:S08]  /*5f60*/  HMMA.16816.F32.BF16 R72, R4.reuse, R8, R72 ;  /* 0x000000080448723c */ /* 0x040ff00000041848 */
[C---:B------:R-:W-:Y:S01]  /*5f70*/  HMMA.16816.F32.BF16 R64, R4.reuse, R10, R64 ;  /* 0x0000000a0440723c */ /* 0x040fe20000041840 */
[----:B------:R-:W4:Y:S07]  /*5f80*/  LDSM.16.MT88.4 R8, [R218+0x5100] ;  /* 0x00510000da08783b */ /* 0x000f2e0000004200 */
[C---:B---3--:R-:W-:Y:S07]  /*5f90*/  HMMA.16816.F32.BF16 R136, R4.reuse, R20, R204 ;  /* 0x000000140488723c */ /* 0x048fee00000418cc */
[----:B------:R-:W-:Y:S01]  /*5fa0*/  IMAD.MOV.U32 R207, RZ, RZ, R179 ;  /* 0x000000ffffcf7224 */ /* 0x000fe200078e00b3 */
[----:B------:R-:W-:Y:S01]  /*5fb0*/  HMMA.16816.F32.BF16 R80, R4, R22, R100 ;  /* 0x000000160450723c */ /* 0x000fe20000041864 */
[----:B------:R-:W3:Y:S01]  /*5fc0*/  LDSM.16.MT88.4 R20, [R220+0x5100] ;  /* 0x00510000dc14783b */ /* 0x000ee20000004200 */
[----:B------:R-:W-:Y:S01]  /*5fd0*/  IMAD.MOV.U32 R204, RZ, RZ, R94 ;  /* 0x000000ffffcc7224 */ /* 0x000fe200078e005e */
[----:B------:R-:W-:Y:S01]  /*5fe0*/  MOV R205, R95 ;  /* 0x0000005f00cd7202 */ /* 0x000fe20000000f00 */
[----:B------:R-:W-:-:S04]  /*5ff0*/  IMAD.MOV.U32 R206, RZ, RZ, R116 ;  /* 0x000000ffffce7224 */ /* 0x000fc800078e0074 */
[C---:B-1----:R-:W-:Y:S08]  /*6000*/  HMMA.16816.F32.BF16 R160, R4.reuse, R24, R40 ;  /* 0x0000001804a0723c */ /* 0x042ff00000041828 */
[C---:B--2---:R-:W-:Y:S08]  /*6010*/  HMMA.16816.F32.BF16 R168, R4.reuse, R16, R68 ;  /* 0x0000001004a8723c */ /* 0x044ff00000041844 */
[C---:B------:R-:W-:Y:S01]  /*6020*/  HMMA.16816.F32.BF16 R68, R4.reuse, R18, R60 ;  /* 0x000000120444723c */ /* 0x040fe2000004183c */
[----:B------:R-:W1:Y:S07]  /*6030*/  LDSM.16.MT88.4 R16, [R219+0x5100] ;  /* 0x00510000db10783b */ /* 0x000e6e0000004200 */
[C---:B----4-:R-:W-:Y:S07]  /*6040*/  HMMA.16816.F32.BF16 R176, R4.reuse, R8, R56 ;  /* 0x0000000804b0723c */ /* 0x050fee0000041838 */
[----:B------:R-:W-:Y:S01]  /*6050*/  IMAD.MOV.U32 R58, RZ, RZ, R0 ;  /* 0x000000ffff3a7224 */ /* 0x000fe200078e0000 */
[----:B------:R-:W-:Y:S01]  /*6060*/  HMMA.16816.F32.BF16 R48, R4, R10, R48 ;  /* 0x0000000a0430723c */ /* 0x000fe20000041830 */
[----:B------:R-:W2:Y:S01]  /*6070*/  LDSM.16.MT88.4 R8, [R217+0x8100] ;  /* 0x00810000d908783b */ /* 0x000ea20000004200 */
[----:B------:R-:W-:Y:S01]  /*6080*/  MOV R57, R84 ;  /* 0x0000005400397202 */ /* 0x000fe20000000f00 */
[----:B------:R-:W-:Y:S01]  /*6090*/  IMAD.MOV.U32 R56, RZ, RZ, R85 ;  /* 0x000000ffff387224 */ /* 0x000fe200078e0055 */
[----:B------:R-:W-:Y:S01]  /*60a0*/  MOV R59, R207 ;  /* 0x000000cf003b7202 */ /* 0x000fe20000000f00 */
[----:B------:R-:W-:Y:S01]  /*60b0*/  IMAD.MOV.U32 R0, RZ, RZ, R87 ;  /* 0x000000ffff007224 */ /* 0x000fe200078e0057 */
[----:B------:R-:W-:-:S02]  /*60c0*/  MOV R207, R88 ;  /* 0x0000005800cf7202 */ /* 0x000fc40000000f00 */
[----:B---3--:R-:W-:Y:S01]  /*60d0*/  HMMA.16816.F32.BF16 R40, R4, R20, R128 ;  /* 0x000000140428723c */ /* 0x008fe20000041880 */
[----:B------:R-:W-:-:S06]  /*60e0*/  MOV R88, R30 ;  /* 0x0000001e00587202 */ /* 0x000fcc0000000f00 */
[----:B------:R-:W-:Y:S01]  /*60f0*/  MOV R131, R86 ;  /* 0x0000005600837202 */ /* 0x000fe20000000f00 */
[----:B------:R-:W-:Y:S01]  /*6100*/  IMAD.MOV.U32 R130, RZ, RZ, R89 ;  /* 0x000000ffff827224 */ /* 0x000fe200078e0059 */
[----:B------:R-:W-:Y:S01]  /*6110*/  MOV R129, R90 ;  /* 0x0000005a00817202 */ /* 0x000fe20000000f00 */
[----:B------:R-:W-:Y:S01]  /*6120*/  IMAD.MOV.U32 R128, RZ, RZ, R91 ;  /* 0x000000ffff807224 */ /* 0x000fe200078e005b */
[----:B------:R-:W-:Y:S01]  /*6130*/  MOV R90, R28 ;  /* 0x0000001c005a7202 */ /* 0x000fe20000000f00 */
[----:B------:R-:W-:Y:S01]  /*6140*/  IMAD.MOV.U32 R89, RZ, RZ, R31 ;  /* 0x000000ffff597224 */ /* 0x000fe200078e001f */
[C---:B------:R-:W-:Y:S01]  /*6150*/  HMMA.16816.F32.BF16 R96, R4.reuse, R26, R96 ;  /* 0x0000001a0460723c */ /* 0x040fe20000041860 */
[----:B------:R-:W-:Y:S01]  /*6160*/  IMAD.MOV.U32 R91, RZ, RZ, R29 ;  /* 0x000000ffff5b7224 */ /* 0x000fe200078e001d */
[----:B------:R-:W-:Y:S04]  /*6170*/  LDSM.16.MT88.4 R24, [R217+0xb100] ;  /* 0x00b10000d918783b */ /* 0x000fe80000004200 */
[----:B------:R-:W3:Y:S02]  /*6180*/  LDSM.16.MT88.4 R28, [R218+0x8100] ;  /* 0x00810000da1c783b */ /* 0x000ee40000004200 */
[C---:B-1----:R-:W-:Y:S07]  /*6190*/  HMMA.16816.F32.BF16 R84, R4.reuse, R16, R140 ;  /* 0x000000100454723c */ /* 0x042fee000004188c */
[----:B------:R-:W-:Y:S01]  /*61a0*/  IMAD.MOV.U32 R141, RZ, RZ, R92 ;  /* 0x000000ffff8d7224 */ /* 0x000fe200078e005c */
[----:B------:R-:W-:Y:S01]  /*61b0*/  MOV R140, R93 ;  /* 0x0000005d008c7202 */ /* 0x000fe20000000f00 */
[----:B------:R-:W-:Y:S01]  /*61c0*/  HMMA.16816.F32.BF16 R60, R4, R22, R196 ;  /* 0x00000016043c723c */ /* 0x000fe200000418c4 */
[----:B------:R-:W-:Y:S01]  /*61d0*/  MOV R142, R0 ;  /* 0x00000000008e7202 */ /* 0x000fe20000000f00 */
[----:B------:R-:W-:Y:S01]  /*61e0*/  IMAD.MOV.U32 R0, RZ, RZ, R120 ;  /* 0x000000ffff007224 */ /* 0x000fe200078e0078 */
[----:B------:R-:W-:Y:S01]  /*61f0*/  MOV R143, R121 ;  /* 0x00000079008f7202 */ /* 0x000fe20000000f00 */
[----:B------:R-:W-:Y:S02]  /*6200*/  LDSM.16.MT88.4 R20, [R218+0xb100] ;  /* 0x00b10000da14783b */ /* 0x000fe40000004200 */
[----:B------:R-:W-:-:S02]  /*6210*/  FFMA.FTZ R0, R0, c[0x0][0x2d0], -R12 ;  /* 0x0000b40000007a23 */ /* 0x000fc4000001080c */
[C---:B------:R-:W-:Y:S01]  /*6220*/  HMMA.16816.F32.BF16 R92, R4.reuse, R18, R148 ;  /* 0x00000012045c723c */ /* 0x040fe20000041894 */
[----:B------:R-:W1:Y:S06]  /*6230*/  LDSM.16.MT88.4 R16, [R220+0x8100] ;  /* 0x00810000dc10783b */ /* 0x000e6c0000004200 */
[----:B------:R-:W-:Y:S01]  /*6240*/  MOV R151, R117 ;  /* 0x0000007500977202 */ /* 0x000fe20000000f00 */
[----:B------:R-:W-:Y:S01]  /*6250*/  IMAD.MOV.U32 R150, RZ, RZ, R118 ;  /* 0x000000ffff967224 */ /* 0x000fe200078e0076 */
[----:B------:R-:W-:Y:S01]  /*6260*/  MOV R149, R119 ;  /* 0x0000007700957202 */ /* 0x000fe20000000f00 */
[----:B--2---:R-:W-:Y:S01]  /*6270*/  HMMA.16816.F32.BF16 R100, R4, R8, R152 ;  /* 0x000000080464723c */ /* 0x004fe20000041898 */
[----:B------:R-:W-:-:S06]  /*6280*/  IMAD.MOV.U32 R148, RZ, RZ, R122 ;  /* 0x000000ffff947224 */ /* 0x000fcc00078e007a */
[----:B------:R-:W-:Y:S01]  /*6290*/  MOV R152, R123 ;  /* 0x0000007b00987202 */ /* 0x000fe20000000f00 */
[----:B------:R-:W-:Y:S01]  /*62a0*/  HMMA.16816.F32.BF16 R116, R4, R10, R156 ;  /* 0x0000000a0474723c */ /* 0x000fe2000004189c */
[----:B------:R-:W2:Y:S01]  /*62b0*/  LDSM.16.MT88.4 R8, [R219+0x8100] ;  /* 0x00810000db08783b */ /* 0x000ea20000004200 */
[----:B------:R-:W-:Y:S01]  /*62c0*/  IMAD.MOV.U32 R153, RZ, RZ, R124 ;  /* 0x000000ffff997224 */ /* 0x000fe200078e007c */
[----:B------:R-:W-:Y:S01]  /*62d0*/  MOV R154, R125 ;  /* 0x0000007d009a7202 */ /* 0x000fe20000000f00 */
[----:B------:R-:W-:-:S03]  /*62e0*/  IMAD.MOV.U32 R155, RZ, RZ, R126 ;  /* 0x000000ffff9b7224 */ /* 0x000fc600078e007e */
[----:B------:R-:W-:Y:S01]  /*62f0*/  MOV R159, R127 ;  /* 0x0000007f009f7202 */ /* 0x000fe20000000f00 */
[C---:B---3--:R-:W-:Y:S04]  /*6300*/  HMMA.16816.F32.BF16 R120, R4.reuse, R28, R164 ;  /* 0x0000001c0478723c */ /* 0x048fe800000418a4 */
[----:B------:R-:W-:Y:S01]  /*6310*/  IMAD.MOV.U32 R158, RZ, RZ, R159 ;  /* 0x000000ffff9e7224 */ /* 0x000fe200078e009f */
[----:B------:R-:W-:Y:S01]  /*6320*/  MOV R159, R152 ;  /* 0x00000098009f7202 */ /* 0x000fe20000000f00 */
[----:B------:R-:W-:Y:S01]  /*6330*/  IMAD.MOV.U32 R152, RZ, RZ, R153 ;  /* 0x000000ffff987224 */ /* 0x000fe200078e0099 */
[----:B------:R-:W-:Y:S01]  /*6340*/  MOV R153, R154 ;  /* 0x0000009a00997202 */ /* 0x000fe20000000f00 */
[C---:B------:R-:W-:Y:S01]  /*6350*/  HMMA.16816.F32.BF16 R28, R4.reuse, R30, R192 ;  /* 0x0000001e041c723c */ /* 0x040fe200000418c0 */
        /* <DEDUP_REMOVED lines=8> */
[----:B------:R-:W-:Y:S01]  /*63e0*/  MOV R141, R142 ;  /* 0x0000008e008d7202 */ /* 0x000fe20000000f00 */
[----:B------:R-:W-:Y:S01]  /*63f0*/  IMAD.MOV.U32 R142, RZ, RZ, R128 ;  /* 0x000000ffff8e7224 */ /* 0x000fe200078e0080 */
[----:B------:R-:W-:Y:S01]  /*6400*/  MOV R128, R129 ;  /* 0x0000008100807202 */ /* 0x000fe20000000f00 */
[----:B------:R-:W-:Y:S01]  /*6410*/  IMAD.MOV.U32 R129, RZ, RZ, R130 ;  /* 0x000000ffff817224 */ /* 0x000fe200078e0082 */
[----:B------:R-:W-:Y:S01]  /*6420*/  MOV R130, R131 ;  /* 0x0000008300827202 */ /* 0x000fe20000000f00 */
[----:B------:R-:W-:Y:S01]  /*6430*/  IMAD.MOV.U32 R131, RZ, RZ, R56 ;  /* 0x000000ffff837224 */ /* 0x000fe200078e0038 */
[----:B------:R-:W-:Y:S01]  /*6440*/  MOV R56, R57 ;  /* 0x0000003900387202 */ /* 0x000fe20000000f00 */
[----:B------:R-:W-:Y:S01]  /*6450*/  HMMA.16816.F32.BF16 R184, R4, R18, R184 ;  /* 0x0000001204b8723c */ /* 0x000fe200000418b8 */
[----:B------:R-:W1:Y:S01]  /*6460*/  LDSM.16.MT88.4 R16, [R220+0xb100] ;  /* 0x00b10000dc10783b */ /* 0x000e620000004200 */
[----:B------:R-:W-:Y:S01]  /*6470*/  IMAD.MOV.U32 R57, RZ, RZ, R58 ;  /* 0x000000ffff397224 */ /* 0x000fe200078e003a */
[----:B------:R-:W-:Y:S01]  /*6480*/  MOV R58, R59 ;  /* 0x0000003b003a7202 */ /* 0x000fe20000000f00 */
[----:B------:R-:W-:-:S02]  /*6490*/  IMAD.MOV.U32 R59, RZ, RZ, R221 ;  /* 0x000000ffff3b7224 */ /* 0x000fc400078e00dd */
[----:B------:R3:W5:Y:S02]  /*64a0*/  LDL.LU R221, [R1+0x54] ;  /* 0x0000540001dd7983 */ /* 0x0007640000300800 */
[C---:B------:R-:W-:Y:S08]  /*64b0*/  HMMA.16816.F32.BF16 R196, R4.reuse, R24, R112 ;  /* 0x0000001804c4723c */ /* 0x040ff00000041870 */
[C---:B--2---:R-:W-:Y:S08]  /*64c0*/  HMMA.16816.F32.BF16 R188, R4.reuse, R8, R188 ;  /* 0x0000000804bc723c */ /* 0x044ff000000418bc */
[C---:B------:R-:W-:Y:S01]  /*64d0*/  HMMA.16816.F32.BF16 R192, R4.reuse, R10, R172 ;  /* 0x0000000a04c0723c */ /* 0x040fe200000418ac */
[----:B------:R-:W2:Y:S07]  /*64e0*/  LDSM.16.MT88.4 R8, [R219+0xb100] ;  /* 0x00b10000db08783b */ /* 0x000eae0000004200 */
[C---:B------:R-:W-:Y:S08]  /*64f0*/  HMMA.16816.F32.BF16 R200, R4.reuse, R26, R200 ;  /* 0x0000001a04c8723c */ /* 0x040ff000000418c8 */
[C---:B------:R-:W-:Y:S08]  /*6500*/  HMMA.16816.F32.BF16 R108, R4.reuse, R20, R108 ;  /* 0x00000014046c723c */ /* 0x040ff0000004186c */
[C---:B-1----:R-:W-:Y:S01]  /*6510*/  HMMA.16816.F32.BF16 R44, R4.reuse, R18, R44 ;  /* 0x00000012042c723c */ /* 0x042fe2000004182c */
[----:B------:R-:W-:Y:S01]  /*6520*/  MOV R115, R128 ;  /* 0x0000008000737202 */ /* 0x000fe20000000f00 */
[----:B------:R-:W-:Y:S06]  /*6530*/  LDSM.16.MT88.4 R172, [R217+0x5900] ;  /* 0x00590000d9ac783b */ /* 0x000fec0000004200 */
[C---:B------:R-:W-:Y:S08]  /*6540*/  HMMA.16816.F32.BF16 R20, R4.reuse, R22, R104 ;  /* 0x000000160414723c */ /* 0x040ff00000041868 */
[C---:B------:R-:W-:Y:S08]  /*6550*/  HMMA.16816.F32.BF16 R24, R4.reuse, R16, R52 ;  /* 0x000000100418723c */ /* 0x040ff00000041834 */
[C---:B--2---:R-:W-:Y:S01]  /*6560*/  HMMA.16816.F32.BF16 R36, R4.reuse, R8, R36 ;  /* 0x000000080424723c */ /* 0x044fe20000041824 */
[----:B------:R1:W-:Y:S07]  /*6570*/  MUFU.EX2 R9, R0 ;  /* 0x0000000000097308 */ /* 0x0003ee0000000800 */
[----:B------:R-:W-:Y:S01]  /*6580*/  HMMA.16816.F32.BF16 R32, R4, R10, R32 ;  /* 0x0000000a0420723c */ /* 0x000fe20000041820 */
[----:B-1----:R-:W-:Y:S01]  /*6590*/  FFMA.FTZ R0, R158, c[0x0][0x2d0], -R12 ;  /* 0x0000b4009e007a23 */ /* 0x002fe2000001080c */
[----:B------:R-:W-:Y:S01]  /*65a0*/  MOV R158, R159 ;  /* 0x0000009f009e7202 */ /* 0x000fe20000000f00 */
[----:B------:R-:W-:-:S02]  /*65b0*/  IMAD.MOV.U32 R159, RZ, RZ, R152 ;  /* 0x000000ffff9f7224 */ /* 0x000fc400078e0098 */
[----:B------:R1:W2:Y:S01]  /*65c0*/  MUFU.EX2 R10, R0 ;  /* 0x00000000000a7308 */ /* 0x0002a20000000800 */
[----:B------:R-:W-:Y:S01]  /*65d0*/  MOV R152, R153 ;  /* 0x0000009900987202 */ /* 0x000fe20000000f00 */
[----:B------:R-:W-:Y:S01]  /*65e0*/  IMAD.MOV.U32 R153, RZ, RZ, R154 ;  /* 0x000000ffff997224 */ /* 0x000fe200078e009a */
[----:B------:R-:W-:Y:S01]  /*65f0*/  MOV R154, R155 ;  /* 0x0000009b009a7202 */ /* 0x000fe20000000f00 */
[----:B------:R-:W-:Y:S02]  /*6600*/  IMAD.MOV.U32 R155, RZ, RZ, R148 ;  /* 0x000000ffff9b7224 */ /* 0x000fe400078e0094 */
[----:B-1----:R-:W-:Y:S02]  /*6610*/  FFMA.FTZ R0, R158, c[0x0][0x2d0], -R12 ;  /* 0x0000b4009e007a23 */ /* 0x002fe4000001080c */
[----:B------:R-:W-:Y:S01]  /*6620*/  IMAD.MOV.U32 R158, RZ, RZ, R159 ;  /* 0x000000ffff9e7224 */ /* 0x000fe200078e009f */
[----:B------:R-:W-:Y:S02]  /*6630*/  MOV R159, R13 ;  /* 0x0000000d009f7202 */ /* 0x000fe40000000f00 */
[----:B------:R1:W-:Y:S01]  /*6640*/  MUFU.EX2 R13, R0 ;  /* 0x00000000000d7308 */ /* 0x0003e20000000800 */
[----:B------:R-:W-:Y:S01]  /*6650*/  MOV R148, R149 ;  /* 0x0000009500947202 */ /* 0x000fe20000000f00 */
[----:B------:R-:W-:Y:S01]  /*6660*/  IMAD.MOV.U32 R149, RZ, RZ, R150 ;  /* 0x000000ffff957224 */ /* 0x000fe200078e0096 */
[----:B------:R-:W-:Y:S01]  /*6670*/  MOV R150, R151 ;  /* 0x0000009700967202 */ /* 0x000fe20000000f00 */
[----:B------:R-:W-:Y:S01]  /*6680*/  IMAD.MOV.U32 R151, RZ, RZ, R140 ;  /* 0x000000ffff977224 */ /* 0x000fe200078e008c */
[----:B------:R-:W-:Y:S01]  /*6690*/  MOV R140, R141 ;  /* 0x0000008d008c7202 */ /* 0x000fe20000000f00 */
[----:B-1----:R-:W-:-:S04]  /*66a0*/  FFMA.FTZ R0, R158, c[0x0][0x2d0], -R12 ;  /* 0x0000b4009e007a23 */ /* 0x002fc8000001080c */
[----:B------:R1:W4:Y:S01]  /*66b0*/  MUFU.EX2 R11, R0 ;  /* 0x00000000000b7308 */ /* 0x0003220000000800 */
[----:B------:R-:W-:Y:S01]  /*66c0*/  IMAD.MOV.U32 R141, RZ, RZ, R142 ;  /* 0x000000ffff8d7224 */ /* 0x000fe200078e008e */
[----:B------:R-:W-:Y:S01]  /*66d0*/  MOV R142, R216 ;  /* 0x000000d8008e7202 */ /* 0x000fe20000000f00 */
[----:B------:R-:W-:Y:S01]  /*66e0*/  IMAD.MOV.U32 R54, RZ, RZ, R129 ;  /* 0x000000ffff367224 */ /* 0x000fe200078e0081 */
[----:B------:R-:W-:Y:S01]  /*66f0*/  MOV R55, R130 ;  /* 0x0000008200377202 */ /* 0x000fe20000000f00 */
[----:B------:R-:W-:Y:S01]  /*6700*/  IMAD.MOV.U32 R104, RZ, RZ, R131 ;  /* 0x000000ffff687224 */ /* 0x000fe200078e0083 */
[----:B--2---:R-:W-:Y:S01]  /*6710*/  F2FP.BF16.PACK_AB R128, R10, R9 ;  /* 0x000000090a80723e */ /* 0x004fe200000010ff */
[----:B------:R-:W-:Y:S01]  /*6720*/  IMAD.MOV.U32 R166, RZ, RZ, R153 ;  /* 0x000000ffffa67224 */ /* 0x000fe200078e0099 */
[----:B------:R-:W-:Y:S01]  /*6730*/  MOV R164, R154 ;  /* 0x0000009a00a47202 */ /* 0x000fe20000000f00 */
[----:B-1----:R-:W-:Y:S02]  /*6740*/  FFMA.FTZ R0, R159, c[0x0][0x2d0], -R2 ;  /* 0x0000b4009f007a23 */ /* 0x002fe40000010802 */
[----:B------:R-:W-:Y:S01]  /*6750*/  IMAD.MOV.U32 R183, RZ, RZ, R155 ;  /* 0x000000ffffb77224 */ /* 0x000fe200078e009b */
[----:B------:R-:W1:Y:S01]  /*6760*/  LDSM.16.MT88.4 R156, [R220+0x2900] ;  /* 0x00290000dc9c783b */ /* 0x000e620000004200 */
[----:B------:R2:W-:Y:S01]  /*6770*/  MUFU.EX2 R5, R0 ;  /* 0x0000000000057308 */ /* 0x0005e20000000800 */
[----:B------:R-:W-:Y:S01]  /*6780*/  MOV R105, R56 ;  /* 0x0000003800697202 */ /* 0x000fe20000000f00 */
[----:B------:R-:W-:Y:S01]  /*6790*/  IMAD.MOV.U32 R106, RZ, RZ, R57 ;  /* 0x000000ffff6a7224 */ /* 0x000fe200078e0039 */
[----:B------:R-:W-:Y:S01]  /*67a0*/  MOV R107, R58 ;  /* 0x0000003a006b7202 */ /* 0x000fe20000000f00 */
[----:B------:R-:W-:Y:S01]  /*67b0*/  IMAD.MOV.U32 R112, RZ, RZ, R59 ;  /* 0x000000ffff707224 */ /* 0x000fe200078e003b */
[----:B----4-:R-:W-:Y:S01]  /*67c0*/  F2FP.BF16.PACK_AB R130, R11, R13 ;  /* 0x0000000d0b82723e */ /* 0x010fe200000010ff */
[----:B------:R-:W-:Y:S01]  /*67d0*/  IMAD.MOV.U32 R153, RZ, RZ, R151 ;  /* 0x000000ffff997224 */ /* 0x000fe200078e0097 */
[----:B------:R-:W-:Y:S01]  /*67e0*/  MOV R154, R140 ;  /* 0x0000008c009a7202 */ /* 0x000fe20000000f00 */
[----:B------:R-:W-:Y:S01]  /*67f0*/  IMAD.MOV.U32 R155, RZ, RZ, R141 ;  /* 0x000000ffff9b7224 */ /* 0x000fe200078e008d */
[----:B------:R-:W-:Y:S01]  /*6800*/  LDSM.16.MT88.4 R56, [R220+0x5900] ;  /* 0x00590000dc38783b */ /* 0x000fe20000004200 */
[----:B------:R-:W-:Y:S01]  /*6810*/  MOV R165, R148 ;  /* 0x0000009400a57202 */ /* 0x000fe20000000f00 */
[----:B------:R-:W-:-:S02]  /*6820*/  IMAD.MOV.U32 R167, RZ, RZ, R149 ;  /* 0x000000ffffa77224 */ /* 0x000fc400078e0095 */
[----:B------:R3:W5:Y:S01]  /*6830*/  LDL.LU R216, [R1+0x50] ;  /* 0x0000500001d87983 */ /* 0x0007620000300800 */
[----:B--2---:R-:W-:-:S04]  /*6840*/  FFMA.FTZ R0, R152, c[0x0][0x2d0], -R2 ;  /* 0x0000b40098007a23 */ /* 0x004fc80000010802 */
[----:B------:R2:W4:Y:S02]  /*6850*/  MUFU.EX2 R7, R0 ;  /* 0x0000000000077308 */ /* 0x0005240000000800 */
[--C-:B--2---:R-:W-:Y:S02]  /*6860*/  FFMA.FTZ R0, R142, c[0x0][0x2d0], -R2.reuse ;  /* 0x0000b4008e007a23 */ /* 0x104fe40000010802 */
[----:B------:R-:W-:-:S04]  /*6870*/  FFMA.FTZ R2, R143, c[0x0][0x2d0], -R2 ;  /* 0x0000b4008f027a23 */ /* 0x000fc80000010802 */
[----:B------:R2:W-:Y:S01]  /*6880*/  MUFU.EX2 R6, R0 ;  /* 0x0000000000067308 */ /* 0x0005e20000000800 */
[----:B----4-:R-:W-:Y:S01]  /*6890*/  F2FP.BF16.PACK_AB R129, R7, R5 ;  /* 0x000000050781723e */ /* 0x010fe200000010ff */
[----:B------:R-:W-:Y:S01]  /*68a0*/  IMAD.MOV.U32 R114, RZ, RZ, R153 ;  /* 0x000000ffff727224 */ /* 0x000fe200078e0099 */
[----:B------:R-:W-:Y:S01]  /*68b0*/  MOV R152, R150 ;  /* 0x0000009600987202 */ /* 0x000fe20000000f00 */
[----:B------:R-:W-:Y:S01]  /*68c0*/  IMAD.MOV.U32 R53, RZ, RZ, R155 ;  /* 0x000000ffff357224 */ /* 0x000fe200078e009b */
[----:B------:R-:W-:Y:S01]  /*68d0*/  MOV R113, R154 ;  /* 0x0000009a00717202 */ /* 0x000fe20000000f00 */
[----:B------:R-:W-:Y:S02]  /*68e0*/  LDSM.16.MT88.4 R140, [R217+0x2900] ;  /* 0x00290000d98c783b */ /* 0x000fe40000004200 */
[----:B------:R-:W4:Y:S01]  /*68f0*/  MUFU.EX2 R8, R2 ;  /* 0x0000000200087308 */ /* 0x000f220000000800 */
[----:B------:R-:W-:Y:S01]  /*6900*/  MOV R12, R152 ;  /* 0x00000098000c7202 */ /* 0x000fe20000000f00 */
[----:B------:R-:W-:Y:S01]  /*6910*/  IMAD.MOV.U32 R18, RZ, RZ, R106 ;  /* 0x000000ffff127224 */ /* 0x000fe200078e006a */
[----:B------:R-:W-:Y:S01]  /*6920*/  MOV R19, R107 ;  /* 0x0000006b00137202 */ /* 0x000fe20000000f00 */
[----:B------:R-:W-:Y:S01]  /*6930*/  IMAD.MOV.U32 R16, RZ, RZ, R112 ;  /* 0x000000ffff107224 */ /* 0x000fe200078e0070 */
[----:B------:R-:W-:Y:S01]  /*6940*/  MOV R17, R105 ;  /* 0x0000006900117202 */ /* 0x000fe20000000f00 */
[----:B------:R-:W-:Y:S01]  /*6950*/  LDSM.16.MT88.4 R148, [R218+0x2900] ;  /* 0x00290000da94783b */ /* 0x000fe20000004200 */
[----:B--2---:R-:W-:-:S03]  /*6960*/  FADD.FTZ R0, R164, R183 ;  /* 0x000000b7a4007221 */ /* 0x004fc60000010000 */
[----:B------:R-:W2:Y:S01]  /*6970*/  LDSM.16.MT88.4 R180, [R218+0x5900] ;  /* 0x00590000dab4783b */ /* 0x000ea20000004200 */
[----:B----4-:R-:W-:-:S07]  /*6980*/  F2FP.BF16.PACK_AB R131, R8, R6 ;  /* 0x000000060883723e */ /* 0x010fce00000010ff */
[----:B-1----:R-:W-:Y:S01]  /*6990*/  HMMA.16816.F32.BF16 R152, R128, R156, R72 ;  /* 0x0000009c8098723c */ /* 0x002fe20000041848 */
[----:B------:R-:W1:Y:S01]  /*69a0*/  LDSM.16.MT88.4 R72, [R217+0x8900] ;  /* 0x00890000d948783b */ /* 0x000e620000004200 */
[----:B------:R-:W-:Y:S02]  /*69b0*/  FADD.FTZ R2, R166, R165 ;  /* 0x000000a5a6027221 */ /* 0x000fe40000010000 */
[----:B------:R-:W-:-:S04]  /*69c0*/  FADD.FTZ R4, R167, R0 ;  /* 0x00000000a7047221 */ /* 0x000fc80000010000 */
[C---:B------:R-:W-:Y:S01]  /*69d0*/  HMMA.16816.F32.BF16 R168, R128.reuse, R172, R168 ;  /* 0x000000ac80a8723c */ /* 0x040fe200000418a8 */
[----:B------:R-:W-:Y:S01]  /*69e0*/  FADD.FTZ R0, R115, R2 ;  /* 0x0000000273007221 */ /* 0x000fe20000010000 */
[----:B------:R-:W4:Y:S06]  /*69f0*/  LDSM.16.MT88.4 R164, [R219+0x2900] ;  /* 0x00290000dba4783b */ /* 0x000f2c0000004200 */
[C---:B------:R-:W-:Y:S08]  /*6a00*/  HMMA.16816.F32.BF16 R172, R128.reuse, R174, R68 ;  /* 0x000000ae80ac723c */ /* 0x040ff00000041844 */
[C---:B--2---:R-:W-:Y:S08]  /*6a10*/  HMMA.16816.F32.BF16 R176, R128.reuse, R180, R176 ;  /* 0x000000b480b0723c */ /* 0x044ff000000418b0 */
[C---:B------:R-:W-:Y:S08]  /*6a20*/  HMMA.16816.F32.BF16 R180, R128.reuse, R182, R48 ;  /* 0x000000b680b4723c */ /* 0x040ff00000041830 */
[----:B-1----:R-:W-:Y:S01]  /*6a30*/  HMMA.16816.F32.BF16 R68, R128, R72, R100 ;  /* 0x000000488044723c */ /* 0x002fe20000041864 */
[----:B------:R-:W-:Y:S01]  /*6a40*/  MOV R51, R53 ;  /* 0x0000003500337202 */ /* 0x000fe20000000f00 */
[----:B------:R-:W-:Y:S01]  /*6a50*/  IMAD.MOV.U32 R50, RZ, RZ, R54 ;  /* 0x000000ffff327224 */ /* 0x000fe200078e0036 */
[----:B------:R-:W-:-:S04]  /*6a60*/  MOV R49, R55 ;  /* 0x0000003700317202 */ /* 0x000fc80000000f00 */
[----:B------:R-:W-:Y:S01]  /*6a70*/  MOV R102, R113 ;  /* 0x0000007100667202 */ /* 0x000fe20000000f00 */
[----:B------:R-:W-:Y:S01]  /*6a80*/  IMAD.MOV.U32 R103, RZ, RZ, R114 ;  /* 0x000000ffff677224 */ /* 0x000fe200078e0072 */
[----:B------:R-:W-:Y:S01]  /*6a90*/  HMMA.16816.F32.BF16 R52, R128, R56, R40 ;  /* 0x000000388034723c */ /* 0x000fe20000041828 */
[----:B------:R-:W-:Y:S01]  /*6aa0*/  IMAD.MOV.U32 R48, RZ, RZ, R104 ;  /* 0x000000ffff307224 */ /* 0x000fe200078e0068 */
[----:B------:R-:W-:Y:S01]  /*6ab0*/  LDSM.16.MT88.4 R112, [R218+0xb900] ;  /* 0x00b90000da70783b */ /* 0x000fe20000004200 */
[----:B------:R-:W-:Y:S02]  /*6ac0*/  FADD.FTZ R2, R102, R4 ;  /* 0x0000000466027221 */ /* 0x000fe40000010000 */
[----:B------:R-:W-:Y:S01]  /*6ad0*/  FADD.FTZ R0, R103, R0 ;  /* 0x0000000067007221 */ /* 0x000fe20000010000 */
[----:B------:R-:W-:Y:S01]  /*6ae0*/  LDSM.16.MT88.4 R104, [R217+0xb900] ;  /* 0x00b90000d968783b */ /* 0x000fe20000004200 */
[----:B------:R-:W-:Y:S01]  /*6af0*/  MOV R40, R88 ;  /* 0x0000005800287202 */ /* 0x000fe20000000f00 */
[----:B------:R-:W-:-:S04]  /*6b00*/  IMAD.MOV.U32 R41, RZ, RZ, R89 ;  /* 0x000000ffff297224 */ /* 0x000fc800078e0059 */
[----:B------:R-:W-:Y:S02]  /*6b10*/  FADD.FTZ R2, R40, R2 ;  /* 0x0000000228027221 */ /* 0x000fe40000010000 */
[----:B------:R-:W-:Y:S02]  /*6b20*/  FADD.FTZ R0, R41, R0 ;  /* 0x0000000029007221 */ /* 0x000fe40000010000 */
[----:B------:R-:W-:Y:S02]  /*6b30*/  FADD.FTZ R2, R18, R2 ;  /* 0x0000000212027221 */ /* 0x000fe40000010000 */
[----:B------:R-:W-:Y:S01]  /*6b40*/  FADD.FTZ R0, R19, R0 ;  /* 0x0000000013007221 */ /* 0x000fe20000010000 */
[----:B------:R-:W-:Y:S01]  /*6b50*/  MOV R43, R90 ;  /* 0x0000005a002b7202 */ /* 0x000fe20000000f00 */
[----:B------:R-:W-:Y:S02]  /*6b60*/  IMAD.MOV.U32 R42, RZ, RZ, R91 ;  /* 0x000000ffff2a7224 */ /* 0x000fe400078e005b */
[----:B------:R-:W-:Y:S01]  /*6b70*/  FADD.FTZ R2, R16, R2 ;  /* 0x0000000210027221 */ /* 0x000fe20000010000 */
[----:B------:R-:W-:Y:S01]  /*6b80*/  HMMA.16816.F32.BF16 R136, R128, R140, R136 ;  /* 0x0000008c8088723c */ /* 0x000fe20000041888 */
[----:B------:R-:W-:Y:S01]  /*6b90*/  FADD.FTZ R0, R17, R0 ;  /* 0x0000000011007221 */ /* 0x000fe20000010000 */
[----:B------:R-:W-:Y:S01]  /*6ba0*/  LDSM.16.MT88.4 R88, [R220+0x8900] ;  /* 0x00890000dc58783b */ /* 0x000fe20000004200 */
[----:B------:R-:W-:-:S02]  /*6bb0*/  FADD.FTZ R2, R42, R2 ;  /* 0x000000022a027221 */ /* 0x000fc40000010000 */
[----:B------:R-:W-:Y:S01]  /*6bc0*/  FADD.FTZ R0, R43, R0 ;  /* 0x000000002b007221 */ /* 0x000fe20000010000 */
[----:B------:R-:W-:Y:S01]  /*6bd0*/  LDSM.16.MT88.4 R16, [R219+0xb900] ;  /* 0x00b90000db10783b */ /* 0x000fe20000004200 */
[----:B------:R-:W-:Y:S01]  /*6be0*/  FADD.FTZ R2, R48, R2 ;  /* 0x0000000230027221 */ /* 0x000fe20000010000 */
[----:B------:R-:W-:Y:S01]  /*6bf0*/  HMMA.16816.F32.BF16 R140, R128, R142, R80 ;  /* 0x0000008e808c723c */ /* 0x000fe20000041850 */
[----:B------:R-:W-:Y:S01]  /*6c00*/  FADD.FTZ R0, R49, R0 ;  /* 0x0000000031007221 */ /* 0x000fe20000010000 */
[----:B------:R-:W1:Y:S01]  /*6c10*/  LDSM.16.MT88.4 R80, [R218+0x8900] ;  /* 0x00890000da50783b */ /* 0x000e620000004200 */
[----:B------:R-:W-:Y:S02]  /*6c20*/  FADD.FTZ R2, R50, R2 ;  /* 0x0000000232027221 */ /* 0x000fe40000010000 */
[----:B------:R-:W-:Y:S02]  /*6c30*/  FADD.FTZ R0, R51, R0 ;  /* 0x0000000033007221 */ /* 0x000fe40000010000 */
[----:B------:R-:W-:-:S02]  /*6c40*/  FADD.FTZ R2, R12, R2 ;  /* 0x000000020c027221 */ /* 0x000fc40000010000 */
[----:B------:R-:W-:Y:S02]  /*6c50*/  FADD.FTZ R0, R204, R0 ;  /* 0x00000000cc007221 */ /* 0x000fe40000010000 */
[----:B------:R-:W-:Y:S02]  /*6c60*/  FADD.FTZ R2, R205, R2 ;  /* 0x00000002cd027221 */ /* 0x000fe40000010000 */
[----:B------:R-:W-:Y:S02]  /*6c70*/  FADD.FTZ R0, R206, R0 ;  /* 0x00000000ce007221 */ /* 0x000fe40000010000 */
        /* <DEDUP_REMOVED lines=11> */
[----:B------:R-:W-:Y:S01]  /*6d30*/  FADD.FTZ R0, R133, R0 ;  /* 0x0000000085007221 */ /* 0x000fe20000010000 */
[----:B------:R-:W-:Y:S01]  /*6d40*/  HMMA.16816.F32.BF16 R144, R128, R148, R144 ;  /* 0x000000948090723c */ /* 0x000fe20000041890 */
[----:B------:R-:W-:Y:S02]  /*6d50*/  FADD.FTZ R4, R208, R2 ;  /* 0x00000002d0047221 */ /* 0x000fe40000010000 */
[----:B------:R-:W-:-:S05]  /*6d60*/  FADD.FTZ R2, R134, R0 ;  /* 0x0000000086027221 */ /* 0x000fca0000010000 */
[----:B------:R-:W-:Y:S01]  /*6d70*/  HMMA.16816.F32.BF16 R156, R128, R158, R64 ;  /* 0x0000009e809c723c */ /* 0x000fe20000041840 */
[----:B------:R-:W2:Y:S01]  /*6d80*/  LDSM.16.MT88.4 R64, [R219+0x5900] ;  /* 0x00590000db40783b */ /* 0x000ea20000004200 */
[----:B------:R-:W-:-:S06]  /*6d90*/  FADD.FTZ R0, R210, R4 ;  /* 0x00000004d2007221 */ /* 0x000fcc0000010000 */
[----:B------:R-:W-:Y:S01]  /*6da0*/  HMMA.16816.F32.BF16 R148, R128, R150, R76 ;  /* 0x000000968094723c */ /* 0x000fe2000004184c */
[----:B------:R-:W-:-:S07]  /*6db0*/  FADD.FTZ R2, R209, R2 ;  /* 0x00000002d1027221 */ /* 0x000fce0000010000 */
[----:B----4-:R-:W-:Y:S01]  /*6dc0*/  HMMA.16816.F32.BF16 R160, R128, R164, R160 ;  /* 0x000000a480a0723c */ /* 0x010fe200000418a0 */
[----:B------:R-:W-:-:S07]  /*6dd0*/  FADD.FTZ R0, R9, R0 ;  /* 0x0000000009007221 */ /* 0x000fce0000010000 */
[C---:B------:R-:W-:Y:S01]  /*6de0*/  HMMA.16816.F32.BF16 R164, R128.reuse, R166, R96 ;  /* 0x000000a680a4723c */ /* 0x040fe20000041860 */
[----:B------:R-:W4:Y:S07]  /*6df0*/  LDSM.16.MT88.4 R96, [R219+0x8900] ;  /* 0x00890000db60783b */ /* 0x000f2e0000004200 */
[----:B-1----:R-:W-:Y:S01]  /*6e00*/  HMMA.16816.F32.BF16 R76, R128, R80, R120 ;  /* 0x00000050804c723c */ /* 0x002fe20000041878 */
        /* <DEDUP_REMOVED lines=8> */
[----:B------:R-:W-:-:S04]  /*6e90*/  MOV R207, c[0x0][0x1d0] ;  /* 0x0000740000cf7a02 */ /* 0x000fc80000000f00 */
[----:B------:R3:W-:Y:S04]  /*6ea0*/  STL [R1+0x8], R0 ;  /* 0x0000080001007387 */ /* 0x0007e80000100800 */
[----:B------:R3:W-:Y:S01]  /*6eb0*/  STL [R1+0x4], R4 ;  /* 0x0000040401007387 */ /* 0x0007e20000100800 */
[----:B------:R-:W-:Y:S01]  /*6ec0*/  ISETP.GE.AND P6, PT, R207, 0x61, PT ;  /* 0x00000061cf00780c */ /* 0x000fe20003fc6270 */
[C---:B------:R-:W-:Y:S08]  /*6ed0*/  HMMA.16816.F32.BF16 R56, R128.reuse, R58, R60 ;  /* 0x0000003a8038723c */ /* 0x040ff0000004183c */
[C---:B--2---:R-:W-:Y:S08]  /*6ee0*/  HMMA.16816.F32.BF16 R60, R128.reuse, R64, R84 ;  /* 0x00000040803c723c */ /* 0x044ff00000041854 */
[C---:B------:R-:W-:Y:S08]  /*6ef0*/  HMMA.16816.F32.BF16 R64, R128.reuse, R66, R92 ;  /* 0x000000428040723c */ /* 0x040ff0000004185c */
[C---:B------:R-:W-:Y:S08]  /*6f00*/  HMMA.16816.F32.BF16 R72, R128.reuse, R74, R116 ;  /* 0x0000004a8048723c */ /* 0x040ff00000041874 */
[C---:B------:R-:W-:Y:S08]  /*6f10*/  HMMA.16816.F32.BF16 R84, R128.reuse, R88, R124 ;  /* 0x000000588054723c */ /* 0x040ff0000004187c */
[C---:B----4-:R-:W-:Y:S08]  /*6f20*/  HMMA.16816.F32.BF16 R92, R128.reuse, R96, R188 ;  /* 0x00000060805c723c */ /* 0x050ff000000418bc */
[C---:B------:R-:W-:Y:S08]  /*6f30*/  HMMA.16816.F32.BF16 R100, R128.reuse, R104, R196 ;  /* 0x000000688064723c */ /* 0x040ff000000418c4 */
[C---:B------:R-:W-:Y:S08]  /*6f40*/  HMMA.16816.F32.BF16 R108, R128.reuse, R112, R108 ;  /* 0x00000070806c723c */ /* 0x040ff0000004186c */
[C---:B-1----:R-:W-:Y:S08]  /*6f50*/  HMMA.16816.F32.BF16 R116, R128.reuse, R120, R24 ;  /* 0x000000788074723c */ /* 0x042ff00000041818 */
[C---:B------:R-:W-:Y:S08]  /*6f60*/  HMMA.16816.F32.BF16 R80, R128.reuse, R82, R28 ;  /* 0x000000528050723c */ /* 0x040ff0000004181c */
        /* <DEDUP_REMOVED lines=8> */
[----:B---3--:R-:W2:Y:S01]  /*6ff0*/  LDL.LU R207, [R1] ;  /* 0x0000000001cf7983 */ /* 0x008ea20000300800 */
[----:B------:R-:W-:Y:S01]  /*7000*/  UMOV UR6, 0x6 ;  /* 0x0000000600067882 */ /* 0x000fe20000000000 */
[----:B------:R-:W-:Y:S01]  /*7010*/  IMAD.MOV.U32 R134, RZ, RZ, R3 ;  /* 0x000000ffff867224 */ /* 0x000fe200078e0003 */
[----:B------:R-:W-:Y:S01]  /*7020*/  ULDC.64 UR4, c[0x0][0x208] ;  /* 0x0000820000047ab9 */ /* 0x000fe20000000a00 */
[----:B------:R-:W-:Y:S01]  /*7030*/  MOV R133, R132 ;  /* 0x0000008400857202 */ /* 0x000fe20000000f00 */
[----:B------:R-:W-:-:S02]  /*7040*/  USHF.L.U64.HI UR5, UR4, UR6, UR5 ;  /* 0x0000000604057299 */ /* 0x000fc40008010205 */
[----:B------:R-:W-:Y:S01]  /*7050*/  USHF.L.U32 UR4, UR4, 0x6, URZ ;  /* 0x0000000604047899 */ /* 0x000fe2000800063f */
[----:B--2---:R-:W-:-:S08]  /*7060*/  IADD3 R252, R207, -0x2, RZ ;  /* 0xfffffffecffc7810 */ /* 0x004fd00007ffe0ff */
[----:B------:R-:W2:Y:S04]  /*7070*/  LDL.LU.64 R204, [R1+0x10] ;  /* 0x0000100001cc7983 */ /* 0x000ea80000300a00 */
[----:B------:R-:W3:Y:S04]  /*7080*/  LDL.LU.64 R206, [R1+0x40] ;  /* 0x0000400001ce7983 */ /* 0x000ee80000300a00 */
[----:B------:R-:W4:Y:S01]  /*7090*/  LDL R12, [R1+0x38] ;  /* 0x00003800010c7983 */ /* 0x000f220000100800 */
[----:B--2---:R-:W-:-:S02]  /*70a0*/  MOV R3, R205 ;  /* 0x000000cd00037202 */ /* 0x004fc40000000f00 */
[----:B---3--:R-:W-:Y:S02]  /*70b0*/  MOV R2, R206 ;  /* 0x000000ce00027202 */ /* 0x008fe40000000f00 */
[----:B----4-:R-:W-:-:S03]  /*70c0*/  SHF.L.U32 R251, R12, 0x1, RZ ;  /* 0x000000010cfb7819 */ /* 0x010fc600000006ff */
[----:B------:R1:W-:Y:S04]  /*70d0*/  STL.64 [R1+0x10], R2 ;  /* 0x0000100201007387 */ /* 0x0003e80000100a00 */
.L_x_685:
[----:B------:R-:W2:Y:S01]  /*70e0*/  LDL.64 R12, [R1+0x10] ;  /* 0x00001000010c7983 */ /* 0x000ea20000100a00 */
[----:B-1----:R-:W-:Y:S01]  /*70f0*/  SHF.R.S32.HI R0, RZ, 0x1f, R252 ;  /* 0x0000001fff007819 */ /* 0x002fe200000114fc */
[----:B------:R-:W-:Y:S04]  /*7100*/  DEPBAR.LE SB0, 0x0 ;  /* 0x000080000000791a */ /* 0x000fe80000000000 */
[----:B------:R-:W-:Y:S01]  /*7110*/  BAR.SYNC.DEFER_BLOCKING 0x0 ;  /* 0x0000000000007b1d */ /* 0x000fe20000010000 */
[----:B------:R-:W-:Y:S02]  /*7120*/  IMAD R0, R0, c[0x0][0x208], RZ ;  /* 0x0000820000007a24 */ /* 0x000fe400078e02ff */
[C---:B-1----:R-:W-:Y:S04]  /*7130*/  IMAD.WIDE.U32 R2, R252.reuse, c[0x0][0x208], RZ ;  /* 0x00008200fc027a25 */ /* 0x042fe800078e00ff */
[----:B------:R-:W-:Y:S05]  /*7140*/  IMAD R0, R252, c[0x0][0x20c], R0 ;  /* 0x00008300fc007a24 */ /* 0x000fea00078e0200 */
[----:B------:R-:W-:Y:S05]  /*7150*/  IADD3 R0, R3, R0, RZ ;  /* 0x0000000003007210 */ /* 0x000fea0007ffe0ff */
[----:B------:R-:W-:Y:S01]  /*7160*/  IMAD R0, R0, 0x60, RZ ;  /* 0x0000006000007824 */ /* 0x000fe200078e02ff */
[----:B-----5:R-:W-:Y:S08]  /*7170*/  LDSM.16.M88.4 R48, [R224] ;  /* 0x00000000e030783b */ /* 0x020ff00000000200 */
[----:B------:R-:W1:Y:S08]  /*7180*/  LDSM.16.M88.4 R8, [R216+0xc100] ;  /* 0x00c10000d808783b */ /* 0x000e700000000200 */
[----:B------:R-:W3:Y:S08]  /*7190*/  LDSM.16.M88.4 R16, [R216+0xc900] ;  /* 0x00c90000d810783b */ /* 0x000ef00000000200 */
[----:B------:R-:W4:Y:S08]  /*71a0*/  LDSM.16.M88.4 R24, [R216+0xd100] ;  /* 0x00d10000d818783b */ /* 0x000f300000000200 */
[----:B------:R-:W2:Y:S08]  /*71b0*/  LDSM.16.M88.4 R32, [R216+0xd900] ;  /* 0x00d90000d820783b */ /* 0x000eb00000000200 */
[----:B------:R-:W2:Y:S01]  /*71c0*/  LDSM.16.M88.4 R40, [R216+0xe100] ;  /* 0x00e10000d828783b */ /* 0x000ea20000000200 */
[C---:B-1----:R-:W-:Y:S07]  /*71d0*/  HMMA.16816.F32.BF16 R4, R48.reuse, R8, RZ ;  /* 0x000000083004723c */ /* 0x042fee00000418ff */
[----:B------:R-:W1:Y:S01]  /*71e0*/  LDSM.16.M88.4 R184, [R216+0xe900] ;  /* 0x00e90000d8b8783b */ /* 0x000e620000000200 */
[C---:B------:R-:W-:Y:S07]  /*71f0*/  HMMA.16816.F32.BF16 R8, R48.reuse, R10, RZ ;  /* 0x0000000a3008723c */ /* 0x040fee00000418ff */
[----:B------:R-:W-:Y:S08]  /*7200*/  LDSM.16.M88.4 R188, [R223] ;  /* 0x00000000dfbc783b */ /* 0x000ff00000000200 */
[----:B------:R-:W1:Y:S08]  /*7210*/  LDSM.16.M88.4 R192, [R227] ;  /* 0x00000000e3c0783b */ /* 0x000e700000000200 */
[----:B------:R-:W1:Y:S08]  /*7220*/  LDSM.16.M88.4 R196, [R250] ;  /* 0x00000000fac4783b */ /* 0x000e700000000200 */
[----:B------:R-:W1:Y:S08]  /*7230*/  LDSM.16.M88.4 R200, [R249] ;  /* 0x00000000f9c8783b */ /* 0x000e700000000200 */
[----:B------:R-:W1:Y:S08]  /*7240*/  LDSM.16.M88.4 R204, [R248] ;  /* 0x00000000f8cc783b */ /* 0x000e700000000200 */
[----:B------:R-:W1:Y:S08]  /*7250*/  LDSM.16.M88.4 R208, [R247] ;  /* 0x00000000f7d0783b */ /* 0x000e700000000200 */
[----:B------:R-:W1:Y:S01]  /*7260*/  LDSM.16.M88.4 R212, [R246] ;  /* 0x00000000f6d4783b */ /* 0x000e620000000200 */
[----:B--2---:R-:W-:Y:S02]  /*7270*/  IMAD.WIDE.U32 R2, R2, 0x60, R12 ;  /* 0x0000006002027825 */ /* 0x004fe400078e000c */
[C---:B---3--:R-:W-:Y:S03]  /*7280*/  HMMA.16816.F32.BF16 R12, R48.reuse, R16, RZ ;  /* 0x00000010300c723c */ /* 0x048fe600000418ff */
[----:B------:R-:W-:Y:S02]  /*7290*/  IADD3 R28, R3, R0, RZ ;  /* 0x00000000031c7210 */ /* 0x000fe40007ffe0ff */
[C---:B------:R-:W-:Y:S02]  /*72a0*/  SHF.L.U32 R0, R2.reuse, 0x1, RZ ;  /* 0x0000000102007819 */ /* 0x040fe400000006ff */
[----:B------:R-:W-:Y:S01]  /*72b0*/  SHF.L.U64.HI R28, R2, 0x1, R28 ;  /* 0x00000001021c7819 */ /* 0x000fe2000001021c */
[C---:B------:R-:W-:Y:S01]  /*72c0*/  HMMA.16816.F32.BF16 R16, R48.reuse, R18, RZ ;  /* 0x000000123010723c */ /* 0x040fe200000418ff */
[C---:B------:R-:W-:Y:S03]  /*72d0*/  IADD3 R2, P6, R0.reuse, c[0x0][0x1f8], RZ ;  /* 0x00007e0000027a10 */ /* 0x040fe60007fde0ff */
[----:B------:R-:W-:Y:S02]  /*72e0*/  IADD3 R30, P5, R0, 0x80, RZ ;  /* 0x00000080001e7810 */ /* 0x000fe40007fbe0ff */
[----:B------:R-:W-:Y:S02]  /*72f0*/  IADD3.X R3, R28, c[0x0][0x1fc], RZ, P6, !PT ;  /* 0x00007f001c037a10 */ /* 0x000fe400037fe4ff */
[----:B------:R-:W-:Y:S03]  /*7300*/  IADD3 R30, P0, R30, c[0x0][0x1f8], RZ ;  /* 0x00007e001e1e7a10 */ /* 0x000fe60007f1e0ff */
[----:B------:R-:W-:Y:S01]  /*7310*/  @!PT LDS RZ, [RZ] ;  /* 0x00000000fffff984 */ /* 0x000fe20000000800 */
[----:B------:R-:W-:Y:S01]  /*7320*/  @!PT LDS RZ, [RZ] ;  /* 0x00000000fffff984 */ /* 0x000fe20000000800 */
[----:B------:R-:W-:Y:S01]  /*7330*/  @!PT LDS RZ, [RZ] ;  /* 0x00000000fffff984 */ /* 0x000fe20000000800 */
[----:B------:R2:W-:Y:S01]  /*7340*/  LDGSTS.E.BYPASS.LTC128B.128 [R251+0x100], [R2.64], !P1 ;  /* 0x0010000002fb7fae */ /* 0x0005e2000c901d48 */
[----:B------:R-:W-:Y:S02]  /*7350*/  IADD3 R36, P6, R0, 0x100, RZ ;  /* 0x0000010000247810 */ /* 0x000fe40007fde0ff */
[--C-:B------:R-:W-:Y:S02]  /*7360*/  IADD3.X R31, RZ, c[0x0][0x1fc], R28.reuse, P0, P5 ;  /* 0x00007f00ff1f7a10 */ /* 0x100fe400007ea41c */
[----:B------:R-:W-:Y:S02]  /*7370*/  P2R R20, PR, RZ, 0x40 ;  /* 0x00000040ff147803 */ /* 0x000fe40000000000 */
[----:B------:R-:W-:Y:S01]  /*7380*/  IADD3 R36, P0, R36, c[0x0][0x1f8], RZ ;  /* 0x00007e0024247a10 */ /* 0x000fe20007f1e0ff */
[----:B------:R3:W-:Y:S01]  /*7390*/  LDGSTS.E.BYPASS.LTC128B.128 [R251+0x3100], [R30.64], !P4 ;  /* 0x031000001efb7fae */ /* 0x0007e2000e101d48 */
[----:B------:R-:W-:Y:S02]  /*73a0*/  ISETP.NE.AND P5, PT, R20, RZ, PT ;  /* 0x000000ff1400720c */ /* 0x000fe40003fa5270 */
[C---:B----4-:R-:W-:Y:S01]  /*73b0*/  HMMA.16816.F32.BF16 R20, R48.reuse, R24, RZ ;  /* 0x000000183014723c */ /* 0x050fe200000418ff */
[----:B------:R-:W-:Y:S02]  /*73c0*/  IADD3 R0, P6, R0, 0x180, RZ ;  /* 0x0000018000007810 */ /* 0x000fe40007fde0ff */
[--C-:B------:R-:W-:Y:S02]  /*73d0*/  IADD3.X R37, RZ, c[0x0][0x1fc], R28.reuse, P0, P5 ;  /* 0x00007f00ff257a10 */ /* 0x100fe400007ea41c */
[----:B------:R-:W-:Y:S03]  /*73e0*/  IADD3 R38, P5, R0, c[0x0][0x1f8], RZ ;  /* 0x00007e0000267a10 */ /* 0x000fe60007fbe0ff */
[C---:B------:R-:W-:Y:S01]  /*73f0*/  HMMA.16816.F32.BF16 R24, R48.reuse, R26, RZ ;  /* 0x0000001a3018723c */ /* 0x040fe200000418ff */
[----:B------:R4:W-:Y:S03]  /*7400*/  LDGSTS.E.BYPASS.LTC128B.128 [R251+0x6100], [R36.64], !P3 ;  /* 0x0610000024fb7fae */ /* 0x0009e6000d901d48 */
[----:B------:R-:W-:Y:S02]  /*7410*/  IADD3.X R39, RZ, c[0x0][0x1fc], R28, P5, P6 ;  /* 0x00007f00ff277a10 */ /* 0x000fe40002fec41c */
[----:B--2---:R-:W-:Y:S03]  /*7420*/  IADD3 R2, P0, R2, UR4, RZ ;  /* 0x0000000402027c10 */ /* 0x004fe6000ff1e0ff */
[----:B------:R2:W-:Y:S03]  /*7430*/  LDGSTS.E.BYPASS.LTC128B.128 [R251+0x9100], [R38.64], !P2 ;  /* 0x0910000026fb7fae */ /* 0x0005e6000d101d48 */
[----:B------:R-:W-:Y:S01]  /*7440*/  IADD3.X R3, R3, UR5, RZ, P0, !PT ;  /* 0x0000000503037c10 */ /* 0x000fe200087fe4ff */
[C---:B---3--:R-:W-:Y:S04]  /*7450*/  HMMA.16816.F32.BF16 R28, R48.reuse, R32, RZ ;  /* 0x00000020301c723c */ /* 0x048fe800000418ff */
[----:B------:R3:W-:Y:S04]  /*7460*/  LDGSTS.E.BYPASS.LTC128B.128 [R251+0x1100], [R2.64], !P1 ;  /* 0x0110000002fb7fae */ /* 0x0007e8000c901d48 */
[C---:B------:R-:W-:Y:S04]  /*7470*/  HMMA.16816.F32.BF16 R32, R48.reuse, R34, RZ ;  /* 0x000000223020723c */ /* 0x040fe800000418ff */
[----:B------:R3:W-:Y:S01]  /*7480*/  LDGSTS.E.BYPASS.LTC128B.128 [R251+0x4100], [R2.64+0x80], !P4 ;  /* 0x0410008002fb7fae */ /* 0x0007e2000e101d48 */
[----:B----4-:R-:W-:Y:S04]  /*7490*/  IADD3 R36, P0, R2, UR4, RZ ;  /* 0x0000000402247c10 */ /* 0x010fe8000ff1e0ff */
[----:B------:R-:W-:Y:S03]  /*74a0*/  IADD3.X R37, R3, UR5, RZ, P0, !PT ;  /* 0x0000000503257c10 */ /* 0x000fe600087fe4ff */
[----:B------:R3:W-:Y:S01]  /*74b0*/  LDGSTS.E.BYPASS.LTC128B.128 [R251+0x7100], [R2.64+0x100], !P3 ;  /* 0x0710010002fb7fae */ /* 0x0007e2000d901d48 */
[C---:B------:R-:W-:Y:S02]  /*74c0*/  ISETP.GT.AND P0, PT, R252.reuse, RZ, PT ;  /* 0x000000fffc00720c */ /* 0x040fe40003f04270 */
[----:B------:R-:W-:Y:S05]  /*74d0*/  IADD3 R252, R252, -0x1, RZ ;  /* 0xfffffffffcfc7810 */ /* 0x000fea0007ffe0ff */
[----:B------:R3:W-:Y:S08]  /*74e0*/  LDGSTS.E.BYPASS.LTC128B.128 [R251+0xa100], [R2.64+0x180], !P2 ;  /* 0x0a10018002fb7fae */ /* 0x0007f0000d101d48 */
[----:B------:R2:W-:Y:S08]  /*74f0*/  LDGSTS.E.BYPASS.LTC128B.128 [R251+0x2100], [R36.64], !P1 ;  /* 0x0210000024fb7fae */ /* 0x0005f0000c901d48 */
[----:B------:R2:W-:Y:S08]  /*7500*/  LDGSTS.E.BYPASS.LTC128B.128 [R251+0x5100], [R36.64+0x80], !P4 ;  /* 0x0510008024fb7fae */ /* 0x0005f0000e101d48 */
[----:B------:R2:W-:Y:S08]  /*7510*/  LDGSTS.E.BYPASS.LTC128B.128 [R251+0x8100], [R36.64+0x100], !P3 ;  /* 0x0810010024fb7fae */ /* 0x0005f0000d901d48 */
[----:B------:R2:W-:Y:S08]  /*7520*/  LDGSTS.E.BYPASS.LTC128B.128 [R251+0xb100], [R36.64+0x180], !P2 ;  /* 0x0b10018024fb7fae */ /* 0x0005f0000d101d48 */
[----:B------:R-:W0:Y:S01]  /*7530*/  LDGDEPBAR ;  /* 0x00000000000079af */ /* 0x000e220000000000 */
[C---:B--2---:R-:W-:Y:S08]  /*7540*/  HMMA.16816.F32.BF16 R36, R48.reuse, R40, RZ ;  /* 0x000000283024723c */ /* 0x044ff000000418ff */
[C---:B------:R-:W-:Y:S08]  /*7550*/  HMMA.16816.F32.BF16 R40, R48.reuse, R42, RZ ;  /* 0x0000002a3028723c */ /* 0x040ff000000418ff */
[C---:B-1----:R-:W-:Y:S08]  /*7560*/  HMMA.16816.F32.BF16 R44, R48.reuse, R184, RZ ;  /* 0x000000b8302c723c */ /* 0x042ff000000418ff */
[----:B------:R-:W-:Y:S01]  /*7570*/  HMMA.16816.F32.BF16 R48, R48, R186, RZ ;  /* 0x000000ba3030723c */ /* 0x000fe200000418ff */
[----:B------:R-:W-:Y:S07]  /*7580*/  LDSM.16.M88.4 R184, [R226] ;  /* 0x00000000e2b8783b */ /* 0x000fee0000000200 */
[C---:B------:R-:W-:Y:S08]  /*7590*/  HMMA.16816.F32.BF16 R4, R188.reuse, R192, R4 ;  /* 0x000000c0bc04723c */ /* 0x040ff00000041804 */
[C---:B------:R-:W-:Y:S01]  /*75a0*/  HMMA.16816.F32.BF16 R8, R188.reuse, R194, R8 ;  /* 0x000000c2bc08723c */ /* 0x040fe20000041808 */
[----:B------:R-:W1:Y:S07]  /*75b0*/  LDSM.16.M88.4 R192, [R222+0xc100] ;  /* 0x00c10000dec0783b */ /* 0x000e6e0000000200 */
[C---:B------:R-:W-:Y:S08]  /*75c0*/  HMMA.16816.F32.BF16 R12, R188.reuse, R196, R12 ;  /* 0x000000c4bc0c723c */ /* 0x040ff0000004180c */
[C---:B------:R-:W-:Y:S01]  /*75d0*/  HMMA.16816.F32.BF16 R16, R188.reuse, R198, R16 ;  /* 0x000000c6bc10723c */ /* 0x040fe20000041810 */
[----:B------:R-:W2:Y:S07]  /*75e0*/  LDSM.16.M88.4 R196, [R222+0xc900] ;  /* 0x00c90000dec4783b */ /* 0x000eae0000000200 */
[C---:B------:R-:W-:Y:S08]  /*75f0*/  HMMA.16816.F32.BF16 R20, R188.reuse, R200, R20 ;  /* 0x000000c8bc14723c */ /* 0x040ff00000041814 */
[C---:B------:R-:W-:Y:S01]  /*7600*/  HMMA.16816.F32.BF16 R24, R188.reuse, R202, R24 ;  /* 0x000000cabc18723c */ /* 0x040fe20000041818 */
[----:B------:R-:W4:Y:S07]  /*7610*/  LDSM.16.M88.4 R200, [R222+0xd100] ;  /* 0x00d10000dec8783b */ /* 0x000f2e0000000200 */
        /* <DEDUP_REMOVED lines=8> */
[----:B------:R-:W3:Y:S07]  /*76a0*/  LDSM.16.M88.4 R188, [R222+0xe100] ;  /* 0x00e10000debc783b */ /* 0x000eee0000000200 */
[C---:B-1----:R-:W-:Y:S08]  /*76b0*/  HMMA.16816.F32.BF16 R4, R184.reuse, R192, R4 ;  /* 0x000000c0b804723c */ /* 0x042ff00000041804 */
[C---:B------:R-:W-:Y:S01]  /*76c0*/  HMMA.16816.F32.BF16 R8, R184.reuse, R194, R8 ;  /* 0x000000c2b808723c */ /* 0x040fe20000041808 */
[----:B------:R-:W-:Y:S07]  /*76d0*/  LDSM.16.M88.4 R192, [R221] ;  /* 0x00000000ddc0783b */ /* 0x000fee0000000200 */
[C---:B--2---:R-:W-:Y:S08]  /*76e0*/  HMMA.16816.F32.BF16 R12, R184.reuse, R196, R12 ;  /* 0x000000c4b80c723c */ /* 0x044ff0000004180c */
[C---:B------:R-:W-:Y:S01]  /*76f0*/  HMMA.16816.F32.BF16 R16, R184.reuse, R198, R16 ;  /* 0x000000c6b810723c */ /* 0x040fe20000041810 */
[----:B------:R-:W-:Y:S07]  /*7700*/  LDSM.16.M88.4 R196, [R221+0x800] ;  /* 0x00080000ddc4783b */ /* 0x000fee0000000200 */
[C---:B----4-:R-:W-:Y:S08]  /*7710*/  HMMA.16816.F32.BF16 R20, R184.reuse, R200, R20 ;  /* 0x000000c8b814723c */ /* 0x050ff00000041814 */
[C---:B------:R-:W-:Y:S01]  /*7720*/  HMMA.16816.F32.BF16 R24, R184.reuse, R202, R24 ;  /* 0x000000cab818723c */ /* 0x040fe20000041818 */
[----:B------:R-:W-:Y:S07]  /*7730*/  LDSM.16.M88.4 R200, [R221+0x1000] ;  /* 0x00100000ddc8783b */ /* 0x000fee0000000200 */
[C---:B------:R-:W-:Y:S08]  /*7740*/  HMMA.16816.F32.BF16 R28, R184.reuse, R204, R28 ;  /* 0x000000ccb81c723c */ /* 0x040ff0000004181c */
[C---:B------:R-:W-:Y:S01]  /*7750*/  HMMA.16816.F32.BF16 R32, R184.reuse, R206, R32 ;  /* 0x000000ceb820723c */ /* 0x040fe20000041820 */
[----:B------:R-:W-:Y:S07]  /*7760*/  LDSM.16.M88.4 R204, [R221+0x1800] ;  /* 0x00180000ddcc783b */ /* 0x000fee0000000200 */
[C---:B---3--:R-:W-:Y:S08]  /*7770*/  HMMA.16816.F32.BF16 R36, R184.reuse, R188, R36 ;  /* 0x000000bcb824723c */ /* 0x048ff00000041824 */
[C---:B------:R-:W-:Y:S01]  /*7780*/  HMMA.16816.F32.BF16 R40, R184.reuse, R190, R40 ;  /* 0x000000beb828723c */ /* 0x040fe20000041828 */
[----:B------:R-:W1:Y:S07]  /*7790*/  LDSM.16.M88.4 R188, [R225] ;  /* 0x00000000e1bc783b */ /* 0x000e6e0000000200 */
[C---:B------:R-:W-:Y:S08]  /*77a0*/  HMMA.16816.F32.BF16 R44, R184.reuse, R208, R44 ;  /* 0x000000d0b82c723c */ /* 0x040ff0000004182c */
[----:B------:R-:W-:Y:S01]  /*77b0*/  HMMA.16816.F32.BF16 R48, R184, R210, R48 ;  /* 0x000000d2b830723c */ /* 0x000fe20000041830 */
[----:B------:R-:W2:Y:S08]  /*77c0*/  LDSM.16.M88.4 R184, [R221+0x2000] ;  /* 0x00200000ddb8783b */ /* 0x000eb00000000200 */
[----:B------:R-:W3:Y:S01]  /*77d0*/  LDSM.16.M88.4 R208, [R221+0x2800] ;  /* 0x00280000ddd0783b */ /* 0x000ee20000000200 */
[C---:B-1----:R-:W-:Y:S08]  /*77e0*/  HMMA.16816.F32.BF16 R4, R188.reuse, R192, R4 ;  /* 0x000000c0bc04723c */ /* 0x042ff00000041804 */
[C---:B------:R-:W-:Y:S01]  /*77f0*/  HMMA.16816.F32.BF16 R8, R188.reuse, R194, R8 ;  /* 0x000000c2bc08723c */ /* 0x040fe20000041808 */
[----:B------:R-:W-:Y:S07]  /*7800*/  LDSM.16.M88.4 R192, [R216+0xf100] ;  /* 0x00f10000d8c0783b */ /* 0x000fee0000000200 */
[C---:B------:R-:W-:Y:S08]  /*7810*/  HMMA.16816.F32.BF16 R12, R188.reuse, R196, R12 ;  /* 0x000000c4bc0c723c */ /* 0x040ff0000004180c */
        /* <DEDUP_REMOVED lines=8> */
[C---:B--2---:R-:W-:Y:S08]  /*78a0*/  HMMA.16816.F32.BF16 R36, R188.reuse, R184, R36 ;  /* 0x000000b8bc24723c */ /* 0x044ff00000041824 */
[C---:B------:R-:W-:Y:S01]  /*78b0*/  HMMA.16816.F32.BF16 R40, R188.reuse, R186, R40 ;  /* 0x000000babc28723c */ /* 0x040fe20000041828 */
[----:B------:R-:W1:Y:S07]  /*78c0*/  LDSM.16.M88.4 R184, [R224+0x4000] ;  /* 0x00400000e0b8783b */ /* 0x000e6e0000000200 */
[C---:B---3--:R-:W-:Y:S08]  /*78d0*/  HMMA.16816.F32.BF16 R44, R188.reuse, R208, R44 ;  /* 0x000000d0bc2c723c */ /* 0x048ff0000004182c */
[----:B------:R-:W-:Y:S01]  /*78e0*/  HMMA.16816.F32.BF16 R48, R188, R210, R48 ;  /* 0x000000d2bc30723c */ /* 0x000fe20000041830 */
[----:B------:R-:W2:Y:S08]  /*78f0*/  LDSM.16.M88.4 R188, [R216+0x11100] ;  /* 0x01110000d8bc783b */ /* 0x000eb00000000200 */
[----:B------:R-:W3:Y:S01]  /*7900*/  LDSM.16.M88.4 R208, [R216+0x11900] ;  /* 0x01190000d8d0783b */ /* 0x000ee20000000200 */
[C---:B-1----:R-:W-:Y:S08]  /*7910*/  HMMA.16816.F32.BF16 R4, R184.reuse, R192, R4 ;  /* 0x000000c0b804723c */ /* 0x042ff00000041804 */
[C---:B------:R-:W-:Y:S01]  /*7920*/  HMMA.16816.F32.BF16 R8, R184.reuse, R194, R8 ;  /* 0x000000c2b808723c */ /* 0x040fe20000041808 */
[----:B------:R-:W-:Y:S07]  /*7930*/  LDSM.16.M88.4 R192, [R245] ;  /* 0x00000000f5c0783b */ /* 0x000fee0000000200 */
[C---:B------:R-:W-:Y:S08]  /*7940*/  HMMA.16816.F32.BF16 R12, R184.reuse, R196, R12 ;  /* 0x000000c4b80c723c */ /* 0x040ff0000004180c */
        /* <DEDUP_REMOVED lines=8> */
[C---:B--2---:R-:W-:Y:S08]  /*79d0*/  HMMA.16816.F32.BF16 R36, R184.reuse, R188, R36 ;  /* 0x000000bcb824723c */ /* 0x044ff00000041824 */
[C---:B------:R-:W-:Y:S01]  /*79e0*/  HMMA.16816.F32.BF16 R40, R184.reuse, R190, R40 ;  /* 0x000000beb828723c */ /* 0x040fe20000041828 */
[----:B------:R-:W1:Y:S07]  /*79f0*/  LDSM.16.M88.4 R188, [R223+0x4000] ;  /* 0x00400000dfbc783b */ /* 0x000e6e0000000200 */
[C---:B---3--:R-:W-:Y:S08]  /*7a00*/  HMMA.16816.F32.BF16 R44, R184.reuse, R208, R44 ;  /* 0x000000d0b82c723c */ /* 0x048ff0000004182c */
[----:B------:R-:W-:Y:S01]  /*7a10*/  HMMA.16816.F32.BF16 R48, R184, R210, R48 ;  /* 0x000000d2b830723c */ /* 0x000fe20000041830 */
[----:B------:R-:W2:Y:S08]  /*7a20*/  LDSM.16.M88.4 R184, [R241] ;  /* 0x00000000f1b8783b */ /* 0x000eb00000000200 */
[----:B------:R-:W3:Y:S01]  /*7a30*/  LDSM.16.M88.4 R208, [R240] ;  /* 0x00000000f0d0783b */ /* 0x000ee20000000200 */
        /* <DEDUP_REMOVED lines=151> */
[----:B------:R-:W-:Y:S01]  /*83b0*/  LDSM.16.M88.4 R208, [R222+0x16100] ;  /* 0x01610000ded0783b */ /* 0x000fe20000000200 */
[C---:B-1----:R-:W-:Y:S08]  /*83c0*/  HMMA.16816.F32.BF16 R4, R188.reuse, R192, R4 ;  /* 0x000000c0bc04723c */ /* 0x042ff00000041804 */
[C---:B------:R-:W-:Y:S01]  /*83d0*/  HMMA.16816.F32.BF16 R8, R188.reuse, R194, R8 ;  /* 0x000000c2bc08723c */ /* 0x040fe20000041808 */
[----:B------:R-:W1:Y:S07]  /*83e0*/  LDSM.16.M88.4 R192, [R228] ;  /* 0x00000000e4c0783b */ /* 0x000e6e0000000200 */
[C---:B------:R-:W-:Y:S08]  /*83f0*/  HMMA.16816.F32.BF16 R12, R188.reuse, R196, R12 ;  /* 0x000000c4bc0c723c */ /* 0x040ff0000004180c */
[C---:B------:R-:W-:Y:S01]  /*8400*/  HMMA.16816.F32.BF16 R16, R188.reuse, R198, R16 ;  /* 0x000000c6bc10723c */ /* 0x040fe20000041810 */
[----:B------:R-:W-:Y:S07]  /*8410*/  LDSM.16.M88.4 R196, [R226+0xc000] ;  /* 0x00c00000e2c4783b */ /* 0x000fee0000000200 */
[C---:B------:R-:W-:Y:S08]  /*8420*/  HMMA.16816.F32.BF16 R20, R188.reuse, R200, R20 ;  /* 0x000000c8bc14723c */ /* 0x040ff00000041814 */
[C---:B------:R-:W-:Y:S01]  /*8430*/  HMMA.16816.F32.BF16 R24, R188.reuse, R202, R24 ;  /* 0x000000cabc18723c */ /* 0x040fe20000041818 */
[----:B------:R-:W3:Y:S07]  /*8440*/  LDSM.16.M88.4 R200, [R222+0x15100] ;  /* 0x01510000dec8783b */ /* 0x000eee0000000200 */
[C---:B------:R-:W-:Y:S08]  /*8450*/  HMMA.16816.F32.BF16 R28, R188.reuse, R204, R28 ;  /* 0x000000ccbc1c723c */ /* 0x040ff0000004181c */
[C---:B------:R-:W-:Y:S01]  /*8460*/  HMMA.16816.F32.BF16 R32, R188.reuse, R206, R32 ;  /* 0x000000cebc20723c */ /* 0x040fe20000041820 */
[----:B------:R-:W4:Y:S07]  /*8470*/  LDSM.16.M88.4 R204, [R222+0x15900] ;  /* 0x01590000decc783b */ /* 0x000f2e0000000200 */
[C---:B--2---:R-:W-:Y:S08]  /*8480*/  HMMA.16816.F32.BF16 R36, R188.reuse, R184, R36 ;  /* 0x000000b8bc24723c */ /* 0x044ff00000041824 */
[C---:B------:R-:W-:Y:S01]  /*8490*/  HMMA.16816.F32.BF16 R40, R188.reuse, R186, R40 ;  /* 0x000000babc28723c */ /* 0x040fe20000041828 */
[----:B------:R-:W2:Y:S07]  /*84a0*/  LDSM.16.M88.4 R184, [R222+0x16900] ;  /* 0x01690000deb8783b */ /* 0x000eae0000000200 */
[C---:B-1----:R-:W-:Y:S08]  /*84b0*/  HMMA.16816.F32.BF16 R44, R188.reuse, R192, R44 ;  /* 0x000000c0bc2c723c */ /* 0x042ff0000004182c */
[----:B------:R-:W-:Y:S01]  /*84c0*/  HMMA.16816.F32.BF16 R48, R188, R194, R48 ;  /* 0x000000c2bc30723c */ /* 0x000fe20000041830 */
[----:B------:R-:W1:Y:S07]  /*84d0*/  LDSM.16.M88.4 R188, [R222+0x17100] ;  /* 0x01710000debc783b */ /* 0x000e6e0000000200 */
[C---:B---3--:R-:W-:Y:S01]  /*84e0*/  HMMA.16816.F32.BF16 R4, R196.reuse, R200, R4 ;  /* 0x000000c8c404723c */ /* 0x048fe20000041804 */
[----:B------:R-:W3:Y:S07]  /*84f0*/  LDSM.16.M88.4 R192, [R222+0x17900] ;  /* 0x01790000dec0783b */ /* 0x000eee0000000200 */
[C---:B------:R-:W-:Y:S01]  /*8500*/  HMMA.16816.F32.BF16 R8, R196.reuse, R202, R8 ;  /* 0x000000cac408723c */ /* 0x040fe20000041808 */
[----:B------:R-:W-:Y:S07]  /*8510*/  LDSM.16.M88.4 R200, [R225+0xc000] ;  /* 0x00c00000e1c8783b */ /* 0x000fee0000000200 */
[C---:B----4-:R-:W-:Y:S08]  /*8520*/  HMMA.16816.F32.BF16 R12, R196.reuse, R204, R12 ;  /* 0x000000ccc40c723c */ /* 0x050ff0000004180c */
[C---:B------:R-:W-:Y:S01]  /*8530*/  HMMA.16816.F32.BF16 R16, R196.reuse, R206, R16 ;  /* 0x000000cec410723c */ /* 0x040fe20000041810 */
[----:B------:R-:W4:Y:S07]  /*8540*/  LDSM.16.M88.4 R204, [R221+0x9000] ;  /* 0x00900000ddcc783b */ /* 0x000f2e0000000200 */
[C---:B------:R-:W-:Y:S08]  /*8550*/  HMMA.16816.F32.BF16 R20, R196.reuse, R208, R20 ;  /* 0x000000d0c414723c */ /* 0x040ff00000041814 */
[C---:B------:R-:W-:Y:S08]  /*8560*/  HMMA.16816.F32.BF16 R24, R196.reuse, R210, R24 ;  /* 0x000000d2c418723c */ /* 0x040ff00000041818 */
[C---:B--2---:R-:W-:Y:S08]  /*8570*/  HMMA.16816.F32.BF16 R28, R196.reuse, R184, R28 ;  /* 0x000000b8c41c723c */ /* 0x044ff0000004181c */
[C---:B------:R-:W-:Y:S01]  /*8580*/  HMMA.16816.F32.BF16 R32, R196.reuse, R186, R32 ;  /* 0x000000bac420723c */ /* 0x040fe20000041820 */
[----:B------:R-:W2:Y:S07]  /*8590*/  LDSM.16.M88.4 R184, [R221+0x9800] ;  /* 0x00980000ddb8783b */ /* 0x000eae0000000200 */
[C---:B-1----:R-:W-:Y:S08]  /*85a0*/  HMMA.16816.F32.BF16 R36, R196.reuse, R188, R36 ;  /* 0x000000bcc424723c */ /* 0x042ff00000041824 */
[C---:B------:R-:W-:Y:S08]  /*85b0*/  HMMA.16816.F32.BF16 R40, R196.reuse, R190, R40 ;  /* 0x000000bec428723c */ /* 0x040ff00000041828 */
[C---:B---3--:R-:W-:Y:S08]  /*85c0*/  HMMA.16816.F32.BF16 R44, R196.reuse, R192, R44 ;  /* 0x000000c0c42c723c */ /* 0x048ff0000004182c */
[----:B------:R-:W-:Y:S08]  /*85d0*/  HMMA.16816.F32.BF16 R48, R196, R194, R48 ;  /* 0x000000c2c430723c */ /* 0x000ff00000041830 */
[C---:B----4-:R-:W-:Y:S08]  /*85e0*/  HMMA.16816.F32.BF16 R4, R200.reuse, R204, R4 ;  /* 0x000000ccc804723c */ /* 0x050ff00000041804 */
[C---:B------:R-:W-:Y:S08]  /*85f0*/  HMMA.16816.F32.BF16 R8, R200.reuse, R206, R8 ;  /* 0x000000cec808723c */ /* 0x040ff00000041808 */
[C---:B--2---:R-:W-:Y:S08]  /*8600*/  HMMA.16816.F32.BF16 R12, R200.reuse, R184, R12 ;  /* 0x000000b8c80c723c */ /* 0x044ff0000004180c */
        /* <DEDUP_REMOVED lines=23> */
[----:B------:R-:W2:Y:S01]  /*8780*/  MUFU.TANH R189, R8 ;  /* 0x0000000800bd7308 */ /* 0x000ea20000002400 */
[----:B---3--:R-:W-:Y:S09]  /*8790*/  FMNMX.FTZ R2, R193, R134, !PT ;  /* 0x00000086c1027209 */ /* 0x008ff20007810000 */
[----:B------:R-:W3:Y:S01]  /*87a0*/  MUFU.TANH R185, R9 ;  /* 0x0000000900b97308 */ /* 0x000ee20000002400 */
[----:B-1----:R-:W1:Y:S01]  /*87b0*/  LDSM.16.M88.4 R4, [R221+0xa000] ;  /* 0x00a00000dd04783b */ /* 0x002e620000000200 */
[----:B----4-:R-:W-:Y:S08]  /*87c0*/  FMNMX.FTZ R2, R194, R2, !PT ;  /* 0x00000002c2027209 */ /* 0x010ff00007810000 */
[----:B------:R-:W4:Y:S01]  /*87d0*/  MUFU.TANH R191, R10 ;  /* 0x0000000a00bf7308 */ /* 0x000f220000002400 */
[----:B--2---:R-:W-:Y:S09]  /*87e0*/  FMNMX.FTZ R0, R189, R0, !PT ;  /* 0x00000000bd007209 */ /* 0x004ff20007810000 */
[----:B------:R2:W1:Y:S01]  /*87f0*/  MUFU.TANH R192, R11 ;  /* 0x0000000b00c07308 */ /* 0x0004620000002400 */
[----:B---3--:R-:W-:Y:S09]  /*8800*/  FMNMX.FTZ R0, R185, R0, !PT ;  /* 0x00000000b9007209 */ /* 0x008ff20007810000 */
[----:B------:R-:W3:Y:S01]  /*8810*/  MUFU.TANH R187, R12 ;  /* 0x0000000c00bb7308 */ /* 0x000ee20000002400 */
[----:B----4-:R-:W-:Y:S09]  /*8820*/  FMNMX.FTZ R2, R191, R2, !PT ;  /* 0x00000002bf027209 */ /* 0x010ff20007810000 */
[----:B------:R-:W4:Y:S01]  /*8830*/  MUFU.TANH R195, R13 ;  /* 0x0000000d00c37308 */ /* 0x000f220000002400 */
[C---:B-1----:R-:W-:Y:S01]  /*8840*/  HMMA.16816.F32.BF16 R20, R200.reuse, R4, R20 ;  /* 0x00000004c814723c */ /* 0x042fe20000041814 */
[----:B--2---:R-:W1:Y:S02]  /*8850*/  LDSM.16.M88.4 R8, [R221+0xa800] ;  /* 0x00a80000dd08783b */ /* 0x004e640000000200 */
[----:B------:R-:W-:Y:S06]  /*8860*/  FMNMX.FTZ R2, R192, R2, !PT ;  /* 0x00000002c0027209 */ /* 0x000fec0007810000 */
[----:B------:R-:W2:Y:S01]  /*8870*/  MUFU.TANH R198, R16 ;  /* 0x0000001000c67308 */ /* 0x000ea20000002400 */
[C---:B------:R-:W-:Y:S01]  /*8880*/  HMMA.16816.F32.BF16 R24, R200.reuse, R6, R24 ;  /* 0x00000006c818723c */ /* 0x040fe20000041818 */
[----:B------:R-:W1:Y:S02]  /*8890*/  LDSM.16.M88.4 R4, [R221+0xb000] ;  /* 0x00b00000dd04783b */ /* 0x000e640000000200 */
[----:B---3--:R-:W-:Y:S06]  /*88a0*/  FMNMX.FTZ R0, R187, R0, !PT ;  /* 0x00000000bb007209 */ /* 0x008fec0007810000 */
[----:B------:R-:W-:Y:S03]  /*88b0*/  MUFU.TANH R197, R15 ;  /* 0x0000000f00c57308 */ /* 0x000fe60000002400 */
[----:B----4-:R-:W-:Y:S02]  /*88c0*/  FMNMX.FTZ R0, R195, R0, !PT ;  /* 0x00000000c3007209 */ /* 0x010fe40007810000 */
[----:B------:R-:W-:Y:S02]  /*88d0*/  FMUL.FTZ R20, R20, c[0x0][0x320] ;  /* 0x0000c80014147a20 */ /* 0x000fe40000410000 */
[----:B------:R-:W-:Y:S03]  /*88e0*/  FMUL.FTZ R21, R21, c[0x0][0x320] ;  /* 0x0000c80015157a20 */ /* 0x000fe60000410000 */
[----:B------:R-:W3:Y:S01]  /*88f0*/  MUFU.TANH R196, R14 ;  /* 0x0000000e00c47308 */ /* 0x000ee20000002400 */
[----:B------:R-:W-:Y:S02]  /*8900*/  FMUL.FTZ R22, R22, c[0x0][0x320] ;  /* 0x0000c80016167a20 */ /* 0x000fe40000410000 */
[----:B------:R-:W-:Y:S01]  /*8910*/  FMUL.FTZ R23, R23, c[0x0][0x320] ;  /* 0x0000c80017177a20 */ /* 0x000fe20000410000 */
[----:B--2---:R-:W-:Y:S01]  /*8920*/  FMNMX.FTZ R0, R198, R0, !PT ;  /* 0x00000000c6007209 */ /* 0x004fe20007810000 */
[----:B------:R-:W-:Y:S02]  /*8930*/  FMUL.FTZ R24, R24, c[0x0][0x320] ;  /* 0x0000c80018187a20 */ /* 0x000fe40000410000 */
[----:B------:R-:W-:Y:S02]  /*8940*/  FMUL.FTZ R25, R25, c[0x0][0x320] ;  /* 0x0000c80019197a20 */ /* 0x000fe40000410000 */
[----:B------:R-:W-:Y:S01]  /*8950*/  FMUL.FTZ R26, R26, c[0x0][0x320] ;  /* 0x0000c8001a1a7a20 */ /* 0x000fe20000410000 */
[----:B------:R-:W-:Y:S01]  /*8960*/  MUFU.TANH R206, R20 ;  /* 0x0000001400ce7308 */ /* 0x000fe20000002400 */
[----:B------:R-:W-:Y:S01]  /*8970*/  FMUL.FTZ R27, R27, c[0x0][0x320] ;  /* 0x0000c8001b1b7a20 */ /* 0x000fe20000410000 */
[C---:B-1----:R-:W-:Y:S08]  /*8980*/  HMMA.16816.F32.BF16 R28, R200.reuse, R8, R28 ;  /* 0x00000008c81c723c */ /* 0x042ff0000004181c */
[----:B------:R-:W-:Y:S01]  /*8990*/  MUFU.TANH R207, R21 ;  /* 0x0000001500cf7308 */ /* 0x000fe20000002400 */
[C---:B------:R-:W-:Y:S01]  /*89a0*/  HMMA.16816.F32.BF16 R32, R200.reuse, R10, R32 ;  /* 0x0000000ac820723c */ /* 0x040fe20000041820 */
[----:B------:R-:W1:Y:S01]  /*89b0*/  LDSM.16.M88.4 R8, [R221+0xb800] ;  /* 0x00b80000dd08783b */ /* 0x000e620000000200 */
[----:B------:R-:W-:Y:S04]  /*89c0*/  DEPBAR.LE SB0, 0x0 ;  /* 0x000080000000791a */ /* 0x000fe80000000000 */
[----:B---3--:R-:W-:Y:S02]  /*89d0*/  FMNMX.FTZ R2, R196, R2, !PT ;  /* 0x00000002c4027209 */ /* 0x008fe40007810000 */
[C---:B------:R-:W-:Y:S01]  /*89e0*/  HMMA.16816.F32.BF16 R36, R200.reuse, R4, R36 ;  /* 0x00000004c824723c */ /* 0x040fe20000041824 */
[----:B------:R-:W-:Y:S04]  /*89f0*/  BAR.SYNC.DEFER_BLOCKING 0x0 ;  /* 0x0000000000007b1d */ /* 0x000fe80000010000 */
[----:B------:R-:W-:Y:S03]  /*8a00*/  FMNMX.FTZ R2, R197, R2, !PT ;  /* 0x00000002c5027209 */ /* 0x000fe60007810000 */
[C---:B------:R-:W-:Y:S04]  /*8a10*/  HMMA.16816.F32.BF16 R40, R200.reuse, R6, R40 ;  /* 0x00000006c828723c */ /* 0x040fe80000041828 */
[----:B------:R-:W-:Y:S02]  /*8a20*/  FMUL.FTZ R28, R28, c[0x0][0x320] ;  /* 0x0000c8001c1c7a20 */ /* 0x000fe40000410000 */
[----:B------:R-:W-:Y:S02]  /*8a30*/  FMUL.FTZ R29, R29, c[0x0][0x320] ;  /* 0x0000c8001d1d7a20 */ /* 0x000fe40000410000 */
[----:B------:R-:W-:Y:S04]  /*8a40*/  FMUL.FTZ R30, R30, c[0x0][0x320] ;  /* 0x0000c8001e1e7a20 */ /* 0x000fe80000410000 */
[----:B------:R-:W-:Y:S02]  /*8a50*/  FMUL.FTZ R31, R31, c[0x0][0x320] ;  /* 0x0000c8001f1f7a20 */ /* 0x000fe40000410000 */
[----:B------:R-:W-:Y:S04]  /*8a60*/  @P0 IMAD.WIDE.U32 R6, R252, c[0x0][0x1e0], RZ ;  /* 0x00007800fc060a25 */ /* 0x000fe800078e00ff */
[----:B------:R-:W-:Y:S01]  /*8a70*/  FMUL.FTZ R36, R36, c[0x0][0x320] ;  /* 0x0000c80024247a20 */ /* 0x000fe20000410000 */
[----:B------:R-:W2:Y:S01]  /*8a80*/  MUFU.TANH R12, R28 ;  /* 0x0000001c000c7308 */ /* 0x000ea20000002400 */
[----:B------:R-:W-:Y:S02]  /*8a90*/  FMUL.FTZ R37, R37, c[0x0][0x320] ;  /* 0x0000c80025257a20 */ /* 0x000fe40000410000 */
[----:B------:R-:W-:Y:S02]  /*8aa0*/  FMUL.FTZ R38, R38, c[0x0][0x320] ;  /* 0x0000c80026267a20 */ /* 0x000fe40000410000 */
[----:B------:R-:W-:Y:S01]  /*8ab0*/  FMUL.FTZ R39, R39, c[0x0][0x320] ;  /* 0x0000c80027277a20 */ /* 0x000fe20000410000 */
[C---:B-1----:R-:W-:Y:S01]  /*8ac0*/  HMMA.16816.F32.BF16 R44, R200.reuse, R8, R44 ;  /* 0x00000008c82c723c */ /* 0x042fe2000004182c */
[----:B------:R-:W3:Y:S02]  /*8ad0*/  LDL.64 R8, [R1+0x30] ;  /* 0x0000300001087983 */ /* 0x000ee40000100a00 */
[----:B------:R-:W-:Y:S01]  /*8ae0*/  FMUL.FTZ R41, R41, c[0x0][0x320] ;  /* 0x0000c80029297a20 */ /* 0x000fe20000410000 */
[----:B------:R-:W-:Y:S01]  /*8af0*/  MUFU.TANH R13, R29 ;  /* 0x0000001d000d7308 */ /* 0x000fe20000002400 */
[----:B------:R-:W-:Y:S02]  /*8b00*/  FMUL.FTZ R35, R35, c[0x0][0x320] ;  /* 0x0000c80023237a20 */ /* 0x000fe40000410000 */
[----:B------:R-:W-:Y:S01]  /*8b10*/  FMUL.FTZ R32, R32, c[0x0][0x320] ;  /* 0x0000c80020207a20 */ /* 0x000fe20000410000 */
[----:B------:R-:W-:Y:S01]  /*8b20*/  HMMA.16816.F32.BF16 R48, R200, R10, R48 ;  /* 0x0000000ac830723c */ /* 0x000fe20000041830 */
[----:B------:R-:W4:Y:S03]  /*8b30*/  LDL.64 R10, [R1+0x20] ;  /* 0x00002000010a7983 */ /* 0x000f260000100a00 */
[----:B------:R-:W-:Y:S02]  /*8b40*/  FMUL.FTZ R34, R34, c[0x0][0x320] ;  /* 0x0000c80022227a20 */ /* 0x000fe40000410000 */
[----:B------:R-:W1:Y:S01]  /*8b50*/  MUFU.TANH R199, R17 ;  /* 0x0000001100c77308 */ /* 0x000e620000002400 */
[----:B------:R-:W-:Y:S02]  /*8b60*/  FMUL.FTZ R33, R33, c[0x0][0x320] ;  /* 0x0000c80021217a20 */ /* 0x000fe40000410000 */
[----:B------:R-:W-:Y:S03]  /*8b70*/  FMUL.FTZ R40, R40, c[0x0][0x320] ;  /* 0x0000c80028287a20 */ /* 0x000fe60000410000 */
[----:B--2---:R-:W-:Y:S01]  /*8b80*/  MOV R201, R12 ;  /* 0x0000000c00c97202 */ /* 0x004fe20000000f00 */
        /* <DEDUP_REMOVED lines=8> */
[----:B------:R-:W2:Y:S01]  /*8c10*/  MUFU.TANH R205, R19 ;  /* 0x0000001300cd7308 */ /* 0x000ea20000002400 */
[----:B------:R-:W-:Y:S02]  /*8c20*/  FMUL.FTZ R49, R49, c[0x0][0x320] ;  /* 0x0000c80031317a20 */ /* 0x000fe40000410000 */
[----:B------:R-:W-:Y:S01]  /*8c30*/  FMUL.FTZ R50, R50, c[0x0][0x320] ;  /* 0x0000c80032327a20 */ /* 0x000fe20000410000 */
[----:B-1----:R-:W-:Y:S04]  /*8c40*/  FMNMX.FTZ R0, R199, R0, !PT ;  /* 0x00000000c7007209 */ /* 0x002fe80007810000 */
[----:B------:R-:W-:Y:S02]  /*8c50*/  FMNMX.FTZ R0, R206, R0, !PT ;  /* 0x00000000ce007209 */ /* 0x000fe40007810000 */
[----:B------:R-:W1:Y:S02]  /*8c60*/  MUFU.TANH R208, R22 ;  /* 0x0000001600d07308 */ /* 0x000e640000002400 */
[----:B------:R-:W-:Y:S02]  /*8c70*/  FMNMX.FTZ R0, R207, R0, !PT ;  /* 0x00000000cf007209 */ /* 0x000fe40007810000 */
[----:B--2---:R-:W-:Y:S06]  /*8c80*/  FMNMX.FTZ R2, R204, R2, !PT ;  /* 0x00000002cc027209 */ /* 0x004fec0007810000 */
[----:B------:R-:W2:Y:S01]  /*8c90*/  MUFU.TANH R214, R24 ;  /* 0x0000001800d67308 */ /* 0x000ea20000002400 */
[----:B------:R-:W-:Y:S09]  /*8ca0*/  FMNMX.FTZ R2, R205, R2, !PT ;  /* 0x00000002cd027209 */ /* 0x000ff20007810000 */
[----:B------:R-:W-:Y:S01]  /*8cb0*/  MUFU.TANH R18, R35 ;  /* 0x0000002300127308 */ /* 0x000fe20000002400 */
[----:B-1----:R-:W-:Y:S09]  /*8cc0*/  FMNMX.FTZ R2, R208, R2, !PT ;  /* 0x00000002d0027209 */ /* 0x002ff20007810000 */
[----:B------:R-:W1:Y:S01]  /*8cd0*/  MUFU.TANH R3, R34 ;  /* 0x0000002200037308 */ /* 0x000e620000002400 */
[----:B--2---:R-:W-:Y:S02]  /*8ce0*/  FMNMX.FTZ R0, R214, R0, !PT ;  /* 0x00000000d6007209 */ /* 0x004fe40007810000 */
[----:B------:R-:W-:Y:S07]  /*8cf0*/  MOV R24, c[0x0][0x1e4] ;  /* 0x0000790000187a02 */ /* 0x000fee0000000f00 */
[----:B------:R-:W2:Y:S10]  /*8d00*/  MUFU.TANH R213, R23 ;  /* 0x0000001700d57308 */ /* 0x000eb40000002400 */
[----:B------:R-:W2:Y:S01]  /*8d10*/  MUFU.TANH R14, R26 ;  /* 0x0000001a000e7308 */ /* 0x000ea20000002400 */
[----:B-1----:R-:W-:Y:S09]  /*8d20*/  MOV R35, R3 ;  /* 0x0000000300237202 */ /* 0x002ff20000000f00 */
[----:B------:R-:W1:Y:S01]  /*8d30*/  MUFU.TANH R215, R25 ;  /* 0x0000001900d77308 */ /* 0x000e620000002400 */
[----:B--2---:R-:W-:Y:S02]  /*8d40*/  FMNMX.FTZ R2, R213, R2, !PT ;  /* 0x00000002d5027209 */ /* 0x004fe40007810000 */
[----:B------:R-:W-:Y:S07]  /*8d50*/  MOV R23, c[0x0][0x1e0] ;  /* 0x0000780000177a02 */ /* 0x000fee0000000f00 */
[----:B------:R-:W2:Y:S01]  /*8d60*/  MUFU.TANH R209, R27 ;  /* 0x0000001b00d17308 */ /* 0x000ea20000002400 */
[----:B------:R-:W-:Y:S04]  /*8d70*/  MOV R202, R14 ;  /* 0x0000000e00ca7202 */ /* 0x000fe80000000f00 */
[----:B------:R-:W-:Y:S05]  /*8d80*/  FMNMX.FTZ R2, R202, R2, !PT ;  /* 0x00000002ca027209 */ /* 0x000fea0007810000 */
[----:B------:R-:W2:Y:S01]  /*8d90*/  MUFU.TANH R212, R30 ;  /* 0x0000001e00d47308 */ /* 0x000ea20000002400 */
[----:B-1----:R-:W-:Y:S04]  /*8da0*/  FMNMX.FTZ R0, R215, R0, !PT ;  /* 0x00000000d7007209 */ /* 0x002fe80007810000 */
[----:B------:R-:W-:Y:S05]  /*8db0*/  FMNMX.FTZ R0, R201, R0, !PT ;  /* 0x00000000c9007209 */ /* 0x000fea0007810000 */
[----:B------:R-:W1:Y:S01]  /*8dc0*/  MUFU.TANH R135, R31 ;  /* 0x0000001f00877308 */ /* 0x000e620000002400 */
[----:B------:R-:W-:Y:S02]  /*8dd0*/  FMNMX.FTZ R0, R13, R0, !PT ;  /* 0x000000000d007209 */ /* 0x000fe40007810000 */
[----:B--2---:R-:W-:Y:S07]  /*8de0*/  FMNMX.FTZ R2, R209, R2, !PT ;  /* 0x00000002d1027209 */ /* 0x004fee0007810000 */
[----:B------:R-:W2:Y:S01]  /*8df0*/  MUFU.TANH R17, R32 ;  /* 0x0000002000117308 */ /* 0x000ea20000002400 */
[----:B------:R-:W-:Y:S09]  /*8e00*/  FMNMX.FTZ R2, R212, R2, !PT ;  /* 0x00000002d4027209 */ /* 0x000ff20007810000 */
[----:B------:R-:W2:Y:S01]  /*8e10*/  MUFU.TANH R184, R33 ;  /* 0x0000002100b87308 */ /* 0x000ea20000002400 */
[----:B-1----:R-:W-:Y:S04]  /*8e20*/  MOV R34, R135 ;  /* 0x0000008700227202 */ /* 0x002fe80000000f00 */
[----:B------:R-:W-:Y:S05]  /*8e30*/  FMNMX.FTZ R2, R34, R2, !PT ;  /* 0x0000000222027209 */ /* 0x000fea0007810000 */
[----:B------:R-:W1:Y:S01]  /*8e40*/  MUFU.TANH R16, R36 ;  /* 0x0000002400107308 */ /* 0x000e620000002400 */
[----:B------:R-:W-:Y:S02]  /*8e50*/  FMNMX.FTZ R2, R35, R2, !PT ;  /* 0x0000000223027209 */ /* 0x000fe40007810000 */
[----:B--2---:R-:W-:Y:S07]  /*8e60*/  FMNMX.FTZ R0, R17, R0, !PT ;  /* 0x0000000011007209 */ /* 0x004fee0007810000 */
[----:B------:R-:W-:Y:S01]  /*8e70*/  MUFU.TANH R211, R37 ;  /* 0x0000002500d37308 */ /* 0x000fe20000002400 */
[----:B------:R-:W-:Y:S04]  /*8e80*/  MOV R200, R184 ;  /* 0x000000b800c87202 */ /* 0x000fe80000000f00 */
[----:B------:R-:W-:Y:S05]  /*8e90*/  FMNMX.FTZ R0, R200, R0, !PT ;  /* 0x00000000c8007209 */ /* 0x000fea0007810000 */
[----:B------:R-:W2:Y:S01]  /*8ea0*/  MUFU.TANH R3, R48 ;  /* 0x0000003000037308 */ /* 0x000ea20000002400 */
[----:B-1----:R-:W-:Y:S09]  /*8eb0*/  FMNMX.FTZ R0, R16, R0, !PT ;  /* 0x0000000010007209 */ /* 0x002ff20007810000 */
[----:B------:R2:W-:Y:S10]  /*8ec0*/  MUFU.TANH R48, R49 ;  /* 0x0000003100307308 */ /* 0x0005f40000002400 */
[----:B------:R-:W1:Y:S10]  /*8ed0*/  MUFU.TANH R19, R40 ;  /* 0x0000002800137308 */ /* 0x000e740000002400 */
[----:B------:R-:W1:Y:S01]  /*8ee0*/  MUFU.TANH R186, R41 ;  /* 0x0000002900ba7308 */ /* 0x000e620000002400 */
[----:B--2---:R-:W-:Y:S02]  /*8ef0*/  MOV R49, R3 ;  /* 0x0000000300317202 */ /* 0x004fe40000000f00 */
[----:B------:R-:W-:Y:S02]  /*8f00*/  FMNMX.FTZ R3, R18, R2, !PT ;  /* 0x0000000212037209 */ /* 0x000fe40007810000 */
[----:B------:R-:W-:Y:S01]  /*8f10*/  FMNMX.FTZ R2, R211, R0, !PT ;  /* 0x00000000d3027209 */ /* 0x000fe20007810000 */
[----:B------:R-:W-:Y:S04]  /*8f20*/  FMUL.FTZ R0, R51, c[0x0][0x320] ;  /* 0x0000c80033007a20 */ /* 0x000fe80000410000 */
[----:B------:R-:W2:Y:S01]  /*8f30*/  MUFU.TANH R41, R44 ;  /* 0x0000002c00297308 */ /* 0x000ea20000002400 */
[----:B-1----:R-:W-:Y:S09]  /*8f40*/  FMNMX.FTZ R2, R19, R2, !PT ;  /* 0x0000000213027209 */ /* 0x002ff20007810000 */
[----:B------:R1:W-:Y:S01]  /*8f50*/  MUFU.TANH R184, R0 ;  /* 0x0000000000b87308 */ /* 0x0003e20000002400 */
[----:B------:R-:W-:Y:S09]  /*8f60*/  MOV R203, R186 ;  /* 0x000000ba00cb7202 */ /* 0x000ff20000000f00 */
[----:B------:R-:W2:Y:S10]  /*8f70*/  MUFU.TANH R132, R38 ;  /* 0x0000002600847308 */ /* 0x000eb40000002400 */
[----:B------:R2:W-:Y:S01]  /*8f80*/  MUFU.TANH R210, R42 ;  /* 0x0000002a00d27308 */ /* 0x0005e20000002400 */
[----:B-1----:R-:W-:Y:S04]  /*8f90*/  FMNMX.FTZ R0, R203, R2, !PT ;  /* 0x00000002cb007209 */ /* 0x002fe80007810000 */
[----:B--2---:R-:W-:Y:S05]  /*8fa0*/  FMNMX.FTZ R0, R41, R0, !PT ;  /* 0x0000000029007209 */ /* 0x004fea0007810000 */
[----:B------:R-:W1:Y:S10]  /*8fb0*/  MUFU.TANH R14, R45 ;  /* 0x0000002d000e7308 */ /* 0x000e740000002400 */
[----:B------:R-:W2:Y:S01]  /*8fc0*/  MUFU.TANH R20, R39 ;  /* 0x0000002700147308 */ /* 0x000ea20000002400 */
[----:B------:R-:W-:Y:S04]  /*8fd0*/  MOV R42, R132 ;  /* 0x00000084002a7202 */ /* 0x000fe80000000f00 */
[----:B------:R-:W-:Y:S05]  /*8fe0*/  FMNMX.FTZ R3, R42, R3, !PT ;  /* 0x000000032a037209 */ /* 0x000fea0007810000 */
[----:B------:R-:W3:Y:S01]  /*8ff0*/  MUFU.TANH R40, R43 ;  /* 0x0000002b00287308 */ /* 0x000ee20000002400 */
[----:B-1----:R-:W-:Y:S04]  /*9000*/  FMNMX.FTZ R0, R14, R0, !PT ;  /* 0x000000000e007209 */ /* 0x002fe80007810000 */
[----:B------:R-:W-:Y:S05]  /*9010*/  FMNMX.FTZ R132, R49, R0, !PT ;  /* 0x0000000031847209 */ /* 0x000fea0007810000 */
[----:B------:R-:W1:Y:S01]  /*9020*/  MUFU.TANH R15, R46 ;  /* 0x0000002e000f7308 */ /* 0x000e620000002400 */
[----:B------:R-:W-:Y:S02]  /*9030*/  FMNMX.FTZ R132, R48, R132, !PT ;  /* 0x0000008430847209 */ /* 0x000fe40007810000 */
[----:B--2---:R-:W-:Y:S04]  /*9040*/  FMNMX.FTZ R3, R20, R3, !PT ;  /* 0x0000000314037209 */ /* 0x004fe80007810000 */
[----:B------:R-:W-:Y:S02]  /*9050*/  FMNMX.FTZ R2, R210, R3, !PT ;  /* 0x00000003d2027209 */ /* 0x000fe40007810000 */
[----:B------:R-:W2:Y:S01]  /*9060*/  SHFL.BFLY PT, R3, R132, 0x2, 0x1f ;  /* 0x0c401f0084037f89 */ /* 0x000ea200000e0000 */
[----:B------:R-:W2:Y:S01]  /*9070*/  MUFU.TANH R21, R47 ;  /* 0x0000002f00157308 */ /* 0x000ea20000002400 */
[----:B---3--:R-:W-:Y:S02]  /*9080*/  FMNMX.FTZ R2, R40, R2, !PT ;  /* 0x0000000228027209 */ /* 0x008fe40007810000 */
[----:B----4-:R-:W-:Y:S07]  /*9090*/  @P0 MOV R5, R11 ;  /* 0x0000000b00050202 */ /* 0x010fee0000000f00 */
[----:B------:R-:W3:Y:S01]  /*90a0*/  MUFU.TANH R135, R50 ;  /* 0x0000003200877308 */ /* 0x000ee20000002400 */
[----:B-1----:R-:W-:Y:S02]  /*90b0*/  FMNMX.FTZ R2, R15, R2, !PT ;  /* 0x000000020f027209 */ /* 0x002fe40007810000 */
[----:B--2---:R-:W-:Y:S02]  /*90c0*/  FMNMX.FTZ R132, R132, R3, !PT ;  /* 0x0000000384847209 */ /* 0x004fe40007810000 */
[----:B------:R-:W-:Y:S03]  /*90d0*/  FMNMX.FTZ R0, R21, R2, !PT ;  /* 0x0000000215007209 */ /* 0x000fe60007810000 */
[----:B------:R-:W1:Y:S01]  /*90e0*/  SHFL.BFLY PT, R4, R132, 0x1, 0x1f ;  /* 0x0c201f0084047f89 */ /* 0x000e6200000e0000 */
[----:B---3--:R-:W-:Y:S04]  /*90f0*/  FMNMX.FTZ R0, R135, R0, !PT ;  /* 0x0000000087007209 */ /* 0x008fe80007810000 */
[----:B------:R-:W-:Y:S05]  /*9100*/  FMNMX.FTZ R0, R184, R0, !PT ;  /* 0x00000000b8007209 */ /* 0x000fea0007810000 */
[----:B------:R-:W2:Y:S01]  /*9110*/  SHFL.BFLY PT, R2, R0, 0x2, 0x1f ;  /* 0x0c401f0000027f89 */ /* 0x000ea200000e0000 */
[----:B-1----:R-:W-:Y:S02]  /*9120*/  FMNMX.FTZ R132, R132, R4, !PT ;  /* 0x0000000484847209 */ /* 0x002fe40007810000 */
[----:B------:R-:W-:Y:S03]  /*9130*/  @P0 SHF.R.S32.HI R4, RZ, 0x1f, R252 ;  /* 0x0000001fff040819 */ /* 0x000fe600000114fc */
[----:B------:R-:W-:Y:S02]  /*9140*/  FMUL.FTZ R186, R132, c[0x0][0x2d0] ;  /* 0x0000b40084ba7a20 */ /* 0x000fe40000410000 */
[----:B------:R-:W-:Y:S02]  /*9150*/  @P0 IMAD R4, R4, c[0x0][0x1e0], RZ ;  /* 0x0000780004040a24 */ /* 0x000fe400078e02ff */
[----:B------:R-:W-:Y:S01]  /*9160*/  FFMA.FTZ R11, R189, c[0x0][0x2d0], -R186 ;  /* 0x0000b400bd0b7a23 */ /* 0x000fe200000108ba */
[----:B------:R-:W-:Y:S01]  /*9170*/  MOV R189, R15 ;  /* 0x0000000f00bd7202 */ /* 0x000fe20000000f00 */
[----:B------:R-:W-:Y:S02]  /*9180*/  @P0 IMAD R4, R252, c[0x0][0x1e4], R4 ;  /* 0x00007900fc040a24 */ /* 0x000fe400078e0204 */
[----:B------:R-:W-:Y:S01]  /*9190*/  MUFU.EX2 R50, R11 ;  /* 0x0000000b00327308 */ /* 0x000fe20000000800 */
[----:B------:R-:W-:Y:S01]  /*91a0*/  FFMA.FTZ R12, R185, c[0x0][0x2d0], -R186 ;  /* 0x0000b400b90c7a23 */ /* 0x000fe200000108ba */
[----:B--2---:R-:W-:Y:S01]  /*91b0*/  FMNMX.FTZ R0, R0, R2, !PT ;  /* 0x0000000200007209 */ /* 0x004fe20007810000 */
[----:B------:R-:W-:Y:S01]  /*91c0*/  FADD.FTZ R2, -R132, R133 ;  /* 0x0000008584027221 */ /* 0x000fe20000010100 */
[----:B------:R-:W-:Y:S02]  /*91d0*/  @P0 IADD3 R7, R7, R4, RZ ;  /* 0x0000000407070210 */ /* 0x000fe40007ffe0ff */
[----:B------:R-:W-:Y:S01]  /*91e0*/  @P0 MOV R4, R8 ;  /* 0x0000000800040202 */ /* 0x000fe20000000f00 */
[----:B------:R-:W1:Y:S03]  /*91f0*/  SHFL.BFLY PT, R3, R0, 0x1, 0x1f ;  /* 0x0c201f0000037f89 */ /* 0x000e6600000e0000 */
[----:B------:R2:W-:Y:S01]  /*9200*/  MUFU.EX2 R43, R12 ;  /* 0x0000000c002b7308 */ /* 0x0005e20000000800 */
[----:B------:R-:W-:Y:S04]  /*9210*/  @P0 IMAD.WIDE.U32 R4, R6, 0x60, R4 ;  /* 0x0000006006040825 */ /* 0x000fe800078e0004 */
[----:B------:R-:W-:Y:S01]  /*9220*/  @P0 IMAD R6, R7, 0x60, RZ ;  /* 0x0000006007060824 */ /* 0x000fe200078e02ff */
[----:B------:R-:W-:Y:S04]  /*9230*/  @P0 SHF.L.U32 R7, R4, 0x1, RZ ;  /* 0x0000000104070819 */ /* 0x000fe800000006ff */
[----:B------:R-:W-:Y:S01]  /*9240*/  @P0 IADD3 R6, R5, R6, RZ ;  /* 0x0000000605060210 */ /* 0x000fe20007ffe0ff */
[----:B------:R-:W-:Y:S01]  /*9250*/  FFMA.FTZ R5, R188, c[0x0][0x2d0], -R186 ;  /* 0x0000b400bc057a23 */ /* 0x000fe200000108ba */
[C---:B------:R-:W-:Y:S02]  /*9260*/  @P0 IADD3 R8, P6, R7.reuse, 0x80, RZ ;  /* 0x0000008007080810 */ /* 0x040fe40007fde0ff */
[----:B------:R-:W-:Y:S01]  /*9270*/  @P0 SHF.L.U64.HI R6, R4, 0x1, R6 ;  /* 0x0000000104060819 */ /* 0x000fe20000010206 */
[----:B------:R3:W-:Y:S01]  /*9280*/  MUFU.EX2 R22, R5 ;  /* 0x0000000500167308 */ /* 0x0007e20000000800 */
[----:B------:R-:W-:Y:S04]  /*9290*/  @P0 IADD3 R8, P5, R8, c[0x0][0x1c8], RZ ;  /* 0x0000720008080a10 */ /* 0x000fe80007fbe0ff */
[----:B------:R-:W-:Y:S02]  /*92a0*/  @P0 IADD3.X R9, RZ, c[0x0][0x1cc], R6, P5, P6 ;  /* 0x00007300ff090a10 */ /* 0x000fe40002fec406 */
[C---:B------:R-:W-:Y:S02]  /*92b0*/  @P0 IADD3 R4, P5, R7.reuse, c[0x0][0x1c8], RZ ;  /* 0x0000720007040a10 */ /* 0x040fe40007fbe0ff */
[----:B------:R-:W-:Y:S02]  /*92c0*/  @P0 IADD3 R10, P6, R7, 0x100, RZ ;  /* 0x00000100070a0810 */ /* 0x000fe40007fde0ff */
[----:B--2---:R-:W-:Y:S02]  /*92d0*/  @P0 SHF.L.U64.HI R12, R23, 0x6, R24 ;  /* 0x00000006170c0819 */ /* 0x004fe40000010218 */
[----:B-1----:R-:W-:Y:S01]  /*92e0*/  FMNMX.FTZ R3, R0, R3, !PT ;  /* 0x0000000300037209 */ /* 0x002fe20007810000 */
[----:B------:R-:W-:Y:S04]  /*92f0*/  FMUL.FTZ R0, R2, c[0x0][0x2d0] ;  /* 0x0000b40002007a20 */ /* 0x000fe80000410000 */
[----:B------:R1:W2:Y:S01]  /*9300*/  MUFU.EX2 R2, R0 ;  /* 0x0000000000027308 */ /* 0x0002a20000000800 */
[----:B------:R-:W-:Y:S04]  /*9310*/  FMUL.FTZ R133, R3, c[0x0][0x2d0] ;  /* 0x0000b40003857a20 */ /* 0x000fe80000410000 */
[--C-:B------:R-:W-:Y:S02]  /*9320*/  FFMA.FTZ R135, R135, c[0x0][0x2d0], -R133.reuse ;  /* 0x0000b40087877a23 */ /* 0x100fe40000010885 */
[----:B---3--:R-:W-:Y:S04]  /*9330*/  FFMA.FTZ R5, R190, c[0x0][0x2d0], -R186 ;  /* 0x0000b400be057a23 */ /* 0x008fe800000108ba */
[----:B------:R3:W4:Y:S10]  /*9340*/  MUFU.EX2 R51, R5 ;  /* 0x0000000500337308 */ /* 0x0007340000000800 */
[----:B------:R-:W-:Y:S01]  /*9350*/  MUFU.EX2 R135, R135 ;  /* 0x0000008700877308 */ /* 0x000fe20000000800 */
[----:B-1----:R-:W-:Y:S01]  /*9360*/  FADD.FTZ R0, -R3, R134 ;  /* 0x0000008603007221 */ /* 0x002fe20000010100 */
[----:B------:R-:W-:Y:S01]  /*9370*/  MOV R134, R13 ;  /* 0x0000000d00867202 */ /* 0x000fe20000000f00 */
[--C-:B------:R-:W-:Y:S01]  /*9380*/  FFMA.FTZ R13, R193, c[0x0][0x2d0], -R133.reuse ;  /* 0x0000b400c10d7a23 */ /* 0x100fe20000010885 */
[----:B------:R-:W-:Y:S01]  /*9390*/  MOV R193, R14 ;  /* 0x0000000e00c17202 */ /* 0x000fe20000000f00 */
[----:B------:R-:W-:Y:S02]  /*93a0*/  FMUL.FTZ R0, R0, c[0x0][0x2d0] ;  /* 0x0000b40000007a20 */ /* 0x000fe40000410000 */
[C---:B--2---:R-:W-:Y:S03]  /*93b0*/  FMUL.FTZ R24, R2.reuse, R156 ;  /* 0x0000009c02187220 */ /* 0x044fe60000410000 */
[----:B------:R-:W-:Y:S01]  /*93c0*/  MUFU.EX2 R185, R13 ;  /* 0x0000000d00b97308 */ /* 0x000fe20000000800 */
[C---:B------:R-:W-:Y:S01]  /*93d0*/  FMUL.FTZ R25, R2.reuse, R157 ;  /* 0x0000009d02197220 */ /* 0x040fe20000410000 */
[----:B------:R-:W-:Y:S01]  /*93e0*/  MOV R156, R50 ;  /* 0x00000032009c7202 */ /* 0x000fe20000000f00 */
[----:B------:R-:W-:Y:S01]  /*93f0*/  FMUL.FTZ R32, R2, R164 ;  /* 0x000000a402207220 */ /* 0x000fe20000410000 */
[----:B---3--:R-:W-:Y:S01]  /*9400*/  @P0 IADD3.X R5, R6, c[0x0][0x1cc], RZ, P5, !PT ;  /* 0x0000730006050a10 */ /* 0x008fe20002ffe4ff */
[----:B------:R-:W-:Y:S01]  /*9410*/  FMUL.FTZ R52, R2, R52 ;  /* 0x0000003402347220 */ /* 0x000fe20000410000 */
[----:B------:R-:W-:Y:S01]  /*9420*/  @P0 IADD3 R10, P5, R10, c[0x0][0x1c8], RZ ;  /* 0x000072000a0a0a10 */ /* 0x000fe20007fbe0ff */
[C---:B------:R-:W-:Y:S01]  /*9430*/  FMUL.FTZ R53, R2.reuse, R53 ;  /* 0x0000003502357220 */ /* 0x040fe20000410000 */
[----:B----4-:R-:W-:Y:S01]  /*9440*/  MOV R157, R51 ;  /* 0x00000033009d7202 */ /* 0x010fe20000000f00 */
[----:B------:R1:W-:Y:S01]  /*9450*/  @P0 LDGSTS.E.BYPASS.LTC128B.128 [R251+0xc100], [R4.64], !P1 ;  /* 0x0c10000004fb0fae */ /* 0x0003e2000c901d48 */
[--C-:B------:R-:W-:Y:S01]  /*9460*/  @P0 IADD3.X R11, RZ, c[0x0][0x1cc], R6.reuse, P5, P6 ;  /* 0x00007300ff0b0a10 */ /* 0x100fe20002fec406 */
[----:B------:R-:W2:Y:S01]  /*9470*/  MUFU.EX2 R0, R0 ;  /* 0x0000000000007308 */ /* 0x000ea20000000800 */
[----:B------:R-:W-:Y:S01]  /*9480*/  @P0 IADD3 R7, P6, R7, 0x180, RZ ;  /* 0x0000018007070810 */ /* 0x000fe20007fde0ff */
[C---:B------:R-:W-:Y:S02]  /*9490*/  FMUL.FTZ R56, R2.reuse, R56 ;  /* 0x0000003802387220 */ /* 0x040fe40000410000 */
[C---:B------:R-:W-:Y:S02]  /*94a0*/  FMUL.FTZ R57, R2.reuse, R57 ;  /* 0x0000003902397220 */ /* 0x040fe40000410000 */
[----:B------:R3:W-:Y:S01]  /*94b0*/  @P0 LDGSTS.E.BYPASS.LTC128B.128 [R251+0xf100], [R8.64], !P4 ;  /* 0x0f10000008fb0fae */ /* 0x0007e2000e101d48 */
[C---:B------:R-:W-:Y:S02]  /*94c0*/  FMUL.FTZ R60, R2.reuse, R60 ;  /* 0x0000003c023c7220 */ /* 0x040fe40000410000 */
[C---:B------:R-:W-:Y:S02]  /*94d0*/  FMUL.FTZ R61, R2.reuse, R61 ;  /* 0x0000003d023d7220 */ /* 0x040fe40000410000 */
[C---:B------:R-:W-:Y:S02]  /*94e0*/  FMUL.FTZ R64, R2.reuse, R64 ;  /* 0x0000004002407220 */ /* 0x040fe40000410000 */
[C---:B------:R-:W-:Y:S01]  /*94f0*/  FMUL.FTZ R65, R2.reuse, R65 ;  /* 0x0000004102417220 */ /* 0x040fe20000410000 */
[----:B------:R4:W-:Y:S01]  /*9500*/  @P0 LDGSTS.E.BYPASS.LTC128B.128 [R251+0x12100], [R10.64], !P3 ;  /* 0x121000000afb0fae */ /* 0x0009e2000d901d48 */
[C---:B------:R-:W-:Y:S02]  /*9510*/  FMUL.FTZ R68, R2.reuse, R68 ;  /* 0x0000004402447220 */ /* 0x040fe40000410000 */
[C---:B------:R-:W-:Y:S02]  /*9520*/  FMUL.FTZ R69, R2.reuse, R69 ;  /* 0x0000004502457220 */ /* 0x040fe40000410000 */
[C---:B------:R-:W-:Y:S02]  /*9530*/  FMUL.FTZ R72, R2.reuse, R72 ;  /* 0x0000004802487220 */ /* 0x040fe40000410000 */
[C---:B------:R-:W-:Y:S02]  /*9540*/  FMUL.FTZ R73, R2.reuse, R73 ;  /* 0x0000004902497220 */ /* 0x040fe40000410000 */
[----:B------:R-:W-:Y:S02]  /*9550*/  FMUL.FTZ R76, R2, R76 ;  /* 0x0000004c024c7220 */ /* 0x000fe40000410000 */
[C---:B--2---:R-:W-:Y:S02]  /*9560*/  FMUL.FTZ R26, R0.reuse, R158 ;  /* 0x0000009e001a7220 */ /* 0x044fe40000410000 */
[C---:B------:R-:W-:Y:S02]  /*9570*/  FMUL.FTZ R27, R0.reuse, R159 ;  /* 0x0000009f001b7220 */ /* 0x040fe40000410000 */
[C---:B------:R-:W-:Y:S02]  /*9580*/  FMUL.FTZ R54, R0.reuse, R54 ;  /* 0x0000003600367220 */ /* 0x040fe40000410000 */
[C---:B------:R-:W-:Y:S01]  /*9590*/  FMUL.FTZ R55, R0.reuse, R55 ;  /* 0x0000003700377220 */ /* 0x040fe20000410000 */
[----:B---3--:R-:W-:Y:S01]  /*95a0*/  @P0 IADD3 R8, P5, R7, c[0x0][0x1c8], RZ ;  /* 0x0000720007080a10 */ /* 0x008fe20007fbe0ff */
[C---:B------:R-:W-:Y:S01]  /*95b0*/  FMUL.FTZ R58, R0.reuse, R58 ;  /* 0x0000003a003a7220 */ /* 0x040fe20000410000 */
[----:B------:R-:W-:Y:S01]  /*95c0*/  @P0 SHF.L.U32 R7, R23, 0x6, RZ ;  /* 0x0000000617070819 */ /* 0x000fe200000006ff */
[C---:B------:R-:W-:Y:S01]  /*95d0*/  FMUL.FTZ R59, R0.reuse, R59 ;  /* 0x0000003b003b7220 */ /* 0x040fe20000410000 */
[----:B------:R-:W-:Y:S01]  /*95e0*/  @P0 IADD3.X R9, RZ, c[0x0][0x1cc], R6, P5, P6 ;  /* 0x00007300ff090a10 */ /* 0x000fe20002fec406 */
[----:B------:R-:W-:Y:S01]  /*95f0*/  FMUL.FTZ R62, R0, R62 ;  /* 0x0000003e003e7220 */ /* 0x000fe20000410000 */
[----:B-1----:R-:W-:Y:S01]  /*9600*/  @P0 IADD3 R4, P6, R4, R7, RZ ;  /* 0x0000000704040210 */ /* 0x002fe20007fde0ff */
[C---:B------:R-:W-:Y:S02]  /*9610*/  FMUL.FTZ R63, R0.reuse, R63 ;  /* 0x0000003f003f7220 */ /* 0x040fe40000410000 */
[----:B------:R1:W-:Y:S01]  /*9620*/  @P0 LDGSTS.E.BYPASS.LTC128B.128 [R251+0x15100], [R8.64], !P2 ;  /* 0x1510000008fb0fae */ /* 0x0003e2000d101d48 */
[----:B------:R-:W-:Y:S01]  /*9630*/  @P0 IADD3.X R5, R5, R12, RZ, P6, !PT ;  /* 0x0000000c05050210 */ /* 0x000fe200037fe4ff */
[C---:B----4-:R-:W-:Y:S01]  /*9640*/  FMUL.FTZ R10, R0.reuse, R142 ;  /* 0x0000008e000a7220 */ /* 0x050fe20000410000 */
[----:B------:R-:W-:Y:S01]  /*9650*/  @P0 IADD3 R6, P5, R7, R4, RZ ;  /* 0x0000000407060210 */ /* 0x000fe20007fbe0ff */
[C---:B------:R-:W-:Y:S02]  /*9660*/  FMUL.FTZ R11, R0.reuse, R143 ;  /* 0x0000008f000b7220 */ /* 0x040fe40000410000 */
[----:B------:R-:W-:Y:S01]  /*9670*/  FMUL.FTZ R66, R0, R66 ;  /* 0x0000004200427220 */ /* 0x000fe20000410000 */
[----:B------:R-:W-:Y:S01]  /*9680*/  @P0 IADD3.X R7, R12, R5, RZ, P5, !PT ;  /* 0x000000050c070210 */ /* 0x000fe20002ffe4ff */
[----:B------:R2:W-:Y:S01]  /*9690*/  @P0 LDGSTS.E.BYPASS.LTC128B.128 [R251+0xd100], [R4.64], !P1 ;  /* 0x0d10000004fb0fae */ /* 0x0005e2000c901d48 */
[C---:B------:R-:W-:Y:S02]  /*96a0*/  FMUL.FTZ R67, R0.reuse, R67 ;  /* 0x0000004300437220 */ /* 0x040fe40000410000 */
[C---:B------:R-:W-:Y:S02]  /*96b0*/  FMUL.FTZ R70, R0.reuse, R70 ;  /* 0x0000004600467220 */ /* 0x040fe40000410000 */
[C---:B------:R-:W-:Y:S02]  /*96c0*/  FMUL.FTZ R71, R0.reuse, R71 ;  /* 0x0000004700477220 */ /* 0x040fe40000410000 */
[C---:B------:R-:W-:Y:S01]  /*96d0*/  FMUL.FTZ R74, R0.reuse, R74 ;  /* 0x0000004a004a7220 */ /* 0x040fe20000410000 */
[----:B------:R2:W-:Y:S01]  /*96e0*/  @P0 LDGSTS.E.BYPASS.LTC128B.128 [R251+0x10100], [R4.64+0x80], !P4 ;  /* 0x1010008004fb0fae */ /* 0x0005e2000e101d48 */
[----:B------:R-:W-:Y:S02]  /*96f0*/  FMUL.FTZ R75, R0, R75 ;  /* 0x0000004b004b7220 */ /* 0x000fe40000410000 */
[----:B------:R-:W-:Y:S02]  /*9700*/  FMUL.FTZ R77, R2, R77 ;  /* 0x0000004d024d7220 */ /* 0x000fe40000410000 */
[C---:B------:R-:W-:Y:S02]  /*9710*/  FMUL.FTZ R78, R0.reuse, R78 ;  /* 0x0000004e004e7220 */ /* 0x040fe40000410000 */
[----:B------:R-:W-:Y:S01]  /*9720*/  FMUL.FTZ R79, R0, R79 ;  /* 0x0000004f004f7220 */ /* 0x000fe20000410000 */
[----:B------:R2:W-:Y:S01]  /*9730*/  @P0 LDGSTS.E.BYPASS.LTC128B.128 [R251+0x13100], [R4.64+0x100], !P3 ;  /* 0x1310010004fb0fae */ /* 0x0005e2000d901d48 */
[----:B------:R-:W-:Y:S02]  /*9740*/  FMUL.FTZ R80, R2, R80 ;  /* 0x0000005002507220 */ /* 0x000fe40000410000 */
[--C-:B-1----:R-:W-:Y:S01]  /*9750*/  FFMA.FTZ R8, R194, c[0x0][0x2d0], -R133.reuse ;  /* 0x0000b400c2087a23 */ /* 0x102fe20000010885 */
[----:B------:R-:W-:Y:S01]  /*9760*/  MOV R194, R22 ;  /* 0x0000001600c27202 */ /* 0x000fe20000000f00 */
[C---:B------:R-:W-:Y:S02]  /*9770*/  FMUL.FTZ R9, R2.reuse, R141 ;  /* 0x0000008d02097220 */ /* 0x040fe40000410000 */
[----:B------:R1:W3:Y:S01]  /*9780*/  MUFU.EX2 R190, R8 ;  /* 0x0000000800be7308 */ /* 0x0002e20000000800 */
[----:B------:R2:W-:Y:S01]  /*9790*/  @P0 LDGSTS.E.BYPASS.LTC128B.128 [R251+0x16100], [R4.64+0x180], !P2 ;  /* 0x1610018004fb0fae */ /* 0x0005e2000d101d48 */
[----:B------:R-:W-:Y:S01]  /*97a0*/  MOV R159, R194 ;  /* 0x000000c2009f7202 */ /* 0x000fe20000000f00 */
[----:B------:R-:W-:Y:S02]  /*97b0*/  FMUL.FTZ R81, R2, R81 ;  /* 0x0000005102517220 */ /* 0x000fe40000410000 */
[C---:B------:R-:W-:Y:S02]  /*97c0*/  FMUL.FTZ R82, R0.reuse, R82 ;  /* 0x0000005200527220 */ /* 0x040fe40000410000 */
[----:B------:R-:W-:Y:S02]  /*97d0*/  FMUL.FTZ R83, R0, R83 ;  /* 0x0000005300537220 */ /* 0x000fe40000410000 */
[----:B------:R4:W-:Y:S01]  /*97e0*/  @P0 LDGSTS.E.BYPASS.LTC128B.128 [R251+0xe100], [R6.64], !P1 ;  /* 0x0e10000006fb0fae */ /* 0x0009e2000c901d48 */
[C---:B------:R-:W-:Y:S02]  /*97f0*/  FMUL.FTZ R84, R2.reuse, R84 ;  /* 0x0000005402547220 */ /* 0x040fe40000410000 */
[----:B------:R-:W-:Y:S02]  /*9800*/  FMUL.FTZ R85, R2, R85 ;  /* 0x0000005502557220 */ /* 0x000fe40000410000 */
[C---:B------:R-:W-:Y:S02]  /*9810*/  FMUL.FTZ R86, R0.reuse, R86 ;  /* 0x0000005600567220 */ /* 0x040fe40000410000 */
[----:B------:R-:W-:Y:S01]  /*9820*/  FMUL.FTZ R87, R0, R87 ;  /* 0x0000005700577220 */ /* 0x000fe20000410000 */
[----:B------:R4:W-:Y:S01]  /*9830*/  @P0 LDGSTS.E.BYPASS.LTC128B.128 [R251+0x11100], [R6.64+0x80], !P4 ;  /* 0x1110008006fb0fae */ /* 0x0009e2000e101d48 */
[C---:B------:R-:W-:Y:S02]  /*9840*/  FMUL.FTZ R88, R2.reuse, R88 ;  /* 0x0000005802587220 */ /* 0x040fe40000410000 */
[----:B------:R-:W-:Y:S02]  /*9850*/  FMUL.FTZ R89, R2, R89 ;  /* 0x0000005902597220 */ /* 0x000fe40000410000 */
[----:B------:R-:W-:Y:S02]  /*9860*/  FMUL.FTZ R90, R0, R90 ;  /* 0x0000005a005a7220 */ /* 0x000fe40000410000 */
[----:B-1----:R-:W-:Y:S01]  /*9870*/  FMUL.FTZ R8, R2, R140 ;  /* 0x0000008c02087220 */ /* 0x002fe20000410000 */
[----:B------:R4:W-:Y:S01]  /*9880*/  @P0 LDGSTS.E.BYPASS.LTC128B.128 [R251+0x14100], [R6.64+0x100], !P3 ;  /* 0x1410010006fb0fae */ /* 0x0009e2000d901d48 */
[----:B---3--:R-:W-:Y:S01]  /*9890*/  MOV R158, R190 ;  /* 0x000000be009e7202 */ /* 0x008fe20000000f00 */
[----:B------:R-:W-:Y:S02]  /*98a0*/  FMUL.FTZ R91, R0, R91 ;  /* 0x0000005b005b7220 */ /* 0x000fe40000410000 */
[--C-:B--2---:R-:W-:Y:S01]  /*98b0*/  FFMA.FTZ R4, R191, c[0x0][0x2d0], -R133.reuse ;  /* 0x0000b400bf047a23 */ /* 0x104fe20000010885 */
[----:B------:R-:W-:Y:S01]  /*98c0*/  MOV R191, R21 ;  /* 0x0000001500bf7202 */ /* 0x000fe20000000f00 */
[----:B------:R-:W-:Y:S01]  /*98d0*/  FMUL.FTZ R5, R2, R137 ;  /* 0x0000008902057220 */ /* 0x000fe20000410000 */
[----:B------:R-:W-:Y:S01]  /*98e0*/  F2FP.BF16.PACK_AB R137, R190, R185 ;  /* 0x000000b9be89723e */ /* 0x000fe200000010ff */
[----:B------:R1:W-:Y:S01]  /*98f0*/  MUFU.EX2 R33, R4 ;  /* 0x0000000400217308 */ /* 0x0003e20000000800 */
[----:B------:R4:W-:Y:S01]  /*9900*/  @P0 LDGSTS.E.BYPASS.LTC128B.128 [R251+0x17100], [R6.64+0x180], !P2 ;  /* 0x1710018006fb0fae */ /* 0x0009e2000d101d48 */
[----:B------:R-:W-:Y:S01]  /*9910*/  MOV R190, R41 ;  /* 0x0000002900be7202 */ /* 0x000fe20000000f00 */
[C---:B------:R-:W-:Y:S01]  /*9920*/  FMUL.FTZ R41, R2.reuse, R173 ;  /* 0x000000ad02297220 */ /* 0x040fe20000410000 */
[----:B------:R-:W-:Y:S01]  /*9930*/  MOV R173, R159 ;  /* 0x0000009f00ad7202 */ /* 0x000fe20000000f00 */
[C---:B------:R-:W-:Y:S02]  /*9940*/  FMUL.FTZ R92, R2.reuse, R92 ;  /* 0x0000005c025c7220 */ /* 0x040fe40000410000 */
[----:B------:R-:W-:Y:S02]  /*9950*/  FMUL.FTZ R93, R2, R93 ;  /* 0x0000005d025d7220 */ /* 0x000fe40000410000 */
[----:B------:R-:W2:Y:S01]  /*9960*/  LDSM.16.MT88.4 R12, [R217+0x100] ;  /* 0x00010000d90c783b */ /* 0x000ea20000004200 */
[C---:B------:R-:W-:Y:S02]  /*9970*/  FMUL.FTZ R94, R0.reuse, R94 ;  /* 0x0000005e005e7220 */ /* 0x040fe40000410000 */
[----:B------:R-:W-:Y:S02]  /*9980*/  FMUL.FTZ R95, R0, R95 ;  /* 0x0000005f005f7220 */ /* 0x000fe40000410000 */
[C---:B------:R-:W-:Y:S02]  /*9990*/  FMUL.FTZ R96, R2.reuse, R96 ;  /* 0x0000006002607220 */ /* 0x040fe40000410000 */
[----:B------:R-:W-:Y:S01]  /*99a0*/  FMUL.FTZ R97, R2, R97 ;  /* 0x0000006102617220 */ /* 0x000fe20000410000 */
[----:B------:R-:W-:Y:S01]  /*99b0*/  LDSM.16.MT88.4 R28, [R220+0x100] ;  /* 0x00010000dc1c783b */ /* 0x000fe20000004200 */
[C---:B------:R-:W-:Y:S02]  /*99c0*/  FMUL.FTZ R98, R0.reuse, R98 ;  /* 0x0000006200627220 */ /* 0x040fe40000410000 */
[----:B------:R-:W-:Y:S02]  /*99d0*/  FMUL.FTZ R99, R0, R99 ;  /* 0x0000006300637220 */ /* 0x000fe40000410000 */
[----:B------:R-:W-:Y:S02]  /*99e0*/  FMUL.FTZ R100, R2, R100 ;  /* 0x0000006402647220 */ /* 0x000fe40000410000 */
[--C-:B-1----:R-:W-:Y:S01]  /*99f0*/  FFMA.FTZ R4, R192, c[0x0][0x2d0], -R133.reuse ;  /* 0x0000b400c0047a23 */ /* 0x102fe20000010885 */
[----:B------:R-:W-:Y:S01]  /*9a00*/  MOV R192, R20 ;  /* 0x0000001400c07202 */ /* 0x000fe20000000f00 */
[----:B------:R-:W-:Y:S01]  /*9a10*/  LDSM.16.MT88.4 R36, [R219+0x100] ;  /* 0x00010000db24783b */ /* 0x000fe20000004200 */
[----:B------:R-:W-:Y:S01]  /*9a20*/  FMUL.FTZ R101, R2, R101 ;  /* 0x0000006502657220 */ /* 0x000fe20000410000 */
[----:B------:R-:W1:Y:S01]  /*9a30*/  MUFU.EX2 R188, R4 ;  /* 0x0000000400bc7308 */ /* 0x000e620000000800 */
[C---:B----4-:R-:W-:Y:S01]  /*9a40*/  FMUL.FTZ R6, R0.reuse, R138 ;  /* 0x0000008a00067220 */ /* 0x050fe20000410000 */
[----:B------:R-:W-:Y:S01]  /*9a50*/  F2FP.BF16.PACK_AB R138, R43, R50 ;  /* 0x000000322b8a723e */ /* 0x000fe200000010ff */
[C---:B------:R-:W-:Y:S02]  /*9a60*/  FMUL.FTZ R7, R0.reuse, R139 ;  /* 0x0000008b00077220 */ /* 0x040fe40000410000 */
[C---:B------:R-:W-:Y:S01]  /*9a70*/  FMUL.FTZ R50, R0.reuse, R182 ;  /* 0x000000b600327220 */ /* 0x040fe20000410000 */
[----:B------:R-:W3:Y:S01]  /*9a80*/  LDSM.16.MT88.4 R20, [R218+0x100] ;  /* 0x00010000da14783b */ /* 0x000ee20000004200 */
[C---:B------:R-:W-:Y:S02]  /*9a90*/  FMUL.FTZ R102, R0.reuse, R102 ;  /* 0x0000006600667220 */ /* 0x040fe40000410000 */
[----:B------:R-:W-:Y:S02]  /*9aa0*/  FMUL.FTZ R103, R0, R103 ;  /* 0x0000006700677220 */ /* 0x000fe40000410000 */
[C---:B------:R-:W-:Y:S02]  /*9ab0*/  FMUL.FTZ R104, R2.reuse, R104 ;  /* 0x0000006802687220 */ /* 0x040fe40000410000 */
[----:B------:R-:W-:Y:S01]  /*9ac0*/  FMUL.FTZ R105, R2, R105 ;  /* 0x0000006902697220 */ /* 0x000fe20000410000 */
[----:B------:R-:W4:Y:S01]  /*9ad0*/  LDSM.16.MT88.4 R44, [R217+0x3100] ;  /* 0x00310000d92c783b */ /* 0x000f220000004200 */
[C---:B------:R-:W-:Y:S02]  /*9ae0*/  FMUL.FTZ R106, R0.reuse, R106 ;  /* 0x0000006a006a7220 */ /* 0x040fe40000410000 */
[----:B------:R-:W-:Y:S02]  /*9af0*/  FMUL.FTZ R107, R0, R107 ;  /* 0x0000006b006b7220 */ /* 0x000fe40000410000 */
[C---:B------:R-:W-:Y:S02]  /*9b00*/  FMUL.FTZ R108, R2.reuse, R108 ;  /* 0x0000006c026c7220 */ /* 0x040fe40000410000 */
[----:B------:R-:W-:Y:S01]  /*9b10*/  FMUL.FTZ R109, R2, R109 ;  /* 0x0000006d026d7220 */ /* 0x000fe20000410000 */
[----:B------:R-:W4:Y:S01]  /*9b20*/  LDSM.16.MT88.4 R140, [R218+0x3100] ;  /* 0x00310000da8c783b */ /* 0x000f220000004200 */
[----:B------:R-:W-:Y:S01]  /*9b30*/  FMUL.FTZ R110, R0, R110 ;  /* 0x0000006e006e7220 */ /* 0x000fe20000410000 */
[----:B-1----:R-:W-:Y:S01]  /*9b40*/  F2FP.BF16.PACK_AB R139, R188, R33 ;  /* 0x00000021bc8b723e */ /* 0x002fe200000010ff */
[----:B------:R-:W-:Y:S01]  /*9b50*/  FMUL.FTZ R4, R2, R136 ;  /* 0x0000008802047220 */ /* 0x000fe20000410000 */
[----:B------:R-:W-:Y:S01]  /*9b60*/  F2FP.BF16.PACK_AB R136, R51, R194 ;  /* 0x000000c23388723e */ /* 0x000fe200000010ff */
[----:B------:R-:W-:Y:S01]  /*9b70*/  FMUL.FTZ R51, R0, R183 ;  /* 0x000000b700337220 */ /* 0x000fe20000410000 */
[----:B------:R-:W-:Y:S01]  /*9b80*/  MOV R194, R49 ;  /* 0x0000003100c27202 */ /* 0x000fe20000000f00 */
[----:B------:R-:W-:Y:S01]  /*9b90*/  FMUL.FTZ R49, R2, R181 ;  /* 0x000000b502317220 */ /* 0x000fe20000410000 */
[----:B------:R-:W0:Y:S01]  /*9ba0*/  LDGDEPBAR ;  /* 0x00000000000079af */ /* 0x000e220000000000 */
[----:B------:R-:W-:Y:S02]  /*9bb0*/  FMUL.FTZ R111, R0, R111 ;  /* 0x0000006f006f7220 */ /* 0x000fe40000410000 */
[C---:B--2---:R-:W-:Y:S05]  /*9bc0*/  HMMA.16816.F32.BF16 R4, R136.reuse, R12, R4 ;  /* 0x0000000c8804723c */ /* 0x044fea0000041804 */
[C---:B------:R-:W-:Y:S02]  /*9bd0*/  FMUL.FTZ R112, R2.reuse, R112 ;  /* 0x0000007002707220 */ /* 0x040fe40000410000 */
[C---:B------:R-:W-:Y:S01]  /*9be0*/  FMUL.FTZ R12, R2.reuse, R144 ;  /* 0x00000090020c7220 */ /* 0x040fe20000410000 */
[C---:B------:R-:W-:Y:S04]  /*9bf0*/  HMMA.16816.F32.BF16 R8, R136.reuse, R14, R8 ;  /* 0x0000000e8808723c */ /* 0x040fe80000041808 */
[----:B------:R-:W-:Y:S01]  /*9c00*/  FMUL.FTZ R13, R2, R145 ;  /* 0x00000091020d7220 */ /* 0x000fe20000410000 */
[----:B------:R-:W-:Y:S01]  /*9c10*/  MOV R144, R19 ;  /* 0x0000001300907202 */ /* 0x000fe20000000f00 */
[C---:B------:R-:W-:Y:S01]  /*9c20*/  FMUL.FTZ R19, R0.reuse, R151 ;  /* 0x0000009700137220 */ /* 0x040fe20000410000 */
[----:B------:R-:W-:Y:S01]  /*9c30*/  MOV R145, R18 ;  /* 0x0000001200917202 */ /* 0x000fe20000000f00 */
[C---:B------:R-:W-:Y:S01]  /*9c40*/  FMUL.FTZ R14, R0.reuse, R146 ;  /* 0x00000092000e7220 */ /* 0x040fe20000410000 */
[----:B------:R-:W-:Y:S03]  /*9c50*/  MOV R146, R17 ;  /* 0x0000001100927202 */ /* 0x000fe60000000f00 */
[----:B------:R-:W-:Y:S01]  /*9c60*/  FMUL.FTZ R15, R0, R147 ;  /* 0x00000093000f7220 */ /* 0x000fe20000410000 */
[----:B------:R-:W-:Y:S01]  /*9c70*/  MOV R147, R16 ;  /* 0x0000001000937202 */ /* 0x000fe20000000f00 */
[C---:B------:R-:W-:Y:S02]  /*9c80*/  FMUL.FTZ R16, R2.reuse, R148 ;  /* 0x0000009402107220 */ /* 0x040fe40000410000 */
[----:B------:R-:W-:Y:S01]  /*9c90*/  FMUL.FTZ R17, R2, R149 ;  /* 0x0000009502117220 */ /* 0x000fe20000410000 */
[----:B------:R-:W-:Y:S01]  /*9ca0*/  MOV R164, R147 ;  /* 0x0000009300a47202 */ /* 0x000fe20000000f00 */
[----:B------:R-:W-:Y:S01]  /*9cb0*/  FMUL.FTZ R18, R0, R150 ;  /* 0x0000009600127220 */ /* 0x000fe20000410000 */
[C---:B---3--:R-:W-:Y:S01]  /*9cc0*/  HMMA.16816.F32.BF16 R12, R136.reuse, R20, R12 ;  /* 0x00000014880c723c */ /* 0x048fe2000004180c */
[----:B------:R-:W-:Y:S02]  /*9cd0*/  LDSM.16.MT88.4 R148, [R219+0x3100] ;  /* 0x00310000db94783b */ /* 0x000fe40000004200 */
[----:B------:R-:W-:Y:S01]  /*9ce0*/  MOV R181, R164 ;  /* 0x000000a400b57202 */ /* 0x000fe20000000f00 */
[----:B------:R-:W-:Y:S02]  /*9cf0*/  FMUL.FTZ R113, R2, R113 ;  /* 0x0000007102717220 */ /* 0x000fe40000410000 */
[----:B------:R-:W-:Y:S02]  /*9d00*/  FMUL.FTZ R114, R0, R114 ;  /* 0x0000007200727220 */ /* 0x000fe40000410000 */
[C---:B------:R-:W-:Y:S04]  /*9d10*/  HMMA.16816.F32.BF16 R16, R136.reuse, R22, R16 ;  /* 0x000000168810723c */ /* 0x040fe80000041810 */
[C---:B------:R-:W-:Y:S01]  /*9d20*/  FMUL.FTZ R20, R2.reuse, R152 ;  /* 0x0000009802147220 */ /* 0x040fe20000410000 */
[----:B------:R-:W-:Y:S01]  /*9d30*/  MOV R152, R40 ;  /* 0x0000002800987202 */ /* 0x000fe20000000f00 */
[----:B------:R-:W-:Y:S01]  /*9d40*/  FMUL.FTZ R21, R2, R153 ;  /* 0x0000009902157220 */ /* 0x000fe20000410000 */
[----:B------:R-:W-:Y:S01]  /*9d50*/  MOV R153, R33 ;  /* 0x0000002100997202 */ /* 0x000fe20000000f00 */
[C---:B------:R-:W-:Y:S01]  /*9d60*/  FMUL.FTZ R22, R0.reuse, R154 ;  /* 0x0000009a00167220 */ /* 0x040fe20000410000 */
[----:B------:R-:W-:Y:S03]  /*9d70*/  MOV R154, R43 ;  /* 0x0000002b009a7202 */ /* 0x000fe60000000f00 */
[----:B------:R-:W-:Y:S01]  /*9d80*/  FMUL.FTZ R23, R0, R155 ;  /* 0x0000009b00177220 */ /* 0x000fe20000410000 */
[----:B------:R-:W-:Y:S01]  /*9d90*/  MOV R155, R48 ;  /* 0x00000030009b7202 */ /* 0x000fe20000000f00 */
[----:B------:R-:W-:Y:S01]  /*9da0*/  FMUL.FTZ R33, R2, R165 ;  /* 0x000000a502217220 */ /* 0x000fe20000410000 */
[----:B------:R-:W-:Y:S01]  /*9db0*/  MOV R165, R34 ;  /* 0x0000002200a57202 */ /* 0x000fe20000000f00 */
[C---:B------:R-:W-:Y:S01]  /*9dc0*/  FMUL.FTZ R34, R0.reuse, R166 ;  /* 0x000000a600227220 */ /* 0x040fe20000410000 */
[----:B------:R-:W-:Y:S01]  /*9dd0*/  MOV R166, R35 ;  /* 0x0000002300a67202 */ /* 0x000fe20000000f00 */
[----:B------:R-:W-:Y:S01]  /*9de0*/  FMUL.FTZ R35, R0, R167 ;  /* 0x000000a700237220 */ /* 0x000fe20000410000 */
[C---:B------:R-:W-:Y:S03]  /*9df0*/  HMMA.16816.F32.BF16 R20, R136.reuse, R28, R20 ;  /* 0x0000001c8814723c */ /* 0x040fe60000041814 */
[----:B------:R-:W-:Y:S01]  /*9e00*/  MOV R183, R166 ;  /* 0x000000a600b77202 */ /* 0x000fe20000000f00 */
[----:B------:R-:W-:Y:S01]  /*9e10*/  FMUL.FTZ R40, R2, R172 ;  /* 0x000000ac02287220 */ /* 0x000fe20000410000 */
[----:B------:R-:W-:Y:S01]  /*9e20*/  MOV R172, R157 ;  /* 0x0000009d00ac7202 */ /* 0x000fe20000000f00 */
[----:B------:R-:W-:Y:S01]  /*9e30*/  FMUL.FTZ R43, R0, R175 ;  /* 0x000000af002b7220 */ /* 0x000fe20000410000 */
[----:B------:R-:W-:Y:S01]  /*9e40*/  MOV R167, R156 ;  /* 0x0000009c00a77202 */ /* 0x000fe20000000f00 */
        /* <DEDUP_REMOVED lines=13> */
[----:B------:R-:W-:Y:S01]  /*9f20*/  FMUL.FTZ R115, R0, R115 ;  /* 0x0000007300737220 */ /* 0x000fe20000410000 */
[C---:B------:R-:W-:Y:S01]  /*9f30*/  HMMA.16816.F32.BF16 R28, R136.reuse, R36, R28 ;  /* 0x00000024881c723c */ /* 0x040fe2000004181c */
[----:B------:R-:W1:Y:S02]  /*9f40*/  LDSM.16.MT88.4 R144, [R220+0x3100] ;  /* 0x00310000dc90783b */ /* 0x000e640000004200 */
[----:B------:R-:W-:Y:S01]  /*9f50*/  MOV R175, R160 ;  /* 0x000000a000af7202 */ /* 0x000fe20000000f00 */
[C---:B------:R-:W-:Y:S01]  /*9f60*/  FMUL.FTZ R116, R2.reuse, R116 ;  /* 0x0000007402747220 */ /* 0x040fe20000410000 */
[----:B------:R-:W-:Y:S01]  /*9f70*/  MOV R160, R154 ;  /* 0x0000009a00a07202 */ /* 0x000fe20000000f00 */
[C---:B------:R-:W-:Y:S01]  /*9f80*/  FMUL.FTZ R117, R2.reuse, R117 ;  /* 0x0000007502757220 */ /* 0x040fe20000410000 */
[----:B------:R-:W-:Y:S01]  /*9f90*/  MOV R174, R158 ;  /* 0x0000009e00ae7202 */ /* 0x000fe20000000f00 */
[C---:B------:R-:W-:Y:S01]  /*9fa0*/  HMMA.16816.F32.BF16 R32, R136.reuse, R38, R32 ;  /* 0x000000268820723c */ /* 0x040fe20000041820 */
[----:B------:R-:W-:Y:S03]  /*9fb0*/  LDSM.16.MT88.4 R156, [R218+0x3900] ;  /* 0x00390000da9c783b */ /* 0x000fe60000004200 */
[C---:B------:R-:W-:Y:S01]  /*9fc0*/  FMUL.FTZ R36, R2.reuse, R168 ;  /* 0x000000a802247220 */ /* 0x040fe20000410000 */
[----:B------:R-:W-:Y:S01]  /*9fd0*/  MOV R180, R211 ;  /* 0x000000d300b47202 */ /* 0x000fe20000000f00 */
[----:B------:R-:W-:Y:S01]  /*9fe0*/  FMUL.FTZ R37, R2, R169 ;  /* 0x000000a902257220 */ /* 0x000fe20000410000 */
[----:B------:R-:W-:Y:S01]  /*9ff0*/  MOV R182, R162 ;  /* 0x000000a200b67202 */ /* 0x000fe20000000f00 */
[C---:B------:R-:W-:Y:S04]  /*a000*/  FMUL.FTZ R38, R0.reuse, R170 ;  /* 0x000000aa00267220 */ /* 0x040fe80000410000 */
[C---:B------:R-:W-:Y:S02]  /*a010*/  FMUL.FTZ R39, R0.reuse, R171 ;  /* 0x000000ab00277220 */ /* 0x040fe40000410000 */
[C---:B------:R-:W-:Y:S02]  /*a020*/  FMUL.FTZ R118, R0.reuse, R118 ;  /* 0x0000007600767220 */ /* 0x040fe40000410000 */
[----:B------:R-:W-:Y:S02]  /*a030*/  FMUL.FTZ R119, R0, R119 ;  /* 0x0000007700777220 */ /* 0x000fe40000410000 */
[C---:B------:R-:W-:Y:S01]  /*a040*/  FMUL.FTZ R120, R2.reuse, R120 ;  /* 0x0000007802787220 */ /* 0x040fe20000410000 */
[C---:B----4-:R-:W-:Y:S03]  /*a050*/  HMMA.16816.F32.BF16 R36, R136.reuse, R44, R36 ;  /* 0x0000002c8824723c */ /* 0x050fe60000041824 */
[----:B------:R-:W-:Y:S02]  /*a060*/  FMUL.FTZ R121, R2, R121 ;  /* 0x0000007902797220 */ /* 0x000fe40000410000 */
[----:B------:R-:W-:Y:S02]  /*a070*/  FMUL.FTZ R122, R0, R122 ;  /* 0x0000007a007a7220 */ /* 0x000fe40000410000 */
[C---:B------:R-:W-:Y:S01]  /*a080*/  FMUL.FTZ R44, R2.reuse, R176 ;  /* 0x000000b0022c7220 */ /* 0x040fe20000410000 */
[C---:B------:R-:W-:Y:S04]  /*a090*/  HMMA.16816.F32.BF16 R40, R136.reuse, R46, R40 ;  /* 0x0000002e8828723c */ /* 0x040fe80000041828 */
[--C-:B------:R-:W-:Y:S01]  /*a0a0*/  FFMA.FTZ R134, R187, c[0x0][0x2d0], -R186.reuse ;  /* 0x0000b400bb867a23 */ /* 0x100fe200000108ba */
[----:B------:R-:W-:Y:S01]  /*a0b0*/  MOV R187, R212 ;  /* 0x000000d400bb7202 */ /* 0x000fe20000000f00 */
[----:B------:R-:W-:Y:S01]  /*a0c0*/  FMUL.FTZ R45, R2, R177 ;  /* 0x000000b1022d7220 */ /* 0x000fe20000410000 */
[----:B------:R-:W-:Y:S01]  /*a0d0*/  MOV R176, R152 ;  /* 0x0000009800b07202 */ /* 0x000fe20000000f00 */
[C---:B------:R-:W-:Y:S01]  /*a0e0*/  FMUL.FTZ R46, R0.reuse, R178 ;  /* 0x000000b2002e7220 */ /* 0x040fe20000410000 */
[----:B------:R-:W-:Y:S01]  /*a0f0*/  MOV R177, R191 ;  /* 0x000000bf00b17202 */ /* 0x000fe20000000f00 */
[----:B------:R2:W-:Y:S02]  /*a100*/  MUFU.EX2 R178, R134 ;  /* 0x0000008600b27308 */ /* 0x0005e40000000800 */
[C---:B------:R-:W-:Y:S01]  /*a110*/  FMUL.FTZ R47, R0.reuse, R179 ;  /* 0x000000b3002f7220 */ /* 0x040fe20000410000 */
[----:B------:R-:W-:Y:S01]  /*a120*/  MOV R179, R161 ;  /* 0x000000a100b37202 */ /* 0x000fe20000000f00 */
[----:B------:R-:W-:Y:S01]  /*a130*/  FMUL.FTZ R123, R0, R123 ;  /* 0x0000007b007b7220 */ /* 0x000fe20000410000 */
[----:B------:R-:W-:Y:S01]  /*a140*/  MOV R161, R153 ;  /* 0x0000009900a17202 */ /* 0x000fe20000000f00 */
[C---:B------:R-:W-:Y:S01]  /*a150*/  FMUL.FTZ R124, R2.reuse, R124 ;  /* 0x0000007c027c7220 */ /* 0x040fe20000410000 */
[----:B------:R-:W-:Y:S01]  /*a160*/  MOV R191, R210 ;  /* 0x000000d200bf7202 */ /* 0x000fe20000000f00 */
[----:B------:R-:W-:Y:S01]  /*a170*/  FMUL.FTZ R125, R2, R125 ;  /* 0x0000007d027d7220 */ /* 0x000fe20000410000 */
[C---:B------:R-:W-:Y:S03]  /*a180*/  HMMA.16816.F32.BF16 R44, R136.reuse, R140, R44 ;  /* 0x0000008c882c723c */ /* 0x040fe6000004182c */
[C---:B------:R-:W-:Y:S02]  /*a190*/  FMUL.FTZ R126, R0.reuse, R126 ;  /* 0x0000007e007e7220 */ /* 0x040fe40000410000 */
[----:B------:R-:W-:Y:S02]  /*a1a0*/  FMUL.FTZ R127, R0, R127 ;  /* 0x0000007f007f7220 */ /* 0x000fe40000410000 */
[C---:B------:R-:W-:Y:S01]  /*a1b0*/  FMUL.FTZ R128, R2.reuse, R128 ;  /* 0x0000008002807220 */ /* 0x040fe20000410000 */
[C---:B------:R-:W-:Y:S01]  /*a1c0*/  HMMA.16816.F32.BF16 R48, R136.reuse, R142, R48 ;  /* 0x0000008e8830723c */ /* 0x040fe20000041830 */
[----:B------:R-:W3:Y:S03]  /*a1d0*/  LDSM.16.MT88.4 R140, [R217+0x6100] ;  /* 0x00610000d98c783b */ /* 0x000ee60000004200 */
[----:B------:R-:W-:Y:S02]  /*a1e0*/  FMUL.FTZ R129, R2, R129 ;  /* 0x0000008102817220 */ /* 0x000fe40000410000 */
[C---:B------:R-:W-:Y:S02]  /*a1f0*/  FMUL.FTZ R130, R0.reuse, R130 ;  /* 0x0000008200827220 */ /* 0x040fe40000410000 */
[C---:B-1----:R-:W-:Y:S04]  /*a200*/  HMMA.16816.F32.BF16 R52, R136.reuse, R144, R52 ;  /* 0x000000908834723c */ /* 0x042fe80000041834 */
[--C-:B--2---:R-:W-:Y:S01]  /*a210*/  FFMA.FTZ R134, R195, c[0x0][0x2d0], -R186.reuse ;  /* 0x0000b400c3867a23 */ /* 0x104fe200000108ba */
[----:B------:R-:W-:Y:S01]  /*a220*/  MOV R195, R163 ;  /* 0x000000a300c37202 */ /* 0x000fe20000000f00 */
[----:B------:R-:W-:Y:S02]  /*a230*/  FMUL.FTZ R131, R0, R131 ;  /* 0x0000008300837220 */ /* 0x000fe40000410000 */
[C---:B------:R-:W-:Y:S01]  /*a240*/  HMMA.16816.F32.BF16 R56, R136.reuse, R146, R56 ;  /* 0x000000928838723c */ /* 0x040fe20000041838 */
[----:B------:R1:W2:Y:S01]  /*a250*/  MUFU.EX2 R168, R134 ;  /* 0x0000008600a87308 */ /* 0x0002a20000000800 */
[----:B------:R-:W4:Y:S06]  /*a260*/  LDSM.16.MT88.4 R144, [R218+0x6100] ;  /* 0x00610000da90783b */ /* 0x000f2c0000004200 */
[C---:B------:R-:W-:Y:S08]  /*a270*/  HMMA.16816.F32.BF16 R60, R136.reuse, R148, R60 ;  /* 0x00000094883c723c */ /* 0x040ff0000004183c */
[C---:B------:R-:W-:Y:S01]  /*a280*/  HMMA.16816.F32.BF16 R64, R136.reuse, R150, R64 ;  /* 0x000000968840723c */ /* 0x040fe20000041840 */
[----:B------:R-:W2:Y:S07]  /*a290*/  LDSM.16.MT88.4 R148, [R220+0x6100] ;  /* 0x00610000dc94783b */ /* 0x000eae0000004200 */
[C---:B---3--:R-:W-:Y:S04]  /*a2a0*/  HMMA.16816.F32.BF16 R68, R136.reuse, R140, R68 ;  /* 0x0000008c8844723c */ /* 0x048fe80000041844 */
[--C-:B-1----:R-:W-:Y:S01]  /*a2b0*/  FFMA.FTZ R134, R196, c[0x0][0x2d0], -R133.reuse ;  /* 0x0000b400c4867a23 */ /* 0x102fe20000010885 */
[----:B------:R-:W-:Y:S02]  /*a2c0*/  MOV R196, R166 ;  /* 0x000000a600c47202 */ /* 0x000fe40000000f00 */
[----:B------:R-:W-:Y:S01]  /*a2d0*/  MOV R166, R155 ;  /* 0x0000009b00a67202 */ /* 0x000fe20000000f00 */
[----:B------:R1:W-:Y:S01]  /*a2e0*/  MUFU.EX2 R212, R134 ;  /* 0x0000008600d47308 */ /* 0x0003e20000000800 */
[C---:B------:R-:W-:Y:S01]  /*a2f0*/  HMMA.16816.F32.BF16 R72, R136.reuse, R142, R72 ;  /* 0x0000008e8848723c */ /* 0x040fe20000041848 */
[----:B------:R-:W3:Y:S07]  /*a300*/  LDSM.16.MT88.4 R140, [R219+0x6100] ;  /* 0x00610000db8c783b */ /* 0x000eee0000004200 */
[C---:B----4-:R-:W-:Y:S01]  /*a310*/  HMMA.16816.F32.BF16 R76, R136.reuse, R144, R76 ;  /* 0x00000090884c723c */ /* 0x050fe2000004184c */
[----:B------:R-:W-:Y:S07]  /*a320*/  LDSM.16.MT88.4 R152, [R220+0x900] ;  /* 0x00090000dc98783b */ /* 0x000fee0000004200 */
[C---:B------:R-:W-:Y:S01]  /*a330*/  HMMA.16816.F32.BF16 R80, R136.reuse, R146, R80 ;  /* 0x000000928850723c */ /* 0x040fe20000041850 */
[----:B------:R-:W4:Y:S03]  /*a340*/  LDSM.16.MT88.4 R144, [R217+0x9100] ;  /* 0x00910000d990783b */ /* 0x000f260000004200 */
[--C-:B-1----:R-:W-:Y:S01]  /*a350*/  FFMA.FTZ R134, R197, c[0x0][0x2d0], -R133.reuse ;  /* 0x0000b400c5867a23 */ /* 0x102fe20000010885 */
[----:B------:R-:W-:Y:S03]  /*a360*/  MOV R197, R209 ;  /* 0x000000d100c57202 */ /* 0x000fe60000000f00 */
[C---:B--2---:R-:W-:Y:S01]  /*a370*/  HMMA.16816.F32.BF16 R84, R136.reuse, R148, R84 ;  /* 0x000000948854723c */ /* 0x044fe20000041854 */
[----:B------:R1:W2:Y:S07]  /*a380*/  MUFU.EX2 R211, R134 ;  /* 0x0000008600d37308 */ /* 0x0002ae0000000800 */
[C---:B------:R-:W-:Y:S01]  /*a390*/  HMMA.16816.F32.BF16 R88, R136.reuse, R150, R88 ;  /* 0x000000968858723c */ /* 0x040fe20000041858 */
[----:B------:R-:W2:Y:S07]  /*a3a0*/  LDSM.16.MT88.4 R148, [R218+0x9100] ;  /* 0x00910000da94783b */ /* 0x000eae0000004200 */
[C---:B---3--:R-:W-:Y:S08]  /*a3b0*/  HMMA.16816.F32.BF16 R92, R136.reuse, R140, R92 ;  /* 0x0000008c885c723c */ /* 0x048ff0000004185c */
[C---:B------:R-:W-:Y:S01]  /*a3c0*/  HMMA.16816.F32.BF16 R96, R136.reuse, R142, R96 ;  /* 0x0000008e8860723c */ /* 0x040fe20000041860 */
[----:B------:R-:W3:Y:S03]  /*a3d0*/  LDSM.16.MT88.4 R140, [R220+0x9100] ;  /* 0x00910000dc8c783b */ /* 0x000ee60000004200 */
[--C-:B-1----:R-:W-:Y:S04]  /*a3e0*/  FFMA.FTZ R134, R198, c[0x0][0x2d0], -R186.reuse ;  /* 0x0000b400c6867a23 */ /* 0x102fe800000108ba */
[----:B------:R1:W-:Y:S01]  /*a3f0*/  MUFU.EX2 R169, R134 ;  /* 0x0000008600a97308 */ /* 0x0003e20000000800 */
[C---:B----4-:R-:W-:Y:S08]  /*a400*/  HMMA.16816.F32.BF16 R100, R136.reuse, R144, R100 ;  /* 0x000000908864723c */ /* 0x050ff00000041864 */
[C---:B------:R-:W-:Y:S01]  /*a410*/  HMMA.16816.F32.BF16 R104, R136.reuse, R146, R104 ;  /* 0x000000928868723c */ /* 0x040fe20000041868 */
[----:B------:R-:W4:Y:S07]  /*a420*/  LDSM.16.MT88.4 R144, [R219+0x9100] ;  /* 0x00910000db90783b */ /* 0x000f2e0000004200 */
[C---:B--2---:R-:W-:Y:S04]  /*a430*/  HMMA.16816.F32.BF16 R108, R136.reuse, R148, R108 ;  /* 0x00000094886c723c */ /* 0x044fe8000004186c */
[--C-:B-1----:R-:W-:Y:S04]  /*a440*/  FFMA.FTZ R134, R199, c[0x0][0x2d0], -R186.reuse ;  /* 0x0000b400c7867a23 */ /* 0x102fe800000108ba */
[C---:B------:R-:W-:Y:S01]  /*a450*/  HMMA.16816.F32.BF16 R112, R136.reuse, R150, R112 ;  /* 0x000000968870723c */ /* 0x040fe20000041870 */
[----:B------:R-:W1:Y:S01]  /*a460*/  LDSM.16.MT88.4 R148, [R217+0x900] ;  /* 0x00090000d994783b */ /* 0x000e620000004200 */
[----:B------:R2:W1:Y:S06]  /*a470*/  MUFU.EX2 R170, R134 ;  /* 0x0000008600aa7308 */ /* 0x00046c0000000800 */
[C---:B---3--:R-:W-:Y:S08]  /*a480*/  HMMA.16816.F32.BF16 R116, R136.reuse, R140, R116 ;  /* 0x0000008c8874723c */ /* 0x048ff00000041874 */
[C---:B------:R-:W-:Y:S01]  /*a490*/  HMMA.16816.F32.BF16 R120, R136.reuse, R142, R120 ;  /* 0x0000008e8878723c */ /* 0x040fe20000041878 */
[----:B------:R-:W3:Y:S07]  /*a4a0*/  LDSM.16.MT88.4 R140, [R218+0x900] ;  /* 0x00090000da8c783b */ /* 0x000eee0000004200 */
[C---:B----4-:R-:W-:Y:S04]  /*a4b0*/  HMMA.16816.F32.BF16 R124, R136.reuse, R144, R124 ;  /* 0x00000090887c723c */ /* 0x050fe8000004187c */
[--C-:B--2---:R-:W-:Y:S04]  /*a4c0*/  FFMA.FTZ R134, R204, c[0x0][0x2d0], -R133.reuse ;  /* 0x0000b400cc867a23 */ /* 0x104fe80000010885 */
[----:B------:R2:W-:Y:S01]  /*a4d0*/  MUFU.EX2 R210, R134 ;  /* 0x0000008600d27308 */ /* 0x0005e20000000800 */
[----:B------:R-:W-:Y:S01]  /*a4e0*/  HMMA.16816.F32.BF16 R128, R136, R146, R128 ;  /* 0x000000928880723c */ /* 0x000fe20000041880 */
[----:B------:R-:W4:Y:S06]  /*a4f0*/  LDSM.16.MT88.4 R144, [R219+0x900] ;  /* 0x00090000db90783b */ /* 0x000f2c0000004200 */
[----:B------:R-:W-:Y:S02]  /*a500*/  F2FP.BF16.PACK_AB R136, R168, R178 ;  /* 0x000000b2a888723e */ /* 0x000fe400000010ff */
[----:B------:R-:W-:Y:S03]  /*a510*/  F2FP.BF16.PACK_AB R137, R211, R212 ;  /* 0x000000d4d389723e */ /* 0x000fe600000010ff */
[----:B-1----:R-:W-:Y:S01]  /*a520*/  F2FP.BF16.PACK_AB R138, R170, R169 ;  /* 0x000000a9aa8a723e */ /* 0x002fe200000010ff */
[--C-:B--2---:R-:W-:Y:S04]  /*a530*/  FFMA.FTZ R134, R205, c[0x0][0x2d0], -R133.reuse ;  /* 0x0000b400cd867a23 */ /* 0x104fe80000010885 */
[----:B------:R-:W1:Y:S02]  /*a540*/  MUFU.EX2 R209, R134 ;  /* 0x0000008600d17308 */ /* 0x000e640000000800 */
[----:B-1----:R-:W-:Y:S01]  /*a550*/  F2FP.BF16.PACK_AB R139, R209, R210 ;  /* 0x000000d2d18b723e */ /* 0x002fe200000010ff */
[--C-:B------:R-:W-:Y:S07]  /*a560*/  FFMA.FTZ R134, R206, c[0x0][0x2d0], -R186.reuse ;  /* 0x0000b400ce867a23 */ /* 0x100fee00000108ba */
[----:B------:R1:W-:Y:S01]  /*a570*/  MUFU.EX2 R171, R134 ;  /* 0x0000008600ab7308 */ /* 0x0003e20000000800 */
[C---:B------:R-:W-:Y:S08]  /*a580*/  HMMA.16816.F32.BF16 R4, R136.reuse, R148, R4 ;  /* 0x000000948804723c */ /* 0x040ff00000041804 */
[C---:B------:R-:W-:Y:S01]  /*a590*/  HMMA.16816.F32.BF16 R8, R136.reuse, R150, R8 ;  /* 0x000000968808723c */ /* 0x040fe20000041808 */
[----:B------:R-:W2:Y:S07]  /*a5a0*/  LDSM.16.MT88.4 R148, [R217+0x3900] ;  /* 0x00390000d994783b */ /* 0x000eae0000004200 */
[C---:B---3--:R-:W-:Y:S04]  /*a5b0*/  HMMA.16816.F32.BF16 R12, R136.reuse, R140, R12 ;  /* 0x0000008c880c723c */ /* 0x048fe8000004180c */
[--C-:B-1----:R-:W-:Y:S04]  /*a5c0*/  FFMA.FTZ R134, R207, c[0x0][0x2d0], -R186.reuse ;  /* 0x0000b400cf867a23 */ /* 0x102fe800000108ba */
[C---:B------:R-:W-:Y:S01]  /*a5d0*/  HMMA.16816.F32.BF16 R16, R136.reuse, R142, R16 ;  /* 0x0000008e8810723c */ /* 0x040fe20000041810 */
[----:B------:R-:W1:Y:S01]  /*a5e0*/  LDSM.16.MT88.4 R140, [R220+0x3900] ;  /* 0x00390000dc8c783b */ /* 0x000e620000004200 */
[----:B------:R3:W-:Y:S06]  /*a5f0*/  MUFU.EX2 R162, R134 ;  /* 0x0000008600a27308 */ /* 0x0007ec0000000800 */
[C---:B------:R-:W-:Y:S08]  /*a600*/  HMMA.16816.F32.BF16 R20, R136.reuse, R152, R20 ;  /* 0x000000988814723c */ /* 0x040ff00000041814 */
[C---:B------:R-:W-:Y:S01]  /*a610*/  HMMA.16816.F32.BF16 R24, R136.reuse, R154, R24 ;  /* 0x0000009a8818723c */ /* 0x040fe20000041818 */
[----:B------:R-:W1:Y:S07]  /*a620*/  LDSM.16.MT88.4 R152, [R219+0x3900] ;  /* 0x00390000db98783b */ /* 0x000e6e0000004200 */
[C---:B----4-:R-:W-:Y:S04]  /*a630*/  HMMA.16816.F32.BF16 R28, R136.reuse, R144, R28 ;  /* 0x00000090881c723c */ /* 0x050fe8000004181c */
[--C-:B---3--:R-:W-:Y:S04]  /*a640*/  FFMA.FTZ R134, R208, c[0x0][0x2d0], -R133.reuse ;  /* 0x0000b400d0867a23 */ /* 0x108fe80000010885 */
[C---:B------:R-:W-:Y:S01]  /*a650*/  HMMA.16816.F32.BF16 R32, R136.reuse, R146, R32 ;  /* 0x000000928820723c */ /* 0x040fe20000041820 */
[----:B------:R-:W3:Y:S01]  /*a660*/  LDSM.16.MT88.4 R144, [R217+0x6900] ;  /* 0x00690000d990783b */ /* 0x000ee20000004200 */
[----:B------:R4:W-:Y:S06]  /*a670*/  MUFU.EX2 R206, R134 ;  /* 0x0000008600ce7308 */ /* 0x0009ec0000000800 */
[C---:B--2---:R-:W-:Y:S08]  /*a680*/  HMMA.16816.F32.BF16 R36, R136.reuse, R148, R36 ;  /* 0x000000948824723c */ /* 0x044ff00000041824 */
[C---:B------:R-:W-:Y:S01]  /*a690*/  HMMA.16816.F32.BF16 R40, R136.reuse, R150, R40 ;  /* 0x000000968828723c */ /* 0x040fe20000041828 */
[----:B------:R-:W2:Y:S07]  /*a6a0*/  LDSM.16.MT88.4 R148, [R218+0x6900] ;  /* 0x00690000da94783b */ /* 0x000eae0000004200 */
[C---:B------:R-:W-:Y:S04]  /*a6b0*/  HMMA.16816.F32.BF16 R44, R136.reuse, R156, R44 ;  /* 0x0000009c882c723c */ /* 0x040fe8000004182c */
[--C-:B----4-:R-:W-:Y:S04]  /*a6c0*/  FFMA.FTZ R134, R213, c[0x0][0x2d0], -R133.reuse ;  /* 0x0000b400d5867a23 */ /* 0x110fe80000010885 */
[C---:B------:R-:W-:Y:S01]  /*a6d0*/  HMMA.16816.F32.BF16 R48, R136.reuse, R158, R48 ;  /* 0x0000009e8830723c */ /* 0x040fe20000041830 */
[----:B------:R-:W4:Y:S01]  /*a6e0*/  LDSM.16.MT88.4 R156, [R220+0x6900] ;  /* 0x00690000dc9c783b */ /* 0x000f220000004200 */
[----:B------:R2:W-:Y:S06]  /*a6f0*/  MUFU.EX2 R205, R134 ;  /* 0x0000008600cd7308 */ /* 0x0005ec0000000800 */
[C---:B-1----:R-:W-:Y:S08]  /*a700*/  HMMA.16816.F32.BF16 R52, R136.reuse, R140, R52 ;  /* 0x0000008c8834723c */ /* 0x042ff00000041834 */
[C---:B------:R-:W-:Y:S01]  /*a710*/  HMMA.16816.F32.BF16 R56, R136.reuse, R142, R56 ;  /* 0x0000008e8838723c */ /* 0x040fe20000041838 */
[----:B------:R-:W1:Y:S07]  /*a720*/  LDSM.16.MT88.4 R140, [R219+0x6900] ;  /* 0x00690000db8c783b */ /* 0x000e6e0000004200 */
[C---:B------:R-:W-:Y:S04]  /*a730*/  HMMA.16816.F32.BF16 R60, R136.reuse, R152, R60 ;  /* 0x00000098883c723c */ /* 0x040fe8000004183c */
[--C-:B--2---:R-:W-:Y:S04]  /*a740*/  FFMA.FTZ R134, R214, c[0x0][0x2d0], -R186.reuse ;  /* 0x0000b400d6867a23 */ /* 0x104fe800000108ba */
[C---:B------:R-:W-:Y:S01]  /*a750*/  HMMA.16816.F32.BF16 R64, R136.reuse, R154, R64 ;  /* 0x0000009a8840723c */ /* 0x040fe20000041840 */
[----:B------:R-:W-:Y:S01]  /*a760*/  LDSM.16.MT88.4 R152, [R220+0x9900] ;  /* 0x00990000dc98783b */ /* 0x000fe20000004200 */
[----:B------:R2:W-:Y:S06]  /*a770*/  MUFU.EX2 R163, R134 ;  /* 0x0000008600a37308 */ /* 0x0005ec0000000800 */
[C---:B---3--:R-:W-:Y:S08]  /*a780*/  HMMA.16816.F32.BF16 R68, R136.reuse, R144, R68 ;  /* 0x000000908844723c */ /* 0x048ff00000041844 */
[C---:B------:R-:W-:Y:S01]  /*a790*/  HMMA.16816.F32.BF16 R72, R136.reuse, R146, R72 ;  /* 0x000000928848723c */ /* 0x040fe20000041848 */
[----:B------:R-:W3:Y:S07]  /*a7a0*/  LDSM.16.MT88.4 R144, [R217+0x9900] ;  /* 0x00990000d990783b */ /* 0x000eee0000004200 */
[C---:B------:R-:W-:Y:S04]  /*a7b0*/  HMMA.16816.F32.BF16 R76, R136.reuse, R148, R76 ;  /* 0x00000094884c723c */ /* 0x040fe8000004184c */
[--C-:B--2---:R-:W-:Y:S04]  /*a7c0*/  FFMA.FTZ R134, R215, c[0x0][0x2d0], -R186.reuse ;  /* 0x0000b400d7867a23 */ /* 0x104fe800000108ba */
[C---:B------:R-:W-:Y:S01]  /*a7d0*/  HMMA.16816.F32.BF16 R80, R136.reuse, R150, R80 ;  /* 0x000000968850723c */ /* 0x040fe20000041850 */
[----:B------:R-:W2:Y:S01]  /*a7e0*/  LDSM.16.MT88.4 R148, [R218+0x9900] ;  /* 0x00990000da94783b */ /* 0x000ea20000004200 */
[----:B------:R3:W2:Y:S06]  /*a7f0*/  MUFU.EX2 R164, R134 ;  /* 0x0000008600a47308 */ /* 0x0006ac0000000800 */
[C---:B----4-:R-:W-:Y:S08]  /*a800*/  HMMA.16816.F32.BF16 R84, R136.reuse, R156, R84 ;  /* 0x0000009c8854723c */ /* 0x050ff00000041854 */
[C---:B------:R-:W-:Y:S01]  /*a810*/  HMMA.16816.F32.BF16 R88, R136.reuse, R158, R88 ;  /* 0x0000009e8858723c */ /* 0x040fe20000041858 */
[----:B------:R-:W-:Y:S07]  /*a820*/  LDSM.16.MT88.4 R156, [R218+0x1100] ;  /* 0x00110000da9c783b */ /* 0x000fee0000004200 */
[C---:B-1----:R-:W-:Y:S04]  /*a830*/  HMMA.16816.F32.BF16 R92, R136.reuse, R140, R92 ;  /* 0x0000008c885c723c */ /* 0x042fe8000004185c */
[--C-:B---3--:R-:W-:Y:S04]  /*a840*/  FFMA.FTZ R134, R202, c[0x0][0x2d0], -R133.reuse ;  /* 0x0000b400ca867a23 */ /* 0x108fe80000010885 */
[C---:B------:R-:W-:Y:S01]  /*a850*/  HMMA.16816.F32.BF16 R96, R136.reuse, R142, R96 ;  /* 0x0000008e8860723c */ /* 0x040fe20000041860 */
[----:B------:R-:W1:Y:S01]  /*a860*/  LDSM.16.MT88.4 R140, [R219+0x9900] ;  /* 0x00990000db8c783b */ /* 0x000e620000004200 */
[----:B------:R3:W-:Y:S06]  /*a870*/  MUFU.EX2 R202, R134 ;  /* 0x0000008600ca7308 */ /* 0x0007ec0000000800 */
[C---:B------:R-:W-:Y:S08]  /*a880*/  HMMA.16816.F32.BF16 R100, R136.reuse, R144, R100 ;  /* 0x000000908864723c */ /* 0x040ff00000041864 */
[C---:B------:R-:W-:Y:S01]  /*a890*/  HMMA.16816.F32.BF16 R104, R136.reuse, R146, R104 ;  /* 0x000000928868723c */ /* 0x040fe20000041868 */
[----:B------:R-:W4:Y:S07]  /*a8a0*/  LDSM.16.MT88.4 R144, [R217+0x1100] ;  /* 0x00110000d990783b */ /* 0x000f2e0000004200 */
[C---:B--2---:R-:W-:Y:S04]  /*a8b0*/  HMMA.16816.F32.BF16 R108, R136.reuse, R148, R108 ;  /* 0x00000094886c723c */ /* 0x044fe8000004186c */
[--C-:B---3--:R-:W-:Y:S01]  /*a8c0*/  FFMA.FTZ R134, R197, c[0x0][0x2d0], -R133.reuse ;  /* 0x0000b400c5867a23 */ /* 0x108fe20000010885 */
[----:B------:R-:W-:Y:S02]  /*a8d0*/  MOV R197, R196 ;  /* 0x000000c400c57202 */ /* 0x000fe40000000f00 */
[----:B------:R-:W-:Y:S01]  /*a8e0*/  MOV R196, R201 ;  /* 0x000000c900c47202 */ /* 0x000fe20000000f00 */
[C---:B------:R-:W-:Y:S01]  /*a8f0*/  HMMA.16816.F32.BF16 R112, R136.reuse, R150, R112 ;  /* 0x000000968870723c */ /* 0x040fe20000041870 */
[----:B------:R-:W2:Y:S01]  /*a900*/  LDSM.16.MT88.4 R148, [R220+0x1100] ;  /* 0x00110000dc94783b */ /* 0x000ea20000004200 */
[----:B------:R3:W2:Y:S06]  /*a910*/  MUFU.EX2 R201, R134 ;  /* 0x0000008600c97308 */ /* 0x0006ac0000000800 */
[C---:B------:R-:W-:Y:S08]  /*a920*/  HMMA.16816.F32.BF16 R116, R136.reuse, R152, R116 ;  /* 0x000000988874723c */ /* 0x040ff00000041874 */
[C---:B------:R-:W-:Y:S01]  /*a930*/  HMMA.16816.F32.BF16 R120, R136.reuse, R154, R120 ;  /* 0x0000009a8878723c */ /* 0x040fe20000041878 */
[----:B------:R-:W-:Y:S07]  /*a940*/  LDSM.16.MT88.4 R152, [R218+0x4100] ;  /* 0x00410000da98783b */ /* 0x000fee0000004200 */
[C---:B-1----:R-:W-:Y:S04]  /*a950*/  HMMA.16816.F32.BF16 R124, R136.reuse, R140, R124 ;  /* 0x0000008c887c723c */ /* 0x042fe8000004187c */
[--C-:B---3--:R-:W-:Y:S01]  /*a960*/  FFMA.FTZ R134, R196, c[0x0][0x2d0], -R186.reuse ;  /* 0x0000b400c4867a23 */ /* 0x108fe200000108ba */
[----:B------:R-:W-:Y:S03]  /*a970*/  MOV R196, R165 ;  /* 0x000000a500c47202 */ /* 0x000fe60000000f00 */
[----:B------:R-:W-:Y:S01]  /*a980*/  HMMA.16816.F32.BF16 R128, R136, R142, R128 ;  /* 0x0000008e8880723c */ /* 0x000fe20000041880 */
[----:B------:R-:W1:Y:S01]  /*a990*/  LDSM.16.MT88.4 R140, [R219+0x1100] ;  /* 0x00110000db8c783b */ /* 0x000e620000004200 */
[----:B------:R3:W-:Y:S05]  /*a9a0*/  MUFU.EX2 R165, R134 ;  /* 0x0000008600a57308 */ /* 0x0007ea0000000800 */
[----:B------:R-:W-:Y:S02]  /*a9b0*/  F2FP.BF16.PACK_AB R138, R164, R163 ;  /* 0x000000a3a48a723e */ /* 0x000fe400000010ff */
[----:B------:R-:W-:Y:S03]  /*a9c0*/  F2FP.BF16.PACK_AB R136, R162, R171 ;  /* 0x000000aba288723e */ /* 0x000fe600000010ff */
[----:B------:R-:W-:Y:S02]  /*a9d0*/  F2FP.BF16.PACK_AB R137, R205, R206 ;  /* 0x000000cecd89723e */ /* 0x000fe400000010ff */
[----:B--2---:R-:W-:Y:S07]  /*a9e0*/  F2FP.BF16.PACK_AB R139, R201, R202 ;  /* 0x000000cac98b723e */ /* 0x004fee00000010ff */
[C---:B----4-:R-:W-:Y:S03]  /*a9f0*/  HMMA.16816.F32.BF16 R4, R136.reuse, R144, R4 ;  /* 0x000000908804723c */ /* 0x050fe60000041804 */
[--C-:B---3--:R-:W-:Y:S05]  /*aa00*/  FFMA.FTZ R134, R197, c[0x0][0x2d0], -R186.reuse ;  /* 0x0000b400c5867a23 */ /* 0x108fea00000108ba */
[C---:B------:R-:W-:Y:S01]  /*aa10*/  HMMA.16816.F32.BF16 R8, R136.reuse, R146, R8 ;  /* 0x000000928808723c */ /* 0x040fe20000041808 */
[----:B------:R-:W2:Y:S01]  /*aa20*/  LDSM.16.MT88.4 R144, [R217+0x4100] ;  /* 0x00410000d990783b */ /* 0x000ea20000004200 */
[----:B------:R3:W4:Y:S06]  /*aa30*/  MUFU.EX2 R215, R134 ;  /* 0x0000008600d77308 */ /* 0x00072c0000000800 */
[C---:B------:R-:W-:Y:S08]  /*aa40*/  HMMA.16816.F32.BF16 R12, R136.reuse, R156, R12 ;  /* 0x0000009c880c723c */ /* 0x040ff0000004180c */
[C---:B------:R-:W-:Y:S01]  /*aa50*/  HMMA.16816.F32.BF16 R16, R136.reuse, R158, R16 ;  /* 0x0000009e8810723c */ /* 0x040fe20000041810 */
[----:B------:R-:W4:Y:S07]  /*aa60*/  LDSM.16.MT88.4 R156, [R220+0x4100] ;  /* 0x00410000dc9c783b */ /* 0x000f2e0000004200 */
[C---:B------:R-:W-:Y:S04]  /*aa70*/  HMMA.16816.F32.BF16 R20, R136.reuse, R148, R20 ;  /* 0x000000948814723c */ /* 0x040fe80000041814 */
[--C-:B---3--:R-:W-:Y:S01]  /*aa80*/  FFMA.FTZ R134, R187, c[0x0][0x2d0], -R133.reuse ;  /* 0x0000b400bb867a23 */ /* 0x108fe20000010885 */
[----:B------:R-:W-:Y:S03]  /*aa90*/  MOV R187, R200 ;  /* 0x000000c800bb7202 */ /* 0x000fe60000000f00 */
[C---:B------:R-:W-:Y:S01]  /*aaa0*/  HMMA.16816.F32.BF16 R24, R136.reuse, R150, R24 ;  /* 0x000000968818723c */ /* 0x040fe20000041818 */
[----:B------:R-:W3:Y:S01]  /*aab0*/  LDSM.16.MT88.4 R148, [R219+0x4100] ;  /* 0x00410000db94783b */ /* 0x000ee20000004200 */
[----:B------:R4:W-:Y:S06]  /*aac0*/  MUFU.EX2 R200, R134 ;  /* 0x0000008600c87308 */ /* 0x0009ec0000000800 */
[C---:B-1----:R-:W-:Y:S08]  /*aad0*/  HMMA.16816.F32.BF16 R28, R136.reuse, R140, R28 ;  /* 0x0000008c881c723c */ /* 0x042ff0000004181c */
[C---:B------:R-:W-:Y:S01]  /*aae0*/  HMMA.16816.F32.BF16 R32, R136.reuse, R142, R32 ;  /* 0x0000008e8820723c */ /* 0x040fe20000041820 */
[----:B------:R-:W1:Y:S07]  /*aaf0*/  LDSM.16.MT88.4 R140, [R217+0x7100] ;  /* 0x00710000d98c783b */ /* 0x000e6e0000004200 */
[C---:B--2---:R-:W-:Y:S04]  /*ab00*/  HMMA.16816.F32.BF16 R36, R136.reuse, R144, R36 ;  /* 0x000000908824723c */ /* 0x044fe80000041824 */
[--C-:B----4-:R-:W-:Y:S04]  /*ab10*/  FFMA.FTZ R134, R196, c[0x0][0x2d0], -R133.reuse ;  /* 0x0000b400c4867a23 */ /* 0x110fe80000010885 */
[C---:B------:R-:W-:Y:S01]  /*ab20*/  HMMA.16816.F32.BF16 R40, R136.reuse, R146, R40 ;  /* 0x000000928828723c */ /* 0x040fe20000041828 */
[----:B------:R-:W2:Y:S01]  /*ab30*/  LDSM.16.MT88.4 R144, [R218+0x7100] ;  /* 0x00710000da90783b */ /* 0x000ea20000004200 */
[----:B------:R4:W1:Y:S06]  /*ab40*/  MUFU.EX2 R199, R134 ;  /* 0x0000008600c77308 */ /* 0x00086c0000000800 */
[C---:B------:R-:W-:Y:S08]  /*ab50*/  HMMA.16816.F32.BF16 R44, R136.reuse, R152, R44 ;  /* 0x00000098882c723c */ /* 0x040ff0000004182c */
[C---:B------:R-:W-:Y:S01]  /*ab60*/  HMMA.16816.F32.BF16 R48, R136.reuse, R154, R48 ;  /* 0x0000009a8830723c */ /* 0x040fe20000041830 */
[----:B------:R-:W2:Y:S07]  /*ab70*/  LDSM.16.MT88.4 R152, [R220+0x7100] ;  /* 0x00710000dc98783b */ /* 0x000eae0000004200 */
[C---:B------:R-:W-:Y:S04]  /*ab80*/  HMMA.16816.F32.BF16 R52, R136.reuse, R156, R52 ;  /* 0x0000009c8834723c */ /* 0x040fe80000041834 */
[--C-:B----4-:R-:W-:Y:S04]  /*ab90*/  FFMA.FTZ R134, R195, c[0x0][0x2d0], -R186.reuse ;  /* 0x0000b400c3867a23 */ /* 0x110fe800000108ba */
[C---:B------:R-:W-:Y:S01]  /*aba0*/  HMMA.16816.F32.BF16 R56, R136.reuse, R158, R56 ;  /* 0x0000009e8838723c */ /* 0x040fe20000041838 */
[----:B------:R-:W4:Y:S01]  /*abb0*/  LDSM.16.MT88.4 R156, [R219+0x7100] ;  /* 0x00710000db9c783b */ /* 0x000f220000004200 */
[----:B------:R2:W-:Y:S06]  /*abc0*/  MUFU.EX2 R214, R134 ;  /* 0x0000008600d67308 */ /* 0x0005ec0000000800 */
[C---:B---3--:R-:W-:Y:S08]  /*abd0*/  HMMA.16816.F32.BF16 R60, R136.reuse, R148, R60 ;  /* 0x00000094883c723c */ /* 0x048ff0000004183c */
[C---:B------:R-:W-:Y:S01]  /*abe0*/  HMMA.16816.F32.BF16 R64, R136.reuse, R150, R64 ;  /* 0x000000968840723c */ /* 0x040fe20000041840 */
[----:B------:R-:W-:Y:S07]  /*abf0*/  LDSM.16.MT88.4 R148, [R220+0xa100] ;  /* 0x00a10000dc94783b */ /* 0x000fee0000004200 */
[C---:B-1----:R-:W-:Y:S04]  /*ac00*/  HMMA.16816.F32.BF16 R68, R136.reuse, R140, R68 ;  /* 0x0000008c8844723c */ /* 0x042fe80000041844 */
[--C-:B--2---:R-:W-:Y:S04]  /*ac10*/  FFMA.FTZ R134, R187, c[0x0][0x2d0], -R186.reuse ;  /* 0x0000b400bb867a23 */ /* 0x104fe800000108ba */
[C---:B------:R-:W-:Y:S01]  /*ac20*/  HMMA.16816.F32.BF16 R72, R136.reuse, R142, R72 ;  /* 0x0000008e8848723c */ /* 0x040fe20000041848 */
[----:B------:R-:W1:Y:S01]  /*ac30*/  LDSM.16.MT88.4 R140, [R217+0xa100] ;  /* 0x00a10000d98c783b */ /* 0x000e620000004200 */
[----:B------:R2:W3:Y:S06]  /*ac40*/  MUFU.EX2 R213, R134 ;  /* 0x0000008600d57308 */ /* 0x0004ec0000000800 */
[C---:B------:R-:W-:Y:S08]  /*ac50*/  HMMA.16816.F32.BF16 R76, R136.reuse, R144, R76 ;  /* 0x00000090884c723c */ /* 0x040ff0000004184c */
[C---:B------:R-:W-:Y:S01]  /*ac60*/  HMMA.16816.F32.BF16 R80, R136.reuse, R146, R80 ;  /* 0x000000928850723c */ /* 0x040fe20000041850 */
[----:B------:R-:W3:Y:S07]  /*ac70*/  LDSM.16.MT88.4 R144, [R218+0xa100] ;  /* 0x00a10000da90783b */ /* 0x000eee0000004200 */
[C---:B------:R-:W-:Y:S04]  /*ac80*/  HMMA.16816.F32.BF16 R84, R136.reuse, R152, R84 ;  /* 0x000000988854723c */ /* 0x040fe80000041854 */
[--C-:B--2---:R-:W-:Y:S04]  /*ac90*/  FFMA.FTZ R134, R183, c[0x0][0x2d0], -R133.reuse ;  /* 0x0000b400b7867a23 */ /* 0x104fe80000010885 */
[C---:B------:R-:W-:Y:S01]  /*aca0*/  HMMA.16816.F32.BF16 R88, R136.reuse, R154, R88 ;  /* 0x0000009a8858723c */ /* 0x040fe20000041858 */
[----:B------:R-:W2:Y:S01]  /*acb0*/  LDSM.16.MT88.4 R152, [R219+0xa100] ;  /* 0x00a10000db98783b */ /* 0x000ea20000004200 */
[----:B------:R3:W-:Y:S06]  /*acc0*/  MUFU.EX2 R198, R134 ;  /* 0x0000008600c67308 */ /* 0x0007ec0000000800 */
[C---:B----4-:R-:W-:Y:S08]  /*acd0*/  HMMA.16816.F32.BF16 R92, R136.reuse, R156, R92 ;  /* 0x0000009c885c723c */ /* 0x050ff0000004185c */
[C---:B------:R-:W-:Y:S01]  /*ace0*/  HMMA.16816.F32.BF16 R96, R136.reuse, R158, R96 ;  /* 0x0000009e8860723c */ /* 0x040fe20000041860 */
[----:B------:R-:W-:Y:S07]  /*acf0*/  LDSM.16.MT88.4 R156, [R218+0x1900] ;  /* 0x00190000da9c783b */ /* 0x000fee0000004200 */
[C---:B-1----:R-:W-:Y:S04]  /*ad00*/  HMMA.16816.F32.BF16 R100, R136.reuse, R140, R100 ;  /* 0x0000008c8864723c */ /* 0x042fe80000041864 */
[--C-:B---3--:R-:W-:Y:S04]  /*ad10*/  FFMA.FTZ R134, R182, c[0x0][0x2d0], -R133.reuse ;  /* 0x0000b400b6867a23 */ /* 0x108fe80000010885 */
[C---:B------:R-:W-:Y:S01]  /*ad20*/  HMMA.16816.F32.BF16 R104, R136.reuse, R142, R104 ;  /* 0x0000008e8868723c */ /* 0x040fe20000041868 */
[----:B------:R-:W1:Y:S01]  /*ad30*/  LDSM.16.MT88.4 R140, [R217+0x1900] ;  /* 0x00190000d98c783b */ /* 0x000e620000004200 */
[----:B------:R3:W4:Y:S06]  /*ad40*/  MUFU.EX2 R197, R134 ;  /* 0x0000008600c57308 */ /* 0x00072c0000000800 */
[C---:B------:R-:W-:Y:S08]  /*ad50*/  HMMA.16816.F32.BF16 R108, R136.reuse, R144, R108 ;  /* 0x00000090886c723c */ /* 0x040ff0000004186c */
[C---:B------:R-:W-:Y:S01]  /*ad60*/  HMMA.16816.F32.BF16 R112, R136.reuse, R146, R112 ;  /* 0x000000928870723c */ /* 0x040fe20000041870 */
[----:B------:R-:W1:Y:S07]  /*ad70*/  LDSM.16.MT88.4 R144, [R220+0x1900] ;  /* 0x00190000dc90783b */ /* 0x000e6e0000004200 */
[C---:B------:R-:W-:Y:S04]  /*ad80*/  HMMA.16816.F32.BF16 R116, R136.reuse, R148, R116 ;  /* 0x000000948874723c */ /* 0x040fe80000041874 */
[--C-:B---3--:R-:W-:Y:S04]  /*ad90*/  FFMA.FTZ R134, R181, c[0x0][0x2d0], -R186.reuse ;  /* 0x0000b400b5867a23 */ /* 0x108fe800000108ba */
[C---:B------:R-:W-:Y:S01]  /*ada0*/  HMMA.16816.F32.BF16 R120, R136.reuse, R150, R120 ;  /* 0x000000968878723c */ /* 0x040fe20000041878 */
[----:B------:R-:W3:Y:S01]  /*adb0*/  LDSM.16.MT88.4 R148, [R219+0x1900] ;  /* 0x00190000db94783b */ /* 0x000ee20000004200 */
[----:B------:R1:W-:Y:S06]  /*adc0*/  MUFU.EX2 R208, R134 ;  /* 0x0000008600d07308 */ /* 0x0003ec0000000800 */
[C---:B--2---:R-:W-:Y:S08]  /*add0*/  HMMA.16816.F32.BF16 R124, R136.reuse, R152, R124 ;  /* 0x00000098887c723c */ /* 0x044ff0000004187c */
[----:B------:R-:W-:Y:S01]  /*ade0*/  HMMA.16816.F32.BF16 R128, R136, R154, R128 ;  /* 0x0000009a8880723c */ /* 0x000fe20000041880 */
[----:B------:R-:W2:Y:S06]  /*adf0*/  LDSM.16.MT88.4 R152, [R217+0x4900] ;  /* 0x00490000d998783b */ /* 0x000eac0000004200 */
[----:B------:R-:W-:Y:S02]  /*ae00*/  F2FP.BF16.PACK_AB R136, R215, R165 ;  /* 0x000000a5d788723e */ /* 0x000fe400000010ff */
[----:B------:R-:W-:Y:S03]  /*ae10*/  F2FP.BF16.PACK_AB R137, R199, R200 ;  /* 0x000000c8c789723e */ /* 0x000fe600000010ff */
[----:B------:R-:W-:Y:S01]  /*ae20*/  F2FP.BF16.PACK_AB R138, R213, R214 ;  /* 0x000000d6d58a723e */ /* 0x000fe200000010ff */
[--C-:B-1----:R-:W-:Y:S01]  /*ae30*/  FFMA.FTZ R134, R180, c[0x0][0x2d0], -R186.reuse ;  /* 0x0000b400b4867a23 */ /* 0x102fe200000108ba */
[----:B----4-:R-:W-:Y:S02]  /*ae40*/  F2FP.BF16.PACK_AB R139, R197, R198 ;  /* 0x000000c6c58b723e */ /* 0x010fe400000010ff */
[----:B------:R-:W-:Y:S01]  /*ae50*/  MOV R180, R172 ;  /* 0x000000ac00b47202 */ /* 0x000fe20000000f00 */
[----:B------:R1:W4:Y:S01]  /*ae60*/  MUFU.EX2 R207, R134 ;  /* 0x0000008600cf7308 */ /* 0x0003220000000800 */
[----:B------:R-:W4:Y:S03]  /*ae70*/  LDL.LU R172, [R1+0x4] ;  /* 0x0000040001ac7983 */ /* 0x000f260000300800 */
[C---:B------:R-:W-:Y:S01]  /*ae80*/  HMMA.16816.F32.BF16 R4, R136.reuse, R140, R4 ;  /* 0x0000008c8804723c */ /* 0x040fe20000041804 */
[----:B------:R-:W4:Y:S07]  /*ae90*/  LDL.LU R181, [R1+0x8] ;  /* 0x0000080001b57983 */ /* 0x000f2e0000300800 */
[C---:B------:R-:W-:Y:S01]  /*aea0*/  HMMA.16816.F32.BF16 R8, R136.reuse, R142, R8 ;  /* 0x0000008e8808723c */ /* 0x040fe20000041808 */
[----:B------:R-:W2:Y:S07]  /*aeb0*/  LDSM.16.MT88.4 R140, [R218+0x4900] ;  /* 0x00490000da8c783b */ /* 0x000eae0000004200 */
[C---:B------:R-:W-:Y:S04]  /*aec0*/  HMMA.16816.F32.BF16 R12, R136.reuse, R156, R12 ;  /* 0x0000009c880c723c */ /* 0x040fe8000004180c */
[--C-:B-1----:R-:W-:Y:S01]  /*aed0*/  FFMA.FTZ R134, R177, c[0x0][0x2d0], -R133.reuse ;  /* 0x0000b400b1867a23 */ /* 0x102fe20000010885 */
[----:B------:R-:W-:Y:S02]  /*aee0*/  MOV R177, R176 ;  /* 0x000000b000b17202 */ /* 0x000fe40000000f00 */
[----:B------:R-:W-:Y:S01]  /*aef0*/  MOV R176, R193 ;  /* 0x000000c100b07202 */ /* 0x000fe20000000f00 */
[C---:B------:R-:W-:Y:S01]  /*af00*/  HMMA.16816.F32.BF16 R16, R136.reuse, R158, R16 ;  /* 0x0000009e8810723c */ /* 0x040fe20000041810 */
[----:B------:R-:W1:Y:S01]  /*af10*/  LDSM.16.MT88.4 R156, [R220+0x4900] ;  /* 0x00490000dc9c783b */ /* 0x000e620000004200 */
[----:B------:R2:W-:Y:S06]  /*af20*/  MUFU.EX2 R193, R134 ;  /* 0x0000008600c17308 */ /* 0x0005ec0000000800 */
[C---:B------:R-:W-:Y:S08]  /*af30*/  HMMA.16816.F32.BF16 R20, R136.reuse, R144, R20 ;  /* 0x000000908814723c */ /* 0x040ff00000041814 */
[C---:B------:R-:W-:Y:S01]  /*af40*/  HMMA.16816.F32.BF16 R24, R136.reuse, R146, R24 ;  /* 0x000000928818723c */ /* 0x040fe20000041818 */
[----:B------:R-:W1:Y:S07]  /*af50*/  LDSM.16.MT88.4 R144, [R219+0x4900] ;  /* 0x00490000db90783b */ /* 0x000e6e0000004200 */
[C---:B---3--:R-:W-:Y:S04]  /*af60*/  HMMA.16816.F32.BF16 R28, R136.reuse, R148, R28 ;  /* 0x00000094881c723c */ /* 0x048fe8000004181c */
[--C-:B--2---:R-:W-:Y:S04]  /*af70*/  FFMA.FTZ R134, R192, c[0x0][0x2d0], -R133.reuse ;  /* 0x0000b400c0867a23 */ /* 0x104fe80000010885 */
[C---:B------:R-:W-:Y:S01]  /*af80*/  HMMA.16816.F32.BF16 R32, R136.reuse, R150, R32 ;  /* 0x000000968820723c */ /* 0x040fe20000041820 */
[----:B------:R-:W2:Y:S01]  /*af90*/  LDSM.16.MT88.4 R148, [R217+0x7900] ;  /* 0x00790000d994783b */ /* 0x000ea20000004200 */
[----:B------:R3:W1:Y:S06]  /*afa0*/  MUFU.EX2 R192, R134 ;  /* 0x0000008600c07308 */ /* 0x00066c0000000800 */
[C---:B------:R-:W-:Y:S08]  /*afb0*/  HMMA.16816.F32.BF16 R36, R136.reuse, R152, R36 ;  /* 0x000000988824723c */ /* 0x040ff00000041824 */
[C---:B------:R-:W-:Y:S01]  /*afc0*/  HMMA.16816.F32.BF16 R40, R136.reuse, R154, R40 ;  /* 0x0000009a8828723c */ /* 0x040fe20000041828 */
[----:B------:R-:W2:Y:S07]  /*afd0*/  LDSM.16.MT88.4 R152, [R218+0x7900] ;  /* 0x00790000da98783b */ /* 0x000eae0000004200 */
        /* <DEDUP_REMOVED lines=8> */
[----:B------:R-:W-:Y:S07]  /*b060*/  LDSM.16.MT88.4 R156, [R220+0x2100] ;  /* 0x00210000dc9c783b */ /* 0x000fee0000004200 */
[C---:B------:R-:W-:Y:S04]  /*b070*/  HMMA.16816.F32.BF16 R60, R136.reuse, R144, R60 ;  /* 0x00000090883c723c */ /* 0x040fe8000004183c */
[--C-:B--2---:R-:W-:Y:S04]  /*b080*/  FFMA.FTZ R134, R203, c[0x0][0x2d0], -R186.reuse ;  /* 0x0000b400cb867a23 */ /* 0x104fe800000108ba */
[C---:B------:R-:W-:Y:S01]  /*b090*/  HMMA.16816.F32.BF16 R64, R136.reuse, R146, R64 ;  /* 0x000000928840723c */ /* 0x040fe20000041840 */
[----:B------:R-:W1:Y:S01]  /*b0a0*/  LDSM.16.MT88.4 R144, [R219+0x7900] ;  /* 0x00790000db90783b */ /* 0x000e620000004200 */
[----:B------:R2:W1:Y:S06]  /*b0b0*/  MUFU.EX2 R203, R134 ;  /* 0x0000008600cb7308 */ /* 0x00046c0000000800 */
[C---:B------:R-:W-:Y:S08]  /*b0c0*/  HMMA.16816.F32.BF16 R68, R136.reuse, R148, R68 ;  /* 0x000000948844723c */ /* 0x040ff00000041844 */
[C---:B------:R-:W-:Y:S01]  /*b0d0*/  HMMA.16816.F32.BF16 R72, R136.reuse, R150, R72 ;  /* 0x000000968848723c */ /* 0x040fe20000041848 */
[----:B------:R-:W1:Y:S07]  /*b0e0*/  LDSM.16.MT88.4 R148, [R217+0xa900] ;  /* 0x00a90000d994783b */ /* 0x000e6e0000004200 */
[C---:B------:R-:W-:Y:S04]  /*b0f0*/  HMMA.16816.F32.BF16 R76, R136.reuse, R152, R76 ;  /* 0x00000098884c723c */ /* 0x040fe8000004184c */
[--C-:B--2---:R-:W-:Y:S04]  /*b100*/  FFMA.FTZ R134, R191, c[0x0][0x2d0], -R133.reuse ;  /* 0x0000b400bf867a23 */ /* 0x104fe80000010885 */
[C---:B------:R-:W-:Y:S01]  /*b110*/  HMMA.16816.F32.BF16 R80, R136.reuse, R154, R80 ;  /* 0x0000009a8850723c */ /* 0x040fe20000041850 */
[----:B------:R-:W2:Y:S01]  /*b120*/  LDSM.16.MT88.4 R152, [R218+0xa900] ;  /* 0x00a90000da98783b */ /* 0x000ea20000004200 */
[----:B------:R1:W-:Y:S06]  /*b130*/  MUFU.EX2 R191, R134 ;  /* 0x0000008600bf7308 */ /* 0x0003ec0000000800 */
[C---:B---3--:R-:W-:Y:S08]  /*b140*/  HMMA.16816.F32.BF16 R84, R136.reuse, R140, R84 ;  /* 0x0000008c8854723c */ /* 0x048ff00000041854 */
[C---:B------:R-:W-:Y:S01]  /*b150*/  HMMA.16816.F32.BF16 R88, R136.reuse, R142, R88 ;  /* 0x0000008e8858723c */ /* 0x040fe20000041858 */
[----:B------:R-:W3:Y:S07]  /*b160*/  LDSM.16.MT88.4 R140, [R220+0xa900] ;  /* 0x00a90000dc8c783b */ /* 0x000eee0000004200 */
[C---:B-1----:R-:W-:Y:S04]  /*b170*/  HMMA.16816.F32.BF16 R92, R136.reuse, R144, R92 ;  /* 0x00000090885c723c */ /* 0x042fe8000004185c */
[--C-:B------:R-:W-:Y:S01]  /*b180*/  FFMA.FTZ R134, R177, c[0x0][0x2d0], -R133.reuse ;  /* 0x0000b400b1867a23 */ /* 0x100fe20000010885 */
[----:B------:R-:W-:Y:S03]  /*b190*/  MOV R177, R190 ;  /* 0x000000be00b17202 */ /* 0x000fe60000000f00 */
[C---:B------:R-:W-:Y:S01]  /*b1a0*/  HMMA.16816.F32.BF16 R96, R136.reuse, R146, R96 ;  /* 0x000000928860723c */ /* 0x040fe20000041860 */
[----:B------:R-:W1:Y:S01]  /*b1b0*/  LDSM.16.MT88.4 R144, [R219+0xa900] ;  /* 0x00a90000db90783b */ /* 0x000e620000004200 */
[----:B------:R3:W1:Y:S06]  /*b1c0*/  MUFU.EX2 R190, R134 ;  /* 0x0000008600be7308 */ /* 0x00066c0000000800 */
[C---:B------:R-:W-:Y:S08]  /*b1d0*/  HMMA.16816.F32.BF16 R100, R136.reuse, R148, R100 ;  /* 0x000000948864723c */ /* 0x040ff00000041864 */
[C---:B------:R-:W-:Y:S01]  /*b1e0*/  HMMA.16816.F32.BF16 R104, R136.reuse, R150, R104 ;  /* 0x000000968868723c */ /* 0x040fe20000041868 */
[----:B------:R-:W4:Y:S07]  /*b1f0*/  LDSM.16.MT88.4 R148, [R217+0x2100] ;  /* 0x00210000d994783b */ /* 0x000f2e0000004200 */
[C---:B--2---:R-:W-:Y:S04]  /*b200*/  HMMA.16816.F32.BF16 R108, R136.reuse, R152, R108 ;  /* 0x00000098886c723c */ /* 0x044fe8000004186c */
[--C-:B---3--:R-:W-:Y:S01]  /*b210*/  FFMA.FTZ R134, R177, c[0x0][0x2d0], -R186.reuse ;  /* 0x0000b400b1867a23 */ /* 0x108fe200000108ba */
[----:B------:R-:W-:Y:S03]  /*b220*/  MOV R177, R174 ;  /* 0x000000ae00b17202 */ /* 0x000fe60000000f00 */
[C---:B------:R-:W-:Y:S01]  /*b230*/  HMMA.16816.F32.BF16 R112, R136.reuse, R154, R112 ;  /* 0x0000009a8870723c */ /* 0x040fe20000041870 */
[----:B------:R-:W2:Y:S01]  /*b240*/  LDSM.16.MT88.4 R152, [R218+0x2100] ;  /* 0x00210000da98783b */ /* 0x000ea20000004200 */
[----:B------:R3:W-:Y:S06]  /*b250*/  MUFU.EX2 R196, R134 ;  /* 0x0000008600c47308 */ /* 0x0007ec0000000800 */
[C---:B------:R-:W-:Y:S08]  /*b260*/  HMMA.16816.F32.BF16 R116, R136.reuse, R140, R116 ;  /* 0x0000008c8874723c */ /* 0x040ff00000041874 */
[C---:B------:R-:W-:Y:S01]  /*b270*/  HMMA.16816.F32.BF16 R120, R136.reuse, R142, R120 ;  /* 0x0000008e8878723c */ /* 0x040fe20000041878 */
[----:B------:R-:W2:Y:S07]  /*b280*/  LDSM.16.MT88.4 R140, [R219+0x2100] ;  /* 0x00210000db8c783b */ /* 0x000eae0000004200 */
[C---:B-1----:R-:W-:Y:S04]  /*b290*/  HMMA.16816.F32.BF16 R124, R136.reuse, R144, R124 ;  /* 0x00000090887c723c */ /* 0x042fe8000004187c */
[----:B---3--:R-:W-:Y:S01]  /*b2a0*/  FFMA.FTZ R134, R176, c[0x0][0x2d0], -R186 ;  /* 0x0000b400b0867a23 */ /* 0x008fe200000108ba */
[----:B------:R-:W-:Y:S03]  /*b2b0*/  MOV R176, R167 ;  /* 0x000000a700b07202 */ /* 0x000fe60000000f00 */
[----:B------:R-:W-:Y:S01]  /*b2c0*/  HMMA.16816.F32.BF16 R128, R136, R146, R128 ;  /* 0x000000928880723c */ /* 0x000fe20000041880 */
[----:B------:R-:W1:Y:S01]  /*b2d0*/  LDSM.16.MT88.4 R144, [R217+0x5100] ;  /* 0x00510000d990783b */ /* 0x000e620000004200 */
[----:B------:R3:W1:Y:S05]  /*b2e0*/  MUFU.EX2 R195, R134 ;  /* 0x0000008600c37308 */ /* 0x00066a0000000800 */
[----:B----4-:R-:W-:Y:S02]  /*b2f0*/  F2FP.BF16.PACK_AB R136, R207, R208 ;  /* 0x000000d0cf88723e */ /* 0x010fe400000010ff */
[----:B------:R-:W-:Y:S03]  /*b300*/  F2FP.BF16.PACK_AB R137, R192, R193 ;  /* 0x000000c1c089723e */ /* 0x000fe600000010ff */
[----:B------:R-:W-:Y:S02]  /*b310*/  F2FP.BF16.PACK_AB R138, R203, R204 ;  /* 0x000000cccb8a723e */ /* 0x000fe400000010ff */
[----:B------:R-:W-:Y:S07]  /*b320*/  F2FP.BF16.PACK_AB R139, R190, R191 ;  /* 0x000000bfbe8b723e */ /* 0x000fee00000010ff */
[C---:B------:R-:W-:Y:S03]  /*b330*/  HMMA.16816.F32.BF16 R4, R136.reuse, R148, R4 ;  /* 0x000000948804723c */ /* 0x040fe60000041804 */
[----:B---3--:R-:W-:Y:S05]  /*b340*/  FFMA.FTZ R134, R189, c[0x0][0x2d0], -R133 ;  /* 0x0000b400bd867a23 */ /* 0x008fea0000010885 */
[C---:B------:R-:W-:Y:S01]  /*b350*/  HMMA.16816.F32.BF16 R8, R136.reuse, R150, R8 ;  /* 0x000000968808723c */ /* 0x040fe20000041808 */
[----:B------:R-:W3:Y:S01]  /*b360*/  LDSM.16.MT88.4 R148, [R218+0x5100] ;  /* 0x00510000da94783b */ /* 0x000ee20000004200 */
[----:B------:R4:W-:Y:S06]  /*b370*/  MUFU.EX2 R189, R134 ;  /* 0x0000008600bd7308 */ /* 0x0009ec0000000800 */
[C---:B--2---:R-:W-:Y:S08]  /*b380*/  HMMA.16816.F32.BF16 R12, R136.reuse, R152, R12 ;  /* 0x00000098880c723c */ /* 0x044ff0000004180c */
[C---:B------:R-:W-:Y:S01]  /*b390*/  HMMA.16816.F32.BF16 R16, R136.reuse, R154, R16 ;  /* 0x0000009a8810723c */ /* 0x040fe20000041810 */
[----:B------:R-:W2:Y:S03]  /*b3a0*/  LDSM.16.MT88.4 R152, [R220+0x5100] ;  /* 0x00510000dc98783b */ /* 0x000ea60000004200 */
[----:B------:R-:W-:Y:S04]  /*b3b0*/  FFMA.FTZ R2, R2, R172, R173 ;  /* 0x000000ac02027223 */ /* 0x000fe800000100ad */
[C---:B------:R-:W-:Y:S04]  /*b3c0*/  HMMA.16816.F32.BF16 R20, R136.reuse, R156, R20 ;  /* 0x0000009c8814723c */ /* 0x040fe80000041814 */
[----:B----4-:R-:W-:Y:S02]  /*b3d0*/  FFMA.FTZ R134, R175, c[0x0][0x2d0], -R133 ;  /* 0x0000b400af867a23 */ /* 0x010fe40000010885 */
[----:B------:R-:W-:Y:S01]  /*b3e0*/  LDSM.16.MT88.4 R172, [R217+0x5900] ;  /* 0x00590000d9ac783b */ /* 0x000fe20000004200 */
[----:B------:R-:W-:Y:S01]  /*b3f0*/  FFMA.FTZ R0, R0, R181, R185 ;  /* 0x000000b500007223 */ /* 0x000fe200000100b9 */
[C---:B------:R-:W-:Y:S01]  /*b400*/  HMMA.16816.F32.BF16 R24, R136.reuse, R158, R24 ;  /* 0x0000009e8818723c */ /* 0x040fe20000041818 */
[----:B------:R4:W2:Y:S03]  /*b410*/  MUFU.EX2 R188, R134 ;  /* 0x0000008600bc7308 */ /* 0x0008a60000000800 */
[----:B------:R-:W-:Y:S02]  /*b420*/  FADD.FTZ R2, R180, R2 ;  /* 0x00000002b4027221 */ /* 0x000fe40000010000 */
[----:B------:R-:W3:Y:S01]  /*b430*/  LDSM.16.MT88.4 R156, [R219+0x5100] ;  /* 0x00510000db9c783b */ /* 0x000ee20000004200 */
[----:B------:R-:W-:Y:S01]  /*b440*/  FFMA.FTZ R133, R184, c[0x0][0x2d0], -R133 ;  /* 0x0000b400b8857a23 */ /* 0x000fe20000010885 */
[C---:B------:R-:W-:Y:S04]  /*b450*/  HMMA.16816.F32.BF16 R28, R136.reuse, R140, R28 ;  /* 0x0000008c881c723c */ /* 0x040fe8000004181c */
[----:B-1----:R-:W-:Y:S01]  /*b460*/  F2FP.BF16.PACK_AB R184, R195, R196 ;  /* 0x000000c4c3b8723e */ /* 0x002fe200000010ff */
[----:B------:R-:W1:Y:S01]  /*b470*/  MUFU.EX2 R133, R133 ;  /* 0x0000008500857308 */ /* 0x000e620000000800 */
[----:B------:R-:W-:Y:S02]  /*b480*/  LDSM.16.MT88.4 R180, [R218+0x5900] ;  /* 0x00590000dab4783b */ /* 0x000fe40000004200 */
[C---:B------:R-:W-:Y:S06]  /*b490*/  HMMA.16816.F32.BF16 R32, R136.reuse, R142, R32 ;  /* 0x0000008e8820723c */ /* 0x040fec0000041820 */
[----:B------:R-:W3:Y:S02]  /*b4a0*/  LDSM.16.MT88.4 R140, [R217+0x8100] ;  /* 0x00810000d98c783b */ /* 0x000ee40000004200 */
[C---:B------:R-:W-:Y:S04]  /*b4b0*/  HMMA.16816.F32.BF16 R36, R136.reuse, R144, R36 ;  /* 0x000000908824723c */ /* 0x040fe80000041824 */
[--C-:B----4-:R-:W-:Y:S01]  /*b4c0*/  FFMA.FTZ R134, R194, c[0x0][0x2d0], -R186.reuse ;  /* 0x0000b400c2867a23 */ /* 0x110fe200000108ba */
[----:B--2---:R-:W-:Y:S03]  /*b4d0*/  F2FP.BF16.PACK_AB R185, R188, R189 ;  /* 0x000000bdbcb9723e */ /* 0x004fe600000010ff */
[C---:B------:R-:W-:Y:S01]  /*b4e0*/  HMMA.16816.F32.BF16 R40, R136.reuse, R146, R40 ;  /* 0x000000928828723c */ /* 0x040fe20000041828 */
[----:B------:R-:W2:Y:S01]  /*b4f0*/  LDSM.16.MT88.4 R144, [R218+0x8100] ;  /* 0x00810000da90783b */ /* 0x000ea20000004200 */
[----:B------:R4:W-:Y:S02]  /*b500*/  MUFU.EX2 R194, R134 ;  /* 0x0000008600c27308 */ /* 0x0009e40000000800 */
[----:B-1----:R-:W-:Y:S04]  /*b510*/  F2FP.BF16.PACK_AB R187, R133, R135 ;  /* 0x0000008785bb723e */ /* 0x002fe800000010ff */
[C---:B---3--:R-:W-:Y:S08]  /*b520*/  HMMA.16816.F32.BF16 R44, R136.reuse, R148, R44 ;  /* 0x00000094882c723c */ /* 0x048ff0000004182c */
[C---:B------:R-:W-:Y:S01]  /*b530*/  HMMA.16816.F32.BF16 R48, R136.reuse, R150, R48 ;  /* 0x000000968830723c */ /* 0x040fe20000041830 */
[----:B------:R-:W1:Y:S07]  /*b540*/  LDSM.16.MT88.4 R148, [R220+0x8100] ;  /* 0x00810000dc94783b */ /* 0x000e6e0000004200 */
[C---:B------:R-:W-:Y:S04]  /*b550*/  HMMA.16816.F32.BF16 R52, R136.reuse, R152, R52 ;  /* 0x000000988834723c */ /* 0x040fe80000041834 */
[----:B----4-:R-:W-:Y:S04]  /*b560*/  FFMA.FTZ R134, R166, c[0x0][0x2d0], -R186 ;  /* 0x0000b400a6867a23 */ /* 0x010fe800000108ba */
[C---:B------:R-:W-:Y:S01]  /*b570*/  HMMA.16816.F32.BF16 R56, R136.reuse, R154, R56 ;  /* 0x0000009a8838723c */ /* 0x040fe20000041838 */
[----:B------:R-:W3:Y:S01]  /*b580*/  LDSM.16.MT88.4 R152, [R219+0x8100] ;  /* 0x00810000db98783b */ /* 0x000ee20000004200 */
[----:B------:R-:W4:Y:S06]  /*b590*/  MUFU.EX2 R134, R134 ;  /* 0x0000008600867308 */ /* 0x000f2c0000000800 */
[C---:B------:R-:W-:Y:S08]  /*b5a0*/  HMMA.16816.F32.BF16 R60, R136.reuse, R156, R60 ;  /* 0x0000009c883c723c */ /* 0x040ff0000004183c */
[C---:B------:R-:W-:Y:S01]  /*b5b0*/  HMMA.16816.F32.BF16 R64, R136.reuse, R158, R64 ;  /* 0x0000009e8840723c */ /* 0x040fe20000041840 */
[----:B------:R-:W3:Y:S07]  /*b5c0*/  LDSM.16.MT88.4 R156, [R217+0xb100] ;  /* 0x00b10000d99c783b */ /* 0x000eee0000004200 */
[C---:B------:R-:W-:Y:S04]  /*b5d0*/  HMMA.16816.F32.BF16 R68, R136.reuse, R140, R68 ;  /* 0x0000008c8844723c */ /* 0x040fe80000041844 */
[----:B----4-:R-:W-:Y:S04]  /*b5e0*/  F2FP.BF16.PACK_AB R186, R134, R194 ;  /* 0x000000c286ba723e */ /* 0x010fe800000010ff */
[C---:B------:R-:W-:Y:S01]  /*b5f0*/  HMMA.16816.F32.BF16 R72, R136.reuse, R142, R72 ;  /* 0x0000008e8848723c */ /* 0x040fe20000041848 */
[----:B------:R-:W4:Y:S07]  /*b600*/  LDSM.16.MT88.4 R140, [R218+0xb100] ;  /* 0x00b10000da8c783b */ /* 0x000f2e0000004200 */
[C---:B--2---:R-:W-:Y:S08]  /*b610*/  HMMA.16816.F32.BF16 R76, R136.reuse, R144, R76 ;  /* 0x00000090884c723c */ /* 0x044ff0000004184c */
[C---:B------:R-:W-:Y:S01]  /*b620*/  HMMA.16816.F32.BF16 R80, R136.reuse, R146, R80 ;  /* 0x000000928850723c */ /* 0x040fe20000041850 */
[----:B------:R-:W2:Y:S07]  /*b630*/  LDSM.16.MT88.4 R144, [R220+0xb100] ;  /* 0x00b10000dc90783b */ /* 0x000eae0000004200 */
[C---:B-1----:R-:W-:Y:S08]  /*b640*/  HMMA.16816.F32.BF16 R84, R136.reuse, R148, R84 ;  /* 0x000000948854723c */ /* 0x042ff00000041854 */
[C---:B------:R-:W-:Y:S01]  /*b650*/  HMMA.16816.F32.BF16 R88, R136.reuse, R150, R88 ;  /* 0x000000968858723c */ /* 0x040fe20000041858 */
[----:B------:R-:W1:Y:S07]  /*b660*/  LDSM.16.MT88.4 R148, [R219+0xb100] ;  /* 0x00b10000db94783b */ /* 0x000e6e0000004200 */
[C---:B---3--:R-:W-:Y:S08]  /*b670*/  HMMA.16816.F32.BF16 R92, R136.reuse, R152, R92 ;  /* 0x00000098885c723c */ /* 0x048ff0000004185c */
[C---:B------:R-:W-:Y:S01]  /*b680*/  HMMA.16816.F32.BF16 R96, R136.reuse, R154, R96 ;  /* 0x0000009a8860723c */ /* 0x040fe20000041860 */
[----:B------:R-:W-:Y:S07]  /*b690*/  LDSM.16.MT88.4 R152, [R218+0x2900] ;  /* 0x00290000da98783b */ /* 0x000fee0000004200 */
[C---:B------:R-:W-:Y:S08]  /*b6a0*/  HMMA.16816.F32.BF16 R100, R136.reuse, R156, R100 ;  /* 0x0000009c8864723c */ /* 0x040ff00000041864 */
[C---:B------:R-:W-:Y:S01]  /*b6b0*/  HMMA.16816.F32.BF16 R104, R136.reuse, R158, R104 ;  /* 0x0000009e8868723c */ /* 0x040fe20000041868 */
[----:B------:R-:W-:Y:S07]  /*b6c0*/  LDSM.16.MT88.4 R156, [R220+0x2900] ;  /* 0x00290000dc9c783b */ /* 0x000fee0000004200 */
[C---:B----4-:R-:W-:Y:S08]  /*b6d0*/  HMMA.16816.F32.BF16 R108, R136.reuse, R140, R108 ;  /* 0x0000008c886c723c */ /* 0x050ff0000004186c */
[C---:B------:R-:W-:Y:S01]  /*b6e0*/  HMMA.16816.F32.BF16 R112, R136.reuse, R142, R112 ;  /* 0x0000008e8870723c */ /* 0x040fe20000041870 */
[----:B------:R-:W3:Y:S07]  /*b6f0*/  LDSM.16.MT88.4 R140, [R217+0x2900] ;  /* 0x00290000d98c783b */ /* 0x000eee0000004200 */
[C---:B--2---:R-:W-:Y:S07]  /*b700*/  HMMA.16816.F32.BF16 R116, R136.reuse, R144, R116 ;  /* 0x000000908874723c */ /* 0x044fee0000041874 */
[----:B------:R-:W-:Y:S01]  /*b710*/  MOV R144, R165 ;  /* 0x000000a500907202 */ /* 0x000fe20000000f00 */
[C---:B------:R-:W-:Y:S04]  /*b720*/  HMMA.16816.F32.BF16 R120, R136.reuse, R146, R120 ;  /* 0x000000928878723c */ /* 0x040fe80000041878 */
[----:B------:R-:W-:Y:S02]  /*b730*/  MOV R145, R164 ;  /* 0x000000a400917202 */ /* 0x000fe40000000f00 */
[----:B------:R-:W2:Y:S02]  /*b740*/  LDSM.16.MT88.4 R164, [R219+0x2900] ;  /* 0x00290000dba4783b */ /* 0x000ea40000004200 */
[C---:B-1----:R-:W-:Y:S08]  /*b750*/  HMMA.16816.F32.BF16 R124, R136.reuse, R148, R124 ;  /* 0x00000094887c723c */ /* 0x042ff0000004187c */
[----:B------:R-:W-:Y:S08]  /*b760*/  HMMA.16816.F32.BF16 R128, R136, R150, R128 ;  /* 0x000000968880723c */ /* 0x000ff00000041880 */
[C---:B---3--:R-:W-:Y:S01]  /*b770*/  HMMA.16816.F32.BF16 R136, R184.reuse, R140, R4 ;  /* 0x0000008cb888723c */ /* 0x048fe20000041804 */
[----:B------:R-:W1:Y:S07]  /*b780*/  LDSM.16.MT88.4 R4, [R220+0x5900] ;  /* 0x00590000dc04783b */ /* 0x000e6e0000004200 */
[C---:B------:R-:W-:Y:S07]  /*b790*/  HMMA.16816.F32.BF16 R140, R184.reuse, R142, R8 ;  /* 0x0000008eb88c723c */ /* 0x040fee0000041808 */
[----:B------:R-:W-:Y:S02]  /*b7a0*/  MOV R8, R144 ;  /* 0x0000009000087202 */ /* 0x000fe40000000f00 */
[----:B------:R-:W-:Y:S02]  /*b7b0*/  MOV R9, R145 ;  /* 0x0000009100097202 */ /* 0x000fe40000000f00 */
[C---:B------:R-:W-:Y:S01]  /*b7c0*/  HMMA.16816.F32.BF16 R144, R184.reuse, R152, R12 ;  /* 0x00000098b890723c */ /* 0x040fe2000004180c */
[----:B------:R-:W-:Y:S02]  /*b7d0*/  LDSM.16.MT88.4 R12, [R217+0x8900] ;  /* 0x00890000d90c783b */ /* 0x000fe40000004200 */
[----:B------:R-:W-:Y:S02]  /*b7e0*/  MOV R10, R163 ;  /* 0x000000a3000a7202 */ /* 0x000fe40000000f00 */
[----:B------:R-:W-:Y:S03]  /*b7f0*/  MOV R11, R162 ;  /* 0x000000a2000b7202 */ /* 0x000fe60000000f00 */
[C---:B------:R-:W-:Y:S01]  /*b800*/  HMMA.16816.F32.BF16 R148, R184.reuse, R154, R16 ;  /* 0x0000009ab894723c */ /* 0x040fe20000041810 */
[----:B------:R-:W-:Y:S07]  /*b810*/  LDSM.16.MT88.4 R16, [R218+0x8900] ;  /* 0x00890000da10783b */ /* 0x000fee0000004200 */
[C---:B------:R-:W-:Y:S07]  /*b820*/  HMMA.16816.F32.BF16 R152, R184.reuse, R156, R20 ;  /* 0x0000009cb898723c */ /* 0x040fee0000041814 */
[----:B------:R-:W-:Y:S01]  /*b830*/  MOV R22, R161 ;  /* 0x000000a100167202 */ /* 0x000fe20000000f00 */
[C---:B------:R-:W-:Y:S01]  /*b840*/  HMMA.16816.F32.BF16 R156, R184.reuse, R158, R24 ;  /* 0x0000009eb89c723c */ /* 0x040fe20000041818 */
[----:B------:R-:W-:Y:S03]  /*b850*/  LDSM.16.MT88.4 R24, [R219+0x8900] ;  /* 0x00890000db18783b */ /* 0x000fe60000004200 */
[----:B------:R-:W-:Y:S04]  /*b860*/  MOV R23, R160 ;  /* 0x000000a000177202 */ /* 0x000fe80000000f00 */
[C---:B--2---:R-:W-:Y:S07]  /*b870*/  HMMA.16816.F32.BF16 R160, R184.reuse, R164, R28 ;  /* 0x000000a4b8a0723c */ /* 0x044fee000004181c */
        /* <DEDUP_REMOVED lines=9> */
[----:B------:R-:W-:Y:S02]  /*b910*/  MOV R28, R11 ;  /* 0x0000000b001c7202 */ /* 0x000fe40000000f00 */
[----:B------:R-:W2:Y:S02]  /*b920*/  LDSM.16.MT88.4 R8, [R219+0x5900] ;  /* 0x00590000db08783b */ /* 0x000ea40000004200 */
[----:B------:R-:W-:Y:S01]  /*b930*/  MOV R36, R22 ;  /* 0x0000001600247202 */ /* 0x000fe20000000f00 */
[C---:B------:R-:W-:Y:S04]  /*b940*/  HMMA.16816.F32.BF16 R172, R184.reuse, R174, R40 ;  /* 0x000000aeb8ac723c */ /* 0x040fe80000041828 */
[----:B------:R-:W-:Y:S02]  /*b950*/  MOV R38, R179 ;  /* 0x000000b300267202 */ /* 0x000fe40000000f00 */
[----:B------:R-:W-:Y:S02]  /*b960*/  MOV R39, R178 ;  /* 0x000000b200277202 */ /* 0x000fe40000000f00 */
[----:B------:R-:W-:Y:S04]  /*b970*/  MOV R42, R177 ;  /* 0x000000b1002a7202 */ /* 0x000fe80000000f00 */
[----:B------:R-:W-:Y:S01]  /*b980*/  MOV R43, R176 ;  /* 0x000000b0002b7202 */ /* 0x000fe20000000f00 */
[----:B------:R-:W-:Y:S01]  /*b990*/  FADD.FTZ R0, R42, R0 ;  /* 0x000000002a007221 */ /* 0x000fe20000010000 */
[C---:B------:R-:W-:Y:S03]  /*b9a0*/  HMMA.16816.F32.BF16 R176, R184.reuse, R180, R44 ;  /* 0x000000b4b8b0723c */ /* 0x040fe6000004182c */
[----:B------:R-:W-:Y:S01]  /*b9b0*/  MOV R37, R23 ;  /* 0x0000001700257202 */ /* 0x000fe20000000f00 */
[----:B------:R-:W-:Y:S01]  /*b9c0*/  FADD.FTZ R2, R43, R2 ;  /* 0x000000022b027221 */ /* 0x000fe20000010000 */
[----:B------:R-:W3:Y:S01]  /*b9d0*/  LDSM.16.MT88.4 R20, [R220+0x8900] ;  /* 0x00890000dc14783b */ /* 0x000ee20000004200 */
[----:B------:R-:W-:Y:S02]  /*b9e0*/  FADD.FTZ R0, R36, R0 ;  /* 0x0000000024007221 */ /* 0x000fe40000010000 */
[C---:B------:R-:W-:Y:S04]  /*b9f0*/  HMMA.16816.F32.BF16 R180, R184.reuse, R182, R48 ;  /* 0x000000b6b8b4723c */ /* 0x040fe80000041830 */
        /* <DEDUP_REMOVED lines=51> */
[C---:B------:R-:W-:Y:S04]  /*bd30*/  HMMA.16816.F32.BF16 R112, R184.reuse, R10, R112 ;  /* 0x0000000ab870723c */ /* 0x040fe80000041870 */
[----:B------:R-:W-:Y:S04]  /*bd40*/  FADD.FTZ R2, R203, R2 ;  /* 0x00000002cb027221 */ /* 0x000fe80000010000 */
[C---:B----4-:R-:W-:Y:S08]  /*bd50*/  HMMA.16816.F32.BF16 R116, R184.reuse, R12, R116 ;  /* 0x0000000cb874723c */ /* 0x050ff00000041874 */
[C---:B------:R-:W-:Y:S08]  /*bd60*/  HMMA.16816.F32.BF16 R120, R184.reuse, R14, R120 ;  /* 0x0000000eb878723c */ /* 0x040ff00000041878 */
[C---:B-1----:R-:W-:Y:S07]  /*bd70*/  HMMA.16816.F32.BF16 R124, R184.reuse, R4, R124 ;  /* 0x00000004b87c723c */ /* 0x042fee000004187c */
[----:B------:R-:W-:Y:S01]  /*bd80*/  FADD.FTZ R4, R190, R0 ;  /* 0x00000000be047221 */ /* 0x000fe20000010000 */
[----:B------:R-:W-:Y:S04]  /*bd90*/  HMMA.16816.F32.BF16 R128, R184, R6, R128 ;  /* 0x00000006b880723c */ /* 0x000fe80000041880 */
[----:B------:R-:W-:Y:S02]  /*bda0*/  FADD.FTZ R0, R196, R2 ;  /* 0x00000002c4007221 */ /* 0x000fe40000010000 */
[----:B------:R-:W-:Y:S02]  /*bdb0*/  FADD.FTZ R4, R189, R4 ;  /* 0x00000004bd047221 */ /* 0x000fe40000010000 */
[----:B------:R-:W-:Y:S04]  /*bdc0*/  FADD.FTZ R0, R195, R0 ;  /* 0x00000000c3007221 */ /* 0x000fe80000010000 */
[----:B------:R-:W-:Y:S02]  /*bdd0*/  FADD.FTZ R4, R188, R4 ;  /* 0x00000004bc047221 */ /* 0x000fe40000010000 */
[----:B------:R-:W-:Y:S02]  /*bde0*/  FADD.FTZ R2, R194, R0 ;  /* 0x00000000c2027221 */ /* 0x000fe40000010000 */
[----:B------:R-:W-:Y:S02]  /*bdf0*/  FADD.FTZ R0, R135, R4 ;  /* 0x0000000487007221 */ /* 0x000fe40000010000 */
[----:B------:R-:W-:Y:S01]  /*be00*/  FADD.FTZ R2, R134, R2 ;  /* 0x0000000286027221 */ /* 0x000fe20000010000 */
[----:B------:R-:W-:Y:S01]  /*be10*/  MOV R134, R3 ;  /* 0x0000000300867202 */ /* 0x000fe20000000f00 */
[----:B------:R-:W-:Y:S01]  /*be20*/  FADD.FTZ R0, R133, R0 ;  /* 0x0000000085007221 */ /* 0x000fe20000010000 */
[----:B------:R-:W-:Y:S02]  /*be30*/  MOV R133, R132 ;  /* 0x0000008400857202 */ /* 0x000fe40000000f00 */
[----:B------:R1:W-:Y:S04]  /*be40*/  STL [R1+0x4], R2 ;  /* 0x0000040201007387 */ /* 0x0003e80000100800 */
[----:B------:R1:W-:Y:S01]  /*be50*/  STL [R1+0x8], R0 ;  /* 0x0000080001007387 */ /* 0x0003e20000100800 */
[----:B------:R-:W-:-:S05]  /*be60*/  @P0 BRA `(.L_x_685) ;  /* 0xffffb27000000947 */ /* 0x000fca000383ffff */
.L_x_684:
[----:B-1-3--:R-:W2:Y:S04]  /*be70*/  LDL.LU R0, [R1+0x4] ;  /* 0x0000040001007983 */ /* 0x00aea80000300800 */
        /* <DEDUP_REMOVED lines=134> */
[C---:B------:R-:W-:Y:S01]  /*c6e0*/  FMUL.FTZ R16, R4.reuse, R75 ;  /* 0x0000004b04107220 */ /* 0x040fe20000410000 */
[----:B------:R-:W-:Y:S01]  /*c6f0*/  UIMAD UR5, UR7, UR5, UR6 ;  /* 0x00000005070572a4 */ /* 0x000fe2000f8e0206 */
        /* <DEDUP_REMOVED lines=116> */
[----:B------:R-:W-:Y:S01]  /*ce40*/  STS [R0+0x80], R13 ;  /* 0x0000800d00007388 */ /* 0x000fe20000000800 */
[----:B------:R-:W-:-:S03]  /*ce50*/  IADD3 R9, R0, 0x80, RZ ;  /* 0x0000008000097810 */ /* 0x000fc60007ffe0ff */
[----:B------:R1:W-:Y:S01]  /*ce60*/  STS [R0+0x480], R12 ;  /* 0x0004800c00007388 */ /* 0x0003e20000000800 */
[----:B------:R-:W-:Y:S01]  /*ce70*/  IMAD R6, R7, c[0x0][0x3d8], RZ ;  /* 0x0000f60007067a24 */ /* 0x000fe200078e02ff */
[----:B------:R-:W-:Y:S02]  /*ce80*/  IADD3 R2, R0, 0x70, RZ ;  /* 0x0000007000027810 */ /* 0x000fe40007ffe0ff */
[----:B------:R-:W-:Y:S01]  /*ce90*/  @P0 IADD3 R2, R9, 0x10, RZ ;  /* 0x0000001009020810 */ /* 0x000fe20007ffe0ff */
[----:B------:R-:W-:Y:S01]  /*cea0*/  IMAD R16, R134, c[0x0][0x3dc], R6 ;  /* 0x0000f70086107a24 */ /* 0x000fe200078e0206 */
[----:B------:R-:W-:Y:S02]  /*ceb0*/  MOV R7, 0x20 ;  /* 0x0000002000077802 */ /* 0x000fe40000000f00 */
[----:B------:R-:W-:Y:S02]  /*cec0*/  SHF.R.S32.HI R6, RZ, 0x1f, R3 ;  /* 0x0000001fff067819 */ /* 0x000fe40000011403 */
[----:B------:R-:W-:-:S04]  /*ced0*/  IADD3 R8, P0, R3, R14, RZ ;  /* 0x0000000e03087210 */ /* 0x000fc80007f1e0ff */
[----:B------:R-:W-:Y:S01]  /*cee0*/  IADD3.X R9, R6, R15, R78, P0, !PT ;  /* 0x0000000f06097210 */ /* 0x000fe200007fe44e */
[----:B-1----:R-:W-:Y:S01]  /*cef0*/  IMAD.WIDE.U32 R12, R134, c[0x0][0x3d8], R4 ;  /* 0x0000f600860c7a25 */ /* 0x002fe200078e0004 */
[----:B------:R-:W-:Y:S01]  /*cf00*/  IADD3 R4, -R3, RZ, RZ ;  /* 0x000000ff03047210 */ /* 0x000fe20007ffe1ff */
[----:B------:R1:W5:Y:S04]  /*cf10*/  LDL R78, [R1+0xc] ;  /* 0x00000c00014e7983 */ /* 0x0003680000100800 */
[----:B------:R-:W-:Y:S01]  /*cf20*/  IMAD R4, R4, c[0x0][0x4e8], R10 ;  /* 0x00013a0004047a24 */ /* 0x000fe200078e020a */
[----:B------:R-:W-:Y:S02]  /*cf30*/  SEL R5, R7, 0xffffffe0, !P1 ;  /* 0xffffffe007057807 */ /* 0x000fe40004800000 */
[----:B------:R-:W-:-:S02]  /*cf40*/  MOV R6, 0x40 ;  /* 0x0000004000067802 */ /* 0x000fc40000000f00 */
[----:B------:R-:W-:Y:S02]  /*cf50*/  SHF.R.S32.HI R7, RZ, 0x1f, R4 ;  /* 0x0000001fff077819 */ /* 0x000fe40000011404 */
[----:B------:R-:W-:Y:S02]  /*cf60*/  SEL R6, R6, 0xffffffc0, !P2 ;  /* 0xffffffc006067807 */ /* 0x000fe40005000000 */
[----:B------:R-:W-:Y:S01]  /*cf70*/  F2FP.BF16.PACK_AB R17, R185, R17 ;  /* 0x00000011b911723e */ /* 0x000fe200000010ff */
[----:B------:R-:W-:Y:S01]  /*cf80*/  IMAD R7, R7, c[0x0][0x488], RZ ;  /* 0x0001220007077a24 */ /* 0x000fe200078e02ff */
[----:B------:R-:W-:Y:S02]  /*cf90*/  F2FP.BF16.PACK_AB R18, R143, R18 ;  /* 0x000000128f12723e */ /* 0x000fe400000010ff */
[----:B------:R-:W-:Y:S02]  /*cfa0*/  F2FP.BF16.PACK_AB R19, R184, R19 ;  /* 0x00000013b813723e */ /* 0x000fe400000010ff */
[----:B------:R-:W-:-:S02]  /*cfb0*/  F2FP.BF16.PACK_AB R22, R147, R22 ;  /* 0x000000169316723e */ /* 0x000fc400000010ff */
[----:B------:R-:W-:Y:S01]  /*cfc0*/  IADD3 R3, R0, R5, RZ ;  /* 0x0000000500037210 */ /* 0x000fe20007ffe0ff */
[C---:B------:R-:W-:Y:S01]  /*cfd0*/  IMAD R10, R4.reuse, c[0x0][0x48c], R7 ;  /* 0x00012300040a7a24 */ /* 0x040fe200078e0207 */
[----:B------:R-:W-:Y:S02]  /*cfe0*/  F2FP.BF16.PACK_AB R21, R149, R21 ;  /* 0x000000159515723e */ /* 0x000fe400000010ff */
[----:B------:R-:W-:Y:S02]  /*cff0*/  F2FP.BF16.PACK_AB R20, R151, R20 ;  /* 0x000000149714723e */ /* 0x000fe400000010ff */
[----:B------:R-:W-:Y:S01]  /*d000*/  IADD3 R14, R5, R2, RZ ;  /* 0x00000002050e7210 */ /* 0x000fe20007ffe0ff */
[----:B------:R-:W-:Y:S01]  /*d010*/  IMAD.WIDE.U32 R8, R4, c[0x0][0x488], R8 ;  /* 0x0001220004087a25 */ /* 0x000fe200078e0008 */
[----:B------:R-:W-:Y:S02]  /*d020*/  F2FP.BF16.PACK_AB R23, R153, R23 ;  /* 0x000000179917723e */ /* 0x000fe400000010ff */
[----:B------:R-:W-:-:S02]  /*d030*/  F2FP.BF16.PACK_AB R24, R155, R24 ;  /* 0x000000189b18723e */ /* 0x000fc400000010ff */
        /* <DEDUP_REMOVED lines=175> */
.L_x_687:
[----:B-1----:R-:W-:Y:S05]  /*db30*/  BSYNC B0 ;  /* 0x0000000000007941 */ /* 0x002fea0003800000 */
.L_x_686:
        /* <DEDUP_REMOVED lines=27> */
.L_x_689:
[----:B------:R-:W-:Y:S05]  /*dcf0*/  BSYNC B0 ;  /* 0x0000000000007941 */ /* 0x000fea0003800000 */
.L_x_688:
        /* <DEDUP_REMOVED lines=27> */
.L_x_691:
[----:B------:R-:W-:Y:S05]  /*deb0*/  BSYNC B0 ;  /* 0x0000000000007941 */ /* 0x000fea0003800000 */
.L_x_690:
        /* <DEDUP_REMOVED lines=28> */
.L_x_692:
        /* <DEDUP_REMOVED lines=16> */
.L_x_3067:


//--------------------- .text._ZN7cutlass13device_kernelIN5flash19enable_sm80_to_sm89INS1_16FlashAttnFwdSm80INS1_25CollectiveMainloopFwdSm80ILi8ELi1ELb0EN4cute5tupleIJNS5_1CILi128EEENS7_ILi96EEENS7_ILi256EEEEEELi256ENS_10bfloat16_tEfNS_4arch4Sm80ELb0ELb0ELb1ELb1ELb0ELb0ELb1ELb0EEENS1_21CollectiveEpilogueFwdINS6_IJS8_SA_S9_EEENS6_IJNS7_ILi1EEESI_SI_EEESC_SE_Li256ELb1ELb1ELb0ELb0EEENS1_19SingleTileSchedulerILb1ELb0ELb1ELi128EEEEEEEEEvNT_6ParamsE --------------------------
	.section	.text._ZN7cutlass13device_kernelIN5flash19enable_sm80_to_sm89INS1_16FlashAttnFwdSm80INS1_25CollectiveMainloopFwdSm80ILi8ELi1ELb0EN4cute5tupleIJNS5_1CILi128EEENS7_ILi96EEENS7_ILi256EEEEEELi256ENS_10bfloat16_tEfNS_4arch4Sm80ELb0ELb0ELb1ELb1ELb0ELb0ELb1ELb0EEENS1_21CollectiveEpilogueFwdINS6_IJS8_SA_S9_EEENS6_IJNS7_ILi1EEESI_SI_EEESC_SE_Li256ELb1ELb1ELb0ELb0EEENS1_19SingleTileSchedulerILb1ELb0ELb1ELi128EEEEEEEEEvNT_6ParamsE,"ax",@progbits
	.sectioninfo	@"SHI_REGISTERS=255"
	.align	128
.text._ZN7cutlass13device_kernelIN5flash19enable_sm80_to_sm89INS1_16FlashAttnFwdSm80INS1_25CollectiveMainloopFwdSm80ILi8ELi1ELb0EN4cute5tupleIJNS5_1CILi128EEENS7_ILi96EEENS7_ILi256EEEEEELi256ENS_10bfloat16_tEfNS_4arch4Sm80ELb0ELb0ELb1ELb1ELb0ELb0ELb1ELb0EEENS1_21CollectiveEpilogueFwdINS6_IJS8_SA_S9_EEENS6_IJNS7_ILi1EEESI_SI_EEESC_SE_Li256ELb1ELb1ELb0ELb0EEENS1_19SingleTileSchedulerILb1ELb0ELb1ELi128EEEEEEEEEvNT_6ParamsE:
        .type           _ZN7cutlass13device_kernelIN5flash19enable_sm80_to_sm89INS1_16FlashAttnFwdSm80INS1_25CollectiveMainloopFwdSm80ILi8ELi1ELb0EN4cute5tupleIJNS5_1CILi128EEENS7_ILi96EEENS7_ILi256EEEEEELi256ENS_10bfloat16_tEfNS_4arch4Sm80ELb0ELb0ELb1ELb1ELb0ELb0ELb1ELb0EEENS1_21CollectiveEpilogueFwdINS6_IJS8_SA_S9_EEENS6_IJNS7_ILi1EEESI_SI_EEESC_SE_Li256ELb1ELb1ELb0ELb0EEENS1_19SingleTileSchedulerILb1ELb0ELb1ELi128EEEEEEEEEvNT_6ParamsE,@function
        .size           _ZN7cutlass13device_kernelIN5flash19enable_sm80_to_sm89INS1_16FlashAttnFwdSm80INS1_25CollectiveMainloopFwdSm80ILi8ELi1ELb0EN4cute5tupleIJNS5_1CILi128EEENS7_ILi96EEENS7_ILi256EEEEEELi256ENS_10bfloat16_tEfNS_4arch4Sm80ELb0ELb0ELb1ELb1ELb0ELb0ELb1ELb0EEENS1_21CollectiveEpilogueFwdINS6_IJS8_SA_S9_EEENS6_IJNS7_ILi1EEESI_SI_EEESC_SE_Li256ELb1ELb1ELb0ELb0EEENS1_19SingleTileSchedulerILb1ELb0ELb1ELi128EEEEEEEEEvNT_6ParamsE,(.L_x_3068 - _ZN7cutlass13device_kernelIN5flash19enable_sm80_to_sm89INS1_16FlashAttnFwdSm80INS1_25CollectiveMainloopFwdSm80ILi8ELi1ELb0EN4cute5tupleIJNS5_1CILi128EEENS7_ILi96EEENS7_ILi256EEEEEELi256ENS_10bfloat16_tEfNS_4arch4Sm80ELb0ELb0ELb1ELb1ELb0ELb0ELb1ELb0EEENS1_21CollectiveEpilogueFwdINS6_IJS8_SA_S9_EEENS6_IJNS7_ILi1EEESI_SI_EEESC_SE_Li256ELb1ELb1ELb0ELb0EEENS1_19SingleTileSchedulerILb1ELb0ELb1ELi128EEEEEEEEEvNT_6ParamsE)
        .other          _ZN7cutlass13device_kernelIN5flash19enable_sm80_to_sm89INS1_16FlashAttnFwdSm80INS1_25CollectiveMainloopFwdSm80ILi8ELi1ELb0EN4cute5tupleIJNS5_1CILi128EEENS7_ILi96EEENS7_ILi256EEEEEELi256ENS_10bfloat16_tEfNS_4arch4Sm80ELb0ELb0ELb1ELb1ELb0ELb0ELb1ELb0EEENS1_21CollectiveEpilogueFwdINS6_IJS8_SA_S9_EEENS6_IJNS7_ILi1EEESI_SI_EEESC_SE_Li256ELb1ELb1ELb0ELb0EEENS1_19SingleTileSchedulerILb1ELb0ELb1ELi128EEEEEEEEEvNT_6ParamsE,@"STO_CUDA_ENTRY STV_DEFAULT"
_ZN7cutlass13device_kernelIN5flash19enable_sm80_to_sm89INS1_16FlashAttnFwdSm80INS1_25CollectiveMainloopFwdSm80ILi8ELi1ELb0EN4cute5tupleIJNS5_1CILi128EEENS7_ILi96EEENS7_ILi256EEEEEELi256ENS_10bfloat16_tEfNS_4arch4Sm80ELb0ELb0ELb1ELb1ELb0ELb0ELb1ELb0EEENS1_21CollectiveEpilogueFwdINS6_IJS8_SA_S9_EEENS6_IJNS7_ILi1EEESI_SI_EEESC_SE_Li256ELb1ELb1ELb0ELb0EEENS1_19SingleTileSchedulerILb1ELb0ELb1ELi128EEEEEEEEEvNT_6ParamsE:
        /* <DEDUP_REMOVED lines=17> */
.L_x_694:
        /* <DEDUP_REMOVED lines=8> */
.L_x_696:
[----:B------:R-:W-:-:S05]  /*0190*/  MOV R0, c[0x0][0x54c] ;  /* 0x0001530000007a02 */ /* 0x000fca0000000f00 */
.L_x_695:
[----:B-----5:R-:W-:Y:S01]  /*01a0*/  IMAD R0, R0, c[0x0][0x548], RZ ;  /* 0x0001520000007a24 */ /* 0x020fe200078e02ff */
[----:B-1----:R-:W-:-:S04]  /*01b0*/  SHF.L.U32 R2, R48, 0x7, RZ ;  /* 0x0000000730027819 */ /* 0x002fc800000006ff */
[----:B------:R-:W-:-:S04]  /*01c0*/  ISETP.GE.AND P0, PT, R2, R0, PT ;  /* 0x000000000200720c */ /* 0x000fc80003f06270 */
[----:B------:R-:W-:-:S05]  /*01d0*/  SEL R0, R5, 0xffffffff, !P0 ;  /* 0xffffffff05007807 */ /* 0x000fca0004000000 */
[----:B------:R1:W-:Y:S01]  /*01e0*/  STL [R1+0x8], R0 ;  /* 0x0000080001007387 */ /* 0x0003e20000100800 */
[----:B------:R-:W-:Y:S05]  /*01f0*/  BRA `(.L_x_697) ;  /* 0x0000013000007947 */ /* 0x000fea0003800000 */
.L_x_693:
[----:B---3--:R-:W-:-:S04]  /*0200*/  ISETP.NE.U32.AND P0, PT, RZ, c[0x0][0x568], PT ;  /* 0x00015a00ff007a0c */ /* 0x008fc80003f05070 */
[----:B------:R-:W-:-:S13]  /*0210*/  ISETP.NE.AND.EX P0, PT, RZ, c[0x0][0x56c], PT, P0 ;  /* 0x00015b00ff007a0c */ /* 0x000fda0003f05300 */
[----:B------:R-:W-:Y:S05]  /*0220*/  @!P0 BRA `(.L_x_698) ;  /* 0x0000002000008947 */ /* 0x000fea0003800000 */
[----:B------:R1:W5:Y:S01]  /*0230*/  LDG.E R0, [R2.64] ;  /* 0x0000000402007981 */ /* 0x000362000c1e1900 */
[----:B------:R-:W-:Y:S05]  /*0240*/  BRA `(.L_x_699) ;  /* 0x0000009000007947 */ /* 0x000fea0003800000 */
.L_x_698:
        /* <DEDUP_REMOVED lines=8> */
.L_x_700:
[----:B------:R-:W-:-:S05]  /*02d0*/  MOV R0, c[0x0][0x54c] ;  /* 0x0001530000007a02 */ /* 0x000fca0000000f00 */
.L_x_699:
[----:B-----5:R-:W-:Y:S01]  /*02e0*/  IMAD R0, R0, c[0x0][0x548], RZ ;  /* 0x0001520000007a24 */ /* 0x020fe200078e02ff */
[----:B-1----:R-:W-:-:S04]  /*02f0*/  SHF.L.U32 R2, R48, 0x7, RZ ;  /* 0x0000000730027819 */ /* 0x002fc800000006ff */
[----:B------:R-:W-:-:S04]  /*0300*/  ISETP.GE.AND P0, PT, R2, R0, PT ;  /* 0x000000000200720c */ /* 0x000fc80003f06270 */
[----:B------:R-:W-:-:S05]  /*0310*/  SEL R0, R5, 0xffffffff, !P0 ;  /* 0xffffffff05007807 */ /* 0x000fca0004000000 */
[----:B------:R1:W-:Y:S04]  /*0320*/  STL [R1+0x8], R0 ;  /* 0x0000080001007387 */ /* 0x0003e80000100800 */
.L_x_697:
        /* <DEDUP_REMOVED lines=28> */
.L_x_701:
[----:B------:R-:W-:-:S04]  /*04f0*/  ISETP.NE.U32.AND P0, PT, RZ, c[0x0][0x368], PT ;  /* 0x0000da00ff007a0c */ /* 0x000fc80003f05070 */
[----:B------:R-:W-:-:S13]  /*0500*/  ISETP.NE.AND.EX P0, PT, RZ, c[0x0][0x36c], PT, P0 ;  /* 0x0000db00ff007a0c */ /* 0x000fda0003f05300 */
[----:B------:R-:W-:Y:S05]  /*0510*/  @!P0 BRA `(.L_x_702) ;  /* 0x0000003000008947 */ /* 0x000fea0003800000 */
[----:B--2---:R-:W-:-:S05]  /*0520*/  IMAD.WIDE R2, R49, R27, c[0x0][0x368] ;  /* 0x0000da0031027625 */ /* 0x004fca00078e021b */
[----:B------:R1:W5:Y:S01]  /*0530*/  LDG.E R0, [R2.64] ;  /* 0x0000000402007981 */ /* 0x000362000c1e1900 */
[----:B------:R-:W-:Y:S05]  /*0540*/  BRA `(.L_x_703) ;  /* 0x0000004000007947 */ /* 0x000fea0003800000 */
.L_x_702:
[----:B------:R-:W-:Y:S05]  /*0550*/  @!P4 BRA `(.L_x_703) ;  /* 0x000000300000c947 */ /* 0x000fea0003800000 */
[----:B------:R1:W3:Y:S04]  /*0560*/  LDG.E R0, [R2.64] ;  /* 0x0000000402007981 */ /* 0x0002e8000c1e1900 */
[----:B-12---:R-:W3:Y:S02]  /*0570*/  LDG.E R2, [R2.64+0x4] ;  /* 0x0000040402027981 */ /* 0x006ee4000c1e1900 */
[----:B---3--:R-:W-:-:S05]  /*0580*/  IADD3 R0, -R0, R2, RZ ;  /* 0x0000000200007210 */ /* 0x008fca0007ffe1ff */
.L_x_703:
[--C-:B-----5:R-:W-:Y:S01]  /*0590*/  IMAD.IADD R157, R0, 0x1, -R11.reuse ;  /* 0x00000001009d7824 */ /* 0x120fe200078e0a0b */
[----:B------:R-:W-:Y:S01]  /*05a0*/  PLOP3.LUT P2, PT, PT, PT, PT, 0x80, 0x0 ;  /* 0x000000000000781c */ /* 0x000fe20003f4f070 */
[----:B------:R-:W-:Y:S01]  /*05b0*/  IMAD.IADD R12, R12, 0x1, R11 ;  /* 0x000000010c0c7824 */ /* 0x000fe200078e020b */
[----:B------:R-:W-:Y:S01]  /*05c0*/  CS2R R130, SRZ ;  /* 0x0000000000827805 */ /* 0x000fe2000001ff00 */
[----:B------:R-:W-:Y:S01]  /*05d0*/  CS2R R14, SRZ ;  /* 0x00000000000e7805 */ /* 0x000fe2000001ff00 */
[C---:B------:R-:W-:Y:S01]  /*05e0*/  IADD3 R0, R157.reuse, 0x5f, RZ ;  /* 0x0000005f9d007810 */ /* 0x040fe20007ffe0ff */
[----:B------:R-:W-:Y:S01]  /*05f0*/  IMAD.MOV.U32 R126, RZ, RZ, RZ ;  /* 0x000000ffff7e7224 */ /* 0x000fe200078e00ff */
[----:B------:R-:W-:Y:S01]  /*0600*/  ISETP.GE.AND P0, PT, R157, 0x1, PT ;  /* 0x000000019d00780c */ /* 0x000fe20003f06270 */
[----:B--2---:R-:W-:Y:S01]  /*0610*/  CS2R R8, SRZ ;  /* 0x0000000000087805 */ /* 0x004fe2000001ff00 */
[----:B------:R-:W-:Y:S01]  /*0620*/  MOV R128, RZ ;  /* 0x000000ff00807202 */ /* 0x000fe20000000f00 */
[----:B------:R-:W-:Y:S01]  /*0630*/  IMAD.HI R0, R0, 0x2aaaaaab, RZ ;  /* 0x2aaaaaab00007827 */ /* 0x000fe200078e02ff */
[----:B------:R-:W-:Y:S01]  /*0640*/  MOV R11, RZ ;  /* 0x000000ff000b7202 */ /* 0x000fe20000000f00 */
[----:B------:R-:W-:Y:S01]  /*0650*/  CS2R R120, SRZ ;  /* 0x0000000000787805 */ /* 0x000fe2000001ff00 */
[----:B------:R-:W-:Y:S01]  /*0660*/  CS2R R118, SRZ ;  /* 0x0000000000767805 */ /* 0x000fe2000001ff00 */
[----:B------:R-:W-:Y:S01]  /*0670*/  IMAD.MOV.U32 R124, RZ, RZ, RZ ;  /* 0x000000ffff7c7224 */ /* 0x000fe200078e00ff */
[----:B-1----:R-:W-:Y:S01]  /*0680*/  SHF.R.U32.HI R2, RZ, 0x1f, R0 ;  /* 0x0000001fff027819 */ /* 0x002fe20000011600 */
[----:B------:R-:W-:Y:S01]  /*0690*/  IMAD.MOV.U32 R122, RZ, RZ, RZ ;  /* 0x000000ffff7a7224 */ /* 0x000fe200078e00ff */
[----:B------:R-:W-:Y:S01]  /*06a0*/  CS2R R16, SRZ ;  /* 0x0000000000107805 */ /* 0x000fe2000001ff00 */
[----:B------:R-:W-:Y:S01]  /*06b0*/  MOV R116, RZ ;  /* 0x000000ff00747202 */ /* 0x000fe20000000f00 */
[----:B------:R-:W-:Y:S01]  /*06c0*/  IMAD.MOV.U32 R114, RZ, RZ, RZ ;  /* 0x000000ffff727224 */ /* 0x000fe200078e00ff */
[----:B------:R-:W-:Y:S01]  /*06d0*/  LEA.HI.SX32 R165, R0, R2, 0x1c ;  /* 0x0000000200a57211 */ /* 0x000fe200078fe2ff */
[----:B------:R-:W-:Y:S01]  /*06e0*/  CS2R R18, SRZ ;  /* 0x0000000000127805 */ /* 0x000fe2000001ff00 */
[----:B------:R-:W-:Y:S01]  /*06f0*/  MOV R112, RZ ;  /* 0x000000ff00707202 */ /* 0x000fe20000000f00 */
[----:B------:R-:W-:Y:S01]  /*0700*/  IMAD.MOV.U32 R110, RZ, RZ, RZ ;  /* 0x000000ffff6e7224 */ /* 0x000fe200078e00ff */
[----:B------:R-:W-:Y:S01]  /*0710*/  CS2R R20, SRZ ;  /* 0x0000000000147805 */ /* 0x000fe2000001ff00 */
[----:B------:R1:W-:Y:S01]  /*0720*/  STL [R1+0x28], R165 ;  /* 0x000028a501007387 */ /* 0x0003e20000100800 */
[----:B------:R-:W-:Y:S01]  /*0730*/  MOV R108, RZ ;  /* 0x000000ff006c7202 */ /* 0x000fe20000000f00 */
[----:B------:R-:W-:Y:S01]  /*0740*/  IMAD.MOV.U32 R106, RZ, RZ, RZ ;  /* 0x000000ffff6a7224 */ /* 0x000fe200078e00ff */
[----:B------:R-:W-:Y:S01]  /*0750*/  CS2R R22, SRZ ;  /* 0x0000000000167805 */ /* 0x000fe2000001ff00 */
[----:B------:R-:W-:Y:S01]  /*0760*/  MOV R104, RZ ;  /* 0x000000ff00687202 */ /* 0x000fe20000000f00 */
[----:B------:R-:W-:Y:S01]  /*0770*/  IMAD.MOV.U32 R102, RZ, RZ, RZ ;  /* 0x000000ffff667224 */ /* 0x000fe200078e00ff */
[----:B------:R-:W-:Y:S01]  /*0780*/  CS2R R24, SRZ ;  /* 0x0000000000187805 */ /* 0x000fe2000001ff00 */
[----:B------:R-:W-:Y:S01]  /*0790*/  MOV R100, RZ ;  /* 0x000000ff00647202 */ /* 0x000fe20000000f00 */
[----:B------:R-:W-:Y:S01]  /*07a0*/  IMAD.MOV.U32 R98, RZ, RZ, RZ ;  /* 0x000000ffff627224 */ /* 0x000fe200078e00ff */
[----:B------:R-:W-:Y:S01]  /*07b0*/  MOV R26, RZ ;  /* 0x000000ff001a7202 */ /* 0x000fe20000000f00 */
        /* <DEDUP_REMOVED lines=52> */
[----:B------:R-:W-:Y:S01]  /*0b00*/  IMAD.MOV.U32 R144, RZ, RZ, RZ ;  /* 0x000000ffff907224 */ /* 0x000fe200078e00ff */
        /* <DEDUP_REMOVED lines=14> */
[----:B------:R-:W-:Y:S01]  /*0bf0*/  SHF.R.S32.HI R15, RZ, 0x1f, R49 ;  /* 0x0000001fff0f7819 */ /* 0x000fe20000011431 */
[----:B------:R-:W-:Y:S01]  /*0c00*/  IMAD R0, R0, c[0x0][0x178], RZ ;  /* 0x00005e0000007a24 */ /* 0x000fe200078e02ff */
[-C--:B------:R-:W-:Y:S01]  /*0c10*/  LEA.HI R4, R35, R161.reuse, RZ, 0x3 ;  /* 0x000000a123047211 */ /* 0x080fe200078f18ff */
[----:B------:R-:W-:Y:S01]  /*0c20*/  IMAD R29, R13, c[0x0][0x2c4], RZ ;  /* 0x0000b1000d1d7a24 */ /* 0x000fe200078e02ff */
[----:B------:R-:W-:Y:S01]  /*0c30*/  LEA.HI R14, R35, R161, RZ, 0x4 ;  /* 0x000000a1230e7211 */ /* 0x000fe200078f20ff */
[----:B------:R-:W-:Y:S01]  /*0c40*/  IMAD R0, R10, c[0x0][0x17c], R0 ;  /* 0x00005f000a007a24 */ /* 0x000fe200078e0200 */
[----:B------:R-:W-:Y:S01]  /*0c50*/  ISETP.NE.AND P0, PT, R5, 0x1, PT ;  /* 0x000000010500780c */ /* 0x000fe20003f05270 */
[----:B------:R-:W-:Y:S01]  /*0c60*/  BSSY B0, `(.L_x_705) ;  /* 0x00000b5000007945 */ /* 0x000fe20003800000 */
[----:B------:R-:W-:-:S02]  /*0c70*/  SHF.R.S32.HI R6, RZ, 0x4, R14 ;  /* 0x00000004ff067819 */ /* 0x000fc4000001140e */
[----:B------:R-:W-:Y:S02]  /*0c80*/  SHF.R.S32.HI R24, RZ, 0x3, R4 ;  /* 0x00000003ff187819 */ /* 0x000fe40000011404 */
[----:B------:R-:W-:-:S03]  /*0c90*/  SHF.R.S32.HI R11, RZ, 0x1f, R12 ;  /* 0x0000001fff0b7819 */ /* 0x000fc6000001140c */
[----:B------:R-:W-:Y:S02]  /*0ca0*/  IMAD R31, R48, 0x80, R24 ;  /* 0x00000080301f7824 */ /* 0x000fe400078e0218 */
[----:B-1----:R-:W-:-:S03]  /*0cb0*/  IMAD.WIDE.U32 R2, R10, c[0x0][0x178], RZ ;  /* 0x00005e000a027a25 */ /* 0x002fc600078e00ff */
[----:B------:R-:W-:Y:S02]  /*0cc0*/  IADD3 R8, R31, 0x20, RZ ;  /* 0x000000201f087810 */ /* 0x000fe40007ffe0ff */
[----:B---3--:R-:W-:Y:S01]  /*0cd0*/  SHF.R.S32.HI R37, RZ, 0x1f, R36 ;  /* 0x0000001fff257819 */ /* 0x008fe20000011424 */
[----:B------:R-:W-:Y:S01]  /*0ce0*/  IMAD.IADD R3, R3, 0x1, R0 ;  /* 0x0000000103037824 */ /* 0x000fe200078e0200 */
[----:B------:R-:W-:-:S03]  /*0cf0*/  LOP3.LUT R0, R4, 0xfffffff8, RZ, 0xc0, !PT ;  /* 0xfffffff804007812 */ /* 0x000fc600078ec0ff */
[----:B------:R-:W-:Y:S02]  /*0d00*/  IMAD R4, R37, c[0x0][0x1b8], RZ ;  /* 0x00006e0025047a24 */ /* 0x000fe400078e02ff */
[----:B------:R-:W-:Y:S01]  /*0d10*/  IMAD.IADD R27, R161, 0x1, -R0 ;  /* 0x00000001a11b7824 */ /* 0x000fe200078e0a00 */
[----:B------:R-:W-:Y:S01]  /*0d20*/  LEA.HI R0, R14, R6, RZ, 0x1 ;  /* 0x000000060e007211 */ /* 0x000fe200078f08ff */
[----:B------:R-:W-:Y:S02]  /*0d30*/  IMAD R4, R36, c[0x0][0x1bc], R4 ;  /* 0x00006f0024047a24 */ /* 0x000fe400078e0204 */
[----:B------:R-:W-:Y:S01]  /*0d40*/  IMAD R5, R27, 0x20, R24 ;  /* 0x000000201b057824 */ /* 0x000fe200078e0218 */
[----:B------:R-:W-:Y:S01]  /*0d50*/  LOP3.LUT R0, R0, 0xfffffffe, RZ, 0xc0, !PT ;  /* 0xfffffffe00007812 */ /* 0x000fe200078ec0ff */
[----:B------:R-:W-:-:S04]  /*0d60*/  IMAD.WIDE.U32 R2, R36, c[0x0][0x1b8], R2 ;  /* 0x00006e0024027a25 */ /* 0x000fc800078e0002 */
[----:B------:R-:W-:Y:S02]  /*0d70*/  IMAD R5, R48, 0x80, R5 ;  /* 0x0000008030057824 */ /* 0x000fe400078e0205 */
[----:B------:R-:W-:Y:S01]  /*0d80*/  IMAD.IADD R32, R6, 0x1, -R0 ;  /* 0x0000000106207824 */ /* 0x000fe200078e0a00 */
[----:B------:R-:W-:Y:S01]  /*0d90*/  SEL R6, R15, RZ, !P3 ;  /* 0x000000ff0f067207 */ /* 0x000fe20005800000 */
[----:B------:R-:W-:-:S04]  /*0da0*/  @P0 IMAD.HI.U32 R7, R5, c[0x0][0x2c8], RZ ;  /* 0x0000b20005070a27 */ /* 0x000fc800078e00ff */
[----:B------:R-:W-:Y:S01]  /*0db0*/  IMAD.IADD R3, R3, 0x1, R4 ;  /* 0x0000000103037824 */ /* 0x000fe200078e0204 */
[----:B------:R-:W-:Y:S01]  /*0dc0*/  SEL R4, R49, RZ, !P3 ;  /* 0x000000ff31047207 */ /* 0x000fe20005800000 */
[----:B------:R-:W-:Y:S01]  /*0dd0*/  IMAD.MOV.U32 R0, RZ, RZ, R5 ;  /* 0x000000ffff007224 */ /* 0x000fe200078e0005 */
[----:B------:R-:W-:Y:S01]  /*0de0*/  @P0 SHF.R.U32.HI R0, RZ, c[0x0][0x2cc], R7 ;  /* 0x0000b300ff000a19 */ /* 0x000fe20000011607 */
[----:B------:R-:W-:Y:S01]  /*0df0*/  IMAD R6, R6, c[0x0][0x1c0], RZ ;  /* 0x0000700006067a24 */ /* 0x000fe200078e02ff */
[----:B------:R-:W-:Y:S01]  /*0e00*/  ISETP.GE.AND P0, PT, R8, R29, PT ;  /* 0x0000001d0800720c */ /* 0x000fe20003f06270 */
[C---:B------:R-:W-:Y:S01]  /*0e10*/  IMAD.WIDE.U32 R2, R4.reuse, c[0x0][0x1c0], R2 ;  /* 0x0000700004027a25 */ /* 0x040fe200078e0002 */
[----:B------:R-:W-:Y:S02]  /*0e20*/  SHF.R.S32.HI R7, RZ, 0x1f, R0 ;  /* 0x0000001fff077819 */ /* 0x000fe40000011400 */
[----:B------:R-:W-:Y:S01]  /*0e30*/  P2R R30, PR, RZ, 0x1 ;  /* 0x00000001ff1e7803 */ /* 0x000fe20000000000 */
[----:B------:R-:W-:-:S02]  /*0e40*/  IMAD R6, R4, c[0x0][0x1c4], R6 ;  /* 0x0000710004067a24 */ /* 0x000fc400078e0206 */
[----:B------:R-:W-:Y:S02]  /*0e50*/  IMAD.MOV R4, RZ, RZ, -R0 ;  /* 0x000000ffff047224 */ /* 0x000fe400078e0a00 */
[----:B------:R-:W-:Y:S02]  /*0e60*/  IMAD.SHL.U32 R8, R24, 0x40, RZ ;  /* 0x0000004018087824 */ /* 0x000fe400078e00ff */
[----:B------:R-:W-:Y:S02]  /*0e70*/  IMAD.IADD R3, R3, 0x1, R6 ;  /* 0x0000000103037824 */ /* 0x000fe400078e0206 */
[----:B------:R-:W-:Y:S01]  /*0e80*/  IMAD R5, R4, c[0x0][0x2c4], R5 ;  /* 0x0000b10004057a24 */ /* 0x000fe200078e0205 */
[----:B------:R-:W-:Y:S01]  /*0e90*/  LOP3.LUT R4, R8, 0x1c0, RZ, 0xc0, !PT ;  /* 0x000001c008047812 */ /* 0x000fe200078ec0ff */
[----:B------:R-:W-:Y:S02]  /*0ea0*/  IMAD R6, R7, c[0x0][0x1b0], RZ ;  /* 0x00006c0007067a24 */ /* 0x000fe400078e02ff */
[----:B------:R-:W-:Y:S01]  /*0eb0*/  IMAD.SHL.U32 R8, R27, 0x8, RZ ;  /* 0x000000081b087824 */ /* 0x000fe200078e00ff */
[----:B------:R-:W-:Y:S01]  /*0ec0*/  SHF.R.U32.HI R9, RZ, 0x3, R4 ;  /* 0x00000003ff097819 */ /* 0x000fe20000011604 */
[----:B------:R-:W-:-:S02]  /*0ed0*/  IMAD R6, R0, c[0x0][0x1b4], R6 ;  /* 0x00006d0000067a24 */ /* 0x000fc400078e0206 */
[----:B------:R-:W-:Y:S01]  /*0ee0*/  IMAD.WIDE.U32 R2, R0, c[0x0][0x1b0], R2 ;  /* 0x00006c0000027a25 */ /* 0x000fe200078e0002 */
[----:B------:R-:W-:Y:S02]  /*0ef0*/  IADD3 R0, P0, R12, R24, RZ ;  /* 0x000000180c007210 */ /* 0x000fe40007f1e0ff */
[----:B------:R-:W-:Y:S01]  /*0f00*/  LOP3.LUT R10, R4, 0x38, R8, 0xf8, !PT ;  /* 0x00000038040a7812 */ /* 0x000fe200078ef808 */
[----:B------:R-:W-:Y:S01]  /*0f10*/  IMAD.IADD R3, R3, 0x1, R6 ;  /* 0x0000000103037824 */ /* 0x000fe200078e0206 */
[----:B------:R-:W-:Y:S02]  /*0f20*/  SHF.R.S32.HI R4, RZ, 0x1f, R5 ;  /* 0x0000001fff047819 */ /* 0x000fe40000011405 */
[----:B------:R-:W-:Y:S01]  /*0f30*/  IADD3 R7, R8, 0x80, RZ ;  /* 0x0000008008077810 */ /* 0x000fe20007ffe0ff */
[----:B------:R-:W-:Y:S01]  /*0f40*/  IMAD.WIDE.U32 R2, R5, c[0x0][0x1a8], R2 ;  /* 0x00006a0005027a25 */ /* 0x000fe200078e0002 */
[----:B------:R-:W-:Y:S02]  /*0f50*/  LEA.HI.X.SX32 R6, R24, R11, 0x1, P0 ;  /* 0x0000000b18067211 */ /* 0x000fe400000f0eff */
[----:B------:R-:W-:Y:S01]  /*0f60*/  ISETP.GE.AND P6, PT, R7, c[0x0][0x1d4], PT ;  /* 0x0000750007007a0c */ /* 0x000fe20003fc6270 */
[----:B------:R-:W-:Y:S01]  /*0f70*/  IMAD R4, R4, c[0x0][0x1a8], RZ ;  /* 0x00006a0004047a24 */ /* 0x000fe200078e02ff */
[----:B------:R-:W-:Y:S01]  /*0f80*/  LOP3.LUT R10, R10, R9, RZ, 0x3c, !PT ;  /* 0x000000090a0a7212 */ /* 0x000fe200078e3cff */
[C---:B------:R-:W-:Y:S01]  /*0f90*/  IMAD R7, R6.reuse, c[0x0][0x1e0], RZ ;  /* 0x0000780006077a24 */ /* 0x040fe200078e02ff */
[----:B------:R-:W-:Y:S01]  /*0fa0*/  SHF.R.S32.HI R9, RZ, 0x1f, R8 ;  /* 0x0000001fff097819 */ /* 0x000fe20000011408 */
[----:B------:R-:W-:Y:S01]  /*0fb0*/  IMAD R6, R6, c[0x0][0x208], RZ ;  /* 0x0000820006067a24 */ /* 0x000fe200078e02ff */
[----:B------:R-:W-:Y:S01]  /*0fc0*/  LEA R28, P1, R2, c[0x0][0x160], 0x1 ;  /* 0x00005800021c7a11 */ /* 0x000fe200078208ff */
[----:B------:R-:W-:Y:S01]  /*0fd0*/  IMAD R4, R5, c[0x0][0x1ac], R4 ;  /* 0x00006b0005047a24 */ /* 0x000fe200078e0204 */
[----:B------:R-:W-:Y:S01]  /*0fe0*/  ISETP.GE.AND P0, PT, R31, R29, PT ;  /* 0x0000001d1f00720c */ /* 0x000fe20003f06270 */
[----:B------:R-:W-:-:S02]  /*0ff0*/  IMAD R23, R0, c[0x0][0x1e4], R7 ;  /* 0x0000790000177a24 */ /* 0x000fc400078e0207 */
[C---:B------:R-:W-:Y:S02]  /*1000*/  IMAD R26, R0.reuse, c[0x0][0x20c], R6 ;  /* 0x00008300001a7a24 */ /* 0x040fe400078e0206 */
[----:B------:R-:W-:-:S04]  /*1010*/  IMAD.WIDE.U32 R6, R0, c[0x0][0x1e0], R8 ;  /* 0x0000780000067a25 */ /* 0x000fc800078e0008 */
[----:B------:R-:W-:-:S04]  /*1020*/  IMAD.WIDE.U32 R12, R0, c[0x0][0x208], R8 ;  /* 0x00008200000c7a25 */ /* 0x000fc800078e0008 */
[----:B------:R-:W-:Y:S01]  /*1030*/  IMAD.IADD R0, R3, 0x1, R4 ;  /* 0x0000000103007824 */ /* 0x000fe200078e0204 */
[----:B------:R-:W-:Y:S01]  /*1040*/  LOP3.LUT R3, R14, 0xfffffff0, RZ, 0xc0, !PT ;  /* 0xfffffff00e037812 */ /* 0x000fe200078ec0ff */
[----:B------:R-:W-:Y:S01]  /*1050*/  IMAD.SHL.U32 R14, R27, 0x8, RZ ;  /* 0x000000081b0e7824 */ /* 0x000fe200078e00ff */
[----:B------:R-:W-:Y:S01]  /*1060*/  LEA.HI R4, R35, R161, RZ, 0x6 ;  /* 0x000000a123047211 */ /* 0x000fe200078f30ff */
[----:B------:R-:W-:Y:S01]  /*1070*/  IMAD.IADD R7, R7, 0x1, R23 ;  /* 0x0000000107077824 */ /* 0x000fe200078e0217 */
[----:B------:R-:W-:Y:S01]  /*1080*/  LEA.HI.X R25, R2, c[0x0][0x164], R0, 0x1, P1 ;  /* 0x0000590002197a11 */ /* 0x000fe200008f0c00 */
[----:B------:R-:W-:Y:S01]  /*1090*/  IMAD.IADD R0, R161, 0x1, -R3 ;  /* 0x00000001a1007824 */ /* 0x000fe200078e0a03 */
[----:B------:R-:W1:Y:S01]  /*10a0*/  SHFL.IDX PT, R2, R28, RZ, 0x181f ;  /* 0x00181fff1c027589 */ /* 0x000e6200000e0000 */
[----:B------:R-:W-:Y:S01]  /*10b0*/  IMAD.SHL.U32 R4, R4, 0x8, RZ ;  /* 0x0000000804047824 */ /* 0x000fe200078e00ff */
[----:B------:R-:W-:Y:S01]  /*10c0*/  IADD3 R33, R14, 0xc0, RZ ;  /* 0x000000c00e217810 */ /* 0x000fe20007ffe0ff */
[----:B------:R-:W-:Y:S01]  /*10d0*/  IMAD.WIDE.U32 R6, R36, c[0x0][0x1e8], R6 ;  /* 0x00007a0024067a25 */ /* 0x000fe200078e0006 */
[----:B------:R-:W3:Y:S01]  /*10e0*/  SHFL.IDX PT, R3, R25, RZ, 0x181f ;  /* 0x00181fff19037589 */ /* 0x000ee200000e0000 */
[----:B------:R-:W-:-:S02]  /*10f0*/  IADD3 R34, R14, 0x80, RZ ;  /* 0x000000800e227810 */ /* 0x000fc40007ffe0ff */
[----:B------:R-:W-:Y:S02]  /*1100*/  LOP3.LUT R251, R10, 0xfffffe00, R4, 0xf8, !PT ;  /* 0xfffffe000afb7812 */ /* 0x000fe400078ef804 */
[----:B------:R-:W-:Y:S02]  /*1110*/  SHF.R.S32.HI R4, RZ, 0x1f, R0 ;  /* 0x0000001fff047819 */ /* 0x000fe40000011400 */
[----:B------:R-:W-:Y:S02]  /*1120*/  @!P0 SHF.R.S32.HI R10, RZ, 0x1f, R34 ;  /* 0x0000001fff0a8819 */ /* 0x000fe40000011422 */
[----:B------:R-:W-:Y:S02]  /*1130*/  LEA.HI R22, R4, R0, RZ, 0x3 ;  /* 0x0000000004167211 */ /* 0x000fe400078f18ff */
[----:B------:R-:W-:Y:S02]  /*1140*/  @!P0 SHF.R.S32.HI R4, RZ, 0x1f, R33 ;  /* 0x0000001fff048819 */ /* 0x000fe40000011421 */
[----:B------:R-:W-:-:S02]  /*1150*/  LOP3.LUT R11, R22, 0xfffffff8, RZ, 0xc0, !PT ;  /* 0xfffffff8160b7812 */ /* 0x000fc400078ec0ff */
[----:B------:R-:W-:Y:S02]  /*1160*/  @!P0 LEA.HI R18, R4, R33, RZ, 0x3 ;  /* 0x0000002104128211 */ /* 0x000fe400078f18ff */
[----:B------:R-:W-:Y:S01]  /*1170*/  @!P0 LEA.HI R17, R10, R34, RZ, 0x3 ;  /* 0x000000220a118211 */ /* 0x000fe200078f18ff */
[----:B------:R-:W-:Y:S01]  /*1180*/  IMAD.IADD R19, R0, 0x1, -R11 ;  /* 0x0000000100137824 */ /* 0x000fe200078e0a0b */
[----:B------:R-:W-:Y:S01]  /*1190*/  ISETP.GE.AND P5, PT, R34, c[0x0][0x198], PT ;  /* 0x0000660022007a0c */ /* 0x000fe20003fa6270 */
[----:B------:R-:W-:Y:S01]  /*11a0*/  @!P0 IMAD.SHL.U32 R0, R251, 0x2, RZ ;  /* 0x00000002fb008824 */ /* 0x000fe200078e00ff */
[C---:B-1----:R-:W-:Y:S02]  /*11b0*/  @!P0 LEA R10, P1, R14.reuse, R2, 0x1 ;  /* 0x000000020e0a8211 */ /* 0x042fe400078208ff */
[----:B------:R-:W-:Y:S02]  /*11c0*/  ISETP.GE.AND P3, PT, R33, c[0x0][0x198], PT ;  /* 0x0000660021007a0c */ /* 0x000fe40003f66270 */
[----:B---3--:R-:W-:-:S02]  /*11d0*/  @!P0 LEA.HI.X R11, R14, R3, R9, 0x1, P1 ;  /* 0x000000030e0b8211 */ /* 0x008fc400008f0c09 */
[----:B------:R-:W-:Y:S02]  /*11e0*/  @!P0 LOP3.LUT R18, R18, 0xfffffff8, RZ, 0xc0, !PT ;  /* 0xfffffff812128812 */ /* 0x000fe400078ec0ff */
[--C-:B--2---:R-:W-:Y:S01]  /*11f0*/  @P2 SHF.R.S32.HI R5, RZ, 0x1f, R16.reuse ;  /* 0x0000001fff052819 */ /* 0x104fe20000011410 */
[----:B------:R-:W-:Y:S01]  /*1200*/  @!P2 IMAD.MOV.U32 R5, RZ, RZ, R15 ;  /* 0x000000ffff05a224 */ /* 0x000fe200078e000f */
[----:B------:R-:W-:Y:S01]  /*1210*/  IADD3 R15, R8, 0x40, RZ ;  /* 0x00000040080f7810 */ /* 0x000fe20007ffe0ff */
[----:B------:R-:W-:Y:S02]  /*1220*/  @P2 IMAD.MOV.U32 R4, RZ, RZ, R16 ;  /* 0x000000ffff042224 */ /* 0x000fe400078e0010 */
[----:B------:R-:W-:Y:S01]  /*1230*/  @!P2 IMAD.MOV.U32 R4, RZ, RZ, R49 ;  /* 0x000000ffff04a224 */ /* 0x000fe200078e0031 */
[----:B------:R-:W-:Y:S02]  /*1240*/  @!P0 SHF.R.S32.HI R16, RZ, 0x1f, R15 ;  /* 0x0000001fff108819 */ /* 0x000fe4000001140f */
[----:B------:R-:W-:-:S02]  /*1250*/  ISETP.GE.AND P2, PT, R14, c[0x0][0x198], PT ;  /* 0x000066000e007a0c */ /* 0x000fc40003f46270 */
[----:B------:R-:W-:Y:S02]  /*1260*/  @!P0 LEA.HI R16, R16, R15, RZ, 0x3 ;  /* 0x0000000f10108211 */ /* 0x000fe400078f18ff */
[----:B------:R-:W-:Y:S02]  /*1270*/  ISETP.GE.AND P1, PT, R15, c[0x0][0x198], PT ;  /* 0x000066000f007a0c */ /* 0x000fe40003f26270 */
[----:B------:R-:W-:Y:S01]  /*1280*/  SEL R21, R4, RZ, !P4 ;  /* 0x000000ff04157207 */ /* 0x000fe20006000000 */
[----:B------:R-:W-:Y:S01]  /*1290*/  IMAD.MOV.U32 R4, RZ, RZ, R12 ;  /* 0x000000ffff047224 */ /* 0x000fe200078e000c */
[----:B------:R-:W-:Y:S02]  /*12a0*/  @!P0 LOP3.LUT R16, R16, 0xfffffff8, RZ, 0xc0, !PT ;  /* 0xfffffff810108812 */ /* 0x000fe400078ec0ff */
[----:B------:R-:W-:Y:S02]  /*12b0*/  @!P0 LOP3.LUT R12, R17, 0xfffffff8, RZ, 0xc0, !PT ;  /* 0xfffffff8110c8812 */ /* 0x000fe400078ec0ff */
[----:B------:R-:W-:Y:S01]  /*12c0*/  SEL R20, R5, RZ, !P4 ;  /* 0x000000ff05147207 */ /* 0x000fe20006000000 */
[----:B------:R-:W-:Y:S01]  /*12d0*/  IMAD.IADD R5, R13, 0x1, R26 ;  /* 0x000000010d057824 */ /* 0x000fe200078e021a */
[----:B------:R-:W-:Y:S01]  /*12e0*/  @!PT LDS RZ, [RZ] ;  /* 0x00000000fffff984 */ /* 0x000fe20000000800 */
[----:B------:R1:W-:Y:S01]  /*12f0*/  @!P0 LDGSTS.E.BYPASS.LTC128B.128 [R0+0x18100], [R10.64], !P2 ;  /* 0x181000000a008fae */ /* 0x0003e2000d101d44 */
[----:B------:R-:W-:-:S04]  /*1300*/  @!P0 IMAD.WIDE R16, R16, 0x2, R2 ;  /* 0x0000000210108825 */ /* 0x000fc800078e0202 */
[--C-:B------:R-:W-:Y:S01]  /*1310*/  @!P0 IMAD.WIDE R12, R12, 0x2, R2.reuse ;  /* 0x000000020c0c8825 */ /* 0x100fe200078e0202 */
[----:B------:R2:W-:Y:S03]  /*1320*/  @!P0 LDGSTS.E.BYPASS.LTC128B.128 [R0+0x1c100], [R16.64], !P1 ;  /* 0x1c10000010008fae */ /* 0x0005e6000c901d44 */
[----:B------:R-:W-:Y:S01]  /*1330*/  @!P0 IMAD.WIDE R2, R18, 0x2, R2 ;  /* 0x0000000212028825 */ /* 0x000fe200078e0202 */
[----:B------:R3:W-:Y:S01]  /*1340*/  @!P0 LDGSTS.E.BYPASS.LTC128B.128 [R0+0x20100], [R12.64], !P5 ;  /* 0x201000000c008fae */ /* 0x0007e2000e901d44 */
[----:B------:R-:W-:-:S03]  /*1350*/  ISETP.GE.AND P5, PT, R15, c[0x0][0x1d4], PT ;  /* 0x000075000f007a0c */ /* 0x000fc60003fa6270 */
[----:B------:R2:W-:Y:S01]  /*1360*/  @!P0 LDGSTS.E.BYPASS.LTC128B.128 [R0+0x24100], [R2.64], !P3 ;  /* 0x2410000002008fae */ /* 0x0005e2000d901d44 */
[----:B------:R-:W-:Y:S02]  /*1370*/  LOP3.LUT P0, RZ, R19, 0x2, RZ, 0xc0, !PT ;  /* 0x0000000213ff7812 */ /* 0x000fe4000780c0ff */
[----:B------:R-:W-:-:S04]  /*1380*/  ISETP.GE.AND P3, PT, R8, c[0x0][0x1d4], PT ;  /* 0x0000750008007a0c */ /* 0x000fc80003f66270 */
[----:B------:R-:W-:Y:S01]  /*1390*/  SEL R26, RZ, 0x1, P3 ;  /* 0x00000001ff1a7807 */ /* 0x000fe20001800000 */
[C---:B-1----:R-:W-:Y:S02]  /*13a0*/  IMAD R11, R37.reuse, c[0x0][0x210], RZ ;  /* 0x00008400250b7a24 */ /* 0x042fe400078e02ff */
[----:B------:R-:W-:Y:S02]  /*13b0*/  IMAD.SHL.U32 R10, R32, 0x8, RZ ;  /* 0x00000008200a7824 */ /* 0x000fe400078e00ff */
[----:B------:R-:W-:Y:S02]  /*13c0*/  IMAD R11, R36, c[0x0][0x214], R11 ;  /* 0x00008500240b7a24 */ /* 0x000fe400078e020b */
[----:B---3--:R-:W-:Y:S02]  /*13d0*/  IMAD.MOV.U32 R13, RZ, RZ, 0x10 ;  /* 0x00000010ff0d7424 */ /* 0x008fe400078e00ff */
[----:B------:R-:W-:Y:S02]  /*13e0*/  IMAD R12, R37, c[0x0][0x1e8], RZ ;  /* 0x00007a00250c7a24 */ /* 0x000fe400078e02ff */
[----:B--2---:R-:W-:-:S02]  /*13f0*/  IMAD.SHL.U32 R0, R19, 0x40, RZ ;  /* 0x0000004013007824 */ /* 0x004fc400078e00ff */
[----:B------:R-:W-:Y:S01]  /*1400*/  IMAD.WIDE.U32 R2, R36, c[0x0][0x210], R4 ;  /* 0x0000840024027a25 */ /* 0x000fe200078e0004 */
[----:B------:R-:W-:Y:S02]  /*1410*/  SEL R4, R13, 0xfffffff0, !P0 ;  /* 0xfffffff00d047807 */ /* 0x000fe40004000000 */
[----:B------:R-:W-:Y:S01]  /*1420*/  LOP3.LUT R0, R0, 0x1c0, RZ, 0xc0, !PT ;  /* 0x000001c000007812 */ /* 0x000fe200078ec0ff */
[----:B------:R-:W-:Y:S01]  /*1430*/  IMAD.IADD R11, R3, 0x1, R11 ;  /* 0x00000001030b7824 */ /* 0x000fe200078e020b */
[----:B------:R-:W-:Y:S01]  /*1440*/  LOP3.LUT P0, RZ, R19, 0x4, RZ, 0xc0, !PT ;  /* 0x0000000413ff7812 */ /* 0x000fe2000780c0ff */
[----:B------:R-:W-:Y:S01]  /*1450*/  IMAD.MOV.U32 R3, RZ, RZ, 0x20 ;  /* 0x00000020ff037424 */ /* 0x000fe200078e00ff */
[----:B------:R-:W-:Y:S01]  /*1460*/  LOP3.LUT R5, R0, 0x8, R10, 0xf8, !PT ;  /* 0x0000000800057812 */ /* 0x000fe200078ef80a */
[----:B------:R-:W-:Y:S01]  /*1470*/  IMAD R12, R36, c[0x0][0x1ec], R12 ;  /* 0x00007b00240c7a24 */ /* 0x000fe200078e020c */
[----:B------:R-:W-:Y:S01]  /*1480*/  SHF.R.U32.HI R0, RZ, 0x3, R0 ;  /* 0x00000003ff007819 */ /* 0x000fe20000011600 */
[----:B------:R-:W-:Y:S01]  /*1490*/  IMAD.MOV.U32 R10, RZ, RZ, R2 ;  /* 0x000000ffff0a7224 */ /* 0x000fe200078e0002 */
[----:B------:R-:W-:Y:S01]  /*14a0*/  SEL R2, R3, 0xffffffe0, !P0 ;  /* 0xffffffe003027807 */ /* 0x000fe20004000000 */
[----:B------:R-:W-:Y:S01]  /*14b0*/  IMAD.IADD R13, R7, 0x1, R12 ;  /* 0x00000001070d7824 */ /* 0x000fe200078e020c */
[----:B------:R-:W-:Y:S01]  /*14c0*/  LOP3.LUT R17, R5, R0, RZ, 0x3c, !PT ;  /* 0x0000000005117212 */ /* 0x000fe200078e3cff */
[----:B------:R-:W-:Y:S01]  /*14d0*/  IMAD.MOV.U32 R12, RZ, RZ, R6 ;  /* 0x000000ffff0c7224 */ /* 0x000fe200078e0006 */
[----:B------:R-:W-:Y:S01]  /*14e0*/  ISETP.NE.AND P0, PT, R30, RZ, PT ;  /* 0x000000ff1e00720c */ /* 0x000fe20003f05270 */
[C---:B------:R-:W-:Y:S01]  /*14f0*/  IMAD R3, R20.reuse, c[0x0][0x1f0], RZ ;  /* 0x00007c0014037a24 */ /* 0x040fe200078e02ff */
[----:B------:R1:W2:Y:S01]  /*1500*/  SHFL.IDX PT, R6, R28, 0x1, 0x181f ;  /* 0x00381f001c067f89 */ /* 0x0002a200000e0000 */
[----:B------:R-:W-:-:S02]  /*1510*/  IMAD R0, R20, c[0x0][0x218], RZ ;  /* 0x0000860014007a24 */ /* 0x000fc400078e02ff */
[C---:B------:R-:W-:Y:S01]  /*1520*/  IMAD R16, R21.reuse, c[0x0][0x1f4], R3 ;  /* 0x00007d0015107a24 */ /* 0x040fe200078e0203 */
[----:B------:R1:W3:Y:S01]  /*1530*/  SHFL.IDX PT, R7, R25, 0x1, 0x181f ;  /* 0x00381f0019077f89 */ /* 0x0002e200000e0000 */
[----:B------:R-:W-:-:S04]  /*1540*/  IMAD.WIDE.U32 R42, R21, c[0x0][0x1f0], R12 ;  /* 0x00007c00152a7a25 */ /* 0x000fc800078e000c */
[C---:B------:R-:W-:Y:S01]  /*1550*/  IMAD R3, R21.reuse, c[0x0][0x21c], R0 ;  /* 0x0000870015037a24 */ /* 0x040fe200078e0200 */
[----:B------:R1:W-:Y:S01]  /*1560*/  STL.64 [R1+0x20], R42 ;  /* 0x0000202a01007387 */ /* 0x0003e20000100a00 */
[----:B------:R-:W-:Y:S01]  /*1570*/  IMAD.WIDE.U32 R38, R21, c[0x0][0x218], R10 ;  /* 0x0000860015267a25 */ /* 0x000fe200078e000a */
[----:B------:R-:W-:-:S03]  /*1580*/  IADD3 R0, R8, 0xc0, RZ ;  /* 0x000000c008007810 */ /* 0x000fc60007ffe0ff */
[----:B------:R-:W-:Y:S01]  /*1590*/  IMAD.IADD R45, R43, 0x1, R16 ;  /* 0x000000012b2d7824 */ /* 0x000fe200078e0210 */
[----:B------:R1:W-:Y:S01]  /*15a0*/  STL.64 [R1+0x30], R38 ;  /* 0x0000302601007387 */ /* 0x0003e20000100a00 */
[----:B------:R-:W-:Y:S01]  /*15b0*/  IMAD.IADD R41, R39, 0x1, R3 ;  /* 0x0000000127297824 */ /* 0x000fe200078e0203 */
[----:B------:R-:W-:Y:S01]  /*15c0*/  ISETP.GE.AND P4, PT, R0, c[0x0][0x1d4], PT ;  /* 0x0000750000007a0c */ /* 0x000fe20003f86270 */
[----:B------:R-:W-:Y:S01]  /*15d0*/  IMAD.SHL.U32 R5, R22, 0x40, RZ ;  /* 0x0000004016057824 */ /* 0x000fe200078e00ff */
[----:B------:R1:W-:Y:S04]  /*15e0*/  STL [R1+0x1c], R45 ;  /* 0x00001c2d01007387 */ /* 0x0003e80000100800 */
[----:B------:R1:W-:Y:S01]  /*15f0*/  STL [R1+0x14], R41 ;  /* 0x0000142901007387 */ /* 0x0003e20000100800 */
[----:B------:R-:W-:Y:S01]  /*1600*/  LOP3.LUT R5, R17, 0xfffffe00, R5, 0xf8, !PT ;  /* 0xfffffe0011057812 */ /* 0x000fe200078ef805 */
[----:B------:R-:W-:Y:S05]  /*1610*/  @P0 BRA `(.L_x_706) ;  /* 0x0000019000000947 */ /* 0x000fea0003800000 */
[C---:B--2---:R-:W-:Y:S02]  /*1620*/  IADD3 R3, R14.reuse, 0x80, RZ ;  /* 0x000000800e037810 */ /* 0x044fe40007ffe0ff */
[----:B------:R-:W-:-:S02]  /*1630*/  IADD3 R13, R14, 0xc0, RZ ;  /* 0x000000c00e0d7810 */ /* 0x000fc40007ffe0ff */
[----:B------:R-:W-:Y:S02]  /*1640*/  SHF.R.S32.HI R0, RZ, 0x1f, R15 ;  /* 0x0000001fff007819 */ /* 0x000fe4000001140f */
[----:B------:R-:W-:Y:S02]  /*1650*/  SHF.R.S32.HI R16, RZ, 0x1f, R3 ;  /* 0x0000001fff107819 */ /* 0x000fe40000011403 */
[----:B------:R-:W-:Y:S02]  /*1660*/  LEA R10, P0, R14, R6, 0x1 ;  /* 0x000000060e0a7211 */ /* 0x000fe400078008ff */
[----:B------:R-:W-:Y:S02]  /*1670*/  SHF.R.S32.HI R17, RZ, 0x1f, R13 ;  /* 0x0000001fff117819 */ /* 0x000fe4000001140d */
[----:B------:R-:W-:Y:S02]  /*1680*/  LEA.HI R12, R0, R15, RZ, 0x3 ;  /* 0x0000000f000c7211 */ /* 0x000fe400078f18ff */
[----:B------:R-:W-:-:S02]  /*1690*/  P2R R19, PR, RZ, 0x8 ;  /* 0x00000008ff137803 */ /* 0x000fc40000000000 */
[----:B------:R-:W-:Y:S02]  /*16a0*/  LEA.HI R3, R16, R3, RZ, 0x3 ;  /* 0x0000000310037211 */ /* 0x000fe400078f18ff */
[----:B---3--:R-:W-:Y:S02]  /*16b0*/  LEA.HI.X R11, R14, R7, R9, 0x1, P0 ;  /* 0x000000070e0b7211 */ /* 0x008fe400000f0c09 */
[----:B------:R-:W-:Y:S02]  /*16c0*/  LEA.HI R0, R17, R13, RZ, 0x3 ;  /* 0x0000000d11007211 */ /* 0x000fe400078f18ff */
[----:B------:R-:W-:Y:S02]  /*16d0*/  ISETP.GE.AND P3, PT, R34, c[0x0][0x198], PT ;  /* 0x0000660022007a0c */ /* 0x000fe40003f66270 */
[----:B------:R-:W-:Y:S02]  /*16e0*/  ISETP.GE.AND P0, PT, R33, c[0x0][0x198], PT ;  /* 0x0000660021007a0c */ /* 0x000fe40003f06270 */
[----:B------:R-:W-:-:S02]  /*16f0*/  LOP3.LUT R12, R12, 0xfffffff8, RZ, 0xc0, !PT ;  /* 0xfffffff80c0c7812 */ /* 0x000fc400078ec0ff */
[----:B------:R-:W-:Y:S02]  /*1700*/  LOP3.LUT R3, R3, 0xfffffff8, RZ, 0xc0, !PT ;  /* 0xfffffff803037812 */ /* 0x000fe400078ec0ff */
[----:B------:R-:W-:Y:S01]  /*1710*/  LOP3.LUT R18, R0, 0xfffffff8, RZ, 0xc0, !PT ;  /* 0xfffffff800127812 */ /* 0x000fe200078ec0ff */
[----:B------:R-:W-:Y:S02]  /*1720*/  IMAD.SHL.U32 R0, R251, 0x2, RZ ;  /* 0x00000002fb007824 */ /* 0x000fe400078e00ff */
[----:B------:R-:W-:-:S03]  /*1730*/  IMAD.WIDE R16, R12, 0x2, R6 ;  /* 0x000000020c107825 */ /* 0x000fc600078e0206 */
[----:B------:R2:W-:Y:S01]  /*1740*/  LDGSTS.E.BYPASS.LTC128B.128 [R0+0x19100], [R10.64], !P2 ;  /* 0x191000000a007fae */ /* 0x0005e2000d101d44 */
[----:B------:R-:W-:-:S03]  /*1750*/  IMAD.WIDE R12, R3, 0x2, R6 ;  /* 0x00000002030c7825 */ /* 0x000fc600078e0206 */
[----:B------:R2:W-:Y:S01]  /*1760*/  LDGSTS.E.BYPASS.LTC128B.128 [R0+0x1d100], [R16.64], !P1 ;  /* 0x1d10000010007fae */ /* 0x0005e2000c901d44 */
[----:B------:R-:W-:-:S03]  /*1770*/  IMAD.WIDE R6, R18, 0x2, R6 ;  /* 0x0000000212067825 */ /* 0x000fc600078e0206 */
[----:B------:R2:W-:Y:S01]  /*1780*/  LDGSTS.E.BYPASS.LTC128B.128 [R0+0x21100], [R12.64], !P3 ;  /* 0x211000000c007fae */ /* 0x0005e2000d901d44 */
[----:B------:R-:W-:-:S03]  /*1790*/  ISETP.NE.AND P3, PT, R19, RZ, PT ;  /* 0x000000ff1300720c */ /* 0x000fc60003f65270 */
[----:B------:R2:W-:Y:S05]  /*17a0*/  LDGSTS.E.BYPASS.LTC128B.128 [R0+0x25100], [R6.64], !P0 ;  /* 0x2510000006007fae */ /* 0x0005ea000c101d44 */
.L_x_706:
[----:B--2---:R-:W-:Y:S05]  /*17b0*/  BSYNC B0 ;  /* 0x0000000000007941 */ /* 0x004fea0003800000 */
.L_x_705:
[----:B------:R-:W-:Y:S01]  /*17c0*/  IADD3 R0, R31, 0x40, RZ ;  /* 0x000000401f007810 */ /* 0x000fe20007ffe0ff */
[----:B---3--:R2:W3:Y:S01]  /*17d0*/  SHFL.IDX PT, R7, R25, 0x2, 0x181f ;  /* 0x00581f0019077f89 */ /* 0x0084e200000e0000 */
[----:B------:R-:W-:Y:S02]  /*17e0*/  BSSY B0, `(.L_x_707) ;  /* 0x000001e000007945 */ /* 0x000fe40003800000 */
[----:B------:R-:W-:Y:S01]  /*17f0*/  ISETP.GE.AND P0, PT, R0, R29, PT ;  /* 0x0000001d0000720c */ /* 0x000fe20003f06270 */
[----:B------:R2:W4:-:S12]  /*1800*/  SHFL.IDX PT, R6, R28, 0x2, 0x181f ;  /* 0x00581f001c067f89 */ /* 0x00051800000e0000 */
[----:B------:R-:W-:Y:S05]  /*1810*/  @P0 BRA `(.L_x_708) ;  /* 0x000001a000000947 */ /* 0x000fea0003800000 */
[C---:B------:R-:W-:Y:S02]  /*1820*/  IADD3 R3, R14.reuse, 0x80, RZ ;  /* 0x000000800e037810 */ /* 0x040fe40007ffe0ff */
[C---:B------:R-:W-:Y:S02]  /*1830*/  IADD3 R13, R14.reuse, 0xc0, RZ ;  /* 0x000000c00e0d7810 */ /* 0x040fe40007ffe0ff */
[----:B------:R-:W-:Y:S02]  /*1840*/  SHF.R.S32.HI R0, RZ, 0x1f, R15 ;  /* 0x0000001fff007819 */ /* 0x000fe4000001140f */
[----:B------:R-:W-:Y:S02]  /*1850*/  SHF.R.S32.HI R16, RZ, 0x1f, R3 ;  /* 0x0000001fff107819 */ /* 0x000fe40000011403 */
[----:B----4-:R-:W-:Y:S02]  /*1860*/  LEA R10, P0, R14, R6, 0x1 ;  /* 0x000000060e0a7211 */ /* 0x010fe400078008ff */
[----:B------:R-:W-:-:S02]  /*1870*/  SHF.R.S32.HI R17, RZ, 0x1f, R13 ;  /* 0x0000001fff117819 */ /* 0x000fc4000001140d */
[----:B------:R-:W-:Y:S02]  /*1880*/  LEA.HI R12, R0, R15, RZ, 0x3 ;  /* 0x0000000f000c7211 */ /* 0x000fe400078f18ff */
[----:B------:R-:W-:Y:S02]  /*1890*/  P2R R19, PR, RZ, 0x8 ;  /* 0x00000008ff137803 */ /* 0x000fe40000000000 */
[----:B------:R-:W-:Y:S02]  /*18a0*/  LEA.HI R3, R16, R3, RZ, 0x3 ;  /* 0x0000000310037211 */ /* 0x000fe400078f18ff */
[----:B---3--:R-:W-:Y:S02]  /*18b0*/  LEA.HI.X R11, R14, R7, R9, 0x1, P0 ;  /* 0x000000070e0b7211 */ /* 0x008fe400000f0c09 */
[----:B------:R-:W-:Y:S02]  /*18c0*/  LEA.HI R0, R17, R13, RZ, 0x3 ;  /* 0x0000000d11007211 */ /* 0x000fe400078f18ff */
[----:B------:R-:W-:-:S02]  /*18d0*/  ISETP.GE.AND P3, PT, R34, c[0x0][0x198], PT ;  /* 0x0000660022007a0c */ /* 0x000fc40003f66270 */
[----:B------:R-:W-:Y:S02]  /*18e0*/  ISETP.GE.AND P0, PT, R33, c[0x0][0x198], PT ;  /* 0x0000660021007a0c */ /* 0x000fe40003f06270 */
[----:B------:R-:W-:Y:S02]  /*18f0*/  LOP3.LUT R12, R12, 0xfffffff8, RZ, 0xc0, !PT ;  /* 0xfffffff80c0c7812 */ /* 0x000fe400078ec0ff */
[----:B------:R-:W-:Y:S02]  /*1900*/  LOP3.LUT R3, R3, 0xfffffff8, RZ, 0xc0, !PT ;  /* 0xfffffff803037812 */ /* 0x000fe400078ec0ff */
[----:B------:R-:W-:Y:S01]  /*1910*/  LOP3.LUT R18, R0, 0xfffffff8, RZ, 0xc0, !PT ;  /* 0xfffffff800127812 */ /* 0x000fe200078ec0ff */
[----:B------:R-:W-:Y:S02]  /*1920*/  IMAD.SHL.U32 R0, R251, 0x2, RZ ;  /* 0x00000002fb007824 */ /* 0x000fe400078e00ff */
[----:B------:R-:W-:-:S03]  /*1930*/  IMAD.WIDE R16, R12, 0x2, R6 ;  /* 0x000000020c107825 */ /* 0x000fc600078e0206 */
[----:B------:R-:W-:Y:S01]  /*1940*/  @!PT LDS RZ, [RZ] ;  /* 0x00000000fffff984 */ /* 0x000fe20000000800 */
[----:B------:R3:W-:Y:S01]  /*1950*/  LDGSTS.E.BYPASS.LTC128B.128 [R0+0x1a100], [R10.64], !P2 ;  /* 0x1a1000000a007fae */ /* 0x0007e2000d101d44 */
[----:B------:R-:W-:-:S03]  /*1960*/  IMAD.WIDE R12, R3, 0x2, R6 ;  /* 0x00000002030c7825 */ /* 0x000fc600078e0206 */
[----:B------:R3:W-:Y:S01]  /*1970*/  LDGSTS.E.BYPASS.LTC128B.128 [R0+0x1e100], [R16.64], !P1 ;  /* 0x1e10000010007fae */ /* 0x0007e2000c901d44 */
[----:B------:R-:W-:-:S03]  /*1980*/  IMAD.WIDE R6, R18, 0x2, R6 ;  /* 0x0000000212067825 */ /* 0x000fc600078e0206 */
[----:B------:R3:W-:Y:S01]  /*1990*/  LDGSTS.E.BYPASS.LTC128B.128 [R0+0x22100], [R12.64], !P3 ;  /* 0x221000000c007fae */ /* 0x0007e2000d901d44 */
[----:B------:R-:W-:-:S03]  /*19a0*/  ISETP.NE.AND P3, PT, R19, RZ, PT ;  /* 0x000000ff1300720c */ /* 0x000fc60003f65270 */
[----:B------:R3:W-:Y:S05]  /*19b0*/  LDGSTS.E.BYPASS.LTC128B.128 [R0+0x26100], [R6.64], !P0 ;  /* 0x2610000006007fae */ /* 0x0007ea000c101d44 */
.L_x_708:
[----:B------:R-:W-:Y:S05]  /*19c0*/  BSYNC B0 ;  /* 0x0000000000007941 */ /* 0x000fea0003800000 */
.L_x_707:
[----:B---3--:R-:W-:Y:S01]  /*19d0*/  IADD3 R0, R31, 0x60, RZ ;  /* 0x000000601f007810 */ /* 0x008fe20007ffe0ff */
[----:B------:R3:W1:Y:S01]  /*19e0*/  SHFL.IDX PT, R7, R25, 0x3, 0x181f ;  /* 0x00781f0019077f89 */ /* 0x00066200000e0000 */
[----:B------:R-:W-:Y:S01]  /*19f0*/  MOV R156, 0x60 ;  /* 0x00000060009c7802 */ /* 0x000fe20000000f00 */
[----:B------:R-:W-:Y:S01]  /*1a00*/  BSSY B0, `(.L_x_709) ;  /* 0x000001f000007945 */ /* 0x000fe20003800000 */
[----:B------:R-:W-:Y:S01]  /*1a10*/  ISETP.GE.AND P0, PT, R0, R29, PT ;  /* 0x0000001d0000720c */ /* 0x000fe20003f06270 */
[----:B----4-:R3:W4:Y:S02]  /*1a20*/  SHFL.IDX PT, R6, R28, 0x3, 0x181f ;  /* 0x00781f001c067f89 */ /* 0x01072400000e0000 */
[C---:B------:R-:W-:Y:S02]  /*1a30*/  IMAD R3, R156.reuse, c[0x0][0x1e4], RZ ;  /* 0x000079009c037a24 */ /* 0x040fe400078e02ff */
[----:B------:R-:W-:-:S05]  /*1a40*/  IMAD.WIDE.U32 R162, R156, c[0x0][0x1e0], RZ ;  /* 0x000078009ca27a25 */ /* 0x000fca00078e00ff */
[----:B------:R-:W-:-:S03]  /*1a50*/  IADD3 R159, R163, R3, RZ ;  /* 0x00000003a39f7210 */ /* 0x000fc60007ffe0ff */
[----:B------:R-:W-:Y:S05]  /*1a60*/  @P0 BRA `(.L_x_710) ;  /* 0x0000018000000947 */ /* 0x000fea0003800000 */
[C---:B----4-:R-:W-:Y:S01]  /*1a70*/  LEA R8, P0, R14.reuse, R6, 0x1 ;  /* 0x000000060e087211 */ /* 0x050fe200078008ff */
[----:B------:R-:W-:Y:S01]  /*1a80*/  IMAD.SHL.U32 R12, R251, 0x2, RZ ;  /* 0x00000002fb0c7824 */ /* 0x000fe200078e00ff */
[C---:B------:R-:W-:Y:S02]  /*1a90*/  IADD3 R3, R14.reuse, 0xc0, RZ ;  /* 0x000000c00e037810 */ /* 0x040fe40007ffe0ff */
[----:B-1----:R-:W-:Y:S02]  /*1aa0*/  LEA.HI.X R9, R14, R7, R9, 0x1, P0 ;  /* 0x000000070e097211 */ /* 0x002fe400000f0c09 */
[----:B------:R-:W-:Y:S02]  /*1ab0*/  SHF.R.S32.HI R0, RZ, 0x1f, R15 ;  /* 0x0000001fff007819 */ /* 0x000fe4000001140f */
[----:B------:R-:W-:Y:S01]  /*1ac0*/  SHF.R.S32.HI R10, RZ, 0x1f, R3 ;  /* 0x0000001fff0a7819 */ /* 0x000fe20000011403 */
[----:B------:R-:W-:Y:S01]  /*1ad0*/  @!PT LDS RZ, [RZ] ;  /* 0x00000000fffff984 */ /* 0x000fe20000000800 */
[----:B------:R1:W-:Y:S01]  /*1ae0*/  LDGSTS.E.BYPASS.LTC128B.128 [R12+0x1b100], [R8.64], !P2 ;  /* 0x1b100000080c7fae */ /* 0x0003e2000d101d44 */
[----:B------:R-:W-:-:S02]  /*1af0*/  LEA.HI R0, R0, R15, RZ, 0x3 ;  /* 0x0000000f00007211 */ /* 0x000fc400078f18ff */
[----:B------:R-:W-:Y:S02]  /*1b00*/  LEA.HI R3, R10, R3, RZ, 0x3 ;  /* 0x000000030a037211 */ /* 0x000fe400078f18ff */
[----:B------:R-:W-:Y:S02]  /*1b10*/  ISETP.GE.AND P2, PT, R34, c[0x0][0x198], PT ;  /* 0x0000660022007a0c */ /* 0x000fe40003f46270 */
[----:B------:R-:W-:Y:S02]  /*1b20*/  ISETP.GE.AND P0, PT, R33, c[0x0][0x198], PT ;  /* 0x0000660021007a0c */ /* 0x000fe40003f06270 */
[----:B------:R-:W-:Y:S02]  /*1b30*/  LOP3.LUT R0, R0, 0xfffffff8, RZ, 0xc0, !PT ;  /* 0xfffffff800007812 */ /* 0x000fe400078ec0ff */
[----:B------:R-:W-:-:S03]  /*1b40*/  LOP3.LUT R3, R3, 0xfffffff8, RZ, 0xc0, !PT ;  /* 0xfffffff803037812 */ /* 0x000fc600078ec0ff */
[----:B------:R-:W-:-:S05]  /*1b50*/  IMAD.WIDE R10, R0, 0x2, R6 ;  /* 0x00000002000a7825 */ /* 0x000fca00078e0206 */
[----:B------:R4:W-:Y:S01]  /*1b60*/  LDGSTS.E.BYPASS.LTC128B.128 [R12+0x1f100], [R10.64], !P1 ;  /* 0x1f1000000a0c7fae */ /* 0x0009e2000c901d44 */
[----:B-1----:R-:W-:-:S04]  /*1b70*/  IADD3 R8, R14, 0x80, RZ ;  /* 0x000000800e087810 */ /* 0x002fc80007ffe0ff */
[----:B------:R-:W-:-:S04]  /*1b80*/  SHF.R.S32.HI R9, RZ, 0x1f, R8 ;  /* 0x0000001fff097819 */ /* 0x000fc80000011408 */
[----:B------:R-:W-:-:S04]  /*1b90*/  LEA.HI R8, R9, R8, RZ, 0x3 ;  /* 0x0000000809087211 */ /* 0x000fc800078f18ff */
[----:B------:R-:W-:-:S05]  /*1ba0*/  LOP3.LUT R8, R8, 0xfffffff8, RZ, 0xc0, !PT ;  /* 0xfffffff808087812 */ /* 0x000fca00078ec0ff */
[----:B------:R-:W-:-:S04]  /*1bb0*/  IMAD.WIDE R8, R8, 0x2, R6 ;  /* 0x0000000208087825 */ /* 0x000fc800078e0206 */
[----:B------:R-:W-:Y:S01]  /*1bc0*/  IMAD.WIDE R6, R3, 0x2, R6 ;  /* 0x0000000203067825 */ /* 0x000fe200078e0206 */
[----:B------:R4:W-:Y:S04]  /*1bd0*/  LDGSTS.E.BYPASS.LTC128B.128 [R12+0x23100], [R8.64], !P2 ;  /* 0x23100000080c7fae */ /* 0x0009e8000d101d44 */
[----:B------:R4:W-:Y:S02]  /*1be0*/  LDGSTS.E.BYPASS.LTC128B.128 [R12+0x27100], [R6.64], !P0 ;  /* 0x27100000060c7fae */ /* 0x0009e4000c101d44 */
.L_x_710:
[----:B------:R-:W-:Y:S05]  /*1bf0*/  BSYNC B0 ;  /* 0x0000000000007941 */ /* 0x000fea0003800000 */
.L_x_709:
[C---:B------:R-:W-:Y:S01]  /*1c00*/  IMAD R156, R165.reuse, -0x60, R156 ;  /* 0xffffffa0a59c7824 */ /* 0x040fe200078e029c */
[----:B------:R-:W0:Y:S01]  /*1c10*/  LDGDEPBAR ;  /* 0x00000000000079af */ /* 0x000e220000000000 */
[----:B----4-:R-:W-:Y:S01]  /*1c20*/  IADD3 R12, R165, -0x1, RZ ;  /* 0xffffffffa50c7810 */ /* 0x010fe20007ffe0ff */
[----:B------:R-:W-:Y:S01]  /*1c30*/  IMAD.MOV.U32 R166, RZ, RZ, R44 ;  /* 0x000000ffffa67224 */ /* 0x000fe200078e002c */
[----:B------:R-:W-:Y:S01]  /*1c40*/  MOV R164, c[0x0][0x1e4] ;  /* 0x0000790000a47a02 */ /* 0x000fe20000000f00 */
[----:B------:R-:W-:Y:S01]  /*1c50*/  IMAD.MOV.U32 R167, RZ, RZ, R45 ;  /* 0x000000ffffa77224 */ /* 0x000fe200078e002d */
[----:B------:R-:W-:Y:S01]  /*1c60*/  IADD3 R14, R156, R157, -R24 ;  /* 0x0000009d9c0e7210 */ /* 0x000fe20007ffe818 */
[----:B------:R-:W-:Y:S01]  /*1c70*/  IMAD R0, R159, R12, RZ ;  /* 0x0000000c9f007224 */ /* 0x000fe200078e02ff */
[----:B------:R-:W-:Y:S01]  /*1c80*/  SHF.R.S32.HI R10, RZ, 0x1f, R12 ;  /* 0x0000001fff0a7819 */ /* 0x000fe2000001140c */
[----:B------:R-:W-:Y:S01]  /*1c90*/  IMAD.MOV.U32 R166, RZ, RZ, R42 ;  /* 0x000000ffffa67224 */ /* 0x000fe200078e002a */
[C---:B------:R-:W-:Y:S01]  /*1ca0*/  ISETP.GE.AND P2, PT, R14.reuse, 0x1, PT ;  /* 0x000000010e00780c */ /* 0x040fe20003f46270 */
[----:B------:R-:W-:Y:S01]  /*1cb0*/  IMAD.SHL.U32 R251, R251, 0x2, RZ ;  /* 0x00000002fbfb7824 */ /* 0x000fe200078e00ff */
[----:B------:R-:W-:Y:S01]  /*1cc0*/  ISETP.GE.AND P1, PT, R14, 0x21, PT ;  /* 0x000000210e00780c */ /* 0x000fe20003f26270 */
[-C--:B------:R-:W-:Y:S01]  /*1cd0*/  IMAD.WIDE.U32 R8, R12, R162.reuse, R166 ;  /* 0x000000a20c087225 */ /* 0x080fe200078e00a6 */
[----:B------:R-:W-:Y:S01]  /*1ce0*/  SEL R3, RZ, 0x4, P6 ;  /* 0x00000004ff037807 */ /* 0x000fe20003000000 */
[----:B------:R-:W-:Y:S01]  /*1cf0*/  STL.64 [R1+0x18], R166 ;  /* 0x000018a601007387 */ /* 0x000fe20000100a00 */
[----:B------:R-:W-:Y:S01]  /*1d00*/  LEA.HI R158, R35, R161, RZ, 0x5 ;  /* 0x000000a1239e7211 */ /* 0x000fe200078f28ff */
[----:B------:R-:W-:-:S02]  /*1d10*/  IMAD R0, R10, R162, R0 ;  /* 0x000000a20a007224 */ /* 0x000fc400078e0200 */
[----:B------:R-:W-:Y:S02]  /*1d20*/  IMAD.MOV.U32 R160, RZ, RZ, c[0x0][0x1e0] ;  /* 0x00007800ffa07624 */ /* 0x000fe400078e00ff */
[----:B------:R-:W-:Y:S01]  /*1d30*/  IMAD.IADD R0, R9, 0x1, R0 ;  /* 0x0000000109007824 */ /* 0x000fe200078e0200 */
[----:B------:R-:W-:Y:S01]  /*1d40*/  BAR.SYNC.DEFER_BLOCKING 0x0 ;  /* 0x0000000000007b1d */ /* 0x000fe20000010000 */
[----:B------:R-:W-:Y:S01]  /*1d50*/  @P2 LEA R6, P0, R8, c[0x0][0x1c8], 0x1 ;  /* 0x0000720008062a11 */ /* 0x000fe200078008ff */
[----:B------:R-:W-:-:S03]  /*1d60*/  IMAD.WIDE.U32 R16, R160, 0x40, RZ ;  /* 0x00000040a0107825 */ /* 0x000fc600078e00ff */
[----:B-1----:R-:W-:Y:S01]  /*1d70*/  @P2 LEA.HI.X R7, R8, c[0x0][0x1cc], R0, 0x1, P0 ;  /* 0x0000730008072a11 */ /* 0x002fe200000f0c00 */
[----:B------:R-:W-:Y:S01]  /*1d80*/  IMAD.SHL.U32 R15, R24, 0x8, RZ ;  /* 0x00000008180f7824 */ /* 0x000fe200078e00ff */
[----:B------:R-:W-:Y:S01]  /*1d90*/  ISETP.GE.AND P0, PT, R14, 0x41, PT ;  /* 0x000000410e00780c */ /* 0x000fe20003f06270 */
[----:B------:R-:W-:Y:S02]  /*1da0*/  IMAD.MOV.U32 R18, RZ, RZ, R40 ;  /* 0x000000ffff127224 */ /* 0x000fe400078e0028 */
[----:B------:R-:W-:Y:S02]  /*1db0*/  IMAD.MOV.U32 R19, RZ, RZ, R41 ;  /* 0x000000ffff137224 */ /* 0x000fe400078e0029 */
[----:B------:R-:W-:-:S05]  /*1dc0*/  IMAD.MOV.U32 R18, RZ, RZ, R38 ;  /* 0x000000ffff127224 */ /* 0x000fca00078e0026 */
[----:B------:R-:W-:Y:S04]  /*1dd0*/  STL.64 [R1+0x10], R18 ;  /* 0x0000101201007387 */ /* 0x000fe80000100a00 */
[----:B------:R-:W-:Y:S01]  /*1de0*/  @!PT LDS RZ, [RZ] ;  /* 0x00000000fffff984 */ /* 0x000fe20000000800 */
[----:B------:R-:W-:Y:S01]  /*1df0*/  @!PT LDS RZ, [RZ] ;  /* 0x00000000fffff984 */ /* 0x000fe20000000800 */
[----:B------:R-:W-:Y:S01]  /*1e00*/  @!PT LDS RZ, [RZ] ;  /* 0x00000000fffff984 */ /* 0x000fe20000000800 */
[----:B------:R1:W-:Y:S04]  /*1e10*/  @P2 LDGSTS.E.BYPASS.LTC128B.128 [R251+0xc100], [R6.64], !P3 ;  /* 0x0c10000006fb2fae */ /* 0x0003e8000d901d44 */
[----:B------:R1:W-:Y:S04]  /*1e20*/  @P2 LDGSTS.E.BYPASS.LTC128B.128 [R251+0xf100], [R6.64+0x80], !P5 ;  /* 0x0f10008006fb2fae */ /* 0x0003e8000e901d44 */
[----:B------:R1:W-:Y:S04]  /*1e30*/  @P2 LDGSTS.E.BYPASS.LTC128B.128 [R251+0x12100], [R6.64+0x100], !P6 ;  /* 0x1210010006fb2fae */ /* 0x0003e8000f101d44 */
[----:B------:R1:W-:Y:S02]  /*1e40*/  @P2 LDGSTS.E.BYPASS.LTC128B.128 [R251+0x15100], [R6.64+0x180], !P4 ;  /* 0x1510018006fb2fae */ /* 0x0003e4000e101d44 */
[----:B-1----:R-:W-:-:S02]  /*1e50*/  @P1 LEA R7, P2, R160, R8, 0x5 ;  /* 0x00000008a0071211 */ /* 0x002fc400078428ff */
[----:B------:R-:W-:Y:S02]  /*1e60*/  SEL R6, RZ, 0x2, P5 ;  /* 0x00000002ff067807 */ /* 0x000fe40002800000 */
[----:B------:R-:W-:Y:S02]  /*1e70*/  @P1 LEA.HI.X R11, R160, R0, R164, 0x5, P2 ;  /* 0x00000000a00b1211 */ /* 0x000fe400010f2ca4 */
[----:B------:R-:W-:Y:S01]  /*1e80*/  @P0 IADD3 R9, P2, R8, R16, RZ ;  /* 0x0000001008090210 */ /* 0x000fe20007f5e0ff */
[----:B------:R-:W-:Y:S01]  /*1e90*/  IMAD.SHL.U32 R16, R164, 0x40, RZ ;  /* 0x00000040a4107824 */ /* 0x000fe200078e00ff */
[----:B------:R-:W-:Y:S01]  /*1ea0*/  IADD3 R26, R3, R6, R26 ;  /* 0x00000006031a7210 */ /* 0x000fe20007ffe01a */
[----:B------:R-:W-:-:S03]  /*1eb0*/  IMAD R8, R10, c[0x0][0x208], RZ ;  /* 0x000082000a087a24 */ /* 0x000fc600078e02ff */
[----:B------:R-:W-:Y:S01]  /*1ec0*/  @P0 IADD3.X R16, R0, R17, R16, P2, !PT ;  /* 0x0000001100100210 */ /* 0x000fe200017fe410 */
[C---:B------:R-:W-:Y:S01]  /*1ed0*/  IMAD R3, R12.reuse, c[0x0][0x20c], R8 ;  /* 0x000083000c037a24 */ /* 0x040fe200078e0208 */
[----:B------:R-:W-:Y:S01]  /*1ee0*/  @P1 LEA R10, P2, R7, c[0x0][0x1c8], 0x1 ;  /* 0x00007200070a1a11 */ /* 0x000fe200078408ff */
[----:B------:R-:W-:Y:S02]  /*1ef0*/  IMAD.SHL.U32 R0, R27, 0x40, RZ ;  /* 0x000000401b007824 */ /* 0x000fe400078e00ff */
[----:B------:R-:W-:Y:S01]  /*1f00*/  IMAD.WIDE.U32 R12, R12, c[0x0][0x208], RZ ;  /* 0x000082000c0c7a25 */ /* 0x000fe200078e00ff */
[----:B------:R-:W-:Y:S02]  /*1f10*/  @P1 LEA.HI.X R11, R7, c[0x0][0x1cc], R11, 0x1, P2 ;  /* 0x00007300070b1a11 */ /* 0x000fe400010f0c0b */
[----:B------:R-:W-:Y:S01]  /*1f20*/  @P0 LEA R8, P2, R9, c[0x0][0x1c8], 0x1 ;  /* 0x0000720009080a11 */ /* 0x000fe200078408ff */
[----:B------:R-:W-:Y:S01]  /*1f30*/  IMAD.IADD R3, R13, 0x1, R3 ;  /* 0x000000010d037824 */ /* 0x000fe200078e0203 */
[----:B------:R-:W-:Y:S01]  /*1f40*/  LOP3.LUT R0, R0, 0x1c0, RZ, 0xc0, !PT ;  /* 0x000001c000007812 */ /* 0x000fe200078ec0ff */
[----:B------:R1:W-:Y:S01]  /*1f50*/  @P1 LDGSTS.E.BYPASS.LTC128B.128 [R251+0xd100], [R10.64], !P3 ;  /* 0x0d1000000afb1fae */ /* 0x0003e2000d901d44 */
[----:B------:R-:W-:Y:S01]  /*1f60*/  @P0 LEA.HI.X R9, R9, c[0x0][0x1cc], R16, 0x1, P2 ;  /* 0x0000730009090a11 */ /* 0x000fe200010f0c10 */
[----:B------:R-:W-:Y:S01]  /*1f70*/  IMAD.WIDE.U32 R12, R12, 0x60, R18 ;  /* 0x000000600c0c7825 */ /* 0x000fe200078e0012 */
[----:B------:R-:W-:Y:S01]  /*1f80*/  LOP3.LUT R15, R0, 0x8, R15, 0xf8, !PT ;  /* 0x00000008000f7812 */ /* 0x000fe200078ef80f */
[----:B------:R1:W-:Y:S01]  /*1f90*/  @P1 LDGSTS.E.BYPASS.LTC128B.128 [R251+0x10100], [R10.64+0x80], !P5 ;  /* 0x101000800afb1fae */ /* 0x0003e2000e901d44 */
[----:B------:R-:W-:Y:S01]  /*1fa0*/  SHF.R.U32.HI R6, RZ, 0x3, R0 ;  /* 0x00000003ff067819 */ /* 0x000fe20000011600 */
[----:B------:R-:W-:Y:S01]  /*1fb0*/  IMAD R0, R3, 0x60, RZ ;  /* 0x0000006003007824 */ /* 0x000fe200078e02ff */
[----:B------:R-:W-:Y:S01]  /*1fc0*/  SEL R7, RZ, 0x8, P4 ;  /* 0x00000008ff077807 */ /* 0x000fe20002000000 */
[----:B------:R1:W-:Y:S01]  /*1fd0*/  @P1 LDGSTS.E.BYPASS.LTC128B.128 [R251+0x13100], [R10.64+0x100], !P6 ;  /* 0x131001000afb1fae */ /* 0x0003e2000f101d44 */
[----:B------:R-:W-:Y:S01]  /*1fe0*/  LOP3.LUT R15, R15, R6, RZ, 0x3c, !PT ;  /* 0x000000060f0f7212 */ /* 0x000fe200078e3cff */
[----:B------:R-:W-:Y:S01]  /*1ff0*/  IMAD.IADD R3, R13, 0x1, R0 ;  /* 0x000000010d037824 */ /* 0x000fe200078e0200 */
[----:B------:R-:W-:Y:S01]  /*2000*/  LEA R6, P2, R12, c[0x0][0x1f8], 0x1 ;  /* 0x00007e000c067a11 */ /* 0x000fe200078408ff */
[----:B------:R1:W-:Y:S01]  /*2010*/  @P1 LDGSTS.E.BYPASS.LTC128B.128 [R251+0x16100], [R10.64+0x180], !P4 ;  /* 0x161001800afb1fae */ /* 0x0003e2000e101d44 */
[----:B------:R-:W-:Y:S01]  /*2020*/  IADD3 R26, R26, R7, RZ ;  /* 0x000000071a1a7210 */ /* 0x000fe20007ffe0ff */
[----:B------:R-:W-:Y:S01]  /*2030*/  IMAD R0, R32, 0x200, R15 ;  /* 0x0000020020007824 */ /* 0x000fe200078e020f */
[----:B------:R-:W-:Y:S01]  /*2040*/  LEA.HI.X R7, R12, c[0x0][0x1fc], R3, 0x1, P2 ;  /* 0x00007f000c077a11 */ /* 0x000fe200010f0c03 */
[----:B------:R1:W-:Y:S01]  /*2050*/  @P0 LDGSTS.E.BYPASS.LTC128B.128 [R251+0xe100], [R8.64], !P3 ;  /* 0x0e10000008fb0fae */ /* 0x0003e2000d901d44 */
[----:B------:R-:W-:Y:S01]  /*2060*/  IMAD.MOV.U32 R3, RZ, RZ, c[0x0][0x208] ;  /* 0x00008200ff037624 */ /* 0x000fe200078e00ff */
[----:B------:R-:W-:Y:S01]  /*2070*/  LOP3.LUT P2, RZ, R27, 0x2, RZ, 0xc0, !PT ;  /* 0x000000021bff7812 */ /* 0x000fe2000784c0ff */
[----:B------:R-:W-:Y:S01]  /*2080*/  IMAD.MOV.U32 R12, RZ, RZ, 0x6 ;  /* 0x00000006ff0c7424 */ /* 0x000fe200078e00ff */
[----:B------:R1:W-:Y:S01]  /*2090*/  @P0 LDGSTS.E.BYPASS.LTC128B.128 [R251+0x11100], [R8.64+0x80], !P5 ;  /* 0x1110008008fb0fae */ /* 0x0003e2000e901d44 */
[C---:B------:R-:W-:Y:S01]  /*20a0*/  IMAD.SHL.U32 R37, R3.reuse, 0x40, RZ ;  /* 0x0000004003257824 */ /* 0x040fe200078e00ff */
[----:B------:R-:W-:Y:S01]  /*20b0*/  P2R R15, PR, RZ, 0x20 ;  /* 0x00000020ff0f7803 */ /* 0x000fe20000000000 */
[----:B------:R-:W-:Y:S01]  /*20c0*/  IMAD.SHL.U32 R216, R0, 0x2, RZ ;  /* 0x0000000200d87824 */ /* 0x000fe200078e00ff */
[----:B------:R1:W-:Y:S01]  /*20d0*/  @P0 LDGSTS.E.BYPASS.LTC128B.128 [R251+0x14100], [R8.64+0x100], !P6 ;  /* 0x1410010008fb0fae */ /* 0x0003e2000f101d44 */
[----:B------:R-:W-:-:S02]  /*20e0*/  SHF.L.U64.HI R36, R3, R12, c[0x0][0x20c] ;  /* 0x0000830003247619 */ /* 0x000fc4000001020c */
[----:B------:R-:W-:Y:S01]  /*20f0*/  SHF.L.U32 R0, R158, 0x5, RZ ;  /* 0x000000059e007819 */ /* 0x000fe200000006ff */
[----:B------:R1:W-:Y:S01]  /*2100*/  @P0 LDGSTS.E.BYPASS.LTC128B.128 [R251+0x17100], [R8.64+0x180], !P4 ;  /* 0x1710018008fb0fae */ /* 0x0003e2000e101d44 */
[C-C-:B------:R-:W-:Y:S02]  /*2110*/  IADD3 R24, P1, P0, R37.reuse, 0x80, R6.reuse ;  /* 0x0000008025187810 */ /* 0x140fe4000783e006 */
[----:B------:R-:W-:Y:S01]  /*2120*/  LOP3.LUT R0, R0, 0x7ffffc00, RZ, 0xc0, !PT ;  /* 0x7ffffc0000007812 */ /* 0x000fe200078ec0ff */
[----:B------:R-:W0:Y:S01]  /*2130*/  LDGDEPBAR ;  /* 0x00000000000079af */ /* 0x000e220000000000 */
[----:B--23--:R-:W-:Y:S02]  /*2140*/  IADD3.X R25, R36, RZ, R7, P1, P0 ;  /* 0x000000ff24197210 */ /* 0x00cfe40000fe0407 */
[----:B------:R-:W-:Y:S01]  /*2150*/  IADD3 R22, P1, P0, R37, 0x100, R6 ;  /* 0x0000010025167810 */ /* 0x000fe2000783e006 */
[----:B------:R-:W-:Y:S01]  /*2160*/  IMAD.IADD R0, R5, 0x1, R0 ;  /* 0x0000000105007824 */ /* 0x000fe200078e0200 */
[----:B------:R-:W-:-:S02]  /*2170*/  LOP3.LUT P5, RZ, R26, 0x2, RZ, 0xc0, !PT ;  /* 0x000000021aff7812 */ /* 0x000fc400078ac0ff */
[----:B------:R-:W-:Y:S01]  /*2180*/  IADD3.X R23, R36, RZ, R7, P1, P0 ;  /* 0x000000ff24177210 */ /* 0x000fe20000fe0407 */
[----:B------:R-:W-:Y:S01]  /*2190*/  IMAD.SHL.U32 R223, R0, 0x2, RZ ;  /* 0x0000000200df7824 */ /* 0x000fe200078e00ff */
[----:B------:R-:W-:Y:S01]  /*21a0*/  IADD3 R20, P1, P0, R37, 0x180, R6 ;  /* 0x0000018025147810 */ /* 0x000fe2000783e006 */
[----:B------:R-:W-:Y:S01]  /*21b0*/  IMAD.MOV.U32 R0, RZ, RZ, 0x40 ;  /* 0x00000040ff007424 */ /* 0x000fe200078e00ff */
[----:B------:R-:W-:Y:S01]  /*21c0*/  IADD3 R3, R216, 0xc100, RZ ;  /* 0x0000c100d8037810 */ /* 0x000fe20007ffe0ff */
[----:B------:R-:W-:Y:S01]  /*21d0*/  IMAD R224, R4, 0x2, R223 ;  /* 0x0000000204e07824 */ /* 0x000fe200078e02df */
[----:B------:R-:W-:Y:S01]  /*21e0*/  IADD3.X R21, R36, RZ, R7, P1, P0 ;  /* 0x000000ff24157210 */ /* 0x000fe20000fe0407 */
[----:B------:R-:W-:Y:S01]  /*21f0*/  IMAD R226, R2, 0x2, R223 ;  /* 0x0000000202e27824 */ /* 0x000fe200078e02df */
[----:B------:R-:W-:Y:S01]  /*2200*/  ISETP.LT.OR P1, PT, R14, 0x1, P3 ;  /* 0x000000010e00780c */ /* 0x000fe20001f21670 */
[----:B------:R-:W-:Y:S01]  /*2210*/  IMAD R225, R2, 0x2, R224 ;  /* 0x0000000202e17824 */ /* 0x000fe200078e02e0 */
[----:B------:R-:W-:-:S02]  /*2220*/  ISETP.LT.OR P0, PT, R14, 0x1, !P5 ;  /* 0x000000010e00780c */ /* 0x000fc40006f01670 */
[----:B------:R-:W-:Y:S02]  /*2230*/  IADD3 R227, R216, 0xc120, RZ ;  /* 0x0000c120d8e37810 */ /* 0x000fe40007ffe0ff */
[----:B------:R-:W-:Y:S02]  /*2240*/  @P2 IADD3 R227, R3, -0x20, RZ ;  /* 0xffffffe003e32810 */ /* 0x000fe40007ffe0ff */
[----:B------:R-:W-:Y:S01]  /*2250*/  IADD3 R12, P2, R37, R6, RZ ;  /* 0x00000006250c7210 */ /* 0x000fe20007f5e0ff */
[----:B------:R-:W-:-:S04]  /*2260*/  DEPBAR.LE SB0, 0x1 ;  /* 0x000080400000791a */ /* 0x000fc80000000000 */
[----:B------:R-:W-:-:S04]  /*2270*/  DEPBAR.LE SB0, 0x0 ;  /* 0x000080000000791a */ /* 0x000fc80000000000 */
[----:B------:R-:W-:Y:S01]  /*2280*/  BAR.SYNC.DEFER_BLOCKING 0x0 ;  /* 0x0000000000007b1d */ /* 0x000fe20000010000 */
[----:B------:R-:W-:Y:S01]  /*2290*/  IMAD.X R13, R36, 0x1, R7, P2 ;  /* 0x00000001240d7824 */ /* 0x000fe200010e0607 */
[----:B------:R-:W-:Y:S02]  /*22a0*/  LOP3.LUT P2, RZ, R26, 0x8, RZ, 0xc0, !PT ;  /* 0x000000081aff7812 */ /* 0x000fe4000784c0ff */
[C---:B------:R-:W-:Y:S02]  /*22b0*/  IADD3 R250, R227.reuse, 0x800, RZ ;  /* 0x00000800e3fa7810 */ /* 0x040fe40007ffe0ff */
[C---:B------:R-:W-:Y:S02]  /*22c0*/  IADD3 R249, R227.reuse, 0x1000, RZ ;  /* 0x00001000e3f97810 */ /* 0x040fe40007ffe0ff */
[C---:B------:R-:W-:Y:S02]  /*22d0*/  IADD3 R248, R227.reuse, 0x1800, RZ ;  /* 0x00001800e3f87810 */ /* 0x040fe40007ffe0ff */
[----:B------:R-:W-:-:S02]  /*22e0*/  IADD3 R247, R227, 0x2000, RZ ;  /* 0x00002000e3f77810 */ /* 0x000fc40007ffe0ff */
[C---:B------:R-:W-:Y:S02]  /*22f0*/  IADD3 R246, R227.reuse, 0x2800, RZ ;  /* 0x00002800e3f67810 */ /* 0x040fe40007ffe0ff */
[C---:B------:R-:W-:Y:S02]  /*2300*/  IADD3 R245, R227.reuse, 0x3000, RZ ;  /* 0x00003000e3f57810 */ /* 0x040fe40007ffe0ff */
[C---:B------:R-:W-:Y:S02]  /*2310*/  IADD3 R244, R227.reuse, 0x3800, RZ ;  /* 0x00003800e3f47810 */ /* 0x040fe40007ffe0ff */
[C---:B------:R-:W-:Y:S02]  /*2320*/  IADD3 R243, R227.reuse, 0x4000, RZ ;  /* 0x00004000e3f37810 */ /* 0x040fe40007ffe0ff */
[C---:B------:R-:W-:Y:S02]  /*2330*/  IADD3 R242, R227.reuse, 0x4800, RZ ;  /* 0x00004800e3f27810 */ /* 0x040fe40007ffe0ff */
[C---:B------:R-:W-:Y:S01]  /*2340*/  IADD3 R241, R227.reuse, 0x5000, RZ ;  /* 0x00005000e3f17810 */ /* 0x040fe20007ffe0ff */
[----:B-1----:R-:W-:Y:S01]  /*2350*/  LDSM.16.M88.4 R8, [R223+0x18100] ;  /* 0x01810000df08783b */ /* 0x002fe20000000200 */
[----:B------:R-:W-:-:S02]  /*2360*/  IADD3 R240, R227, 0x5800, RZ ;  /* 0x00005800e3f07810 */ /* 0x000fc40007ffe0ff */
[C---:B------:R-:W-:Y:S01]  /*2370*/  IADD3 R239, R227.reuse, 0x6000, RZ ;  /* 0x00006000e3ef7810 */ /* 0x040fe20007ffe0ff */
[----:B------:R-:W-:Y:S01]  /*2380*/  LDSM.16.M88.4 R16, [R224+0x18100] ;  /* 0x01810000e010783b */ /* 0x000fe20000000200 */
[C---:B------:R-:W-:Y:S02]  /*2390*/  IADD3 R238, R227.reuse, 0x6800, RZ ;  /* 0x00006800e3ee7810 */ /* 0x040fe40007ffe0ff */
[C---:B------:R-:W-:Y:S01]  /*23a0*/  IADD3 R237, R227.reuse, 0x7000, RZ ;  /* 0x00007000e3ed7810 */ /* 0x040fe20007ffe0ff */
[----:B------:R-:W1:Y:S01]  /*23b0*/  LDSM.16.M88.4 R32, [R216+0xc100] ;  /* 0x00c10000d820783b */ /* 0x000e620000000200 */
[C---:B------:R-:W-:Y:S02]  /*23c0*/  IADD3 R236, R227.reuse, 0x7800, RZ ;  /* 0x00007800e3ec7810 */ /* 0x040fe40007ffe0ff */
[C---:B------:R-:W-:Y:S01]  /*23d0*/  IADD3 R235, R227.reuse, 0x8000, RZ ;  /* 0x00008000e3eb7810 */ /* 0x040fe20007ffe0ff */
[----:B------:R-:W2:Y:S01]  /*23e0*/  LDSM.16.M88.4 R28, [R216+0xc900] ;  /* 0x00c90000d81c783b */ /* 0x000ea20000000200 */
[----:B------:R-:W-:-:S02]  /*23f0*/  IADD3 R234, R227, 0x8800, RZ ;  /* 0x00008800e3ea7810 */ /* 0x000fc40007ffe0ff */
[C---:B------:R-:W-:Y:S01]  /*2400*/  IADD3 R233, R227.reuse, 0x9000, RZ ;  /* 0x00009000e3e97810 */ /* 0x040fe20007ffe0ff */
[----:B------:R-:W-:Y:S01]  /*2410*/  LDSM.16.M88.4 R48, [R216+0xd100] ;  /* 0x00d10000d830783b */ /* 0x000fe20000000200 */
[C---:B------:R-:W-:Y:S02]  /*2420*/  IADD3 R232, R227.reuse, 0x9800, RZ ;  /* 0x00009800e3e87810 */ /* 0x040fe40007ffe0ff */
[C---:B------:R-:W-:Y:S01]  /*2430*/  IADD3 R231, R227.reuse, 0xa000, RZ ;  /* 0x0000a000e3e77810 */ /* 0x040fe20007ffe0ff */
[----:B------:R-:W-:Y:S01]  /*2440*/  LDSM.16.M88.4 R52, [R216+0xd900] ;  /* 0x00d90000d834783b */ /* 0x000fe20000000200 */
[C---:B------:R-:W-:Y:S02]  /*2450*/  IADD3 R230, R227.reuse, 0xa800, RZ ;  /* 0x0000a800e3e67810 */ /* 0x040fe40007ffe0ff */
[C---:B------:R-:W-:Y:S01]  /*2460*/  IADD3 R229, R227.reuse, 0xb000, RZ ;  /* 0x0000b000e3e57810 */ /* 0x040fe20007ffe0ff */
[----:B------:R-:W-:Y:S01]  /*2470*/  LDSM.16.M88.4 R56, [R216+0xe100] ;  /* 0x00e10000d838783b */ /* 0x000fe20000000200 */
[----:B------:R-:W-:-:S03]  /*2480*/  IADD3 R228, R227, 0xb800, RZ ;  /* 0x0000b800e3e47810 */ /* 0x000fc60007ffe0ff */
[----:B------:R-:W-:Y:S04]  /*2490*/  LDSM.16.M88.4 R72, [R216+0xe900] ;  /* 0x00e90000d848783b */ /* 0x000fe80000000200 */
[----:B------:R-:W3:Y:S04]  /*24a0*/  LDSM.16.M88.4 R68, [R227] ;  /* 0x00000000e344783b */ /* 0x000ee80000000200 */
[----:B------:R-:W-:Y:S04]  /*24b0*/  LDSM.16.M88.4 R64, [R227+0x800] ;  /* 0x00080000e340783b */ /* 0x000fe80000000200 */
[----:B------:R-:W-:Y:S04]  /*24c0*/  LDSM.16.M88.4 R80, [R227+0x1000] ;  /* 0x00100000e350783b */ /* 0x000fe80000000200 */
[----:B------:R-:W-:Y:S04]  /*24d0*/  LDSM.16.M88.4 R92, [R227+0x1800] ;  /* 0x00180000e35c783b */ /* 0x000fe80000000200 */
[----:B------:R-:W-:Y:S01]  /*24e0*/  LDSM.16.M88.4 R104, [R227+0x2000] ;  /* 0x00200000e368783b */ /* 0x000fe20000000200 */
[C---:B-1----:R-:W-:Y:S03]  /*24f0*/  HMMA.16816.F32.BF16 R44, R8.reuse, R32, RZ ;  /* 0x00000020082c723c */ /* 0x042fe600000418ff */
[----:B------:R-:W1:Y:S04]  /*2500*/  LDSM.16.M88.4 R112, [R227+0x2800] ;  /* 0x00280000e370783b */ /* 0x000e680000000200 */
[----:B------:R-:W-:Y:S01]  /*2510*/  @!PT LDS RZ, [RZ] ;  /* 0x00000000fffff984 */ /* 0x000fe20000000800 */
[----:B------:R-:W-:Y:S01]  /*2520*/  @!PT LDS RZ, [RZ] ;  /* 0x00000000fffff984 */ /* 0x000fe20000000800 */
[----:B------:R-:W-:Y:S01]  /*2530*/  @!PT LDS RZ, [RZ] ;  /* 0x00000000fffff984 */ /* 0x000fe20000000800 */
[----:B------:R4:W-:Y:S01]  /*2540*/  LDGSTS.E.BYPASS.LTC128B.128 [R251+0x100], [R6.64], !P1 ;  /* 0x0010000006fb7fae */ /* 0x0009e2000c901d44 */
[----:B------:R-:W-:Y:S01]  /*2550*/  LOP3.LUT P1, RZ, R26, 0x4, RZ, 0xc0, !PT ;  /* 0x000000041aff7812 */ /* 0x000fe2000782c0ff */
[----:B------:R-:W-:Y:S02]  /*2560*/  HMMA.16816.F32.BF16 R40, R8, R34, RZ ;  /* 0x000000220828723c */ /* 0x000fe400000418ff */
[----:B------:R4:W-:Y:S01]  /*2570*/  LDGSTS.E.BYPASS.LTC128B.128 [R251+0x3100], [R6.64+0x80], !P0 ;  /* 0x0310008006fb7fae */ /* 0x0009e2000c101d44 */
[----:B------:R-:W-:-:S05]  /*2580*/  ISETP.LT.OR P0, PT, R14, 0x1, !P1 ;  /* 0x000000010e00780c */ /* 0x000fca0004f01670 */
[----:B--2---:R-:W-:Y:S08]  /*2590*/  HMMA.16816.F32.BF16 R32, R8, R30, RZ ;  /* 0x0000001e0820723c */ /* 0x004ff000000418ff */
[----:B------:R4:W-:Y:S01]  /*25a0*/  LDGSTS.E.BYPASS.LTC128B.128 [R251+0x6100], [R6.64+0x100], !P0 ;  /* 0x0610010006fb7fae */ /* 0x0009e2000c101d44 */
[C---:B------:R-:W-:Y:S01]  /*25b0*/  ISETP.LT.OR P0, PT, R14.reuse, 0x1, !P2 ;  /* 0x000000010e00780c */ /* 0x040fe20005701670 */
[C---:B---3--:R-:W-:Y:S08]  /*25c0*/  HMMA.16816.F32.BF16 R100, R16.reuse, R68, R44 ;  /* 0x000000441064723c */ /* 0x048ff0000004182c */
[----:B------:R-:W-:Y:S04]  /*25d0*/  HMMA.16816.F32.BF16 R84, R16, R70, R40 ;  /* 0x000000461054723c */ /* 0x000fe80000041828 */
[----:B------:R4:W-:Y:S01]  /*25e0*/  LDGSTS.E.BYPASS.LTC128B.128 [R251+0x9100], [R6.64+0x180], !P0 ;  /* 0x0910018006fb7fae */ /* 0x0009e2000c101d44 */
[----:B------:R-:W-:-:S03]  /*25f0*/  ISETP.LT.OR P0, PT, R14, 0x21, P3 ;  /* 0x000000210e00780c */ /* 0x000fc60001f01670 */
[C---:B------:R-:W-:Y:S08]  /*2600*/  HMMA.16816.F32.BF16 R60, R8.reuse, R56, RZ ;  /* 0x00000038083c723c */ /* 0x040ff000000418ff */
[----:B------:R-:W-:Y:S02]  /*2610*/  HMMA.16816.F32.BF16 R88, R8, R58, RZ ;  /* 0x0000003a0858723c */ /* 0x000fe400000418ff */
[----:B------:R2:W-:Y:S01]  /*2620*/  LDGSTS.E.BYPASS.LTC128B.128 [R251+0x1100], [R12.64], !P0 ;  /* 0x011000000cfb7fae */ /* 0x0005e2000c101d44 */
[----:B------:R-:W-:-:S02]  /*2630*/  ISETP.LT.OR P0, PT, R14, 0x21, !P5 ;  /* 0x000000210e00780c */ /* 0x000fc40006f01670 */
[----:B------:R-:W-:-:S03]  /*2640*/  ISETP.LT.OR P5, PT, R14, 0x41, !P5 ;  /* 0x000000410e00780c */ /* 0x000fc60006fa1670 */
[----:B------:R-:W-:Y:S08]  /*2650*/  HMMA.16816.F32.BF16 R96, R8, R72, RZ ;  /* 0x000000480860723c */ /* 0x000ff000000418ff */
[----:B------:R3:W-:Y:S01]  /*2660*/  LDGSTS.E.BYPASS.LTC128B.128 [R251+0x4100], [R24.64], !P0 ;  /* 0x0410000018fb7fae */ /* 0x0007e2000c101d44 */
[----:B------:R-:W-:-:S04]  /*2670*/  LOP3.LUT P0, RZ, R27, 0x4, RZ, 0xc0, !PT ;  /* 0x000000041bff7812 */ /* 0x000fc8000780c0ff */
[----:B------:R-:W-:Y:S02]  /*2680*/  SEL R0, R0, 0xffffffc0, !P0 ;  /* 0xffffffc000007807 */ /* 0x000fe40004000000 */
[C---:B------:R-:W-:Y:S02]  /*2690*/  ISETP.LT.OR P0, PT, R14.reuse, 0x21, !P1 ;  /* 0x000000210e00780c */ /* 0x040fe40004f01670 */
[----:B------:R-:W-:Y:S01]  /*26a0*/  ISETP.LT.OR P1, PT, R14, 0x41, !P1 ;  /* 0x000000410e00780c */ /* 0x000fe20004f21670 */
[----:B------:R-:W-:Y:S02]  /*26b0*/  IMAD.IADD R222, R216, 0x1, R0 ;  /* 0x00000001d8de7824 */ /* 0x000fe400078e0200 */
[----:B------:R-:W-:-:S04]  /*26c0*/  IMAD.IADD R221, R0, 0x1, R227 ;  /* 0x0000000100dd7824 */ /* 0x000fc800078e02e3 */
[----:B-1----:R-:W-:Y:S04]  /*26d0*/  HMMA.16816.F32.BF16 R96, R16, R112, R96 ;  /* 0x000000701060723c */ /* 0x002fe80000041860 */
[----:B------:R1:W-:Y:S01]  /*26e0*/  LDGSTS.E.BYPASS.LTC128B.128 [R251+0x7100], [R22.64], !P0 ;  /* 0x0710000016fb7fae */ /* 0x0003e2000c101d44 */
[----:B----4-:R-:W-:-:S04]  /*26f0*/  IADD3 R6, P0, R12, R37, RZ ;  /* 0x000000250c067210 */ /* 0x010fc80007f1e0ff */
[----:B------:R-:W-:Y:S02]  /*2700*/  IADD3.X R7, R13, R36, RZ, P0, !PT ;  /* 0x000000240d077210 */ /* 0x000fe400007fe4ff */
[C---:B------:R-:W-:Y:S01]  /*2710*/  ISETP.LT.OR P0, PT, R14.reuse, 0x21, !P2 ;  /* 0x000000210e00780c */ /* 0x040fe20005701670 */
[C---:B------:R-:W-:Y:S08]  /*2720*/  HMMA.16816.F32.BF16 R36, R8.reuse, R28, RZ ;  /* 0x0000001c0824723c */ /* 0x040ff000000418ff */
[----:B------:R-:W-:Y:S04]  /*2730*/  HMMA.16816.F32.BF16 R28, R8, R48, RZ ;  /* 0x00000030081c723c */ /* 0x000fe800000418ff */
[----:B------:R1:W-:Y:S01]  /*2740*/  LDGSTS.E.BYPASS.LTC128B.128 [R251+0xa100], [R20.64], !P0 ;  /* 0x0a10000014fb7fae */ /* 0x0003e2000c101d44 */
[----:B------:R-:W-:-:S03]  /*2750*/  ISETP.LT.OR P0, PT, R14, 0x41, P3 ;  /* 0x000000410e00780c */ /* 0x000fc60001f01670 */
[----:B---3--:R-:W-:Y:S08]  /*2760*/  HMMA.16816.F32.BF16 R24, R8, R50, RZ ;  /* 0x000000320818723c */ /* 0x008ff000000418ff */
[----:B------:R-:W-:Y:S02]  /*2770*/  HMMA.16816.F32.BF16 R76, R16, R64, R36 ;  /* 0x00000040104c723c */ /* 0x000fe40000041824 */
[----:B------:R3:W-:Y:S01]  /*2780*/  LDGSTS.E.BYPASS.LTC128B.128 [R251+0x2100], [R6.64], !P0 ;  /* 0x0210000006fb7fae */ /* 0x0007e2000c101d44 */
[----:B------:R-:W-:-:S02]  /*2790*/  ISETP.LT.OR P0, PT, R14, 0x41, !P2 ;  /* 0x000000410e00780c */ /* 0x000fc40005701670 */
[----:B------:R-:W-:Y:S01]  /*27a0*/  ISETP.GE.AND P2, PT, R157, 0x61, PT ;  /* 0x000000619d00780c */ /* 0x000fe20003f46270 */
[----:B------:R3:W-:Y:S01]  /*27b0*/  LDGSTS.E.BYPASS.LTC128B.128 [R251+0x5100], [R6.64+0x80], !P5 ;  /* 0x0510008006fb7fae */ /* 0x0007e2000e901d44 */
[----:B------:R-:W-:Y:S01]  /*27c0*/  ISETP.NE.AND P5, PT, R15, RZ, PT ;  /* 0x000000ff0f00720c */ /* 0x000fe20003fa5270 */
[----:B------:R-:W-:Y:S02]  /*27d0*/  HMMA.16816.F32.BF16 R68, R16, R80, R28 ;  /* 0x000000501044723c */ /* 0x000fe4000004181c */
[----:B------:R3:W-:Y:S06]  /*27e0*/  LDGSTS.E.BYPASS.LTC128B.128 [R251+0x8100], [R6.64+0x100], !P1 ;  /* 0x0810010006fb7fae */ /* 0x0007ec000c901d44 */
[C---:B-1----:R-:W-:Y:S01]  /*27f0*/  HMMA.16816.F32.BF16 R20, R8.reuse, R52, RZ ;  /* 0x000000340814723c */ /* 0x042fe200000418ff */
[----:B------:R3:W-:Y:S04]  /*2800*/  LDGSTS.E.BYPASS.LTC128B.128 [R251+0xb100], [R6.64+0x180], !P0 ;  /* 0x0b10018006fb7fae */ /* 0x0007e8000c101d44 */
[----:B--2---:R-:W-:Y:S03]  /*2810*/  LDSM.16.M88.4 R12, [R226+0x18100] ;  /* 0x01810000e20c783b */ /* 0x004fe60000000200 */
[C---:B------:R-:W-:Y:S01]  /*2820*/  HMMA.16816.F32.BF16 R52, R8.reuse, R54, RZ ;  /* 0x000000360834723c */ /* 0x040fe200000418ff */
[----:B------:R-:W1:Y:S04]  /*2830*/  LDSM.16.M88.4 R44, [R222+0xc900] ;  /* 0x00c90000de2c783b */ /* 0x000e680000000200 */
[----:B------:R-:W2:Y:S03]  /*2840*/  LDSM.16.M88.4 R48, [R222+0xc100] ;  /* 0x00c10000de30783b */ /* 0x000ea60000000200 */
[----:B------:R-:W-:Y:S01]  /*2850*/  HMMA.16816.F32.BF16 R8, R8, R74, RZ ;  /* 0x0000004a0808723c */ /* 0x000fe200000418ff */
[----:B------:R-:W4:Y:S04]  /*2860*/  LDSM.16.M88.4 R40, [R222+0xd100] ;  /* 0x00d10000de28783b */ /* 0x000f280000000200 */
[----:B------:R-:W5:Y:S03]  /*2870*/  LDSM.16.M88.4 R36, [R222+0xd900] ;  /* 0x00d90000de24783b */ /* 0x000f660000000200 */
[C---:B------:R-:W-:Y:S01]  /*2880*/  HMMA.16816.F32.BF16 R72, R16.reuse, R66, R32 ;  /* 0x000000421048723c */ /* 0x040fe20000041820 */
[----:B------:R-:W1:Y:S04]  /*2890*/  LDSM.16.M88.4 R32, [R222+0xe100] ;  /* 0x00e10000de20783b */ /* 0x000e680000000200 */
[----:B------:R-:W1:Y:S03]  /*28a0*/  LDSM.16.M88.4 R108, [R222+0xe900] ;  /* 0x00e90000de6c783b */ /* 0x000e660000000200 */
[C---:B------:R-:W-:Y:S01]  /*28b0*/  HMMA.16816.F32.BF16 R56, R16.reuse, R92, R20 ;  /* 0x0000005c1038723c */ /* 0x040fe20000041814 */
[----:B------:R-:W-:Y:S04]  /*28c0*/  LDSM.16.M88.4 R120, [R221+0x1000] ;  /* 0x00100000dd78783b */ /* 0x000fe80000000200 */
[----:B------:R-:W-:Y:S03]  /*28d0*/  LDSM.16.M88.4 R116, [R216+0xf900] ;  /* 0x00f90000d874783b */ /* 0x000fe60000000200 */
        /* <DEDUP_REMOVED lines=10> */
[----:B------:R-:W-:Y:S04]  /*2980*/  LDSM.16.M88.4 R104, [R221] ;  /* 0x00000000dd68783b */ /* 0x000fe80000000200 */
[----:B------:R-:W-:Y:S03]  /*2990*/  LDSM.16.M88.4 R136, [R227+0x9800] ;  /* 0x00980000e388783b */ /* 0x000fe60000000200 */
[----:B------:R-:W-:Y:S01]  /*29a0*/  HMMA.16816.F32.BF16 R88, R16, R114, R8 ;  /* 0x000000721058723c */ /* 0x000fe20000041808 */
[----:B------:R-:W-:Y:S04]  /*29b0*/  LDSM.16.M88.4 R8, [R225+0x18100] ;  /* 0x01810000e108783b */ /* 0x000fe80000000200 */
[----:B------:R-:W3:Y:S03]  /*29c0*/  LDSM.16.M88.4 R112, [R221+0x800] ;  /* 0x00080000dd70783b */ /* 0x000ee60000000200 */
[C---:B-1----:R-:W-:Y:S01]  /*29d0*/  HMMA.16816.F32.BF16 R16, R12.reuse, R46, R72 ;  /* 0x0000002e0c10723c */ /* 0x042fe20000041848 */
[----:B------:R-:W-:Y:S04]  /*29e0*/  LDSM.16.M88.4 R144, [R221+0x9000] ;  /* 0x00900000dd90783b */ /* 0x000fe80000000200 */
[----:B------:R-:W0:Y:S03]  /*29f0*/  LDGDEPBAR ;  /* 0x00000000000079af */ /* 0x000e260000000000 */
[C---:B--2---:R-:W-:Y:S01]  /*2a00*/  HMMA.16816.F32.BF16 R92, R12.reuse, R48, R100 ;  /* 0x000000300c5c723c */ /* 0x044fe20000041864 */
[----:B------:R-:W1:Y:S07]  /*2a10*/  LDSM.16.M88.4 R100, [R221+0x1800] ;  /* 0x00180000dd64783b */ /* 0x000e6e0000000200 */
[C---:B----4-:R-:W-:Y:S08]  /*2a20*/  HMMA.16816.F32.BF16 R72, R12.reuse, R40, R68 ;  /* 0x000000280c48723c */ /* 0x050ff00000041844 */
[C---:B-----5:R-:W-:Y:S01]  /*2a30*/  HMMA.16816.F32.BF16 R68, R12.reuse, R36, R56 ;  /* 0x000000240c44723c */ /* 0x060fe20000041838 */
[----:B------:R-:W2:Y:S07]  /*2a40*/  LDSM.16.M88.4 R56, [R221+0x2000] ;  /* 0x00200000dd38783b */ /* 0x000eae0000000200 */
[C---:B------:R-:W-:Y:S08]  /*2a50*/  HMMA.16816.F32.BF16 R80, R12.reuse, R44, R76 ;  /* 0x0000002c0c50723c */ /* 0x040ff0000004184c */
[C---:B------:R-:W-:Y:S01]  /*2a60*/  HMMA.16816.F32.BF16 R76, R12.reuse, R42, R64 ;  /* 0x0000002a0c4c723c */ /* 0x040fe20000041840 */
[----:B------:R-:W-:Y:S07]  /*2a70*/  LDSM.16.M88.4 R40, [R216+0xf100] ;  /* 0x00f10000d828783b */ /* 0x000fee0000000200 */
[C---:B------:R-:W-:Y:S08]  /*2a80*/  HMMA.16816.F32.BF16 R84, R12.reuse, R50, R84 ;  /* 0x000000320c54723c */ /* 0x040ff00000041854 */
[C---:B------:R-:W-:Y:S08]  /*2a90*/  HMMA.16816.F32.BF16 R64, R12.reuse, R38, R28 ;  /* 0x000000260c40723c */ /* 0x040ff0000004181c */
[C---:B------:R-:W-:Y:S08]  /*2aa0*/  HMMA.16816.F32.BF16 R60, R12.reuse, R32, R24 ;  /* 0x000000200c3c723c */ /* 0x040ff00000041818 */
[C---:B------:R-:W-:Y:S01]  /*2ab0*/  HMMA.16816.F32.BF16 R48, R12.reuse, R34, R20 ;  /* 0x000000220c30723c */ /* 0x040fe20000041814 */
[----:B------:R-:W4:Y:S07]  /*2ac0*/  LDSM.16.M88.4 R20, [R223+0x1c100] ;  /* 0x01c10000df14783b */ /* 0x000f2e0000000200 */
[C---:B------:R-:W-:Y:S01]  /*2ad0*/  HMMA.16816.F32.BF16 R44, R12.reuse, R108, R96 ;  /* 0x0000006c0c2c723c */ /* 0x040fe20000041860 */
[----:B------:R-:W-:Y:S07]  /*2ae0*/  LDSM.16.M88.4 R96, [R216+0x10900] ;  /* 0x01090000d860783b */ /* 0x000fee0000000200 */
[----:B------:R-:W-:Y:S08]  /*2af0*/  HMMA.16816.F32.BF16 R36, R12, R110, R88 ;  /* 0x0000006e0c24723c */ /* 0x000ff00000041858 */
[C---:B---3--:R-:W-:Y:S08]  /*2b00*/  HMMA.16816.F32.BF16 R16, R8.reuse, R114, R16 ;  /* 0x000000720810723c */ /* 0x048ff00000041810 */
[C---:B------:R-:W-:Y:S08]  /*2b10*/  HMMA.16816.F32.BF16 R24, R8.reuse, R112, R80 ;  /* 0x000000700818723c */ /* 0x040ff00000041850 */
[C---:B------:R-:W-:Y:S08]  /*2b20*/  HMMA.16816.F32.BF16 R32, R8.reuse, R104, R92 ;  /* 0x000000680820723c */ /* 0x040ff0000004185c */
[C---:B------:R-:W-:Y:S08]  /*2b30*/  HMMA.16816.F32.BF16 R28, R8.reuse, R106, R84 ;  /* 0x0000006a081c723c */ /* 0x040ff00000041854 */
[C---:B------:R-:W-:Y:S08]  /*2b40*/  HMMA.16816.F32.BF16 R12, R8.reuse, R120, R72 ;  /* 0x00000078080c723c */ /* 0x040ff00000041848 */
[C---:B------:R-:W-:Y:S01]  /*2b50*/  HMMA.16816.F32.BF16 R76, R8.reuse, R122, R76 ;  /* 0x0000007a084c723c */ /* 0x040fe2000004184c */
[----:B------:R-:W3:Y:S07]  /*2b60*/  LDSM.16.M88.4 R120, [R216+0x11100] ;  /* 0x01110000d878783b */ /* 0x000eee0000000200 */
[C---:B-1----:R-:W-:Y:S08]  /*2b70*/  HMMA.16816.F32.BF16 R88, R8.reuse, R100, R68 ;  /* 0x000000640858723c */ /* 0x042ff00000041844 */
[C---:B------:R-:W-:Y:S01]  /*2b80*/  HMMA.16816.F32.BF16 R80, R8.reuse, R102, R64 ;  /* 0x000000660850723c */ /* 0x040fe20000041840 */
[----:B------:R-:W1:Y:S07]  /*2b90*/  LDSM.16.M88.4 R64, [R216+0x11900] ;  /* 0x01190000d840783b */ /* 0x000e6e0000000200 */
[C---:B--2---:R-:W-:Y:S01]  /*2ba0*/  HMMA.16816.F32.BF16 R112, R8.reuse, R56, R60 ;  /* 0x000000380870723c */ /* 0x044fe2000004183c */
[----:B------:R-:W-:Y:S07]  /*2bb0*/  LDSM.16.M88.4 R60, [R227+0x3000] ;  /* 0x00300000e33c783b */ /* 0x000fee0000000200 */
[C---:B------:R-:W-:Y:S01]  /*2bc0*/  HMMA.16816.F32.BF16 R104, R8.reuse, R58, R48 ;  /* 0x0000003a0868723c */ /* 0x040fe20000041830 */
[----:B------:R-:W-:Y:S04]  /*2bd0*/  LDSM.16.M88.4 R56, [R227+0x3800] ;  /* 0x00380000e338783b */ /* 0x000fe80000000200 */
[----:B------:R-:W-:Y:S03]  /*2be0*/  LDSM.16.M88.4 R48, [R227+0x4800] ;  /* 0x00480000e330783b */ /* 0x000fe60000000200 */
[C---:B------:R-:W-:Y:S01]  /*2bf0*/  HMMA.16816.F32.BF16 R108, R8.reuse, R52, R44 ;  /* 0x00000034086c723c */ /* 0x040fe2000004182c */
[----:B------:R-:W-:Y:S07]  /*2c00*/  LDSM.16.M88.4 R44, [R227+0x5000] ;  /* 0x00500000e32c783b */ /* 0x000fee0000000200 */
[----:B------:R-:W-:Y:S01]  /*2c10*/  HMMA.16816.F32.BF16 R100, R8, R54, R36 ;  /* 0x000000360864723c */ /* 0x000fe20000041824 */
[----:B------:R-:W2:Y:S04]  /*2c20*/  LDSM.16.M88.4 R8, [R224+0x1c100] ;  /* 0x01c10000e008783b */ /* 0x000ea80000000200 */
[----:B------:R-:W5:Y:S03]  /*2c30*/  LDSM.16.M88.4 R52, [R227+0x4000] ;  /* 0x00400000e334783b */ /* 0x000f660000000200 */
[C---:B----4-:R-:W-:Y:S01]  /*2c40*/  HMMA.16816.F32.BF16 R68, R20.reuse, R118, R16 ;  /* 0x000000761444723c */ /* 0x050fe20000041810 */
[----:B------:R-:W-:Y:S07]  /*2c50*/  LDSM.16.M88.4 R16, [R226+0x1c100] ;  /* 0x01c10000e210783b */ /* 0x000fee0000000200 */
[C---:B------:R-:W-:Y:S01]  /*2c60*/  HMMA.16816.F32.BF16 R72, R20.reuse, R116, R24 ;  /* 0x000000741448723c */ /* 0x040fe20000041818 */
[----:B------:R-:W-:Y:S07]  /*2c70*/  LDSM.16.M88.4 R116, [R222+0xf100] ;  /* 0x00f10000de74783b */ /* 0x000fee0000000200 */
[C---:B------:R-:W-:Y:S08]  /*2c80*/  HMMA.16816.F32.BF16 R84, R20.reuse, R42, R28 ;  /* 0x0000002a1454723c */ /* 0x040ff0000004181c */
[C---:B------:R-:W-:Y:S08]  /*2c90*/  HMMA.16816.F32.BF16 R92, R20.reuse, R40, R32 ;  /* 0x00000028145c723c */ /* 0x040ff00000041820 */
[C---:B------:R-:W-:Y:S08]  /*2ca0*/  HMMA.16816.F32.BF16 R36, R20.reuse, R126, R76 ;  /* 0x0000007e1424723c */ /* 0x040ff0000004184c */
[C---:B------:R-:W-:Y:S08]  /*2cb0*/  HMMA.16816.F32.BF16 R40, R20.reuse, R124, R12 ;  /* 0x0000007c1428723c */ /* 0x040ff0000004180c */
[C---:B---3--:R-:W-:Y:S01]  /*2cc0*/  HMMA.16816.F32.BF16 R24, R20.reuse, R120, R112 ;  /* 0x000000781418723c */ /* 0x048fe20000041870 */
[----:B------:R-:W3:Y:S07]  /*2cd0*/  LDSM.16.M88.4 R112, [R227+0x5800] ;  /* 0x00580000e370783b */ /* 0x000eee0000000200 */
[C---:B-1----:R-:W-:Y:S08]  /*2ce0*/  HMMA.16816.F32.BF16 R76, R20.reuse, R64, R108 ;  /* 0x00000040144c723c */ /* 0x042ff0000004186c */
[C---:B------:R-:W-:Y:S08]  /*2cf0*/  HMMA.16816.F32.BF16 R32, R20.reuse, R96, R88 ;  /* 0x000000601420723c */ /* 0x040ff00000041858 */
[C---:B------:R-:W-:Y:S08]  /*2d00*/  HMMA.16816.F32.BF16 R28, R20.reuse, R98, R80 ;  /* 0x00000062141c723c */ /* 0x040ff00000041850 */
[----:B------:R-:W-:Y:S08]  /*2d10*/  HMMA.16816.F32.BF16 R12, R20, R122, R104 ;  /* 0x0000007a140c723c */ /* 0x000ff00000041868 */
[----:B--2---:R-:W-:Y:S01]  /*2d20*/  HMMA.16816.F32.BF16 R108, R8, R58, R68 ;  /* 0x0000003a086c723c */ /* 0x004fe20000041844 */
[----:B------:R-:W1:Y:S07]  /*2d30*/  LDSM.16.M88.4 R68, [R222+0xf900] ;  /* 0x00f90000de44783b */ /* 0x000e6e0000000200 */
[----:B------:R-:W-:Y:S01]  /*2d40*/  HMMA.16816.F32.BF16 R20, R20, R66, R100 ;  /* 0x000000421414723c */ /* 0x000fe20000041864 */
[----:B------:R-:W2:Y:S07]  /*2d50*/  LDSM.16.M88.4 R64, [R222+0x10100] ;  /* 0x01010000de40783b */ /* 0x000eae0000000200 */
[C---:B------:R-:W-:Y:S08]  /*2d60*/  HMMA.16816.F32.BF16 R104, R8.reuse, R56, R72 ;  /* 0x000000380868723c */ /* 0x040ff00000041848 */
[C---:B------:R-:W-:Y:S08]  /*2d70*/  HMMA.16816.F32.BF16 R96, R8.reuse, R62, R84 ;  /* 0x0000003e0860723c */ /* 0x040ff00000041854 */
[C---:B------:R-:W-:Y:S01]  /*2d80*/  HMMA.16816.F32.BF16 R88, R8.reuse, R48, R32 ;  /* 0x000000300858723c */ /* 0x040fe20000041820 */
[----:B------:R-:W-:Y:S07]  /*2d90*/  LDSM.16.M88.4 R32, [R221+0x3800] ;  /* 0x00380000dd20783b */ /* 0x000fee0000000200 */
[C---:B------:R-:W-:Y:S01]  /*2da0*/  HMMA.16816.F32.BF16 R84, R8.reuse, R50, R28 ;  /* 0x000000320854723c */ /* 0x040fe2000004181c */
[----:B------:R-:W4:Y:S07]  /*2db0*/  LDSM.16.M88.4 R48, [R222+0x11100] ;  /* 0x01110000de30783b */ /* 0x000f2e0000000200 */
[C---:B------:R-:W-:Y:S01]  /*2dc0*/  HMMA.16816.F32.BF16 R56, R8.reuse, R46, R12 ;  /* 0x0000002e0838723c */ /* 0x040fe2000004180c */
[----:B------:R-:W1:Y:S07]  /*2dd0*/  LDSM.16.M88.4 R12, [R225+0x1c100] ;  /* 0x01c10000e10c783b */ /* 0x000e6e0000000200 */
[C---:B------:R-:W-:Y:S01]  /*2de0*/  HMMA.16816.F32.BF16 R80, R8.reuse, R60, R92 ;  /* 0x0000003c0850723c */ /* 0x040fe2000004185c */
[----:B------:R-:W2:Y:S07]  /*2df0*/  LDSM.16.M88.4 R60, [R222+0x10900] ;  /* 0x01090000de3c783b */ /* 0x000eae0000000200 */
[C---:B------:R-:W-:Y:S01]  /*2e00*/  HMMA.16816.F32.BF16 R72, R8.reuse, R44, R24 ;  /* 0x0000002c0848723c */ /* 0x040fe20000041818 */
[----:B------:R-:W2:Y:S07]  /*2e10*/  LDSM.16.M88.4 R44, [R222+0x11900] ;  /* 0x01190000de2c783b */ /* 0x000eae0000000200 */
[C---:B-----5:R-:W-:Y:S01]  /*2e20*/  HMMA.16816.F32.BF16 R92, R8.reuse, R54, R36 ;  /* 0x00000036085c723c */ /* 0x060fe20000041824 */
[----:B------:R-:W5:Y:S07]  /*2e30*/  LDSM.16.M88.4 R36, [R221+0x3000] ;  /* 0x00300000dd24783b */ /* 0x000f6e0000000200 */
[C---:B------:R-:W-:Y:S08]  /*2e40*/  HMMA.16816.F32.BF16 R100, R8.reuse, R52, R40 ;  /* 0x000000340864723c */ /* 0x040ff00000041828 */
[----:B---3--:R-:W-:Y:S08]  /*2e50*/  HMMA.16816.F32.BF16 R40, R8, R114, R20 ;  /* 0x000000720828723c */ /* 0x008ff00000041814 */
[----:B-1----:R-:W-:Y:S01]  /*2e60*/  HMMA.16816.F32.BF16 R20, R16, R68, R104 ;  /* 0x000000441014723c */ /* 0x002fe20000041868 */
[----:B------:R-:W1:Y:S07]  /*2e70*/  LDSM.16.M88.4 R104, [R221+0x4800] ;  /* 0x00480000dd68783b */ /* 0x000e6e0000000200 */
[----:B------:R-:W-:Y:S01]  /*2e80*/  HMMA.16816.F32.BF16 R52, R8, R112, R76 ;  /* 0x000000700834723c */ /* 0x000fe2000004184c */
[----:B------:R-:W3:Y:S07]  /*2e90*/  LDSM.16.M88.4 R76, [R221+0x4000] ;  /* 0x00400000dd4c783b */ /* 0x000eee0000000200 */
[C---:B------:R-:W-:Y:S08]  /*2ea0*/  HMMA.16816.F32.BF16 R24, R16.reuse, R118, R96 ;  /* 0x000000761018723c */ /* 0x040ff00000041860 */
[C---:B------:R-:W-:Y:S08]  /*2eb0*/  HMMA.16816.F32.BF16 R8, R16.reuse, R70, R108 ;  /* 0x000000461008723c */ /* 0x040ff0000004186c */
[C---:B------:R-:W-:Y:S08]  /*2ec0*/  HMMA.16816.F32.BF16 R28, R16.reuse, R116, R80 ;  /* 0x00000074101c723c */ /* 0x040ff00000041850 */
[C---:B--2---:R-:W-:Y:S08]  /*2ed0*/  HMMA.16816.F32.BF16 R68, R16.reuse, R64, R100 ;  /* 0x000000401044723c */ /* 0x044ff00000041864 */
[C---:B------:R-:W-:Y:S08]  /*2ee0*/  HMMA.16816.F32.BF16 R64, R16.reuse, R66, R92 ;  /* 0x000000421040723c */ /* 0x040ff0000004185c */
[----:B----4-:R-:W-:Y:S08]  /*2ef0*/  HMMA.16816.F32.BF16 R112, R16, R48, R72 ;  /* 0x000000301070723c */ /* 0x010ff00000041848 */
[----:B------:R-:W-:Y:S01]  /*2f00*/  HMMA.16816.F32.BF16 R80, R12, R32, R20 ;  /* 0x000000200c50723c */ /* 0x000fe20000041814 */
[----:B------:R-:W2:Y:S07]  /*2f10*/  LDSM.16.M88.4 R20, [R221+0x5000] ;  /* 0x00500000dd14783b */ /* 0x000eae0000000200 */
[C---:B------:R-:W-:Y:S08]  /*2f20*/  HMMA.16816.F32.BF16 R92, R16.reuse, R60, R88 ;  /* 0x0000003c105c723c */ /* 0x040ff00000041858 */
[C---:B------:R-:W-:Y:S01]  /*2f30*/  HMMA.16816.F32.BF16 R84, R16.reuse, R62, R84 ;  /* 0x0000003e1054723c */ /* 0x040fe20000041854 */
[----:B------:R-:W-:Y:S07]  /*2f40*/  LDSM.16.M88.4 R60, [R216+0x12900] ;  /* 0x01290000d83c783b */ /* 0x000fee0000000200 */
[C---:B------:R-:W-:Y:S01]  /*2f50*/  HMMA.16816.F32.BF16 R72, R16.reuse, R50, R56 ;  /* 0x000000321048723c */ /* 0x040fe20000041838 */
[----:B------:R-:W-:Y:S07]  /*2f60*/  LDSM.16.M88.4 R56, [R216+0x13100] ;  /* 0x01310000d838783b */ /* 0x000fee0000000200 */
[C---:B------:R-:W-:Y:S01]  /*2f70*/  HMMA.16816.F32.BF16 R108, R16.reuse, R44, R52 ;  /* 0x0000002c106c723c */ /* 0x040fe20000041834 */
[----:B------:R-:W-:Y:S07]  /*2f80*/  LDSM.16.M88.4 R52, [R216+0x13900] ;  /* 0x01390000d834783b */ /* 0x000fee0000000200 */
[----:B------:R-:W-:Y:S01]  /*2f90*/  HMMA.16816.F32.BF16 R100, R16, R46, R40 ;  /* 0x0000002e1064723c */ /* 0x000fe20000041828 */
[----:B------:R-:W4:Y:S07]  /*2fa0*/  LDSM.16.M88.4 R16, [R221+0x5800] ;  /* 0x00580000dd10783b */ /* 0x000f2e0000000200 */
[C---:B-----5:R-:W-:Y:S01]  /*2fb0*/  HMMA.16816.F32.BF16 R88, R12.reuse, R38, R24 ;  /* 0x000000260c58723c */ /* 0x060fe20000041818 */
[----:B------:R-:W-:Y:S07]  /*2fc0*/  LDSM.16.M88.4 R24, [R216+0x12100] ;  /* 0x01210000d818783b */ /* 0x000fee0000000200 */
[C---:B------:R-:W-:Y:S01]  /*2fd0*/  HMMA.16816.F32.BF16 R48, R12.reuse, R34, R8 ;  /* 0x000000220c30723c */ /* 0x040fe20000041808 */
[----:B------:R-:W5:Y:S04]  /*2fe0*/  LDSM.16.M88.4 R8, [R223+0x20100] ;  /* 0x02010000df08783b */ /* 0x000f680000000200 */
[----:B------:R-:W-:Y:S03]  /*2ff0*/  LDSM.16.M88.4 R32, [R224+0x20100] ;  /* 0x02010000e020783b */ /* 0x000fe60000000200 */
[C---:B------:R-:W-:Y:S08]  /*3000*/  HMMA.16816.F32.BF16 R96, R12.reuse, R36, R28 ;  /* 0x000000240c60723c */ /* 0x040ff0000004181c */
[C---:B-1----:R-:W-:Y:S01]  /*3010*/  HMMA.16816.F32.BF16 R36, R12.reuse, R104, R92 ;  /* 0x000000680c24723c */ /* 0x042fe2000004185c */
[----:B------:R-:W1:Y:S07]  /*3020*/  LDSM.16.M88.4 R92, [R227+0x6000] ;  /* 0x00600000e35c783b */ /* 0x000e6e0000000200 */
[C---:B------:R-:W-:Y:S01]  /*3030*/  HMMA.16816.F32.BF16 R28, R12.reuse, R106, R84 ;  /* 0x0000006a0c1c723c */ /* 0x040fe20000041854 */
[----:B------:R-:W1:Y:S07]  /*3040*/  LDSM.16.M88.4 R84, [R216+0x14900] ;  /* 0x01490000d854783b */ /* 0x000e6e0000000200 */
[C---:B---3--:R-:W-:Y:S08]  /*3050*/  HMMA.16816.F32.BF16 R40, R12.reuse, R78, R64 ;  /* 0x0000004e0c28723c */ /* 0x048ff00000041840 */
[C---:B--2---:R-:W-:Y:S08]  /*3060*/  HMMA.16816.F32.BF16 R64, R12.reuse, R20, R112 ;  /* 0x000000140c40723c */ /* 0x044ff00000041870 */
[C---:B------:R-:W-:Y:S08]  /*3070*/  HMMA.16816.F32.BF16 R72, R12.reuse, R22, R72 ;  /* 0x000000160c48723c */ /* 0x040ff00000041848 */
[C---:B----4-:R-:W-:Y:S08]  /*3080*/  HMMA.16816.F32.BF16 R20, R12.reuse, R16, R108 ;  /* 0x000000100c14723c */ /* 0x050ff0000004186c */
[C---:B------:R-:W-:Y:S01]  /*3090*/  HMMA.16816.F32.BF16 R44, R12.reuse, R76, R68 ;  /* 0x0000004c0c2c723c */ /* 0x040fe20000041844 */
[----:B------:R-:W2:Y:S07]  /*30a0*/  LDSM.16.M88.4 R76, [R216+0x14100] ;  /* 0x01410000d84c783b */ /* 0x000eae0000000200 */
[----:B------:R-:W-:Y:S08]  /*30b0*/  HMMA.16816.F32.BF16 R16, R12, R18, R100 ;  /* 0x000000120c10723c */ /* 0x000ff00000041864 */
[C---:B-----5:R-:W-:Y:S08]  /*30c0*/  HMMA.16816.F32.BF16 R12, R8.reuse, R24, R96 ;  /* 0x00000018080c723c */ /* 0x060ff00000041860 */
[C---:B------:R-:W-:Y:S01]  /*30d0*/  HMMA.16816.F32.BF16 R108, R8.reuse, R52, R36 ;  /* 0x00000034086c723c */ /* 0x040fe20000041824 */
[----:B------:R-:W-:Y:S07]  /*30e0*/  LDSM.16.M88.4 R36, [R222+0x12100] ;  /* 0x01210000de24783b */ /* 0x000fee0000000200 */
[C---:B------:R-:W-:Y:S01]  /*30f0*/  HMMA.16816.F32.BF16 R100, R8.reuse, R54, R28 ;  /* 0x000000360864723c */ /* 0x040fe2000004181c */
[----:B------:R-:W3:Y:S04]  /*3100*/  LDSM.16.M88.4 R28, [R226+0x20100] ;  /* 0x02010000e21c783b */ /* 0x000ee80000000200 */
[----:B------:R-:W-:Y:S03]  /*3110*/  LDSM.16.M88.4 R52, [R227+0x7000] ;  /* 0x00700000e334783b */ /* 0x000fe60000000200 */
[----:B------:R-:W-:Y:S01]  /*3120*/  HMMA.16816.F32.BF16 R68, R8, R26, R88 ;  /* 0x0000001a0844723c */ /* 0x000fe20000041858 */
[----:B------:R-:W-:Y:S07]  /*3130*/  LDSM.16.M88.4 R24, [R225+0x20100] ;  /* 0x02010000e118783b */ /* 0x000fee0000000200 */
[----:B-1----:R-:W-:Y:S08]  /*3140*/  HMMA.16816.F32.BF16 R12, R32, R92, R12 ;  /* 0x0000005c200c723c */ /* 0x002ff0000004180c */
[C---:B------:R-:W-:Y:S01]  /*3150*/  HMMA.16816.F32.BF16 R116, R8.reuse, R56, R44 ;  /* 0x000000380874723c */ /* 0x040fe2000004182c */
[----:B------:R-:W-:Y:S07]  /*3160*/  LDSM.16.M88.4 R44, [R227+0x8000] ;  /* 0x00800000e32c783b */ /* 0x000fee0000000200 */
[C---:B------:R-:W-:Y:S01]  /*3170*/  HMMA.16816.F32.BF16 R112, R8.reuse, R58, R40 ;  /* 0x0000003a0870723c */ /* 0x040fe20000041828 */
[----:B------:R-:W1:Y:S07]  /*3180*/  LDSM.16.M88.4 R56, [R227+0x6800] ;  /* 0x00680000e338783b */ /* 0x000e6e0000000200 */
[C---:B------:R-:W-:Y:S08]  /*3190*/  HMMA.16816.F32.BF16 R80, R8.reuse, R60, R80 ;  /* 0x0000003c0850723c */ /* 0x040ff00000041850 */
[C---:B------:R-:W-:Y:S01]  /*31a0*/  HMMA.16816.F32.BF16 R104, R8.reuse, R62, R48 ;  /* 0x0000003e0868723c */ /* 0x040fe20000041830 */
[----:B------:R-:W4:Y:S04]  /*31b0*/  LDSM.16.M88.4 R60, [R221+0x6000] ;  /* 0x00600000dd3c783b */ /* 0x000f280000000200 */
[----:B------:R-:W-:Y:S03]  /*31c0*/  LDSM.16.M88.4 R48, [R227+0x7800] ;  /* 0x00780000e330783b */ /* 0x000fe60000000200 */
[C---:B------:R-:W-:Y:S08]  /*31d0*/  HMMA.16816.F32.BF16 R120, R8.reuse, R86, R16 ;  /* 0x000000560878723c */ /* 0x040ff00000041810 */
[C---:B--2---:R-:W-:Y:S08]  /*31e0*/  HMMA.16816.F32.BF16 R96, R8.reuse, R76, R64 ;  /* 0x0000004c0860723c */ /* 0x044ff00000041840 */
[C---:B------:R-:W-:Y:S01]  /*31f0*/  HMMA.16816.F32.BF16 R88, R8.reuse, R78, R72 ;  /* 0x0000004e0858723c */ /* 0x040fe20000041848 */
[----:B------:R-:W-:Y:S04]  /*3200*/  LDSM.16.M88.4 R76, [R216+0x15100] ;  /* 0x01510000d84c783b */ /* 0x000fe80000000200 */
[----:B------:R-:W-:Y:S03]  /*3210*/  LDSM.16.M88.4 R72, [R227+0x8800] ;  /* 0x00880000e348783b */ /* 0x000fe60000000200 */
[----:B------:R-:W-:Y:S01]  /*3220*/  HMMA.16816.F32.BF16 R128, R8, R84, R20 ;  /* 0x000000540880723c */ /* 0x000fe20000041814 */
[----:B------:R-:W-:Y:S07]  /*3230*/  LDSM.16.M88.4 R20, [R223+0x24100] ;  /* 0x02410000df14783b */ /* 0x000fee0000000200 */
[----:B------:R-:W-:Y:S01]  /*3240*/  HMMA.16816.F32.BF16 R16, R32, R94, R68 ;  /* 0x0000005e2010723c */ /* 0x000fe20000041844 */
[----:B------:R-:W2:Y:S07]  /*3250*/  LDSM.16.M88.4 R68, [R222+0x12900] ;  /* 0x01290000de44783b */ /* 0x000eae0000000200 */
[----:B---3--:R-:W-:Y:S08]  /*3260*/  HMMA.16816.F32.BF16 R8, R28, R36, R12 ;  /* 0x000000241c08723c */ /* 0x008ff0000004180c */
[----:B-1----:R-:W-:Y:S01]  /*3270*/  HMMA.16816.F32.BF16 R40, R32, R56, R80 ;  /* 0x000000382028723c */ /* 0x002fe20000041850 */
[----:B------:R-:W-:Y:S07]  /*3280*/  LDSM.16.M88.4 R80, [R222+0x13100] ;  /* 0x01310000de50783b */ /* 0x000fee0000000200 */
[----:B------:R-:W-:Y:S01]  /*3290*/  HMMA.16816.F32.BF16 R12, R28, R38, R16 ;  /* 0x000000261c0c723c */ /* 0x000fe20000041810 */
[----:B------:R-:W1:Y:S07]  /*32a0*/  LDSM.16.M88.4 R16, [R224+0x24100] ;  /* 0x02410000e010783b */ /* 0x000e6e0000000200 */
[----:B----4-:R-:W-:Y:S08]  /*32b0*/  HMMA.16816.F32.BF16 R8, R24, R60, R8 ;  /* 0x0000003c1808723c */ /* 0x010ff00000041808 */
[----:B------:R-:W-:Y:S01]  /*32c0*/  HMMA.16816.F32.BF16 R56, R32, R58, R104 ;  /* 0x0000003a2038723c */ /* 0x000fe20000041868 */
[----:B------:R-:W-:Y:S07]  /*32d0*/  LDSM.16.M88.4 R104, [R221+0x8000] ;  /* 0x00800000dd68783b */ /* 0x000fee0000000200 */
[----:B--2---:R-:W-:Y:S08]  /*32e0*/  HMMA.16816.F32.BF16 R40, R28, R68, R40 ;  /* 0x000000441c28723c */ /* 0x004ff00000041828 */
[----:B------:R-:W-:Y:S01]  /*32f0*/  HMMA.16816.F32.BF16 R36, R24, R62, R12 ;  /* 0x0000003e1824723c */ /* 0x000fe2000004180c */
[----:B------:R-:W-:Y:S04]  /*3300*/  LDSM.16.M88.4 R12, [R226+0x24100] ;  /* 0x02410000e20c783b */ /* 0x000fe80000000200 */
[----:B------:R-:W-:Y:S03]  /*3310*/  LDSM.16.M88.4 R60, [R221+0x7000] ;  /* 0x00700000dd3c783b */ /* 0x000fe60000000200 */
[----:B------:R-:W-:Y:S08]  /*3320*/  HMMA.16816.F32.BF16 R8, R20, R76, R8 ;  /* 0x0000004c1408723c */ /* 0x000ff00000041808 */
[C---:B------:R-:W-:Y:S08]  /*3330*/  HMMA.16816.F32.BF16 R64, R32.reuse, R52, R116 ;  /* 0x000000342040723c */ /* 0x040ff00000041874 */
[C---:B------:R-:W-:Y:S01]  /*3340*/  HMMA.16816.F32.BF16 R84, R32.reuse, R54, R112 ;  /* 0x000000362054723c */ /* 0x040fe20000041870 */
[----:B------:R-:W2:Y:S07]  /*3350*/  LDSM.16.M88.4 R52, [R222+0x13900] ;  /* 0x01390000de34783b */ /* 0x000eae0000000200 */
[C---:B------:R-:W-:Y:S01]  /*3360*/  HMMA.16816.F32.BF16 R124, R32.reuse, R48, R108 ;  /* 0x00000030207c723c */ /* 0x040fe2000004186c */
[----:B------:R-:W-:Y:S07]  /*3370*/  LDSM.16.M88.4 R108, [R222+0x14900] ;  /* 0x01490000de6c783b */ /* 0x000fee0000000200 */
[C---:B------:R-:W-:Y:S01]  /*3380*/  HMMA.16816.F32.BF16 R92, R32.reuse, R50, R100 ;  /* 0x00000032205c723c */ /* 0x040fe20000041864 */
[----:B------:R-:W3:Y:S07]  /*3390*/  LDSM.16.M88.4 R48, [R222+0x14100] ;  /* 0x01410000de30783b */ /* 0x000eee0000000200 */
[C---:B------:R-:W-:Y:S01]  /*33a0*/  HMMA.16816.F32.BF16 R116, R32.reuse, R44, R96 ;  /* 0x0000002c2074723c */ /* 0x040fe20000041860 */
[----:B------:R-:W4:Y:S07]  /*33b0*/  LDSM.16.M88.4 R96, [R221+0x7800] ;  /* 0x00780000dd60783b */ /* 0x000f2e0000000200 */
[----:B------:R-:W-:Y:S08]  /*33c0*/  HMMA.16816.F32.BF16 R112, R32, R46, R88 ;  /* 0x0000002e2070723c */ /* 0x000ff00000041858 */
[----:B------:R-:W-:Y:S08]  /*33d0*/  HMMA.16816.F32.BF16 R44, R28, R70, R56 ;  /* 0x000000461c2c723c */ /* 0x000ff00000041838 */
[----:B------:R-:W-:Y:S08]  /*33e0*/  HMMA.16816.F32.BF16 R40, R24, R140, R40 ;  /* 0x0000008c1828723c */ /* 0x000ff00000041828 */
[C---:B------:R-:W-:Y:S01]  /*33f0*/  HMMA.16816.F32.BF16 R88, R32.reuse, R72, R128 ;  /* 0x000000482058723c */ /* 0x040fe20000041880 */
[----:B------:R-:W-:Y:S07]  /*3400*/  LDSM.16.M88.4 R128, [R221+0x8800] ;  /* 0x00880000dd80783b */ /* 0x000fee0000000200 */
[----:B------:R-:W-:Y:S08]  /*3410*/  HMMA.16816.F32.BF16 R120, R32, R74, R120 ;  /* 0x0000004a2078723c */ /* 0x000ff00000041878 */
[----:B------:R-:W-:Y:S08]  /*3420*/  HMMA.16816.F32.BF16 R36, R20, R78, R36 ;  /* 0x0000004e1424723c */ /* 0x000ff00000041824 */
[----:B-1----:R-:W-:Y:S01]  /*3430*/  HMMA.16816.F32.BF16 R32, R16, R148, R8 ;  /* 0x000000941020723c */ /* 0x002fe20000041808 */
[----:B------:R-:W1:Y:S07]  /*3440*/  LDSM.16.M88.4 R8, [R225+0x24100] ;  /* 0x02410000e108783b */ /* 0x000e6e0000000200 */
[----:B------:R-:W-:Y:S08]  /*3450*/  HMMA.16816.F32.BF16 R100, R28, R80, R64 ;  /* 0x000000501c64723c */ /* 0x000ff00000041840 */
[----:B------:R-:W-:Y:S08]  /*3460*/  HMMA.16816.F32.BF16 R56, R24, R142, R44 ;  /* 0x0000008e1838723c */ /* 0x000ff0000004182c */
[----:B------:R-:W-:Y:S08]  /*3470*/  HMMA.16816.F32.BF16 R44, R20, R132, R40 ;  /* 0x00000084142c723c */ /* 0x000ff00000041828 */
[C---:B------:R-:W-:Y:S08]  /*3480*/  HMMA.16816.F32.BF16 R76, R28.reuse, R82, R84 ;  /* 0x000000521c4c723c */ /* 0x040ff00000041854 */
[C---:B--2---:R-:W-:Y:S08]  /*3490*/  HMMA.16816.F32.BF16 R84, R28.reuse, R52, R124 ;  /* 0x000000341c54723c */ /* 0x044ff0000004187c */
[----:B---3--:R-:W-:Y:S08]  /*34a0*/  HMMA.16816.F32.BF16 R80, R28, R48, R116 ;  /* 0x000000301c50723c */ /* 0x008ff00000041874 */
[----:B------:R-:W-:Y:S08]  /*34b0*/  HMMA.16816.F32.BF16 R64, R16, R150, R36 ;  /* 0x000000961040723c */ /* 0x000ff00000041824 */
[C---:B------:R-:W-:Y:S08]  /*34c0*/  HMMA.16816.F32.BF16 R92, R28.reuse, R54, R92 ;  /* 0x000000361c5c723c */ /* 0x040ff0000004185c */
[C---:B------:R-:W-:Y:S01]  /*34d0*/  HMMA.16816.F32.BF16 R72, R28.reuse, R50, R112 ;  /* 0x000000321c48723c */ /* 0x040fe20000041870 */
[----:B------:R-:W-:Y:S07]  /*34e0*/  LDSM.16.M88.4 R112, [R216+0x16900] ;  /* 0x01690000d870783b */ /* 0x000fee0000000200 */
[----:B------:R-:W-:Y:S01]  /*34f0*/  HMMA.16816.F32.BF16 R68, R28, R108, R88 ;  /* 0x0000006c1c44723c */ /* 0x000fe20000041858 */
[----:B------:R-:W2:Y:S07]  /*3500*/  LDSM.16.M88.4 R88, [R216+0x16100] ;  /* 0x01610000d858783b */ /* 0x000eae0000000200 */
[----:B------:R-:W-:Y:S08]  /*3510*/  HMMA.16816.F32.BF16 R36, R12, R152, R32 ;  /* 0x000000980c24723c */ /* 0x000ff00000041820 */
[----:B------:R-:W-:Y:S01]  /*3520*/  HMMA.16816.F32.BF16 R32, R28, R110, R120 ;  /* 0x0000006e1c20723c */ /* 0x000fe20000041878 */
[----:B------:R-:W3:Y:S07]  /*3530*/  LDSM.16.M88.4 R108, [R222+0x15900] ;  /* 0x01590000de6c783b */ /* 0x000eee0000000200 */
[----:B------:R-:W-:Y:S08]  /*3540*/  HMMA.16816.F32.BF16 R28, R24, R60, R100 ;  /* 0x0000003c181c723c */ /* 0x000ff00000041864 */
[----:B------:R-:W-:Y:S08]  /*3550*/  HMMA.16816.F32.BF16 R44, R16, R136, R44 ;  /* 0x00000088102c723c */ /* 0x000ff0000004182c */
[----:B------:R-:W-:Y:S08]  /*3560*/  HMMA.16816.F32.BF16 R40, R20, R134, R56 ;  /* 0x000000861428723c */ /* 0x000ff00000041838 */
[C---:B----4-:R-:W-:Y:S08]  /*3570*/  HMMA.16816.F32.BF16 R48, R24.reuse, R96, R84 ;  /* 0x000000601830723c */ /* 0x050ff00000041854 */
[C---:B------:R-:W-:Y:S08]  /*3580*/  HMMA.16816.F32.BF16 R84, R24.reuse, R104, R80 ;  /* 0x000000681854723c */ /* 0x040ff00000041850 */
[C---:B------:R-:W-:Y:S08]  /*3590*/  HMMA.16816.F32.BF16 R92, R24.reuse, R98, R92 ;  /* 0x00000062185c723c */ /* 0x040ff0000004185c */
[----:B------:R-:W-:Y:S01]  /*35a0*/  HMMA.16816.F32.BF16 R104, R24, R106, R72 ;  /* 0x0000006a1868723c */ /* 0x000fe20000041848 */
[----:B------:R-:W4:Y:S07]  /*35b0*/  LDSM.16.M88.4 R72, [R227+0xa000] ;  /* 0x00a00000e348783b */ /* 0x000f2e0000000200 */
[----:B-1----:R-:W-:Y:S08]  /*35c0*/  HMMA.16816.F32.BF16 R56, R8, R144, R36 ;  /* 0x000000900838723c */ /* 0x002ff00000041824 */
[----:B------:R-:W-:Y:S01]  /*35d0*/  HMMA.16816.F32.BF16 R96, R24, R128, R68 ;  /* 0x000000801860723c */ /* 0x000fe20000041844 */
[----:B------:R-:W1:Y:S07]  /*35e0*/  LDSM.16.M88.4 R68, [R221+0x9800] ;  /* 0x00980000dd44783b */ /* 0x000e6e0000000200 */
[----:B------:R-:W-:Y:S08]  /*35f0*/  HMMA.16816.F32.BF16 R36, R12, R154, R64 ;  /* 0x0000009a0c24723c */ /* 0x000ff00000041840 */
[C---:B------:R-:W-:Y:S01]  /*3600*/  HMMA.16816.F32.BF16 R52, R24.reuse, R62, R76 ;  /* 0x0000003e1834723c */ /* 0x040fe2000004184c */
[----:B------:R-:W-:Y:S01]  /*3610*/  FMUL.FTZ R0, R56, c[0x0][0x320] ;  /* 0x0000c80038007a20 */ /* 0x000fe20000410000 */
[----:B------:R-:W-:Y:S03]  /*3620*/  LDSM.16.M88.4 R60, [R221+0xa000] ;  /* 0x00a00000dd3c783b */ /* 0x000fe60000000200 */
[----:B------:R5:W1:Y:S01]  /*3630*/  MUFU.TANH R116, R0 ;  /* 0x0000000000747308 */ /* 0x000a620000002400 */
[----:B------:R-:W-:Y:S02]  /*3640*/  LDSM.16.M88.4 R76, [R216+0x17100] ;  /* 0x01710000d84c783b */ /* 0x000fe40000000200 */
[----:B------:R-:W-:Y:S08]  /*3650*/  HMMA.16816.F32.BF16 R128, R24, R130, R32 ;  /* 0x000000821880723c */ /* 0x000ff00000041820 */
[----:B--2---:R-:W-:Y:S01]  /*3660*/  HMMA.16816.F32.BF16 R28, R20, R88, R28 ;  /* 0x00000058141c723c */ /* 0x004fe2000004181c */
[----:B-----5:R-:W-:-:S07]  /*3670*/  FMUL.FTZ R0, R57, c[0x0][0x320] ;  /* 0x0000c80039007a20 */ /* 0x020fce0000410000 */
[----:B---3--:R-:W-:Y:S08]  /*3680*/  HMMA.16816.F32.BF16 R24, R12, R108, R44 ;  /* 0x0000006c0c18723c */ /* 0x008ff0000004182c */
[----:B------:R-:W-:Y:S08]  /*3690*/  HMMA.16816.F32.BF16 R32, R16, R138, R40 ;  /* 0x0000008a1020723c */ /* 0x000ff00000041828 */
[----:B------:R-:W-:Y:S01]  /*36a0*/  HMMA.16816.F32.BF16 R80, R20, R112, R48 ;  /* 0x000000701450723c */ /* 0x000fe20000041830 */
[----:B------:R-:W-:Y:S01]  /*36b0*/  LDSM.16.M88.4 R48, [R222+0x16100] ;  /* 0x01610000de30783b */ /* 0x000fe20000000200 */
[----:B------:R2:W3:Y:S06]  /*36c0*/  MUFU.TANH R113, R0 ;  /* 0x0000000000717308 */ /* 0x0004ec0000002400 */
[----:B------:R-:W-:Y:S08]  /*36d0*/  HMMA.16816.F32.BF16 R36, R8, R146, R36 ;  /* 0x000000920824723c */ /* 0x000ff00000041824 */
[----:B------:R-:W-:Y:S01]  /*36e0*/  HMMA.16816.F32.BF16 R64, R20, R90, R52 ;  /* 0x0000005a1440723c */ /* 0x000fe20000041834 */
[----:B------:R-:W5:Y:S01]  /*36f0*/  LDSM.16.M88.4 R52, [R227+0xa800] ;  /* 0x00a80000e334783b */ /* 0x000f620000000200 */
[----:B--2---:R-:W-:-:S04]  /*3700*/  FMUL.FTZ R0, R58, c[0x0][0x320] ;  /* 0x0000c8003a007a20 */ /* 0x004fc80000410000 */
[----:B------:R2:W2:Y:S02]  /*3710*/  MUFU.TANH R112, R0 ;  /* 0x0000000000707308 */ /* 0x0004a40000002400 */
[----:B----4-:R-:W-:Y:S08]  /*3720*/  HMMA.16816.F32.BF16 R28, R16, R72, R28 ;  /* 0x00000048101c723c */ /* 0x010ff0000004181c */
[----:B-1----:R-:W-:Y:S01]  /*3730*/  HMMA.16816.F32.BF16 R44, R8, R68, R24 ;  /* 0x00000044082c723c */ /* 0x002fe20000041818 */
[----:B--2---:R-:W-:-:S07]  /*3740*/  FMUL.FTZ R0, R59, c[0x0][0x320] ;  /* 0x0000c8003b007a20 */ /* 0x004fce0000410000 */
[----:B------:R-:W-:Y:S01]  /*3750*/  HMMA.16816.F32.BF16 R24, R12, R110, R32 ;  /* 0x0000006e0c18723c */ /* 0x000fe20000041820 */
[----:B------:R1:W2:Y:S07]  /*3760*/  MUFU.TANH R109, R0 ;  /* 0x00000000006d7308 */ /* 0x0002ae0000002400 */
[----:B------:R-:W-:Y:S01]  /*3770*/  HMMA.16816.F32.BF16 R40, R16, R74, R64 ;  /* 0x0000004a1028723c */ /* 0x000fe20000041840 */
[----:B------:R-:W-:Y:S04]  /*3780*/  LDSM.16.M88.4 R64, [R222+0x16900] ;  /* 0x01690000de40783b */ /* 0x000fe80000000200 */
[----:B------:R-:W4:Y:S03]  /*3790*/  LDSM.16.M88.4 R72, [R216+0x17900] ;  /* 0x01790000d848783b */ /* 0x000f260000000200 */
[----:B------:R-:W-:Y:S01]  /*37a0*/  HMMA.16816.F32.BF16 R92, R20, R114, R92 ;  /* 0x00000072145c723c */ /* 0x000fe2000004185c */
[----:B-1----:R-:W-:-:S04]  /*37b0*/  FMUL.FTZ R0, R36, c[0x0][0x320] ;  /* 0x0000c80024007a20 */ /* 0x002fc80000410000 */
[----:B------:R1:W1:Y:S03]  /*37c0*/  MUFU.TANH R108, R0 ;  /* 0x00000000006c7308 */ /* 0x0002660000002400 */
[----:B------:R-:W-:Y:S08]  /*37d0*/  HMMA.16816.F32.BF16 R24, R8, R70, R24 ;  /* 0x000000460818723c */ /* 0x000ff00000041818 */
[----:B-----5:R-:W-:Y:S01]  /*37e0*/  HMMA.16816.F32.BF16 R32, R16, R52, R80 ;  /* 0x000000341020723c */ /* 0x020fe20000041850 */
[----:B-1----:R-:W-:-:S07]  /*37f0*/  FMUL.FTZ R0, R37, c[0x0][0x320] ;  /* 0x0000c80025007a20 */ /* 0x002fce0000410000 */
[C---:B------:R-:W-:Y:S01]  /*3800*/  HMMA.16816.F32.BF16 R84, R20.reuse, R76, R84 ;  /* 0x0000004c1454723c */ /* 0x040fe20000041854 */
[----:B------:R1:W1:Y:S07]  /*3810*/  MUFU.TANH R103, R0 ;  /* 0x0000000000677308 */ /* 0x00026e0000002400 */
[C---:B------:R-:W-:Y:S08]  /*3820*/  HMMA.16816.F32.BF16 R56, R20.reuse, R78, R104 ;  /* 0x0000004e1438723c */ /* 0x040ff00000041868 */
[----:B----4-:R-:W-:Y:S01]  /*3830*/  HMMA.16816.F32.BF16 R68, R20, R72, R96 ;  /* 0x000000481444723c */ /* 0x010fe20000041860 */
[----:B-1----:R-:W-:-:S04]  /*3840*/  FMUL.FTZ R0, R38, c[0x0][0x320] ;  /* 0x0000c80026007a20 */ /* 0x002fc80000410000 */
[----:B------:R1:W4:Y:S03]  /*3850*/  MUFU.TANH R102, R0 ;  /* 0x0000000000667308 */ /* 0x0003260000002400 */
[----:B------:R-:W-:Y:S01]  /*3860*/  HMMA.16816.F32.BF16 R20, R20, R74, R128 ;  /* 0x0000004a1414723c */ /* 0x000fe20000041880 */
[----:B-1----:R-:W-:-:S07]  /*3870*/  FMUL.FTZ R0, R39, c[0x0][0x320] ;  /* 0x0000c80027007a20 */ /* 0x002fce0000410000 */
[C---:B------:R-:W-:Y:S01]  /*3880*/  HMMA.16816.F32.BF16 R36, R12.reuse, R48, R28 ;  /* 0x000000300c24723c */ /* 0x040fe2000004181c */
[----:B------:R1:W1:Y:S07]  /*3890*/  MUFU.TANH R101, R0 ;  /* 0x0000000000657308 */ /* 0x00026e0000002400 */
[----:B------:R-:W-:Y:S01]  /*38a0*/  HMMA.16816.F32.BF16 R28, R12, R50, R40 ;  /* 0x000000320c1c723c */ /* 0x000fe20000041828 */
[----:B------:R-:W5:Y:S07]  /*38b0*/  LDSM.16.M88.4 R48, [R227+0xb000] ;  /* 0x00b00000e330783b */ /* 0x000f6e0000000200 */
[----:B------:R-:W-:Y:S01]  /*38c0*/  HMMA.16816.F32.BF16 R40, R16, R54, R92 ;  /* 0x000000361028723c */ /* 0x000fe2000004185c */
[----:B------:R-:W2:Y:S01]  /*38d0*/  LDSM.16.M88.4 R52, [R221+0xa800] ;  /* 0x00a80000dd34783b */ /* 0x000ea20000000200 */
[----:B-1----:R-:W-:-:S04]  /*38e0*/  FMUL.FTZ R0, R44, c[0x0][0x320] ;  /* 0x0000c8002c007a20 */ /* 0x002fc80000410000 */
[----:B------:R1:W1:Y:S02]  /*38f0*/  MUFU.TANH R100, R0 ;  /* 0x0000000000647308 */ /* 0x0002640000002400 */
[----:B-1----:R-:W-:-:S06]  /*3900*/  FMUL.FTZ R0, R45, c[0x0][0x320] ;  /* 0x0000c8002d007a20 */ /* 0x002fcc0000410000 */
[----:B------:R1:W1:Y:S02]  /*3910*/  MUFU.TANH R91, R0 ;  /* 0x00000000005b7308 */ /* 0x0002640000002400 */
[----:B-1----:R-:W-:-:S06]  /*3920*/  FMUL.FTZ R0, R46, c[0x0][0x320] ;  /* 0x0000c8002e007a20 */ /* 0x002fcc0000410000 */
[----:B------:R1:W1:Y:S02]  /*3930*/  MUFU.TANH R90, R0 ;  /* 0x00000000005a7308 */ /* 0x0002640000002400 */
[----:B-1----:R-:W-:Y:S02]  /*3940*/  FMUL.FTZ R0, R47, c[0x0][0x320] ;  /* 0x0000c8002f007a20 */ /* 0x002fe40000410000 */
[----:B------:R-:W-:Y:S04]  /*3950*/  HMMA.16816.F32.BF16 R44, R8, R60, R36 ;  /* 0x0000003c082c723c */ /* 0x000fe80000041824 */
[----:B------:R1:W1:Y:S04]  /*3960*/  MUFU.TANH R89, R0 ;  /* 0x0000000000597308 */ /* 0x0002680000002400 */
[----:B------:R-:W-:Y:S08]  /*3970*/  HMMA.16816.F32.BF16 R36, R12, R64, R32 ;  /* 0x000000400c24723c */ /* 0x000ff00000041820 */
[----:B-----5:R-:W-:Y:S01]  /*3980*/  HMMA.16816.F32.BF16 R32, R16, R48, R84 ;  /* 0x000000301020723c */ /* 0x020fe20000041854 */
        /* <DEDUP_REMOVED lines=12> */
[----:B--2---:R-:W-:Y:S01]  /*3a50*/  HMMA.16816.F32.BF16 R40, R8, R52, R36 ;  /* 0x000000340828723c */ /* 0x004fe20000041824 */
[----:B-----5:R-:W-:-:S04]  /*3a60*/  FMUL.FTZ R0, R44, c[0x0][0x320] ;  /* 0x0000c8002c007a20 */ /* 0x020fc80000410000 */
[----:B------:R2:W1:Y:S03]  /*3a70*/  MUFU.TANH R80, R0 ;  /* 0x0000000000507308 */ /* 0x0004660000002400 */
[----:B------:R-:W-:Y:S01]  /*3a80*/  HMMA.16816.F32.BF16 R36, R16, R50, R56 ;  /* 0x000000321024723c */ /* 0x000fe20000041838 */
[----:B------:R-:W5:Y:S07]  /*3a90*/  LDSM.16.M88.4 R48, [R221+0xb000] ;  /* 0x00b00000dd30783b */ /* 0x000f6e0000000200 */
[----:B------:R-:W-:Y:S01]  /*3aa0*/  HMMA.16816.F32.BF16 R28, R8, R54, R28 ;  /* 0x00000036081c723c */ /* 0x000fe2000004181c */
[----:B--2---:R-:W-:-:S07]  /*3ab0*/  FMUL.FTZ R0, R45, c[0x0][0x320] ;  /* 0x0000c8002d007a20 */ /* 0x004fce0000410000 */
[----:B------:R-:W-:Y:S01]  /*3ac0*/  FMUL.FTZ R41, R41, c[0x0][0x320] ;  /* 0x0000c80029297a20 */ /* 0x000fe20000410000 */
[----:B-1----:R-:W-:Y:S01]  /*3ad0*/  HMMA.16816.F32.BF16 R32, R12, R60, R32 ;  /* 0x0000003c0c20723c */ /* 0x002fe20000041820 */
[----:B------:R1:W2:Y:S01]  /*3ae0*/  MUFU.TANH R79, R0 ;  /* 0x00000000004f7308 */ /* 0x0002a20000002400 */
[----:B------:R-:W-:Y:S02]  /*3af0*/  FMUL.FTZ R42, R42, c[0x0][0x320] ;  /* 0x0000c8002a2a7a20 */ /* 0x000fe40000410000 */
[----:B------:R-:W-:-:S04]  /*3b00*/  FMUL.FTZ R43, R43, c[0x0][0x320] ;  /* 0x0000c8002b2b7a20 */ /* 0x000fc80000410000 */
[----:B------:R-:W-:Y:S01]  /*3b10*/  HMMA.16816.F32.BF16 R36, R12, R62, R36 ;  /* 0x0000003e0c24723c */ /* 0x000fe20000041824 */
[----:B------:R-:W2:Y:S06]  /*3b20*/  MUFU.TANH R57, R41 ;  /* 0x0000002900397308 */ /* 0x000eac0000002400 */
[----:B------:R-:W-:Y:S02]  /*3b30*/  FMUL.FTZ R30, R30, c[0x0][0x320] ;  /* 0x0000c8001e1e7a20 */ /* 0x000fe40000410000 */
[----:B-1----:R-:W-:Y:S01]  /*3b40*/  FMUL.FTZ R0, R46, c[0x0][0x320] ;  /* 0x0000c8002e007a20 */ /* 0x002fe20000410000 */
[----:B------:R-:W1:Y:S01]  /*3b50*/  MUFU.TANH R56, R42 ;  /* 0x0000002a00387308 */ /* 0x000e620000002400 */
[----:B------:R-:W-:-:S02]  /*3b60*/  FMUL.FTZ R31, R31, c[0x0][0x320] ;  /* 0x0000c8001f1f7a20 */ /* 0x000fc40000410000 */
[----:B------:R-:W-:Y:S02]  /*3b70*/  FMUL.FTZ R28, R28, c[0x0][0x320] ;  /* 0x0000c8001c1c7a20 */ /* 0x000fe40000410000 */
[----:B------:R-:W-:Y:S01]  /*3b80*/  FMUL.FTZ R29, R29, c[0x0][0x320] ;  /* 0x0000c8001d1d7a20 */ /* 0x000fe20000410000 */
[----:B-----5:R-:W-:Y:S02]  /*3b90*/  HMMA.16816.F32.BF16 R32, R8, R48, R32 ;  /* 0x000000300820723c */ /* 0x020fe40000041820 */
[----:B------:R5:W1:Y:S08]  /*3ba0*/  MUFU.TANH R78, R0 ;  /* 0x00000000004e7308 */ /* 0x000a700000002400 */
[----:B------:R-:W1:Y:S01]  /*3bb0*/  MUFU.TANH R55, R43 ;  /* 0x0000002b00377308 */ /* 0x000e620000002400 */
[----:B-----5:R-:W-:-:S07]  /*3bc0*/  FMUL.FTZ R0, R47, c[0x0][0x320] ;  /* 0x0000c8002f007a20 */ /* 0x020fce0000410000 */
[----:B------:R-:W1:Y:S01]  /*3bd0*/  MUFU.TANH R52, R30 ;  /* 0x0000001e00347308 */ /* 0x000e620000002400 */
[----:B------:R-:W5:Y:S07]  /*3be0*/  LDSM.16.M88.4 R44, [R222+0x17900] ;  /* 0x01790000de2c783b */ /* 0x000f6e0000000200 */
[----:B------:R1:W1:Y:S08]  /*3bf0*/  MUFU.TANH R77, R0 ;  /* 0x00000000004d7308 */ /* 0x0002700000002400 */
[----:B------:R-:W2:Y:S01]  /*3c00*/  MUFU.TANH R54, R28 ;  /* 0x0000001c00367308 */ /* 0x000ea20000002400 */
[----:B-1----:R-:W-:-:S07]  /*3c10*/  FMUL.FTZ R0, R24, c[0x0][0x320] ;  /* 0x0000c80018007a20 */ /* 0x002fce0000410000 */
[----:B------:R-:W1:Y:S08]  /*3c20*/  MUFU.TANH R53, R29 ;  /* 0x0000001d00357308 */ /* 0x000e700000002400 */
[----:B------:R1:W1:Y:S02]  /*3c30*/  MUFU.TANH R76, R0 ;  /* 0x00000000004c7308 */ /* 0x0002640000002400 */
[----:B-1----:R-:W-:-:S06]  /*3c40*/  FMUL.FTZ R0, R25, c[0x0][0x320] ;  /* 0x0000c80019007a20 */ /* 0x002fcc0000410000 */
[----:B------:R1:W1:Y:S02]  /*3c50*/  MUFU.TANH R73, R0 ;  /* 0x0000000000497308 */ /* 0x0002640000002400 */
[----:B-1----:R-:W-:-:S06]  /*3c60*/  FMUL.FTZ R0, R26, c[0x0][0x320] ;  /* 0x0000c8001a007a20 */ /* 0x002fcc0000410000 */
[----:B------:R1:W1:Y:S02]  /*3c70*/  MUFU.TANH R72, R0 ;  /* 0x0000000000487308 */ /* 0x0002640000002400 */
[----:B-1----:R-:W-:Y:S02]  /*3c80*/  FMUL.FTZ R0, R27, c[0x0][0x320] ;  /* 0x0000c8001b007a20 */ /* 0x002fe40000410000 */
[C---:B------:R-:W-:Y:S04]  /*3c90*/  HMMA.16816.F32.BF16 R24, R16.reuse, R64, R68 ;  /* 0x000000401018723c */ /* 0x040fe80000041844 */
[----:B------:R1:W1:Y:S04]  /*3ca0*/  MUFU.TANH R59, R0 ;  /* 0x00000000003b7308 */ /* 0x0002680000002400 */
[----:B------:R-:W-:Y:S01]  /*3cb0*/  HMMA.16816.F32.BF16 R16, R16, R66, R20 ;  /* 0x000000421010723c */ /* 0x000fe20000041814 */
[----:B-1----:R-:W-:-:S02]  /*3cc0*/  FMUL.FTZ R0, R40, c[0x0][0x320] ;  /* 0x0000c80028007a20 */ /* 0x002fc40000410000 */
[----:B------:R-:W1:Y:S01]  /*3cd0*/  LDSM.16.M88.4 R40, [R221+0xb800] ;  /* 0x00b80000dd28783b */ /* 0x000e620000000200 */
[----:B------:R-:W-:Y:S11]  /*3ce0*/  DEPBAR.LE SB0, 0x0 ;  /* 0x000080000000791a */ /* 0x000ff60000000000 */
[----:B------:R-:W-:Y:S01]  /*3cf0*/  @!UPT UIADD3 URZ, URZ, URZ, URZ ;  /* 0x0000003f3f3ff290 */ /* 0x000fe2000fffe03f */
[C---:B-----5:R-:W-:Y:S01]  /*3d00*/  HMMA.16816.F32.BF16 R20, R12.reuse, R44, R24 ;  /* 0x0000002c0c14723c */ /* 0x060fe20000041818 */
[----:B------:R5:W1:Y:S07]  /*3d10*/  MUFU.TANH R58, R0 ;  /* 0x00000000003a7308 */ /* 0x000a6e0000002400 */
[----:B------:R-:W-:Y:S01]  /*3d20*/  HMMA.16816.F32.BF16 R12, R12, R46, R16 ;  /* 0x0000002e0c0c723c */ /* 0x000fe20000041810 */
[----:B------:R-:W1:Y:S07]  /*3d30*/  MUFU.TANH R45, R31 ;  /* 0x0000001f002d7308 */ /* 0x000e6e0000002400 */
[----:B------:R-:W-:Y:S01]  /*3d40*/  HMMA.16816.F32.BF16 R24, R8, R50, R36 ;  /* 0x000000320818723c */ /* 0x000fe20000041824 */
[----:B-----5:R-:W-:-:S04]  /*3d50*/  FMUL.FTZ R0, R32, c[0x0][0x320] ;  /* 0x0000c80020007a20 */ /* 0x020fc80000410000 */
[----:B------:R5:W2:Y:S03]  /*3d60*/  MUFU.TANH R44, R0 ;  /* 0x00000000002c7308 */ /* 0x000aa60000002400 */
[C---:B-1----:R-:W-:Y:S01]  /*3d70*/  HMMA.16816.F32.BF16 R16, R8.reuse, R40, R20 ;  /* 0x000000280810723c */ /* 0x042fe20000041814 */
[----:B-----5:R-:W-:Y:S11]  /*3d80*/  FMUL.FTZ R0, R33, c[0x0][0x320] ;  /* 0x0000c80021007a20 */ /* 0x020ff60000410000 */
[----:B------:R-:W-:Y:S04]  /*3d90*/  @!UPT UIADD3 URZ, URZ, URZ, URZ ;  /* 0x0000003f3f3ff290 */ /* 0x000fe8000fffe03f */
[----:B------:R-:W-:Y:S01]  /*3da0*/  FMUL.FTZ R26, R26, c[0x0][0x320] ;  /* 0x0000c8001a1a7a20 */ /* 0x000fe20000410000 */
[----:B------:R1:W1:Y:S01]  /*3db0*/  MUFU.TANH R39, R0 ;  /* 0x0000000000277308 */ /* 0x0002620000002400 */
[----:B------:R-:W-:Y:S01]  /*3dc0*/  FMUL.FTZ R24, R24, c[0x0][0x320] ;  /* 0x0000c80018187a20 */ /* 0x000fe20000410000 */
[----:B------:R-:W-:Y:S01]  /*3dd0*/  HMMA.16816.F32.BF16 R8, R8, R42, R12 ;  /* 0x0000002a0808723c */ /* 0x000fe2000004180c */
[----:B------:R-:W-:Y:S02]  /*3de0*/  FMUL.FTZ R27, R27, c[0x0][0x320] ;  /* 0x0000c8001b1b7a20 */ /* 0x000fe40000410000 */
[----:B------:R-:W-:-:S03]  /*3df0*/  FMUL.FTZ R25, R25, c[0x0][0x320] ;  /* 0x0000c80019197a20 */ /* 0x000fc60000410000 */
[----:B------:R-:W2:Y:S01]  /*3e00*/  MUFU.TANH R33, R26 ;  /* 0x0000001a00217308 */ /* 0x000ea20000002400 */
[----:B-1----:R-:W-:-:S07]  /*3e10*/  FMUL.FTZ R0, R34, c[0x0][0x320] ;  /* 0x0000c80022007a20 */ /* 0x002fce0000410000 */
[----:B------:R-:W1:Y:S01]  /*3e20*/  MUFU.TANH R36, R24 ;  /* 0x0000001800247308 */ /* 0x000e620000002400 */
[----:B------:R-:W-:Y:S02]  /*3e30*/  FMUL.FTZ R19, R19, c[0x0][0x320] ;  /* 0x0000c80013137a20 */ /* 0x000fe40000410000 */
[----:B------:R-:W-:Y:S02]  /*3e40*/  FMUL.FTZ R16, R16, c[0x0][0x320] ;  /* 0x0000c80010107a20 */ /* 0x000fe40000410000 */
[----:B------:R-:W-:Y:S02]  /*3e50*/  FMUL.FTZ R17, R17, c[0x0][0x320] ;  /* 0x0000c80011117a20 */ /* 0x000fe40000410000 */
[----:B------:R-:W-:Y:S01]  /*3e60*/  FMUL.FTZ R18, R18, c[0x0][0x320] ;  /* 0x0000c80012127a20 */ /* 0x000fe20000410000 */
[----:B------:R5:W1:Y:S02]  /*3e70*/  MUFU.TANH R38, R0 ;  /* 0x0000000000267308 */ /* 0x000a640000002400 */
[----:B------:R-:W-:-:S02]  /*3e80*/  FMUL.FTZ R8, R8, c[0x0][0x320] ;  /* 0x0000c80008087a20 */ /* 0x000fc40000410000 */
[----:B------:R-:W-:Y:S02]  /*3e90*/  FMUL.FTZ R9, R9, c[0x0][0x320] ;  /* 0x0000c80009097a20 */ /* 0x000fe40000410000 */
[----:B------:R-:W-:Y:S02]  /*3ea0*/  FMUL.FTZ R10, R10, c[0x0][0x320] ;  /* 0x0000c8000a0a7a20 */ /* 0x000fe40000410000 */
[----:B------:R-:W-:Y:S01]  /*3eb0*/  FMUL.FTZ R11, R11, c[0x0][0x320] ;  /* 0x0000c8000b0b7a20 */ /* 0x000fe20000410000 */
[----:B------:R-:W1:Y:S01]  /*3ec0*/  MUFU.TANH R34, R27 ;  /* 0x0000001b00227308 */ /* 0x000e620000002400 */
[----:B-----5:R-:W-:-:S07]  /*3ed0*/  FMUL.FTZ R0, R35, c[0x0][0x320] ;  /* 0x0000c80023007a20 */ /* 0x020fce0000410000 */
[----:B------:R-:W1:Y:S08]  /*3ee0*/  MUFU.TANH R26, R19 ;  /* 0x00000013001a7308 */ /* 0x000e700000002400 */
        /* <DEDUP_REMOVED lines=8> */
[----:B------:R5:W1:Y:S02]  /*3f70*/  MUFU.TANH R25, R18 ;  /* 0x0000001200197308 */ /* 0x000a640000002400 */
[----:B-----5:R-:W-:Y:S01]  /*3f80*/  P2R R18, PR, RZ, 0x4 ;  /* 0x00000004ff127803 */ /* 0x020fe20000000000 */
[----:B------:R-:W-:Y:S06]  /*3f90*/  BAR.SYNC.DEFER_BLOCKING 0x0 ;  /* 0x0000000000007b1d */ /* 0x000fec0000010000 */
[----:B------:R-:W-:Y:S05]  /*3fa0*/  @!P2 BRA `(.L_x_711) ;  /* 0x000002300000a947 */ /* 0x000fea0003800000 */
[----:B-1234-:R-:W-:-:S04]  /*3fb0*/  IADD3 R8, R165, -0x2, RZ ;  /* 0xfffffffea5087810 */ /* 0x01efc80007ffe0ff */
[----:B------:R-:W-:Y:S01]  /*3fc0*/  SHF.R.S32.HI R3, RZ, 0x1f, R8 ;  /* 0x0000001fff037819 */ /* 0x000fe20000011408 */
[----:B------:R-:W-:Y:S02]  /*3fd0*/  IMAD R0, R159, R8, RZ ;  /* 0x000000089f007224 */ /* 0x000fe400078e02ff */
[----:B------:R-:W-:-:S04]  /*3fe0*/  IMAD.WIDE.U32 R8, R8, R162, R166 ;  /* 0x000000a208087225 */ /* 0x000fc800078e00a6 */
[----:B------:R-:W-:Y:S01]  /*3ff0*/  IMAD R0, R3, R162, R0 ;  /* 0x000000a203007224 */ /* 0x000fe200078e0200 */
[----:B------:R-:W-:Y:S02]  /*4000*/  LEA R6, P0, R8, c[0x0][0x1c8], 0x1 ;  /* 0x0000720008067a11 */ /* 0x000fe400078008ff */
[C---:B------:R-:W-:Y:S01]  /*4010*/  SHF.L.U64.HI R3, R160.reuse, 0x6, R164 ;  /* 0x00000006a0037819 */ /* 0x040fe200000102a4 */
[----:B------:R-:W-:Y:S02]  /*4020*/  IMAD.IADD R0, R9, 0x1, R0 ;  /* 0x0000000109007824 */ /* 0x000fe400078e0200 */
[----:B------:R-:W-:-:S03]  /*4030*/  IMAD.SHL.U32 R9, R160, 0x40, RZ ;  /* 0x00000040a0097824 */ /* 0x000fc600078e00ff */
        /* <DEDUP_REMOVED lines=26> */
.L_x_711:
[----:B-1234-:R-:W-:Y:S01]  /*41e0*/  LOP3.LUT R0, R158, 0xffffffe0, RZ, 0xc0, !PT ;  /* 0xffffffe09e007812 */ /* 0x01efe200078ec0ff */
[----:B------:R-:W-:Y:S01]  /*41f0*/  IMAD.IADD R6, R157, 0x1, R156 ;  /* 0x000000019d067824 */ /* 0x000fe200078e029c */
[----:B------:R1:W-:Y:S01]  /*4200*/  STL [R1+0x50], R226 ;  /* 0x000050e201007387 */ /* 0x0003e20000100800 */
[----:B------:R-:W-:-:S02]  /*4210*/  IMAD.SHL.U32 R217, R5, 0x2, RZ ;  /* 0x0000000205d97824 */ /* 0x000fc400078e00ff */
[----:B------:R-:W-:Y:S01]  /*4220*/  IMAD.IADD R0, R161, 0x1, -R0 ;  /* 0x00000001a1007824 */ /* 0x000fe200078e0a00 */
[----:B------:R-:W-:Y:S01]  /*4230*/  STL [R1+0x4c], R225 ;  /* 0x00004ce101007387 */ /* 0x000fe20000100800 */
[----:B------:R-:W-:Y:S01]  /*4240*/  IMAD R220, R2, 0x2, R217 ;  /* 0x0000000202dc7824 */ /* 0x000fe200078e02d9 */
[----:B------:R-:W-:Y:S02]  /*4250*/  LEA R218, R4, R217, 0x1 ;  /* 0x000000d904da7211 */ /* 0x000fe400078e08ff */
[----:B------:R-:W-:Y:S01]  /*4260*/  SHF.R.S32.HI R3, RZ, 0x1f, R0 ;  /* 0x0000001fff037819 */ /* 0x000fe20000011400 */
[----:B------:R-:W-:Y:S02]  /*4270*/  STL [R1+0x48], R224 ;  /* 0x000048e001007387 */ /* 0x000fe40000100800 */
[----:B------:R-:W-:Y:S01]  /*4280*/  IMAD R219, R2, 0x2, R218 ;  /* 0x0000000202db7824 */ /* 0x000fe200078e02da */
[----:B------:R-:W-:Y:S01]  /*4290*/  LEA.HI R3, R3, R0, RZ, 0x2 ;  /* 0x0000000003037211 */ /* 0x000fe200078f10ff */
[----:B------:R-:W-:Y:S03]  /*42a0*/  STL [R1+0x44], R223 ;  /* 0x000044df01007387 */ /* 0x000fe60000100800 */
[----:B------:R-:W-:Y:S01]  /*42b0*/  LOP3.LUT R3, R3, 0x7ffffffc, RZ, 0xc0, !PT ;  /* 0x7ffffffc03037812 */ /* 0x000fe200078ec0ff */
[----:B------:R-:W-:Y:S03]  /*42c0*/  STL [R1+0x40], R222 ;  /* 0x000040de01007387 */ /* 0x000fe60000100800 */
[----:B------:R-:W-:Y:S01]  /*42d0*/  IADD3 R0, R0, -R3, RZ ;  /* 0x8000000300007210 */ /* 0x000fe20007ffe0ff */
[----:B------:R-:W-:Y:S04]  /*42e0*/  STL [R1+0x3c], R221 ;  /* 0x00003cdd01007387 */ /* 0x000fe80000100800 */
[----:B------:R-:W-:Y:S01]  /*42f0*/  IMAD R0, R0, -0x2, R6 ;  /* 0xfffffffe00007824 */ /* 0x000fe200078e0206 */
[----:B------:R2:W-:Y:S04]  /*4300*/  STL [R1+0x38], R216 ;  /* 0x000038d801007387 */ /* 0x0005e80000100800 */
[C---:B------:R-:W-:Y:S01]  /*4310*/  ISETP.GT.AND P0, PT, R0.reuse, RZ, PT ;  /* 0x000000ff0000720c */ /* 0x040fe20003f04270 */
[----:B------:R-:W-:Y:S01]  /*4320*/  LDSM.16.MT88.4 R40, [R217+0x900] ;  /* 0x00090000d928783b */ /* 0x000fe20000004200 */
[----:B------:R-:W-:-:S02]  /*4330*/  ISETP.GT.AND P1, PT, R0, 0x1, PT ;  /* 0x000000010000780c */ /* 0x000fc40003f24270 */
[----:B------:R-:W-:Y:S01]  /*4340*/  FSEL R14, R112, -INF , P0 ;  /* 0xff800000700e7808 */ /* 0x000fe20000000000 */
[----:B------:R-:W-:Y:S01]  /*4350*/  LDSM.16.MT88.4 R64, [R218+0x3900] ;  /* 0x00390000da40783b */ /* 0x000fe20000004200 */
[----:B------:R-:W-:Y:S02]  /*4360*/  FSEL R7, R116, -INF , P0 ;  /* 0xff80000074077808 */ /* 0x000fe40000000000 */
[C---:B------:R-:W-:Y:S01]  /*4370*/  ISETP.GT.AND P0, PT, R0.reuse, 0x8, PT ;  /* 0x000000080000780c */ /* 0x040fe20003f04270 */
[----:B------:R-:W-:Y:S01]  /*4380*/  LDSM.16.MT88.4 R60, [R220+0x3900] ;  /* 0x00390000dc3c783b */ /* 0x000fe20000004200 */
[----:B------:R-:W-:Y:S02]  /*4390*/  FSEL R8, R113, -INF , P1 ;  /* 0xff80000071087808 */ /* 0x000fe40000800000 */
[----:B------:R-:W-:Y:S01]  /*43a0*/  FSEL R15, R109, -INF , P1 ;  /* 0xff8000006d0f7808 */ /* 0x000fe20000800000 */
[----:B------:R-:W-:Y:S01]  /*43b0*/  LDSM.16.MT88.4 R84, [R217+0x3900] ;  /* 0x00390000d954783b */ /* 0x000fe20000004200 */
[----:B------:R-:W-:-:S02]  /*43c0*/  ISETP.GT.AND P1, PT, R0, 0x9, PT ;  /* 0x000000090000780c */ /* 0x000fc40003f24270 */
[----:B------:R-:W-:Y:S01]  /*43d0*/  FSEL R9, R108, -INF , P0 ;  /* 0xff8000006c097808 */ /* 0x000fe20000000000 */
[----:B------:R-:W-:Y:S01]  /*43e0*/  LDSM.16.MT88.4 R68, [R217+0x6900] ;  /* 0x00690000d944783b */ /* 0x000fe20000004200 */
[----:B------:R-:W-:Y:S02]  /*43f0*/  FMNMX.FTZ R132, R7, R8, !PT ;  /* 0x0000000807847209 */ /* 0x000fe40007810000 */
[----:B------:R-:W-:Y:S01]  /*4400*/  FSEL R20, R102, -INF , P0 ;  /* 0xff80000066147808 */ /* 0x000fe20000000000 */
[----:B------:R-:W-:Y:S01]  /*4410*/  LDSM.16.MT88.4 R92, [R220+0x6100] ;  /* 0x00610000dc5c783b */ /* 0x000fe20000004200 */
[----:B------:R-:W-:Y:S02]  /*4420*/  ISETP.GT.AND P0, PT, R0, 0x10, PT ;  /* 0x000000100000780c */ /* 0x000fe40003f04270 */
[----:B------:R-:W-:Y:S01]  /*4430*/  FSEL R10, R103, -INF , P1 ;  /* 0xff800000670a7808 */ /* 0x000fe20000800000 */
[----:B------:R-:W0:Y:S01]  /*4440*/  LDGDEPBAR ;  /* 0x00000000000079af */ /* 0x000e220000000000 */
[----:B------:R-:W-:-:S02]  /*4450*/  FMNMX.FTZ R132, R9, R132, !PT ;  /* 0x0000008409847209 */ /* 0x000fc40007810000 */
        /* <DEDUP_REMOVED lines=66> */
[----:B-1----:R-:W-:Y:S02]  /*4880*/  FSEL R226, R38, -INF , P0 ;  /* 0xff80000026e27808 */ /* 0x002fe40000000000 */
        /* <DEDUP_REMOVED lines=15> */
[----:B------:R-:W-:-:S02]  /*4980*/  ISETP.GT.AND P2, PT, R0, 0x51, PT ;  /* 0x000000510000780c */ /* 0x000fc40003f44270 */
[----:B--2---:R-:W-:Y:S02]  /*4990*/  FSEL R216, R30, -INF , P0 ;  /* 0xff8000001ed87808 */ /* 0x004fe40000000000 */
        /* <DEDUP_REMOVED lines=13> */
[----:B------:R-:W-:Y:S02]  /*4a70*/  FMNMX.FTZ R0, R208, R0, !PT ;  /* 0x00000000d0007209 */ /* 0x000fe40007810000 */
[----:B------:R-:W-:Y:S02]  /*4a80*/  FMNMX.FTZ R132, R98, R132, !PT ;  /* 0x0000008462847209 */ /* 0x000fe40007810000 */
[----:B------:R-:W-:Y:S02]  /*4a90*/  FMNMX.FTZ R0, R207, R0, !PT ;  /* 0x00000000cf007209 */ /* 0x000fe40007810000 */
[----:B------:R-:W-:-:S02]  /*4aa0*/  FMNMX.FTZ R132, R215, R132, !PT ;  /* 0x00000084d7847209 */ /* 0x000fc40007810000 */
[----:B------:R-:W-:Y:S02]  /*4ab0*/  FMNMX.FTZ R0, R226, R0, !PT ;  /* 0x00000000e2007209 */ /* 0x000fe40007810000 */
[----:B------:R-:W-:Y:S01]  /*4ac0*/  FSEL R122, R26, -INF , P2 ;  /* 0xff8000001a7a7808 */ /* 0x000fe20001000000 */
[----:B------:R-:W1:Y:S01]  /*4ad0*/  SHFL.BFLY PT, R3, R132, 0x2, 0x1f ;  /* 0x0c401f0084037f89 */ /* 0x000e6200000e0000 */
[----:B------:R-:W-:Y:S02]  /*4ae0*/  FMNMX.FTZ R0, R99, R0, !PT ;  /* 0x0000000063007209 */ /* 0x000fe40007810000 */
[----:B------:R-:W-:Y:S01]  /*4af0*/  FSEL R209, R32, -INF , P1 ;  /* 0xff80000020d17808 */ /* 0x000fe20000800000 */
[----:B------:R-:W-:Y:S01]  /*4b00*/  LDSM.16.MT88.4 R24, [R218+0x100] ;  /* 0x00010000da18783b */ /* 0x000fe20000004200 */
[----:B------:R-:W-:Y:S02]  /*4b10*/  FMNMX.FTZ R0, R121, R0, !PT ;  /* 0x0000000079007209 */ /* 0x000fe40007810000 */
[----:B------:R-:W-:-:S02]  /*4b20*/  FSEL R110, R31, -INF , P0 ;  /* 0xff8000001f6e7808 */ /* 0x000fc40000000000 */
[----:B------:R-:W-:Y:S02]  /*4b30*/  FMNMX.FTZ R0, R102, R0, !PT ;  /* 0x0000000066007209 */ /* 0x000fe40007810000 */
[----:B------:R-:W-:Y:S02]  /*4b40*/  ISETP.NE.AND P2, PT, R18, RZ, PT ;  /* 0x000000ff1200720c */ /* 0x000fe40003f45270 */
[----:B------:R-:W-:-:S04]  /*4b50*/  FMNMX.FTZ R0, R221, R0, !PT ;  /* 0x00000000dd007209 */ /* 0x000fc80007810000 */
[----:B------:R-:W-:-:S04]  /*4b60*/  FMNMX.FTZ R0, R122, R0, !PT ;  /* 0x000000007a007209 */ /* 0x000fc80007810000 */
[----:B------:R-:W-:Y:S02]  /*4b70*/  FMNMX.FTZ R0, R209, R0, !PT ;  /* 0x00000000d1007209 */ /* 0x000fe40007810000 */
[----:B-1----:R-:W-:Y:S02]  /*4b80*/  FMNMX.FTZ R132, R132, R3, !PT ;  /* 0x0000000384847209 */ /* 0x002fe40007810000 */
[----:B------:R-:W-:-:S03]  /*4b90*/  FMNMX.FTZ R3, R110, R0, !PT ;  /* 0x000000006e037209 */ /* 0x000fc60007810000 */
[----:B------:R-:W1:Y:S04]  /*4ba0*/  SHFL.BFLY PT, R0, R132, 0x1, 0x1f ;  /* 0x0c201f0084007f89 */ /* 0x000e6800000e0000 */
[----:B------:R-:W2:Y:S01]  /*4bb0*/  SHFL.BFLY PT, R6, R3, 0x2, 0x1f ;  /* 0x0c401f0003067f89 */ /* 0x000ea200000e0000 */
[----:B-1----:R-:W-:Y:S02]  /*4bc0*/  FMNMX.FTZ R132, R132, R0, !PT ;  /* 0x0000000084847209 */ /* 0x002fe40007810000 */
[----:B--2---:R-:W-:-:S03]  /*4bd0*/  FMNMX.FTZ R3, R3, R6, !PT ;  /* 0x0000000603037209 */ /* 0x004fc60007810000 */
[C---:B------:R-:W-:Y:S01]  /*4be0*/  FMUL.FTZ R12, R132.reuse, c[0x0][0x2d0] ;  /* 0x0000b400840c7a20 */ /* 0x040fe20000410000 */
[----:B------:R-:W-:Y:S01]  /*4bf0*/  FSETP.NEU.FTZ.AND P0, PT, R132, -INF , PT ;  /* 0xff8000008400780b */ /* 0x000fe20003f1d000 */
[----:B------:R-:W1:Y:S03]  /*4c00*/  SHFL.BFLY PT, R6, R3, 0x1, 0x1f ;  /* 0x0c201f0003067f89 */ /* 0x000e6600000e0000 */
[----:B------:R-:W-:-:S05]  /*4c10*/  FSEL R12, R12, RZ, P0 ;  /* 0x000000ff0c0c7208 */ /* 0x000fca0000000000 */
[----:B------:R-:W-:-:S04]  /*4c20*/  FFMA.FTZ R0, R7, c[0x0][0x2d0], -R12 ;  /* 0x0000b40007007a23 */ /* 0x000fc8000001080c */
[----:B------:R2:W-:Y:S01]  /*4c30*/  MUFU.EX2 R96, R0 ;  /* 0x0000000000607308 */ /* 0x0005e20000000800 */
[----:B-1----:R-:W-:Y:S01]  /*4c40*/  FMNMX.FTZ R3, R3, R6, !PT ;  /* 0x0000000603037209 */ /* 0x002fe20007810000 */
[--C-:B------:R-:W-:Y:S02]  /*4c50*/  FFMA.FTZ R6, R11, c[0x0][0x2d0], -R12.reuse ;  /* 0x0000b4000b067a23 */ /* 0x100fe4000001080c */
[----:B--2---:R-:W-:Y:S01]  /*4c60*/  FFMA.FTZ R0, R8, c[0x0][0x2d0], -R12 ;  /* 0x0000b40008007a23 */ /* 0x004fe2000001080c */
[----:B------:R-:W-:-:S03]  /*4c70*/  FSETP.NEU.FTZ.AND P0, PT, R3, -INF , PT ;  /* 0xff8000000300780b */ /* 0x000fc60003f1d000 */
[----:B------:R1:W-:Y:S08]  /*4c80*/  MUFU.EX2 R211, R6 ;  /* 0x0000000600d37308 */ /* 0x0003f00000000800 */
[----:B------:R2:W3:Y:S01]  /*4c90*/  MUFU.EX2 R225, R0 ;  /* 0x0000000000e17308 */ /* 0x0004e20000000800 */
[----:B-1----:R-:W-:-:S07]  /*4ca0*/  FFMA.FTZ R6, R13, c[0x0][0x2d0], -R12 ;  /* 0x0000b4000d067a23 */ /* 0x002fce000001080c */
[----:B------:R-:W-:Y:S01]  /*4cb0*/  MUFU.EX2 R223, R6 ;  /* 0x0000000600df7308 */ /* 0x000fe20000000800 */
[----:B--2---:R-:W-:Y:S01]  /*4cc0*/  FFMA.FTZ R0, R9, c[0x0][0x2d0], -R12 ;  /* 0x0000b40009007a23 */ /* 0x004fe2000001080c */
[----:B---3--:R-:W-:-:S06]  /*4cd0*/  F2FP.BF16.PACK_AB R8, R225, R96 ;  /* 0x00000060e108723e */ /* 0x008fcc00000010ff */
[----:B------:R1:W-:Y:S02]  /*4ce0*/  MUFU.EX2 R97, R0 ;  /* 0x0000000000617308 */ /* 0x0003e40000000800 */
[----:B-1----:R-:W-:-:S06]  /*4cf0*/  FFMA.FTZ R0, R10, c[0x0][0x2d0], -R12 ;  /* 0x0000b4000a007a23 */ /* 0x002fcc000001080c */
[----:B------:R1:W2:Y:S02]  /*4d00*/  MUFU.EX2 R16, R0 ;  /* 0x0000000000107308 */ /* 0x0002a40000000800 */
[----:B-1----:R-:W-:-:S05]  /*4d10*/  FMUL.FTZ R0, R3, c[0x0][0x2d0] ;  /* 0x0000b40003007a20 */ /* 0x002fca0000410000 */
[----:B------:R-:W-:-:S05]  /*4d20*/  FSEL R0, R0, RZ, P0 ;  /* 0x000000ff00007208 */ /* 0x000fca0000000000 */
[----:B------:R-:W-:Y:S02]  /*4d30*/  FFMA.FTZ R5, R14, c[0x0][0x2d0], -R0 ;  /* 0x0000b4000e057a23 */ /* 0x000fe40000010800 */
[----:B--2---:R-:W-:Y:S02]  /*4d40*/  IMAD.MOV.U32 R14, RZ, RZ, R16 ;  /* 0x000000ffff0e7224 */ /* 0x004fe400078e0010 */
[----:B------:R-:W1:Y:S01]  /*4d50*/  LDSM.16.MT88.4 R16, [R217+0x100] ;  /* 0x00010000d910783b */ /* 0x000e620000004200 */
[----:B------:R2:W-:Y:S01]  /*4d60*/  MUFU.EX2 R224, R5 ;  /* 0x0000000500e07308 */ /* 0x0005e20000000800 */
[----:B------:R-:W-:Y:S01]  /*4d70*/  FFMA.FTZ R4, R21, c[0x0][0x2d0], -R0 ;  /* 0x0000b40015047a23 */ /* 0x000fe20000010800 */
[----:B------:R-:W-:-:S06]  /*4d80*/  F2FP.BF16.PACK_AB R10, R14, R97 ;  /* 0x000000610e0a723e */ /* 0x000fcc00000010ff */
[----:B------:R3:W4:Y:S01]  /*4d90*/  MUFU.EX2 R6, R4 ;  /* 0x0000000400067308 */ /* 0x0007220000000800 */
[----:B--2---:R-:W-:-:S07]  /*4da0*/  FFMA.FTZ R5, R15, c[0x0][0x2d0], -R0 ;  /* 0x0000b4000f057a23 */ /* 0x004fce0000010800 */
[----:B------:R2:W2:Y:S01]  /*4db0*/  MUFU.EX2 R213, R5 ;  /* 0x0000000500d57308 */ /* 0x0004a20000000800 */
[----:B---3--:R-:W-:Y:S01]  /*4dc0*/  FFMA.FTZ R4, R22, c[0x0][0x2d0], -R12 ;  /* 0x0000b40016047a23 */ /* 0x008fe2000001080c */
[----:B----4-:R-:W-:-:S06]  /*4dd0*/  MOV R2, R6 ;  /* 0x0000000600027202 */ /* 0x010fcc0000000f00 */
[----:B------:R3:W-:Y:S01]  /*4de0*/  MUFU.EX2 R222, R4 ;  /* 0x0000000400de7308 */ /* 0x0007e20000000800 */
[----:B--2---:R-:W-:Y:S01]  /*4df0*/  FFMA.FTZ R5, R20, c[0x0][0x2d0], -R0 ;  /* 0x0000b40014057a23 */ /* 0x004fe20000010800 */
[----:B------:R-:W-:-:S06]  /*4e00*/  F2FP.BF16.PACK_AB R9, R213, R224 ;  /* 0x000000e0d509723e */ /* 0x000fcc00000010ff */
[----:B------:R-:W2:Y:S01]  /*4e10*/  MUFU.EX2 R100, R5 ;  /* 0x0000000500647308 */ /* 0x000ea20000000800 */
[----:B---3--:R-:W-:-:S07]  /*4e20*/  FFMA.FTZ R4, R23, c[0x0][0x2d0], -R12 ;  /* 0x0000b40017047a23 */ /* 0x008fce000001080c */
[----:B------:R3:W4:Y:S01]  /*4e30*/  MUFU.EX2 R101, R4 ;  /* 0x0000000400657308 */ /* 0x0007220000000800 */
[----:B--2---:R-:W-:-:S07]  /*4e40*/  F2FP.BF16.PACK_AB R11, R6, R100 ;  /* 0x00000064060b723e */ /* 0x004fce00000010ff */
[----:B-1----:R-:W-:Y:S01]  /*4e50*/  HMMA.16816.F32.BF16 R32, R8, R16, RZ ;  /* 0x000000100820723c */ /* 0x002fe200000418ff */
[----:B---3--:R-:W-:Y:S01]  /*4e60*/  FFMA.FTZ R4, R28, c[0x0][0x2d0], -R0 ;  /* 0x0000b4001c047a23 */ /* 0x008fe20000010800 */
[----:B----4-:R-:W-:-:S03]  /*4e70*/  F2FP.BF16.PACK_AB R6, R101, R222 ;  /* 0x000000de6506723e */ /* 0x010fc600000010ff */
[----:B------:R1:W-:Y:S03]  /*4e80*/  MUFU.EX2 R15, R4 ;  /* 0x00000004000f7308 */ /* 0x0003e60000000800 */
[----:B------:R-:W-:Y:S01]  /*4e90*/  HMMA.16816.F32.BF16 R20, R8, R24, RZ ;  /* 0x000000180814723c */ /* 0x000fe200000418ff */
[----:B-1----:R-:W-:-:S07]  /*4ea0*/  FFMA.FTZ R4, R29, c[0x0][0x2d0], -R0 ;  /* 0x0000b4001d047a23 */ /* 0x002fce0000010800 */
[C---:B------:R-:W-:Y:S01]  /*4eb0*/  HMMA.16816.F32.BF16 R28, R8.reuse, R18, RZ ;  /* 0x00000012081c723c */ /* 0x040fe200000418ff */
[----:B------:R1:W2:Y:S07]  /*4ec0*/  MUFU.EX2 R252, R4 ;  /* 0x0000000400fc7308 */ /* 0x0002ae0000000800 */
[C---:B------:R-:W-:Y:S08]  /*4ed0*/  HMMA.16816.F32.BF16 R16, R8.reuse, R26, RZ ;  /* 0x0000001a0810723c */ /* 0x040ff000000418ff */
[----:B------:R-:W-:Y:S01]  /*4ee0*/  HMMA.16816.F32.BF16 R24, R8, R46, RZ ;  /* 0x0000002e0818723c */ /* 0x000fe200000418ff */
        /* <DEDUP_REMOVED lines=9> */
[C---:B------:R-:W-:Y:S08]  /*4f80*/  HMMA.16816.F32.BF16 R188, R4.reuse, R36, R20 ;  /* 0x0000002404bc723c */ /* 0x040ff00000041814 */
[----:B------:R-:W-:Y:S01]  /*4f90*/  HMMA.16816.F32.BF16 R180, R4, R38, R16 ;  /* 0x0000002604b4723c */ /* 0x000fe20000041810 */
[----:B------:R-:W2:Y:S07]  /*4fa0*/  LDSM.16.MT88.4 R36, [R217+0x3100] ;  /* 0x00310000d924783b */ /* 0x000eae0000004200 */
[----:B------:R-:W-:Y:S01]  /*4fb0*/  HMMA.16816.F32.BF16 R28, R8, R44, RZ ;  /* 0x0000002c081c723c */ /* 0x000fe200000418ff */
[----:B------:R-:W3:Y:S07]  /*4fc0*/  LDSM.16.MT88.4 R44, [R218+0x3100] ;  /* 0x00310000da2c783b */ /* 0x000eee0000004200 */
[----:B------:R-:W-:Y:S01]  /*4fd0*/  HMMA.16816.F32.BF16 R200, R4, R40, R32 ;  /* 0x0000002804c8723c */ /* 0x000fe20000041820 */
[----:B------:R-:W4:Y:S07]  /*4fe0*/  LDSM.16.MT88.4 R32, [R219+0x900] ;  /* 0x00090000db20783b */ /* 0x000f2e0000004200 */
[C---:B-1----:R-:W-:Y:S08]  /*4ff0*/  HMMA.16816.F32.BF16 R20, R8.reuse, R48, RZ ;  /* 0x000000300814723c */ /* 0x042ff000000418ff */
[----:B------:R-:W-:Y:S08]  /*5000*/  HMMA.16816.F32.BF16 R16, R8, R50, RZ ;  /* 0x000000320810723c */ /* 0x000ff000000418ff */
[C---:B------:R-:W-:Y:S08]  /*5010*/  HMMA.16816.F32.BF16 R172, R4.reuse, R52, R28 ;  /* 0x0000003404ac723c */ /* 0x040ff0000004181c */
[----:B------:R-:W-:Y:S08]  /*5020*/  HMMA.16816.F32.BF16 R192, R4, R54, R24 ;  /* 0x0000003604c0723c */ /* 0x000ff00000041818 */
[C---:B--2---:R-:W-:Y:S08]  /*5030*/  HMMA.16816.F32.BF16 R52, R8.reuse, R36, RZ ;  /* 0x000000240834723c */ /* 0x044ff000000418ff */
[C---:B------:R-:W-:Y:S08]  /*5040*/  HMMA.16816.F32.BF16 R48, R8.reuse, R38, RZ ;  /* 0x000000260830723c */ /* 0x040ff000000418ff */
[C---:B---3--:R-:W-:Y:S08]  /*5050*/  HMMA.16816.F32.BF16 R36, R8.reuse, R46, RZ ;  /* 0x0000002e0824723c */ /* 0x048ff000000418ff */
[C---:B------:R-:W-:Y:S08]  /*5060*/  HMMA.16816.F32.BF16 R28, R8.reuse, R74, RZ ;  /* 0x0000004a081c723c */ /* 0x040ff000000418ff */
[----:B------:R-:W-:Y:S08]  /*5070*/  HMMA.16816.F32.BF16 R40, R8, R44, RZ ;  /* 0x0000002c0828723c */ /* 0x000ff000000418ff */
[C---:B----4-:R-:W-:Y:S08]  /*5080*/  HMMA.16816.F32.BF16 R184, R4.reuse, R32, R20 ;  /* 0x0000002004b8723c */ /* 0x050ff00000041814 */
[----:B------:R-:W-:Y:S08]  /*5090*/  HMMA.16816.F32.BF16 R176, R4, R34, R16 ;  /* 0x0000002204b0723c */ /* 0x000ff00000041810 */
[C---:B------:R-:W-:Y:S08]  /*50a0*/  HMMA.16816.F32.BF16 R24, R8.reuse, R80, RZ ;  /* 0x000000500818723c */ /* 0x040ff000000418ff */
[C---:B------:R-:W-:Y:S01]  /*50b0*/  HMMA.16816.F32.BF16 R20, R8.reuse, R82, RZ ;  /* 0x000000520814723c */ /* 0x040fe200000418ff */
[----:B------:R-:W-:Y:S07]  /*50c0*/  LDSM.16.MT88.4 R80, [R219+0x6900] ;  /* 0x00690000db50783b */ /* 0x000fee0000004200 */
[----:B------:R-:W-:Y:S08]  /*50d0*/  HMMA.16816.F32.BF16 R16, R8, R88, RZ ;  /* 0x000000580810723c */ /* 0x000ff000000418ff */
[C---:B------:R-:W-:Y:S01]  /*50e0*/  HMMA.16816.F32.BF16 R128, R4.reuse, R66, R36 ;  /* 0x000000420480723c */ /* 0x040fe20000041824 */
[----:B------:R-:W1:Y:S07]  /*50f0*/  LDSM.16.MT88.4 R36, [R217+0x9100] ;  /* 0x00910000d924783b */ /* 0x000e6e0000004200 */
[----:B------:R-:W-:Y:S01]  /*5100*/  HMMA.16816.F32.BF16 R168, R4, R62, R28 ;  /* 0x0000003e04a8723c */ /* 0x000fe2000004181c */
[----:B------:R-:W2:Y:S07]  /*5110*/  LDSM.16.MT88.4 R28, [R219+0x6100] ;  /* 0x00610000db1c783b */ /* 0x000eae0000004200 */
[----:B------:R-:W-:Y:S01]  /*5120*/  HMMA.16816.F32.BF16 R44, R8, R90, RZ ;  /* 0x0000005a082c723c */ /* 0x000fe200000418ff */
[----:B------:R-:W3:Y:S07]  /*5130*/  LDSM.16.MT88.4 R88, [R218+0x6900] ;  /* 0x00690000da58783b */ /* 0x000eee0000004200 */
[C---:B------:R-:W-:Y:S01]  /*5140*/  HMMA.16816.F32.BF16 R116, R4.reuse, R86, R48 ;  /* 0x000000560474723c */ /* 0x040fe20000041830 */
[----:B------:R-:W4:Y:S06]  /*5150*/  LDSM.16.MT88.4 R48, [R220+0x6900] ;  /* 0x00690000dc30783b */ /* 0x000f2c0000004200 */
[----:B------:R-:W-:Y:S01]  /*5160*/  IMAD.MOV.U32 R87, RZ, RZ, R122 ;  /* 0x000000ffff577224 */ /* 0x000fe200078e007a */
[----:B------:R-:W-:Y:S01]  /*5170*/  HMMA.16816.F32.BF16 R148, R4, R84, R52 ;  /* 0x000000540494723c */ /* 0x000fe20000041834 */
[----:B------:R-:W-:Y:S01]  /*5180*/  LDSM.16.MT88.4 R52, [R220+0x9100] ;  /* 0x00910000dc34783b */ /* 0x000fe20000004200 */
[----:B------:R-:W-:-:S05]  /*5190*/  IMAD.MOV.U32 R86, RZ, RZ, R103 ;  /* 0x000000ffff567224 */ /* 0x000fca00078e0067 */
[----:B------:R-:W-:Y:S01]  /*51a0*/  MOV R84, R121 ;  /* 0x0000007900547202 */ /* 0x000fe20000000f00 */
[----:B------:R-:W-:Y:S01]  /*51b0*/  HMMA.16816.F32.BF16 R124, R4, R64, R40 ;  /* 0x00000040047c723c */ /* 0x000fe20000041828 */
[----:B------:R-:W1:Y:S01]  /*51c0*/  LDSM.16.MT88.4 R40, [R218+0x9100] ;  /* 0x00910000da28783b */ /* 0x000e620000004200 */
[----:B------:R-:W-:-:S03]  /*51d0*/  IMAD.MOV.U32 R85, RZ, RZ, R120 ;  /* 0x000000ffff557224 */ /* 0x000fc600078e0078 */
[----:B------:R-:W1:Y:S03]  /*51e0*/  LDSM.16.MT88.4 R64, [R219+0x9100] ;  /* 0x00910000db40783b */ /* 0x000e660000004200 */
[----:B------:R-:W-:Y:S01]  /*51f0*/  HMMA.16816.F32.BF16 R32, R8, R72, RZ ;  /* 0x000000480820723c */ /* 0x000fe200000418ff */
[----:B------:R-:W-:Y:S07]  /*5200*/  LDSM.16.MT88.4 R72, [R218+0x9900] ;  /* 0x00990000da48783b */ /* 0x000fee0000004200 */
[C---:B------:R-:W-:Y:S08]  /*5210*/  HMMA.16816.F32.BF16 R152, R4.reuse, R56, R24 ;  /* 0x000000380498723c */ /* 0x040ff00000041818 */
[C---:B------:R-:W-:Y:S08]  /*5220*/  HMMA.16816.F32.BF16 R164, R4.reuse, R58, R20 ;  /* 0x0000003a04a4723c */ /* 0x040ff00000041814 */
[----:B------:R-:W-:Y:S08]  /*5230*/  HMMA.16816.F32.BF16 R160, R4, R68, R16 ;  /* 0x0000004404a0723c */ /* 0x000ff00000041810 */
[C---:B------:R-:W-:Y:S08]  /*5240*/  HMMA.16816.F32.BF16 R24, R8.reuse, R76, RZ ;  /* 0x0000004c0818723c */ /* 0x040ff000000418ff */
[C---:B------:R-:W-:Y:S01]  /*5250*/  HMMA.16816.F32.BF16 R20, R8.reuse, R78, RZ ;  /* 0x0000004e0814723c */ /* 0x040fe200000418ff */
[----:B------:R-:W3:Y:S07]  /*5260*/  LDSM.16.MT88.4 R76, [R217+0x9900] ;  /* 0x00990000d94c783b */ /* 0x000eee0000004200 */
[----:B------:R-:W-:Y:S08]  /*5270*/  HMMA.16816.F32.BF16 R16, R8, R92, RZ ;  /* 0x0000005c0810723c */ /* 0x000ff000000418ff */
[----:B------:R-:W-:Y:S08]  /*5280*/  HMMA.16816.F32.BF16 R140, R4, R60, R32 ;  /* 0x0000003c048c723c */ /* 0x000ff00000041820 */
[----:B-1----:R-:W-:Y:S08]  /*5290*/  HMMA.16816.F32.BF16 R32, R8, R36, RZ ;  /* 0x000000240820723c */ /* 0x002ff000000418ff */
[----:B------:R-:W-:Y:S01]  /*52a0*/  HMMA.16816.F32.BF16 R156, R4, R70, R44 ;  /* 0x00000046049c723c */ /* 0x000fe2000004182c */
[----:B------:R-:W1:Y:S07]  /*52b0*/  LDSM.16.MT88.4 R68, [R220+0x9900] ;  /* 0x00990000dc44783b */ /* 0x000e6e0000004200 */
[C---:B--2---:R-:W-:Y:S08]  /*52c0*/  HMMA.16816.F32.BF16 R56, R8.reuse, R28, RZ ;  /* 0x0000001c0838723c */ /* 0x044ff000000418ff */
[----:B------:R-:W-:Y:S08]  /*52d0*/  HMMA.16816.F32.BF16 R44, R8, R30, RZ ;  /* 0x0000001e082c723c */ /* 0x000ff000000418ff */
[C---:B---3--:R-:W-:Y:S07]  /*52e0*/  HMMA.16816.F32.BF16 R144, R4.reuse, R88, R24 ;  /* 0x000000580490723c */ /* 0x048fee0000041818 */
[----:B------:R-:W-:Y:S01]  /*52f0*/  IMAD.MOV.U32 R88, RZ, RZ, R111 ;  /* 0x000000ffff587224 */ /* 0x000fe200078e006f */
[----:B------:R-:W-:Y:S01]  /*5300*/  HMMA.16816.F32.BF16 R136, R4, R90, R20 ;  /* 0x0000005a0488723c */ /* 0x000fe20000041814 */
[----:B------:R-:W-:-:S07]  /*5310*/  MOV R89, R101 ;  /* 0x0000006500597202 */ /* 0x000fce0000000f00 */
[----:B----4-:R-:W-:Y:S07]  /*5320*/  HMMA.16816.F32.BF16 R120, R4, R48, R16 ;  /* 0x000000300478723c */ /* 0x010fee0000041810 */
[----:B------:R-:W-:Y:S01]  /*5330*/  IMAD.MOV.U32 R48, RZ, RZ, R110 ;  /* 0x000000ffff307224 */ /* 0x000fe200078e006e */
[----:B------:R-:W-:Y:S01]  /*5340*/  HMMA.16816.F32.BF16 R28, R8, R38, RZ ;  /* 0x00000026081c723c */ /* 0x000fe200000418ff */
[----:B------:R-:W-:-:S07]  /*5350*/  IMAD.MOV.U32 R49, RZ, RZ, R100 ;  /* 0x000000ffff317224 */ /* 0x000fce00078e0064 */
[C---:B------:R-:W-:Y:S08]  /*5360*/  HMMA.16816.F32.BF16 R24, R8.reuse, R40, RZ ;  /* 0x000000280818723c */ /* 0x040ff000000418ff */
[C---:B------:R-:W-:Y:S08]  /*5370*/  HMMA.16816.F32.BF16 R20, R8.reuse, R42, RZ ;  /* 0x0000002a0814723c */ /* 0x040ff000000418ff */
[C---:B------:R-:W-:Y:S08]  /*5380*/  HMMA.16816.F32.BF16 R16, R8.reuse, R52, RZ ;  /* 0x000000340810723c */ /* 0x040ff000000418ff */
[C---:B------:R-:W-:Y:S08]  /*5390*/  HMMA.16816.F32.BF16 R36, R8.reuse, R54, RZ ;  /* 0x000000360824723c */ /* 0x040ff000000418ff */
[C---:B------:R-:W-:Y:S08]  /*53a0*/  HMMA.16816.F32.BF16 R60, R8.reuse, R94, RZ ;  /* 0x0000005e083c723c */ /* 0x040ff000000418ff */
[C---:B------:R-:W-:Y:S08]  /*53b0*/  HMMA.16816.F32.BF16 R52, R8.reuse, R64, RZ ;  /* 0x000000400834723c */ /* 0x040ff000000418ff */
[----:B------:R-:W-:Y:S01]  /*53c0*/  HMMA.16816.F32.BF16 R40, R8, R66, RZ ;  /* 0x000000420828723c */ /* 0x000fe200000418ff */
[----:B------:R-:W2:Y:S07]  /*53d0*/  LDSM.16.MT88.4 R8, [R219+0x9900] ;  /* 0x00990000db08783b */ /* 0x000eae0000004200 */
[C---:B------:R-:W-:Y:S07]  /*53e0*/  HMMA.16816.F32.BF16 R92, R4.reuse, R76, R32 ;  /* 0x0000004c045c723c */ /* 0x040fee0000041820 */
[----:B------:R-:W-:Y:S01]  /*53f0*/  IMAD.MOV.U32 R33, RZ, RZ, R2 ;  /* 0x000000ffff217224 */ /* 0x000fe200078e0002 */
[----:B------:R-:W-:Y:S01]  /*5400*/  MOV R34, R89 ;  /* 0x0000005900227202 */ /* 0x000fe20000000f00 */
[----:B------:R-:W-:Y:S01]  /*5410*/  FFMA.FTZ R2, R107, c[0x0][0x2d0], -R12 ;  /* 0x0000b4006b027a23 */ /* 0x000fe2000001080c */
[----:B------:R-:W-:Y:S01]  /*5420*/  HMMA.16816.F32.BF16 R108, R4, R50, R60 ;  /* 0x00000032046c723c */ /* 0x000fe2000004183c */
[----:B------:R-:W-:-:S06]  /*5430*/  IMAD.MOV.U32 R35, RZ, RZ, R88 ;  /* 0x000000ffff237224 */ /* 0x000fcc00078e0058 */
[----:B------:R-:W-:Y:S01]  /*5440*/  MOV R62, R102 ;  /* 0x00000066003e7202 */ /* 0x000fe20000000f00 */
[C---:B------:R-:W-:Y:S01]  /*5450*/  HMMA.16816.F32.BF16 R88, R4.reuse, R78, R28 ;  /* 0x0000004e0458723c */ /* 0x040fe2000004181c */
[----:B------:R-:W-:Y:S01]  /*5460*/  IMAD.MOV.U32 R61, RZ, RZ, R99 ;  /* 0x000000ffff3d7224 */ /* 0x000fe200078e0063 */
[----:B------:R-:W-:Y:S01]  /*5470*/  MOV R51, R97 ;  /* 0x0000006100337202 */ /* 0x000fe20000000f00 */
[----:B------:R-:W-:Y:S02]  /*5480*/  IMAD.MOV.U32 R60, RZ, RZ, R98 ;  /* 0x000000ffff3c7224 */ /* 0x000fe400078e0062 */
[----:B------:R-:W-:Y:S02]  /*5490*/  IMAD.MOV.U32 R50, RZ, RZ, R96 ;  /* 0x000000ffff327224 */ /* 0x000fe400078e0060 */
[----:B------:R-:W-:Y:S01]  /*54a0*/  MOV R30, R211 ;  /* 0x000000d3001e7202 */ /* 0x000fe20000000f00 */
[----:B------:R-:W-:Y:S01]  /*54b0*/  HMMA.16816.F32.BF16 R100, R4, R80, R56 ;  /* 0x000000500464723c */ /* 0x000fe20000041838 */
[----:B------:R3:W-:Y:S01]  /*54c0*/  MUFU.EX2 R211, R2 ;  /* 0x0000000200d37308 */ /* 0x0007e20000000800 */
[----:B------:R-:W-:-:S06]  /*54d0*/  IMAD.MOV.U32 R31, RZ, RZ, R226 ;  /* 0x000000ffff1f7224 */ /* 0x000fcc00078e00e2 */
[C---:B------:R-:W-:Y:S08]  /*54e0*/  HMMA.16816.F32.BF16 R96, R4.reuse, R82, R44 ;  /* 0x000000520460723c */ /* 0x040ff0000004182c */
[C---:B------:R-:W-:Y:S01]  /*54f0*/  HMMA.16816.F32.BF16 R80, R4.reuse, R72, R24 ;  /* 0x000000480450723c */ /* 0x040fe20000041818 */
[--C-:B---3--:R-:W-:Y:S01]  /*5500*/  FFMA.FTZ R2, R106, c[0x0][0x2d0], -R12.reuse ;  /* 0x0000b4006a027a23 */ /* 0x108fe2000001080c */
[----:B------:R-:W-:Y:S06]  /*5510*/  LDSM.16.MT88.4 R24, [R220+0x1100] ;  /* 0x00110000dc18783b */ /* 0x000fec0000004200 */
[C---:B------:R-:W-:Y:S01]  /*5520*/  HMMA.16816.F32.BF16 R72, R4.reuse, R74, R20 ;  /* 0x0000004a0448723c */ /* 0x040fe20000041814 */
[----:B------:R3:W4:Y:S07]  /*5530*/  MUFU.EX2 R23, R2 ;  /* 0x0000000200177308 */ /* 0x00072e0000000800 */
[C---:B-1----:R-:W-:Y:S01]  /*5540*/  HMMA.16816.F32.BF16 R44, R4.reuse, R68, R16 ;  /* 0x00000044042c723c */ /* 0x042fe20000041810 */
[----:B------:R-:W1:Y:S07]  /*5550*/  LDSM.16.MT88.4 R16, [R217+0x1100] ;  /* 0x00110000d910783b */ /* 0x000e6e0000004200 */
[----:B--2---:R-:W-:Y:S01]  /*5560*/  HMMA.16816.F32.BF16 R52, R4, R8, R52 ;  /* 0x000000080434723c */ /* 0x004fe20000041834 */
[----:B---3--:R-:W-:-:S04]  /*5570*/  FFMA.FTZ R2, R105, c[0x0][0x2d0], -R12 ;  /* 0x0000b40069027a23 */ /* 0x008fc8000001080c */
[----:B------:R2:W-:Y:S03]  /*5580*/  MUFU.EX2 R63, R2 ;  /* 0x00000002003f7308 */ /* 0x0005e60000000800 */
[C---:B------:R-:W-:Y:S01]  /*5590*/  HMMA.16816.F32.BF16 R40, R4.reuse, R10, R40 ;  /* 0x0000000a0428723c */ /* 0x040fe20000041828 */
[----:B------:R-:W3:Y:S07]  /*55a0*/  LDSM.16.MT88.4 R8, [R218+0x1100] ;  /* 0x00110000da08783b */ /* 0x000eee0000004200 */
[----:B------:R-:W-:Y:S01]  /*55b0*/  HMMA.16816.F32.BF16 R36, R4, R70, R36 ;  /* 0x000000460424723c */ /* 0x000fe20000041824 */
[----:B--2---:R-:W-:-:S06]  /*55c0*/  FFMA.FTZ R2, R104, c[0x0][0x2d0], -R12 ;  /* 0x0000b40068027a23 */ /* 0x004fcc000001080c */
[----:B----4-:R-:W-:Y:S01]  /*55d0*/  F2FP.BF16.PACK_AB R4, R23, R211 ;  /* 0x000000d31704723e */ /* 0x010fe200000010ff */
[----:B------:R2:W4:Y:S02]  /*55e0*/  MUFU.EX2 R64, R2 ;  /* 0x0000000200407308 */ /* 0x0005240000000800 */
[----:B--2---:R-:W-:Y:S01]  /*55f0*/  FFMA.FTZ R2, R112, c[0x0][0x2d0], -R0 ;  /* 0x0000b40070027a23 */ /* 0x004fe20000010800 */
[----:B----4-:R-:W-:-:S05]  /*5600*/  F2FP.BF16.PACK_AB R6, R64, R63 ;  /* 0x0000003f4006723e */ /* 0x010fca00000010ff */
[----:B------:R2:W-:Y:S02]  /*5610*/  MUFU.EX2 R28, R2 ;  /* 0x00000002001c7308 */ /* 0x0005e40000000800 */
[----:B--2---:R-:W-:-:S06]  /*5620*/  FFMA.FTZ R2, R113, c[0x0][0x2d0], -R0 ;  /* 0x0000b40071027a23 */ /* 0x004fcc0000010800 */
[----:B------:R2:W4:Y:S02]  /*5630*/  MUFU.EX2 R32, R2 ;  /* 0x0000000200207308 */ /* 0x0005240000000800 */
[----:B--2---:R-:W-:Y:S01]  /*5640*/  FFMA.FTZ R2, R114, c[0x0][0x2d0], -R0 ;  /* 0x0000b40072027a23 */ /* 0x004fe20000010800 */
[----:B----4-:R-:W-:-:S05]  /*5650*/  F2FP.BF16.PACK_AB R5, R32, R28 ;  /* 0x0000001c2005723e */ /* 0x010fca00000010ff */
[----:B------:R2:W-:Y:S02]  /*5660*/  MUFU.EX2 R29, R2 ;  /* 0x00000002001d7308 */ /* 0x0005e40000000800 */
[----:B--2---:R-:W-:-:S06]  /*5670*/  FFMA.FTZ R2, R115, c[0x0][0x2d0], -R0 ;  /* 0x0000b40073027a23 */ /* 0x004fcc0000010800 */
[----:B------:R-:W2:Y:S02]  /*5680*/  MUFU.EX2 R226, R2 ;  /* 0x0000000200e27308 */ /* 0x000ea40000000800 */
[----:B--2---:R-:W-:Y:S02]  /*5690*/  F2FP.BF16.PACK_AB R7, R226, R29 ;  /* 0x0000001de207723e */ /* 0x004fe400000010ff */
[----:B------:R-:W-:-:S05]  /*56a0*/  MOV R2, R33 ;  /* 0x0000002100027202 */ /* 0x000fca0000000f00 */
[C---:B-1----:R-:W-:Y:S07]  /*56b0*/  HMMA.16816.F32.BF16 R56, R4.reuse, R16, R200 ;  /* 0x000000100438723c */ /* 0x042fee00000418c8 */
[----:B------:R-:W-:Y:S01]  /*56c0*/  IMAD.MOV.U32 R200, RZ, RZ, R31 ;  /* 0x000000ffffc87224 */ /* 0x000fe200078e001f */
[----:B---3--:R-:W-:Y:S01]  /*56d0*/  HMMA.16816.F32.BF16 R76, R4, R8, R188 ;  /* 0x00000008044c723c */ /* 0x008fe200000418bc */
[----:B------:R-:W-:Y:S02]  /*56e0*/  IMAD.MOV.U32 R31, RZ, RZ, R85 ;  /* 0x000000ffff1f7224 */ /* 0x000fe400078e0055 */
[----:B------:R-:W-:-:S02]  /*56f0*/  IMAD.MOV.U32 R201, RZ, RZ, R64 ;  /* 0x000000ffffc97224 */ /* 0x000fc400078e0040 */
[----:B------:R-:W-:Y:S02]  /*5700*/  IMAD.MOV.U32 R202, RZ, RZ, R50 ;  /* 0x000000ffffca7224 */ /* 0x000fe400078e0032 */
[----:B------:R-:W-:Y:S01]  /*5710*/  IMAD.MOV.U32 R191, RZ, RZ, R23 ;  /* 0x000000ffffbf7224 */ /* 0x000fe200078e0017 */
[----:B------:R-:W-:Y:S01]  /*5720*/  MOV R190, R28 ;  /* 0x0000001c00be7202 */ /* 0x000fe20000000f00 */
[----:B------:R-:W-:Y:S01]  /*5730*/  IMAD.MOV.U32 R189, RZ, RZ, R30 ;  /* 0x000000ffffbd7224 */ /* 0x000fe200078e001e */
[----:B------:R-:W-:Y:S01]  /*5740*/  MOV R30, R84 ;  /* 0x00000054001e7202 */ /* 0x000fe20000000f00 */
[----:B------:R-:W-:Y:S01]  /*5750*/  IMAD.MOV.U32 R28, RZ, RZ, R86 ;  /* 0x000000ffff1c7224 */ /* 0x000fe200078e0056 */
[----:B------:R-:W1:Y:S01]  /*5760*/  LDSM.16.MT88.4 R20, [R219+0x1100] ;  /* 0x00110000db14783b */ /* 0x000e620000004200 */
[----:B------:R-:W-:Y:S01]  /*5770*/  IMAD.MOV.U32 R188, RZ, RZ, R87 ;  /* 0x000000ffffbc7224 */ /* 0x000fe200078e0057 */
[C---:B------:R-:W-:Y:S01]  /*5780*/  HMMA.16816.F32.BF16 R64, R4.reuse, R18, R196 ;  /* 0x000000120440723c */ /* 0x040fe200000418c4 */
[----:B------:R-:W-:Y:S01]  /*5790*/  IMAD.MOV.U32 R203, RZ, RZ, R48 ;  /* 0x000000ffffcb7224 */ /* 0x000fe200078e0030 */
[----:B------:R-:W-:Y:S05]  /*57a0*/  LDSM.16.MT88.4 R16, [R217+0x4100] ;  /* 0x00410000d910783b */ /* 0x000fea0000004200 */
        /* <DEDUP_REMOVED lines=9> */
[C---:B------:R-:W-:Y:S01]  /*5840*/  HMMA.16816.F32.BF16 R68, R4.reuse, R24, R172 ;  /* 0x000000180444723c */ /* 0x040fe200000418ac */
[----:B------:R-:W-:Y:S01]  /*5850*/  MOV R180, R51 ;  /* 0x0000003300b47202 */ /* 0x000fe20000000f00 */
[----:B------:R-:W3:Y:S05]  /*5860*/  LDSM.16.MT88.4 R32, [R220+0x4100] ;  /* 0x00410000dc20783b */ /* 0x000eea0000004200 */
[----:B------:R-:W-:Y:S01]  /*5870*/  MOV R173, R49 ;  /* 0x0000003100ad7202 */ /* 0x000fe20000000f00 */
[----:B------:R-:W-:Y:S01]  /*5880*/  IMAD.MOV.U32 R175, RZ, RZ, R29 ;  /* 0x000000ffffaf7224 */ /* 0x000fe200078e001d */
[----:B------:R-:W-:Y:S01]  /*5890*/  MOV R174, R28 ;  /* 0x0000001c00ae7202 */ /* 0x000fe20000000f00 */
[C---:B------:R-:W-:Y:S01]  /*58a0*/  HMMA.16816.F32.BF16 R60, R4.reuse, R26, R192 ;  /* 0x0000001a043c723c */ /* 0x040fe200000418c0 */
[----:B------:R-:W-:Y:S07]  /*58b0*/  LDSM.16.MT88.4 R24, [R220+0xa100] ;  /* 0x00a10000dc18783b */ /* 0x000fee0000004200 */
[C---:B-1----:R-:W-:Y:S08]  /*58c0*/  HMMA.16816.F32.BF16 R48, R4.reuse, R20, R184 ;  /* 0x000000140430723c */ /* 0x042ff000000418b8 */
[C---:B------:R-:W-:Y:S01]  /*58d0*/  HMMA.16816.F32.BF16 R104, R4.reuse, R22, R176 ;  /* 0x000000160468723c */ /* 0x040fe200000418b0 */
[----:B------:R-:W1:Y:S07]  /*58e0*/  LDSM.16.MT88.4 R20, [R219+0x4100] ;  /* 0x00410000db14783b */ /* 0x000e6e0000004200 */
[C---:B--2---:R-:W-:Y:S08]  /*58f0*/  HMMA.16816.F32.BF16 R124, R4.reuse, R8, R124 ;  /* 0x00000008047c723c */ /* 0x044ff0000004187c */
[C---:B------:R-:W-:Y:S01]  /*5900*/  HMMA.16816.F32.BF16 R128, R4.reuse, R10, R128 ;  /* 0x0000000a0480723c */ /* 0x040fe20000041880 */
[----:B------:R-:W2:Y:S07]  /*5910*/  LDSM.16.MT88.4 R8, [R218+0x7100] ;  /* 0x00710000da08783b */ /* 0x000eae0000004200 */
[C---:B------:R-:W-:Y:S08]  /*5920*/  HMMA.16816.F32.BF16 R112, R4.reuse, R16, R148 ;  /* 0x000000100470723c */ /* 0x040ff00000041894 */
[C---:B------:R-:W-:Y:S01]  /*5930*/  HMMA.16816.F32.BF16 R116, R4.reuse, R18, R116 ;  /* 0x000000120474723c */ /* 0x040fe20000041874 */
[----:B------:R-:W4:Y:S07]  /*5940*/  LDSM.16.MT88.4 R16, [R217+0x7100] ;  /* 0x00710000d910783b */ /* 0x000f2e0000004200 */
[C---:B---3--:R-:W-:Y:S07]  /*5950*/  HMMA.16816.F32.BF16 R148, R4.reuse, R34, R168 ;  /* 0x000000220494723c */ /* 0x048fee00000418a8 */
[----:B------:R-:W-:Y:S01]  /*5960*/  MOV R170, R196 ;  /* 0x000000c400aa7202 */ /* 0x000fe20000000f00 */
[----:B------:R-:W-:Y:S01]  /*5970*/  IMAD.MOV.U32 R171, RZ, RZ, R197 ;  /* 0x000000ffffab7224 */ /* 0x000fe200078e00c5 */
[----:B------:R-:W-:Y:S01]  /*5980*/  MOV R34, R199 ;  /* 0x000000c700227202 */ /* 0x000fe20000000f00 */
[----:B------:R-:W-:Y:S01]  /*5990*/  IMAD.MOV.U32 R35, RZ, RZ, R198 ;  /* 0x000000ffff237224 */ /* 0x000fe200078e00c6 */
[----:B------:R-:W-:Y:S01]  /*59a0*/  HMMA.16816.F32.BF16 R140, R4, R32, R140 ;  /* 0x00000020048c723c */ /* 0x000fe2000004188c */
[----:B------:R-:W-:-:S02]  /*59b0*/  IMAD.MOV.U32 R169, RZ, RZ, R180 ;  /* 0x000000ffffa97224 */ /* 0x000fc400078e00b4 */
[----:B------:R-:W-:-:S04]  /*59c0*/  IMAD.MOV.U32 R168, RZ, RZ, R173 ;  /* 0x000000ffffa87224 */ /* 0x000fc800078e00ad */
[----:B------:R-:W-:Y:S01]  /*59d0*/  IMAD.MOV.U32 R33, RZ, RZ, R200 ;  /* 0x000000ffff217224 */ /* 0x000fe200078e00c8 */
[C---:B-1----:R-:W-:Y:S01]  /*59e0*/  HMMA.16816.F32.BF16 R196, R4.reuse, R22, R164 ;  /* 0x0000001604c4723c */ /* 0x042fe200000418a4 */
[----:B------:R-:W-:Y:S01]  /*59f0*/  IMAD.MOV.U32 R200, RZ, RZ, R2 ;  /* 0x000000ffffc87224 */ /* 0x000fe200078e0002 */
[----:B------:R-:W-:Y:S01]  /*5a00*/  MOV R2, R31 ;  /* 0x0000001f00027202 */ /* 0x000fe20000000f00 */
[----:B------:R-:W-:Y:S02]  /*5a10*/  IMAD.MOV.U32 R32, RZ, RZ, R30 ;  /* 0x000000ffff207224 */ /* 0x000fe400078e001e */
[----:B------:R-:W1:Y:S02]  /*5a20*/  LDSM.16.MT88.4 R28, [R220+0x7100] ;  /* 0x00710000dc1c783b */ /* 0x000e640000004200 */
[----:B------:R-:W-:Y:S01]  /*5a30*/  IMAD.MOV.U32 R164, RZ, RZ, R181 ;  /* 0x000000ffffa47224 */ /* 0x000fe200078e00b5 */
[----:B------:R-:W-:Y:S01]  /*5a40*/  MOV R166, R183 ;  /* 0x000000b700a67202 */ /* 0x000fe20000000f00 */
[----:B------:R-:W-:Y:S01]  /*5a50*/  IMAD.MOV.U32 R165, RZ, RZ, R182 ;  /* 0x000000ffffa57224 */ /* 0x000fe200078e00b6 */
[----:B--2---:R-:W-:Y:S01]  /*5a60*/  HMMA.16816.F32.BF16 R184, R4, R8, R144 ;  /* 0x0000000804b8723c */ /* 0x004fe20000041890 */
[----:B------:R-:W-:-:S07]  /*5a70*/  IMAD.MOV.U32 R167, RZ, RZ, R188 ;  /* 0x000000ffffa77224 */ /* 0x000fce00078e00bc */
[C---:B------:R-:W-:Y:S01]  /*5a80*/  HMMA.16816.F32.BF16 R180, R4.reuse, R10, R136 ;  /* 0x0000000a04b4723c */ /* 0x040fe20000041888 */
[----:B------:R-:W2:Y:S07]  /*5a90*/  LDSM.16.MT88.4 R8, [R218+0xa100] ;  /* 0x00a10000da08783b */ /* 0x000eae0000004200 */
[C---:B------:R-:W-:Y:S01]  /*5aa0*/  HMMA.16816.F32.BF16 R152, R4.reuse, R20, R152 ;  /* 0x000000140498723c */ /* 0x040fe20000041898 */
[----:B------:R-:W-:Y:S07]  /*5ab0*/  LDSM.16.MT88.4 R20, [R219+0x7100] ;  /* 0x00710000db14783b */ /* 0x000fee0000004200 */
[----:B----4-:R-:W-:Y:S07]  /*5ac0*/  HMMA.16816.F32.BF16 R192, R4, R16, R160 ;  /* 0x0000001004c0723c */ /* 0x010fee00000418a0 */
[----:B------:R-:W-:Y:S01]  /*5ad0*/  IMAD.MOV.U32 R161, RZ, RZ, R189 ;  /* 0x000000ffffa17224 */ /* 0x000fe200078e00bd */
[----:B------:R-:W-:Y:S01]  /*5ae0*/  MOV R162, R190 ;  /* 0x000000be00a27202 */ /* 0x000fe20000000f00 */
[----:B------:R-:W-:-:S02]  /*5af0*/  IMAD.MOV.U32 R163, RZ, RZ, R191 ;  /* 0x000000ffffa37224 */ /* 0x000fc400078e00bf */
[C---:B------:R-:W-:Y:S01]  /*5b00*/  HMMA.16816.F32.BF16 R188, R4.reuse, R18, R156 ;  /* 0x0000001204bc723c */ /* 0x040fe2000004189c */
[----:B------:R-:W3:Y:S07]  /*5b10*/  LDSM.16.MT88.4 R16, [R217+0xa100] ;  /* 0x00a10000d910783b */ /* 0x000eee0000004200 */
[C---:B-1----:R-:W-:Y:S07]  /*5b20*/  HMMA.16816.F32.BF16 R176, R4.reuse, R28, R120 ;  /* 0x0000001c04b0723c */ /* 0x042fee0000041878 */
[----:B------:R-:W-:Y:S01]  /*5b30*/  IMAD.MOV.U32 R28, RZ, RZ, R174 ;  /* 0x000000ffff1c7224 */ /* 0x000fe200078e00ae */
[----:B--2---:R-:W-:Y:S01]  /*5b40*/  HMMA.16816.F32.BF16 R144, R4, R8, R80 ;  /* 0x000000080490723c */ /* 0x004fe20000041850 */
[----:B------:R-:W-:-:S07]  /*5b50*/  MOV R29, R175 ;  /* 0x000000af001d7202 */ /* 0x000fce0000000f00 */
[C---:B------:R-:W-:Y:S01]  /*5b60*/  HMMA.16816.F32.BF16 R136, R4.reuse, R10, R72 ;  /* 0x0000000a0488723c */ /* 0x040fe20000041848 */
[----:B------:R-:W1:Y:S07]  /*5b70*/  LDSM.16.MT88.4 R8, [R219+0xa100] ;  /* 0x00a10000db08783b */ /* 0x000e6e0000004200 */
[C---:B------:R-:W-:Y:S07]  /*5b80*/  HMMA.16816.F32.BF16 R172, R4.reuse, R30, R108 ;  /* 0x0000001e04ac723c */ /* 0x040fee000004186c */
[----:B------:R-:W-:Y:S01]  /*5b90*/  IMAD.MOV.U32 R30, RZ, RZ, R161 ;  /* 0x000000ffff1e7224 */ /* 0x000fe200078e00a1 */
[----:B------:R-:W-:Y:S01]  /*5ba0*/  MOV R108, R163 ;  /* 0x000000a3006c7202 */ /* 0x000fe20000000f00 */
[----:B------:R-:W-:Y:S01]  /*5bb0*/  IMAD.MOV.U32 R31, RZ, RZ, R162 ;  /* 0x000000ffff1f7224 */ /* 0x000fe200078e00a2 */
[----:B---3--:R-:W-:Y:S01]  /*5bc0*/  HMMA.16816.F32.BF16 R156, R4, R18, R88 ;  /* 0x00000012049c723c */ /* 0x008fe20000041858 */
[----:B------:R-:W-:Y:S01]  /*5bd0*/  IMAD.MOV.U32 R111, RZ, RZ, R164 ;  /* 0x000000ffff6f7224 */ /* 0x000fe200078e00a4 */
[----:B------:R-:W-:Y:S01]  /*5be0*/  MOV R109, R166 ;  /* 0x000000a6006d7202 */ /* 0x000fe20000000f00 */
[----:B------:R-:W-:-:S05]  /*5bf0*/  IMAD.MOV.U32 R110, RZ, RZ, R165 ;  /* 0x000000ffff6e7224 */ /* 0x000fca00078e00a5 */
[C---:B------:R-:W-:Y:S07]  /*5c00*/  HMMA.16816.F32.BF16 R160, R4.reuse, R20, R100 ;  /* 0x0000001404a0723c */ /* 0x040fee0000041864 */
[----:B------:R-:W-:Y:S01]  /*5c10*/  IMAD.MOV.U32 R21, RZ, RZ, R168 ;  /* 0x000000ffff157224 */ /* 0x000fe200078e00a8 */
[----:B------:R-:W-:Y:S01]  /*5c20*/  MOV R100, R169 ;  /* 0x000000a900647202 */ /* 0x000fe20000000f00 */
[----:B------:R-:W-:Y:S01]  /*5c30*/  IMAD.MOV.U32 R101, RZ, RZ, R170 ;  /* 0x000000ffff657224 */ /* 0x000fe200078e00aa */
[----:B------:R-:W-:Y:S01]  /*5c40*/  MOV R103, R2 ;  /* 0x0000000200677202 */ /* 0x000fe20000000f00 */
[----:B------:R-:W-:Y:S01]  /*5c50*/  IMAD.MOV.U32 R102, RZ, RZ, R171 ;  /* 0x000000ffff667224 */ /* 0x000fe200078e00ab */
[----:B------:R-:W-:Y:S01]  /*5c60*/  HMMA.16816.F32.BF16 R120, R4, R24, R44 ;  /* 0x000000180478723c */ /* 0x000fe2000004182c */
[----:B------:R-:W-:-:S02]  /*5c70*/  FFMA.FTZ R2, R204, c[0x0][0x2d0], -R12 ;  /* 0x0000b400cc027a23 */ /* 0x000fc4000001080c */
[----:B------:R-:W-:-:S04]  /*5c80*/  IMAD.MOV.U32 R20, RZ, RZ, R167 ;  /* 0x000000ffff147224 */ /* 0x000fc800078e00a7 */
[----:B------:R-:W-:Y:S01]  /*5c90*/  IMAD.MOV.U32 R204, RZ, RZ, R20 ;  /* 0x000000ffffcc7224 */ /* 0x000fe200078e0014 */
[C---:B------:R-:W-:Y:S01]  /*5ca0*/  HMMA.16816.F32.BF16 R168, R4.reuse, R22, R96 ;  /* 0x0000001604a8723c */ /* 0x040fe20000041860 */
[----:B------:R-:W-:Y:S01]  /*5cb0*/  IMAD.MOV.U32 R20, RZ, RZ, R102 ;  /* 0x000000ffff147224 */ /* 0x000fe200078e0066 */
[----:B------:R-:W-:Y:S01]  /*5cc0*/  MOV R102, R30 ;  /* 0x0000001e00667202 */ /* 0x000fe20000000f00 */
[----:B------:R-:W-:Y:S01]  /*5cd0*/  IMAD.MOV.U32 R30, RZ, RZ, R34 ;  /* 0x000000ffff1e7224 */ /* 0x000fe200078e0022 */
[----:B------:R-:W-:Y:S01]  /*5ce0*/  MOV R34, R252 ;  /* 0x000000fc00227202 */ /* 0x000fe20000000f00 */
[----:B------:R-:W-:Y:S02]  /*5cf0*/  IMAD.MOV.U32 R91, RZ, RZ, R20 ;  /* 0x000000ffff5b7224 */ /* 0x000fe400078e0014 */
[----:B------:R-:W-:Y:S01]  /*5d00*/  IMAD.MOV.U32 R97, RZ, RZ, R21 ;  /* 0x000000ffff617224 */ /* 0x000fe200078e0015 */
[----:B------:R-:W-:Y:S01]  /*5d10*/  MOV R98, R100 ;  /* 0x0000006400627202 */ /* 0x000fe20000000f00 */
[----:B------:R-:W-:Y:S01]  /*5d20*/  IMAD.MOV.U32 R21, RZ, RZ, R29 ;  /* 0x000000ffff157224 */ /* 0x000fe200078e001d */
[C---:B------:R-:W-:Y:S01]  /*5d30*/  HMMA.16816.F32.BF16 R164, R4.reuse, R16, R92 ;  /* 0x0000001004a4723c */ /* 0x040fe2000004185c */
[----:B------:R-:W-:Y:S01]  /*5d40*/  IMAD.MOV.U32 R29, RZ, RZ, R33 ;  /* 0x000000ffff1d7224 */ /* 0x000fe200078e0021 */
[----:B------:R-:W-:Y:S01]  /*5d50*/  MOV R33, R213 ;  /* 0x000000d500217202 */ /* 0x000fe20000000f00 */
[----:B------:R-:W-:Y:S01]  /*5d60*/  IMAD.MOV.U32 R99, RZ, RZ, R101 ;  /* 0x000000ffff637224 */ /* 0x000fe200078e0065 */
[----:B------:R2:W-:Y:S01]  /*5d70*/  MUFU.EX2 R213, R2 ;  /* 0x0000000200d57308 */ /* 0x0005e20000000800 */
        /* <DEDUP_REMOVED lines=9> */
[----:B------:R-:W-:Y:S01]  /*5e10*/  HMMA.16816.F32.BF16 R92, R4, R26, R36 ;  /* 0x0000001a045c723c */ /* 0x000fe20000041824 */
[----:B------:R-:W-:Y:S01]  /*5e20*/  IMAD.MOV.U32 R90, RZ, RZ, R21 ;  /* 0x000000ffff5a7224 */ /* 0x000fe200078e0015 */
[----:B------:R-:W-:Y:S01]  /*5e30*/  LDSM.16.MT88.4 R24, [R219+0x1900] ;  /* 0x00190000db18783b */ /* 0x000fe20000004200 */
[----:B------:R-:W-:-:S02]  /*5e40*/  IMAD.MOV.U32 R17, RZ, RZ, R98 ;  /* 0x000000ffff117224 */ /* 0x000fc400078e0062 */
[----:B------:R-:W-:Y:S01]  /*5e50*/  IMAD.MOV.U32 R16, RZ, RZ, R212 ;  /* 0x000000ffff107224 */ /* 0x000fe200078e00d4 */
[----:B------:R-:W3:Y:S01]  /*5e60*/  LDSM.16.MT88.4 R20, [R217+0x1900] ;  /* 0x00190000d914783b */ /* 0x000ee20000004200 */
[----:B--2---:R-:W-:Y:S01]  /*5e70*/  FFMA.FTZ R2, R135, c[0x0][0x2d0], -R12 ;  /* 0x0000b40087027a23 */ /* 0x004fe2000001080c */
[----:B-1----:R-:W-:Y:S01]  /*5e80*/  HMMA.16816.F32.BF16 R72, R4, R8, R52 ;  /* 0x000000080448723c */ /* 0x002fe20000041834 */
[----:B------:R-:W-:Y:S01]  /*5e90*/  IMAD.MOV.U32 R98, RZ, RZ, R34 ;  /* 0x000000ffff627224 */ /* 0x000fe200078e0022 */
[----:B------:R-:W-:Y:S01]  /*5ea0*/  MOV R135, R16 ;  /* 0x0000001000877202 */ /* 0x000fe20000000f00 */
[----:B------:R1:W-:Y:S01]  /*5eb0*/  MUFU.EX2 R215, R2 ;  /* 0x0000000200d77308 */ /* 0x0003e20000000800 */
[----:B------:R-:W-:Y:S02]  /*5ec0*/  IMAD.MOV.U32 R29, RZ, RZ, R35 ;  /* 0x000000ffff1d7224 */ /* 0x000fe400078e0023 */
[----:B------:R-:W-:Y:S02]  /*5ed0*/  IMAD.MOV.U32 R96, RZ, RZ, R33 ;  /* 0x000000ffff607224 */ /* 0x000fe400078e0021 */
[----:B------:R-:W-:-:S02]  /*5ee0*/  IMAD.MOV.U32 R83, RZ, RZ, R90 ;  /* 0x000000ffff537224 */ /* 0x000fc400078e005a */
[--C-:B-1----:R-:W-:Y:S02]  /*5ef0*/  FFMA.FTZ R2, R134, c[0x0][0x2d0], -R12.reuse ;  /* 0x0000b40086027a23 */ /* 0x102fe4000001080c */
[----:B------:R-:W-:Y:S02]  /*5f00*/  IMAD.MOV.U32 R134, RZ, RZ, R17 ;  /* 0x000000ffff867224 */ /* 0x000fe400078e0011 */
[----:B------:R1:W-:Y:S01]  /*5f10*/  MUFU.EX2 R214, R2 ;  /* 0x0000000200d67308 */ /* 0x0003e20000000800 */
[----:B------:R-:W2:Y:S01]  /*5f20*/  LDSM.16.MT88.4 R16, [R218+0x1900] ;  /* 0x00190000da10783b */ /* 0x000ea20000004200 */
[----:B-1----:R-:W-:Y:S02]  /*5f30*/  FFMA.FTZ R2, R133, c[0x0][0x2d0], -R12 ;  /* 0x0000b40085027a23 */ /* 0x002fe4000001080c */
[----:B------:R-:W-:-:S04]  /*5f40*/  IMAD.MOV.U32 R133, RZ, RZ, R210 ;  /* 0x000000ffff857224 */ /* 0x000fc800078e00d2 */
[----:B------:R1:W4:Y:S02]  /*5f50*/  MUFU.EX2 R252, R2 ;  /* 0x0000000200fc7308 */ /* 0x0003240000000800 */
[----:B-1----:R-:W-:Y:S02]  /*5f60*/  FFMA.FTZ R2, R205, c[0x0][0x2d0], -R0 ;  /* 0x0000b400cd027a23 */ /* 0x002fe40000010800 */
[----:B------:R-:W-:Y:S01]  /*5f70*/  IMAD.MOV.U32 R205, RZ, RZ, R97 ;  /* 0x000000ffffcd7224 */ /* 0x000fe200078e0061 */
[----:B------:R-:W-:-:S03]  /*5f80*/  MOV R97, R32 ;  /* 0x0000002000617202 */ /* 0x000fc60000000f00 */
[----:B------:R1:W-:Y:S01]  /*5f90*/  MUFU.EX2 R212, R2 ;  /* 0x0000000200d47308 */ /* 0x0003e20000000800 */
[----:B------:R-:W-:Y:S01]  /*5fa0*/  HMMA.16816.F32.BF16 R32, R4, R10, R40 ;  /* 0x0000000a0420723c */ /* 0x000fe20000041828 */
[----:B------:R-:W2:Y:S06]  /*5fb0*/  LDSM.16.MT88.4 R8, [R220+0x1900] ;  /* 0x00190000dc08783b */ /* 0x000eac0000004200 */
[--C-:B------:R-:W-:Y:S01]  /*5fc0*/  FFMA.FTZ R4, R208, c[0x0][0x2d0], -R0.reuse ;  /* 0x0000b400d0047a23 */ /* 0x100fe20000010800 */
[----:B------:R-:W-:Y:S01]  /*5fd0*/  MOV R208, R13 ;  /* 0x0000000d00d07202 */ /* 0x000fe20000000f00 */
[----:B------:R-:W-:Y:S01]  /*5fe0*/  IMAD.MOV.U32 R13, RZ, RZ, R209 ;  /* 0x000000ffff0d7224 */ /* 0x000fe200078e00d1 */
[----:B----4-:R-:W-:Y:S01]  /*5ff0*/  F2FP.BF16.PACK_AB R6, R252, R214 ;  /* 0x000000d6fc06723e */ /* 0x010fe200000010ff */
[----:B------:R4:W-:Y:S01]  /*6000*/  MUFU.EX2 R209, R4 ;  /* 0x0000000400d17308 */ /* 0x0009e20000000800 */
[----:B-1----:R-:W-:Y:S01]  /*6010*/  FFMA.FTZ R2, R206, c[0x0][0x2d0], -R0 ;  /* 0x0000b400ce027a23 */ /* 0x002fe20000010800 */
[----:B------:R-:W-:-:S06]  /*6020*/  MOV R206, R211 ;  /* 0x000000d300ce7202 */ /* 0x000fcc0000000f00 */
[----:B------:R1:W1:Y:S01]  /*6030*/  MUFU.EX2 R211, R2 ;  /* 0x0000000200d37308 */ /* 0x0002620000000800 */
[----:B----4-:R-:W-:Y:S01]  /*6040*/  F2FP.BF16.PACK_AB R4, R215, R213 ;  /* 0x000000d5d704723e */ /* 0x010fe200000010ff */
[----:B-1----:R-:W-:Y:S01]  /*6050*/  FFMA.FTZ R2, R207, c[0x0][0x2d0], -R0 ;  /* 0x0000b400cf027a23 */ /* 0x002fe20000010800 */
[----:B------:R-:W-:Y:S01]  /*6060*/  F2FP.BF16.PACK_AB R5, R211, R212 ;  /* 0x000000d4d305723e */ /* 0x000fe200000010ff */
[----:B------:R-:W-:-:S04]  /*6070*/  IMAD.MOV.U32 R207, RZ, RZ, R89 ;  /* 0x000000ffffcf7224 */ /* 0x000fc800078e0059 */
[----:B------:R-:W1:Y:S02]  /*6080*/  MUFU.EX2 R210, R2 ;  /* 0x0000000200d27308 */ /* 0x000e640000000800 */
[----:B-1----:R-:W-:Y:S01]  /*6090*/  F2FP.BF16.PACK_AB R7, R210, R209 ;  /* 0x000000d1d207723e */ /* 0x002fe200000010ff */
[----:B------:R-:W-:-:S06]  /*60a0*/  IMAD.MOV.U32 R2, RZ, RZ, R91 ;  /* 0x000000ffff027224 */ /* 0x000fcc00078e005b */
[C---:B---3--:R-:W-:Y:S08]  /*60b0*/  HMMA.16816.F32.BF16 R44, R4.reuse, R20, R56 ;  /* 0x00000014042c723c */ /* 0x048ff00000041838 */
[C---:B------:R-:W-:Y:S01]  /*60c0*/  HMMA.16816.F32.BF16 R40, R4.reuse, R22, R64 ;  /* 0x000000160428723c */ /* 0x040fe20000041840 */
[----:B------:R-:W1:Y:S07]  /*60d0*/  LDSM.16.MT88.4 R20, [R217+0x4900] ;  /* 0x00490000d914783b */ /* 0x000e6e0000004200 */
[C---:B--2---:R-:W-:Y:S07]  /*60e0*/  HMMA.16816.F32.BF16 R88, R4.reuse, R18, R84 ;  /* 0x000000120458723c */ /* 0x044fee0000041854 */
[----:B------:R-:W-:Y:S01]  /*60f0*/  MOV R84, R83 ;  /* 0x0000005300547202 */ /* 0x000fe20000000f00 */
[----:B------:R-:W-:Y:S01]  /*6100*/  HMMA.16816.F32.BF16 R36, R4, R16, R76 ;  /* 0x000000100424723c */ /* 0x000fe2000004184c */
[----:B------:R-:W2:Y:S01]  /*6110*/  LDSM.16.MT88.4 R16, [R218+0x4900] ;  /* 0x00490000da10783b */ /* 0x000ea20000004200 */
[----:B------:R-:W-:Y:S01]  /*6120*/  IMAD.MOV.U32 R85, RZ, RZ, R30 ;  /* 0x000000ffff557224 */ /* 0x000fe200078e001e */
[----:B------:R-:W-:Y:S01]  /*6130*/  MOV R87, R28 ;  /* 0x0000001c00577202 */ /* 0x000fe20000000f00 */
[----:B------:R-:W-:-:S04]  /*6140*/  IMAD.MOV.U32 R86, RZ, RZ, R31 ;  /* 0x000000ffff567224 */ /* 0x000fc800078e001f */
[C---:B------:R-:W-:Y:S08]  /*6150*/  HMMA.16816.F32.BF16 R80, R4.reuse, R8, R68 ;  /* 0x000000080450723c */ /* 0x040ff00000041844 */
[C---:B------:R-:W-:Y:S01]  /*6160*/  HMMA.16816.F32.BF16 R76, R4.reuse, R10, R60 ;  /* 0x0000000a044c723c */ /* 0x040fe2000004183c */
[----:B------:R-:W3:Y:S07]  /*6170*/  LDSM.16.MT88.4 R8, [R220+0x4900] ;  /* 0x00490000dc08783b */ /* 0x000eee0000004200 */
[C---:B------:R-:W-:Y:S07]  /*6180*/  HMMA.16816.F32.BF16 R68, R4.reuse, R24, R48 ;  /* 0x000000180444723c */ /* 0x040fee0000041830 */
[----:B------:R-:W-:Y:S01]  /*6190*/  IMAD.MOV.U32 R51, RZ, RZ, R29 ;  /* 0x000000ffff337224 */ /* 0x000fe200078e001d */
[C---:B-1----:R-:W-:Y:S01]  /*61a0*/  HMMA.16816.F32.BF16 R60, R4.reuse, R20, R112 ;  /* 0x00000014043c723c */ /* 0x042fe20000041870 */
[----:B------:R-:W-:Y:S07]  /*61b0*/  LDSM.16.MT88.4 R28, [R219+0x4900] ;  /* 0x00490000db1c783b */ /* 0x000fee0000004200 */
[C---:B------:R-:W-:Y:S01]  /*61c0*/  HMMA.16816.F32.BF16 R56, R4.reuse, R22, R116 ;  /* 0x000000160438723c */ /* 0x040fe20000041874 */
[----:B------:R-:W-:Y:S07]  /*61d0*/  LDSM.16.MT88.4 R20, [R217+0x7900] ;  /* 0x00790000d914783b */ /* 0x000fee0000004200 */
[C---:B------:R-:W-:Y:S01]  /*61e0*/  HMMA.16816.F32.BF16 R64, R4.reuse, R26, R104 ;  /* 0x0000001a0440723c */ /* 0x040fe20000041868 */
[----:B------:R-:W1:Y:S07]  /*61f0*/  LDSM.16.MT88.4 R24, [R219+0x7900] ;  /* 0x00790000db18783b */ /* 0x000e6e0000004200 */
[C---:B--2---:R-:W-:Y:S08]  /*6200*/  HMMA.16816.F32.BF16 R52, R4.reuse, R16, R124 ;  /* 0x000000100434723c */ /* 0x044ff0000004187c */
[C---:B---3--:R-:W-:Y:S08]  /*6210*/  HMMA.16816.F32.BF16 R112, R4.reuse, R8, R140 ;  /* 0x000000080470723c */ /* 0x048ff0000004188c */
[C---:B------:R-:W-:Y:S01]  /*6220*/  HMMA.16816.F32.BF16 R116, R4.reuse, R10, R148 ;  /* 0x0000000a0474723c */ /* 0x040fe20000041894 */
[----:B------:R-:W2:Y:S07]  /*6230*/  LDSM.16.MT88.4 R8, [R220+0x7900] ;  /* 0x00790000dc08783b */ /* 0x000eae0000004200 */
[C---:B------:R-:W-:Y:S01]  /*6240*/  HMMA.16816.F32.BF16 R104, R4.reuse, R18, R128 ;  /* 0x000000120468723c */ /* 0x040fe20000041880 */
[----:B------:R-:W3:Y:S06]  /*6250*/  LDSM.16.MT88.4 R16, [R218+0x7900] ;  /* 0x00790000da10783b */ /* 0x000eec0000004200 */
        /* <DEDUP_REMOVED lines=9> */
[----:B-1----:R-:W-:Y:S01]  /*62f0*/  HMMA.16816.F32.BF16 R140, R4, R24, R160 ;  /* 0x00000018048c723c */ /* 0x002fe200000418a0 */
[----:B------:R-:W-:Y:S01]  /*6300*/  IMAD.MOV.U32 R208, RZ, RZ, R134 ;  /* 0x000000ffffd07224 */ /* 0x000fe200078e0086 */
[----:B------:R-:W-:Y:S01]  /*6310*/  MOV R134, R96 ;  /* 0x0000006000867202 */ /* 0x000fe20000000f00 */
[----:B------:R-:W-:-:S02]  /*6320*/  IMAD.MOV.U32 R133, RZ, RZ, R135 ;  /* 0x000000ffff857224 */ /* 0x000fc400078e0087 */
[----:B------:R-:W-:Y:S01]  /*6330*/  IMAD.MOV.U32 R135, RZ, RZ, R97 ;  /* 0x000000ffff877224 */ /* 0x000fe200078e0061 */
[----:B------:R-:W-:Y:S01]  /*6340*/  MOV R97, R99 ;  /* 0x0000006300617202 */ /* 0x000fe20000000f00 */
[----:B------:R-:W-:Y:S02]  /*6350*/  IMAD.MOV.U32 R96, RZ, RZ, R98 ;  /* 0x000000ffff607224 */ /* 0x000fe400078e0062 */
[----:B------:R-:W-:Y:S02]  /*6360*/  IMAD.MOV.U32 R98, RZ, RZ, R108 ;  /* 0x000000ffff627224 */ /* 0x000fe400078e006c */
[----:B------:R-:W-:Y:S02]  /*6370*/  IMAD.MOV.U32 R99, RZ, RZ, R109 ;  /* 0x000000ffff637224 */ /* 0x000fe400078e006d */
[----:B------:R-:W-:Y:S02]  /*6380*/  IMAD.MOV.U32 R87, RZ, RZ, R111 ;  /* 0x000000ffff577224 */ /* 0x000fe400078e006f */
[----:B------:R-:W-:Y:S01]  /*6390*/  HMMA.16816.F32.BF16 R108, R4, R28, R152 ;  /* 0x0000001c046c723c */ /* 0x000fe20000041898 */
[----:B------:R-:W-:-:S06]  /*63a0*/  FFMA.FTZ R2, R2, c[0x0][0x2d0], -R12 ;  /* 0x0000b40002027a23 */ /* 0x000fcc000001080c */
[----:B------:R-:W-:Y:S01]  /*63b0*/  IMAD.MOV.U32 R153, RZ, RZ, R100 ;  /* 0x000000ffff997224 */ /* 0x000fe200078e0064 */
[----:B------:R-:W-:Y:S01]  /*63c0*/  MOV R152, R101 ;  /* 0x0000006500987202 */ /* 0x000fe20000000f00 */
[----:B------:R-:W-:Y:S01]  /*63d0*/  IMAD.MOV.U32 R29, RZ, RZ, R102 ;  /* 0x000000ffff1d7224 */ /* 0x000fe200078e0066 */
[----:B--2---:R-:W-:Y:S01]  /*63e0*/  HMMA.16816.F32.BF16 R176, R4, R8, R176 ;  /* 0x0000000804b0723c */ /* 0x004fe200000418b0 */
[----:B------:R-:W-:Y:S01]  /*63f0*/  IMAD.MOV.U32 R28, RZ, RZ, R103 ;  /* 0x000000ffff1c7224 */ /* 0x000fe200078e0067 */
[----:B------:R-:W-:Y:S01]  /*6400*/  MOV R155, R86 ;  /* 0x00000056009b7202 */ /* 0x000fe20000000f00 */
[----:B------:R-:W-:Y:S02]  /*6410*/  IMAD.MOV.U32 R154, RZ, RZ, R134 ;  /* 0x000000ffff9a7224 */ /* 0x000fe400078e0086 */
[----:B------:R-:W-:-:S03]  /*6420*/  IMAD.MOV.U32 R134, RZ, RZ, R99 ;  /* 0x000000ffff867224 */ /* 0x000fc600078e0063 */
[C---:B------:R-:W-:Y:S07]  /*6430*/  HMMA.16816.F32.BF16 R100, R4.reuse, R30, R196 ;  /* 0x0000001e0464723c */ /* 0x040fee00000418c4 */
[----:B------:R-:W-:Y:S01]  /*6440*/  IMAD.MOV.U32 R30, RZ, RZ, R133 ;  /* 0x000000ffff1e7224 */ /* 0x000fe200078e0085 */
[----:B------:R-:W-:Y:S01]  /*6450*/  MOV R31, R135 ;  /* 0x00000087001f7202 */ /* 0x000fe20000000f00 */
[----:B------:R-:W-:Y:S01]  /*6460*/  IMAD.MOV.U32 R133, RZ, RZ, R96 ;  /* 0x000000ffff857224 */ /* 0x000fe200078e0060 */
[----:B------:R-:W-:Y:S01]  /*6470*/  MOV R135, R98 ;  /* 0x0000006200877202 */ /* 0x000fe20000000f00 */
[----:B------:R-:W-:Y:S01]  /*6480*/  IMAD.MOV.U32 R196, RZ, RZ, R97 ;  /* 0x000000ffffc47224 */ /* 0x000fe200078e0061 */
[----:B------:R-:W-:Y:S01]  /*6490*/  MOV R199, R51 ;  /* 0x0000003300c77202 */ /* 0x000fe20000000f00 */
[----:B------:R-:W-:Y:S01]  /*64a0*/  HMMA.16816.F32.BF16 R96, R4, R20, R192 ;  /* 0x000000140460723c */ /* 0x000fe200000418c0 */
[----:B------:R-:W-:-:S02]  /*64b0*/  IMAD.MOV.U32 R197, RZ, RZ, R85 ;  /* 0x000000ffffc57224 */ /* 0x000fc400078e0055 */
[----:B------:R-:W-:-:S04]  /*64c0*/  IMAD.MOV.U32 R198, RZ, RZ, R84 ;  /* 0x000000ffffc67224 */ /* 0x000fc800078e0054 */
[----:B------:R-:W-:Y:S01]  /*64d0*/  IMAD.MOV.U32 R195, RZ, RZ, R87 ;  /* 0x000000ffffc37224 */ /* 0x000fe200078e0057 */
[C---:B------:R-:W-:Y:S01]  /*64e0*/  HMMA.16816.F32.BF16 R172, R4.reuse, R10, R172 ;  /* 0x0000000a04ac723c */ /* 0x040fe200000418ac */
[----:B------:R-:W-:Y:S01]  /*64f0*/  IMAD.MOV.U32 R194, RZ, RZ, R30 ;  /* 0x000000ffffc27224 */ /* 0x000fe200078e001e */
[----:B------:R-:W-:Y:S01]  /*6500*/  MOV R30, R196 ;  /* 0x000000c4001e7202 */ /* 0x000fe20000000f00 */
[----:B------:R-:W1:Y:S01]  /*6510*/  LDSM.16.MT88.4 R8, [R220+0xa900] ;  /* 0x00a90000dc08783b */ /* 0x000e620000004200 */
        /* <DEDUP_REMOVED lines=17> */
[----:B---3--:R-:W-:Y:S01]  /*6630*/  HMMA.16816.F32.BF16 R48, R4, R16, R184 ;  /* 0x000000100430723c */ /* 0x008fe200000418b8 */
[----:B------:R2:W-:Y:S01]  /*6640*/  MUFU.EX2 R201, R2 ;  /* 0x0000000200c97308 */ /* 0x0005e20000000800 */
[----:B------:R-:W-:-:S02]  /*6650*/  IMAD.MOV.U32 R192, RZ, RZ, R194 ;  /* 0x000000ffffc07224 */ /* 0x000fc400078e00c2 */
[----:B------:R-:W-:Y:S01]  /*6660*/  IMAD.MOV.U32 R207, RZ, RZ, R205 ;  /* 0x000000ffffcf7224 */ /* 0x000fe200078e00cd */
[----:B------:R-:W-:Y:S01]  /*6670*/  MOV R205, R226 ;  /* 0x000000e200cd7202 */ /* 0x000fe20000000f00 */
[----:B------:R-:W-:Y:S01]  /*6680*/  IMAD.MOV.U32 R194, RZ, RZ, R30 ;  /* 0x000000ffffc27224 */ /* 0x000fe200078e001e */
[----:B------:R3:W5:Y:S01]  /*6690*/  LDL.LU R226, [R1+0x50] ;  /* 0x0000500001e27983 */ /* 0x0007620000300800 */
[----:B------:R-:W-:Y:S01]  /*66a0*/  IMAD.MOV.U32 R30, RZ, RZ, R196 ;  /* 0x000000ffff1e7224 */ /* 0x000fe200078e00c4 */
[----:B------:R-:W-:Y:S01]  /*66b0*/  HMMA.16816.F32.BF16 R148, R4, R18, R180 ;  /* 0x000000120494723c */ /* 0x000fe200000418b4 */
[----:B------:R-:W-:Y:S01]  /*66c0*/  IMAD.MOV.U32 R196, RZ, RZ, R199 ;  /* 0x000000ffffc47224 */ /* 0x000fe200078e00c7 */
[----:B------:R-:W4:Y:S01]  /*66d0*/  LDSM.16.MT88.4 R16, [R218+0xa900] ;  /* 0x00a90000da10783b */ /* 0x000f220000004200 */
[----:B--2---:R-:W-:Y:S01]  /*66e0*/  FFMA.FTZ R2, R193, c[0x0][0x2d0], -R12 ;  /* 0x0000b400c1027a23 */ /* 0x004fe2000001080c */
[----:B------:R-:W-:-:S04]  /*66f0*/  MOV R193, R195 ;  /* 0x000000c300c17202 */ /* 0x000fc80000000f00 */
[C---:B------:R-:W-:Y:S01]  /*6700*/  HMMA.16816.F32.BF16 R84, R4.reuse, R22, R188 ;  /* 0x000000160454723c */ /* 0x040fe200000418bc */
[----:B------:R-:W-:Y:S01]  /*6710*/  MOV R195, R31 ;  /* 0x0000001f00c37202 */ /* 0x000fe20000000f00 */
[----:B------:R-:W-:Y:S01]  /*6720*/  IMAD.MOV.U32 R199, RZ, RZ, R29 ;  /* 0x000000ffffc77224 */ /* 0x000fe200078e001d */
[----:B------:R-:W-:Y:S01]  /*6730*/  MOV R31, R197 ;  /* 0x000000c5001f7202 */ /* 0x000fe20000000f00 */
[----:B------:R-:W2:Y:S01]  /*6740*/  LDSM.16.MT88.4 R20, [R217+0xa900] ;  /* 0x00a90000d914783b */ /* 0x000ea20000004200 */
[----:B------:R-:W-:Y:S02]  /*6750*/  MOV R197, R28 ;  /* 0x0000001c00c57202 */ /* 0x000fe40000000f00 */
        /* <DEDUP_REMOVED lines=10> */
[----:B------:R1:W1:Y:S01]  /*6800*/  MUFU.EX2 R203, R2 ;  /* 0x0000000200cb7308 */ /* 0x0002620000000800 */
        /* <DEDUP_REMOVED lines=9> */
[C---:B------:R-:W-:Y:S01]  /*68a0*/  HMMA.16816.F32.BF16 R184, R4.reuse, R26, R168 ;  /* 0x0000001a04b8723c */ /* 0x040fe200000418a8 */
[----:B------:R-:W-:Y:S01]  /*68b0*/  MOV R29, R131 ;  /* 0x00000083001d7202 */ /* 0x000fe20000000f00 */
[----:B------:R3:W5:Y:S01]  /*68c0*/  LDL.LU R225, [R1+0x4c] ;  /* 0x00004c0001e17983 */ /* 0x0007620000300800 */
[----:B-1----:R-:W-:Y:S01]  /*68d0*/  FFMA.FTZ R2, R192, c[0x0][0x2d0], -R12 ;  /* 0x0000b400c0027a23 */ /* 0x002fe2000001080c */
[----:B------:R-:W-:Y:S01]  /*68e0*/  MOV R153, R224 ;  /* 0x000000e000997202 */ /* 0x000fe20000000f00 */
[----:B------:R-:W-:Y:S01]  /*68f0*/  IMAD.MOV.U32 R192, RZ, RZ, R196 ;  /* 0x000000ffffc07224 */ /* 0x000fe200078e00c4 */
[----:B------:R-:W-:Y:S01]  /*6900*/  MOV R31, R129 ;  /* 0x00000081001f7202 */ /* 0x000fe20000000f00 */
[----:B------:R1:W-:Y:S01]  /*6910*/  MUFU.EX2 R208, R2 ;  /* 0x0000000200d07308 */ /* 0x0003e20000000800 */
[----:B------:R-:W-:Y:S01]  /*6920*/  IMAD.MOV.U32 R195, RZ, RZ, R28 ;  /* 0x000000ffffc37224 */ /* 0x000fe200078e001c */
[----:B------:R-:W3:Y:S01]  /*6930*/  LDSM.16.MT88.4 R24, [R219+0xa900] ;  /* 0x00a90000db18783b */ /* 0x000ee20000004200 */
[----:B------:R-:W-:Y:S01]  /*6940*/  IMAD.MOV.U32 R28, RZ, RZ, R130 ;  /* 0x000000ffff1c7224 */ /* 0x000fe200078e0082 */
[----:B------:R-:W-:Y:S01]  /*6950*/  HMMA.16816.F32.BF16 R120, R4, R8, R120 ;  /* 0x000000080478723c */ /* 0x000fe20000041878 */
[----:B------:R-:W-:Y:S01]  /*6960*/  IMAD.MOV.U32 R162, RZ, RZ, R188 ;  /* 0x000000ffffa27224 */ /* 0x000fe200078e00bc */
[----:B------:R2:W5:Y:S01]  /*6970*/  LDL.LU R224, [R1+0x48] ;  /* 0x0000480001e07983 */ /* 0x0005620000300800 */
[----:B------:R-:W-:-:S02]  /*6980*/  IMAD.MOV.U32 R188, RZ, RZ, R190 ;  /* 0x000000ffffbc7224 */ /* 0x000fc400078e00be */
[----:B------:R-:W-:Y:S01]  /*6990*/  IMAD.MOV.U32 R190, RZ, RZ, R192 ;  /* 0x000000ffffbe7224 */ /* 0x000fe200078e00c0 */
[----:B------:R-:W-:Y:S01]  /*69a0*/  MOV R192, R30 ;  /* 0x0000001e00c07202 */ /* 0x000fe20000000f00 */
[----:B------:R-:W-:Y:S01]  /*69b0*/  IMAD.MOV.U32 R30, RZ, RZ, R31 ;  /* 0x000000ffff1e7224 */ /* 0x000fe200078e001f */
[----:B------:R-:W-:Y:S01]  /*69c0*/  HMMA.16816.F32.BF16 R180, R4, R10, R92 ;  /* 0x0000000a04b4723c */ /* 0x000fe2000004185c */
[----:B-1----:R-:W-:Y:S01]  /*69d0*/  FFMA.FTZ R2, R163, c[0x0][0x2d0], -R12 ;  /* 0x0000b400a3027a23 */ /* 0x002fe2000001080c */
[----:B------:R-:W-:Y:S01]  /*69e0*/  MOV R163, R189 ;  /* 0x000000bd00a37202 */ /* 0x000fe20000000f00 */
[----:B------:R-:W1:Y:S01]  /*69f0*/  LDSM.16.MT88.4 R8, [R217+0x2100] ;  /* 0x00210000d908783b */ /* 0x000e620000004200 */
[----:B------:R-:W-:Y:S01]  /*6a00*/  MOV R189, R191 ;  /* 0x000000bf00bd7202 */ /* 0x000fe20000000f00 */
[----:B------:R-:W-:-:S03]  /*6a10*/  IMAD.MOV.U32 R191, RZ, RZ, R29 ;  /* 0x000000ffffbf7224 */ /* 0x000fc600078e001d */
[C---:B----4-:R-:W-:Y:S01]  /*6a20*/  HMMA.16816.F32.BF16 R144, R4.reuse, R16, R144 ;  /* 0x000000100490723c */ /* 0x050fe20000041890 */
[----:B------:R-:W-:Y:S01]  /*6a30*/  IMAD.MOV.U32 R29, RZ, RZ, R153 ;  /* 0x000000ffff1d7224 */ /* 0x000fe200078e0099 */
[----:B------:R-:W-:Y:S01]  /*6a40*/  MOV R31, R28 ;  /* 0x0000001c001f7202 */ /* 0x000fe20000000f00 */
[----:B------:R-:W-:Y:S01]  /*6a50*/  IMAD.MOV.U32 R153, RZ, RZ, R202 ;  /* 0x000000ffff997224 */ /* 0x000fe200078e00ca */
[----:B------:R-:W-:Y:S01]  /*6a60*/  MOV R28, R152 ;  /* 0x00000098001c7202 */ /* 0x000fe20000000f00 */
[----:B------:R4:W1:Y:S01]  /*6a70*/  MUFU.EX2 R202, R2 ;  /* 0x0000000200ca7308 */ /* 0x0008620000000800 */
[----:B------:R-:W-:Y:S01]  /*6a80*/  IMAD.MOV.U32 R161, RZ, RZ, R163 ;  /* 0x000000ffffa17224 */ /* 0x000fe200078e00a3 */
[----:B------:R-:W-:Y:S01]  /*6a90*/  MOV R152, R154 ;  /* 0x0000009a00987202 */ /* 0x000fe20000000f00 */
[----:B------:R-:W-:Y:S01]  /*6aa0*/  IMAD.MOV.U32 R163, RZ, RZ, R189 ;  /* 0x000000ffffa37224 */ /* 0x000fe200078e00bd */
[----:B------:R-:W-:Y:S01]  /*6ab0*/  MOV R189, R29 ;  /* 0x0000001d00bd7202 */ /* 0x000fe20000000f00 */
[----:B------:R-:W-:Y:S01]  /*6ac0*/  HMMA.16816.F32.BF16 R124, R4, R18, R136 ;  /* 0x00000012047c723c */ /* 0x000fe20000041888 */
[----:B------:R-:W-:Y:S01]  /*6ad0*/  MOV R154, R223 ;  /* 0x000000df009a7202 */ /* 0x000fe20000000f00 */
[----:B------:R-:W1:Y:S01]  /*6ae0*/  LDSM.16.MT88.4 R16, [R219+0x2100] ;  /* 0x00210000db10783b */ /* 0x000e620000004200 */
[----:B------:R-:W-:-:S02]  /*6af0*/  MOV R29, R153 ;  /* 0x00000099001d7202 */ /* 0x000fc40000000f00 */
[----:B------:R-:W-:Y:S01]  /*6b00*/  MOV R153, R133 ;  /* 0x0000008500997202 */ /* 0x000fe20000000f00 */
[----:B------:R1:W5:Y:S02]  /*6b10*/  LDL.LU R223, [R1+0x44] ;  /* 0x0000440001df7983 */ /* 0x0003640000300800 */
[C---:B--2---:R-:W-:Y:S01]  /*6b20*/  HMMA.16816.F32.BF16 R164, R4.reuse, R20, R164 ;  /* 0x0000001404a4723c */ /* 0x044fe200000418a4 */
[----:B----4-:R-:W-:Y:S01]  /*6b30*/  FFMA.FTZ R2, R162, c[0x0][0x2d0], -R0 ;  /* 0x0000b400a2027a23 */ /* 0x010fe20000010800 */
[----:B------:R-:W-:Y:S02]  /*6b40*/  MOV R162, R188 ;  /* 0x000000bc00a27202 */ /* 0x000fe40000000f00 */
[----:B------:R-:W-:Y:S01]  /*6b50*/  MOV R188, R190 ;  /* 0x000000be00bc7202 */ /* 0x000fe20000000f00 */
[----:B------:R-:W-:Y:S01]  /*6b60*/  IMAD.MOV.U32 R190, RZ, RZ, R28 ;  /* 0x000000ffffbe7224 */ /* 0x000fe200078e001c */
[----:B------:R2:W-:Y:S01]  /*6b70*/  MUFU.EX2 R133, R2 ;  /* 0x0000000200857308 */ /* 0x0005e20000000800 */
[----:B------:R-:W-:Y:S01]  /*6b80*/  IMAD.MOV.U32 R28, RZ, RZ, R152 ;  /* 0x000000ffff1c7224 */ /* 0x000fe200078e0098 */
[----:B------:R-:W-:Y:S01]  /*6b90*/  HMMA.16816.F32.BF16 R156, R4, R22, R156 ;  /* 0x00000016049c723c */ /* 0x000fe2000004189c */
[----:B------:R-:W-:Y:S01]  /*6ba0*/  IMAD.MOV.U32 R152, RZ, RZ, R154 ;  /* 0x000000ffff987224 */ /* 0x000fe200078e009a */
[----:B------:R-:W-:Y:S01]  /*6bb0*/  MOV R196, R199 ;  /* 0x000000c700c47202 */ /* 0x000fe20000000f00 */
[----:B------:R-:W-:Y:S01]  /*6bc0*/  IMAD.MOV.U32 R154, RZ, RZ, R222 ;  /* 0x000000ffff9a7224 */ /* 0x000fe200078e00de */
[----:B------:R-:W-:Y:S01]  /*6bd0*/  LDSM.16.MT88.4 R20, [R220+0x2100] ;  /* 0x00210000dc14783b */ /* 0x000fe20000004200 */
[----:B--2---:R-:W-:Y:S01]  /*6be0*/  FFMA.FTZ R2, R161, c[0x0][0x2d0], -R0 ;  /* 0x0000b400a1027a23 */ /* 0x004fe20000010800 */
        /* <DEDUP_REMOVED lines=11> */
[----:B------:R2:W4:Y:S01]  /*6ca0*/  MUFU.EX2 R134, R2 ;  /* 0x0000000200867308 */ /* 0x0005220000000800 */
[----:B------:R-:W-:Y:S01]  /*6cb0*/  MOV R160, R162 ;  /* 0x000000a200a07202 */ /* 0x000fe20000000f00 */
[----:B------:R-:W-:Y:S01]  /*6cc0*/  IMAD.MOV.U32 R199, RZ, RZ, R128 ;  /* 0x000000ffffc77224 */ /* 0x000fe200078e0080 */
[----:B------:R-:W-:Y:S01]  /*6cd0*/  MOV R162, R200 ;  /* 0x000000c800a27202 */ /* 0x000fe20000000f00 */
[----:B------:R-:W-:Y:S01]  /*6ce0*/  IMAD.MOV.U32 R200, RZ, RZ, R15 ;  /* 0x000000ffffc87224 */ /* 0x000fe200078e000f */
[----:B------:R1:W5:Y:S01]  /*6cf0*/  LDL.LU R222, [R1+0x40] ;  /* 0x0000400001de7983 */ /* 0x0003620000300800 */
[----:B--2---:R-:W-:-:S02]  /*6d00*/  FFMA.FTZ R2, R161, c[0x0][0x2d0], -R0 ;  /* 0x0000b400a1027a23 */ /* 0x004fc40000010800 */
[----:B------:R-:W-:Y:S01]  /*6d10*/  IMAD.MOV.U32 R161, RZ, RZ, R28 ;  /* 0x000000ffffa17224 */ /* 0x000fe200078e001c */
[----:B------:R-:W-:Y:S01]  /*6d20*/  MOV R28, R29 ;  /* 0x0000001d001c7202 */ /* 0x000fe20000000f00 */
[----:B------:R-:W-:Y:S01]  /*6d30*/  IMAD.MOV.U32 R29, RZ, RZ, R152 ;  /* 0x000000ffff1d7224 */ /* 0x000fe200078e0098 */
[----:B------:R-:W-:Y:S01]  /*6d40*/  MOV R152, R153 ;  /* 0x0000009900987202 */ /* 0x000fe20000000f00 */
[----:B------:R-:W-:Y:S01]  /*6d50*/  IMAD.MOV.U32 R153, RZ, RZ, R154 ;  /* 0x000000ffff997224 */ /* 0x000fe200078e009a */
[----:B------:R-:W-:Y:S01]  /*6d60*/  MOV R154, R155 ;  /* 0x0000009b009a7202 */ /* 0x000fe20000000f00 */
[----:B------:R-:W-:Y:S02]  /*6d70*/  IMAD.MOV.U32 R155, RZ, RZ, R135 ;  /* 0x000000ffff9b7224 */ /* 0x000fe400078e0087 */
[----:B------:R2:W-:Y:S01]  /*6d80*/  MUFU.EX2 R135, R2 ;  /* 0x0000000200877308 */ /* 0x0005e20000000800 */
[----:B------:R-:W-:Y:S01]  /*6d90*/  IMAD.MOV.U32 R93, RZ, RZ, R200 ;  /* 0x000000ffff5d7224 */ /* 0x000fe200078e00c8 */
[----:B---3--:R-:W-:Y:S01]  /*6da0*/  HMMA.16816.F32.BF16 R128, R4, R24, R72 ;  /* 0x000000180480723c */ /* 0x008fe20000041848 */
[----:B--2---:R-:W-:-:S05]  /*6db0*/  FFMA.FTZ R2, R160, c[0x0][0x2d0], -R0 ;  /* 0x0000b400a0027a23 */ /* 0x004fca0000010800 */
[----:B------:R-:W2:Y:S02]  /*6dc0*/  MUFU.EX2 R200, R2 ;  /* 0x0000000200c87308 */ /* 0x000ea40000000800 */
[----:B------:R-:W-:Y:S01]  /*6dd0*/  HMMA.16816.F32.BF16 R72, R4, R26, R32 ;  /* 0x0000001a0448723c */ /* 0x000fe20000041820 */
[----:B------:R-:W3:Y:S01]  /*6de0*/  LDSM.16.MT88.4 R24, [R218+0x2100] ;  /* 0x00210000da18783b */ /* 0x000ee20000004200 */
[----:B------:R-:W-:Y:S01]  /*6df0*/  IMAD.MOV.U32 R95, RZ, RZ, R161 ;  /* 0x000000ffff5f7224 */ /* 0x000fe200078e00a1 */
[----:B------:R-:W-:Y:S02]  /*6e00*/  MOV R94, R162 ;  /* 0x000000a2005e7202 */ /* 0x000fe40000000f00 */
[----:B------:R-:W-:Y:S02]  /*6e10*/  LDSM.16.MT88.4 R32, [R218+0x5100] ;  /* 0x00510000da20783b */ /* 0x000fe40000004200 */
[----:B------:R-:W-:Y:S02]  /*6e20*/  F2FP.BF16.PACK_AB R4, R203, R201 ;  /* 0x000000c9cb04723e */ /* 0x000fe400000010ff */
[----:B-1----:R-:W-:-:S02]  /*6e30*/  F2FP.BF16.PACK_AB R6, R202, R208 ;  /* 0x000000d0ca06723e */ /* 0x002fc400000010ff */
[----:B----4-:R-:W-:Y:S02]  /*6e40*/  F2FP.BF16.PACK_AB R5, R134, R133 ;  /* 0x000000858605723e */ /* 0x010fe400000010ff */
[----:B--2---:R-:W-:-:S07]  /*6e50*/  F2FP.BF16.PACK_AB R7, R200, R135 ;  /* 0x00000087c807723e */ /* 0x004fce00000010ff */
[C---:B------:R-:W-:Y:S08]  /*6e60*/  HMMA.16816.F32.BF16 R136, R4.reuse, R8, R44 ;  /* 0x000000080488723c */ /* 0x040ff0000004182c */
[----:B------:R-:W-:Y:S01]  /*6e70*/  HMMA.16816.F32.BF16 R44, R4, R10, R40 ;  /* 0x0000000a042c723c */ /* 0x000fe20000041828 */
[----:B------:R-:W1:Y:S01]  /*6e80*/  LDSM.16.MT88.4 R8, [R217+0x5100] ;  /* 0x00510000d908783b */ /* 0x000e620000004200 */
[----:B------:R-:W-:-:S06]  /*6e90*/  IMAD.MOV.U32 R2, RZ, RZ, R163 ;  /* 0x000000ffff027224 */ /* 0x000fcc00078e00a3 */
[C---:B------:R-:W-:Y:S08]  /*6ea0*/  HMMA.16816.F32.BF16 R160, R4.reuse, R16, R68 ;  /* 0x0000001004a0723c */ /* 0x040ff00000041844 */
[C---:B------:R-:W-:Y:S01]  /*6eb0*/  HMMA.16816.F32.BF16 R68, R4.reuse, R18, R64 ;  /* 0x000000120444723c */ /* 0x040fe20000041840 */
[----:B------:R-:W2:Y:S07]  /*6ec0*/  LDSM.16.MT88.4 R16, [R219+0x5100] ;  /* 0x00510000db10783b */ /* 0x000eae0000004200 */
[----:B---3--:R-:W-:Y:S07]  /*6ed0*/  HMMA.16816.F32.BF16 R40, R4, R26, R88 ;  /* 0x0000001a0428723c */ /* 0x008fee0000041858 */
[----:B------:R-:W-:Y:S01]  /*6ee0*/  MOV R88, R152 ;  /* 0x0000009800587202 */ /* 0x000fe20000000f00 */
[----:B------:R-:W-:Y:S01]  /*6ef0*/  IMAD.MOV.U32 R89, RZ, RZ, R153 ;  /* 0x000000ffff597224 */ /* 0x000fe200078e0099 */
[----:B------:R-:W-:Y:S01]  /*6f00*/  MOV R90, R154 ;  /* 0x0000009a005a7202 */ /* 0x000fe20000000f00 */
[----:B------:R-:W-:-:S02]  /*6f10*/  IMAD.MOV.U32 R91, RZ, RZ, R155 ;  /* 0x000000ffff5b7224 */ /* 0x000fc400078e009b */
[C---:B------:R-:W-:Y:S08]  /*6f20*/  HMMA.16816.F32.BF16 R152, R4.reuse, R20, R80 ;  /* 0x000000140498723c */ /* 0x040ff00000041850 */
[C---:B------:R-:W-:Y:S01]  /*6f30*/  HMMA.16816.F32.BF16 R80, R4.reuse, R22, R76 ;  /* 0x000000160450723c */ /* 0x040fe2000004184c */
[----:B------:R-:W3:Y:S07]  /*6f40*/  LDSM.16.MT88.4 R20, [R220+0x5100] ;  /* 0x00510000dc14783b */ /* 0x000eee0000004200 */
[C---:B-1----:R-:W-:Y:S08]  /*6f50*/  HMMA.16816.F32.BF16 R168, R4.reuse, R8, R60 ;  /* 0x0000000804a8723c */ /* 0x042ff0000004183c */
[C---:B------:R-:W-:Y:S01]  /*6f60*/  HMMA.16816.F32.BF16 R60, R4.reuse, R10, R56 ;  /* 0x0000000a043c723c */ /* 0x040fe20000041838 */
[----:B------:R-:W1:Y:S07]  /*6f70*/  LDSM.16.MT88.4 R8, [R217+0x8100] ;  /* 0x00810000d908783b */ /* 0x000e6e0000004200 */
[C---:B------:R-:W-:Y:S08]  /*6f80*/  HMMA.16816.F32.BF16 R52, R4.reuse, R32, R52 ;  /* 0x000000200434723c */ /* 0x040ff00000041834 */
[C---:B------:R-:W-:Y:S08]  /*6f90*/  HMMA.16816.F32.BF16 R32, R4.reuse, R34, R104 ;  /* 0x000000220420723c */ /* 0x040ff00000041868 */
[C---:B--2---:R-:W-:Y:S08]  /*6fa0*/  HMMA.16816.F32.BF16 R108, R4.reuse, R16, R108 ;  /* 0x00000010046c723c */ /* 0x044ff0000004186c */
[----:B------:R-:W-:Y:S01]  /*6fb0*/  HMMA.16816.F32.BF16 R104, R4, R18, R100 ;  /* 0x000000120468723c */ /* 0x000fe20000041864 */
[----:B------:R-:W2:Y:S01]  /*6fc0*/  LDSM.16.MT88.4 R16, [R219+0x8100] ;  /* 0x00810000db10783b */ /* 0x000ea20000004200 */
[----:B------:R-:W-:Y:S01]  /*6fd0*/  MOV R26, R28 ;  /* 0x0000001c001a7202 */ /* 0x000fe20000000f00 */
[----:B------:R-:W-:-:S05]  /*6fe0*/  IMAD.MOV.U32 R27, RZ, RZ, R29 ;  /* 0x000000ffff1b7224 */ /* 0x000fca00078e001d */
[C---:B------:R-:W-:Y:S07]  /*6ff0*/  HMMA.16816.F32.BF16 R36, R4.reuse, R24, R36 ;  /* 0x000000180424723c */ /* 0x040fee0000041824 */
[----:B------:R-:W-:Y:S01]  /*7000*/  MOV R25, R30 ;  /* 0x0000001e00197202 */ /* 0x000fe20000000f00 */
[----:B------:R-:W-:Y:S01]  /*7010*/  IMAD.MOV.U32 R24, RZ, RZ, R31 ;  /* 0x000000ffff187224 */ /* 0x000fe200078e001f */
[C---:B---3--:R-:W-:Y:S01]  /*7020*/  HMMA.16816.F32.BF16 R64, R4.reuse, R20, R112 ;  /* 0x000000140440723c */ /* 0x048fe20000041870 */
[----:B------:R-:W3:Y:S07]  /*7030*/  LDSM.16.MT88.4 R28, [R218+0x8100] ;  /* 0x00810000da1c783b */ /* 0x000eee0000004200 */
[C---:B------:R-:W-:Y:S01]  /*7040*/  HMMA.16816.F32.BF16 R116, R4.reuse, R22, R116 ;  /* 0x000000160474723c */ /* 0x040fe20000041874 */
[----:B------:R-:W4:Y:S07]  /*7050*/  LDSM.16.MT88.4 R20, [R220+0x8100] ;  /* 0x00810000dc14783b */ /* 0x000f2e0000004200 */
[----:B-1----:R-:W-:Y:S01]  /*7060*/  HMMA.16816.F32.BF16 R76, R4, R8, R96 ;  /* 0x00000008044c723c */ /* 0x002fe20000041860 */
[----:B------:R-:W-:-:S07]  /*7070*/  IMAD.MOV.U32 R59, RZ, RZ, R89 ;  /* 0x000000ffff3b7224 */ /* 0x000fce00078e0059 */
[C---:B------:R-:W-:Y:S01]  /*7080*/  HMMA.16816.F32.BF16 R84, R4.reuse, R10, R84 ;  /* 0x0000000a0454723c */ /* 0x040fe20000041854 */
[----:B------:R-:W1:Y:S01]  /*7090*/  LDSM.16.MT88.4 R8, [R217+0xb100] ;  /* 0x00b10000d908783b */ /* 0x000e620000004200 */
[----:B------:R-:W-:Y:S01]  /*70a0*/  MOV R96, R88 ;  /* 0x0000005800607202 */ /* 0x000fe20000000f00 */
[----:B------:R-:W-:Y:S01]  /*70b0*/  IMAD.MOV.U32 R89, RZ, RZ, R91 ;  /* 0x000000ffff597224 */ /* 0x000fe200078e005b */
[----:B------:R-:W-:Y:S01]  /*70c0*/  MOV R88, R90 ;  /* 0x0000005a00587202 */ /* 0x000fe20000000f00 */
[----:B------:R-:W-:Y:S01]  /*70d0*/  IMAD.MOV.U32 R97, RZ, RZ, R27 ;  /* 0x000000ffff617224 */ /* 0x000fe200078e001b */
[----:B------:R-:W-:Y:S01]  /*70e0*/  MOV R98, R26 ;  /* 0x0000001a00627202 */ /* 0x000fe20000000f00 */
[----:B------:R-:W-:Y:S01]  /*70f0*/  IMAD.MOV.U32 R91, RZ, RZ, R25 ;  /* 0x000000ffff5b7224 */ /* 0x000fe200078e0019 */
[----:B------:R-:W-:Y:S01]  /*7100*/  MOV R90, R24 ;  /* 0x00000018005a7202 */ /* 0x000fe20000000f00 */
[C---:B--2---:R-:W-:Y:S01]  /*7110*/  HMMA.16816.F32.BF16 R112, R4.reuse, R16, R140 ;  /* 0x000000100470723c */ /* 0x044fe2000004188c */
[----:B------:R-:W2:Y:S07]  /*7120*/  LDSM.16.MT88.4 R24, [R218+0xb100] ;  /* 0x00b10000da18783b */ /* 0x000eae0000004200 */
[----:B------:R-:W-:Y:S01]  /*7130*/  HMMA.16816.F32.BF16 R184, R4, R18, R184 ;  /* 0x0000001204b8723c */ /* 0x000fe200000418b8 */
[----:B------:R-:W1:Y:S01]  /*7140*/  LDSM.16.MT88.4 R16, [R220+0xb100] ;  /* 0x00b10000dc10783b */ /* 0x000e620000004200 */
[----:B------:R-:W-:Y:S01]  /*7150*/  IMAD.MOV.U32 R99, RZ, RZ, R93 ;  /* 0x000000ffff637224 */ /* 0x000fe200078e005d */
[----:B------:R-:W-:-:S05]  /*7160*/  MOV R56, R94 ;  /* 0x0000005e00387202 */ /* 0x000fca0000000f00 */
[C---:B---3--:R-:W-:Y:S08]  /*7170*/  HMMA.16816.F32.BF16 R48, R4.reuse, R28, R48 ;  /* 0x0000001c0430723c */ /* 0x048ff00000041830 */
[C---:B------:R-:W-:Y:S07]  /*7180*/  HMMA.16816.F32.BF16 R28, R4.reuse, R30, R148 ;  /* 0x0000001e041c723c */ /* 0x040fee0000041894 */
[----:B------:R-:W-:Y:S01]  /*7190*/  MOV R148, R91 ;  /* 0x0000005b00947202 */ /* 0x000fe20000000f00 */
[----:B----4-:R-:W-:Y:S01]  /*71a0*/  HMMA.16816.F32.BF16 R100, R4, R22, R172 ;  /* 0x000000160464723c */ /* 0x010fe200000418ac */
[----:B------:R-:W-:Y:S01]  /*71b0*/  IMAD.MOV.U32 R91, RZ, RZ, R2 ;  /* 0x000000ffff5b7224 */ /* 0x000fe200078e0002 */
[----:B------:R-:W-:Y:S01]  /*71c0*/  MOV R149, R89 ;  /* 0x0000005900957202 */ /* 0x000fe20000000f00 */
[----:B------:R-:W-:Y:S01]  /*71d0*/  IMAD.MOV.U32 R89, RZ, RZ, R95 ;  /* 0x000000ffff597224 */ /* 0x000fe200078e005f */
[----:B------:R-:W-:-:S03]  /*71e0*/  MOV R2, R92 ;  /* 0x0000005c00027202 */ /* 0x000fc60000000f00 */
[----:B------:R-:W-:Y:S01]  /*71f0*/  IMAD.MOV.U32 R23, RZ, RZ, R199 ;  /* 0x000000ffff177224 */ /* 0x000fe200078e00c7 */
[----:B------:R-:W-:Y:S01]  /*7200*/  MOV R172, R207 ;  /* 0x000000cf00ac7202 */ /* 0x000fe20000000f00 */
[----:B------:R-:W-:Y:S01]  /*7210*/  IMAD.MOV.U32 R173, RZ, RZ, R206 ;  /* 0x000000ffffad7224 */ /* 0x000fe200078e00ce */
[----:B------:R-:W-:Y:S01]  /*7220*/  MOV R174, R205 ;  /* 0x000000cd00ae7202 */ /* 0x000fe20000000f00 */
[----:B------:R-:W-:Y:S01]  /*7230*/  HMMA.16816.F32.BF16 R92, R4, R20, R176 ;  /* 0x00000014045c723c */ /* 0x000fe200000418b0 */
[----:B------:R-:W-:Y:S01]  /*7240*/  IMAD.MOV.U32 R175, RZ, RZ, R204 ;  /* 0x000000ffffaf7224 */ /* 0x000fe200078e00cc */
[----:B------:R-:W-:Y:S01]  /*7250*/  MOV R143, R23 ;  /* 0x00000017008f7202 */ /* 0x000fe20000000f00 */
[----:B------:R-:W-:Y:S01]  /*7260*/  IMAD.MOV.U32 R23, RZ, RZ, R172 ;  /* 0x000000ffff177224 */ /* 0x000fe200078e00ac */
[----:B------:R-:W-:Y:S01]  /*7270*/  MOV R22, R198 ;  /* 0x000000c600167202 */ /* 0x000fe20000000f00 */
[----:B------:R-:W-:Y:S02]  /*7280*/  FFMA.FTZ R2, R2, c[0x0][0x2d0], -R12 ;  /* 0x0000b40002027a23 */ /* 0x000fe4000001080c */
        /* <DEDUP_REMOVED lines=15> */
[----:B------:R-:W-:Y:S01]  /*7380*/  IMAD.MOV.U32 R177, RZ, RZ, R195 ;  /* 0x000000ffffb17224 */ /* 0x000fe200078e00c3 */
[----:B-1----:R-:W-:Y:S01]  /*7390*/  HMMA.16816.F32.BF16 R188, R4, R8, R164 ;  /* 0x0000000804bc723c */ /* 0x002fe200000418a4 */
[----:B---3--:R-:W-:Y:S01]  /*73a0*/  FFMA.FTZ R2, R22, c[0x0][0x2d0], -R12 ;  /* 0x0000b40016027a23 */ /* 0x008fe2000001080c */
[----:B------:R-:W-:-:S06]  /*73b0*/  MOV R22, R21 ;  /* 0x0000001500167202 */ /* 0x000fcc0000000f00 */
[C---:B------:R-:W-:Y:S01]  /*73c0*/  HMMA.16816.F32.BF16 R192, R4.reuse, R10, R156 ;  /* 0x0000000a04c0723c */ /* 0x040fe2000004189c */
[----:B------:R1:W3:Y:S01]  /*73d0*/  MUFU.EX2 R21, R2 ;  /* 0x0000000200157308 */ /* 0x0002e20000000800 */
[----:B------:R-:W4:Y:S01]  /*73e0*/  LDSM.16.MT88.4 R8, [R219+0xb100] ;  /* 0x00b10000db08783b */ /* 0x000f220000004200 */
[----:B------:R-:W-:Y:S01]  /*73f0*/  MOV R178, R196 ;  /* 0x000000c400b27202 */ /* 0x000fe20000000f00 */
[----:B------:R-:W-:Y:S01]  /*7400*/  IMAD.MOV.U32 R167, RZ, RZ, R176 ;  /* 0x000000ffffa77224 */ /* 0x000fe200078e00b0 */
[----:B------:R-:W-:Y:S02]  /*7410*/  MOV R15, R221 ;  /* 0x000000dd000f7202 */ /* 0x000fe40000000f00 */
[----:B------:R-:W-:Y:S01]  /*7420*/  IMAD.MOV.U32 R159, RZ, RZ, R172 ;  /* 0x000000ffff9f7224 */ /* 0x000fe200078e00ac */
[----:B------:R-:W-:Y:S01]  /*7430*/  MOV R164, R173 ;  /* 0x000000ad00a47202 */ /* 0x000fe20000000f00 */
[----:B------:R-:W-:Y:S01]  /*7440*/  IMAD.MOV.U32 R173, RZ, RZ, R178 ;  /* 0x000000ffffad7224 */ /* 0x000fe200078e00b2 */
[----:B------:R-:W-:Y:S01]  /*7450*/  MOV R166, R175 ;  /* 0x000000af00a67202 */ /* 0x000fe20000000f00 */
[----:B-1----:R-:W-:Y:S01]  /*7460*/  FFMA.FTZ R2, R143, c[0x0][0x2d0], -R12 ;  /* 0x0000b4008f027a23 */ /* 0x002fe2000001080c */
[----:B------:R-:W-:Y:S01]  /*7470*/  MOV R176, R149 ;  /* 0x0000009500b07202 */ /* 0x000fe20000000f00 */
[----:B------:R-:W-:Y:S01]  /*7480*/  IMAD.MOV.U32 R143, RZ, RZ, R23 ;  /* 0x000000ffff8f7224 */ /* 0x000fe200078e0017 */
[C---:B--2---:R-:W-:Y:S01]  /*7490*/  HMMA.16816.F32.BF16 R204, R4.reuse, R26, R124 ;  /* 0x0000001a04cc723c */ /* 0x044fe2000004187c */
[----:B------:R1:W-:Y:S01]  /*74a0*/  MUFU.EX2 R23, R2 ;  /* 0x0000000200177308 */ /* 0x0003e20000000800 */
[----:B------:R-:W-:Y:S01]  /*74b0*/  MOV R172, R177 ;  /* 0x000000b100ac7202 */ /* 0x000fe20000000f00 */
[----:B------:R-:W-:Y:S01]  /*74c0*/  IMAD.MOV.U32 R179, RZ, RZ, R197 ;  /* 0x000000ffffb37224 */ /* 0x000fe200078e00c5 */
[----:B------:R-:W-:Y:S01]  /*74d0*/  MOV R178, R151 ;  /* 0x0000009700b27202 */ /* 0x000fe20000000f00 */
[----:B------:R-:W-:Y:S01]  /*74e0*/  IMAD.MOV.U32 R175, RZ, RZ, R148 ;  /* 0x000000ffffaf7224 */ /* 0x000fe200078e0094 */
[----:B------:R2:W5:Y:S01]  /*74f0*/  LDL.LU R221, [R1+0x3c] ;  /* 0x00003c0001dd7983 */ /* 0x0005620000300800 */
[----:B------:R-:W-:Y:S01]  /*7500*/  IMAD.MOV.U32 R177, RZ, RZ, R150 ;  /* 0x000000ffffb17224 */ /* 0x000fe200078e0096 */
[----:B------:R-:W-:Y:S02]  /*7510*/  HMMA.16816.F32.BF16 R196, R4, R24, R144 ;  /* 0x0000001804c4723c */ /* 0x000fe40000041890 */
[----:B------:R-:W2:Y:S01]  /*7520*/  LDSM.16.MT88.4 R148, [R218+0x2900] ;  /* 0x00290000da94783b */ /* 0x000ea20000004200 */
[----:B------:R-:W-:-:S02]  /*7530*/  IMAD.MOV.U32 R165, RZ, RZ, R174 ;  /* 0x000000ffffa57224 */ /* 0x000fc400078e00ae */
[----:B-1----:R-:W-:-:S03]  /*7540*/  FFMA.FTZ R2, R22, c[0x0][0x2d0], -R12 ;  /* 0x0000b40016027a23 */ /* 0x002fc6000001080c */
[----:B------:R-:W-:Y:S01]  /*7550*/  HMMA.16816.F32.BF16 R24, R4, R16, R120 ;  /* 0x000000100418723c */ /* 0x000fe20000041878 */
[----:B------:R1:W5:Y:S01]  /*7560*/  LDL.LU R216, [R1+0x38] ;  /* 0x0000380001d87983 */ /* 0x0003620000300800 */
[----:B------:R3:W1:Y:S01]  /*7570*/  MUFU.EX2 R22, R2 ;  /* 0x0000000200167308 */ /* 0x0006620000000800 */
[----:B------:R-:W-:Y:S01]  /*7580*/  MOV R174, R179 ;  /* 0x000000b300ae7202 */ /* 0x000fe20000000f00 */
[----:B------:R-:W-:-:S04]  /*7590*/  IMAD.MOV.U32 R179, RZ, RZ, R96 ;  /* 0x000000ffffb37224 */ /* 0x000fc800078e0060 */
[----:B------:R-:W-:Y:S01]  /*75a0*/  HMMA.16816.F32.BF16 R16, R4, R18, R180 ;  /* 0x000000120410723c */ /* 0x000fe200000418b4 */
[----:B------:R-:W1:Y:S01]  /*75b0*/  LDSM.16.MT88.4 R180, [R218+0x5900] ;  /* 0x00590000dab4783b */ /* 0x000e620000004200 */
[----:B------:R-:W-:Y:S01]  /*75c0*/  MOV R96, R97 ;  /* 0x0000006100607202 */ /* 0x000fe20000000f00 */
[----:B------:R-:W-:Y:S01]  /*75d0*/  IMAD.MOV.U32 R97, RZ, RZ, R98 ;  /* 0x000000ffff617224 */ /* 0x000fe200078e0062 */
[----:B------:R-:W-:Y:S01]  /*75e0*/  MOV R98, R99 ;  /* 0x0000006300627202 */ /* 0x000fe20000000f00 */
[----:B---3--:R-:W-:Y:S01]  /*75f0*/  FFMA.FTZ R2, R15, c[0x0][0x2d0], -R0 ;  /* 0x0000b4000f027a23 */ /* 0x008fe20000010800 */
[----:B------:R-:W-:-:S03]  /*7600*/  MOV R15, R13 ;  /* 0x0000000d000f7202 */ /* 0x000fc60000000f00 */
[----:B------:R3:W-:Y:S01]  /*7610*/  MUFU.EX2 R13, R2 ;  /* 0x00000002000d7308 */ /* 0x0007e20000000800 */
[----:B------:R-:W-:Y:S01]  /*7620*/  IMAD.MOV.U32 R99, RZ, RZ, R56 ;  /* 0x000000ffff637224 */ /* 0x000fe200078e0038 */
[----:B------:R-:W-:Y:S01]  /*7630*/  MOV R56, R14 ;  /* 0x0000000e00387202 */ /* 0x000fe20000000f00 */
[--C-:B---3--:R-:W-:Y:S02]  /*7640*/  FFMA.FTZ R2, R143, c[0x0][0x2d0], -R0.reuse ;  /* 0x0000b4008f027a23 */ /* 0x108fe40000010800 */
[----:B------:R-:W3:Y:S03]  /*7650*/  LDSM.16.MT88.4 R140, [R217+0x2900] ;  /* 0x00290000d98c783b */ /* 0x000ee60000004200 */
[----:B------:R1:W1:Y:S02]  /*7660*/  MUFU.EX2 R14, R2 ;  /* 0x00000002000e7308 */ /* 0x0002640000000800 */
[----:B-1----:R-:W-:-:S02]  /*7670*/  FFMA.FTZ R2, R15, c[0x0][0x2d0], -R0 ;  /* 0x0000b4000f027a23 */ /* 0x002fc40000010800 */
[----:B------:R-:W-:-:S04]  /*7680*/  FFMA.FTZ R0, R159, c[0x0][0x2d0], -R0 ;  /* 0x0000b4009f007a23 */ /* 0x000fc80000010800 */
[----:B------:R1:W-:Y:S01]  /*7690*/  MUFU.EX2 R15, R2 ;  /* 0x00000002000f7308 */ /* 0x0003e20000000800 */
[----:B----4-:R-:W-:Y:S01]  /*76a0*/  HMMA.16816.F32.BF16 R124, R4, R8, R128 ;  /* 0x00000008047c723c */ /* 0x010fe20000041880 */
[----:B------:R-:W-:Y:S01]  /*76b0*/  IMAD.MOV.U32 R122, RZ, RZ, R56 ;  /* 0x000000ffff7a7224 */ /* 0x000fe200078e0038 */
[----:B------:R-:W-:Y:S01]  /*76c0*/  MOV R121, R57 ;  /* 0x0000003900797202 */ /* 0x000fe20000000f00 */
[----:B------:R-:W-:Y:S01]  /*76d0*/  IMAD.MOV.U32 R120, RZ, RZ, R58 ;  /* 0x000000ffff787224 */ /* 0x000fe200078e003a */
[----:B------:R-:W-:Y:S01]  /*76e0*/  MOV R123, R99 ;  /* 0x00000063007b7202 */ /* 0x000fe20000000f00 */
[----:B------:R-:W-:Y:S02]  /*76f0*/  LDSM.16.MT88.4 R156, [R220+0x2900] ;  /* 0x00290000dc9c783b */ /* 0x000fe40000004200 */
[----:B------:R-:W4:Y:S01]  /*7700*/  MUFU.EX2 R12, R0 ;  /* 0x00000000000c7308 */ /* 0x000f220000000800 */
[----:B------:R-:W-:Y:S02]  /*7710*/  F2FP.BF16.PACK_AB R128, R21, R20 ;  /* 0x000000141580723e */ /* 0x000fe400000010ff */
[----:B------:R-:W-:-:S02]  /*7720*/  F2FP.BF16.PACK_AB R130, R22, R23 ;  /* 0x000000171682723e */ /* 0x000fc400000010ff */
[----:B------:R-:W-:Y:S02]  /*7730*/  F2FP.BF16.PACK_AB R129, R14, R13 ;  /* 0x0000000d0e81723e */ /* 0x000fe400000010ff */
[----:B-1----:R-:W-:Y:S02]  /*7740*/  MOV R2, R59 ;  /* 0x0000003b00027202 */ /* 0x002fe40000000f00 */
[----:B------:R-:W1:Y:S01]  /*7750*/  LDSM.16.MT88.4 R56, [R220+0x5900] ;  /* 0x00590000dc38783b */ /* 0x000e620000004200 */
[----:B----4-:R-:W-:Y:S01]  /*7760*/  F2FP.BF16.PACK_AB R131, R12, R15 ;  /* 0x0000000f0c83723e */ /* 0x010fe200000010ff */
[----:B------:R-:W-:Y:S01]  /*7770*/  HMMA.16816.F32.BF16 R8, R4, R10, R72 ;  /* 0x0000000a0408723c */ /* 0x000fe20000041848 */
[----:B------:R-:W-:Y:S01]  /*7780*/  MOV R0, R89 ;  /* 0x0000005900007202 */ /* 0x000fe20000000f00 */
[----:B------:R-:W-:Y:S06]  /*7790*/  LDSM.16.MT88.4 R72, [R217+0x8900] ;  /* 0x00890000d948783b */ /* 0x000fec0000004200 */
[----:B--2---:R-:W-:Y:S01]  /*77a0*/  HMMA.16816.F32.BF16 R144, R128, R148, R36 ;  /* 0x000000948090723c */ /* 0x004fe20000041824 */
[----:B------:R-:W-:Y:S01]  /*77b0*/  IMAD.MOV.U32 R7, RZ, RZ, R178 ;  /* 0x000000ffff077224 */ /* 0x000fe200078e00b2 */
[----:B------:R-:W-:Y:S01]  /*77c0*/  MOV R6, R179 ;  /* 0x000000b300067202 */ /* 0x000fe20000000f00 */
[----:B------:R-:W-:-:S05]  /*77d0*/  IMAD.MOV.U32 R4, RZ, RZ, R88 ;  /* 0x000000ffff047224 */ /* 0x000fca00078e0058 */
[C---:B------:R-:W-:Y:S07]  /*77e0*/  HMMA.16816.F32.BF16 R148, R128.reuse, R150, R40 ;  /* 0x000000968094723c */ /* 0x040fee0000041828 */
[----:B------:R-:W-:Y:S01]  /*77f0*/  IMAD.MOV.U32 R43, RZ, RZ, R176 ;  /* 0x000000ffff2b7224 */ /* 0x000fe200078e00b0 */
[----:B------:R-:W-:Y:S02]  /*7800*/  MOV R42, R177 ;  /* 0x000000b1002a7202 */ /* 0x000fe40000000f00 */
[----:B------:R-:W-:Y:S01]  /*7810*/  HMMA.16816.F32.BF16 R176, R128, R180, R52 ;  /* 0x000000b480b0723c */ /* 0x000fe20000041834 */
[----:B------:R-:W-:-:S07]  /*7820*/  FADD.FTZ R4, R2, R4 ;  /* 0x0000000402047221 */ /* 0x000fce0000010000 */
[----:B------:R-:W-:Y:S07]  /*7830*/  HMMA.16816.F32.BF16 R180, R128, R182, R32 ;  /* 0x000000b680b4723c */ /* 0x000fee0000041820 */
[----:B------:R-:W-:-:S04]  /*7840*/  IMAD.MOV.U32 R34, RZ, RZ, R90 ;  /* 0x000000ffff227224 */ /* 0x000fc800078e005a */
[----:B------:R-:W-:Y:S01]  /*7850*/  FADD.FTZ R0, R0, R34 ;  /* 0x0000002200007221 */ /* 0x000fe20000010000 */
[----:B------:R-:W-:Y:S01]  /*7860*/  MOV R35, R91 ;  /* 0x0000005b00237202 */ /* 0x000fe20000000f00 */
[----:B------:R-:W-:Y:S01]  /*7870*/  IMAD.MOV.U32 R40, RZ, RZ, R98 ;  /* 0x000000ffff287224 */ /* 0x000fe200078e0062 */
[----:B------:R-:W-:Y:S01]  /*7880*/  MOV R41, R97 ;  /* 0x0000006100297202 */ /* 0x000fe20000000f00 */
[----:B------:R-:W-:Y:S02]  /*7890*/  FADD.FTZ R2, R120, R0 ;  /* 0x0000000078027221 */ /* 0x000fe40000010000 */
[----:B------:R-:W-:Y:S01]  /*78a0*/  IMAD.MOV.U32 R5, RZ, RZ, R96 ;  /* 0x000000ffff057224 */ /* 0x000fe200078e0060 */
[----:B---3--:R-:W-:Y:S01]  /*78b0*/  HMMA.16816.F32.BF16 R136, R128, R140, R136 ;  /* 0x0000008c8088723c */ /* 0x008fe20000041888 */
[----:B------:R-:W-:Y:S01]  /*78c0*/  FADD.FTZ R0, R121, R4 ;  /* 0x0000000479007221 */ /* 0x000fe20000010000 */
[----:B------:R-:W-:Y:S01]  /*78d0*/  MOV R36, R175 ;  /* 0x000000af00247202 */ /* 0x000fe20000000f00 */
[----:B------:R-:W-:Y:S01]  /*78e0*/  FADD.FTZ R2, R122, R2 ;  /* 0x000000027a027221 */ /* 0x000fe20000010000 */
[----:B------:R-:W-:Y:S01]  /*78f0*/  MOV R38, R173 ;  /* 0x000000ad00267202 */ /* 0x000fe20000000f00 */
[----:B------:R-:W-:Y:S01]  /*7900*/  FADD.FTZ R0, R123, R0 ;  /* 0x000000007b007221 */ /* 0x000fe20000010000 */
[----:B------:R-:W-:Y:S01]  /*7910*/  LDSM.16.MT88.4 R88, [R220+0x8900] ;  /* 0x00890000dc58783b */ /* 0x000fe20000004200 */
[----:B------:R-:W-:-:S02]  /*7920*/  FADD.FTZ R2, R35, R2 ;  /* 0x0000000223027221 */ /* 0x000fc40000010000 */
[----:B------:R-:W-:Y:S01]  /*7930*/  FADD.FTZ R0, R40, R0 ;  /* 0x0000000028007221 */ /* 0x000fe20000010000 */
[----:B------:R-:W-:Y:S01]  /*7940*/  HMMA.16816.F32.BF16 R140, R128, R142, R44 ;  /* 0x0000008e808c723c */ /* 0x000fe2000004182c */
[----:B------:R-:W-:Y:S01]  /*7950*/  FADD.FTZ R2, R41, R2 ;  /* 0x0000000229027221 */ /* 0x000fe20000010000 */
[----:B------:R-:W-:Y:S01]  /*7960*/  LDSM.16.MT88.4 R96, [R219+0x8900] ;  /* 0x00890000db60783b */ /* 0x000fe20000004200 */
[----:B------:R-:W-:Y:S02]  /*7970*/  FADD.FTZ R0, R5, R0 ;  /* 0x0000000005007221 */ /* 0x000fe40000010000 */
[----:B------:R-:W-:Y:S01]  /*7980*/  FADD.FTZ R2, R6, R2 ;  /* 0x0000000206027221 */ /* 0x000fe20000010000 */
[----:B------:R-:W-:Y:S01]  /*7990*/  LDSM.16.MT88.4 R120, [R220+0xb900] ;  /* 0x00b90000dc78783b */ /* 0x000fe20000004200 */
[----:B------:R-:W-:Y:S01]  /*79a0*/  FADD.FTZ R0, R7, R0 ;  /* 0x0000000007007221 */ /* 0x000fe20000010000 */
[----:B------:R-:W-:Y:S01]  /*79b0*/  MOV R46, R165 ;  /* 0x000000a5002e7202 */ /* 0x000fe20000000f00 */
[----:B------:R-:W-:Y:S01]  /*79c0*/  IMAD.MOV.U32 R47, RZ, RZ, R164 ;  /* 0x000000ffff2f7224 */ /* 0x000fe200078e00a4 */
[----:B------:R-:W-:Y:S01]  /*79d0*/  MOV R44, R167 ;  /* 0x000000a7002c7202 */ /* 0x000fe20000000f00 */
[----:B------:R-:W-:-:S02]  /*79e0*/  IMAD.MOV.U32 R45, RZ, RZ, R166 ;  /* 0x000000ffff2d7224 */ /* 0x000fc400078e00a6 */
[----:B------:R-:W-:Y:S01]  /*79f0*/  IMAD.MOV.U32 R39, RZ, RZ, R172 ;  /* 0x000000ffff277224 */ /* 0x000fe200078e00ac */
[----:B------:R-:W2:Y:S01]  /*7a00*/  LDSM.16.MT88.4 R164, [R219+0x2900] ;  /* 0x00290000dba4783b */ /* 0x000ea20000004200 */
[----:B------:R-:W-:Y:S02]  /*7a10*/  FADD.FTZ R2, R42, R2 ;  /* 0x000000022a027221 */ /* 0x000fe40000010000 */
[----:B------:R-:W-:Y:S01]  /*7a20*/  IMAD.MOV.U32 R37, RZ, RZ, R174 ;  /* 0x000000ffff257224 */ /* 0x000fe200078e00ae */
[----:B-1----:R-:W-:Y:S01]  /*7a30*/  HMMA.16816.F32.BF16 R52, R128, R56, R64 ;  /* 0x000000388034723c */ /* 0x002fe20000041840 */
[----:B------:R-:W-:Y:S01]  /*7a40*/  FADD.FTZ R0, R43, R0 ;  /* 0x000000002b007221 */ /* 0x000fe20000010000 */
[----:B------:R-:W1:Y:S01]  /*7a50*/  LDSM.16.MT88.4 R172, [R217+0x5900] ;  /* 0x00590000d9ac783b */ /* 0x000e620000004200 */
[----:B------:R-:W-:-:S03]  /*7a60*/  FADD.FTZ R2, R36, R2 ;  /* 0x0000000224027221 */ /* 0x000fc60000010000 */
[----:B------:R-:W3:Y:S01]  /*7a70*/  LDSM.16.MT88.4 R4, [R219+0xb900] ;  /* 0x00b90000db04783b */ /* 0x000ee20000004200 */
[----:B------:R-:W-:-:S03]  /*7a80*/  FADD.FTZ R0, R37, R0 ;  /* 0x0000000025007221 */ /* 0x000fc60000010000 */
[----:B------:R-:W4:Y:S01]  /*7a90*/  LDSM.16.MT88.4 R64, [R219+0x5900] ;  /* 0x00590000db40783b */ /* 0x000f220000004200 */
        /* <DEDUP_REMOVED lines=15> */
[----:B------:R-:W-:Y:S01]  /*7b90*/  FADD.FTZ R0, R133, R0 ;  /* 0x0000000085007221 */ /* 0x000fe20000010000 */
[----:B--2---:R-:W-:Y:S01]  /*7ba0*/  HMMA.16816.F32.BF16 R160, R128, R164, R160 ;  /* 0x000000a480a0723c */ /* 0x004fe200000418a0 */
[----:B------:R-:W-:Y:S02]  /*7bb0*/  FADD.FTZ R2, R203, R2 ;  /* 0x00000002cb027221 */ /* 0x000fe40000010000 */
[----:B------:R-:W-:-:S05]  /*7bc0*/  FADD.FTZ R0, R134, R0 ;  /* 0x0000000086007221 */ /* 0x000fca0000010000 */
[C---:B------:R-:W-:Y:S08]  /*7bd0*/  HMMA.16816.F32.BF16 R164, R128.reuse, R166, R68 ;  /* 0x000000a680a4723c */ /* 0x040ff00000041844 */
[C---:B-1----:R-:W-:Y:S08]  /*7be0*/  HMMA.16816.F32.BF16 R168, R128.reuse, R172, R168 ;  /* 0x000000ac80a8723c */ /* 0x042ff000000418a8 */
[C---:B------:R-:W-:Y:S08]  /*7bf0*/  HMMA.16816.F32.BF16 R68, R128.reuse, R72, R76 ;  /* 0x000000488044723c */ /* 0x040ff0000004184c */
[C---:B------:R-:W-:Y:S08]  /*7c00*/  HMMA.16816.F32.BF16 R172, R128.reuse, R174, R60 ;  /* 0x000000ae80ac723c */ /* 0x040ff0000004183c */
[C---:B------:R-:W-:Y:S08]  /*7c10*/  HMMA.16816.F32.BF16 R72, R128.reuse, R74, R84 ;  /* 0x0000004a8048723c */ /* 0x040ff00000041854 */
[C---:B---3--:R-:W-:Y:S07]  /*7c20*/  HMMA.16816.F32.BF16 R124, R128.reuse, R4, R124 ;  /* 0x00000004807c723c */ /* 0x048fee000004187c */
[----:B------:R-:W-:Y:S01]  /*7c30*/  FADD.FTZ R4, R208, R2 ;  /* 0x00000002d0047221 */ /* 0x000fe20000010000 */
[----:B------:R-:W-:Y:S01]  /*7c40*/  HMMA.16816.F32.BF16 R152, R128, R156, R152 ;  /* 0x0000009c8098723c */ /* 0x000fe20000041898 */
[----:B------:R-:W-:-:S02]  /*7c50*/  FADD.FTZ R2, R135, R0 ;  /* 0x0000000087027221 */ /* 0x000fc40000010000 */
[----:B------:R-:W-:-:S05]  /*7c60*/  FADD.FTZ R0, R202, R4 ;  /* 0x00000004ca007221 */ /* 0x000fca0000010000 */
[----:B----4-:R-:W-:Y:S01]  /*7c70*/  HMMA.16816.F32.BF16 R60, R128, R64, R108 ;  /* 0x00000040803c723c */ /* 0x010fe2000004186c */
[----:B------:R-:W-:-:S07]  /*7c80*/  FADD.FTZ R2, R200, R2 ;  /* 0x00000002c8027221 */ /* 0x000fce0000010000 */
[----:B------:R-:W-:Y:S01]  /*7c90*/  HMMA.16816.F32.BF16 R84, R128, R88, R92 ;  /* 0x000000588054723c */ /* 0x000fe2000004185c */
[----:B------:R-:W-:-:S07]  /*7ca0*/  FADD.FTZ R0, R20, R0 ;  /* 0x0000000014007221 */ /* 0x000fce0000010000 */
[C---:B------:R-:W-:Y:S01]  /*7cb0*/  HMMA.16816.F32.BF16 R156, R128.reuse, R158, R80 ;  /* 0x0000009e809c723c */ /* 0x040fe20000041850 */
[----:B------:R-:W1:Y:S07]  /*7cc0*/  LDSM.16.MT88.4 R80, [R218+0x8900] ;  /* 0x00890000da50783b */ /* 0x000e6e0000004200 */
[C---:B------:R-:W-:Y:S01]  /*7cd0*/  HMMA.16816.F32.BF16 R64, R128.reuse, R66, R104 ;  /* 0x000000428040723c */ /* 0x040fe20000041868 */
[----:B------:R-:W2:Y:S07]  /*7ce0*/  LDSM.16.MT88.4 R104, [R217+0xb900] ;  /* 0x00b90000d968783b */ /* 0x000eae0000004200 */
[----:B------:R-:W-:Y:S01]  /*7cf0*/  HMMA.16816.F32.BF16 R92, R128, R96, R112 ;  /* 0x00000060805c723c */ /* 0x000fe20000041870 */
[----:B------:R-:W3:Y:S01]  /*7d00*/  LDSM.16.MT88.4 R112, [R218+0xb900] ;  /* 0x00b90000da70783b */ /* 0x000ee20000004200 */
        /* <DEDUP_REMOVED lines=8> */
[----:B------:R4:W-:Y:S01]  /*7d90*/  STL [R1], R4 ;  /* 0x0000000401007387 */ /* 0x0009e20000100800 */
[C---:B------:R-:W-:Y:S08]  /*7da0*/  HMMA.16816.F32.BF16 R56, R128.reuse, R58, R116 ;  /* 0x0000003a8038723c */ /* 0x040ff00000041874 */
[C---:B------:R-:W-:Y:S08]  /*7db0*/  HMMA.16816.F32.BF16 R88, R128.reuse, R90, R100 ;  /* 0x0000005a8058723c */ /* 0x040ff00000041864 */
[C---:B-1----:R-:W-:Y:S08]  /*7dc0*/  HMMA.16816.F32.BF16 R76, R128.reuse, R80, R48 ;  /* 0x00000050804c723c */ /* 0x042ff00000041830 */
[C---:B--2---:R-:W-:Y:S08]  /*7dd0*/  HMMA.16816.F32.BF16 R100, R128.reuse, R104, R188 ;  /* 0x000000688064723c */ /* 0x044ff000000418bc */
[C---:B---3--:R-:W-:Y:S08]  /*7de0*/  HMMA.16816.F32.BF16 R108, R128.reuse, R112, R196 ;  /* 0x00000070806c723c */ /* 0x048ff000000418c4 */
        /* <DEDUP_REMOVED lines=8> */
[----:B----4-:R-:W2:Y:S01]  /*7e70*/  LDL.LU R47, [R1+0x28] ;  /* 0x00002800012f7983 */ /* 0x010ea20000300800 */
[----:B------:R-:W-:-:S02]  /*7e80*/  IMAD.MOV.U32 R134, RZ, RZ, R3 ;  /* 0x000000ffff867224 */ /* 0x000fc400078e0003 */
[----:B------:R-:W-:Y:S01]  /*7e90*/  IMAD.MOV.U32 R133, RZ, RZ, R132 ;  /* 0x000000ffff857224 */ /* 0x000fe200078e0084 */
[----:B------:R-:W3:Y:S01]  /*7ea0*/  LDL.LU.64 R44, [R1+0x10] ;  /* 0x00001000012c7983 */ /* 0x000ee20000300a00 */
[----:B--2---:R-:W-:-:S03]  /*7eb0*/  IADD3 R252, R47, -0x2, RZ ;  /* 0xfffffffe2ffc7810 */ /* 0x004fc60007ffe0ff */
[----:B------:R-:W2:Y:S01]  /*7ec0*/  LDL.LU.64 R46, [R1+0x30] ;  /* 0x00003000012e7983 */ /* 0x000ea20000300a00 */
[----:B---3--:R-:W-:Y:S02]  /*7ed0*/  MOV R3, R45 ;  /* 0x0000002d00037202 */ /* 0x008fe40000000f00 */
[----:B--2---:R-:W-:-:S05]  /*7ee0*/  MOV R2, R46 ;  /* 0x0000002e00027202 */ /* 0x004fca0000000f00 */
[----:B------:R1:W-:Y:S02]  /*7ef0*/  STL.64 [R1+0x10], R2 ;  /* 0x0000100201007387 */ /* 0x0003e40000100a00 */
.L_x_713:
[----:B------:R-:W2:Y:S01]  /*7f00*/  LDL.64 R12, [R1+0x10] ;  /* 0x00001000010c7983 */ /* 0x000ea20000100a00 */
[----:B-1----:R-:W-:Y:S01]  /*7f10*/  SHF.R.S32.HI R0, RZ, 0x1f, R252 ;  /* 0x0000001fff007819 */ /* 0x002fe200000114fc */
[----:B------:R-:W-:Y:S04]  /*7f20*/  DEPBAR.LE SB0, 0x0 ;  /* 0x000080000000791a */ /* 0x000fe80000000000 */
[----:B------:R-:W-:Y:S01]  /*7f30*/  BAR.SYNC.DEFER_BLOCKING 0x0 ;  /* 0x0000000000007b1d */ /* 0x000fe20000010000 */
[----:B------:R-:W-:Y:S01]  /*7f40*/  IMAD R0, R0, c[0x0][0x208], RZ ;  /* 0x0000820000007a24 */ /* 0x000fe200078e02ff */
[----:B------:R-:W-:Y:S01]  /*7f50*/  MOV R29, c[0x0][0x208] ;  /* 0x00008200001d7a02 */ /* 0x000fe20000000f00 */
[C---:B-1----:R-:W-:Y:S01]  /*7f60*/  IMAD.WIDE.U32 R2, R252.reuse, c[0x0][0x208], RZ ;  /* 0x00008200fc027a25 */ /* 0x042fe200078e00ff */
[----:B------:R-:W-:Y:S02]  /*7f70*/  MOV R45, 0x6 ;  /* 0x00000006002d7802 */ /* 0x000fe40000000f00 */
[----:B------:R-:W-:Y:S01]  /*7f80*/  SHF.L.U32 R29, R29, 0x6, RZ ;  /* 0x000000061d1d7819 */ /* 0x000fe200000006ff */
[----:B------:R-:W-:Y:S01]  /*7f90*/  IMAD R0, R252, c[0x0][0x20c], R0 ;  /* 0x00008300fc007a24 */ /* 0x000fe200078e0200 */
[----:B------:R-:W-:Y:S04]  /*7fa0*/  MOV R44, c[0x0][0x208] ;  /* 0x00008200002c7a02 */ /* 0x000fe80000000f00 */
[----:B------:R-:W-:Y:S02]  /*7fb0*/  IADD3 R0, R3, R0, RZ ;  /* 0x0000000003007210 */ /* 0x000fe40007ffe0ff */
[----:B------:R-:W-:Y:S03]  /*7fc0*/  SHF.L.U64.HI R44, R44, R45, c[0x0][0x20c] ;  /* 0x000083002c2c7619 */ /* 0x000fe6000001022d */
[----:B------:R-:W-:Y:S01]  /*7fd0*/  IMAD R0, R0, 0x60, RZ ;  /* 0x0000006000007824 */ /* 0x000fe200078e02ff */
[----:B-----5:R-:W-:Y:S08]  /*7fe0*/  LDSM.16.M88.4 R48, [R223+0x18100] ;  /* 0x01810000df30783b */ /* 0x020ff00000000200 */
        /* <DEDUP_REMOVED lines=8> */
[----:B------:R-:W-:Y:S08]  /*8070*/  LDSM.16.M88.4 R188, [R224+0x18100] ;  /* 0x01810000e0bc783b */ /* 0x000ff00000000200 */
        /* <DEDUP_REMOVED lines=33> */
[----:B--2---:R-:W-:Y:S03]  /*8290*/  IADD3 R2, P0, R2, R29, RZ ;  /* 0x0000001d02027210 */ /* 0x004fe60007f1e0ff */
[----:B------:R2:W-:Y:S03]  /*82a0*/  LDGSTS.E.BYPASS.LTC128B.128 [R251+0x9100], [R38.64], !P4 ;  /* 0x0910000026fb7fae */ /* 0x0005e6000e101d44 */
[----:B------:R-:W-:Y:S05]  /*82b0*/  IADD3.X R3, R3, R44, RZ, P0, !PT ;  /* 0x0000002c03037210 */ /* 0x000fea00007fe4ff */
[----:B------:R1:W-:Y:S08]  /*82c0*/  LDGSTS.E.BYPASS.LTC128B.128 [R251+0x1100], [R2.64], !P3 ;  /* 0x0110000002fb7fae */ /* 0x0003f0000d901d44 */
[----:B------:R1:W-:Y:S01]  /*82d0*/  LDGSTS.E.BYPASS.LTC128B.128 [R251+0x4100], [R2.64+0x80], !P5 ;  /* 0x0410008002fb7fae */ /* 0x0003e2000e901d44 */
[----:B----4-:R-:W-:Y:S02]  /*82e0*/  IADD3 R36, P0, R29, R2, RZ ;  /* 0x000000021d247210 */ /* 0x010fe40007f1e0ff */
[C---:B---3--:R-:W-:Y:S02]  /*82f0*/  HMMA.16816.F32.BF16 R28, R48.reuse, R32, RZ ;  /* 0x00000020301c723c */ /* 0x048fe400000418ff */
[----:B------:R-:W-:Y:S03]  /*8300*/  IADD3.X R37, R44, R3, RZ, P0, !PT ;  /* 0x000000032c257210 */ /* 0x000fe600007fe4ff */
[----:B------:R3:W-:Y:S01]  /*8310*/  LDGSTS.E.BYPASS.LTC128B.128 [R251+0x7100], [R2.64+0x100], !P6 ;  /* 0x0710010002fb7fae */ /* 0x0007e2000f101d44 */
[C---:B------:R-:W-:Y:S02]  /*8320*/  ISETP.GT.AND P0, PT, R252.reuse, RZ, PT ;  /* 0x000000fffc00720c */ /* 0x040fe40003f04270 */
[----:B------:R-:W-:Y:S01]  /*8330*/  IADD3 R252, R252, -0x1, RZ ;  /* 0xfffffffffcfc7810 */ /* 0x000fe20007ffe0ff */
[C---:B------:R-:W-:Y:S04]  /*8340*/  HMMA.16816.F32.BF16 R32, R48.reuse, R34, RZ ;  /* 0x000000223020723c */ /* 0x040fe800000418ff */
        /* <DEDUP_REMOVED lines=10> */
[----:B------:R-:W-:Y:S07]  /*83f0*/  LDSM.16.M88.4 R184, [R226+0x18100] ;  /* 0x01810000e2b8783b */ /* 0x000fee0000000200 */
        /* <DEDUP_REMOVED lines=32> */
[----:B------:R-:W1:Y:S07]  /*8600*/  LDSM.16.M88.4 R188, [R225+0x18100] ;  /* 0x01810000e1bc783b */ /* 0x000e6e0000000200 */
        /* <DEDUP_REMOVED lines=877> */
[----:B------:R-:W4:Y:S03]  /*bce0*/  LDL.LU R172, [R1] ;  /* 0x0000000001ac7983 */ /* 0x000f260000300800 */
        /* <DEDUP_REMOVED lines=252> */
[----:B------:R1:W-:Y:S04]  /*ccb0*/  STL [R1], R2 ;  /* 0x0000000201007387 */ /* 0x0003e80000100800 */
[----:B------:R1:W-:Y:S01]  /*ccc0*/  STL [R1+0x4], R0 ;  /* 0x0000040001007387 */ /* 0x0003e20000100800 */
[----:B------:R-:W-:-:S05]  /*ccd0*/  @P0 BRA `(.L_x_713) ;  /* 0xffffb22000000947 */ /* 0x000fca000383ffff */
.L_x_712:
[----:B----4-:R-:W2:Y:S04]  /*cce0*/  LDL.LU R5, [R1] ;  /* 0x0000000001057983 */ /* 0x010ea80000300800 */
[----:B-1----:R-:W3:Y:S01]  /*ccf0*/  LDL.LU R2, [R1+0x4] ;  /* 0x0000040001027983 */ /* 0x002ee20000300800 */
[----:B------:R-:W-:-:S02]  /*cd00*/  MOV R50, 0xff800000 ;  /* 0xff80000000327802 */ /* 0x000fc40000000f00 */
[----:B------:R-:W-:Y:S02]  /*cd10*/  MOV R51, 0xff800000 ;  /* 0xff80000000337802 */ /* 0x000fe40000000f00 */
[----:B------:R-:W-:Y:S01]  /*cd20*/  PLOP3.LUT P2, PT, PT, PT, PT, 0x8, 0x0 ;  /* 0x000000000000781c */ /* 0x000fe20003f4e170 */
        /* <DEDUP_REMOVED lines=152> */
.L_x_704:
        /* <DEDUP_REMOVED lines=184> */
.L_x_715:
[----:B-1----:R-:W-:Y:S01]  /*e230*/  LOP3.LUT R0, R49, 0xffffffe0, RZ, 0xc0, !PT ;  /* 0xffffffe031007812 */ /* 0x002fe200078ec0ff */
[----:B------:R-:W1:Y:S01]  /*e240*/  S2R R11, SR_CTAID.Y ;  /* 0x00000000000b7919 */ /* 0x000e620000002600 */
[----:B------:R-:W-:Y:S01]  /*e250*/  SHF.R.S32.HI R4, RZ, 0x1f, R48 ;  /* 0x0000001fff047819 */ /* 0x000fe20000011430 */
[----:B------:R-:W-:Y:S01]  /*e260*/  IMAD.MOV.U32 R7, RZ, RZ, c[0x0][0x4e8] ;  /* 0x00013a00ff077624 */ /* 0x000fe200078e00ff */
[----:B------:R-:W-:Y:S01]  /*e270*/  LEA.HI R15, R52, R53, RZ, 0x3 ;  /* 0x00000035340f7211 */ /* 0x000fe200078f18ff */
[----:B------:R-:W-:Y:S01]  /*e280*/  IMAD.IADD R0, R53, 0x1, -R0 ;  /* 0x0000000135007824 */ /* 0x000fe200078e0a00 */
[----:B------:R-:W2:Y:S01]  /*e290*/  S2R R28, SR_CTAID.X ;  /* 0x00000000001c7919 */ /* 0x000ea20000002500 */
        /* <DEDUP_REMOVED lines=16> */
[----:B-1----:R-:W-:Y:S01]  /*e3a0*/  SHF.R.S32.HI R10, RZ, 0x1f, R11 ;  /* 0x0000001fff0a7819 */ /* 0x002fe2000001140b */
[----:B------:R-:W-:Y:S01]  /*e3b0*/  IMAD R6, R2, c[0x0][0x3a4], R6 ;  /* 0x0000e90002067a24 */ /* 0x000fe200078e0206 */
[----:B------:R-:W-:Y:S01]  /*e3c0*/  IADD3 R14, -R4, R53, RZ ;  /* 0x00000035040e7210 */ /* 0x000fe20007ffe1ff */
[----:B------:R-:W-:Y:S01]  /*e3d0*/  IMAD R0, R0, 0x8, R16 ;  /* 0x0000000800007824 */ /* 0x000fe200078e0210 */
[----:B------:R-:W-:Y:S01]  /*e3e0*/  SEL R12, R57, RZ, !P0 ;  /* 0x000000ff390c7207 */ /* 0x000fe20004000000 */
[----:B------:R-:W-:Y:S01]  /*e3f0*/  IMAD.WIDE.U32 R4, R2, c[0x0][0x3a0], RZ ;  /* 0x0000e80002047a25 */ /* 0x000fe200078e00ff */
[----:B------:R-:W-:-:S02]  /*e400*/  SHF.R.S32.HI R15, RZ, 0x3, R15 ;  /* 0x00000003ff0f7819 */ /* 0x000fc4000001140f */
[----:B------:R-:W-:Y:S01]  /*e410*/  LEA.HI R18, R52, R53, RZ, 0x6 ;  /* 0x0000003534127211 */ /* 0x000fe200078f30ff */
[----:B--2---:R-:W-:Y:S01]  /*e420*/  IMAD R7, R28, 0x80, R0 ;  /* 0x000000801c077824 */ /* 0x004fe200078e0200 */
[----:B------:R-:W-:Y:S01]  /*e430*/  LEA R13, R14, R15, 0x5 ;  /* 0x0000000f0e0d7211 */ /* 0x000fe200078e28ff */
[----:B------:R-:W-:Y:S01]  /*e440*/  IMAD.WIDE.U32 R8, R11, c[0x0][0x490], R2 ;  /* 0x000124000b087a25 */ /* 0x000fe200078e0002 */
[----:B------:R-:W-:-:S03]  /*e450*/  IADD3 R3, R5, R6, RZ ;  /* 0x0000000605037210 */ /* 0x000fc60007ffe0ff */
[----:B------:R-:W-:Y:S02]  /*e460*/  IMAD R5, R10, c[0x0][0x490], RZ ;  /* 0x000124000a057a24 */ /* 0x000fe400078e02ff */
[----:B------:R-:W-:-:S04]  /*e470*/  @P1 IMAD.HI.U32 R6, R7, c[0x0][0x4ec], RZ ;  /* 0x00013b0007061a27 */ /* 0x000fc800078e00ff */
        /* <DEDUP_REMOVED lines=9> */
[----:B------:R-:W-:-:S02]  /*e510*/  SEL R11, R4, RZ, !P0 ;  /* 0x000000ff040b7207 */ /* 0x000fc40004000000 */
[--C-:B------:R-:W-:Y:S01]  /*e520*/  SHF.R.S32.HI R9, RZ, 0x1f, R0.reuse ;  /* 0x0000001fff097819 */ /* 0x100fe20000011400 */
[----:B------:R-:W-:Y:S01]  /*e530*/  IMAD.MOV R6, RZ, RZ, -R0 ;  /* 0x000000ffff067224 */ /* 0x000fe200078e0a00 */
[----:B------:R-:W-:Y:S01]  /*e540*/  IADD3 R3, R3, R10, RZ ;  /* 0x0000000a03037210 */ /* 0x000fe20007ffe0ff */
[----:B------:R-:W-:Y:S02]  /*e550*/  IMAD.MOV.U32 R4, RZ, RZ, R8 ;  /* 0x000000ffff047224 */ /* 0x000fe400078e0008 */
[----:B------:R-:W-:Y:S02]  /*e560*/  IMAD R8, R6, c[0x0][0x4e8], R7 ;  /* 0x00013a0006087a24 */ /* 0x000fe400078e0207 */
[----:B------:R-:W-:-:S04]  /*e570*/  IMAD.WIDE.U32 R4, R12, c[0x0][0x498], R4 ;  /* 0x000126000c047a25 */ /* 0x000fc800078e0004 */
[----:B------:R-:W-:Y:S01]  /*e580*/  IMAD R6, R11, c[0x0][0x498], RZ ;  /* 0x000126000b067a24 */ /* 0x000fe200078e02ff */
[----:B------:R-:W-:Y:S01]  /*e590*/  IADD3 R4, P0, R0, R4, RZ ;  /* 0x0000000400047210 */ /* 0x000fe20007f1e0ff */
[----:B------:R-:W-:Y:S01]  /*e5a0*/  IMAD R13, R28, 0x80, R13 ;  /* 0x000000801c0d7824 */ /* 0x000fe200078e020d */
[----:B------:R-:W-:Y:S01]  /*e5b0*/  SHF.R.S32.HI R0, RZ, 0x1f, R8 ;  /* 0x0000001fff007819 */ /* 0x000fe20000011408 */
[----:B------:R-:W-:Y:S02]  /*e5c0*/  IMAD R6, R12, c[0x0][0x49c], R6 ;  /* 0x000127000c067a24 */ /* 0x000fe400078e0206 */
[----:B------:R-:W-:Y:S02]  /*e5d0*/  IMAD.SHL.U32 R17, R15, 0x40, RZ ;  /* 0x000000400f117824 */ /* 0x000fe400078e00ff */
[----:B------:R-:W-:Y:S01]  /*e5e0*/  @P1 IMAD.HI.U32 R10, R13, c[0x0][0x4ec], RZ ;  /* 0x00013b000d0a1a27 */ /* 0x000fe200078e00ff */
[----:B------:R-:W-:Y:S02]  /*e5f0*/  IADD3.X R5, R9, R5, R6, P0, !PT ;  /* 0x0000000509057210 */ /* 0x000fe400007fe406 */
[----:B------:R-:W-:Y:S01]  /*e600*/  LOP3.LUT R6, R17, 0x1c0, RZ, 0xc0, !PT ;  /* 0x000001c011067812 */ /* 0x000fe200078ec0ff */
[----:B------:R-:W-:-:S02]  /*e610*/  IMAD R9, R0, c[0x0][0x488], RZ ;  /* 0x0001220000097a24 */ /* 0x000fc400078e02ff */
        /* <DEDUP_REMOVED lines=9> */
[----:B------:R-:W-:Y:S01]  /*e6b0*/  LEA R6, P0, R4, c[0x0][0x450], 0x2 ;  /* 0x0001140004067a11 */ /* 0x000fe200078010ff */
[----:B------:R-:W-:Y:S01]  /*e6c0*/  IMAD R8, R12, c[0x0][0x3f4], R8 ;  /* 0x0000fd000c087a24 */ /* 0x000fe200078e0208 */
[----:B------:R-:W-:Y:S01]  /*e6d0*/  IADD3 R9, R5, R9, RZ ;  /* 0x0000000905097210 */ /* 0x000fe20007ffe0ff */
[----:B------:R-:W-:Y:S01]  /*e6e0*/  IMAD.MOV R5, RZ, RZ, -R7 ;  /* 0x000000ffff057224 */ /* 0x000fe200078e0a07 */
[----:B------:R-:W-:Y:S01]  /*e6f0*/  LOP3.LUT R14, R10, R11, RZ, 0x3c, !PT ;  /* 0x0000000b0a0e7212 */ /* 0x000fe200078e3cff */
[----:B------:R-:W-:Y:S01]  /*e700*/  IMAD.IADD R3, R3, 0x1, R8 ;  /* 0x0000000103037824 */ /* 0x000fe200078e0208 */
[----:B------:R-:W-:Y:S01]  /*e710*/  LEA.HI.X R4, R4, c[0x0][0x454], R9, 0x2, P0 ;  /* 0x0001150004047a11 */ /* 0x000fe200000f1409 */
[----:B------:R-:W-:Y:S01]  /*e720*/  SHFL.IDX PT, R10, R6, RZ, 0x1c1f ;  /* 0x001c1fff060a7589 */ /* 0x000fe200000e0000 */
[----:B------:R-:W-:Y:S01]  /*e730*/  SHF.R.S32.HI R12, RZ, 0x1f, R7 ;  /* 0x0000001fff0c7819 */ /* 0x000fe20000011407 */
[----:B------:R-:W-:-:S02]  /*e740*/  IMAD R5, R5, c[0x0][0x4e8], R13 ;  /* 0x00013a0005057a24 */ /* 0x000fc400078e020d */
[----:B------:R-:W1:Y:S01]  /*e750*/  SHFL.IDX PT, R11, R4, RZ, 0x1c1f ;  /* 0x001c1fff040b7589 */ /* 0x000e6200000e0000 */
[----:B------:R-:W-:-:S03]  /*e760*/  IMAD.WIDE.U32 R2, R7, c[0x0][0x3e0], R2 ;  /* 0x0000f80007027a25 */ /* 0x000fc600078e0002 */
[----:B------:R2:W-:Y:S04]  /*e770*/  SHFL.IDX PT, R8, R6, 0x1, 0x1c1f ;  /* 0x003c1f0006087f89 */ /* 0x0005e800000e0000 */
[----:B------:R3:W4:Y:S01]  /*e780*/  SHFL.IDX PT, R9, R4, 0x1, 0x1c1f ;  /* 0x003c1f0004097f89 */ /* 0x00072200000e0000 */
[----:B--2---:R-:W-:Y:S01]  /*e790*/  IMAD R6, R12, c[0x0][0x3e0], RZ ;  /* 0x0000f8000c067a24 */ /* 0x004fe200078e02ff */
[----:B---3--:R-:W-:-:S03]  /*e7a0*/  LEA R4, R28, R16, 0x7 ;  /* 0x000000101c047211 */ /* 0x008fc600078e38ff */
[----:B------:R-:W-:Y:S01]  /*e7b0*/  IMAD R12, R7, c[0x0][0x3e4], R6 ;  /* 0x0000f900070c7a24 */ /* 0x000fe200078e0206 */
[----:B------:R-:W-:Y:S01]  /*e7c0*/  LEA R28, R28, R15, 0x7 ;  /* 0x0000000f1c1c7211 */ /* 0x000fe200078e38ff */
[----:B------:R-:W-:Y:S01]  /*e7d0*/  IMAD.SHL.U32 R6, R18, 0x8, RZ ;  /* 0x0000000812067824 */ /* 0x000fe200078e00ff */
[C---:B------:R-:W-:Y:S01]  /*e7e0*/  IADD3 R13, R4.reuse, 0x8, RZ ;  /* 0x00000008040d7810 */ /* 0x040fe20007ffe0ff */
[----:B------:R-:W-:Y:S01]  /*e7f0*/  IMAD.IADD R3, R3, 0x1, R12 ;  /* 0x0000000103037824 */ /* 0x000fe200078e020c */
[-C--:B------:R-:W-:Y:S02]  /*e800*/  ISETP.GE.OR P1, PT, R4, R29.reuse, P2 ;  /* 0x0000001d0400720c */ /* 0x080fe40001726670 */
[----:B------:R-:W-:Y:S02]  /*e810*/  SHF.R.S32.HI R4, RZ, 0x1f, R5 ;  /* 0x0000001fff047819 */ /* 0x000fe40000011405 */
[----:B------:R-:W-:Y:S02]  /*e820*/  ISETP.GE.OR P0, PT, R13, R29, P2 ;  /* 0x0000001d0d00720c */ /* 0x000fe40001706670 */
[----:B------:R-:W-:Y:S01]  /*e830*/  LOP3.LUT R7, R14, 0x7ffffe00, R6, 0xf8, !PT ;  /* 0x7ffffe000e077812 */ /* 0x000fe200078ef806 */
[----:B------:R-:W-:-:S04]  /*e840*/  IMAD R4, R4, c[0x0][0x3d8], RZ ;  /* 0x0000f60004047a24 */ /* 0x000fc800078e02ff */
[C---:B------:R-:W-:Y:S02]  /*e850*/  IMAD R6, R5.reuse, c[0x0][0x3dc], R4 ;  /* 0x0000f70005067a24 */ /* 0x040fe400078e0204 */
[----:B------:R-:W-:Y:S01]  /*e860*/  IMAD.WIDE.U32 R4, R5, c[0x0][0x3d8], R2 ;  /* 0x0000f60005047a25 */ /* 0x000fe200078e0002 */
[----:B------:R-:W-:Y:S01]  /*e870*/  SHF.L.U32 R2, R7, 0x1, RZ ;  /* 0x0000000107027819 */ /* 0x000fe200000006ff */
[----:B-1----:R1:W-:Y:S02]  /*e880*/  @!P1 ST.E [R10.64], R50 ;  /* 0x000000320a009985 */ /* 0x0023e4000c101904 */
[----:B------:R-:W-:Y:S02]  /*e890*/  IMAD.IADD R3, R5, 0x1, R6 ;  /* 0x0000000105037824 */ /* 0x000fe400078e0206 */
        /* <DEDUP_REMOVED lines=28> */
[----:B------:R4:W5:Y:S01]  /*ea60*/  LDS.128 R12, [R2+0xc080] ;  /* 0x00c08000020c7984 */ /* 0x0009620000000c00 */
        /* <DEDUP_REMOVED lines=17> */
[----:B-----5:R2:W-:Y:S02]  /*eb80*/  @!P0 ST.E.128 [R2.64], R12 ;  /* 0x0000000c02008985 */ /* 0x0205e4000c101d04 */
.L_x_717:
[----:B--234-:R-:W-:Y:S05]  /*eb90*/  BSYNC B0 ;  /* 0x0000000000007941 */ /* 0x01cfea0003800000 */
.L_x_716:
        /* <DEDUP_REMOVED lines=30> */
.L_x_719:
[----:B------:R-:W-:Y:S05]  /*ed80*/  BSYNC B0 ;  /* 0x0000000000007941 */ /* 0x000fea0003800000 */
.L_x_718:
        /* <DEDUP_REMOVED lines=30> */
.L_x_721:
[----:B------:R-:W-:Y:S05]  /*ef70*/  BSYNC B0 ;  /* 0x0000000000007941 */ /* 0x000fea0003800000 */
.L_x_720:
        /* <DEDUP_REMOVED lines=31> */
.L_x_714:
        /* <DEDUP_REMOVED lines=19> */
.L_x_722:
        /* <DEDUP_REMOVED lines=42> */
.L_x_724:
[----:B------:R-:W-:Y:S05]  /*f540*/  BSYNC B0 ;  /* 0x0000000000007941 */ /* 0x000fea0003800000 */
.L_x_723:
        /* <DEDUP_REMOVED lines=73> */
.L_x_726:
[----:B------:R-:W-:Y:S05]  /*f9e0*/  BSYNC B0 ;  /* 0x0000000000007941 */ /* 0x000fea0003800000 */
.L_x_725:
        /* <DEDUP_REMOVED lines=27> */
.L_x_728:
[----:B------:R-:W-:Y:S05]  /*fba0*/  BSYNC B0 ;  /* 0x0000000000007941 */ /* 0x000fea0003800000 */
.L_x_727:
        /* <DEDUP_REMOVED lines=27> */
.L_x_730:
[----:B------:R-:W-:Y:S05]  /*fd60*/  BSYNC B0 ;  /* 0x0000000000007941 */ /* 0x000fea0003800000 */
.L_x_729:
        /* <DEDUP_REMOVED lines=28> */
.L_x_731:
        /* <DEDUP_REMOVED lines=13> */
.L_x_3068:


//--------------------- .text._ZN7cutlass13device_kernelIN5flash19enable_sm80_to_sm89INS1_16FlashAttnFwdSm80INS1_25CollectiveMainloopFwdSm80ILi8ELi1ELb0EN4cute5tupleIJNS5_1CILi128EEENS7_ILi48EEENS7_ILi256EEEEEELi256ENS_10bfloat16_tEfNS_4arch4Sm80ELb0ELb0ELb1ELb1ELb0ELb1ELb1ELb0EEENS1_21CollectiveEpilogueFwdINS6_IJS8_SA_S9_EEENS6_IJNS7_ILi1EEESI_SI_EEESC_SE_Li256ELb1ELb1ELb0ELb0EEENS1_19SingleTileSchedulerILb1ELb0ELb1ELi128EEEEEEEEEvNT_6ParamsE --------------------------
	.section	.text._ZN7cutlass13device_kernelIN5flash19enable_sm80_to_sm89INS1_16FlashAttnFwdSm80INS1_25CollectiveMainloopFwdSm80ILi8ELi1ELb0EN4cute5tupleIJNS5_1CILi128EEENS7_ILi48EEENS7_ILi256EEEEEELi256ENS_10bfloat16_tEfNS_4arch4Sm80ELb0ELb0ELb1ELb1ELb0ELb1ELb1ELb0EEENS1_21CollectiveEpilogueFwdINS6_IJS8_SA_S9_EEENS6_IJNS7_ILi1EEESI_SI_EEESC_SE_Li256ELb1ELb1ELb0ELb0EEENS1_19SingleTileSchedulerILb1ELb0ELb1ELi128EEEEEEEEEvNT_6ParamsE,"ax",@progbits
	.sectioninfo	@"SHI_REGISTERS=255"
	.align	128
.text._ZN7cutlass13device_kernelIN5flash19enable_sm80_to_sm89INS1_16FlashAttnFwdSm80INS1_25CollectiveMainloopFwdSm80ILi8ELi1ELb0EN4cute5tupleIJNS5_1CILi128EEENS7_ILi48EEENS7_ILi256EEEEEELi256ENS_10bfloat16_tEfNS_4arch4Sm80ELb0ELb0ELb1ELb1ELb0ELb1ELb1ELb0EEENS1_21CollectiveEpilogueFwdINS6_IJS8_SA_S9_EEENS6_IJNS7_ILi1EEESI_SI_EEESC_SE_Li256ELb1ELb1ELb0ELb0EEENS1_19SingleTileSchedulerILb1ELb0ELb1ELi128EEEEEEEEEvNT_6ParamsE:
        .type           _ZN7cutlass13device_kernelIN5flash19enable_sm80_to_sm89INS1_16FlashAttnFwdSm80INS1_25CollectiveMainloopFwdSm80ILi8ELi1ELb0EN4cute5tupleIJNS5_1CILi128EEENS7_ILi48EEENS7_ILi256EEEEEELi256ENS_10bfloat16_tEfNS_4arch4Sm80ELb0ELb0ELb1ELb1ELb0ELb1ELb1ELb0EEENS1_21CollectiveEpilogueFwdINS6_IJS8_SA_S9_EEENS6_IJNS7_ILi1EEESI_SI_EEESC_SE_Li256ELb1ELb1ELb0ELb0EEENS1_19SingleTileSchedulerILb1ELb0ELb1ELi128EEEEEEEEEvNT_6ParamsE,@function
        .size           _ZN7cutlass13device_kernelIN5flash19enable_sm80_to_sm89INS1_16FlashAttnFwdSm80INS1_25CollectiveMainloopFwdSm80ILi8ELi1ELb0EN4cute5tupleIJNS5_1CILi128EEENS7_ILi48EEENS7_ILi256EEEEEELi256ENS_10bfloat16_tEfNS_4arch4Sm80ELb0ELb0ELb1ELb1ELb0ELb1ELb1ELb0EEENS1_21CollectiveEpilogueFwdINS6_IJS8_SA_S9_EEENS6_IJNS7_ILi1EEESI_SI_EEESC_SE_Li256ELb1ELb1ELb0ELb0EEENS1_19SingleTileSchedulerILb1ELb0ELb1ELi128EEEEEEEEEvNT_6ParamsE,(.L_x_3069 - _ZN7cutlass13device_kernelIN5flash19enable_sm80_to_sm89INS1_16FlashAttnFwdSm80INS1_25CollectiveMainloopFwdSm80ILi8ELi1ELb0EN4cute5tupleIJNS5_1CILi128EEENS7_ILi48EEENS7_ILi256EEEEEELi256ENS_10bfloat16_tEfNS_4arch4Sm80ELb0ELb0ELb1ELb1ELb0ELb1ELb1ELb0EEENS1_21CollectiveEpilogueFwdINS6_IJS8_SA_S9_EEENS6_IJNS7_ILi1EEESI_SI_EEESC_SE_Li256ELb1ELb1ELb0ELb0EEENS1_19SingleTileSchedulerILb1ELb0ELb1ELi128EEEEEEEEEvNT_6ParamsE)
        .other          _ZN7cutlass13device_kernelIN5flash19enable_sm80_to_sm89INS1_16FlashAttnFwdSm80INS1_25CollectiveMainloopFwdSm80ILi8ELi1ELb0EN4cute5tupleIJNS5_1CILi128EEENS7_ILi48EEENS7_ILi256EEEEEELi256ENS_10bfloat16_tEfNS_4arch4Sm80ELb0ELb0ELb1ELb1ELb0ELb1ELb1ELb0EEENS1_21CollectiveEpilogueFwdINS6_IJS8_SA_S9_EEENS6_IJNS7_ILi1EEESI_SI_EEESC_SE_Li256ELb1ELb1ELb0ELb0EEENS1_19SingleTileSchedulerILb1ELb0ELb1ELi128EEEEEEEEEvNT_6ParamsE,@"STO_CUDA_ENTRY STV_DEFAULT"
_ZN7cutlass13device_kernelIN5flash19enable_sm80_to_sm89INS1_16FlashAttnFwdSm80INS1_25CollectiveMainloopFwdSm80ILi8ELi1ELb0EN4cute5tupleIJNS5_1CILi128EEENS7_ILi48EEENS7_ILi256EEEEEELi256ENS_10bfloat16_tEfNS_4arch4Sm80ELb0ELb0ELb1ELb1ELb0ELb1ELb1ELb0EEENS1_21CollectiveEpilogueFwdINS6_IJS8_SA_S9_EEENS6_IJNS7_ILi1EEESI_SI_EEESC_SE_Li256ELb1ELb1ELb0ELb0EEENS1_19SingleTileSchedulerILb1ELb0ELb1ELi128EEEEEEEEEvNT_6ParamsE:
        /* <DEDUP_REMOVED lines=16> */
.L_x_733:
        /* <DEDUP_REMOVED lines=8> */
.L_x_735:
[----:B------:R-:W-:-:S05]  /*0180*/  MOV R3, c[0x0][0x54c] ;  /* 0x0001530000037a02 */ /* 0x000fca0000000f00 */
.L_x_734:
[----:B-----5:R-:W-:Y:S01]  /*0190*/  IMAD R3, R3, c[0x0][0x548], RZ ;  /* 0x0001520003037a24 */ /* 0x020fe200078e02ff */
[----:B------:R-:W-:-:S04]  /*01a0*/  SHF.L.U32 R0, R100, 0x7, RZ ;  /* 0x0000000764007819 */ /* 0x000fc800000006ff */
[----:B------:R-:W-:-:S04]  /*01b0*/  ISETP.GE.AND P0, PT, R0, R3, PT ;  /* 0x000000030000720c */ /* 0x000fc80003f06270 */
[----:B------:R-:W-:Y:S01]  /*01c0*/  SEL R224, R224, 0xffffffff, !P0 ;  /* 0xffffffffe0e07807 */ /* 0x000fe20004000000 */
[----:B------:R-:W-:Y:S05]  /*01d0*/  BRA `(.L_x_736) ;  /* 0x0000012000007947 */ /* 0x000fea0003800000 */
.L_x_732:
[----:B---3--:R-:W-:-:S04]  /*01e0*/  ISETP.NE.U32.AND P0, PT, RZ, c[0x0][0x568], PT ;  /* 0x00015a00ff007a0c */ /* 0x008fc80003f05070 */
[----:B------:R-:W-:-:S13]  /*01f0*/  ISETP.NE.AND.EX P0, PT, RZ, c[0x0][0x56c], PT, P0 ;  /* 0x00015b00ff007a0c */ /* 0x000fda0003f05300 */
[----:B------:R-:W-:Y:S05]  /*0200*/  @!P0 BRA `(.L_x_737) ;  /* 0x0000002000008947 */ /* 0x000fea0003800000 */
[----:B------:R1:W5:Y:S01]  /*0210*/  LDG.E R3, [R2.64] ;  /* 0x0000001202037981 */ /* 0x000362000c1e1900 */
[----:B------:R-:W-:Y:S05]  /*0220*/  BRA `(.L_x_738) ;  /* 0x0000009000007947 */ /* 0x000fea0003800000 */
.L_x_737:
        /* <DEDUP_REMOVED lines=8> */
.L_x_739:
[----:B------:R-:W-:-:S05]  /*02b0*/  MOV R3, c[0x0][0x54c] ;  /* 0x0001530000037a02 */ /* 0x000fca0000000f00 */
.L_x_738:
[----:B-----5:R-:W-:Y:S01]  /*02c0*/  IMAD R3, R3, c[0x0][0x548], RZ ;  /* 0x0001520003037a24 */ /* 0x020fe200078e02ff */
[----:B------:R-:W-:-:S04]  /*02d0*/  SHF.L.U32 R0, R100, 0x7, RZ ;  /* 0x0000000764007819 */ /* 0x000fc800000006ff */
[----:B------:R-:W-:-:S04]  /*02e0*/  ISETP.GE.AND P0, PT, R0, R3, PT ;  /* 0x000000030000720c */ /* 0x000fc80003f06270 */
[----:B------:R-:W-:-:S04]  /*02f0*/  SEL R224, R224, 0xffffffff, !P0 ;  /* 0xffffffffe0e07807 */ /* 0x000fc80004000000 */
.L_x_736:
        /* <DEDUP_REMOVED lines=19> */
[CC--:B------:R-:W-:Y:S01]  /*0430*/  IMAD.WIDE R8, R224.reuse, R7.reuse, c[0x0][0x358] ;  /* 0x0000d600e0087625 */ /* 0x0c0fe200078e0207 */
[----:B------:R2:W5:Y:S01]  /*0440*/  @P2 LDG.E R145, [R14.64] ;  /* 0x000000120e912981 */ /* 0x000562000c1e1900 */
[----:B------:R-:W-:Y:S02]  /*0450*/  P2R R20, PR, RZ, 0x20 ;  /* 0x00000020ff147803 */ /* 0x000fe40000000000 */
[----:B-1----:R-:W-:Y:S02]  /*0460*/  @P0 IMAD.WIDE R2, R224, R7, c[0x0][0x360] ;  /* 0x0000d800e0020625 */ /* 0x002fe400078e0207 */
[----:B------:R2:W5:Y:S04]  /*0470*/  @P5 LDG.E R142, [R10.64] ;  /* 0x000000120a8e5981 */ /* 0x000568000c1e1900 */
[----:B------:R2:W5:Y:S04]  /*0480*/  @P0 LDG.E R146, [R2.64] ;  /* 0x0000001202920981 */ /* 0x000568000c1e1900 */
[----:B------:R2:W5:Y:S04]  /*0490*/  @P1 LDG.E R144, [R12.64] ;  /* 0x000000120c901981 */ /* 0x000568000c1e1900 */
[----:B------:R2:W5:Y:S04]  /*04a0*/  @P3 LDG.E R110, [R8.64] ;  /* 0x00000012086e3981 */ /* 0x000568000c1e1900 */
[----:B------:R-:W1:Y:S01]  /*04b0*/  S2R R223, SR_CTAID.Y ;  /* 0x0000000000df7919 */ /* 0x000e620000002600 */
[----:B------:R-:W-:-:S02]  /*04c0*/  IMAD.MOV.U32 R4, RZ, RZ, c[0x0][0x1d0] ;  /* 0x00007400ff047624 */ /* 0x000fc400078e00ff */
[----:B------:R-:W-:Y:S01]  /*04d0*/  IMAD.MOV.U32 R0, RZ, RZ, c[0x0][0x228] ;  /* 0x00008a00ff007624 */ /* 0x000fe200078e00ff */
[----:B-1----:R-:W-:Y:S01]  /*04e0*/  SHF.R.S32.HI R121, RZ, 0x1f, R223 ;  /* 0x0000001fff797819 */ /* 0x002fe200000114df */
[----:B------:R-:W-:Y:S05]  /*04f0*/  @P0 BRA `(.L_x_740) ;  /* 0x0000004000000947 */ /* 0x000fea0003800000 */
[----:B--2---:R-:W-:Y:S05]  /*0500*/  @!P1 BRA `(.L_x_740) ;  /* 0x0000003000009947 */ /* 0x004fea0003800000 */
[----:B-----5:R-:W2:Y:S04]  /*0510*/  LDG.E R146, [R12.64] ;  /* 0x000000120c927981 */ /* 0x020ea8000c1e1900 */
[----:B------:R-:W2:Y:S02]  /*0520*/  LDG.E R3, [R12.64+0x4] ;  /* 0x000004120c037981 */ /* 0x000ea4000c1e1900 */
[----:B--2---:R-:W-:Y:S02]  /*0530*/  IADD3 R146, -R146, R3, RZ ;  /* 0x0000000392927210 */ /* 0x004fe40007ffe1ff */
.L_x_740:
[----:B--2---:R-:W-:-:S04]  /*0540*/  ISETP.NE.U32.AND P0, PT, RZ, c[0x0][0x368], PT ;  /* 0x0000da00ff007a0c */ /* 0x004fc80003f05070 */
[----:B------:R-:W-:-:S13]  /*0550*/  ISETP.NE.AND.EX P0, PT, RZ, c[0x0][0x36c], PT, P0 ;  /* 0x0000db00ff007a0c */ /* 0x000fda0003f05300 */
[----:B------:R-:W-:Y:S05]  /*0560*/  @!P0 BRA `(.L_x_741) ;  /* 0x0000003000008947 */ /* 0x000fea0003800000 */
[----:B------:R-:W-:-:S06]  /*0570*/  IMAD.WIDE R4, R224, R7, c[0x0][0x368] ;  /* 0x0000da00e0047625 */ /* 0x000fcc00078e0207 */
[----:B------:R1:W5:Y:S01]  /*0580*/  LDG.E R4, [R4.64] ;  /* 0x0000001204047981 */ /* 0x000362000c1e1900 */
[----:B------:R-:W-:Y:S05]  /*0590*/  BRA `(.L_x_742) ;  /* 0x0000004000007947 */ /* 0x000fea0003800000 */
.L_x_741:
[----:B------:R-:W-:Y:S05]  /*05a0*/  @!P5 BRA `(.L_x_742) ;  /* 0x000000300000d947 */ /* 0x000fea0003800000 */
[----:B------:R-:W2:Y:S04]  /*05b0*/  LDG.E R4, [R10.64] ;  /* 0x000000120a047981 */ /* 0x000ea8000c1e1900 */
[----:B------:R-:W2:Y:S02]  /*05c0*/  LDG.E R3, [R10.64+0x4] ;  /* 0x000004120a037981 */ /* 0x000ea4000c1e1900 */
[----:B--2---:R-:W-:Y:S02]  /*05d0*/  IADD3 R4, -R4, R3, RZ ;  /* 0x0000000304047210 */ /* 0x004fe40007ffe1ff */
.L_x_742:
[----:B------:R-:W2:Y:S04]  /*05e0*/  @P3 LDG.E R2, [R8.64] ;  /* 0x0000001208023981 */ /* 0x000ea8000c1e1900 */
[----:B------:R-:W2:Y:S01]  /*05f0*/  @P3 LDG.E R3, [R8.64+0x4] ;  /* 0x0000041208033981 */ /* 0x000ea2000c1e1900 */
[----:B-1---5:R-:W-:Y:S01]  /*0600*/  IMAD.IADD R5, R4, 0x1, -R145 ;  /* 0x0000000104057824 */ /* 0x022fe200078e0a91 */
[----:B------:R-:W-:Y:S01]  /*0610*/  ISETP.NE.U32.AND P0, PT, RZ, c[0x0][0x378], PT ;  /* 0x0000de00ff007a0c */ /* 0x000fe20003f05070 */
[----:B------:R-:W-:-:S03]  /*0620*/  IMAD.MOV.U32 R101, RZ, RZ, R4 ;  /* 0x000000ffff657224 */ /* 0x000fc600078e0004 */
[----:B------:R-:W-:Y:S01]  /*0630*/  ISETP.NE.AND.EX P0, PT, RZ, c[0x0][0x37c], PT, P0 ;  /* 0x0000df00ff007a0c */ /* 0x000fe20003f05300 */
[----:B------:R-:W-:-:S05]  /*0640*/  IMAD.MOV R118, RZ, RZ, -R5 ;  /* 0x000000ffff767224 */ /* 0x000fca00078e0a05 */
[----:B------:R-:W-:-:S07]  /*0650*/  IMNMX R118, RZ, R118, !PT ;  /* 0x00000076ff767217 */ /* 0x000fce0007800200 */
[----:B------:R-:W-:-:S05]  /*0660*/  @P0 IMAD.WIDE R10, R224, R7, c[0x0][0x378] ;  /* 0x0000de00e00a0625 */ /* 0x000fca00078e0207 */
[----:B------:R1:W5:Y:S01]  /*0670*/  @P0 LDG.E R101, [R10.64] ;  /* 0x000000120a650981 */ /* 0x000362000c1e1900 */
[----:B--2---:R-:W-:-:S04]  /*0680*/  @P3 IMAD.IADD R0, R3, 0x1, -R2 ;  /* 0x0000000103003824 */ /* 0x004fc800078e0a02 */
[----:B------:R-:W-:-:S05]  /*0690*/  IMAD.IADD R99, R5, 0x1, R0 ;  /* 0x0000000105637824 */ /* 0x000fca00078e0200 */
[----:B------:R-:W-:-:S05]  /*06a0*/  IADD3 R3, R99, 0x2f, RZ ;  /* 0x0000002f63037810 */ /* 0x000fca0007ffe0ff */
[----:B------:R-:W-:-:S05]  /*06b0*/  IMAD.HI R3, R3, 0x2aaaaaab, RZ ;  /* 0x2aaaaaab03037827 */ /* 0x000fca00078e02ff */
[----:B------:R-:W-:-:S04]  /*06c0*/  SHF.R.U32.HI R156, RZ, 0x1f, R3 ;  /* 0x0000001fff9c7819 */ /* 0x000fc80000011603 */
[----:B------:R-:W-:-:S05]  /*06d0*/  LEA.HI.SX32 R156, R3, R156, 0x1d ;  /* 0x0000009c039c7211 */ /* 0x000fca00078feaff */
[----:B------:R-:W-:-:S05]  /*06e0*/  IMAD R5, R156, 0x30, -R5 ;  /* 0x000000309c057824 */ /* 0x000fca00078e0a05 */
[----:B------:R-:W-:-:S04]  /*06f0*/  IMNMX R5, R5, R0, PT ;  /* 0x0000000005057217 */ /* 0x000fc80003800200 */
[----:B------:R-:W-:Y:S01]  /*0700*/  ISETP.GT.AND P0, PT, R5, R118, PT ;  /* 0x000000760500720c */ /* 0x000fe20003f04270 */
[----:B------:R-:W-:-:S05]  /*0710*/  IMAD.WIDE.U32 R118, R118, -0x55555555, RZ ;  /* 0xaaaaaaab76767825 */ /* 0x000fca00078e00ff */
[----:B------:R-:W-:-:S05]  /*0720*/  SHF.R.U32.HI R118, RZ, 0x5, R119 ;  /* 0x00000005ff767819 */ /* 0x000fca0000011677 */
[----:B------:R-:W-:Y:S02]  /*0730*/  IMAD.MOV.U32 R3, RZ, RZ, R118 ;  /* 0x000000ffff037224 */ /* 0x000fe400078e0076 */
[----:B------:R-:W-:-:S05]  /*0740*/  @P0 IADD3 R5, R5, 0x2f, RZ ;  /* 0x0000002f05050810 */ /* 0x000fca0007ffe0ff */
[----:B------:R-:W-:-:S05]  /*0750*/  @P0 IMAD.HI R5, R5, 0x2aaaaaab, RZ ;  /* 0x2aaaaaab05050827 */ /* 0x000fca00078e02ff */
[----:B------:R-:W-:-:S04]  /*0760*/  @P0 SHF.R.U32.HI R2, RZ, 0x1f, R5 ;  /* 0x0000001fff020819 */ /* 0x000fc80000011605 */
[----:B------:R-:W-:-:S04]  /*0770*/  @P0 LEA.HI.SX32 R3, R5, R2, 0x1d ;  /* 0x0000000205030211 */ /* 0x000fc800078feaff */
[----:B------:R-:W-:-:S13]  /*0780*/  ISETP.GT.AND P0, PT, R3, R118, PT ;  /* 0x000000760300720c */ /* 0x000fda0003f04270 */
[----:B------:R-:W-:Y:S05]  /*0790*/  @!P0 BRA `(.L_x_743) ;  /* 0x00006a9000008947 */ /* 0x000fea0003800000 */
[----:B-1----:R-:W-:Y:S01]  /*07a0*/  SHF.R.S32.HI R5, RZ, 0x1f, R98 ;  /* 0x0000001fff057819 */ /* 0x002fe20000011462 */
[----:B------:R-:W-:Y:S01]  /*07b0*/  IMAD R158, R121, c[0x0][0x240], RZ ;  /* 0x00009000799e7a24 */ /* 0x000fe200078e02ff */
[----:B------:R-:W-:Y:S01]  /*07c0*/  IADD3 R57, R3, -0x1, RZ ;  /* 0xffffffff03397810 */ /* 0x000fe20007ffe0ff */
[----:B------:R-:W-:Y:S01]  /*07d0*/  UMOV UR24, 0x30 ;  /* 0x0000003000187882 */ /* 0x000fe20000000000 */
[----:B------:R-:W-:Y:S01]  /*07e0*/  LEA.HI R9, R5, R98, RZ, 0x3 ;  /* 0x0000006205097211 */ /* 0x000fe200078f18ff */
[----:B------:R-:W-:Y:S01]  /*07f0*/  IMAD R158, R223, c[0x0][0x244], R158 ;  /* 0x00009100df9e7a24 */ /* 0x000fe200078e029e */
[----:B------:R-:W-:Y:S01]  /*0800*/  ULDC.64 UR4, c[0x0][0x238] ;  /* 0x00008e0000047ab9 */ /* 0x000fe20000000a00 */
[----:B------:R-:W-:Y:S01]  /*0810*/  IMAD R10, R57, -0x30, R0 ;  /* 0xffffffd0390a7824 */ /* 0x000fe200078e0200 */
[----:B------:R-:W-:Y:S01]  /*0820*/  SHF.R.S32.HI R143, RZ, 0x3, R9 ;  /* 0x00000003ff8f7819 */ /* 0x000fe20000011409 */
[----:B------:R-:W-:Y:S01]  /*0830*/  UIMAD.WIDE.U32 UR16, UR24, UR4, URZ ;  /* 0x00000004181072a5 */ /* 0x000fe2000f8e003f */
[----:B------:R-:W-:Y:S01]  /*0840*/  LOP3.LUT R9, R9, 0xfffffff8, RZ, 0xc0, !PT ;  /* 0xfffffff809097812 */ /* 0x000fe200078ec0ff */
[----:B------:R-:W-:Y:S01]  /*0850*/  UIMAD UR9, UR24, UR5, URZ ;  /* 0x00000005180972a4 */ /* 0x000fe2000f8e023f */
[----:B------:R-:W-:Y:S01]  /*0860*/  SHF.R.S32.HI R2, RZ, 0x1f, R143 ;  /* 0x0000001fff027819 */ /* 0x000fe2000001148f */
[----:B------:R-:W-:Y:S01]  /*0870*/  ULDC UR6, c[0x0][0x27c] ;  /* 0x00009f0000067ab9 */ /* 0x000fe20000000800 */
[----:B------:R-:W-:Y:S01]  /*0880*/  IADD3 R111, P0, R143, R110, RZ ;  /* 0x0000006e8f6f7210 */ /* 0x000fe20007f1e0ff */
[----:B------:R-:W-:Y:S01]  /*0890*/  IMAD.IADD R16, R98, 0x1, -R9 ;  /* 0x0000000162107824 */ /* 0x000fe200078e0a09 */
[----:B------:R-:W-:Y:S01]  /*08a0*/  IMNMX R10, R10, 0x30, PT ;  /* 0x000000300a0a7817 */ /* 0x000fe20003800200 */
[----:B------:R-:W-:Y:S01]  /*08b0*/  UIADD3 UR9, UR17, UR9, URZ ;  /* 0x0000000911097290 */ /* 0x000fe2000fffe03f */
[----:B------:R-:W-:Y:S01]  /*08c0*/  LEA.HI.X.SX32 R110, R110, R2, 0x1, P0 ;  /* 0x000000026e6e7211 */ /* 0x000fe200000f0eff */
[----:B------:R-:W-:Y:S01]  /*08d0*/  IMAD.SHL.U32 R14, R16, 0x8, RZ ;  /* 0x00000008100e7824 */ /* 0x000fe200078e00ff */
[----:B------:R-:W-:Y:S01]  /*08e0*/  SEL R154, R224, RZ, !P3 ;  /* 0x000000ffe09a7207 */ /* 0x000fe20005800000 */
[----:B------:R-:W-:Y:S01]  /*08f0*/  IMAD.IADD R3, R10, 0x1, -R143 ;  /* 0x000000010a037824 */ /* 0x000fe200078e0a8f */
[----:B------:R-:W-:Y:S01]  /*0900*/  SHF.R.S32.HI R11, RZ, 0x1f, R57 ;  /* 0x0000001fff0b7819 */ /* 0x000fe20000011439 */
[----:B------:R-:W-:Y:S01]  /*0910*/  IMAD R8, R110, c[0x0][0x238], RZ ;  /* 0x00008e006e087a24 */ /* 0x000fe200078e02ff */
[----:B------:R-:W-:Y:S01]  /*0920*/  SHF.R.S32.HI R15, RZ, 0x1f, R14 ;  /* 0x0000001fff0f7819 */ /* 0x000fe2000001140e */
[----:B------:R-:W-:Y:S01]  /*0930*/  USHF.L.U32 UR8, UR6, 0x1, URZ ;  /* 0x0000000106087899 */ /* 0x000fe2000800063f */
[----:B------:R-:W-:Y:S01]  /*0940*/  ISETP.GE.AND P1, PT, R3, 0x1, PT ;  /* 0x000000010300780c */ /* 0x000fe20003f26270 */
[----:B------:R-:W-:Y:S01]  /*0950*/  IMAD R8, R111, c[0x0][0x23c], R8 ;  /* 0x00008f006f087a24 */ /* 0x000fe200078e0208 */
[----:B------:R-:W-:Y:S01]  /*0960*/  ISETP.GT.AND P0, PT, R3, 0x20, PT ;  /* 0x000000200300780c */ /* 0x000fe20003f04270 */
[----:B------:R-:W-:Y:S01]  /*0970*/  IMAD.WIDE.U32 R12, R111, c[0x0][0x238], R14 ;  /* 0x00008e006f0c7a25 */ /* 0x000fe200078e000e */
[----:B------:R-:W-:Y:S01]  /*0980*/  SHF.R.S32.HI R3, RZ, 0x1f, R224 ;  /* 0x0000001fff037819 */ /* 0x000fe200000114e0 */
[----:B------:R-:W-:Y:S01]  /*0990*/  ULDC UR7, c[0x0][0x1d4] ;  /* 0x0000750000077ab9 */ /* 0x000fe20000000800 */
[C---:B------:R-:W-:Y:S01]  /*09a0*/  ISETP.GE.AND P2, PT, R14.reuse, c[0x0][0x1d4], PT ;  /* 0x000075000e007a0c */ /* 0x040fe20003f46270 */
[----:B------:R-:W-:Y:S01]  /*09b0*/  IMAD.IADD R9, R13, 0x1, R8 ;  /* 0x000000010d097824 */ /* 0x000fe200078e0208 */
[----:B------:R-:W-:Y:S01]  /*09c0*/  SEL R107, R3, RZ, !P3 ;  /* 0x000000ff036b7207 */ /* 0x000fe20005800000 */
[----:B------:R-:W-:Y:S01]  /*09d0*/  IMAD.MOV.U32 R8, RZ, RZ, R12 ;  /* 0x000000ffff087224 */ /* 0x000fe200078e000c */
[----:B------:R-:W-:Y:S01]  /*09e0*/  UIADD3 UR7, -UR8, UR7, URZ ;  /* 0x0000000708077290 */ /* 0x000fe2000fffe13f */
[----:B------:R-:W-:Y:S01]  /*09f0*/  IMAD R6, R57, UR9, RZ ;  /* 0x0000000939067c24 */ /* 0x000fe2000f8e02ff */
[C---:B------:R-:W-:Y:S01]  /*0a00*/  ISETP.GE.AND P3, PT, R14.reuse, c[0x0][0x27c], PT ;  /* 0x00009f000e007a0c */ /* 0x040fe20003f66270 */
[----:B------:R-:W-:Y:S01]  /*0a10*/  IMAD.WIDE.U32 R8, R223, c[0x0][0x240], R8 ;  /* 0x00009000df087a25 */ /* 0x000fe200078e0008 */
[----:B------:R-:W-:Y:S01]  /*0a20*/  P2R R148, PR, RZ, 0x4 ;  /* 0x00000004ff947803 */ /* 0x000fe20000000000 */
[----:B------:R-:W-:Y:S01]  /*0a30*/  USHF.L.U32 UR11, UR4, 0x5, URZ ;  /* 0x00000005040b7899 */ /* 0x000fe2000800063f */
[----:B------:R-:W-:Y:S01]  /*0a40*/  IADD3 R140, R14, 0x80, RZ ;  /* 0x000000800e8c7810 */ /* 0x000fe20007ffe0ff */
[----:B------:R-:W-:Y:S01]  /*0a50*/  IMAD R175, R107, c[0x0][0x248], RZ ;  /* 0x000092006baf7a24 */ /* 0x000fe200078e02ff */
[----:B------:R-:W-:Y:S01]  /*0a60*/  IADD3 R159, R9, R158, RZ ;  /* 0x0000009e099f7210 */ /* 0x000fe20007ffe0ff */
[----:B------:R-:W-:Y:S01]  /*0a70*/  IMAD.MOV.U32 R158, RZ, RZ, R8 ;  /* 0x000000ffff9e7224 */ /* 0x000fe200078e0008 */
[----:B------:R-:W-:Y:S01]  /*0a80*/  SEL R9, RZ, c[0x0][0x27c], !P3 ;  /* 0x00009f00ff097a07 */ /* 0x000fe20005800000 */
[----:B------:R-:W-:Y:S01]  /*0a90*/  IMAD R175, R154, c[0x0][0x24c], R175 ;  /* 0x000093009aaf7a24 */ /* 0x000fe200078e02af */
[----:B------:R-:W-:Y:S01]  /*0aa0*/  IADD3 R139, R14, 0xc0, RZ ;  /* 0x000000c00e8b7810 */ /* 0x000fe20007ffe0ff */
[----:B------:R-:W-:Y:S01]  /*0ab0*/  IMAD.WIDE.U32 R158, R154, c[0x0][0x248], R158 ;  /* 0x000092009a9e7a25 */ /* 0x000fe200078e009e */
[----:B------:R-:W-:-:S02]  /*0ac0*/  ISETP.GE.AND P6, PT, R140, c[0x0][0x1d4], PT ;  /* 0x000075008c007a0c */ /* 0x000fc40003fc6270 */
[----:B------:R-:W-:Y:S01]  /*0ad0*/  ISETP.GE.AND P4, PT, R139, c[0x0][0x1d4], PT ;  /* 0x000075008b007a0c */ /* 0x000fe20003f86270 */
[----:B------:R-:W-:Y:S01]  /*0ae0*/  IMAD.SHL.U32 R16, R16, 0x4, RZ ;  /* 0x0000000410107824 */ /* 0x000fe200078e00ff */
[----:B------:R-:W-:Y:S01]  /*0af0*/  IADD3 R175, R159, R175, RZ ;  /* 0x000000af9faf7210 */ /* 0x000fe20007ffe0ff */
[----:B------:R-:W-:Y:S02]  /*0b00*/  IMAD.MOV.U32 R174, RZ, RZ, R158 ;  /* 0x000000ffffae7224 */ /* 0x000fe400078e009e */
[----:B------:R-:W-:Y:S01]  /*0b10*/  IMAD R6, R11, UR16, R6 ;  /* 0x000000100b067c24 */ /* 0x000fe2000f8e0206 */
[----:B------:R-:W-:Y:S01]  /*0b20*/  LEA.HI R11, R5, R98, RZ, 0x6 ;  /* 0x00000062050b7211 */ /* 0x000fe200078f30ff */
[----:B------:R-:W-:Y:S01]  /*0b30*/  IMAD.U32 R8, RZ, RZ, UR8 ;  /* 0x00000008ff087e24 */ /* 0x000fe2000f8e00ff */
[----:B------:R-:W-:Y:S01]  /*0b40*/  IADD3 R13, R16, 0x40, RZ ;  /* 0x00000040100d7810 */ /* 0x000fe20007ffe0ff */
[----:B------:R-:W-:Y:S02]  /*0b50*/  IMAD.SHL.U32 R19, R143, 0x40, RZ ;  /* 0x000000408f137824 */ /* 0x000fe400078e00ff */
[----:B------:R-:W-:Y:S01]  /*0b60*/  IMAD.WIDE.U32 R22, R57, UR16, R174 ;  /* 0x0000001039167c25 */ /* 0x000fe2000f8e00ae */
[----:B------:R-:W-:-:S02]  /*0b70*/  SEL R17, R8, UR7, !P3 ;  /* 0x0000000708117c07 */ /* 0x000fc4000d800000 */
[----:B------:R-:W-:Y:S01]  /*0b80*/  LOP3.LUT R19, R19, 0x1c0, RZ, 0xc0, !PT ;  /* 0x000001c013137812 */ /* 0x000fe200078ec0ff */
[----:B------:R-:W-:Y:S01]  /*0b90*/  IMAD.SHL.U32 R11, R11, 0x8, RZ ;  /* 0x000000080b0b7824 */ /* 0x000fe200078e00ff */
[----:B------:R-:W-:Y:S01]  /*0ba0*/  @P1 LEA R24, P3, R22, c[0x0][0x220], 0x1 ;  /* 0x0000880016181a11 */ /* 0x000fe200078608ff */
[----:B------:R-:W-:Y:S01]  /*0bb0*/  IMAD.IADD R6, R23, 0x1, R6 ;  /* 0x0000000117067824 */ /* 0x000fe200078e0206 */
[----:B------:R-:W-:Y:S01]  /*0bc0*/  SHF.R.U32.HI R18, RZ, 0x3, R19 ;  /* 0x00000003ff127819 */ /* 0x000fe20000011613 */
[----:B------:R-:W-:Y:S01]  /*0bd0*/  IMAD.IADD R12, R16, 0x1, R13 ;  /* 0x00000001100c7824 */ /* 0x000fe200078e020d */
[----:B------:R-:W-:Y:S02]  /*0be0*/  LOP3.LUT R11, R11, 0xfffffe00, RZ, 0xc0, !PT ;  /* 0xfffffe000b0b7812 */ /* 0x000fe400078ec0ff */
[----:B------:R-:W-:Y:S02]  /*0bf0*/  LOP3.LUT R10, R19, 0x38, R14, 0xf8, !PT ;  /* 0x00000038130a7812 */ /* 0x000fe400078ef80e */
[----:B------:R-:W-:-:S02]  /*0c00*/  @P1 LEA.HI.X R25, R22, c[0x0][0x224], R6, 0x1, P3 ;  /* 0x0000890016191a11 */ /* 0x000fc400018f0c06 */
[----:B------:R-:W-:Y:S02]  /*0c10*/  ISETP.NE.AND P3, PT, R148, RZ, PT ;  /* 0x000000ff9400720c */ /* 0x000fe40003f65270 */
[C---:B------:R-:W-:Y:S02]  /*0c20*/  ISETP.GE.AND P5, PT, R12.reuse, c[0x0][0x1d4], PT ;  /* 0x000075000c007a0c */ /* 0x040fe40003fa6270 */
[----:B------:R-:W-:Y:S02]  /*0c30*/  LOP3.LUT R10, R11, R10, R18, 0xf6, !PT ;  /* 0x0000000a0b0a7212 */ /* 0x000fe400078ef612 */
[----:B------:R-:W-:-:S03]  /*0c40*/  ISETP.GE.AND P2, PT, R12, c[0x0][0x27c], PT ;  /* 0x00009f000c007a0c */ /* 0x000fc60003f46270 */
[----:B------:R-:W-:Y:S01]  /*0c50*/  IMAD.SHL.U32 R141, R10, 0x2, RZ ;  /* 0x000000020a8d7824 */ /* 0x000fe200078e00ff */
[----:B------:R-:W-:Y:S01]  /*0c60*/  SEL R8, R8, UR7, !P2 ;  /* 0x0000000708087c07 */ /* 0x000fe2000d000000 */
[----:B------:R-:W-:Y:S01]  /*0c70*/  UMOV UR7, 0x5 ;  /* 0x0000000500077882 */ /* 0x000fe20000000000 */
[----:B------:R-:W-:Y:S01]  /*0c80*/  IMAD.IADD R4, R142, 0x1, R4 ;  /* 0x000000018e047824 */ /* 0x000fe200078e0204 */
[----:B------:R-:W-:Y:S01]  /*0c90*/  USHF.L.U64.HI UR10, UR4, UR7, UR5 ;  /* 0x00000007040a7299 */ /* 0x000fe20008010205 */
[----:B------:R-:W-:Y:S01]  /*0ca0*/  @!PT LDS RZ, [RZ] ;  /* 0x00000000fffff984 */ /* 0x000fe20000000800 */
[----:B------:R-:W-:Y:S01]  /*0cb0*/  @!PT LDS RZ, [RZ] ;  /* 0x00000000fffff984 */ /* 0x000fe20000000800 */
[----:B------:R-:W-:Y:S01]  /*0cc0*/  @!PT LDS RZ, [RZ] ;  /* 0x00000000fffff984 */ /* 0x000fe20000000800 */
[----:B------:R1:W-:Y:S01]  /*0cd0*/  @P1 LDGSTS.E.BYPASS.LTC128B.128 [R141+0xa080], [R24.64], !P3 ;  /* 0x0a080000188d1fae */ /* 0x0003e2000d901d52 */
[----:B------:R-:W-:Y:S01]  /*0ce0*/  IMAD.IADD R9, R14, 0x1, R9 ;  /* 0x000000010e097824 */ /* 0x000fe200078e0209 */
[----:B------:R-:W-:Y:S02]  /*0cf0*/  SEL R5, RZ, c[0x0][0x27c], !P2 ;  /* 0x00009f00ff057a07 */ /* 0x000fe40005000000 */
[----:B------:R-:W-:Y:S01]  /*0d00*/  IADD3 R138, R143, 0x20, RZ ;  /* 0x000000208f8a7810 */ /* 0x000fe20007ffe0ff */
[----:B------:R1:W-:Y:S01]  /*0d10*/  @P1 LDGSTS.E.BYPASS.LTC128B.128 [R141+0xb880], [R24.64+0x80], !P5 ;  /* 0x0b880080188d1fae */ /* 0x0003e2000e901d52 */
[----:B------:R-:W-:Y:S01]  /*0d20*/  ISETP.NE.AND P2, PT, R20, RZ, PT ;  /* 0x000000ff1400720c */ /* 0x000fe20003f45270 */
[----:B------:R-:W-:-:S04]  /*0d30*/  IMAD.WIDE.U32 R28, R4, c[0x0][0x1e0], RZ ;  /* 0x00007800041c7a25 */ /* 0x000fc800078e00ff */
[----:B------:R-:W-:Y:S01]  /*0d40*/  IMAD R152, R121, c[0x0][0x210], RZ ;  /* 0x0000840079987a24 */ /* 0x000fe200078e02ff */
[----:B------:R1:W-:Y:S01]  /*0d50*/  @P1 LDGSTS.E.BYPASS.LTC128B.128 [R141+0xd080], [R24.64+0x100], !P6 ;  /* 0x0d080100188d1fae */ /* 0x0003e2000f101d52 */
[----:B------:R-:W-:Y:S01]  /*0d60*/  IMAD R107, R107, c[0x0][0x268], RZ ;  /* 0x00009a006b6b7a24 */ /* 0x000fe200078e02ff */
[----:B------:R-:W-:Y:S01]  /*0d70*/  SHF.R.S32.HI R133, RZ, 0x1f, R8 ;  /* 0x0000001fff857819 */ /* 0x000fe20000011408 */
[----:B------:R-:W-:Y:S01]  /*0d80*/  IMAD R160, R121, c[0x0][0x1e8], RZ ;  /* 0x00007a0079a07a24 */ /* 0x000fe200078e02ff */
[----:B------:R1:W-:Y:S01]  /*0d90*/  @P1 LDGSTS.E.BYPASS.LTC128B.128 [R141+0xe880], [R24.64+0x180], !P4 ;  /* 0x0e880180188d1fae */ /* 0x0003e2000e101d52 */
[----:B------:R-:W-:Y:S01]  /*0da0*/  @P0 IADD3 R21, P1, R22, UR11, RZ ;  /* 0x0000000b16150c10 */ /* 0x000fe2000ff3e0ff */
[C---:B------:R-:W-:Y:S01]  /*0db0*/  IMAD R164, R2.reuse, c[0x0][0x280], RZ ;  /* 0x0000a00002a47a24 */ /* 0x040fe200078e02ff */
[----:B------:R-:W-:Y:S01]  /*0dc0*/  SHF.R.S32.HI R134, RZ, 0x1f, R17 ;  /* 0x0000001fff867819 */ /* 0x000fe20000011411 */
[----:B------:R-:W-:Y:S01]  /*0dd0*/  IMAD R162, R2, c[0x0][0x290], RZ ;  /* 0x0000a40002a27a24 */ /* 0x000fe200078e02ff */
[----:B------:R-:W-:Y:S01]  /*0de0*/  @P0 IADD3.X R6, R6, UR10, RZ, P1, !PT ;  /* 0x0000000a06060c10 */ /* 0x000fe20008ffe4ff */
[----:B------:R-:W-:Y:S01]  /*0df0*/  ULDC.U8 UR23, c[0x0][0x298] ;  /* 0x0000a60000177ab9 */ /* 0x000fe20000000000 */
[----:B------:R-:W-:Y:S01]  /*0e00*/  @P0 LEA R26, P1, R21, c[0x0][0x220], 0x1 ;  /* 0x00008800151a0a11 */ /* 0x000fe200078208ff */
[----:B------:R-:W-:-:S03]  /*0e10*/  ULDC.64 UR4, c[0x0][0x1e0] ;  /* 0x0000780000047ab9 */ /* 0x000fc60000000a00 */
[----:B------:R-:W-:Y:S02]  /*0e20*/  @P0 LEA.HI.X R27, R21, c[0x0][0x224], R6, 0x1, P1 ;  /* 0x00008900151b0a11 */ /* 0x000fe400008f0c06 */
[----:B------:R-:W-:Y:S02]  /*0e30*/  ISETP.NE.U32.AND P1, PT, RZ, c[0x0][0x340], PT ;  /* 0x0000d000ff007a0c */ /* 0x000fe40003f25070 */
[----:B------:R-:W-:Y:S01]  /*0e40*/  SHF.R.S32.HI R20, RZ, 0x1f, R9 ;  /* 0x0000001fff147819 */ /* 0x000fe20000011409 */
[----:B------:R-:W-:Y:S01]  /*0e50*/  IMAD R22, R121, c[0x0][0x260], RZ ;  /* 0x0000980079167a24 */ /* 0x000fe200078e02ff */
[----:B------:R-:W-:Y:S01]  /*0e60*/  ISETP.NE.AND.EX P1, PT, RZ, c[0x0][0x344], PT, P1 ;  /* 0x0000d100ff007a0c */ /* 0x000fe20003f25310 */
[C---:B------:R-:W-:Y:S02]  /*0e70*/  IMAD R152, R223.reuse, c[0x0][0x214], R152 ;  /* 0x00008500df987a24 */ /* 0x040fe400078e0298 */
[----:B------:R-:W-:Y:S02]  /*0e80*/  IMAD.IADD R5, R12, 0x1, R5 ;  /* 0x000000010c057824 */ /* 0x000fe400078e0205 */
[----:B-1----:R-:W-:Y:S01]  /*0e90*/  IMAD.WIDE.U32 R24, R223, c[0x0][0x260], R14 ;  /* 0x00009800df187a25 */ /* 0x002fe200078e000e */
[----:B------:R-:W-:Y:S01]  /*0ea0*/  LEA.HI R133, R133, R8, RZ, 0x4 ;  /* 0x0000000885857211 */ /* 0x000fe200078f20ff */
[----:B------:R1:W-:Y:S06]  /*0eb0*/  @P0 LDGSTS.E.BYPASS.LTC128B.128 [R141+0xb080], [R26.64], !P3 ;  /* 0x0b0800001a8d0fae */ /* 0x0003ec000d901d52 */
[----:B------:R-:W-:Y:S01]  /*0ec0*/  @P1 IMAD.WIDE R30, R224, R7, c[0x0][0x340] ;  /* 0x0000d000e01e1625 */ /* 0x000fe200078e0207 */
[CC--:B------:R-:W-:Y:S01]  /*0ed0*/  LEA.HI R137, R20.reuse, R9.reuse, RZ, 0x3 ;  /* 0x0000000914897211 */ /* 0x0c0fe200078f18ff */
[----:B------:R1:W-:Y:S01]  /*0ee0*/  @P0 LDGSTS.E.BYPASS.LTC128B.128 [R141+0xc880], [R26.64+0x80], !P5 ;  /* 0x0c8800801a8d0fae */ /* 0x0003e2000e901d52 */
[----:B------:R-:W-:-:S02]  /*0ef0*/  LEA.HI R20, R20, R9, RZ, 0x6 ;  /* 0x0000000914147211 */ /* 0x000fc400078f30ff */
[----:B------:R-:W-:Y:S01]  /*0f00*/  SHF.R.S32.HI R9, RZ, 0x1f, R138 ;  /* 0x0000001fff097819 */ /* 0x000fe2000001148a */
[----:B------:R1:W-:Y:S03]  /*0f10*/  @P0 LDGSTS.E.BYPASS.LTC128B.128 [R141+0xe080], [R26.64+0x100], !P6 ;  /* 0x0e0801001a8d0fae */ /* 0x0003e6000f101d52 */
[----:B------:R-:W-:Y:S01]  /*0f20*/  LEA.HI R9, R9, R138, RZ, 0x3 ;  /* 0x0000008a09097211 */ /* 0x000fe200078f18ff */
[----:B------:R1:W-:Y:S04]  /*0f30*/  @P0 LDGSTS.E.BYPASS.LTC128B.128 [R141+0xf880], [R26.64+0x180], !P4 ;  /* 0x0f8801801a8d0fae */ /* 0x0003e8000e101d52 */
[----:B------:R-:W-:Y:S01]  /*0f40*/  IMAD.SHL.U32 R9, R9, 0x40, RZ ;  /* 0x0000004009097824 */ /* 0x000fe200078e00ff */
[----:B------:R-:W-:Y:S01]  /*0f50*/  SHF.R.S32.HI R20, RZ, 0x6, R20 ;  /* 0x00000006ff147819 */ /* 0x000fe20000011414 */
[----:B------:R-:W0:Y:S04]  /*0f60*/  LDGDEPBAR ;  /* 0x00000000000079af */ /* 0x000e280000000000 */
[----:B------:R2:W3:Y:S01]  /*0f70*/  @P1 LDG.E R6, [R30.64] ;  /* 0x000000121e061981 */ /* 0x0004e2000c1e1900 */
[----:B------:R-:W-:Y:S01]  /*0f80*/  SHF.R.S32.HI R7, RZ, 0x1f, R4 ;  /* 0x0000001fff077819 */ /* 0x000fe20000011404 */
[----:B------:R-:W-:Y:S01]  /*0f90*/  IMAD R22, R223, c[0x0][0x264], R22 ;  /* 0x00009900df167a24 */ /* 0x000fe200078e0216 */
[----:B------:R-:W-:Y:S01]  /*0fa0*/  LOP3.LUT R9, R9, 0xfffffe00, RZ, 0xc0, !PT ;  /* 0xfffffe0009097812 */ /* 0x000fe200078ec0ff */
[----:B------:R-:W-:Y:S01]  /*0fb0*/  IMAD R107, R154, c[0x0][0x26c], R107 ;  /* 0x00009b009a6b7a24 */ /* 0x000fe200078e026b */
[----:B------:R-:W-:Y:S01]  /*0fc0*/  LEA.HI R134, R134, R17, RZ, 0x4 ;  /* 0x0000001186867211 */ /* 0x000fe200078f20ff */
[----:B------:R-:W-:Y:S01]  /*0fd0*/  IMAD R21, R7, c[0x0][0x1e0], RZ ;  /* 0x0000780007157a24 */ /* 0x000fe200078e02ff */
[----:B------:R-:W-:Y:S01]  /*0fe0*/  SHF.R.S32.HI R133, RZ, 0x4, R133 ;  /* 0x00000004ff857819 */ /* 0x000fe20000011485 */
[----:B------:R-:W-:Y:S01]  /*0ff0*/  IMAD.IADD R23, R25, 0x1, R22 ;  /* 0x0000000119177824 */ /* 0x000fe200078e0216 */
[----:B------:R-:W-:Y:S01]  /*1000*/  SHF.R.S32.HI R134, RZ, 0x4, R134 ;  /* 0x00000004ff867819 */ /* 0x000fe20000011486 */
[----:B------:R-:W-:Y:S01]  /*1010*/  IMAD R10, R4, c[0x0][0x1e4], R21 ;  /* 0x00007900040a7a24 */ /* 0x000fe200078e0215 */
[----:B------:R-:W-:Y:S01]  /*1020*/  LOP3.LUT R21, R19, 0x38, R137, 0xf8, !PT ;  /* 0x0000003813157812 */ /* 0x000fe200078ef889 */
[----:B------:R-:W-:Y:S01]  /*1030*/  IMAD.MOV.U32 R22, RZ, RZ, R24 ;  /* 0x000000ffff167224 */ /* 0x000fe200078e0018 */
[----:B------:R-:W-:Y:S01]  /*1040*/  LEA.HI.SX32 R134, R137, R134, 0x1d ;  /* 0x0000008689867211 */ /* 0x000fe200078feaff */
[----:B------:R-:W-:Y:S01]  /*1050*/  IMAD.WIDE.U32 R24, R223, c[0x0][0x210], R14 ;  /* 0x00008400df187a25 */ /* 0x000fe200078e000e */
[----:B------:R-:W-:Y:S01]  /*1060*/  IADD3 R29, R29, R10, RZ ;  /* 0x0000000a1d1d7210 */ /* 0x000fe20007ffe0ff */
[----:B------:R-:W-:Y:S01]  /*1070*/  UIMAD.WIDE.U32 UR12, UR24, UR4, URZ ;  /* 0x00000004180c72a5 */ /* 0x000fe2000f8e003f */
[----:B------:R-:W-:Y:S01]  /*1080*/  LOP3.LUT R132, R21, R18, RZ, 0x3c, !PT ;  /* 0x0000001215847212 */ /* 0x000fe200078e3cff */
[----:B------:R-:W-:Y:S01]  /*1090*/  IMAD.SHL.U32 R10, R138, 0x40, RZ ;  /* 0x000000408a0a7824 */ /* 0x000fe200078e00ff */
[----:B------:R-:W-:Y:S01]  /*10a0*/  SHF.R.S32.HI R17, RZ, 0x1f, R16 ;  /* 0x0000001fff117819 */ /* 0x000fe20000011410 */
[----:B------:R-:W-:Y:S01]  /*10b0*/  IMAD.IADD R153, R25, 0x1, R152 ;  /* 0x0000000119997824 */ /* 0x000fe200078e0298 */
[----:B------:R-:W-:Y:S01]  /*10c0*/  IADD3 R105, P0, R4, R143, RZ ;  /* 0x0000008f04697210 */ /* 0x000fe20007f1e0ff */
[----:B------:R-:W-:Y:S01]  /*10d0*/  IMAD.MOV.U32 R152, RZ, RZ, R24 ;  /* 0x000000ffff987224 */ /* 0x000fe200078e0018 */
[----:B------:R-:W-:Y:S01]  /*10e0*/  LOP3.LUT R10, R10, 0x1c0, RZ, 0xc0, !PT ;  /* 0x000001c00a0a7812 */ /* 0x000fe200078ec0ff */
[----:B------:R-:W-:Y:S01]  /*10f0*/  IMAD.WIDE.U32 R154, R154, c[0x0][0x268], R22 ;  /* 0x00009a009a9a7a25 */ /* 0x000fe200078e0016 */
[----:B------:R-:W-:Y:S01]  /*1100*/  SHF.R.S32.HI R24, RZ, 0x1f, R5 ;  /* 0x0000001fff187819 */ /* 0x000fe20000011405 */
[----:B------:R-:W-:Y:S01]  /*1110*/  UIMAD UR8, UR24, UR5, URZ ;  /* 0x00000005180872a4 */ /* 0x000fe2000f8e023f */
[----:B------:R-:W-:Y:S01]  /*1120*/  SHF.R.U32.HI R8, RZ, 0x3, R10 ;  /* 0x00000003ff087819 */ /* 0x000fe2000001160a */
[----:B------:R-:W-:Y:S01]  /*1130*/  IMAD R21, R20, 0xc00, R11 ;  /* 0x00000c0014157824 */ /* 0x000fe200078e020b */
[----:B------:R-:W-:Y:S01]  /*1140*/  LOP3.LUT R23, R10, 0x38, R137, 0xf8, !PT ;  /* 0x000000380a177812 */ /* 0x000fe200078ef889 */
[----:B------:R-:W-:Y:S01]  /*1150*/  IMAD R160, R223, c[0x0][0x1ec], R160 ;  /* 0x00007b00dfa07a24 */ /* 0x000fe200078e02a0 */
[CC--:B------:R-:W-:Y:S01]  /*1160*/  LEA.HI R136, R24.reuse, R5.reuse, RZ, 0x3 ;  /* 0x0000000518887211 */ /* 0x0c0fe200078f18ff */
[----:B------:R-:W-:Y:S01]  /*1170*/  IMAD.IADD R132, R21, 0x1, R132 ;  /* 0x0000000115847824 */ /* 0x000fe200078e0284 */
[----:B------:R-:W-:Y:S01]  /*1180*/  LEA.HI R24, R24, R5, RZ, 0x6 ;  /* 0x0000000518187211 */ /* 0x000fe200078f30ff */
[----:B------:R-:W-:Y:S01]  /*1190*/  IMAD R5, R20, 0xc00, R9 ;  /* 0x00000c0014057824 */ /* 0x000fe200078e0209 */
[----:B------:R-:W-:Y:S01]  /*11a0*/  LOP3.LUT R128, R23, R8, RZ, 0x3c, !PT ;  /* 0x0000000817807212 */ /* 0x000fe200078e3cff */
[----:B------:R-:W-:Y:S01]  /*11b0*/  IMAD.WIDE.U32 R28, R223, c[0x0][0x1e8], R28 ;  /* 0x00007a00df1c7a25 */ /* 0x000fe200078e001c */
[----:B------:R-:W-:Y:S01]  /*11c0*/  LEA.HI.SX32 R133, R136, R133, 0x1d ;  /* 0x0000008588857211 */ /* 0x000fe200078feaff */
[----:B------:R-:W-:Y:S01]  /*11d0*/  ULDC.64 UR4, c[0x0][0x280] ;  /* 0x0000a00000047ab9 */ /* 0x000fe20000000a00 */
[----:B------:R-:W-:Y:S01]  /*11e0*/  IADD3 R128, R5, R128, RZ ;  /* 0x0000008005807210 */ /* 0x000fe20007ffe0ff */
[----:B------:R-:W-:Y:S01]  /*11f0*/  IMAD.IADD R161, R29, 0x1, R160 ;  /* 0x000000011da17824 */ /* 0x000fe200078e02a0 */
[----:B------:R-:W-:Y:S01]  /*1200*/  LOP3.LUT R5, R19, 0x38, R136, 0xf8, !PT ;  /* 0x0000003813057812 */ /* 0x000fe200078ef888 */
[----:B------:R-:W-:Y:S01]  /*1210*/  IMAD.MOV.U32 R160, RZ, RZ, R28 ;  /* 0x000000ffffa07224 */ /* 0x000fe200078e001c */
[----:B------:R-:W-:Y:S01]  /*1220*/  SHF.R.S32.HI R24, RZ, 0x6, R24 ;  /* 0x00000006ff187819 */ /* 0x000fe20000011418 */
[----:B------:R-:W-:Y:S01]  /*1230*/  IMAD R164, R143, c[0x0][0x284], R164 ;  /* 0x0000a1008fa47a24 */ /* 0x000fe200078e02a4 */
[----:B------:R-:W-:Y:S01]  /*1240*/  LOP3.LUT R130, R5, R18, RZ, 0x3c, !PT ;  /* 0x0000001205827212 */ /* 0x000fe200078e3cff */
[----:B------:R-:W-:Y:S01]  /*1250*/  IMAD.WIDE.U32 R168, R143, c[0x0][0x280], R16 ;  /* 0x0000a0008fa87a25 */ /* 0x000fe200078e0010 */
[----:B------:R-:W-:Y:S01]  /*1260*/  SHF.R.S32.HI R5, RZ, 0x1f, R134 ;  /* 0x0000001fff057819 */ /* 0x000fe20000011486 */
[----:B------:R-:W-:Y:S01]  /*1270*/  UIMAD.WIDE.U32 UR26, UR24, UR4, URZ ;  /* 0x00000004181a72a5 */ /* 0x000fe2000f8e003f */
[----:B------:R-:W-:Y:S01]  /*1280*/  LOP3.LUT R125, R10, 0x38, R136, 0xf8, !PT ;  /* 0x000000380a7d7812 */ /* 0x000fe200078ef888 */
[----:B------:R-:W-:Y:S01]  /*1290*/  IMAD R21, R24, 0xc00, R11 ;  /* 0x00000c0018157824 */ /* 0x000fe200078e020b */
[----:B------:R-:W-:Y:S01]  /*12a0*/  LEA.HI R20, R5, R134, RZ, 0x3 ;  /* 0x0000008605147211 */ /* 0x000fe200078f18ff */
[----:B------:R-:W-:Y:S01]  /*12b0*/  IMAD.SHL.U32 R134, R134, 0x8, RZ ;  /* 0x0000000886867824 */ /* 0x000fe200078e00ff */
[----:B------:R-:W-:Y:S01]  /*12c0*/  LOP3.LUT R125, R125, R8, RZ, 0x3c, !PT ;  /* 0x000000087d7d7212 */ /* 0x000fe200078e3cff */
[C---:B------:R-:W-:Y:S01]  /*12d0*/  IMAD R162, R143.reuse, c[0x0][0x294], R162 ;  /* 0x0000a5008fa27a24 */ /* 0x040fe200078e02a2 */
[----:B------:R-:W-:Y:S01]  /*12e0*/  SHF.R.S32.HI R20, RZ, 0x3, R20 ;  /* 0x00000003ff147819 */ /* 0x000fe20000011414 */
[----:B------:R-:W-:Y:S01]  /*12f0*/  IMAD.WIDE.U32 R166, R143, c[0x0][0x290], R16 ;  /* 0x0000a4008fa67a25 */ /* 0x000fe200078e0010 */
[--C-:B------:R-:W-:Y:S01]  /*1300*/  LOP3.LUT R131, R19, 0x38, R134.reuse, 0xf8, !PT ;  /* 0x0000003813837812 */ /* 0x100fe200078ef886 */
[----:B------:R-:W-:Y:S01]  /*1310*/  UIMAD UR14, UR24, UR5, URZ ;  /* 0x00000005180e72a4 */ /* 0x000fe2000f8e023f */
[----:B------:R-:W-:Y:S01]  /*1320*/  LOP3.LUT R127, R10, 0x38, R134, 0xf8, !PT ;  /* 0x000000380a7f7812 */ /* 0x000fe200078ef886 */
[C---:B------:R-:W-:Y:S01]  /*1330*/  IMAD R22, R20.reuse, 0xc00, R11 ;  /* 0x00000c0014167824 */ /* 0x040fe200078e020b */
[----:B------:R-:W-:Y:S01]  /*1340*/  LOP3.LUT R131, R131, R18, RZ, 0x3c, !PT ;  /* 0x0000001283837212 */ /* 0x000fe200078e3cff */
[----:B------:R-:W-:Y:S01]  /*1350*/  IMAD R20, R20, 0xc00, R9 ;  /* 0x00000c0014147824 */ /* 0x000fe200078e0209 */
[----:B------:R-:W-:Y:S01]  /*1360*/  LOP3.LUT R127, R127, R8, RZ, 0x3c, !PT ;  /* 0x000000087f7f7212 */ /* 0x000fe200078e3cff */
[----:B------:R-:W-:Y:S01]  /*1370*/  IMAD.WIDE.U32 R28, R143, c[0x0][0x290], R14 ;  /* 0x0000a4008f1c7a25 */ /* 0x000fe200078e000e */
[----:B------:R-:W-:Y:S01]  /*1380*/  SHF.R.S32.HI R117, RZ, 0x1f, R138 ;  /* 0x0000001fff757819 */ /* 0x000fe2000001148a */
[----:B------:R-:W-:Y:S01]  /*1390*/  ULDC.64 UR4, c[0x0][0x290] ;  /* 0x0000a40000047ab9 */ /* 0x000fe20000000a00 */
[----:B------:R-:W-:Y:S01]  /*13a0*/  IADD3 R127, R20, R127, RZ ;  /* 0x0000007f147f7210 */ /* 0x000fe20007ffe0ff */
[----:B------:R-:W-:Y:S01]  /*13b0*/  IMAD.IADD R131, R22, 0x1, R131 ;  /* 0x0000000116837824 */ /* 0x000fe200078e0283 */
[----:B------:R-:W-:Y:S01]  /*13c0*/  SHF.R.S32.HI R22, RZ, 0x1f, R133 ;  /* 0x0000001fff167819 */ /* 0x000fe20000011485 */
[----:B------:R-:W-:Y:S01]  /*13d0*/  IMAD.X R104, R7, 0x1, R2, P0 ;  /* 0x0000000107687824 */ /* 0x000fe200000e0602 */
[----:B------:R-:W-:Y:S01]  /*13e0*/  IADD3 R169, R169, R164, RZ ;  /* 0x000000a4a9a97210 */ /* 0x000fe20007ffe0ff */
[----:B--2---:R-:W-:Y:S01]  /*13f0*/  IMAD.WIDE.U32 R30, R143, c[0x0][0x280], R14 ;  /* 0x0000a0008f1e7a25 */ /* 0x004fe200078e000e */
[----:B------:R-:W-:Y:S01]  /*1400*/  LEA.HI R5, R22, R133, RZ, 0x3 ;  /* 0x0000008516057211 */ /* 0x000fe200078f18ff */
[----:B------:R-:W-:Y:S01]  /*1410*/  UIMAD.WIDE.U32 UR28, UR24, UR4, URZ ;  /* 0x00000004181c72a5 */ /* 0x000fe2000f8e003f */
[----:B------:R-:W-:Y:S01]  /*1420*/  LOP3.LUT R137, R137, 0xfffffff8, RZ, 0xc0, !PT ;  /* 0xfffffff889897812 */ /* 0x000fe200078ec0ff */
[----:B------:R-:W-:Y:S01]  /*1430*/  IMAD.SHL.U32 R133, R133, 0x8, RZ ;  /* 0x0000000885857824 */ /* 0x000fe200078e00ff */
[----:B------:R-:W-:Y:S01]  /*1440*/  SHF.R.S32.HI R20, RZ, 0x3, R5 ;  /* 0x00000003ff147819 */ /* 0x000fe20000011405 */
[----:B------:R-:W-:Y:S01]  /*1450*/  IMAD R2, R2, c[0x0][0x1e0], RZ ;  /* 0x0000780002027a24 */ /* 0x000fe200078e02ff */
[----:B------:R-:W-:Y:S01]  /*1460*/  LOP3.LUT R136, R136, 0xfffffff8, RZ, 0xc0, !PT ;  /* 0xfffffff888887812 */ /* 0x000fe200078ec0ff */
[----:B------:R-:W-:Y:S01]  /*1470*/  IMAD.IADD R167, R167, 0x1, R162 ;  /* 0x00000001a7a77824 */ /* 0x000fe200078e02a2 */
[----:B------:R-:W-:Y:S01]  /*1480*/  LOP3.LUT R19, R19, 0x38, R133, 0xf8, !PT ;  /* 0x0000003813137812 */ /* 0x000fe200078ef885 */
[----:B------:R-:W-:Y:S01]  /*1490*/  IMAD R123, R20, 0xc00, R9 ;  /* 0x00000c00147b7824 */ /* 0x000fe200078e0209 */
[----:B------:R-:W-:Y:S01]  /*14a0*/  LOP3.LUT R5, R10, 0x38, R133, 0xf8, !PT ;  /* 0x000000380a057812 */ /* 0x000fe200078ef885 */
[----:B------:R-:W-:Y:S01]  /*14b0*/  IMAD R10, R20, 0xc00, R11 ;  /* 0x00000c00140a7824 */ /* 0x000fe200078e020b */
[----:B------:R-:W-:Y:S01]  /*14c0*/  LOP3.LUT R19, R19, R18, RZ, 0x3c, !PT ;  /* 0x0000001213137212 */ /* 0x000fe200078e3cff */
[----:B------:R-:W-:Y:S01]  /*14d0*/  IMAD.IADD R163, R162, 0x1, R29 ;  /* 0x00000001a2a37824 */ /* 0x000fe200078e021d */
[----:B------:R-:W-:Y:S01]  /*14e0*/  LOP3.LUT R8, R5, R8, RZ, 0x3c, !PT ;  /* 0x0000000805087212 */ /* 0x000fe200078e3cff */
[----:B------:R-:W-:Y:S01]  /*14f0*/  IMAD.IADD R165, R164, 0x1, R31 ;  /* 0x00000001a4a57824 */ /* 0x000fe200078e021f */
[----:B------:R-:W-:Y:S01]  /*1500*/  MOV R162, R28 ;  /* 0x0000001c00a27202 */ /* 0x000fe20000000f00 */
[----:B------:R-:W-:Y:S01]  /*1510*/  IMAD.IADD R129, R10, 0x1, R19 ;  /* 0x000000010a817824 */ /* 0x000fe200078e0213 */
[----:B------:R-:W-:Y:S01]  /*1520*/  UIMAD UR24, UR24, UR5, URZ ;  /* 0x00000005181872a4 */ /* 0x000fe2000f8e023f */
[----:B------:R-:W-:Y:S01]  /*1530*/  IMAD.IADD R123, R123, 0x1, R8 ;  /* 0x000000017b7b7824 */ /* 0x000fe200078e0208 */
[----:B------:R-:W-:Y:S01]  /*1540*/  ULDC UR22, c[0x0][0x1e0] ;  /* 0x0000780000167ab9 */ /* 0x000fe20000000800 */
[C---:B------:R-:W-:Y:S01]  /*1550*/  IMAD.WIDE.U32 R172, R143.reuse, c[0x0][0x1e0], RZ ;  /* 0x000078008fac7a25 */ /* 0x040fe200078e00ff */
[----:B------:R-:W-:Y:S01]  /*1560*/  ULDC UR15, c[0x0][0x1e4] ;  /* 0x00007900000f7ab9 */ /* 0x000fe20000000800 */
[C---:B------:R-:W-:Y:S01]  /*1570*/  IADD3 R135, -R143.reuse, 0x30, RZ ;  /* 0x000000308f877810 */ /* 0x040fe20007ffe1ff */
[----:B------:R-:W-:Y:S01]  /*1580*/  ULDC UR21, c[0x0][0x280] ;  /* 0x0000a00000157ab9 */ /* 0x000fe20000000800 */
[----:B------:R-:W-:Y:S01]  /*1590*/  IMAD R119, R143, c[0x0][0x1e4], R2 ;  /* 0x000079008f777a24 */ /* 0x000fe200078e0202 */
[----:B------:R-:W-:Y:S01]  /*15a0*/  ULDC UR5, c[0x0][0x284] ;  /* 0x0000a10000057ab9 */ /* 0x000fe20000000800 */
[----:B------:R-:W-:Y:S01]  /*15b0*/  IMAD.MOV.U32 R164, RZ, RZ, R30 ;  /* 0x000000ffffa47224 */ /* 0x000fe200078e001e */
[----:B------:R-:W-:Y:S01]  /*15c0*/  ULDC UR20, c[0x0][0x290] ;  /* 0x0000a40000147ab9 */ /* 0x000fe20000000800 */
[----:B------:R-:W-:Y:S01]  /*15d0*/  IMAD R24, R24, 0xc00, R9 ;  /* 0x00000c0018187824 */ /* 0x000fe200078e0209 */
[----:B------:R-:W-:Y:S01]  /*15e0*/  ULDC UR4, c[0x0][0x294] ;  /* 0x0000a50000047ab9 */ /* 0x000fe20000000800 */
[----:B------:R-:W-:Y:S01]  /*15f0*/  IMAD R117, R117, c[0x0][0x1e0], RZ ;  /* 0x0000780075757a24 */ /* 0x000fe200078e02ff */
[----:B------:R-:W-:Y:S01]  /*1600*/  IADD3 R107, R155, R107, RZ ;  /* 0x0000006b9b6b7210 */ /* 0x000fe20007ffe0ff */
[----:B------:R-:W-:Y:S01]  /*1610*/  IMAD.IADD R119, R173, 0x1, R119 ;  /* 0x00000001ad777824 */ /* 0x000fe200078e0277 */
[----:B------:R-:W-:Y:S01]  /*1620*/  SHF.R.S32.HI R126, RZ, 0x1f, R137 ;  /* 0x0000001fff7e7819 */ /* 0x000fe20000011489 */
[----:B------:R-:W-:Y:S01]  /*1630*/  IMAD.IADD R130, R21, 0x1, R130 ;  /* 0x0000000115827824 */ /* 0x000fe200078e0282 */
[----:B------:R-:W-:Y:S01]  /*1640*/  SHF.R.S32.HI R122, RZ, 0x1f, R134 ;  /* 0x0000001fff7a7819 */ /* 0x000fe20000011486 */
[----:B------:R-:W-:Y:S01]  /*1650*/  IMAD.IADD R125, R24, 0x1, R125 ;  /* 0x00000001187d7824 */ /* 0x000fe200078e027d */
[----:B------:R-:W-:Y:S01]  /*1660*/  SHF.R.S32.HI R124, RZ, 0x1f, R136 ;  /* 0x0000001fff7c7819 */ /* 0x000fe20000011488 */
[C---:B------:R-:W-:Y:S01]  /*1670*/  IMAD.WIDE.U32 R170, R138.reuse, c[0x0][0x1e0], RZ ;  /* 0x000078008aaa7a25 */ /* 0x040fe200078e00ff */
[----:B------:R-:W-:Y:S01]  /*1680*/  SHF.R.S32.HI R120, RZ, 0x1f, R133 ;  /* 0x0000001fff787819 */ /* 0x000fe20000011485 */
[----:B------:R-:W-:Y:S01]  /*1690*/  USHF.L.U64.HI UR15, UR22, UR7, UR15 ;  /* 0x00000007160f7299 */ /* 0x000fe2000801020f */
[----:B------:R-:W-:Y:S01]  /*16a0*/  SHF.L.U32 R131, R131, 0x1, RZ ;  /* 0x0000000183837819 */ /* 0x000fe200000006ff */
[----:B------:R-:W-:Y:S01]  /*16b0*/  IMAD R117, R138, c[0x0][0x1e4], R117 ;  /* 0x000079008a757a24 */ /* 0x000fe200078e0275 */
[----:B------:R-:W-:Y:S01]  /*16c0*/  USHF.L.U64.HI UR5, UR21, UR7, UR5 ;  /* 0x0000000715057299 */ /* 0x000fe20008010205 */
[----:B-----5:R-:W-:Y:S01]  /*16d0*/  IMAD.WIDE.U32 R168, R101, c[0x0][0x280], R168 ;  /* 0x0000a00065a87a25 */ /* 0x020fe200078e00a8 */
[----:B------:R-:W-:-:S02]  /*16e0*/  USHF.L.U64.HI UR4, UR20, UR7, UR4 ;  /* 0x0000000714047299 */ /* 0x000fc40008010204 */
[----:B------:R-:W-:Y:S01]  /*16f0*/  USHF.L.U32 UR22, UR22, 0x5, URZ ;  /* 0x0000000516167899 */ /* 0x000fe2000800063f */
[C---:B------:R-:W-:Y:S01]  /*1700*/  IMAD.WIDE.U32 R166, R101.reuse, c[0x0][0x290], R166 ;  /* 0x0000a40065a67a25 */ /* 0x040fe200078e00a6 */
[----:B------:R-:W-:Y:S02]  /*1710*/  USHF.L.U32 UR21, UR21, 0x5, URZ ;  /* 0x0000000515157899 */ /* 0x000fe4000800063f */
[----:B------:R-:W-:Y:S01]  /*1720*/  USHF.L.U32 UR20, UR20, 0x5, URZ ;  /* 0x0000000514147899 */ /* 0x000fe2000800063f */
[C---:B------:R-:W-:Y:S01]  /*1730*/  IMAD.WIDE.U32 R164, R101.reuse, c[0x0][0x280], R164 ;  /* 0x0000a00065a47a25 */ /* 0x040fe200078e00a4 */
[----:B------:R-:W-:Y:S02]  /*1740*/  UISETP.GE.AND UP0, UPT, UR6, 0x1, UPT ;  /* 0x000000010600788c */ /* 0x000fe4000bf06270 */
[----:B------:R-:W-:Y:S01]  /*1750*/  UIADD3 UR8, UR13, UR8, URZ ;  /* 0x000000080d087290 */ /* 0x000fe2000fffe03f */
[----:B------:R-:W-:Y:S01]  /*1760*/  IMAD.WIDE.U32 R162, R101, c[0x0][0x290], R162 ;  /* 0x0000a40065a27a25 */ /* 0x000fe200078e00a2 */
[----:B------:R-:W-:-:S02]  /*1770*/  UIADD3 UR14, UR27, UR14, URZ ;  /* 0x0000000e1b0e7290 */ /* 0x000fc4000fffe03f */
[----:B------:R-:W-:Y:S01]  /*1780*/  UIADD3 UR24, UR29, UR24, URZ ;  /* 0x000000181d187290 */ /* 0x000fe2000fffe03f */
[----:B------:R-:W-:Y:S02]  /*1790*/  IMAD.IADD R117, R171, 0x1, R117 ;  /* 0x00000001ab757824 */ /* 0x000fe400078e0275 */
[----:B------:R-:W-:Y:S02]  /*17a0*/  IMAD.SHL.U32 R132, R132, 0x2, RZ ;  /* 0x0000000284847824 */ /* 0x000fe400078e00ff */
[----:B------:R-:W-:Y:S02]  /*17b0*/  IMAD.SHL.U32 R128, R128, 0x2, RZ ;  /* 0x0000000280807824 */ /* 0x000fe400078e00ff */
[----:B------:R-:W-:Y:S02]  /*17c0*/  IMAD.SHL.U32 R130, R130, 0x2, RZ ;  /* 0x0000000282827824 */ /* 0x000fe400078e00ff */
[----:B------:R-:W-:Y:S02]  /*17d0*/  IMAD.SHL.U32 R125, R125, 0x2, RZ ;  /* 0x000000027d7d7824 */ /* 0x000fe400078e00ff */
[----:B------:R-:W-:-:S02]  /*17e0*/  IMAD.SHL.U32 R127, R127, 0x2, RZ ;  /* 0x000000027f7f7824 */ /* 0x000fc400078e00ff */
[----:B------:R-:W-:Y:S02]  /*17f0*/  IMAD.SHL.U32 R129, R129, 0x2, RZ ;  /* 0x0000000281817824 */ /* 0x000fe400078e00ff */
[----:B------:R-:W-:Y:S01]  /*1800*/  IMAD.SHL.U32 R123, R123, 0x2, RZ ;  /* 0x000000027b7b7824 */ /* 0x000fe200078e00ff */
[--C-:B---3--:R-:W-:Y:S01]  /*1810*/  @P1 SHF.R.S32.HI R11, RZ, 0x1f, R6.reuse ;  /* 0x0000001fff0b1819 */ /* 0x108fe20000011406 */
[----:B------:R-:W-:Y:S01]  /*1820*/  @P1 IMAD.MOV.U32 R10, RZ, RZ, R6 ;  /* 0x000000ffff0a1224 */ /* 0x000fe200078e0006 */
[----:B------:R-:W-:Y:S01]  /*1830*/  @!P1 MOV R11, R3 ;  /* 0x00000003000b9202 */ /* 0x000fe20000000f00 */
[----:B------:R-:W-:Y:S01]  /*1840*/  @!P1 IMAD.MOV.U32 R10, RZ, RZ, R224 ;  /* 0x000000ffff0a9224 */ /* 0x000fe200078e00e0 */
[----:B------:R-:W-:Y:S02]  /*1850*/  SHF.R.S32.HI R6, RZ, 0x1f, R101 ;  /* 0x0000001fff067819 */ /* 0x000fe40000011465 */
[----:B------:R-:W-:Y:S02]  /*1860*/  SEL R8, R11, RZ, !P2 ;  /* 0x000000ff0b087207 */ /* 0x000fe40005000000 */
[----:B------:R-:W-:Y:S01]  /*1870*/  SEL R3, R10, RZ, !P2 ;  /* 0x000000ff0a037207 */ /* 0x000fe20005000000 */
[----:B------:R-:W-:Y:S01]  /*1880*/  BAR.SYNC.DEFER_BLOCKING 0x0 ;  /* 0x0000000000007b1d */ /* 0x000fe20000010000 */
[----:B------:R-:W-:Y:S01]  /*1890*/  ISETP.NE.AND P1, PT, RZ, UR23, PT ;  /* 0x00000017ff007c0c */ /* 0x000fe2000bf25270 */
[----:B------:R-:W-:Y:S01]  /*18a0*/  IMAD R10, R8, c[0x0][0x1f0], RZ ;  /* 0x00007c00080a7a24 */ /* 0x000fe200078e02ff */
[----:B------:R-:W-:Y:S01]  /*18b0*/  IADD3 R11, R16, 0x20, RZ ;  /* 0x00000020100b7810 */ /* 0x000fe20007ffe0ff */
[----:B------:R-:W-:Y:S01]  /*18c0*/  IMAD R8, R8, c[0x0][0x218], RZ ;  /* 0x0000860008087a24 */ /* 0x000fe200078e02ff */
[----:B------:R-:W-:Y:S01]  /*18d0*/  P2R R147, PR, RZ, 0x2 ;  /* 0x00000002ff937803 */ /* 0x000fe20000000000 */
[----:B------:R-:W-:-:S04]  /*18e0*/  IMAD.WIDE.U32 R160, R3, c[0x0][0x1f0], R160 ;  /* 0x00007c0003a07a25 */ /* 0x000fc800078e00a0 */
[C---:B------:R-:W-:Y:S01]  /*18f0*/  IMAD R103, R3.reuse, c[0x0][0x21c], R8 ;  /* 0x0000870003677a24 */ /* 0x040fe200078e0208 */
[----:B------:R-:W-:Y:S01]  /*1900*/  IADD3 R109, P1, P0, R160, R172, R14 ;  /* 0x000000aca06d7210 */ /* 0x000fe2000783e00e */
[C---:B------:R-:W-:Y:S01]  /*1910*/  IMAD R113, R3.reuse, c[0x0][0x1f4], R10 ;  /* 0x00007d0003717a24 */ /* 0x040fe200078e020a */
[----:B------:R-:W-:Y:S01]  /*1920*/  IADD3 R10, R16, 0x60, RZ ;  /* 0x00000060100a7810 */ /* 0x000fe20007ffe0ff */
[C---:B------:R-:W-:Y:S02]  /*1930*/  IMAD R8, R6.reuse, c[0x0][0x280], RZ ;  /* 0x0000a00006087a24 */ /* 0x040fe400078e02ff */
[----:B------:R-:W-:Y:S02]  /*1940*/  IMAD R6, R6, c[0x0][0x290], RZ ;  /* 0x0000a40006067a24 */ /* 0x000fe400078e02ff */
[----:B------:R-:W-:-:S04]  /*1950*/  IMAD.WIDE.U32 R152, R3, c[0x0][0x218], R152 ;  /* 0x0000860003987a25 */ /* 0x000fc800078e0098 */
[----:B------:R-:W-:Y:S01]  /*1960*/  IMAD.IADD R113, R161, 0x1, R113 ;  /* 0x00000001a1717824 */ /* 0x000fe200078e0271 */
[----:B------:R-:W-:Y:S01]  /*1970*/  IADD3 R103, R153, R103, RZ ;  /* 0x0000006799677210 */ /* 0x000fe20007ffe0ff */
[C---:B------:R-:W-:Y:S02]  /*1980*/  IMAD R5, R101.reuse, c[0x0][0x284], R8 ;  /* 0x0000a10065057a24 */ /* 0x040fe400078e0208 */
[----:B------:R-:W-:Y:S01]  /*1990*/  IMAD R3, R101, c[0x0][0x294], R6 ;  /* 0x0000a50065037a24 */ /* 0x000fe200078e0206 */
[----:B------:R-:W-:Y:S01]  /*19a0*/  IADD3.X R108, R113, R119, R15, P1, P0 ;  /* 0x00000077716c7210 */ /* 0x000fe20000fe040f */
[----:B------:R-:W-:Y:S02]  /*19b0*/  IMAD.IADD R116, R169, 0x1, R5 ;  /* 0x00000001a9747824 */ /* 0x000fe400078e0205 */
[----:B------:R-:W-:Y:S02]  /*19c0*/  IMAD.IADD R114, R5, 0x1, R165 ;  /* 0x0000000105727824 */ /* 0x000fe400078e02a5 */
[----:B------:R-:W-:-:S02]  /*19d0*/  IMAD.IADD R115, R167, 0x1, R3 ;  /* 0x00000001a7737824 */ /* 0x000fc400078e0203 */
[----:B-1----:R-:W-:Y:S02]  /*19e0*/  IMAD.IADD R112, R3, 0x1, R163 ;  /* 0x0000000103707824 */ /* 0x002fe400078e02a3 */
.L_x_783:
[----:B------:R-:W-:Y:S01]  /*19f0*/  SHF.R.S32.HI R102, RZ, 0x1f, R57 ;  /* 0x0000001fff667819 */ /* 0x000fe20000011439 */
[C---:B-1----:R-:W-:Y:S01]  /*1a00*/  IMAD R5, R57.reuse, UR8, RZ ;  /* 0x0000000839057c24 */ /* 0x042fe2000f8e02ff */
[----:B------:R-:W-:Y:S04]  /*1a10*/  DEPBAR.LE SB0, 0x0 ;  /* 0x000080000000791a */ /* 0x000fe80000000000 */
[----:B------:R-:W-:Y:S01]  /*1a20*/  IMAD.WIDE.U32 R176, R57, UR12, RZ ;  /* 0x0000000c39b07c25 */ /* 0x000fe2000f8e00ff */
[----:B------:R-:W-:Y:S03]  /*1a30*/  BAR.SYNC.DEFER_BLOCKING 0x0 ;  /* 0x0000000000007b1d */ /* 0x000fe60000010000 */
[----:B------:R-:W-:Y:S01]  /*1a40*/  IMAD R5, R102, UR12, R5 ;  /* 0x0000000c66057c24 */ /* 0x000fe2000f8e0205 */
[----:B------:R-:W-:Y:S03]  /*1a50*/  IADD3 R3, P1, P0, R109, UR22, R176 ;  /* 0x000000166d037c10 */ /* 0x000fe6000f83e0b0 */
[----:B------:R-:W-:Y:S05]  /*1a60*/  IMAD.IADD R106, R177, 0x1, R5 ;  /* 0x00000001b16a7824 */ /* 0x000fea00078e0205 */
[----:B------:R-:W-:Y:S02]  /*1a70*/  IADD3.X R2, R108, UR15, R106, P1, P0 ;  /* 0x0000000f6c027c10 */ /* 0x000fe40008fe046a */
[----:B------:R-:W-:Y:S04]  /*1a80*/  IADD3 R5, P1, R109, R176, RZ ;  /* 0x000000b06d057210 */ /* 0x000fe80007f3e0ff */
[----:B------:R-:W-:Y:S01]  /*1a90*/  LEA R88, P0, R5, c[0x0][0x1c8], 0x1 ;  /* 0x0000720005587a11 */ /* 0x000fe200078008ff */
[----:B------:R-:W-:Y:S01]  /*1aa0*/  IMAD.X R4, R106, 0x1, R108, P1 ;  /* 0x000000016a047824 */ /* 0x000fe200008e066c */
[----:B------:R-:W-:Y:S04]  /*1ab0*/  LEA R86, P1, R3, c[0x0][0x1c8], 0x1 ;  /* 0x0000720003567a11 */ /* 0x000fe800078208ff */
[----:B------:R-:W-:Y:S02]  /*1ac0*/  LEA.HI.X R89, R5, c[0x0][0x1cc], R4, 0x1, P0 ;  /* 0x0000730005597a11 */ /* 0x000fe400000f0c04 */
[----:B------:R-:W-:Y:S01]  /*1ad0*/  PLOP3.LUT P0, PT, PT, PT, UP0, 0x40, 0x0 ;  /* 0x000000000000781c */ /* 0x000fe20003f0e808 */
[----:B------:R-:W-:Y:S01]  /*1ae0*/  BSSY B2, `(.L_x_744) ;  /* 0x00004ef000027945 */ /* 0x000fe20003800000 */
[----:B------:R-:W-:Y:S11]  /*1af0*/  LEA.HI.X R87, R3, c[0x0][0x1cc], R2, 0x1, P1 ;  /* 0x0000730003577a11 */ /* 0x000ff600008f0c02 */
[----:B------:R-:W-:-:S05]  /*1b00*/  @P0 BRA `(.L_x_745) ;  /* 0x00004ca000000947 */ /* 0x000fca0003800000 */
[----:B------:R-:W-:Y:S01]  /*1b10*/  IMAD R59, R57, UR14, RZ ;  /* 0x0000000e393b7c24 */ /* 0x000fe2000f8e02ff */
[----:B------:R-:W-:Y:S01]  /*1b20*/  ISETP.NE.AND P2, PT, R147, RZ, PT ;  /* 0x000000ff9300720c */ /* 0x000fe20003f45270 */
[C---:B------:R-:W-:Y:S02]  /*1b30*/  IMAD R55, R57.reuse, UR24, RZ ;  /* 0x0000001839377c24 */ /* 0x040fe4000f8e02ff */
[C---:B------:R-:W-:Y:S02]  /*1b40*/  IMAD R2, R57.reuse, -0x30, R0 ;  /* 0xffffffd039027824 */ /* 0x040fe400078e0200 */
[C---:B------:R-:W-:Y:S03]  /*1b50*/  IMAD.WIDE.U32 R90, R57.reuse, UR26, RZ ;  /* 0x0000001a395a7c25 */ /* 0x040fe6000f8e00ff */
[----:B------:R-:W-:Y:S01]  /*1b60*/  IMNMX R150, R2, 0x30, PT ;  /* 0x0000003002967817 */ /* 0x000fe20003800200 */
        /* <DEDUP_REMOVED lines=16> */
[----:B------:R-:W-:Y:S03]  /*1c70*/  CS2R R52, SRZ ;  /* 0x0000000000347805 */ /* 0x000fe6000001ff00 */
[----:B------:R-:W-:-:S05]  /*1c80*/  @P3 BRA `(.L_x_748) ;  /* 0x0000020000003947 */ /* 0x000fca0003800000 */
[----:B------:R-:W-:Y:S01]  /*1c90*/  IADD3 R3, P0, R168, R90, RZ ;  /* 0x0000005aa8037210 */ /* 0x000fe20007f1e0ff */
[----:B------:R-:W-:Y:S01]  /*1ca0*/  CS2R R44, SRZ ;  /* 0x00000000002c7805 */ /* 0x000fe2000001ff00 */
[----:B------:R-:W-:Y:S01]  /*1cb0*/  CS2R R52, SRZ ;  /* 0x0000000000347805 */ /* 0x000fe2000001ff00 */
[----:B------:R-:W-:Y:S01]  /*1cc0*/  CS2R R50, SRZ ;  /* 0x0000000000327805 */ /* 0x000fe2000001ff00 */
[----:B------:R-:W-:Y:S01]  /*1cd0*/  CS2R R84, SRZ ;  /* 0x0000000000547805 */ /* 0x000fe2000001ff00 */
[----:B------:R-:W-:Y:S01]  /*1ce0*/  IMAD.X R2, R59, 0x1, R116, P0 ;  /* 0x000000013b027824 */ /* 0x000fe200000e0674 */
[----:B------:R-:W-:Y:S01]  /*1cf0*/  IADD3 R5, P0, R166, R70, RZ ;  /* 0x00000046a6057210 */ /* 0x000fe20007f1e0ff */
[----:B------:R-:W-:Y:S01]  /*1d00*/  CS2R R46, SRZ ;  /* 0x00000000002e7805 */ /* 0x000fe2000001ff00 */
[----:B------:R-:W-:Y:S01]  /*1d10*/  CS2R R80, SRZ ;  /* 0x0000000000507805 */ /* 0x000fe2000001ff00 */
[----:B------:R-:W-:Y:S01]  /*1d20*/  CS2R R38, SRZ ;  /* 0x0000000000267805 */ /* 0x000fe2000001ff00 */
[----:B------:R-:W-:Y:S01]  /*1d30*/  CS2R R76, SRZ ;  /* 0x00000000004c7805 */ /* 0x000fe2000001ff00 */
[----:B------:R-:W-:Y:S01]  /*1d40*/  IMAD.X R4, R55, 0x1, R115, P0 ;  /* 0x0000000137047824 */ /* 0x000fe200000e0673 */
[C---:B------:R-:W-:Y:S04]  /*1d50*/  LEA R6, P0, R3.reuse, c[0x0][0x270], 0x1 ;  /* 0x00009c0003067a11 */ /* 0x040fe800078008ff */
[----:B------:R-:W-:Y:S02]  /*1d60*/  LEA.HI.X R7, R3, c[0x0][0x274], R2, 0x1, P0 ;  /* 0x00009d0003077a11 */ /* 0x000fe400000f0c02 */
[C---:B------:R-:W-:Y:S04]  /*1d70*/  LEA R2, P0, R5.reuse, c[0x0][0x288], 0x1 ;  /* 0x0000a20005027a11 */ /* 0x040fe800078008ff */
[----:B------:R-:W-:Y:S02]  /*1d80*/  LEA.HI.X R3, R5, c[0x0][0x28c], R4, 0x1, P0 ;  /* 0x0000a30005037a11 */ /* 0x000fe400000f0c04 */
[----:B------:R-:W-:Y:S11]  /*1d90*/  ISETP.GE.AND P0, PT, R16, c[0x0][0x27c], PT ;  /* 0x00009f0010007a0c */ /* 0x000ff60003f06270 */
[----:B------:R-:W-:Y:S02]  /*1da0*/  @!UPT UIADD3 URZ, URZ, URZ, URZ ;  /* 0x0000003f3f3ff290 */ /* 0x000fe4000fffe03f */
[----:B------:R1:W5:Y:S04]  /*1db0*/  @!P0 LDG.E.64 R44, [R6.64] ;  /* 0x00000012062c8981 */ /* 0x000368000c1e1b00 */
[----:B------:R1:W5:Y:S01]  /*1dc0*/  @!P0 LDG.E.64 R52, [R2.64] ;  /* 0x0000001202348981 */ /* 0x000362000c1e1b00 */
[----:B------:R-:W-:Y:S11]  /*1dd0*/  ISETP.GE.AND P0, PT, R11, c[0x0][0x27c], PT ;  /* 0x00009f000b007a0c */ /* 0x000ff60003f06270 */
[----:B------:R-:W-:Y:S02]  /*1de0*/  @!UPT UIADD3 URZ, URZ, URZ, URZ ;  /* 0x0000003f3f3ff290 */ /* 0x000fe4000fffe03f */
[----:B------:R1:W5:Y:S04]  /*1df0*/  @!P0 LDG.E.64 R50, [R6.64+0x40] ;  /* 0x0000401206328981 */ /* 0x000368000c1e1b00 */
[----:B------:R1:W5:Y:S01]  /*1e00*/  @!P0 LDG.E.64 R84, [R2.64+0x40] ;  /* 0x0000401202548981 */ /* 0x000362000c1e1b00 */
[----:B------:R-:W-:Y:S11]  /*1e10*/  ISETP.GE.AND P0, PT, R13, c[0x0][0x27c], PT ;  /* 0x00009f000d007a0c */ /* 0x000ff60003f06270 */
[----:B------:R-:W-:Y:S02]  /*1e20*/  @!UPT UIADD3 URZ, URZ, URZ, URZ ;  /* 0x0000003f3f3ff290 */ /* 0x000fe4000fffe03f */
[----:B------:R1:W5:Y:S04]  /*1e30*/  @!P0 LDG.E.64 R46, [R6.64+0x80] ;  /* 0x00008012062e8981 */ /* 0x000368000c1e1b00 */
[----:B------:R1:W5:Y:S01]  /*1e40*/  @!P0 LDG.E.64 R80, [R2.64+0x80] ;  /* 0x0000801202508981 */ /* 0x000362000c1e1b00 */
[----:B------:R-:W-:Y:S11]  /*1e50*/  ISETP.GE.AND P0, PT, R10, c[0x0][0x27c], PT ;  /* 0x00009f000a007a0c */ /* 0x000ff60003f06270 */
[----:B------:R-:W-:Y:S02]  /*1e60*/  @!UPT UIADD3 URZ, URZ, URZ, URZ ;  /* 0x0000003f3f3ff290 */ /* 0x000fe4000fffe03f */
[----:B------:R1:W5:Y:S04]  /*1e70*/  @!P0 LDG.E.64 R38, [R6.64+0xc0] ;  /* 0x0000c01206268981 */ /* 0x000368000c1e1b00 */
[----:B------:R1:W5:Y:S02]  /*1e80*/  @!P0 LDG.E.64 R76, [R2.64+0xc0] ;  /* 0x0000c012024c8981 */ /* 0x000364000c1e1b00 */
.L_x_748:
[----:B------:R-:W-:Y:S05]  /*1e90*/  BSYNC B0 ;  /* 0x0000000000007941 */ /* 0x000fea0003800000 */
.L_x_747:
[----:B------:R-:W-:Y:S01]  /*1ea0*/  ISETP.GE.AND P2, PT, R138, R150, PT ;  /* 0x000000968a00720c */ /* 0x000fe20003f46270 */
[----:B-----5:R-:W-:Y:S01]  /*1eb0*/  IMAD.MOV.U32 R5, RZ, RZ, R38 ;  /* 0x000000ffff057224 */ /* 0x020fe200078e0026 */
[----:B------:R-:W-:Y:S01]  /*1ec0*/  BSSY B0, `(.L_x_749) ;  /* 0x0000048000007945 */ /* 0x000fe20003800000 */
[----:B------:R-:W-:Y:S01]  /*1ed0*/  IMAD.MOV.U32 R4, RZ, RZ, R39 ;  /* 0x000000ffff047224 */ /* 0x000fe200078e0027 */
[----:B------:R-:W-:Y:S01]  /*1ee0*/  CS2R R28, SRZ ;  /* 0x00000000001c7805 */ /* 0x000fe2000001ff00 */
[----:B-1----:R-:W-:Y:S01]  /*1ef0*/  IMAD.MOV.U32 R3, RZ, RZ, R46 ;  /* 0x000000ffff037224 */ /* 0x002fe200078e002e */
        /* <DEDUP_REMOVED lines=35> */
[----:B------:R-:W-:-:S05]  /*2130*/  @P2 BRA `(.L_x_750) ;  /* 0x0000020000002947 */ /* 0x000fca0003800000 */
[----:B------:R-:W-:Y:S01]  /*2140*/  IADD3 R90, P1, P0, R168, UR21, R90 ;  /* 0x00000015a85a7c10 */ /* 0x000fe2000f83e05a */
[----:B------:R-:W-:Y:S01]  /*2150*/  CS2R R36, SRZ ;  /* 0x0000000000247805 */ /* 0x000fe2000001ff00 */
[----:B------:R-:W-:Y:S01]  /*2160*/  CS2R R72, SRZ ;  /* 0x0000000000487805 */ /* 0x000fe2000001ff00 */
[----:B------:R-:W-:Y:S01]  /*2170*/  CS2R R32, SRZ ;  /* 0x0000000000207805 */ /* 0x000fe2000001ff00 */
[----:B------:R-:W-:Y:S01]  /*2180*/  IADD3.X R59, R116, UR5, R59, P1, P0 ;  /* 0x00000005743b7c10 */ /* 0x000fe20008fe043b */
[----:B------:R-:W-:Y:S01]  /*2190*/  CS2R R68, SRZ ;  /* 0x0000000000447805 */ /* 0x000fe2000001ff00 */
[----:B------:R-:W-:Y:S01]  /*21a0*/  IADD3 R70, P1, P0, R166, UR20, R70 ;  /* 0x00000014a6467c10 */ /* 0x000fe2000f83e046 */
[----:B------:R-:W-:Y:S01]  /*21b0*/  CS2R R28, SRZ ;  /* 0x00000000001c7805 */ /* 0x000fe2000001ff00 */
[----:B------:R-:W-:Y:S01]  /*21c0*/  CS2R R64, SRZ ;  /* 0x0000000000407805 */ /* 0x000fe2000001ff00 */
[----:B------:R-:W-:Y:S01]  /*21d0*/  CS2R R8, SRZ ;  /* 0x0000000000087805 */ /* 0x000fe2000001ff00 */
[----:B------:R-:W-:Y:S01]  /*21e0*/  IADD3.X R55, R115, UR4, R55, P1, P0 ;  /* 0x0000000473377c10 */ /* 0x000fe20008fe0437 */
[----:B------:R-:W-:Y:S01]  /*21f0*/  CS2R R60, SRZ ;  /* 0x00000000003c7805 */ /* 0x000fe2000001ff00 */
        /* <DEDUP_REMOVED lines=20> */
.L_x_750:
[----:B------:R-:W-:Y:S05]  /*2340*/  BSYNC B0 ;  /* 0x0000000000007941 */ /* 0x000fea0003800000 */
.L_x_749:
        /* <DEDUP_REMOVED lines=35> */
[----:B------:R-:W-:Y:S01]  /*2580*/  @!UPT UIADD3 URZ, URZ, URZ, URZ ;  /* 0x0000003f3f3ff290 */ /* 0x000fe2000fffe03f */
[----:B------:R-:W-:Y:S11]  /*2590*/  BSSY B0, `(.L_x_753) ;  /* 0x0000036000007945 */ /* 0x000ff60003800000 */
[----:B------:R-:W-:-:S05]  /*25a0*/  @P0 BRA `(.L_x_754) ;  /* 0x0000034000000947 */ /* 0x000fca0003800000 */
[----:B------:R-:W-:Y:S01]  /*25b0*/  ISETP.GE.AND P0, PT, R16, c[0x0][0x27c], PT ;  /* 0x00009f0010007a0c */ /* 0x000fe20003f06270 */
[----:B------:R-:W1:Y:S11]  /*25c0*/  LDS.128 R24, [R141+0xa080] ;  /* 0x00a080008d187984 */ /* 0x000e760000000c00 */
[----:B------:R-:W-:Y:S01]  /*25d0*/  @!UPT UIADD3 URZ, URZ, URZ, URZ ;  /* 0x0000003f3f3ff290 */ /* 0x000fe2000fffe03f */
[----:B------:R-:W-:Y:S02]  /*25e0*/  @!P0 SHF.R.U64 R52, R52, 0x10, R53 ;  /* 0x0000001034348819 */ /* 0x000fe40000001235 */
[--C-:B------:R-:W-:Y:S02]  /*25f0*/  @!P0 SHF.R.U64 R44, R44, 0x10, R45.reuse ;  /* 0x000000102c2c8819 */ /* 0x100fe4000000122d */
[----:B------:R-:W-:Y:S02]  /*2600*/  @!P0 SHF.R.U32.HI R45, RZ, 0x10, R45 ;  /* 0x00000010ff2d8819 */ /* 0x000fe4000001162d */
[----:B------:R-:W-:Y:S02]  /*2610*/  @!P0 PRMT R52, R49, 0x5410, R52 ;  /* 0x0000541031348816 */ /* 0x000fe40000000034 */
[----:B------:R-:W-:Y:S02]  /*2620*/  @!P0 PRMT R43, R43, 0x5410, R44 ;  /* 0x000054102b2b8816 */ /* 0x000fe4000000002c */
[----:B------:R-:W-:Y:S01]  /*2630*/  @!P0 SHF.R.U32.HI R53, RZ, 0x10, R53 ;  /* 0x00000010ff358819 */ /* 0x000fe20000011635 */
[----:B------:R-:W-:Y:S01]  /*2640*/  @!P0 IMAD.U32 R49, R52, 0x10000, RZ ;  /* 0x0001000034318824 */ /* 0x000fe200078e00ff */
[----:B------:R-:W-:Y:S01]  /*2650*/  @!P0 PRMT R42, R42, 0x5410, R45 ;  /* 0x000054102a2a8816 */ /* 0x000fe2000000002d */
[C---:B------:R-:W-:Y:S01]  /*2660*/  @!P0 IMAD.U32 R44, R43.reuse, 0x10000, RZ ;  /* 0x000100002b2c8824 */ /* 0x040fe200078e00ff */
[----:B------:R-:W-:Y:S02]  /*2670*/  @!P0 LOP3.LUT R52, R52, 0xffff0000, RZ, 0xc0, !PT ;  /* 0xffff000034348812 */ /* 0x000fe400078ec0ff */
[----:B------:R-:W-:Y:S02]  /*2680*/  @!P0 PRMT R58, R58, 0x5410, R53 ;  /* 0x000054103a3a8816 */ /* 0x000fe40000000035 */
        /* <DEDUP_REMOVED lines=11> */
[----:B------:R-:W-:Y:S01]  /*2740*/  @!P0 LOP3.LUT R44, R26, 0xffff0000, RZ, 0xc0, !PT ;  /* 0xffff00001a2c8812 */ /* 0x000fe200078ec0ff */
        /* <DEDUP_REMOVED lines=8> */
[----:B------:R-:W-:Y:S01]  /*27d0*/  @!P0 FMUL.FTZ R4, R44, R43 ;  /* 0x0000002b2c048220 */ /* 0x000fe20000410000 */
        /* <DEDUP_REMOVED lines=17> */
.L_x_754:
[----:B------:R-:W-:Y:S05]  /*28f0*/  BSYNC B0 ;  /* 0x0000000000007941 */ /* 0x000fea0003800000 */
.L_x_753:
        /* <DEDUP_REMOVED lines=37> */
[----:B------:R-:W-:Y:S02]  /*2b50*/  @!P0 IMAD.U32 R45, R82, 0x10000, RZ ;  /* 0x00010000522d8824 */ /* 0x000fe400078e00ff */
        /* <DEDUP_REMOVED lines=18> */
.L_x_756:
[----:B------:R-:W-:Y:S05]  /*2c80*/  BSYNC B0 ;  /* 0x0000000000007941 */ /* 0x000fea0003800000 */
.L_x_755:
        /* <DEDUP_REMOVED lines=56> */
.L_x_758:
[----:B------:R-:W-:Y:S05]  /*3010*/  BSYNC B0 ;  /* 0x0000000000007941 */ /* 0x000fea0003800000 */
.L_x_757:
[----:B------:R-:W-:Y:S11]  /*3020*/  ISETP.GE.AND P0, PT, R139, c[0x0][0x1d4], PT ;  /* 0x000075008b007a0c */ /* 0x000ff60003f06270 */
[----:B------:R-:W-:Y:S02]  /*3030*/  @!UPT UIADD3 URZ, URZ, URZ, URZ ;  /* 0x0000003f3f3ff290 */ /* 0x000fe4000fffe03f */
        /* <DEDUP_REMOVED lines=53> */
.L_x_752:
[----:B------:R-:W-:Y:S05]  /*3390*/  BSYNC B1 ;  /* 0x0000000000017941 */ /* 0x000fea0003800000 */
.L_x_751:
[----:B------:R-:W-:-:S05]  /*33a0*/  @P2 BRA `(.L_x_759) ;  /* 0x0000362000002947 */ /* 0x000fca0003800000 */
        /* <DEDUP_REMOVED lines=56> */
.L_x_761:
[----:B------:R-:W-:Y:S05]  /*3730*/  BSYNC B0 ;  /* 0x0000000000007941 */ /* 0x000fea0003800000 */
.L_x_760:
        /* <DEDUP_REMOVED lines=56> */
.L_x_763:
[----:B------:R-:W-:Y:S05]  /*3ac0*/  BSYNC B0 ;  /* 0x0000000000007941 */ /* 0x000fea0003800000 */
.L_x_762:
[----:B------:R-:W-:Y:S01]  /*3ad0*/  ISETP.GE.AND P0, PT, R140, c[0x0][0x1d4], PT ;  /* 0x000075008c007a0c */ /* 0x000fe20003f06270 */
[----:B------:R-:W-:Y:S01]  /*3ae0*/  @!UPT UIADD3 URZ, URZ, URZ, URZ ;  /* 0x0000003f3f3ff290 */ /* 0x000fe2000fffe03f */
[----:B------:R-:W-:Y:S11]  /*3af0*/  BSSY B0, `(.L_x_764) ;  /* 0x0000036000007945 */ /* 0x000ff60003800000 */
[----:B------:R-:W-:-:S05]  /*3b00*/  @P0 BRA `(.L_x_765) ;  /* 0x0000034000000947 */ /* 0x000fca0003800000 */
[----:B------:R-:W-:Y:S01]  /*3b10*/  ISETP.GE.AND P0, PT, R13, c[0x0][0x27c], PT ;  /* 0x00009f000d007a0c */ /* 0x000fe20003f06270 */
[----:B------:R-:W2:Y:S11]  /*3b20*/  LDS.128 R20, [R141+0xe080] ;  /* 0x00e080008d147984 */ /* 0x000eb60000000c00 */
[----:B------:R-:W-:Y:S01]  /*3b30*/  @!UPT UIADD3 URZ, URZ, URZ, URZ ;  /* 0x0000003f3f3ff290 */ /* 0x000fe2000fffe03f */
[----:B------:R-:W-:Y:S02]  /*3b40*/  @!P0 SHF.R.U64 R30, R64, 0x10, R65 ;  /* 0x00000010401e8819 */ /* 0x000fe40000001241 */
[--C-:B-1----:R-:W-:Y:S02]  /*3b50*/  @!P0 SHF.R.U64 R24, R28, 0x10, R29.reuse ;  /* 0x000000101c188819 */ /* 0x102fe4000000121d */
        /* <DEDUP_REMOVED lines=11> */
[C---:B--2---:R-:W-:Y:S01]  /*3c10*/  @!P0 IMAD.U32 R32, R21.reuse, 0x10000, RZ ;  /* 0x0001000015208824 */ /* 0x044fe200078e00ff */
        /* <DEDUP_REMOVED lines=35> */
.L_x_765:
[----:B------:R-:W-:Y:S05]  /*3e50*/  BSYNC B0 ;  /* 0x0000000000007941 */ /* 0x000fea0003800000 */
.L_x_764:
        /* <DEDUP_REMOVED lines=8> */
[----:B------:R-:W-:Y:S02]  /*3ee0*/  @!P0 SHF.R.U32.HI R9, RZ, 0x10, R9 ;  /* 0x00000010ff098819 */ /* 0x000fe40000011609 */
[----:B------:R-:W-:Y:S02]  /*3ef0*/  @!P0 PRMT R59, R59, 0x5410, R24 ;  /* 0x000054103b3b8816 */ /* 0x000fe40000000018 */
[----:B------:R-:W-:Y:S02]  /*3f00*/  @!P0 PRMT R7, R7, 0x5410, R8 ;  /* 0x0000541007078816 */ /* 0x000fe40000000008 */
        /* <DEDUP_REMOVED lines=45> */
.L_x_746:
        /* <DEDUP_REMOVED lines=30> */
[----:B------:R1:W5:Y:S04]  /*43c0*/  @!P0 LDG.E.128 R44, [R6.64] ;  /* 0x00000012062c8981 */ /* 0x000368000c1e1d00 */
[----:B------:R1:W5:Y:S01]  /*43d0*/  @!P0 LDG.E.128 R60, [R2.64] ;  /* 0x00000012023c8981 */ /* 0x000362000c1e1d00 */
[----:B------:R-:W-:Y:S11]  /*43e0*/  ISETP.GE.AND P0, PT, R12, c[0x0][0x27c], PT ;  /* 0x00009f000c007a0c */ /* 0x000ff60003f06270 */
[----:B------:R-:W-:Y:S02]  /*43f0*/  @!UPT UIADD3 URZ, URZ, URZ, URZ ;  /* 0x0000003f3f3ff290 */ /* 0x000fe4000fffe03f */
[----:B------:R1:W5:Y:S04]  /*4400*/  @!P0 LDG.E.128 R36, [R6.64+0x80] ;  /* 0x0000801206248981 */ /* 0x000368000c1e1d00 */
[----:B------:R1:W5:Y:S02]  /*4410*/  @!P0 LDG.E.128 R84, [R2.64+0x80] ;  /* 0x0000801202548981 */ /* 0x000364000c1e1d00 */
.L_x_767:
[----:B------:R-:W-:Y:S05]  /*4420*/  BSYNC B0 ;  /* 0x0000000000007941 */ /* 0x000fea0003800000 */
.L_x_766:
        /* <DEDUP_REMOVED lines=66> */
.L_x_769:
[----:B------:R-:W-:Y:S05]  /*4850*/  BSYNC B0 ;  /* 0x0000000000007941 */ /* 0x000fea0003800000 */
.L_x_768:
        /* <DEDUP_REMOVED lines=34> */
[----:B------:R-:W-:Y:S01]  /*4a80*/  IADD3 R151, P0, R172, R176, RZ ;  /* 0x000000b0ac977210 */ /* 0x000fe20007f1e0ff */
[----:B------:R-:W-:Y:S04]  /*4a90*/  BSSY B0, `(.L_x_772) ;  /* 0x0000074000007945 */ /* 0x000fe80003800000 */
[----:B------:R-:W-:Y:S01]  /*4aa0*/  IMAD.X R149, R119, 0x1, R106, P0 ;  /* 0x0000000177957824 */ /* 0x000fe200000e066a */
[----:B------:R-:W-:Y:S11]  /*4ab0*/  ISETP.GE.AND P0, PT, R14, c[0x0][0x1d4], PT ;  /* 0x000075000e007a0c */ /* 0x000ff60003f06270 */
[----:B------:R-:W-:Y:S02]  /*4ac0*/  @!UPT UIADD3 URZ, URZ, URZ, URZ ;  /* 0x0000003f3f3ff290 */ /* 0x000fe4000fffe03f */
[----:B------:R-:W-:-:S05]  /*4ad0*/  @P0 BRA `(.L_x_773) ;  /* 0x000006f000000947 */ /* 0x000fca0003800000 */
[----:B------:R-:W-:Y:S01]  /*4ae0*/  ISETP.GE.AND P2, PT, R134, c[0x0][0x1d4], PT ;  /* 0x0000750086007a0c */ /* 0x000fe20003f46270 */
[----:B------:R-:W-:Y:S01]  /*4af0*/  LDS.128 R32, [R131+0xa080] ;  /* 0x00a0800083207984 */ /* 0x000fe20000000c00 */
[C---:B------:R-:W-:Y:S04]  /*4b00*/  IADD3 R179, P1, P0, R160.reuse, R151, R137 ;  /* 0x00000097a0b37210 */ /* 0x040fe8000783e089 */
[C---:B------:R-:W-:Y:S03]  /*4b10*/  IADD3.X R178, R113.reuse, R149, R126, P1, P0 ;  /* 0x0000009571b27210 */ /* 0x040fe60000fe047e */
[----:B------:R-:W1:Y:S04]  /*4b20*/  LDS.128 R88, [R132+0xa080] ;  /* 0x00a0800084587984 */ /* 0x000e680000000c00 */
[----:B------:R-:W-:Y:S04]  /*4b30*/  @!P2 IADD3 R182, P1, P0, R160, R151, R134 ;  /* 0x00000097a0b6a210 */ /* 0x000fe8000783e086 */
[----:B------:R-:W-:Y:S02]  /*4b40*/  @!P2 IADD3.X R157, R113, R149, R122, P1, P0 ;  /* 0x00000095719da210 */ /* 0x000fe40000fe047a */
[C---:B------:R-:W-:Y:S04]  /*4b50*/  LEA R180, P0, R179.reuse, c[0x0][0x1c8], 0x1 ;  /* 0x00007200b3b47a11 */ /* 0x040fe800078008ff */
[----:B------:R-:W-:Y:S02]  /*4b60*/  LEA.HI.X R181, R179, c[0x0][0x1cc], R178, 0x1, P0 ;  /* 0x00007300b3b57a11 */ /* 0x000fe400000f0cb2 */
[C---:B------:R-:W-:Y:S04]  /*4b70*/  @!P2 LEA R178, P0, R182.reuse, c[0x0][0x1c8], 0x1 ;  /* 0x00007200b6b2aa11 */ /* 0x040fe800078008ff */
[----:B------:R-:W-:Y:S02]  /*4b80*/  @!P2 LEA.HI.X R179, R182, c[0x0][0x1cc], R157, 0x1, P0 ;  /* 0x00007300b6b3aa11 */ /* 0x000fe400000f0c9d */
[----:B------:R-:W-:Y:S11]  /*4b90*/  ISETP.GE.AND P0, PT, R14, c[0x0][0x27c], PT ;  /* 0x00009f000e007a0c */ /* 0x000ff60003f06270 */
[----:B------:R-:W-:Y:S02]  /*4ba0*/  @!UPT UIADD3 URZ, URZ, URZ, URZ ;  /* 0x0000003f3f3ff290 */ /* 0x000fe4000fffe03f */
[----:B------:R-:W-:Y:S02]  /*4bb0*/  @!P0 SHF.R.U64 R59, R60, 0x10, R61 ;  /* 0x000000103c3b8819 */ /* 0x000fe4000000123d */
[----:B------:R-:W-:Y:S02]  /*4bc0*/  @!P0 SHF.R.U64 R46, R46, 0x10, R47 ;  /* 0x000000102e2e8819 */ /* 0x000fe4000000122f */
[----:B------:R-:W-:Y:S01]  /*4bd0*/  @!P0 PRMT R56, R54, 0x5410, R59 ;  /* 0x0000541036388816 */ /* 0x000fe2000000003b */
[----:B-1----:R-:W-:Y:S01]  /*4be0*/  @!P0 IMAD.U32 R54, R88, 0x10000, RZ ;  /* 0x0001000058368824 */ /* 0x002fe200078e00ff */
[C---:B------:R-:W-:Y:S01]  /*4bf0*/  @!P0 LOP3.LUT R71, R91.reuse, 0xffff0000, RZ, 0xc0, !PT ;  /* 0xffff00005b478812 */ /* 0x040fe200078ec0ff */
[----:B------:R-:W-:Y:S01]  /*4c00*/  @!P0 IMAD.U32 R64, R91, 0x10000, RZ ;  /* 0x000100005b408824 */ /* 0x000fe200078e00ff */
[----:B------:R-:W-:Y:S01]  /*4c10*/  @!P0 LOP3.LUT R67, R90, 0xffff0000, RZ, 0xc0, !PT ;  /* 0xffff00005a438812 */ /* 0x000fe200078ec0ff */
[----:B------:R-:W-:Y:S01]  /*4c20*/  @!P0 IMAD.U32 R59, R56, 0x10000, RZ ;  /* 0x00010000383b8824 */ /* 0x000fe200078e00ff */
[----:B------:R-:W-:Y:S01]  /*4c30*/  @!P0 SHF.R.U32.HI R61, RZ, 0x10, R61 ;  /* 0x00000010ff3d8819 */ /* 0x000fe2000001163d */
[----:B------:R-:W-:Y:S01]  /*4c40*/  @!P0 IMAD.U32 R60, R90, 0x10000, RZ ;  /* 0x000100005a3c8824 */ /* 0x000fe200078e00ff */
[----:B------:R-:W-:Y:S01]  /*4c50*/  @!P0 PRMT R53, R53, 0x5410, R46 ;  /* 0x0000541035358816 */ /* 0x000fe2000000002e */
[C---:B------:R-:W-:Y:S01]  /*4c60*/  @!P0 IMAD.U32 R46, R32.reuse, 0x10000, RZ ;  /* 0x00010000202e8824 */ /* 0x040fe200078e00ff */
[----:B------:R-:W-:Y:S02]  /*4c70*/  @!P0 SHF.R.U32.HI R55, RZ, 0x10, R47 ;  /* 0x00000010ff378819 */ /* 0x000fe4000001162f */
[----:B------:R-:W-:Y:S01]  /*4c80*/  @!P0 LOP3.LUT R47, R32, 0xffff0000, RZ, 0xc0, !PT ;  /* 0xffff0000202f8812 */ /* 0x000fe200078ec0ff */
[----:B------:R-:W-:Y:S01]  /*4c90*/  @!P0 FMUL.FTZ R157, R46, R59 ;  /* 0x0000003b2e9d8220 */ /* 0x000fe20000410000 */
[----:B------:R-:W-:Y:S02]  /*4ca0*/  @!P0 PRMT R58, R58, 0x5410, R61 ;  /* 0x000054103a3a8816 */ /* 0x000fe4000000003d */
[----:B------:R-:W-:Y:S02]  /*4cb0*/  @!P0 LOP3.LUT R61, R88, 0xffff0000, RZ, 0xc0, !PT ;  /* 0xffff0000583d8812 */ /* 0x000fe400078ec0ff */
[----:B------:R-:W-:Y:S02]  /*4cc0*/  @!P0 LOP3.LUT R56, R56, 0xffff0000, RZ, 0xc0, !PT ;  /* 0xffff000038388812 */ /* 0x000fe400078ec0ff */
[--C-:B------:R-:W-:Y:S02]  /*4cd0*/  @!P0 SHF.R.U32.HI R65, RZ, 0x10, R63.reuse ;  /* 0x00000010ff418819 */ /* 0x100fe4000001163f */
[----:B------:R-:W-:Y:S01]  /*4ce0*/  @!P0 SHF.R.U64 R63, R62, 0x10, R63 ;  /* 0x000000103e3f8819 */ /* 0x000fe2000000123f */
[----:B------:R-:W-:Y:S01]  /*4cf0*/  @!P0 FMUL.FTZ R182, R47, R56 ;  /* 0x000000382fb68220 */ /* 0x000fe20000410000 */
[----:B------:R-:W-:Y:S02]  /*4d00*/  @!P0 SHF.R.U64 R44, R44, 0x10, R45 ;  /* 0x000000102c2c8819 */ /* 0x000fe4000000122d */
[----:B------:R-:W-:Y:S02]  /*4d10*/  @!P0 PRMT R62, R18, 0x5432, R63 ;  /* 0x00005432123e8816 */ /* 0x000fe4000000003f */
[----:B------:R-:W-:Y:S02]  /*4d20*/  @!P0 LOP3.LUT R63, R89, 0xffff0000, RZ, 0xc0, !PT ;  /* 0xffff0000593f8812 */ /* 0x000fe400078ec0ff */
[----:B------:R-:W-:Y:S02]  /*4d30*/  @!P0 PRMT R51, R51, 0x5410, R44 ;  /* 0x0000541033338816 */ /* 0x000fe4000000002c */
[----:B------:R-:W-:Y:S02]  /*4d40*/  @!P0 SHF.R.U32.HI R45, RZ, 0x10, R45 ;  /* 0x00000010ff2d8819 */ /* 0x000fe4000001162d */
[C---:B------:R-:W-:Y:S02]  /*4d50*/  @!P0 LOP3.LUT R44, R51.reuse, 0xffff0000, RZ, 0xc0, !PT ;  /* 0xffff0000332c8812 */ /* 0x040fe400078ec0ff */
[----:B------:R-:W-:Y:S01]  /*4d60*/  @!P0 PRMT R50, R50, 0x5410, R45 ;  /* 0x0000541032328816 */ /* 0x000fe2000000002d */
[----:B------:R-:W-:Y:S01]  /*4d70*/  @!P0 IMAD.U32 R45, R51, 0x10000, RZ ;  /* 0x00010000332d8824 */ /* 0x000fe200078e00ff */
[----:B------:R-:W-:Y:S01]  /*4d80*/  @!P0 PRMT R66, R66, 0x5410, R65 ;  /* 0x0000541042428816 */ /* 0x000fe20000000041 */
[----:B------:R-:W-:Y:S01]  /*4d90*/  @!P0 FMUL.FTZ R3, R47, R44 ;  /* 0x0000002c2f038220 */ /* 0x000fe20000410000 */
[C---:B------:R-:W-:Y:S01]  /*4da0*/  @!P0 LOP3.LUT R47, R33.reuse, 0xffff0000, RZ, 0xc0, !PT ;  /* 0xffff0000212f8812 */ /* 0x040fe200078ec0ff */
[-C--:B------:R-:W-:Y:S01]  /*4db0*/  @!P0 FMUL.FTZ R2, R46, R45.reuse ;  /* 0x0000002d2e028220 */ /* 0x080fe20000410000 */
[----:B------:R-:W-:Y:S01]  /*4dc0*/  @!P0 PRMT R52, R52, 0x5410, R55 ;  /* 0x0000541034348816 */ /* 0x000fe20000000037 */
[----:B------:R-:W-:Y:S02]  /*4dd0*/  @!P0 IMAD.U32 R46, R33, 0x10000, RZ ;  /* 0x00010000212e8824 */ /* 0x000fe400078e00ff */
[----:B------:R-:W-:Y:S01]  /*4de0*/  @!P0 FFMA.FTZ R2, R59, R54, R2 ;  /* 0x000000363b028223 */ /* 0x000fe20000010002 */
[C---:B------:R-:W-:Y:S01]  /*4df0*/  @!P0 SHF.L.U32 R59, R58.reuse, 0x10, RZ ;  /* 0x000000103a3b8819 */ /* 0x040fe200000006ff */
[----:B------:R-:W-:Y:S01]  /*4e00*/  @!P0 FFMA.FTZ R182, R61, R44, -R182 ;  /* 0x0000002c3db68223 */ /* 0x000fe200000108b6 */
[----:B------:R-:W-:Y:S01]  /*4e10*/  @!P0 LOP3.LUT R58, R58, 0xffff0000, RZ, 0xc0, !PT ;  /* 0xffff00003a3a8812 */ /* 0x000fe200078ec0ff */
[----:B------:R-:W-:Y:S01]  /*4e20*/  @!P0 FFMA.FTZ R157, R54, R45, -R157 ;  /* 0x0000002d369d8223 */ /* 0x000fe2000001089d */
[C---:B------:R-:W-:Y:S01]  /*4e30*/  @!P0 LOP3.LUT R44, R50.reuse, 0xffff0000, RZ, 0xc0, !PT ;  /* 0xffff0000322c8812 */ /* 0x040fe200078ec0ff */
[----:B------:R-:W-:Y:S02]  /*4e40*/  @!P0 IMAD.U32 R45, R50, 0x10000, RZ ;  /* 0x00010000322d8824 */ /* 0x000fe400078e00ff */
[----:B------:R-:W-:Y:S01]  /*4e50*/  @!P0 FMUL.FTZ R184, R47, R58 ;  /* 0x0000003a2fb88220 */ /* 0x000fe20000410000 */
[----:B------:R-:W-:Y:S01]  /*4e60*/  @!P0 F2FP.BF16.PACK_AB R157, R182, R157 ;  /* 0x0000009db69d823e */ /* 0x000fe200000010ff */
[----:B------:R-:W-:Y:S02]  /*4e70*/  @!P0 IMAD.U32 R54, R89, 0x10000, RZ ;  /* 0x0001000059368824 */ /* 0x000fe400078e00ff */
[C---:B------:R-:W-:Y:S01]  /*4e80*/  @!P0 FMUL.FTZ R183, R46.reuse, R59 ;  /* 0x0000003b2eb78220 */ /* 0x040fe20000410000 */
[----:B------:R-:W-:Y:S01]  /*4e90*/  @!P0 MOV R88, R157 ;  /* 0x0000009d00588202 */ /* 0x000fe20000000f00 */
[-C--:B------:R-:W-:Y:S02]  /*4ea0*/  @!P0 FMUL.FTZ R4, R46, R45.reuse ;  /* 0x0000002d2e048220 */ /* 0x080fe40000410000 */
[-C--:B------:R-:W-:Y:S01]  /*4eb0*/  @!P0 FMUL.FTZ R5, R47, R44.reuse ;  /* 0x0000002c2f058220 */ /* 0x080fe20000410000 */
[----:B------:R-:W-:Y:S01]  /*4ec0*/  @!P0 LOP3.LUT R47, R35, 0xffff0000, RZ, 0xc0, !PT ;  /* 0xffff0000232f8812 */ /* 0x000fe200078ec0ff */
[----:B------:R-:W-:Y:S01]  /*4ed0*/  @!P0 FFMA.FTZ R184, R63, R44, -R184 ;  /* 0x0000002c3fb88223 */ /* 0x000fe200000108b8 */
[----:B------:R-:W-:Y:S01]  /*4ee0*/  @!P0 LOP3.LUT R44, R52, 0xffff0000, RZ, 0xc0, !PT ;  /* 0xffff0000342c8812 */ /* 0x000fe200078ec0ff */
[----:B------:R-:W-:Y:S02]  /*4ef0*/  @!P0 IMAD.U32 R46, R35, 0x10000, RZ ;  /* 0x00010000232e8824 */ /* 0x000fe400078e00ff */
[C---:B------:R-:W-:Y:S01]  /*4f00*/  @!P0 IMAD.U32 R69, R66.reuse, 0x10000, RZ ;  /* 0x0001000042458824 */ /* 0x040fe200078e00ff */
[----:B------:R-:W-:Y:S01]  /*4f10*/  @!P0 LOP3.LUT R66, R66, 0xffff0000, RZ, 0xc0, !PT ;  /* 0xffff000042428812 */ /* 0x000fe200078ec0ff */
[----:B------:R-:W-:Y:S01]  /*4f20*/  @!P0 FFMA.FTZ R183, R54, R45, -R183 ;  /* 0x0000002d36b78223 */ /* 0x000fe200000108b7 */
[----:B------:R-:W-:Y:S01]  /*4f30*/  @!P0 SHF.L.U32 R45, R52, 0x10, RZ ;  /* 0x00000010342d8819 */ /* 0x000fe200000006ff */
[----:B------:R-:W-:Y:S02]  /*4f40*/  @!P0 FMUL.FTZ R185, R46, R69 ;  /* 0x000000452eb98220 */ /* 0x000fe40000410000 */
[C---:B------:R-:W-:Y:S01]  /*4f50*/  @!P0 FMUL.FTZ R188, R47.reuse, R66 ;  /* 0x000000422fbc8220 */ /* 0x040fe20000410000 */
[----:B------:R-:W-:Y:S01]  /*4f60*/  @!P0 F2FP.BF16.PACK_AB R184, R184, R183 ;  /* 0x000000b7b8b8823e */ /* 0x000fe200000010ff */
[-C--:B------:R-:W-:Y:S01]  /*4f70*/  @!P0 FMUL.FTZ R9, R47, R44.reuse ;  /* 0x0000002c2f098220 */ /* 0x080fe20000410000 */
[----:B------:R-:W-:Y:S01]  /*4f80*/  @!P0 LOP3.LUT R47, R34, 0xffff0000, RZ, 0xc0, !PT ;  /* 0xffff0000222f8812 */ /* 0x000fe200078ec0ff */
[C---:B------:R-:W-:Y:S01]  /*4f90*/  @!P0 IMAD.U32 R65, R62.reuse, 0x10000, RZ ;  /* 0x000100003e418824 */ /* 0x040fe200078e00ff */
[----:B------:R-:W-:Y:S01]  /*4fa0*/  @!P0 LOP3.LUT R62, R62, 0xffff0000, RZ, 0xc0, !PT ;  /* 0xffff00003e3e8812 */ /* 0x000fe200078ec0ff */
[-C--:B------:R-:W-:Y:S02]  /*4fb0*/  @!P0 FMUL.FTZ R8, R46, R45.reuse ;  /* 0x0000002d2e088220 */ /* 0x080fe40000410000 */
[----:B------:R-:W-:Y:S02]  /*4fc0*/  @!P0 IMAD.U32 R46, R34, 0x10000, RZ ;  /* 0x00010000222e8824 */ /* 0x000fe400078e00ff */
[----:B------:R-:W-:Y:S02]  /*4fd0*/  @!P0 FFMA.FTZ R185, R64, R45, -R185 ;  /* 0x0000002d40b98223 */ /* 0x000fe400000108b9 */
[----:B------:R-:W-:Y:S02]  /*4fe0*/  @!P0 IMAD.U32 R45, R53, 0x10000, RZ ;  /* 0x00010000352d8824 */ /* 0x000fe400078e00ff */
[----:B------:R-:W-:Y:S01]  /*4ff0*/  @!P0 FFMA.FTZ R188, R71, R44, -R188 ;  /* 0x0000002c47bc8223 */ /* 0x000fe200000108bc */
[----:B------:R-:W-:Y:S01]  /*5000*/  @!P0 LOP3.LUT R44, R53, 0xffff0000, RZ, 0xc0, !PT ;  /* 0xffff0000352c8812 */ /* 0x000fe200078ec0ff */
[----:B------:R-:W-:Y:S02]  /*5010*/  @!P0 FMUL.FTZ R186, R46, R65 ;  /* 0x000000412eba8220 */ /* 0x000fe40000410000 */
[----:B------:R-:W-:Y:S01]  /*5020*/  @!P0 FMUL.FTZ R187, R47, R62 ;  /* 0x0000003e2fbb8220 */ /* 0x000fe20000410000 */
[----:B------:R-:W-:Y:S01]  /*5030*/  @!P0 F2FP.BF16.PACK_AB R185, R188, R185 ;  /* 0x000000b9bcb9823e */ /* 0x000fe200000010ff */
[----:B------:R-:W-:Y:S02]  /*5040*/  @!P0 FFMA.FTZ R3, R56, R61, R3 ;  /* 0x0000003d38038223 */ /* 0x000fe40000010003 */
[-C--:B------:R-:W-:Y:S02]  /*5050*/  @!P0 FMUL.FTZ R6, R46, R45.reuse ;  /* 0x0000002d2e068220 */ /* 0x080fe40000410000 */
[----:B------:R-:W-:Y:S01]  /*5060*/  @!P0 FFMA.FTZ R4, R59, R54, R4 ;  /* 0x000000363b048223 */ /* 0x000fe20000010004 */
[----:B------:R-:W-:Y:S01]  /*5070*/  @!P0 F2FP.BF16.PACK_AB R182, R3, R2 ;  /* 0x0000000203b6823e */ /* 0x000fe200000010ff */
[----:B------:R-:W-:Y:S02]  /*5080*/  @!P0 FFMA.FTZ R186, R60, R45, -R186 ;  /* 0x0000002d3cba8223 */ /* 0x000fe400000108ba */
[-C--:B------:R-:W-:Y:S02]  /*5090*/  @!P0 FMUL.FTZ R7, R47, R44.reuse ;  /* 0x0000002c2f078220 */ /* 0x080fe40000410000 */
[----:B------:R-:W-:Y:S02]  /*50a0*/  @!P0 FFMA.FTZ R187, R67, R44, -R187 ;  /* 0x0000002c43bb8223 */ /* 0x000fe400000108bb */
[----:B------:R-:W-:Y:S02]  /*50b0*/  @!P0 FFMA.FTZ R5, R58, R63, R5 ;  /* 0x0000003f3a058223 */ /* 0x000fe40000010005 */
[----:B------:R-:W-:Y:S01]  /*50c0*/  @!P0 FFMA.FTZ R6, R65, R60, R6 ;  /* 0x0000003c41068223 */ /* 0x000fe20000010006 */
[----:B------:R-:W-:Y:S01]  /*50d0*/  @!P0 F2FP.BF16.PACK_AB R186, R187, R186 ;  /* 0x000000babbba823e */ /* 0x000fe200000010ff */
[----:B------:R-:W-:Y:S01]  /*50e0*/  @!P0 FFMA.FTZ R7, R62, R67, R7 ;  /* 0x000000433e078223 */ /* 0x000fe20000010007 */
[----:B------:R-:W-:Y:S01]  /*50f0*/  @!P0 F2FP.BF16.PACK_AB R183, R5, R4 ;  /* 0x0000000405b7823e */ /* 0x000fe200000010ff */
[----:B------:R-:W-:Y:S02]  /*5100*/  @!P0 FFMA.FTZ R8, R69, R64, R8 ;  /* 0x0000004045088223 */ /* 0x000fe40000010008 */
[----:B------:R-:W-:Y:S01]  /*5110*/  @!P0 FFMA.FTZ R9, R66, R71, R9 ;  /* 0x0000004742098223 */ /* 0x000fe20000010009 */
[----:B------:R-:W-:Y:S01]  /*5120*/  @!P0 F2FP.BF16.PACK_AB R187, R7, R6 ;  /* 0x0000000607bb823e */ /* 0x000fe200000010ff */
[----:B------:R-:W-:Y:S01]  /*5130*/  @!P0 IMAD.MOV.U32 R89, RZ, RZ, R184 ;  /* 0x000000ffff598224 */ /* 0x000fe200078e00b8 */
[----:B------:R-:W-:Y:S01]  /*5140*/  @!P0 MOV R33, R183 ;  /* 0x000000b700218202 */ /* 0x000fe20000000f00 */
[----:B------:R-:W-:Y:S01]  /*5150*/  @!P0 IMAD.MOV.U32 R90, RZ, RZ, R186 ;  /* 0x000000ffff5a8224 */ /* 0x000fe200078e00ba */
[----:B------:R-:W-:Y:S01]  /*5160*/  @!P0 F2FP.BF16.PACK_AB R188, R9, R8 ;  /* 0x0000000809bc823e */ /* 0x000fe200000010ff */
[----:B------:R-:W-:Y:S02]  /*5170*/  @!P0 IMAD.MOV.U32 R91, RZ, RZ, R185 ;  /* 0x000000ffff5b8224 */ /* 0x000fe400078e00b9 */
[----:B------:R-:W-:Y:S02]  /*5180*/  @!P0 IMAD.MOV.U32 R32, RZ, RZ, R182 ;  /* 0x000000ffff208224 */ /* 0x000fe400078e00b6 */
[----:B------:R-:W-:Y:S01]  /*5190*/  @!P0 IMAD.MOV.U32 R34, RZ, RZ, R187 ;  /* 0x000000ffff228224 */ /* 0x000fe200078e00bb */
[----:B------:R1:W-:Y:S01]  /*51a0*/  STG.E.128 [R180.64], R88 ;  /* 0x00000058b4007986 */ /* 0x0003e2000c101d12 */
[----:B------:R-:W-:Y:S07]  /*51b0*/  @!P0 IMAD.MOV.U32 R35, RZ, RZ, R188 ;  /* 0x000000ffff238224 */ /* 0x000fee00078e00bc */
[----:B------:R1:W-:Y:S02]  /*51c0*/  @!P2 STG.E.128 [R178.64], R32 ;  /* 0x00000020b200a986 */ /* 0x0003e4000c101d12 */
.L_x_773:
[----:B------:R-:W-:Y:S05]  /*51d0*/  BSYNC B0 ;  /* 0x0000000000007941 */ /* 0x000fea0003800000 */
.L_x_772:
[----:B------:R-:W-:Y:S11]  /*51e0*/  ISETP.GE.AND P0, PT, R12, c[0x0][0x1d4], PT ;  /* 0x000075000c007a0c */ /* 0x000ff60003f06270 */
[----:B------:R-:W-:Y:S02]  /*51f0*/  @!UPT UIADD3 URZ, URZ, URZ, URZ ;  /* 0x0000003f3f3ff290 */ /* 0x000fe4000fffe03f */
[----:B------:R-:W-:-:S05]  /*5200*/  @P0 BRA `(.L_x_771) ;  /* 0x000006f000000947 */ /* 0x000fca0003800000 */
[----:B------:R-:W-:Y:S01]  /*5210*/  ISETP.GE.AND P2, PT, R133, c[0x0][0x1d4], PT ;  /* 0x0000750085007a0c */ /* 0x000fe20003f46270 */
[----:B-1----:R-:W-:Y:S01]  /*5220*/  LDS.128 R32, [R129+0xa080] ;  /* 0x00a0800081207984 */ /* 0x002fe20000000c00 */
        /* <DEDUP_REMOVED lines=12> */
[--C-:B------:R-:W-:Y:S02]  /*52f0*/  @!P0 SHF.R.U64 R38, R38, 0x10, R39.reuse ;  /* 0x0000001026268819 */ /* 0x100fe40000001227 */
[----:B------:R-:W-:Y:S01]  /*5300*/  @!P0 PRMT R97, R97, 0x5410, R44 ;  /* 0x0000541061618816 */ /* 0x000fe2000000002c */
[C---:B-1----:R-:W-:Y:S01]  /*5310*/  @!P0 IMAD.U32 R44, R64.reuse, 0x10000, RZ ;  /* 0x00010000402c8824 */ /* 0x042fe200078e00ff */
[----:B------:R-:W-:Y:S01]  /*5320*/  @!P0 LOP3.LUT R51, R64, 0xffff0000, RZ, 0xc0, !PT ;  /* 0xffff000040338812 */ /* 0x000fe200078ec0ff */
[----:B------:R-:W-:Y:S01]  /*5330*/  @!P0 IMAD.U32 R56, R67, 0x10000, RZ ;  /* 0x0001000043388824 */ /* 0x000fe200078e00ff */
[----:B------:R-:W-:Y:S01]  /*5340*/  @!P0 LOP3.LUT R53, R65, 0xffff0000, RZ, 0xc0, !PT ;  /* 0xffff000041358812 */ /* 0x000fe200078ec0ff */
[----:B------:R-:W-:Y:S01]  /*5350*/  @!P0 IMAD.U32 R47, R97, 0x10000, RZ ;  /* 0x00010000612f8824 */ /* 0x000fe200078e00ff */
[----:B------:R-:W-:Y:S01]  /*5360*/  @!P0 LOP3.LUT R63, R67, 0xffff0000, RZ, 0xc0, !PT ;  /* 0xffff0000433f8812 */ /* 0x000fe200078ec0ff */
[C---:B------:R-:W-:Y:S01]  /*5370*/  @!P0 IMAD.U32 R52, R66.reuse, 0x10000, RZ ;  /* 0x0001000042348824 */ /* 0x040fe200078e00ff */
[----:B------:R-:W-:Y:S02]  /*5380*/  @!P0 LOP3.LUT R59, R66, 0xffff0000, RZ, 0xc0, !PT ;  /* 0xffff0000423b8812 */ /* 0x000fe400078ec0ff */
[----:B------:R-:W-:Y:S01]  /*5390*/  @!P0 PRMT R49, R49, 0x5410, R38 ;  /* 0x0000541031318816 */ /* 0x000fe20000000026 */
[C---:B------:R-:W-:Y:S01]  /*53a0*/  @!P0 IMAD.U32 R38, R32.reuse, 0x10000, RZ ;  /* 0x0001000020268824 */ /* 0x040fe200078e00ff */
[----:B------:R-:W-:Y:S02]  /*53b0*/  @!P0 SHF.R.U32.HI R45, RZ, 0x10, R39 ;  /* 0x00000010ff2d8819 */ /* 0x000fe40000011627 */
[----:B------:R-:W-:Y:S01]  /*53c0*/  @!P0 LOP3.LUT R39, R32, 0xffff0000, RZ, 0xc0, !PT ;  /* 0xffff000020278812 */ /* 0x000fe200078ec0ff */
[----:B------:R-:W-:Y:S01]  /*53d0*/  @!P0 FMUL.FTZ R60, R38, R47 ;  /* 0x0000002f263c8220 */ /* 0x000fe20000410000 */
[--C-:B------:R-:W-:Y:S02]  /*53e0*/  @!P0 SHF.R.U64 R36, R36, 0x10, R37.reuse ;  /* 0x0000001024248819 */ /* 0x100fe40000001225 */
[----:B------:R-:W-:Y:S02]  /*53f0*/  @!P0 SHF.R.U32.HI R37, RZ, 0x10, R37 ;  /* 0x00000010ff258819 */ /* 0x000fe40000011625 */
[----:B------:R-:W-:Y:S02]  /*5400*/  @!P0 PRMT R43, R43, 0x5410, R36 ;  /* 0x000054102b2b8816 */ /* 0x000fe40000000024 */
[----:B------:R-:W-:Y:S02]  /*5410*/  @!P0 SHF.R.U32.HI R46, RZ, 0x10, R87 ;  /* 0x00000010ff2e8819 */ /* 0x000fe40000011657 */
[C---:B------:R-:W-:Y:S02]  /*5420*/  @!P0 LOP3.LUT R36, R43.reuse, 0xffff0000, RZ, 0xc0, !PT ;  /* 0xffff00002b248812 */ /* 0x040fe400078ec0ff */
[----:B------:R-:W-:Y:S01]  /*5430*/  @!P0 PRMT R42, R42, 0x5410, R37 ;  /* 0x000054102a2a8816 */ /* 0x000fe20000000025 */
[----:B------:R-:W-:Y:S01]  /*5440*/  @!P0 IMAD.U32 R37, R43, 0x10000, RZ ;  /* 0x000100002b258824 */ /* 0x000fe200078e00ff */
[----:B------:R-:W-:Y:S01]  /*5450*/  @!P0 PRMT R95, R95, 0x5410, R46 ;  /* 0x000054105f5f8816 */ /* 0x000fe2000000002e */
[----:B------:R-:W-:Y:S01]  /*5460*/  @!P0 FMUL.FTZ R3, R39, R36 ;  /* 0x0000002427038220 */ /* 0x000fe20000410000 */
[----:B------:R-:W-:Y:S01]  /*5470*/  @!P0 LOP3.LUT R46, R97, 0xffff0000, RZ, 0xc0, !PT ;  /* 0xffff0000612e8812 */ /* 0x000fe200078ec0ff */
[-C--:B------:R-:W-:Y:S01]  /*5480*/  @!P0 FMUL.FTZ R2, R38, R37.reuse ;  /* 0x0000002526028220 */ /* 0x080fe20000410000 */
[----:B------:R-:W-:Y:S01]  /*5490*/  @!P0 LOP3.LUT R58, R95, 0xffff0000, RZ, 0xc0, !PT ;  /* 0xffff00005f3a8812 */ /* 0x000fe200078ec0ff */
[----:B------:R-:W-:Y:S01]  /*54a0*/  @!P0 IMAD.U32 R38, R33, 0x10000, RZ ;  /* 0x0001000021268824 */ /* 0x000fe200078e00ff */
[----:B------:R-:W-:Y:S01]  /*54b0*/  @!P0 PRMT R48, R48, 0x5410, R45 ;  /* 0x0000541030308816 */ /* 0x000fe2000000002d */
[----:B------:R-:W-:Y:S01]  /*54c0*/  @!P0 FMUL.FTZ R69, R39, R46 ;  /* 0x0000002e27458220 */ /* 0x000fe20000410000 */
[----:B------:R-:W-:Y:S01]  /*54d0*/  @!P0 LOP3.LUT R39, R33, 0xffff0000, RZ, 0xc0, !PT ;  /* 0xffff000021278812 */ /* 0x000fe200078ec0ff */
[----:B------:R-:W-:Y:S01]  /*54e0*/  @!P0 FFMA.FTZ R2, R47, R44, R2 ;  /* 0x0000002c2f028223 */ /* 0x000fe20000010002 */
[----:B------:R-:W-:Y:S01]  /*54f0*/  @!P0 SHF.R.U32.HI R85, RZ, 0x10, R85 ;  /* 0x00000010ff558819 */ /* 0x000fe20000011655 */
[----:B------:R-:W-:Y:S01]  /*5500*/  @!P0 FFMA.FTZ R69, R51, R36, -R69 ;  /* 0x0000002433458223 */ /* 0x000fe20000010845 */
[----:B------:R-:W-:Y:S01]  /*5510*/  @!P0 LOP3.LUT R36, R42, 0xffff0000, RZ, 0xc0, !PT ;  /* 0xffff00002a248812 */ /* 0x000fe200078ec0ff */
[----:B------:R-:W-:Y:S01]  /*5520*/  @!P0 FFMA.FTZ R60, R44, R37, -R60 ;  /* 0x000000252c3c8223 */ /* 0x000fe2000001083c */
[----:B------:R-:W-:Y:S01]  /*5530*/  @!P0 PRMT R96, R96, 0x5410, R85 ;  /* 0x0000541060608816 */ /* 0x000fe20000000055 */
[----:B------:R-:W-:Y:S01]  /*5540*/  @!P0 IMAD.U32 R37, R42, 0x10000, RZ ;  /* 0x000100002a258824 */ /* 0x000fe200078e00ff */
[----:B------:R-:W-:Y:S01]  /*5550*/  @!P0 SHF.R.U64 R87, R86, 0x10, R87 ;  /* 0x0000001056578819 */ /* 0x000fe20000001257 */
[----:B------:R-:W-:Y:S01]  /*5560*/  @!P0 IMAD.U32 R44, R65, 0x10000, RZ ;  /* 0x00010000412c8824 */ /* 0x000fe200078e00ff */
[----:B------:R-:W-:Y:S01]  /*5570*/  @!P0 F2FP.BF16.PACK_AB R60, R69, R60 ;  /* 0x0000003c453c823e */ /* 0x000fe200000010ff */
[----:B------:R-:W-:Y:S01]  /*5580*/  @!P0 FMUL.FTZ R4, R38, R37 ;  /* 0x0000002526048220 */ /* 0x000fe20000410000 */
[C---:B------:R-:W-:Y:S01]  /*5590*/  @!P0 LOP3.LUT R50, R96.reuse, 0xffff0000, RZ, 0xc0, !PT ;  /* 0xffff000060328812 */ /* 0x040fe200078ec0ff */
[----:B------:R-:W-:Y:S01]  /*55a0*/  @!P0 FMUL.FTZ R5, R39, R36 ;  /* 0x0000002427058220 */ /* 0x000fe20000410000 */
[----:B------:R-:W-:Y:S01]  /*55b0*/  @!P0 SHF.L.U32 R47, R96, 0x10, RZ ;  /* 0x00000010602f8819 */ /* 0x000fe200000006ff */
[----:B------:R-:W-:Y:S01]  /*55c0*/  @!P0 IMAD.U32 R61, R95, 0x10000, RZ ;  /* 0x000100005f3d8824 */ /* 0x000fe200078e00ff */
[----:B------:R-:W-:Y:S01]  /*55d0*/  @!P0 MOV R64, R60 ;  /* 0x0000003c00408202 */ /* 0x000fe20000000f00 */
[----:B------:R-:W-:Y:S01]  /*55e0*/  @!P0 FMUL.FTZ R71, R39, R50 ;  /* 0x0000003227478220 */ /* 0x000fe20000410000 */
[----:B------:R-:W-:Y:S01]  /*55f0*/  @!P0 LOP3.LUT R39, R35, 0xffff0000, RZ, 0xc0, !PT ;  /* 0xffff000023278812 */ /* 0x000fe200078ec0ff */
[----:B------:R-:W-:Y:S01]  /*5600*/  @!P0 FMUL.FTZ R62, R38, R47 ;  /* 0x0000002f263e8220 */ /* 0x000fe20000410000 */
[----:B------:R-:W-:Y:S01]  /*5610*/  @!P0 PRMT R94, R94, 0x5410, R87 ;  /* 0x000054105e5e8816 */ /* 0x000fe20000000057 */
[----:B------:R-:W-:Y:S01]  /*5620*/  @!P0 FFMA.FTZ R71, R53, R36, -R71 ;  /* 0x0000002435478223 */ /* 0x000fe20000010847 */
[----:B------:R-:W-:Y:S01]  /*5630*/  @!P0 LOP3.LUT R36, R48, 0xffff0000, RZ, 0xc0, !PT ;  /* 0xffff000030248812 */ /* 0x000fe200078ec0ff */
[----:B------:R-:W-:Y:S01]  /*5640*/  @!P0 IMAD.U32 R38, R35, 0x10000, RZ ;  /* 0x0001000023268824 */ /* 0x000fe200078e00ff */
[----:B------:R-:W-:Y:S01]  /*5650*/  @!P0 LOP3.LUT R54, R94, 0xffff0000, RZ, 0xc0, !PT ;  /* 0xffff00005e368812 */ /* 0x000fe200078ec0ff */
[----:B------:R-:W-:Y:S01]  /*5660*/  @!P0 FFMA.FTZ R62, R44, R37, -R62 ;  /* 0x000000252c3e8223 */ /* 0x000fe2000001083e */
[----:B------:R-:W-:Y:S01]  /*5670*/  @!P0 SHF.L.U32 R37, R48, 0x10, RZ ;  /* 0x0000001030258819 */ /* 0x000fe200000006ff */
[----:B------:R-:W-:Y:S02]  /*5680*/  @!P0 FMUL.FTZ R149, R38, R61 ;  /* 0x0000003d26958220 */ /* 0x000fe40000410000 */
[----:B------:R-:W-:Y:S01]  /*5690*/  @!P0 FMUL.FTZ R178, R39, R58 ;  /* 0x0000003a27b28220 */ /* 0x000fe20000410000 */
[----:B------:R-:W-:Y:S01]  /*56a0*/  @!P0 F2FP.BF16.PACK_AB R71, R71, R62 ;  /* 0x0000003e4747823e */ /* 0x000fe200000010ff */
[-C--:B------:R-:W-:Y:S01]  /*56b0*/  @!P0 FMUL.FTZ R9, R39, R36.reuse ;  /* 0x0000002427098220 */ /* 0x080fe20000410000 */
[----:B------:R-:W-:Y:S01]  /*56c0*/  @!P0 LOP3.LUT R39, R34, 0xffff0000, RZ, 0xc0, !PT ;  /* 0xffff000022278812 */ /* 0x000fe200078ec0ff */
[-C--:B------:R-:W-:Y:S02]  /*56d0*/  @!P0 FMUL.FTZ R8, R38, R37.reuse ;  /* 0x0000002526088220 */ /* 0x080fe40000410000 */
[----:B------:R-:W-:Y:S02]  /*56e0*/  @!P0 IMAD.U32 R38, R34, 0x10000, RZ ;  /* 0x0001000022268824 */ /* 0x000fe400078e00ff */
        /* <DEDUP_REMOVED lines=33> */
.L_x_771:
[----:B------:R-:W-:Y:S05]  /*5900*/  BSYNC B1 ;  /* 0x0000000000017941 */ /* 0x000fea0003800000 */
.L_x_770:
[----:B------:R-:W-:Y:S04]  /*5910*/  IADD3 R177, P0, R170, R176, RZ ;  /* 0x000000b0aab17210 */ /* 0x000fe80007f1e0ff */
[----:B------:R-:W-:Y:S01]  /*5920*/  IADD3.X R106, R106, R117, RZ, P0, !PT ;  /* 0x000000756a6a7210 */ /* 0x000fe200007fe4ff */
[----:B------:R-:W-:-:S05]  /*5930*/  @P3 BRA `(.L_x_759) ;  /* 0x0000109000003947 */ /* 0x000fca0003800000 */
[----:B------:R-:W-:Y:S01]  /*5940*/  ISETP.GE.AND P0, PT, R14, c[0x0][0x1d4], PT ;  /* 0x000075000e007a0c */ /* 0x000fe20003f06270 */
[----:B------:R-:W-:Y:S01]  /*5950*/  @!UPT UIADD3 URZ, URZ, URZ, URZ ;  /* 0x0000003f3f3ff290 */ /* 0x000fe2000fffe03f */
[----:B------:R-:W-:Y:S11]  /*5960*/  BSSY B0, `(.L_x_774) ;  /* 0x0000071000007945 */ /* 0x000ff60003800000 */
[----:B------:R-:W-:-:S05]  /*5970*/  @P0 BRA `(.L_x_775) ;  /* 0x000006f000000947 */ /* 0x000fca0003800000 */
[----:B------:R-:W-:Y:S01]  /*5980*/  ISETP.GE.AND P2, PT, R134, c[0x0][0x1d4], PT ;  /* 0x0000750086007a0c */ /* 0x000fe20003f46270 */
[----:B-1----:R-:W-:Y:S01]  /*5990*/  LDS.128 R32, [R127+0xa080] ;  /* 0x00a080007f207984 */ /* 0x002fe20000000c00 */
[CC--:B------:R-:W-:Y:S04]  /*59a0*/  IADD3 R59, P1, P0, R160.reuse, R177.reuse, R137 ;  /* 0x000000b1a03b7210 */ /* 0x0c0fe8000783e089 */
[CC--:B------:R-:W-:Y:S03]  /*59b0*/  IADD3.X R54, R113.reuse, R106.reuse, R126, P1, P0 ;  /* 0x0000006a71367210 */ /* 0x0c0fe60000fe047e */
        /* <DEDUP_REMOVED lines=107> */
.L_x_775:
[----:B------:R-:W-:Y:S05]  /*6070*/  BSYNC B0 ;  /* 0x0000000000007941 */ /* 0x000fea0003800000 */
.L_x_774:
[----:B------:R-:W-:Y:S11]  /*6080*/  ISETP.GE.AND P0, PT, R12, c[0x0][0x1d4], PT ;  /* 0x000075000c007a0c */ /* 0x000ff60003f06270 */
[----:B------:R-:W-:Y:S02]  /*6090*/  @!UPT UIADD3 URZ, URZ, URZ, URZ ;  /* 0x0000003f3f3ff290 */ /* 0x000fe4000fffe03f */
[----:B------:R-:W-:-:S05]  /*60a0*/  @P0 BRA `(.L_x_759) ;  /* 0x0000092000000947 */ /* 0x000fca0003800000 */
[----:B------:R-:W-:Y:S01]  /*60b0*/  IADD3 R51, P1, P0, R160, R177, R136 ;  /* 0x000000b1a0337210 */ /* 0x000fe2000783e088 */
[----:B------:R-:W2:Y:S03]  /*60c0*/  LDS.128 R24, [R123+0xa080] ;  /* 0x00a080007b187984 */ /* 0x000ea60000000c00 */
[----:B------:R-:W-:Y:S02]  /*60d0*/  IADD3.X R48, R113, R106, R124, P1, P0 ;  /* 0x0000006a71307210 */ /* 0x000fe40000fe047c */
[----:B------:R-:W-:Y:S02]  /*60e0*/  ISETP.GE.AND P0, PT, R12, c[0x0][0x27c], PT ;  /* 0x00009f000c007a0c */ /* 0x000fe40003f06270 */
[C---:B------:R-:W-:Y:S01]  /*60f0*/  LEA R50, P1, R51.reuse, c[0x0][0x1c8], 0x1 ;  /* 0x0000720033327a11 */ /* 0x040fe200078208ff */
[----:B-1----:R-:W1:Y:S03]  /*6100*/  LDS.128 R52, [R125+0xa080] ;  /* 0x00a080007d347984 */ /* 0x002e660000000c00 */
[----:B------:R-:W-:Y:S02]  /*6110*/  LEA.HI.X R51, R51, c[0x0][0x1cc], R48, 0x1, P1 ;  /* 0x0000730033337a11 */ /* 0x000fe400008f0c30 */
[----:B------:R-:W-:Y:S05]  /*6120*/  ISETP.GE.AND P1, PT, R133, c[0x0][0x1d4], PT ;  /* 0x0000750085007a0c */ /* 0x000fea0003f26270 */
[----:B------:R-:W-:Y:S02]  /*6130*/  @!P0 SHF.R.U32.HI R34, RZ, 0x10, R73 ;  /* 0x00000010ff228819 */ /* 0x000fe40000011649 */
[----:B------:R-:W-:Y:S02]  /*6140*/  @!P0 SHF.R.U32.HI R31, RZ, 0x10, R21 ;  /* 0x00000010ff1f8819 */ /* 0x000fe40000011615 */
[----:B------:R-:W-:Y:S02]  /*6150*/  @!P0 PRMT R81, R81, 0x5410, R34 ;  /* 0x0000541051518816 */ /* 0x000fe40000000022 */
[----:B------:R-:W-:Y:S02]  /*6160*/  @!P0 PRMT R18, R18, 0x5410, R31 ;  /* 0x0000541012128816 */ /* 0x000fe4000000001f */
[C---:B------:R-:W-:Y:S01]  /*6170*/  @!P0 LOP3.LUT R40, R81.reuse, 0xffff0000, RZ, 0xc0, !PT ;  /* 0xffff000051288812 */ /* 0x040fe200078ec0ff */
[----:B------:R-:W-:Y:S01]  /*6180*/  @!P0 IMAD.U32 R37, R81, 0x10000, RZ ;  /* 0x0001000051258824 */ /* 0x000fe200078e00ff */
[----:B------:R-:W-:Y:S02]  /*6190*/  @!P0 SHF.R.U64 R20, R20, 0x10, R21 ;  /* 0x0000001014148819 */ /* 0x000fe40000001215 */
[----:B------:R-:W-:Y:S02]  /*61a0*/  @!P0 SHF.R.U32.HI R21, RZ, 0x10, R23 ;  /* 0x00000010ff158819 */ /* 0x000fe40000011617 */
[----:B------:R-:W-:Y:S01]  /*61b0*/  @!P0 PRMT R20, R19, 0x5410, R20 ;  /* 0x0000541013148816 */ /* 0x000fe20000000014 */
[----:B------:R-:W-:Y:S01]  /*61c0*/  @!P0 IMAD.U32 R19, R18, 0x10000, RZ ;  /* 0x0001000012138824 */ /* 0x000fe200078e00ff */
[----:B------:R-:W-:Y:S02]  /*61d0*/  @!P0 PRMT R28, R28, 0x5410, R21 ;  /* 0x000054101c1c8816 */ /* 0x000fe40000000015 */
[----:B------:R-:W-:Y:S01]  /*61e0*/  @!P0 SHF.R.U32.HI R33, RZ, 0x10, R75 ;  /* 0x00000010ff218819 */ /* 0x000fe2000001164b */
[----:B------:R-:W-:Y:S01]  /*61f0*/  @!P0 IMAD.U32 R21, R20, 0x10000, RZ ;  /* 0x0001000014158824 */ /* 0x000fe200078e00ff */
[----:B------:R-:W-:Y:S01]  /*6200*/  @!P0 SHF.R.U64 R22, R22, 0x10, R23 ;  /* 0x0000001016168819 */ /* 0x000fe20000001217 */
[C---:B--2---:R-:W-:Y:S01]  /*6210*/  @!P0 IMAD.U32 R30, R25.reuse, 0x10000, RZ ;  /* 0x00010000191e8824 */ /* 0x044fe200078e00ff */
[----:B------:R-:W-:Y:S01]  /*6220*/  @!P0 LOP3.LUT R31, R25, 0xffff0000, RZ, 0xc0, !PT ;  /* 0xffff0000191f8812 */ /* 0x000fe200078ec0ff */
[----:B------:R-:W-:Y:S01]  /*6230*/  @!P0 IMAD.U32 R32, R24, 0x10000, RZ ;  /* 0x0001000018208824 */ /* 0x000fe200078e00ff */
[----:B------:R-:W-:Y:S01]  /*6240*/  @!P0 PRMT R22, R29, 0x5410, R22 ;  /* 0x000054101d168816 */ /* 0x000fe20000000016 */
[----:B------:R-:W-:Y:S01]  /*6250*/  @!P0 FMUL.FTZ R48, R30, R37 ;  /* 0x000000251e308220 */ /* 0x000fe20000410000 */
[----:B------:R-:W-:Y:S01]  /*6260*/  @!P0 LOP3.LUT R23, R26, 0xffff0000, RZ, 0xc0, !PT ;  /* 0xffff00001a178812 */ /* 0x000fe200078ec0ff */
[-C--:B------:R-:W-:Y:S01]  /*6270*/  @!P0 FMUL.FTZ R4, R30, R19.reuse ;  /* 0x000000131e048220 */ /* 0x080fe20000410000 */
[----:B------:R-:W-:Y:S01]  /*6280*/  @!P0 LOP3.LUT R30, R24, 0xffff0000, RZ, 0xc0, !PT ;  /* 0xffff0000181e8812 */ /* 0x000fe200078ec0ff */
[C---:B-1----:R-:W-:Y:S01]  /*6290*/  @!P0 IMAD.U32 R38, R53.reuse, 0x10000, RZ ;  /* 0x0001000035268824 */ /* 0x042fe200078e00ff */
[----:B------:R-:W-:Y:S01]  /*62a0*/  @!P0 LOP3.LUT R36, R52, 0xffff0000, RZ, 0xc0, !PT ;  /* 0xffff000034248812 */ /* 0x000fe200078ec0ff */
[----:B------:R-:W-:Y:S01]  /*62b0*/  @!P0 IMAD.U32 R29, R26, 0x10000, RZ ;  /* 0x000100001a1d8824 */ /* 0x000fe200078e00ff */
[----:B------:R-:W-:Y:S01]  /*62c0*/  @!P0 SHF.L.U32 R34, R52, 0x10, RZ ;  /* 0x0000001034228819 */ /* 0x000fe200000006ff */
[----:B------:R-:W-:Y:S01]  /*62d0*/  @!P0 FFMA.FTZ R48, R38, R19, -R48 ;  /* 0x0000001326308223 */ /* 0x000fe20000010830 */
[----:B------:R-:W-:Y:S01]  /*62e0*/  @!P0 SHF.R.U64 R73, R72, 0x10, R73 ;  /* 0x0000001048498819 */ /* 0x000fe20000001249 */
[----:B------:R-:W-:Y:S01]  /*62f0*/  @!P0 FMUL.FTZ R2, R32, R21 ;  /* 0x0000001520028220 */ /* 0x000fe20000410000 */
[----:B------:R-:W-:Y:S01]  /*6300*/  @!P0 LOP3.LUT R39, R53, 0xffff0000, RZ, 0xc0, !PT ;  /* 0xffff000035278812 */ /* 0x000fe200078ec0ff */
[----:B------:R-:W-:Y:S01]  /*6310*/  @!P0 IMAD.U32 R43, R54, 0x10000, RZ ;  /* 0x00010000362b8824 */ /* 0x000fe200078e00ff */
[----:B------:R-:W-:Y:S01]  /*6320*/  @!P0 PRMT R80, R80, 0x5410, R73 ;  /* 0x0000541050508816 */ /* 0x000fe20000000049 */
[----:B------:R-:W-:Y:S01]  /*6330*/  @!P0 FMUL.FTZ R65, R31, R40 ;  /* 0x000000281f418220 */ /* 0x000fe20000410000 */
[----:B------:R-:W-:Y:S02]  /*6340*/  @!P0 LOP3.LUT R45, R54, 0xffff0000, RZ, 0xc0, !PT ;  /* 0xffff0000362d8812 */ /* 0x000fe400078ec0ff */
[C---:B------:R-:W-:Y:S02]  /*6350*/  @!P0 SHF.L.U32 R47, R55.reuse, 0x10, RZ ;  /* 0x00000010372f8819 */ /* 0x040fe400000006ff */
[----:B------:R-:W-:Y:S02]  /*6360*/  @!P0 LOP3.LUT R49, R55, 0xffff0000, RZ, 0xc0, !PT ;  /* 0xffff000037318812 */ /* 0x000fe400078ec0ff */
[----:B------:R-:W-:Y:S01]  /*6370*/  @!P0 LOP3.LUT R19, R20, 0xffff0000, RZ, 0xc0, !PT ;  /* 0xffff000014138812 */ /* 0x000fe200078ec0ff */
[----:B------:R-:W-:Y:S01]  /*6380*/  @!P0 IMAD.U32 R20, R28, 0x10000, RZ ;  /* 0x000100001c148824 */ /* 0x000fe200078e00ff */
[----:B------:R-:W-:Y:S02]  /*6390*/  @!P0 LOP3.LUT R35, R80, 0xffff0000, RZ, 0xc0, !PT ;  /* 0xffff000050238812 */ /* 0x000fe400078ec0ff */
[----:B------:R-:W-:Y:S01]  /*63a0*/  @!P0 SHF.R.U64 R75, R74, 0x10, R75 ;  /* 0x000000104a4b8819 */ /* 0x000fe2000000124b */
[----:B------:R-:W-:Y:S01]  /*63b0*/  @!P0 FMUL.FTZ R3, R30, R19 ;  /* 0x000000131e038220 */ /* 0x000fe20000410000 */
[----:B------:R-:W-:Y:S01]  /*63c0*/  @!P0 PRMT R68, R68, 0x5410, R33 ;  /* 0x0000541044448816 */ /* 0x000fe20000000021 */
[----:B------:R-:W-:Y:S01]  /*63d0*/  @!P0 IMAD.U32 R33, R80, 0x10000, RZ ;  /* 0x0001000050218824 */ /* 0x000fe200078e00ff */
[----:B------:R-:W-:Y:S01]  /*63e0*/  @!P0 PRMT R70, R70, 0x5410, R75 ;  /* 0x0000541046468816 */ /* 0x000fe2000000004b */
[----:B------:R-:W-:Y:S01]  /*63f0*/  @!P0 FMUL.FTZ R59, R30, R35 ;  /* 0x000000231e3b8220 */ /* 0x000fe20000410000 */
[----:B------:R-:W-:Y:S01]  /*6400*/  @!P0 LOP3.LUT R30, R18, 0xffff0000, RZ, 0xc0, !PT ;  /* 0xffff0000121e8812 */ /* 0x000fe200078ec0ff */
[----:B------:R-:W-:Y:S01]  /*6410*/  @!P0 FMUL.FTZ R56, R32, R33 ;  /* 0x0000002120388220 */ /* 0x000fe20000410000 */
[----:B------:R-:W-:Y:S01]  /*6420*/  @!P0 LOP3.LUT R42, R70, 0xffff0000, RZ, 0xc0, !PT ;  /* 0xffff0000462a8812 */ /* 0x000fe200078ec0ff */
[----:B------:R-:W-:Y:S01]  /*6430*/  @!P0 FFMA.FTZ R59, R36, R19, -R59 ;  /* 0x00000013243b8223 */ /* 0x000fe2000001083b */
[----:B------:R-:W-:Y:S01]  /*6440*/  @!P0 LOP3.LUT R18, R28, 0xffff0000, RZ, 0xc0, !PT ;  /* 0xffff00001c128812 */ /* 0x000fe200078ec0ff */
[----:B------:R-:W-:Y:S01]  /*6450*/  @!P0 IMAD.U32 R41, R70, 0x10000, RZ ;  /* 0x0001000046298824 */ /* 0x000fe200078e00ff */
[C---:B------:R-:W-:Y:S01]  /*6460*/  @!P0 LOP3.LUT R19, R27.reuse, 0xffff0000, RZ, 0xc0, !PT ;  /* 0xffff00001b138812 */ /* 0x040fe200078ec0ff */
[----:B------:R-:W-:Y:S01]  /*6470*/  @!P0 FFMA.FTZ R56, R34, R21, -R56 ;  /* 0x0000001522388223 */ /* 0x000fe20000010838 */
[C---:B------:R-:W-:Y:S01]  /*6480*/  @!P0 SHF.L.U32 R44, R68.reuse, 0x10, RZ ;  /* 0x00000010442c8819 */ /* 0x040fe200000006ff */
[----:B------:R-:W-:Y:S01]  /*6490*/  @!P0 IMAD.U32 R21, R27, 0x10000, RZ ;  /* 0x000100001b158824 */ /* 0x000fe200078e00ff */
[----:B------:R-:W-:Y:S01]  /*64a0*/  @!P0 LOP3.LUT R46, R68, 0xffff0000, RZ, 0xc0, !PT ;  /* 0xffff0000442e8812 */ /* 0x000fe200078ec0ff */
        /* <DEDUP_REMOVED lines=29> */
[----:B------:R-:W-:Y:S02]  /*6680*/  @!P0 FFMA.FTZ R6, R41, R43, R6 ;  /* 0x0000002b29068223 */ /* 0x000fe40000010006 */
[----:B------:R-:W-:Y:S02]  /*6690*/  @!P0 FMUL.FTZ R9, R19, R18 ;  /* 0x0000001213098220 */ /* 0x000fe40000410000 */
[----:B------:R-:W-:Y:S02]  /*66a0*/  @!P0 FFMA.FTZ R7, R42, R45, R7 ;  /* 0x0000002d2a078223 */ /* 0x000fe40000010007 */
[----:B------:R-:W-:Y:S02]  /*66b0*/  @!P0 FFMA.FTZ R8, R44, R47, R8 ;  /* 0x0000002f2c088223 */ /* 0x000fe40000010008 */
[----:B------:R-:W-:Y:S02]  /*66c0*/  @!P0 FFMA.FTZ R9, R46, R49, R9 ;  /* 0x000000312e098223 */ /* 0x000fe40000010009 */
[----:B------:R-:W-:Y:S03]  /*66d0*/  @!P0 IMAD.MOV.U32 R24, RZ, RZ, R48 ;  /* 0x000000ffff188224 */ /* 0x000fe600078e0030 */
[----:B------:R-:W-:Y:S05]  /*66e0*/  @!P0 F2FP.BF16.PACK_AB R59, R9, R8 ;  /* 0x00000008093b823e */ /* 0x000fea00000010ff */
[----:B------:R-:W-:Y:S01]  /*66f0*/  @!P0 IMAD.MOV.U32 R27, RZ, RZ, R59 ;  /* 0x000000ffff1b8224 */ /* 0x000fe200078e003b */
[----:B-1----:R-:W-:Y:S02]  /*6700*/  @!P0 F2FP.BF16.PACK_AB R51, R5, R4 ;  /* 0x000000040533823e */ /* 0x002fe400000010ff */
[----:B------:R-:W-:Y:S03]  /*6710*/  @!P0 F2FP.BF16.PACK_AB R50, R7, R6 ;  /* 0x000000060732823e */ /* 0x000fe600000010ff */
[----:B------:R-:W-:Y:S01]  /*6720*/  @!P0 IMAD.MOV.U32 R25, RZ, RZ, R51 ;  /* 0x000000ffff198224 */ /* 0x000fe200078e0033 */
[----:B------:R-:W-:Y:S01]  /*6730*/  @!P0 MOV R26, R50 ;  /* 0x00000032001a8202 */ /* 0x000fe20000000f00 */
[----:B------:R-:W-:-:S05]  /*6740*/  @P1 BRA `(.L_x_759) ;  /* 0x0000028000001947 */ /* 0x000fca0003800000 */
[----:B------:R-:W-:Y:S04]  /*6750*/  IADD3 R177, P1, P0, R160, R177, R133 ;  /* 0x000000b1a0b17210 */ /* 0x000fe8000783e085 */
[----:B------:R-:W-:Y:S02]  /*6760*/  IADD3.X R106, R113, R106, R120, P1, P0 ;  /* 0x0000006a716a7210 */ /* 0x000fe40000fe0478 */
[C---:B------:R-:W-:Y:S04]  /*6770*/  LEA R2, P0, R177.reuse, c[0x0][0x1c8], 0x1 ;  /* 0x00007200b1027a11 */ /* 0x040fe800078008ff */
[----:B------:R-:W-:Y:S05]  /*6780*/  LEA.HI.X R3, R177, c[0x0][0x1cc], R106, 0x1, P0 ;  /* 0x00007300b1037a11 */ /* 0x000fea00000f0c6a */
[----:B------:R1:W-:Y:S01]  /*6790*/  STG.E.128 [R2.64], R24 ;  /* 0x0000001802007986 */ /* 0x0003e2000c101d12 */
[----:B------:R-:W-:-:S05]  /*67a0*/  BRA `(.L_x_759) ;  /* 0x0000022000007947 */ /* 0x000fca0003800000 */
.L_x_745:
[----:B------:R-:W-:Y:S01]  /*67b0*/  IMAD R2, R57, -0x30, R0 ;  /* 0xffffffd039027824 */ /* 0x000fe200078e0200 */
[----:B------:R-:W-:Y:S04]  /*67c0*/  BSSY B0, `(.L_x_776) ;  /* 0x0000011000007945 */ /* 0x000fe80003800000 */
[----:B------:R-:W-:Y:S04]  /*67d0*/  IMNMX R150, R2, 0x30, PT ;  /* 0x0000003002967817 */ /* 0x000fe80003800200 */
[----:B------:R-:W-:Y:S11]  /*67e0*/  ISETP.GE.AND P0, PT, R143, R150, PT ;  /* 0x000000968f00720c */ /* 0x000ff60003f06270 */
[----:B------:R-:W-:Y:S02]  /*67f0*/  @!UPT UIADD3 URZ, URZ, URZ, URZ ;  /* 0x0000003f3f3ff290 */ /* 0x000fe4000fffe03f */
[----:B------:R-:W-:-:S05]  /*6800*/  @P0 BRA `(.L_x_777) ;  /* 0x000000c000000947 */ /* 0x000fca0003800000 */
[----:B------:R-:W-:Y:S02]  /*6810*/  ISETP.GE.AND P0, PT, R14, c[0x0][0x1d4], PT ;  /* 0x000075000e007a0c */ /* 0x000fe40003f06270 */
[----:B------:R-:W-:Y:S02]  /*6820*/  ISETP.GE.AND P2, PT, R12, c[0x0][0x1d4], PT ;  /* 0x000075000c007a0c */ /* 0x000fe40003f46270 */
[----:B------:R-:W-:Y:S09]  /*6830*/  ISETP.GE.AND P1, PT, R140, c[0x0][0x1d4], PT ;  /* 0x000075008c007a0c */ /* 0x000ff20003f26270 */
[----:B------:R-:W1:Y:S04]  /*6840*/  @!P0 LDS.128 R28, [R141+0xa080] ;  /* 0x00a080008d1c8984 */ /* 0x000e680000000c00 */
[----:B------:R-:W2:Y:S04]  /*6850*/  @!P2 LDS.128 R24, [R141+0xb880] ;  /* 0x00b880008d18a984 */ /* 0x000ea80000000c00 */
[----:B------:R-:W3:Y:S04]  /*6860*/  @!P1 LDS.128 R20, [R141+0xd080] ;  /* 0x00d080008d149984 */ /* 0x000ee80000000c00 */
[----:B-1----:R-:W-:Y:S01]  /*6870*/  @!P0 STG.E.128 [R88.64], R28 ;  /* 0x0000001c58008986 */ /* 0x002fe2000c101d12 */
[----:B------:R-:W-:Y:S03]  /*6880*/  ISETP.GE.AND P0, PT, R139, c[0x0][0x1d4], PT ;  /* 0x000075008b007a0c */ /* 0x000fe60003f06270 */
[----:B--2---:R-:W-:Y:S04]  /*6890*/  @!P2 STG.E.128 [R88.64+0x80], R24 ;  /* 0x000080185800a986 */ /* 0x004fe8000c101d12 */
[----:B---3--:R-:W-:Y:S06]  /*68a0*/  @!P1 STG.E.128 [R88.64+0x100], R20 ;  /* 0x0001001458009986 */ /* 0x008fec000c101d12 */
[----:B------:R-:W1:Y:S04]  /*68b0*/  @!P0 LDS.128 R4, [R141+0xe880] ;  /* 0x00e880008d048984 */ /* 0x000e680000000c00 */
[----:B-1----:R1:W-:Y:S02]  /*68c0*/  @!P0 STG.E.128 [R88.64+0x180], R4 ;  /* 0x0001800458008986 */ /* 0x0023e4000c101d12 */
.L_x_777:
[----:B------:R-:W-:Y:S05]  /*68d0*/  BSYNC B0 ;  /* 0x0000000000007941 */ /* 0x000fea0003800000 */
.L_x_776:
[----:B------:R-:W-:Y:S11]  /*68e0*/  ISETP.GE.AND P0, PT, R138, R150, PT ;  /* 0x000000968a00720c */ /* 0x000ff60003f06270 */
[----:B------:R-:W-:Y:S02]  /*68f0*/  @!UPT UIADD3 URZ, URZ, URZ, URZ ;  /* 0x0000003f3f3ff290 */ /* 0x000fe4000fffe03f */
[----:B------:R-:W-:-:S05]  /*6900*/  @P0 BRA `(.L_x_759) ;  /* 0x000000c000000947 */ /* 0x000fca0003800000 */
[----:B------:R-:W-:Y:S02]  /*6910*/  ISETP.GE.AND P0, PT, R14, c[0x0][0x1d4], PT ;  /* 0x000075000e007a0c */ /* 0x000fe40003f06270 */
[----:B------:R-:W-:Y:S02]  /*6920*/  ISETP.GE.AND P2, PT, R12, c[0x0][0x1d4], PT ;  /* 0x000075000c007a0c */ /* 0x000fe40003f46270 */
[----:B------:R-:W-:Y:S09]  /*6930*/  ISETP.GE.AND P1, PT, R140, c[0x0][0x1d4], PT ;  /* 0x000075008c007a0c */ /* 0x000ff20003f26270 */
[----:B------:R-:W2:Y:S04]  /*6940*/  @!P0 LDS.128 R28, [R141+0xb080] ;  /* 0x00b080008d1c8984 */ /* 0x000ea80000000c00 */
[----:B------:R-:W3:Y:S04]  /*6950*/  @!P2 LDS.128 R24, [R141+0xc880] ;  /* 0x00c880008d18a984 */ /* 0x000ee80000000c00 */
[----:B------:R-:W4:Y:S04]  /*6960*/  @!P1 LDS.128 R20, [R141+0xe080] ;  /* 0x00e080008d149984 */ /* 0x000f280000000c00 */
[----:B--2---:R-:W-:Y:S01]  /*6970*/  @!P0 STG.E.128 [R86.64], R28 ;  /* 0x0000001c56008986 */ /* 0x004fe2000c101d12 */
[----:B------:R-:W-:Y:S03]  /*6980*/  ISETP.GE.AND P0, PT, R139, c[0x0][0x1d4], PT ;  /* 0x000075008b007a0c */ /* 0x000fe60003f06270 */
[----:B---3--:R-:W-:Y:S04]  /*6990*/  @!P2 STG.E.128 [R86.64+0x80], R24 ;  /* 0x000080185600a986 */ /* 0x008fe8000c101d12 */
[----:B----4-:R-:W-:Y:S06]  /*69a0*/  @!P1 STG.E.128 [R86.64+0x100], R20 ;  /* 0x0001001456009986 */ /* 0x010fec000c101d12 */
[----:B-1----:R-:W1:Y:S04]  /*69b0*/  @!P0 LDS.128 R4, [R141+0xf880] ;  /* 0x00f880008d048984 */ /* 0x002e680000000c00 */
[----:B-1----:R1:W-:Y:S02]  /*69c0*/  @!P0 STG.E.128 [R86.64+0x180], R4 ;  /* 0x0001800456008986 */ /* 0x0023e4000c101d12 */
.L_x_759:
[----:B------:R-:W-:Y:S05]  /*69d0*/  BSYNC B2 ;  /* 0x0000000000027941 */ /* 0x000fea0003800000 */
.L_x_744:
[----:B-1----:R-:W-:Y:S01]  /*69e0*/  IMAD.IADD R2, R150, 0x1, -R143 ;  /* 0x0000000196027824 */ /* 0x002fe200078e0a8f */
[----:B------:R-:W-:Y:S01]  /*69f0*/  ISETP.NE.AND P3, PT, R148, RZ, PT ;  /* 0x000000ff9400720c */ /* 0x000fe20003f65270 */
[----:B------:R-:W-:Y:S01]  /*6a00*/  IMAD.WIDE.U32 R6, R57, 0x30, RZ ;  /* 0x0000003039067825 */ /* 0x000fe200078e00ff */
[----:B------:R-:W-:Y:S02]  /*6a10*/  BSSY B0, `(.L_x_778) ;  /* 0x000003f000007945 */ /* 0x000fe40003800000 */
[----:B------:R-:W-:Y:S01]  /*6a20*/  ISETP.GE.AND P0, PT, R2, 0x21, PT ;  /* 0x000000210200780c */ /* 0x000fe20003f06270 */
[----:B------:R-:W-:Y:S04]  /*6a30*/  IMAD R5, R102, 0x30, RZ ;  /* 0x0000003066057824 */ /* 0x000fe800078e02ff */
[----:B------:R-:W-:Y:S01]  /*6a40*/  IMAD.IADD R5, R7, 0x1, R5 ;  /* 0x0000000107057824 */ /* 0x000fe200078e0205 */
[----:B------:R-:W-:Y:S04]  /*6a50*/  IADD3 R7, P1, R111, R6, RZ ;  /* 0x000000066f077210 */ /* 0x000fe80007f3e0ff */
[----:B------:R-:W-:Y:S03]  /*6a60*/  IADD3.X R3, R5, R110, RZ, P1, !PT ;  /* 0x0000006e05037210 */ /* 0x000fe60000ffe4ff */
[----:B------:R-:W-:Y:S05]  /*6a70*/  @P0 IADD3 R9, P1, R7, 0x20, RZ ;  /* 0x0000002007090810 */ /* 0x000fea0007f3e0ff */
[----:B------:R-:W-:Y:S01]  /*6a80*/  @P0 IMAD.X R4, RZ, RZ, R3, P1 ;  /* 0x000000ffff040224 */ /* 0x000fe200008e0603 */
[----:B------:R-:W-:Y:S03]  /*6a90*/  ISETP.GE.AND P1, PT, R2, 0x1, PT ;  /* 0x000000010200780c */ /* 0x000fe60003f26270 */
[----:B------:R-:W-:Y:S04]  /*6aa0*/  @P0 IMAD R4, R4, c[0x0][0x258], RZ ;  /* 0x0000960004040a24 */ /* 0x000fe800078e02ff */
[----:B------:R-:W-:Y:S06]  /*6ab0*/  @P0 IMAD R4, R9, c[0x0][0x25c], R4 ;  /* 0x0000970009040a24 */ /* 0x000fec00078e0204 */
[-C--:B------:R-:W-:Y:S01]  /*6ac0*/  @P1 MOV R106, R154.reuse ;  /* 0x0000009a006a1202 */ /* 0x080fe20000000f00 */
[----:B------:R-:W-:Y:S04]  /*6ad0*/  @P1 IMAD R2, R3, c[0x0][0x258], RZ ;  /* 0x0000960003021a24 */ /* 0x000fe800078e02ff */
[C---:B------:R-:W-:Y:S01]  /*6ae0*/  @P1 IMAD.WIDE.U32 R18, R7.reuse, c[0x0][0x258], R106 ;  /* 0x0000960007121a25 */ /* 0x040fe200078e006a */
[----:B------:R-:W-:Y:S03]  /*6af0*/  @P0 MOV R106, R154 ;  /* 0x0000009a006a0202 */ /* 0x000fe60000000f00 */
[----:B------:R-:W-:Y:S01]  /*6b00*/  @P1 IMAD R2, R7, c[0x0][0x25c], R2 ;  /* 0x0000970007021a24 */ /* 0x000fe200078e0202 */
[C---:B------:R-:W-:Y:S03]  /*6b10*/  @P1 LEA R20, P2, R18.reuse, c[0x0][0x250], 0x1 ;  /* 0x0000940012141a11 */ /* 0x040fe600078408ff */
[----:B------:R-:W-:Y:S05]  /*6b20*/  @P1 IMAD.IADD R2, R19, 0x1, R2 ;  /* 0x0000000113021824 */ /* 0x000fea00078e0202 */
[----:B------:R-:W-:Y:S01]  /*6b30*/  @P1 LEA.HI.X R21, R18, c[0x0][0x254], R2, 0x1, P2 ;  /* 0x0000950012151a11 */ /* 0x000fe200010f0c02 */
[----:B------:R-:W-:Y:S04]  /*6b40*/  @P0 IMAD.WIDE.U32 R2, R9, c[0x0][0x258], R106 ;  /* 0x0000960009020a25 */ /* 0x000fe800078e006a */
[----:B------:R-:W-:Y:S01]  /*6b50*/  @!PT LDS RZ, [RZ] ;  /* 0x00000000fffff984 */ /* 0x000fe20000000800 */
[----:B------:R-:W-:Y:S01]  /*6b60*/  @!PT LDS RZ, [RZ] ;  /* 0x00000000fffff984 */ /* 0x000fe20000000800 */
[----:B------:R-:W-:Y:S01]  /*6b70*/  @!PT LDS RZ, [RZ] ;  /* 0x00000000fffff984 */ /* 0x000fe20000000800 */
[----:B------:R1:W-:Y:S01]  /*6b80*/  @P1 LDGSTS.E.BYPASS.LTC128B.128 [R141+0x4080], [R20.64], !P3 ;  /* 0x04080000148d1fae */ /* 0x0003e2000d901d52 */
[C---:B------:R-:W-:Y:S01]  /*6b90*/  @P0 LEA R8, P2, R2.reuse, c[0x0][0x250], 0x1 ;  /* 0x0000940002080a11 */ /* 0x040fe200078408ff */
[----:B------:R-:W-:Y:S02]  /*6ba0*/  @P0 IMAD.IADD R4, R3, 0x1, R4 ;  /* 0x0000000103040824 */ /* 0x000fe400078e0204 */
[----:B------:R1:W-:Y:S03]  /*6bb0*/  @P1 LDGSTS.E.BYPASS.LTC128B.128 [R141+0x5880], [R20.64+0x80], !P5 ;  /* 0x05880080148d1fae */ /* 0x0003e6000e901d52 */
[----:B------:R-:W-:Y:S01]  /*6bc0*/  @P0 LEA.HI.X R9, R2, c[0x0][0x254], R4, 0x1, P2 ;  /* 0x0000950002090a11 */ /* 0x000fe200010f0c04 */
[----:B------:R1:W-:Y:S04]  /*6bd0*/  @P1 LDGSTS.E.BYPASS.LTC128B.128 [R141+0x7080], [R20.64+0x100], !P6 ;  /* 0x07080100148d1fae */ /* 0x0003e8000f101d52 */
[----:B------:R1:W-:Y:S01]  /*6be0*/  @P1 LDGSTS.E.BYPASS.LTC128B.128 [R141+0x8880], [R20.64+0x180], !P4 ;  /* 0x08880180148d1fae */ /* 0x0003e2000e101d52 */
[----:B------:R-:W-:Y:S03]  /*6bf0*/  ISETP.GT.AND P1, PT, R150, R143, PT ;  /* 0x0000008f9600720c */ /* 0x000fe60003f24270 */
[----:B------:R1:W-:Y:S04]  /*6c00*/  @P0 LDGSTS.E.BYPASS.LTC128B.128 [R141+0x5080], [R8.64], !P3 ;  /* 0x05080000088d0fae */ /* 0x0003e8000d901d52 */
[----:B------:R1:W-:Y:S04]  /*6c10*/  @P0 LDGSTS.E.BYPASS.LTC128B.128 [R141+0x6880], [R8.64+0x80], !P5 ;  /* 0x06880080088d0fae */ /* 0x0003e8000e901d52 */
[----:B------:R1:W-:Y:S04]  /*6c20*/  @P0 LDGSTS.E.BYPASS.LTC128B.128 [R141+0x8080], [R8.64+0x100], !P6 ;  /* 0x08080100088d0fae */ /* 0x0003e8000f101d52 */
[----:B------:R1:W-:Y:S01]  /*6c30*/  @P0 LDGSTS.E.BYPASS.LTC128B.128 [R141+0x9880], [R8.64+0x180], !P4 ;  /* 0x09880180088d0fae */ /* 0x0003e2000e101d52 */
[----:B------:R-:W-:Y:S03]  /*6c40*/  IADD3 R3, P0, R105, R6, RZ ;  /* 0x0000000669037210 */ /* 0x000fe60007f1e0ff */
[----:B------:R-:W0:Y:S01]  /*6c50*/  LDGDEPBAR ;  /* 0x00000000000079af */ /* 0x000e220000000000 */
[----:B------:R-:W-:Y:S01]  /*6c60*/  IADD3.X R2, R5, R104, RZ, P0, !PT ;  /* 0x0000006805027210 */ /* 0x000fe200007fe4ff */
[----:B------:R-:W-:Y:S04]  /*6c70*/  DEPBAR.LE SB0, 0x0 ;  /* 0x000080000000791a */ /* 0x000fe80000000000 */
[----:B------:R-:W-:Y:S06]  /*6c80*/  BAR.SYNC.DEFER_BLOCKING 0x0 ;  /* 0x0000000000007b1d */ /* 0x000fec0000010000 */
[----:B------:R-:W-:-:S05]  /*6c90*/  @!P1 BRA `(.L_x_779) ;  /* 0x0000016000009947 */ /* 0x000fca0003800000 */
[----:B-1----:R-:W-:Y:S01]  /*6ca0*/  IMAD.MOV.U32 R102, RZ, RZ, R152 ;  /* 0x000000ffff667224 */ /* 0x002fe200078e0098 */
[----:B------:R-:W-:Y:S01]  /*6cb0*/  ISETP.GE.AND P1, PT, R14, c[0x0][0x1d4], PT ;  /* 0x000075000e007a0c */ /* 0x000fe20003f26270 */
[----:B------:R-:W-:Y:S02]  /*6cc0*/  IMAD R4, R2, c[0x0][0x208], RZ ;  /* 0x0000820002047a24 */ /* 0x000fe400078e02ff */
[C---:B------:R-:W-:Y:S04]  /*6cd0*/  IMAD.WIDE.U32 R6, R3.reuse, c[0x0][0x208], R102 ;  /* 0x0000820003067a25 */ /* 0x040fe800078e0066 */
[----:B------:R-:W-:Y:S01]  /*6ce0*/  IMAD R4, R3, c[0x0][0x20c], R4 ;  /* 0x0000830003047a24 */ /* 0x000fe200078e0204 */
[C---:B------:R-:W-:Y:S03]  /*6cf0*/  LEA R8, P0, R6.reuse, c[0x0][0x1f8], 0x1 ;  /* 0x00007e0006087a11 */ /* 0x040fe600078008ff */
[----:B------:R-:W-:Y:S02]  /*6d00*/  IMAD.IADD R4, R7, 0x1, R4 ;  /* 0x0000000107047824 */ /* 0x000fe400078e0204 */
[----:B------:R-:W1:Y:S03]  /*6d10*/  @!P1 LDS.128 R28, [R141+0x4080] ;  /* 0x004080008d1c9984 */ /* 0x000e660000000c00 */
[----:B------:R-:W-:Y:S02]  /*6d20*/  LEA.HI.X R9, R6, c[0x0][0x1fc], R4, 0x1, P0 ;  /* 0x00007f0006097a11 */ /* 0x000fe400000f0c04 */
[----:B------:R-:W-:Y:S11]  /*6d30*/  ISETP.GE.AND P0, PT, R12, c[0x0][0x1d4], PT ;  /* 0x000075000c007a0c */ /* 0x000ff60003f06270 */
[----:B------:R-:W-:Y:S02]  /*6d40*/  @!UPT UIADD3 URZ, URZ, URZ, URZ ;  /* 0x0000003f3f3ff290 */ /* 0x000fe4000fffe03f */
[----:B------:R-:W2:Y:S04]  /*6d50*/  @!P0 LDS.128 R24, [R141+0x5880] ;  /* 0x005880008d188984 */ /* 0x000ea80000000c00 */
[----:B-1----:R-:W-:Y:S01]  /*6d60*/  @!P1 STG.E.128 [R8.64], R28 ;  /* 0x0000001c08009986 */ /* 0x002fe2000c101d12 */
[----:B------:R-:W-:Y:S11]  /*6d70*/  ISETP.GE.AND P1, PT, R140, c[0x0][0x1d4], PT ;  /* 0x000075008c007a0c */ /* 0x000ff60003f26270 */
[----:B------:R-:W-:Y:S02]  /*6d80*/  @!UPT UIADD3 URZ, URZ, URZ, URZ ;  /* 0x0000003f3f3ff290 */ /* 0x000fe4000fffe03f */
[----:B------:R-:W1:Y:S04]  /*6d90*/  @!P1 LDS.128 R20, [R141+0x7080] ;  /* 0x007080008d149984 */ /* 0x000e680000000c00 */
[----:B--2---:R-:W-:Y:S01]  /*6da0*/  @!P0 STG.E.128 [R8.64+0x80], R24 ;  /* 0x0000801808008986 */ /* 0x004fe2000c101d12 */
[----:B------:R-:W-:Y:S11]  /*6db0*/  ISETP.GE.AND P0, PT, R139, c[0x0][0x1d4], PT ;  /* 0x000075008b007a0c */ /* 0x000ff60003f06270 */
[----:B------:R-:W-:Y:S02]  /*6dc0*/  @!UPT UIADD3 URZ, URZ, URZ, URZ ;  /* 0x0000003f3f3ff290 */ /* 0x000fe4000fffe03f */
[----:B------:R-:W2:Y:S04]  /*6dd0*/  @!P0 LDS.128 R4, [R141+0x8880] ;  /* 0x008880008d048984 */ /* 0x000ea80000000c00 */
[----:B-1----:R1:W-:Y:S04]  /*6de0*/  @!P1 STG.E.128 [R8.64+0x100], R20 ;  /* 0x0001001408009986 */ /* 0x0023e8000c101d12 */
[----:B--2---:R1:W-:Y:S02]  /*6df0*/  @!P0 STG.E.128 [R8.64+0x180], R4 ;  /* 0x0001800408008986 */ /* 0x0043e4000c101d12 */
.L_x_779:
[----:B-1----:R-:W-:Y:S05]  /*6e00*/  BSYNC B0 ;  /* 0x0000000000007941 */ /* 0x002fea0003800000 */
.L_x_778:
[----:B------:R-:W-:Y:S01]  /*6e10*/  ISETP.GE.AND P0, PT, R138, R150, PT ;  /* 0x000000968a00720c */ /* 0x000fe20003f06270 */
[----:B------:R-:W-:Y:S01]  /*6e20*/  @!UPT UIADD3 URZ, URZ, URZ, URZ ;  /* 0x0000003f3f3ff290 */ /* 0x000fe2000fffe03f */
[----:B------:R-:W-:Y:S11]  /*6e30*/  BSSY B0, `(.L_x_780) ;  /* 0x000001a000007945 */ /* 0x000ff60003800000 */
[----:B------:R-:W-:-:S05]  /*6e40*/  @P0 BRA `(.L_x_781) ;  /* 0x0000018000000947 */ /* 0x000fca0003800000 */
[----:B------:R-:W-:Y:S01]  /*6e50*/  IADD3 R3, P0, R3, 0x20, RZ ;  /* 0x0000002003037810 */ /* 0x000fe20007f1e0ff */
[----:B------:R-:W-:Y:S01]  /*6e60*/  IMAD.MOV.U32 R102, RZ, RZ, R152 ;  /* 0x000000ffff667224 */ /* 0x000fe200078e0098 */
[----:B------:R-:W-:Y:S03]  /*6e70*/  ISETP.GE.AND P1, PT, R14, c[0x0][0x1d4], PT ;  /* 0x000075000e007a0c */ /* 0x000fe60003f26270 */
[----:B------:R-:W-:Y:S02]  /*6e80*/  IMAD.X R2, RZ, RZ, R2, P0 ;  /* 0x000000ffff027224 */ /* 0x000fe400000e0602 */
[C---:B------:R-:W-:Y:S04]  /*6e90*/  IMAD.WIDE.U32 R4, R3.reuse, c[0x0][0x208], R102 ;  /* 0x0000820003047a25 */ /* 0x040fe800078e0066 */
[----:B------:R-:W-:Y:S01]  /*6ea0*/  IMAD R2, R2, c[0x0][0x208], RZ ;  /* 0x0000820002027a24 */ /* 0x000fe200078e02ff */
[C---:B------:R-:W-:Y:S03]  /*6eb0*/  LEA R8, P0, R4.reuse, c[0x0][0x1f8], 0x1 ;  /* 0x00007e0004087a11 */ /* 0x040fe600078008ff */
[----:B------:R-:W1:Y:S01]  /*6ec0*/  @!P1 LDS.128 R28, [R141+0x5080] ;  /* 0x005080008d1c9984 */ /* 0x000e620000000c00 */
[----:B------:R-:W-:Y:S04]  /*6ed0*/  IMAD R2, R3, c[0x0][0x20c], R2 ;  /* 0x0000830003027a24 */ /* 0x000fe800078e0202 */
[----:B------:R-:W-:Y:S05]  /*6ee0*/  IMAD.IADD R2, R5, 0x1, R2 ;  /* 0x0000000105027824 */ /* 0x000fea00078e0202 */
        /* <DEDUP_REMOVED lines=14> */
.L_x_781:
[----:B------:R-:W-:Y:S05]  /*6fd0*/  BSYNC B0 ;  /* 0x0000000000007941 */ /* 0x000fea0003800000 */
.L_x_780:
[----:B------:R-:W-:Y:S11]  /*6fe0*/  ISETP.GT.AND P3, PT, R57, R118, PT ;  /* 0x000000763900720c */ /* 0x000ff60003f64270 */
[----:B------:R-:W-:Y:S02]  /*6ff0*/  @!UPT UIADD3 URZ, URZ, URZ, URZ ;  /* 0x0000003f3f3ff290 */ /* 0x000fe4000fffe03f */
[----:B------:R-:W-:-:S05]  /*7000*/  @!P3 BRA `(.L_x_782) ;  /* 0x000001e00000b947 */ /* 0x000fca0003800000 */
[----:B-1----:R-:W-:Y:S01]  /*7010*/  IADD3 R4, R57, -0x1, RZ ;  /* 0xffffffff39047810 */ /* 0x002fe20007ffe0ff */
[----:B------:R-:W-:Y:S01]  /*7020*/  IMAD.MOV.U32 R6, RZ, RZ, R158 ;  /* 0x000000ffff067224 */ /* 0x000fe200078e009e */
[----:B------:R-:W-:Y:S01]  /*7030*/  ISETP.GE.AND P1, PT, R135, 0x1, PT ;  /* 0x000000018700780c */ /* 0x000fe20003f26270 */
[----:B------:R-:W-:Y:S01]  /*7040*/  IMAD.MOV.U32 R7, RZ, RZ, R175 ;  /* 0x000000ffff077224 */ /* 0x000fe200078e00af */
[----:B------:R-:W-:Y:S01]  /*7050*/  SHF.R.S32.HI R3, RZ, 0x1f, R4 ;  /* 0x0000001fff037819 */ /* 0x000fe20000011404 */
[C---:B------:R-:W-:Y:S02]  /*7060*/  IMAD R2, R4.reuse, UR9, RZ ;  /* 0x0000000904027c24 */ /* 0x040fe4000f8e02ff */
[----:B------:R-:W-:Y:S04]  /*7070*/  IMAD.WIDE.U32 R4, R4, UR16, R6 ;  /* 0x0000001004047c25 */ /* 0x000fe8000f8e0006 */
[----:B------:R-:W-:Y:S04]  /*7080*/  IMAD R2, R3, UR16, R2 ;  /* 0x0000001003027c24 */ /* 0x000fe8000f8e0202 */
[----:B------:R-:W-:Y:S01]  /*7090*/  IMAD.IADD R2, R5, 0x1, R2 ;  /* 0x0000000105027824 */ /* 0x000fe200078e0202 */
[C---:B------:R-:W-:Y:S04]  /*70a0*/  @P1 LEA R6, P0, R4.reuse, c[0x0][0x220], 0x1 ;  /* 0x0000880004061a11 */ /* 0x040fe800078008ff */
[C---:B------:R-:W-:Y:S02]  /*70b0*/  @P1 LEA.HI.X R7, R4.reuse, c[0x0][0x224], R2, 0x1, P0 ;  /* 0x0000890004071a11 */ /* 0x040fe400000f0c02 */
[----:B------:R-:W-:Y:S11]  /*70c0*/  ISETP.GE.AND P0, PT, R135, 0x21, PT ;  /* 0x000000218700780c */ /* 0x000ff60003f06270 */
[----:B------:R-:W-:Y:S02]  /*70d0*/  @!UPT UIADD3 URZ, URZ, URZ, URZ ;  /* 0x0000003f3f3ff290 */ /* 0x000fe4000fffe03f */
[----:B------:R-:W-:Y:S04]  /*70e0*/  @P0 IADD3 R3, P2, R4, UR11, RZ ;  /* 0x0000000b04030c10 */ /* 0x000fe8000ff5e0ff */
[----:B------:R-:W-:Y:S02]  /*70f0*/  @P0 IADD3.X R2, R2, UR10, RZ, P2, !PT ;  /* 0x0000000a02020c10 */ /* 0x000fe400097fe4ff */
[C---:B------:R-:W-:Y:S04]  /*7100*/  @P0 LEA R4, P2, R3.reuse, c[0x0][0x220], 0x1 ;  /* 0x0000880003040a11 */ /* 0x040fe800078408ff */
[----:B------:R-:W-:Y:S02]  /*7110*/  @P0 LEA.HI.X R5, R3, c[0x0][0x224], R2, 0x1, P2 ;  /* 0x0000890003050a11 */ /* 0x000fe400010f0c02 */
[----:B------:R-:W-:Y:S11]  /*7120*/  ISETP.NE.AND P2, PT, R148, RZ, PT ;  /* 0x000000ff9400720c */ /* 0x000ff60003f45270 */
[----:B------:R-:W-:Y:S02]  /*7130*/  @!UPT UIADD3 URZ, URZ, URZ, URZ ;  /* 0x0000003f3f3ff290 */ /* 0x000fe4000fffe03f */
        /* <DEDUP_REMOVED lines=11> */
.L_x_782:
[----:B------:R-:W0:Y:S01]  /*71f0*/  LDGDEPBAR ;  /* 0x00000000000079af */ /* 0x000e220000000000 */
[----:B------:R-:W-:Y:S01]  /*7200*/  IADD3 R57, R57, -0x1, RZ ;  /* 0xffffffff39397810 */ /* 0x000fe20007ffe0ff */
[----:B------:R-:W-:-:S05]  /*7210*/  @P3 BRA `(.L_x_783) ;  /* 0xffffa7d000003947 */ /* 0x000fca000383ffff */
[----:B------:R-:W-:Y:S06]  /*7220*/  BAR.SYNC.DEFER_BLOCKING 0x0 ;  /* 0x0000000000007b1d */ /* 0x000fec0000010000 */
.L_x_743:
[----:B-1----:R-:W-:Y:S01]  /*7230*/  ISETP.GE.AND P0, PT, R99, 0x1, PT ;  /* 0x000000016300780c */ /* 0x002fe20003f06270 */
[----:B------:R-:W-:Y:S01]  /*7240*/  IMAD.IADD R0, R142, 0x1, R145 ;  /* 0x000000018e007824 */ /* 0x000fe200078e0291 */
[----:B------:R-:W-:Y:S01]  /*7250*/  PLOP3.LUT P2, PT, PT, PT, PT, 0x80, 0x0 ;  /* 0x000000000000781c */ /* 0x000fe20003f4f070 */
[----:B------:R-:W-:Y:S01]  /*7260*/  CS2R R130, SRZ ;  /* 0x0000000000827805 */ /* 0x000fe2000001ff00 */
[----:B------:R-:W-:Y:S01]  /*7270*/  MOV R5, RZ ;  /* 0x000000ff00057202 */ /* 0x000fe20000000f00 */
[----:B------:R-:W-:Y:S01]  /*7280*/  IMAD.MOV.U32 R128, RZ, RZ, RZ ;  /* 0x000000ffff807224 */ /* 0x000fe200078e00ff */
        /* <DEDUP_REMOVED lines=60> */
[----:B------:R-:W-:Y:S01]  /*7650*/  MOV R2, RZ ;  /* 0x000000ff00027202 */ /* 0x000fe20000000f00 */
[----:B------:R-:W-:Y:S01]  /*7660*/  CS2R R150, SRZ ;  /* 0x0000000000967805 */ /* 0x000fe2000001ff00 */
[----:B------:R-:W-:Y:S01]  /*7670*/  CS2R R148, SRZ ;  /* 0x0000000000947805 */ /* 0x000fe2000001ff00 */
[----:B------:R-:W-:Y:S01]  /*7680*/  CS2R R154, SRZ ;  /* 0x00000000009a7805 */ /* 0x000fe2000001ff00 */
[----:B------:R-:W-:Y:S01]  /*7690*/  CS2R R152, SRZ ;  /* 0x0000000000987805 */ /* 0x000fe2000001ff00 */
[----:B------:R-:W-:Y:S01]  /*76a0*/  IMAD.MOV.U32 R14, RZ, RZ, RZ ;  /* 0x000000ffff0e7224 */ /* 0x000fe200078e00ff */
        /* <DEDUP_REMOVED lines=12> */
[-C--:B------:R-:W-:Y:S01]  /*7770*/  LEA.HI R157, R7, R98.reuse, RZ, 0x3 ;  /* 0x00000062079d7211 */ /* 0x080fe200078f18ff */
[----:B------:R-:W-:Y:S01]  /*7780*/  IMAD.MOV.U32 R2, RZ, RZ, c[0x0][0x2c4] ;  /* 0x0000b100ff027624 */ /* 0x000fe200078e00ff */
[----:B------:R-:W-:Y:S01]  /*7790*/  SHF.R.S32.HI R9, RZ, 0x1f, R224 ;  /* 0x0000001fff097819 */ /* 0x000fe200000114e0 */
[----:B------:R-:W-:Y:S01]  /*77a0*/  IMAD R3, R144, c[0x0][0x17c], R3 ;  /* 0x00005f0090037a24 */ /* 0x000fe200078e0203 */
[----:B------:R-:W-:Y:S01]  /*77b0*/  ISETP.NE.AND.EX P0, PT, RZ, c[0x0][0x34c], PT, P0 ;  /* 0x0000d300ff007a0c */ /* 0x000fe20003f05300 */
[----:B------:R-:W-:Y:S01]  /*77c0*/  IMAD R33, R146, c[0x0][0x2c4], RZ ;  /* 0x0000b10092217a24 */ /* 0x000fe200078e02ff */
[----:B------:R-:W-:Y:S01]  /*77d0*/  ISETP.NE.AND P1, PT, R2, 0x1, PT ;  /* 0x000000010200780c */ /* 0x000fe20003f25270 */
[----:B------:R-:W-:Y:S01]  /*77e0*/  IMAD.IADD R3, R5, 0x1, R3 ;  /* 0x0000000105037824 */ /* 0x000fe200078e0203 */
[----:B------:R-:W-:Y:S01]  /*77f0*/  LOP3.LUT R5, R157, 0xfffffff8, RZ, 0xc0, !PT ;  /* 0xfffffff89d057812 */ /* 0x000fe200078ec0ff */
[----:B------:R-:W-:Y:S01]  /*7800*/  IMAD.MOV.U32 R2, RZ, RZ, R4 ;  /* 0x000000ffff027224 */ /* 0x000fe200078e0004 */
[----:B------:R-:W-:Y:S01]  /*7810*/  SHF.R.S32.HI R157, RZ, 0x3, R157 ;  /* 0x00000003ff9d7819 */ /* 0x000fe2000001149d */
[----:B------:R-:W-:Y:S01]  /*7820*/  IMAD R4, R121, c[0x0][0x1b8], RZ ;  /* 0x00006e0079047a24 */ /* 0x000fe200078e02ff */
[----:B------:R-:W-:Y:S01]  /*7830*/  SEL R11, R9, RZ, !P0 ;  /* 0x000000ff090b7207 */ /* 0x000fe20004000000 */
[----:B------:R-:W-:Y:S01]  /*7840*/  IMAD.IADD R20, R98, 0x1, -R5 ;  /* 0x0000000162147824 */ /* 0x000fe200078e0a05 */
[----:B------:R-:W-:Y:S01]  /*7850*/  SEL R18, R224, RZ, !P0 ;  /* 0x000000ffe0127207 */ /* 0x000fe20004000000 */
[----:B------:R-:W-:Y:S01]  /*7860*/  IMAD R13, R223, c[0x0][0x1bc], R4 ;  /* 0x00006f00df0d7a24 */ /* 0x000fe200078e0204 */
[----:B------:R-:W-:Y:S01]  /*7870*/  SHF.R.S32.HI R26, RZ, 0x1f, R0 ;  /* 0x0000001fff1a7819 */ /* 0x000fe20000011400 */
[----:B------:R-:W-:Y:S01]  /*7880*/  IMAD R5, R20, 0x20, R157 ;  /* 0x0000002014057824 */ /* 0x000fe200078e029d */
[----:B------:R-:W-:Y:S01]  /*7890*/  LEA.HI R45, R7, R98, RZ, 0x6 ;  /* 0x00000062072d7211 */ /* 0x000fe200078f30ff */
[----:B------:R-:W-:Y:S01]  /*78a0*/  IMAD.WIDE.U32 R2, R223, c[0x0][0x1b8], R2 ;  /* 0x00006e00df027a25 */ /* 0x000fe200078e0002 */
[----:B------:R-:W-:-:S03]  /*78b0*/  LOP3.LUT R225, R225, 0xfffffffd, RZ, 0xc0, !PT ;  /* 0xfffffffde1e17812 */ /* 0x000fc600078ec0ff */
[----:B------:R-:W-:Y:S02]  /*78c0*/  IMAD R5, R100, 0x80, R5 ;  /* 0x0000008064057824 */ /* 0x000fe400078e0205 */
[----:B------:R-:W-:Y:S02]  /*78d0*/  IMAD R11, R11, c[0x0][0x1c0], RZ ;  /* 0x000070000b0b7a24 */ /* 0x000fe400078e02ff */
[----:B------:R-:W-:-:S04]  /*78e0*/  @P1 IMAD.HI.U32 R4, R5, c[0x0][0x2c8], RZ ;  /* 0x0000b20005041a27 */ /* 0x000fc800078e00ff */
[----:B------:R-:W-:Y:S01]  /*78f0*/  IMAD.MOV.U32 R10, RZ, RZ, R5 ;  /* 0x000000ffff0a7224 */ /* 0x000fe200078e0005 */
[----:B------:R-:W-:Y:S01]  /*7900*/  @P1 SHF.R.U32.HI R10, RZ, c[0x0][0x2cc], R4 ;  /* 0x0000b300ff0a1a19 */ /* 0x000fe20000011604 */
[----:B------:R-:W-:Y:S02]  /*7910*/  IMAD.IADD R3, R3, 0x1, R13 ;  /* 0x0000000103037824 */ /* 0x000fe400078e020d */
[C---:B------:R-:W-:Y:S01]  /*7920*/  IMAD R11, R18.reuse, c[0x0][0x1c4], R11 ;  /* 0x00007100120b7a24 */ /* 0x040fe200078e020b */
[----:B------:R-:W-:Y:S01]  /*7930*/  SHF.R.S32.HI R13, RZ, 0x1f, R10 ;  /* 0x0000001fff0d7819 */ /* 0x000fe2000001140a */
[----:B------:R-:W-:Y:S01]  /*7940*/  IMAD.WIDE.U32 R18, R18, c[0x0][0x1c0], R2 ;  /* 0x0000700012127a25 */ /* 0x000fe200078e0002 */
[----:B------:R-:W-:-:S03]  /*7950*/  LEA.HI R3, R7, R98, RZ, 0x4 ;  /* 0x0000006207037211 */ /* 0x000fc600078f20ff */
[----:B------:R-:W-:Y:S01]  /*7960*/  IMAD.MOV R14, RZ, RZ, -R10 ;  /* 0x000000ffff0e7224 */ /* 0x000fe200078e0a0a */
[----:B------:R-:W-:Y:S01]  /*7970*/  SHF.R.S32.HI R6, RZ, 0x4, R3 ;  /* 0x00000004ff067819 */ /* 0x000fe20000011403 */
[----:B------:R-:W-:Y:S02]  /*7980*/  IMAD R4, R100, 0x80, R157 ;  /* 0x0000008064047824 */ /* 0x000fe400078e029d */
[----:B------:R-:W-:Y:S01]  /*7990*/  IMAD R14, R14, c[0x0][0x2c4], R5 ;  /* 0x0000b1000e0e7a24 */ /* 0x000fe200078e0205 */
[----:B------:R-:W-:Y:S01]  /*79a0*/  LEA.HI R17, R3, R6, RZ, 0x1 ;  /* 0x0000000603117211 */ /* 0x000fe200078f08ff */
[----:B------:R-:W-:Y:S01]  /*79b0*/  IMAD R13, R13, c[0x0][0x1b0], RZ ;  /* 0x00006c000d0d7a24 */ /* 0x000fe200078e02ff */
[----:B------:R-:W-:Y:S01]  /*79c0*/  IADD3 R2, R4, 0x20, RZ ;  /* 0x0000002004027810 */ /* 0x000fe20007ffe0ff */
[----:B------:R-:W-:Y:S01]  /*79d0*/  IMAD.IADD R19, R19, 0x1, R11 ;  /* 0x0000000113137824 */ /* 0x000fe200078e020b */
[----:B------:R-:W-:Y:S01]  /*79e0*/  SHF.R.S32.HI R5, RZ, 0x1f, R14 ;  /* 0x0000001fff057819 */ /* 0x000fe2000001140e */
[C---:B------:R-:W-:Y:S01]  /*79f0*/  IMAD R13, R10.reuse, c[0x0][0x1b4], R13 ;  /* 0x00006d000a0d7a24 */ /* 0x040fe200078e020d */
[----:B------:R-:W-:Y:S01]  /*7a00*/  LOP3.LUT R17, R17, 0xfffffffe, RZ, 0xc0, !PT ;  /* 0xfffffffe11117812 */ /* 0x000fe200078ec0ff */
[----:B------:R-:W-:Y:S01]  /*7a10*/  IMAD.WIDE.U32 R10, R10, c[0x0][0x1b0], R18 ;  /* 0x00006c000a0a7a25 */ /* 0x000fe200078e0012 */
[----:B------:R-:W-:-:S02]  /*7a20*/  ISETP.GE.AND P0, PT, R2, R33, PT ;  /* 0x000000210200720c */ /* 0x000fc40003f06270 */
[----:B------:R-:W-:Y:S01]  /*7a30*/  LOP3.LUT R3, R3, 0xfffffff0, RZ, 0xc0, !PT ;  /* 0xfffffff003037812 */ /* 0x000fe200078ec0ff */
[----:B------:R-:W-:Y:S01]  /*7a40*/  IMAD R5, R5, c[0x0][0x1a8], RZ ;  /* 0x00006a0005057a24 */ /* 0x000fe200078e02ff */
[----:B------:R-:W-:Y:S01]  /*7a50*/  P2R R2, PR, RZ, 0x1 ;  /* 0x00000001ff027803 */ /* 0x000fe20000000000 */
[----:B------:R-:W-:Y:S01]  /*7a60*/  IMAD.IADD R11, R11, 0x1, R13 ;  /* 0x000000010b0b7824 */ /* 0x000fe200078e020d */
[C---:B------:R-:W-:Y:S01]  /*7a70*/  IADD3 R31, P0, R157.reuse, R0, RZ ;  /* 0x000000009d1f7210 */ /* 0x040fe20007f1e0ff */
[----:B------:R-:W-:Y:S01]  /*7a80*/  IMAD.IADD R17, R6, 0x1, -R17 ;  /* 0x0000000106117824 */ /* 0x000fe200078e0a11 */
[----:B------:R-:W-:Y:S01]  /*7a90*/  ISETP.GE.AND P1, PT, R4, R33, PT ;  /* 0x000000210400720c */ /* 0x000fe20003f26270 */
[C---:B------:R-:W-:Y:S01]  /*7aa0*/  IMAD R6, R14.reuse, c[0x0][0x1ac], R5 ;  /* 0x00006b000e067a24 */ /* 0x040fe200078e0205 */
[----:B------:R-:W-:Y:S01]  /*7ab0*/  LEA.HI.X.SX32 R26, R157, R26, 0x1, P0 ;  /* 0x0000001a9d1a7211 */ /* 0x000fe200000f0eff */
[----:B------:R-:W-:-:S04]  /*7ac0*/  IMAD.WIDE.U32 R14, R14, c[0x0][0x1a8], R10 ;  /* 0x00006a000e0e7a25 */ /* 0x000fc800078e000a */
[----:B------:R-:W-:Y:S01]  /*7ad0*/  IMAD.IADD R6, R15, 0x1, R6 ;  /* 0x000000010f067824 */ /* 0x000fe200078e0206 */
[----:B------:R-:W-:Y:S01]  /*7ae0*/  LEA R8, P0, R14, c[0x0][0x160], 0x1 ;  /* 0x000058000e087a11 */ /* 0x000fe200078008ff */
[----:B------:R-:W-:Y:S02]  /*7af0*/  IMAD.IADD R12, R98, 0x1, -R3 ;  /* 0x00000001620c7824 */ /* 0x000fe400078e0a03 */
[----:B------:R-:W-:Y:S01]  /*7b00*/  IMAD.SHL.U32 R42, R20, 0x8, RZ ;  /* 0x00000008142a7824 */ /* 0x000fe200078e00ff */
[----:B------:R-:W-:Y:S01]  /*7b10*/  LEA.HI.X R6, R14, c[0x0][0x164], R6, 0x1, P0 ;  /* 0x000059000e067a11 */ /* 0x000fe200000f0c06 */
[----:B------:R-:W1:Y:S01]  /*7b20*/  SHFL.IDX PT, R24, R8, RZ, 0x181f ;  /* 0x00181fff08187589 */ /* 0x000e6200000e0000 */
[----:B------:R-:W-:Y:S01]  /*7b30*/  SHF.R.S32.HI R5, RZ, 0x1f, R12 ;  /* 0x0000001fff057819 */ /* 0x000fe2000001140c */
[C---:B------:R-:W-:Y:S01]  /*7b40*/  IMAD R28, R26.reuse, c[0x0][0x1e0], RZ ;  /* 0x000078001a1c7a24 */ /* 0x040fe200078e02ff */
[----:B------:R-:W-:Y:S01]  /*7b50*/  SHF.R.S32.HI R43, RZ, 0x1f, R42 ;  /* 0x0000001fff2b7819 */ /* 0x000fe2000001142a */
[----:B------:R-:W3:Y:S01]  /*7b60*/  SHFL.IDX PT, R25, R6, RZ, 0x181f ;  /* 0x00181fff06197589 */ /* 0x000ee200000e0000 */
[----:B------:R-:W-:Y:S01]  /*7b70*/  IMAD R26, R26, c[0x0][0x208], RZ ;  /* 0x000082001a1a7a24 */ /* 0x000fe200078e02ff */
[----:B------:R-:W-:Y:S01]  /*7b80*/  LEA.HI R18, R5, R12, RZ, 0x3 ;  /* 0x0000000c05127211 */ /* 0x000fe200078f18ff */
[----:B------:R-:W-:-:S02]  /*7b90*/  IMAD.SHL.U32 R32, R20, 0x8, RZ ;  /* 0x0000000814207824 */ /* 0x000fc400078e00ff */
[C---:B------:R-:W-:Y:S01]  /*7ba0*/  IMAD R28, R31.reuse, c[0x0][0x1e4], R28 ;  /* 0x000079001f1c7a24 */ /* 0x040fe200078e021c */
[----:B------:R-:W-:Y:S01]  /*7bb0*/  LOP3.LUT R5, R18, 0xfffffff8, RZ, 0xc0, !PT ;  /* 0xfffffff812057812 */ /* 0x000fe200078ec0ff */
[C---:B------:R-:W-:Y:S01]  /*7bc0*/  IMAD R26, R31.reuse, c[0x0][0x20c], R26 ;  /* 0x000083001f1a7a24 */ /* 0x040fe200078e021a */
[C---:B------:R-:W-:Y:S01]  /*7bd0*/  IADD3 R0, R32.reuse, 0x80, RZ ;  /* 0x0000008020007810 */ /* 0x040fe20007ffe0ff */
[C---:B------:R-:W-:Y:S01]  /*7be0*/  IMAD.WIDE.U32 R34, R31.reuse, c[0x0][0x1e0], R42 ;  /* 0x000078001f227a25 */ /* 0x040fe200078e002a */
[----:B------:R-:W-:Y:S02]  /*7bf0*/  ISETP.GE.AND P3, PT, R32, c[0x0][0x198], PT ;  /* 0x0000660020007a0c */ /* 0x000fe40003f66270 */
[----:B------:R-:W-:Y:S01]  /*7c00*/  @!P1 SHF.R.S32.HI R3, RZ, 0x1f, R0 ;  /* 0x0000001fff039819 */ /* 0x000fe20000011400 */
[----:B------:R-:W-:Y:S01]  /*7c10*/  IMAD.WIDE.U32 R30, R31, c[0x0][0x208], R42 ;  /* 0x000082001f1e7a25 */ /* 0x000fe200078e002a */
[----:B------:R-:W-:Y:S02]  /*7c20*/  ISETP.GE.AND P6, PT, R0, c[0x0][0x198], PT ;  /* 0x0000660000007a0c */ /* 0x000fe40003fc6270 */
[----:B------:R-:W-:Y:S01]  /*7c30*/  @!P1 LEA.HI R10, R3, R0, RZ, 0x3 ;  /* 0x00000000030a9211 */ /* 0x000fe200078f18ff */
[----:B------:R-:W-:Y:S01]  /*7c40*/  IMAD.IADD R29, R35, 0x1, R28 ;  /* 0x00000001231d7824 */ /* 0x000fe200078e021c */
[----:B------:R-:W-:Y:S01]  /*7c50*/  IADD3 R3, R32, 0xc0, RZ ;  /* 0x000000c020037810 */ /* 0x000fe20007ffe0ff */
[----:B------:R-:W-:Y:S01]  /*7c60*/  IMAD.IADD R27, R31, 0x1, R26 ;  /* 0x000000011f1b7824 */ /* 0x000fe200078e021a */
[----:B------:R-:W-:Y:S01]  /*7c70*/  P2R R11, PR, RZ, 0x40 ;  /* 0x00000040ff0b7803 */ /* 0x000fe20000000000 */
[----:B------:R-:W-:Y:S01]  /*7c80*/  IMAD.IADD R5, R12, 0x1, -R5 ;  /* 0x000000010c057824 */ /* 0x000fe200078e0a05 */
[----:B------:R-:W-:Y:S01]  /*7c90*/  @!P1 SHF.R.S32.HI R14, RZ, 0x1f, R3 ;  /* 0x0000001fff0e9819 */ /* 0x000fe20000011403 */
[----:B------:R-:W-:Y:S01]  /*7ca0*/  IMAD.MOV.U32 R28, RZ, RZ, R34 ;  /* 0x000000ffff1c7224 */ /* 0x000fe200078e0022 */
[----:B------:R-:W-:Y:S01]  /*7cb0*/  ISETP.GE.AND P4, PT, R3, c[0x0][0x198], PT ;  /* 0x0000660003007a0c */ /* 0x000fe20003f86270 */
[----:B------:R-:W-:Y:S01]  /*7cc0*/  IMAD.MOV.U32 R26, RZ, RZ, R30 ;  /* 0x000000ffff1a7224 */ /* 0x000fe200078e001e */
[----:B------:R-:W-:Y:S01]  /*7cd0*/  LOP3.LUT P5, RZ, R5, 0x4, RZ, 0xc0, !PT ;  /* 0x0000000405ff7812 */ /* 0x000fe200078ac0ff */
[----:B------:R-:W-:Y:S01]  /*7ce0*/  IMAD R12, R121, c[0x0][0x210], RZ ;  /* 0x00008400790c7a24 */ /* 0x000fe200078e02ff */
[----:B------:R-:W-:Y:S01]  /*7cf0*/  @!P1 LEA.HI R3, R14, R3, RZ, 0x3 ;  /* 0x000000030e039211 */ /* 0x000fe200078f18ff */
[----:B------:R-:W-:Y:S01]  /*7d00*/  IMAD.SHL.U32 R15, R5, 0x40, RZ ;  /* 0x00000040050f7824 */ /* 0x000fe200078e00ff */
[----:B------:R-:W-:Y:S01]  /*7d10*/  @!P1 LOP3.LUT R19, R10, 0xfffffff8, RZ, 0xc0, !PT ;  /* 0xfffffff80a139812 */ /* 0x000fe200078ec0ff */
[----:B------:R-:W-:Y:S01]  /*7d20*/  IMAD.WIDE.U32 R30, R223, c[0x0][0x1e8], R28 ;  /* 0x00007a00df1e7a25 */ /* 0x000fe200078e001c */
[----:B------:R-:W-:-:S02]  /*7d30*/  @!P1 LOP3.LUT R3, R3, 0xfffffff8, RZ, 0xc0, !PT ;  /* 0xfffffff803039812 */ /* 0x000fc400078ec0ff */
[----:B------:R-:W-:Y:S01]  /*7d40*/  LOP3.LUT R15, R15, 0x1c0, RZ, 0xc0, !PT ;  /* 0x000001c00f0f7812 */ /* 0x000fe200078ec0ff */
[C---:B------:R-:W-:Y:S01]  /*7d50*/  IMAD.WIDE.U32 R28, R223.reuse, c[0x0][0x210], R26 ;  /* 0x00008400df1c7a25 */ /* 0x040fe200078e001a */
[----:B-1----:R-:W-:Y:S02]  /*7d60*/  @!P1 LEA R26, P0, R32, R24, 0x1 ;  /* 0x00000018201a9211 */ /* 0x002fe400078008ff */
[----:B------:R-:W-:Y:S01]  /*7d70*/  IADD3 R10, R42, 0x80, RZ ;  /* 0x000000802a0a7810 */ /* 0x000fe20007ffe0ff */
[----:B------:R-:W-:Y:S01]  /*7d80*/  IMAD R13, R223, c[0x0][0x214], R12 ;  /* 0x00008500df0d7a24 */ /* 0x000fe200078e020c */
[----:B---3--:R-:W-:Y:S01]  /*7d90*/  @!P1 LEA.HI.X R27, R32, R25, R43, 0x1, P0 ;  /* 0x00000019201b9211 */ /* 0x008fe200000f0c2b */
[----:B------:R-:W-:Y:S01]  /*7da0*/  IMAD.SHL.U32 R12, R17, 0x8, RZ ;  /* 0x00000008110c7824 */ /* 0x000fe200078e00ff */
[----:B------:R-:W-:Y:S01]  /*7db0*/  LOP3.LUT P0, RZ, R5, 0x2, RZ, 0xc0, !PT ;  /* 0x0000000205ff7812 */ /* 0x000fe2000780c0ff */
[----:B------:R-:W-:Y:S02]  /*7dc0*/  IMAD.SHL.U32 R47, R157, 0x40, RZ ;  /* 0x000000409d2f7824 */ /* 0x000fe400078e00ff */
[----:B------:R-:W-:Y:S01]  /*7dd0*/  IMAD.MOV.U32 R5, RZ, RZ, 0x10 ;  /* 0x00000010ff057424 */ /* 0x000fe200078e00ff */
[----:B------:R-:W-:Y:S01]  /*7de0*/  LOP3.LUT R12, R15, 0x8, R12, 0xf8, !PT ;  /* 0x000000080f0c7812 */ /* 0x000fe200078ef80c */
[----:B------:R-:W-:Y:S01]  /*7df0*/  IMAD.SHL.U32 R45, R45, 0x8, RZ ;  /* 0x000000082d2d7824 */ /* 0x000fe200078e00ff */
[----:B------:R-:W-:Y:S01]  /*7e00*/  SHF.R.U32.HI R15, RZ, 0x3, R15 ;  /* 0x00000003ff0f7819 */ /* 0x000fe2000001160f */
[----:B------:R-:W-:Y:S01]  /*7e10*/  IMAD.SHL.U32 R18, R18, 0x40, RZ ;  /* 0x0000004012127824 */ /* 0x000fe200078e00ff */
[----:B------:R-:W-:Y:S01]  /*7e20*/  LOP3.LUT R47, R47, 0x1c0, RZ, 0xc0, !PT ;  /* 0x000001c02f2f7812 */ /* 0x000fe200078ec0ff */
[----:B------:R-:W-:Y:S01]  /*7e30*/  IMAD.IADD R13, R13, 0x1, R29 ;  /* 0x000000010d0d7824 */ /* 0x000fe200078e021d */
[----:B------:R-:W-:Y:S01]  /*7e40*/  SEL R5, R5, 0xfffffff0, !P0 ;  /* 0xfffffff005057807 */ /* 0x000fe20004000000 */
[----:B------:R-:W-:Y:S01]  /*7e50*/  IMAD R230, R121, c[0x0][0x1e8], RZ ;  /* 0x00007a0079e67a24 */ /* 0x000fe200078e02ff */
[----:B------:R-:W-:Y:S01]  /*7e60*/  LOP3.LUT R15, R12, R15, RZ, 0x3c, !PT ;  /* 0x0000000f0c0f7212 */ /* 0x000fe200078e3cff */
[----:B------:R-:W-:Y:S01]  /*7e70*/  IMAD.MOV.U32 R12, RZ, RZ, R28 ;  /* 0x000000ffff0c7224 */ /* 0x000fe200078e001c */
[----:B------:R-:W-:Y:S01]  /*7e80*/  LOP3.LUT R45, R45, 0xfffffe00, RZ, 0xc0, !PT ;  /* 0xfffffe002d2d7812 */ /* 0x000fe200078ec0ff */
[----:B------:R-:W-:Y:S01]  /*7e90*/  IMAD R230, R223, c[0x0][0x1ec], R230 ;  /* 0x00007b00dfe67a24 */ /* 0x000fe200078e02e6 */
[----:B------:R-:W-:-:S02]  /*7ea0*/  LOP3.LUT R16, R47, 0x38, R42, 0xf8, !PT ;  /* 0x000000382f107812 */ /* 0x000fc400078ef82a */
[----:B------:R-:W-:Y:S01]  /*7eb0*/  SHF.R.U32.HI R44, RZ, 0x3, R47 ;  /* 0x00000003ff2c7819 */ /* 0x000fe2000001162f */
[----:B------:R-:W-:Y:S01]  /*7ec0*/  IMAD.IADD R231, R230, 0x1, R31 ;  /* 0x00000001e6e77824 */ /* 0x000fe200078e021f */
[----:B------:R-:W-:Y:S01]  /*7ed0*/  ISETP.NE.AND P0, PT, R2, RZ, PT ;  /* 0x000000ff0200720c */ /* 0x000fe20003f05270 */
[----:B------:R-:W-:Y:S01]  /*7ee0*/  IMAD.MOV.U32 R230, RZ, RZ, R30 ;  /* 0x000000ffffe67224 */ /* 0x000fe200078e001e */
[----:B------:R-:W-:Y:S02]  /*7ef0*/  LOP3.LUT R2, R15, 0xfffffe00, R18, 0xf8, !PT ;  /* 0xfffffe000f027812 */ /* 0x000fe400078ef812 */
[----:B------:R-:W-:Y:S02]  /*7f00*/  P2R R11, PR, RZ, 0x1 ;  /* 0x00000001ff0b7803 */ /* 0x000fe40000000000 */
[----:B------:R-:W-:Y:S02]  /*7f10*/  LOP3.LUT R16, R45, R16, R44, 0xf6, !PT ;  /* 0x000000102d107212 */ /* 0x000fe400078ef62c */
[----:B------:R-:W-:-:S03]  /*7f20*/  ISETP.GE.AND P0, PT, R42, c[0x0][0x1d4], PT ;  /* 0x000075002a007a0c */ /* 0x000fc60003f06270 */
[----:B------:R-:W-:-:S05]  /*7f30*/  @!P1 IMAD.SHL.U32 R21, R16, 0x2, RZ ;  /* 0x0000000210159824 */ /* 0x000fca00078e00ff */
[----:B------:R-:W-:Y:S01]  /*7f40*/  @!PT LDS RZ, [RZ] ;  /* 0x00000000fffff984 */ /* 0x000fe20000000800 */
[----:B------:R1:W-:Y:S05]  /*7f50*/  @!P1 LDGSTS.E.BYPASS.LTC128B.128 [R21+0x10080], [R26.64], !P3 ;  /* 0x100800001a159fae */ /* 0x0003ea000d901d52 */
[----:B------:R-:W-:-:S04]  /*7f60*/  @P0 LOP3.LUT R225, R225, 0x2, RZ, 0xfc, !PT ;  /* 0x00000002e1e10812 */ /* 0x000fc800078efcff */
[----:B------:R-:W-:Y:S02]  /*7f70*/  LOP3.LUT R225, R225, 0xfffffffe, RZ, 0xc0, !PT ;  /* 0xfffffffee1e17812 */ /* 0x000fe400078ec0ff */
[----:B--2---:R-:W-:Y:S01]  /*7f80*/  @P2 SHF.R.S32.HI R23, RZ, 0x1f, R22 ;  /* 0x0000001fff172819 */ /* 0x004fe20000011416 */
[----:B------:R-:W-:Y:S02]  /*7f90*/  @!P2 IMAD.MOV.U32 R22, RZ, RZ, R224 ;  /* 0x000000ffff16a224 */ /* 0x000fe400078e00e0 */
[----:B------:R-:W-:Y:S01]  /*7fa0*/  @!P2 IMAD.MOV.U32 R23, RZ, RZ, R9 ;  /* 0x000000ffff17a224 */ /* 0x000fe200078e0009 */
[----:B------:R-:W-:-:S04]  /*7fb0*/  ISETP.NE.U32.AND P2, PT, RZ, c[0x0][0x350], PT ;  /* 0x0000d400ff007a0c */ /* 0x000fc80003f45070 */
[----:B------:R-:W-:-:S04]  /*7fc0*/  ISETP.NE.AND.EX P2, PT, RZ, c[0x0][0x354], PT, P2 ;  /* 0x0000d500ff007a0c */ /* 0x000fc80003f45320 */
        /* <DEDUP_REMOVED lines=9> */
[----:B------:R-:W-:Y:S01]  /*8060*/  IMAD R233, R226, c[0x0][0x21c], R233 ;  /* 0x00008700e2e97a24 */ /* 0x000fe200078e02e9 */
[----:B------:R-:W-:Y:S01]  /*8070*/  IADD3 R9, R42, 0xc0, RZ ;  /* 0x000000c02a097810 */ /* 0x000fe20007ffe0ff */
[----:B------:R-:W-:Y:S01]  /*8080*/  IMAD.WIDE.U32 R230, R226, c[0x0][0x1f0], R230 ;  /* 0x00007c00e2e67a25 */ /* 0x000fe200078e00e6 */
[----:B------:R-:W-:-:S03]  /*8090*/  @!P1 LOP3.LUT R15, R14, 0xfffffff8, RZ, 0xc0, !PT ;  /* 0xfffffff80e0f9812 */ /* 0x000fc600078ec0ff */
[----:B------:R-:W-:-:S04]  /*80a0*/  IMAD.WIDE.U32 R226, R226, c[0x0][0x218], R12 ;  /* 0x00008600e2e27a25 */ /* 0x000fc800078e000c */
[----:B------:R-:W-:-:S04]  /*80b0*/  @!P1 IMAD.WIDE R28, R15, 0x2, R24 ;  /* 0x000000020f1c9825 */ /* 0x000fc800078e0218 */
[--C-:B------:R-:W-:Y:S01]  /*80c0*/  @!P1 IMAD.WIDE R14, R19, 0x2, R24.reuse ;  /* 0x00000002130e9825 */ /* 0x100fe200078e0218 */
[----:B------:R1:W-:Y:S03]  /*80d0*/  @!P1 LDGSTS.E.BYPASS.LTC128B.128 [R21+0x14080], [R28.64], !P2 ;  /* 0x140800001c159fae */ /* 0x0003e6000d101d52 */
[----:B------:R-:W-:Y:S01]  /*80e0*/  @!P1 IMAD.WIDE R18, R3, 0x2, R24 ;  /* 0x0000000203129825 */ /* 0x000fe200078e0218 */
[----:B------:R1:W-:Y:S01]  /*80f0*/  @!P1 LDGSTS.E.BYPASS.LTC128B.128 [R21+0x18080], [R14.64], !P6 ;  /* 0x180800000e159fae */ /* 0x0003e2000f101d52 */
[----:B------:R-:W-:Y:S02]  /*8100*/  ISETP.GE.AND P6, PT, R10, c[0x0][0x1d4], PT ;  /* 0x000075000a007a0c */ /* 0x000fe40003fc6270 */
[----:B------:R-:W-:Y:S01]  /*8110*/  IMAD.MOV.U32 R3, RZ, RZ, 0x20 ;  /* 0x00000020ff037424 */ /* 0x000fe200078e00ff */
[----:B------:R2:W-:Y:S01]  /*8120*/  @!P1 LDGSTS.E.BYPASS.LTC128B.128 [R21+0x1c080], [R18.64], !P4 ;  /* 0x1c08000012159fae */ /* 0x0005e2000e101d52 */
[----:B------:R-:W-:-:S02]  /*8130*/  IMAD.IADD R235, R231, 0x1, R235 ;  /* 0x00000001e7eb7824 */ /* 0x000fc400078e02eb */
[----:B------:R-:W-:Y:S01]  /*8140*/  IMAD.IADD R233, R227, 0x1, R233 ;  /* 0x00000001e3e97824 */ /* 0x000fe200078e02e9 */
[----:B------:R1:W3:Y:S01]  /*8150*/  SHFL.IDX PT, R24, R8, 0x1, 0x181f ;  /* 0x00381f0008187f89 */ /* 0x0002e200000e0000 */
[----:B------:R-:W-:Y:S02]  /*8160*/  SEL R3, R3, 0xffffffe0, !P5 ;  /* 0xffffffe003037807 */ /* 0x000fe40006800000 */
[----:B------:R-:W-:Y:S01]  /*8170*/  ISETP.GE.AND P5, PT, R9, c[0x0][0x1d4], PT ;  /* 0x0000750009007a0c */ /* 0x000fe20003fa6270 */
[----:B------:R1:W4:Y:S01]  /*8180*/  SHFL.IDX PT, R25, R6, 0x1, 0x181f ;  /* 0x00381f0006197f89 */ /* 0x00032200000e0000 */
[----:B--2---:R-:W-:Y:S02]  /*8190*/  SEL R18, RZ, 0x1, P0 ;  /* 0x00000001ff127807 */ /* 0x004fe40000000000 */
[----:B------:R-:W-:-:S13]  /*81a0*/  ISETP.GE.AND P0, PT, R23, c[0x0][0x1d4], PT ;  /* 0x0000750017007a0c */ /* 0x000fda0003f06270 */
[----:B------:R-:W-:Y:S02]  /*81b0*/  @P0 LOP3.LUT R225, R225, 0x1, RZ, 0xfc, !PT ;  /* 0x00000001e1e10812 */ /* 0x000fe400078efcff */
[----:B------:R-:W-:-:S13]  /*81c0*/  ISETP.NE.AND P0, PT, R11, RZ, PT ;  /* 0x000000ff0b00720c */ /* 0x000fda0003f05270 */
[----:B------:R-:W-:Y:S05]  /*81d0*/  @P0 BRA `(.L_x_786) ;  /* 0x0000016000000947 */ /* 0x000fea0003800000 */
[----:B-1-34-:R-:W-:Y:S01]  /*81e0*/  IADD3 R12, R32, 0x80, RZ ;  /* 0x00000080200c7810 */ /* 0x01afe20007ffe0ff */
[----:B------:R-:W-:Y:S01]  /*81f0*/  IMAD.SHL.U32 R15, R16, 0x2, RZ ;  /* 0x00000002100f7824 */ /* 0x000fe200078e00ff */
[C---:B------:R-:W-:Y:S02]  /*8200*/  IADD3 R10, R32.reuse, 0xc0, RZ ;  /* 0x000000c0200a7810 */ /* 0x040fe40007ffe0ff */
[----:B------:R-:W-:Y:S02]  /*8210*/  SHF.R.S32.HI R14, RZ, 0x1f, R23 ;  /* 0x0000001fff0e7819 */ /* 0x000fe40000011417 */
[----:B------:R-:W-:Y:S02]  /*8220*/  LEA R26, P0, R32, R24, 0x1 ;  /* 0x00000018201a7211 */ /* 0x000fe400078008ff */
[----:B------:R-:W-:Y:S02]  /*8230*/  SHF.R.S32.HI R11, RZ, 0x1f, R12 ;  /* 0x0000001fff0b7819 */ /* 0x000fe4000001140c */
[----:B------:R-:W-:-:S02]  /*8240*/  SHF.R.S32.HI R9, RZ, 0x1f, R10 ;  /* 0x0000001fff097819 */ /* 0x000fc4000001140a */
[----:B------:R-:W-:Y:S02]  /*8250*/  LEA.HI R13, R14, R23, RZ, 0x3 ;  /* 0x000000170e0d7211 */ /* 0x000fe400078f18ff */
[----:B------:R-:W-:Y:S02]  /*8260*/  LEA.HI.X R27, R32, R25, R43, 0x1, P0 ;  /* 0x00000019201b7211 */ /* 0x000fe400000f0c2b */
[----:B------:R-:W-:Y:S02]  /*8270*/  LEA.HI R11, R11, R12, RZ, 0x3 ;  /* 0x0000000c0b0b7211 */ /* 0x000fe400078f18ff */
[----:B------:R-:W-:Y:S01]  /*8280*/  LEA.HI R9, R9, R10, RZ, 0x3 ;  /* 0x0000000a09097211 */ /* 0x000fe200078f18ff */
[----:B------:R1:W-:Y:S01]  /*8290*/  LDGSTS.E.BYPASS.LTC128B.128 [R15+0x11080], [R26.64], !P3 ;  /* 0x110800001a0f7fae */ /* 0x0003e2000d901d52 */
[----:B------:R-:W-:Y:S02]  /*82a0*/  ISETP.GE.AND P0, PT, R0, c[0x0][0x198], PT ;  /* 0x0000660000007a0c */ /* 0x000fe40003f06270 */
[----:B------:R-:W-:-:S02]  /*82b0*/  LOP3.LUT R13, R13, 0xfffffff8, RZ, 0xc0, !PT ;  /* 0xfffffff80d0d7812 */ /* 0x000fc400078ec0ff */
[----:B------:R-:W-:Y:S02]  /*82c0*/  LOP3.LUT R11, R11, 0xfffffff8, RZ, 0xc0, !PT ;  /* 0xfffffff80b0b7812 */ /* 0x000fe400078ec0ff */
[----:B------:R-:W-:Y:S01]  /*82d0*/  LOP3.LUT R9, R9, 0xfffffff8, RZ, 0xc0, !PT ;  /* 0xfffffff809097812 */ /* 0x000fe200078ec0ff */
[----:B------:R-:W-:-:S04]  /*82e0*/  IMAD.WIDE R12, R13, 0x2, R24 ;  /* 0x000000020d0c7825 */ /* 0x000fc800078e0218 */
[--C-:B------:R-:W-:Y:S01]  /*82f0*/  IMAD.WIDE R10, R11, 0x2, R24.reuse ;  /* 0x000000020b0a7825 */ /* 0x100fe200078e0218 */
[----:B------:R1:W-:Y:S03]  /*8300*/  LDGSTS.E.BYPASS.LTC128B.128 [R15+0x15080], [R12.64], !P2 ;  /* 0x150800000c0f7fae */ /* 0x0003e6000d101d52 */
[----:B------:R-:W-:Y:S01]  /*8310*/  IMAD.WIDE R24, R9, 0x2, R24 ;  /* 0x0000000209187825 */ /* 0x000fe200078e0218 */
[----:B------:R1:W-:Y:S04]  /*8320*/  LDGSTS.E.BYPASS.LTC128B.128 [R15+0x19080], [R10.64], !P0 ;  /* 0x190800000a0f7fae */ /* 0x0003e8000c101d52 */
[----:B------:R1:W-:Y:S02]  /*8330*/  LDGSTS.E.BYPASS.LTC128B.128 [R15+0x1d080], [R24.64], !P4 ;  /* 0x1d080000180f7fae */ /* 0x0003e4000e101d52 */
.L_x_786:
[----:B-1-34-:R-:W-:Y:S05]  /*8340*/  BSYNC B0 ;  /* 0x0000000000007941 */ /* 0x01afea0003800000 */
.L_x_785:
[----:B------:R-:W-:Y:S01]  /*8350*/  IADD3 R10, R4, 0x40, RZ ;  /* 0x00000040040a7810 */ /* 0x000fe20007ffe0ff */
[----:B------:R1:W2:Y:S01]  /*8360*/  SHFL.IDX PT, R25, R6, 0x2, 0x181f ;  /* 0x00581f0006197f89 */ /* 0x0002a200000e0000 */
[----:B------:R-:W-:Y:S02]  /*8370*/  BSSY B0, `(.L_x_787) ;  /* 0x000001b000007945 */ /* 0x000fe40003800000 */
[----:B------:R-:W-:Y:S01]  /*8380*/  ISETP.GE.AND P0, PT, R10, R33, PT ;  /* 0x000000210a00720c */ /* 0x000fe20003f06270 */
[----:B------:R1:W3:-:S12]  /*8390*/  SHFL.IDX PT, R24, R8, 0x2, 0x181f ;  /* 0x00581f0008187f89 */ /* 0x0002d800000e0000 */
[----:B------:R-:W-:Y:S05]  /*83a0*/  @P0 BRA `(.L_x_788) ;  /* 0x0000017000000947 */ /* 0x000fea0003800000 */
[----:B------:R-:W-:Y:S01]  /*83b0*/  IADD3 R12, R32, 0x80, RZ ;  /* 0x00000080200c7810 */ /* 0x000fe20007ffe0ff */
[----:B------:R-:W-:Y:S01]  /*83c0*/  IMAD.SHL.U32 R15, R16, 0x2, RZ ;  /* 0x00000002100f7824 */ /* 0x000fe200078e00ff */
[C---:B------:R-:W-:Y:S02]  /*83d0*/  IADD3 R10, R32.reuse, 0xc0, RZ ;  /* 0x000000c0200a7810 */ /* 0x040fe40007ffe0ff */
[----:B------:R-:W-:Y:S02]  /*83e0*/  SHF.R.S32.HI R14, RZ, 0x1f, R23 ;  /* 0x0000001fff0e7819 */ /* 0x000fe40000011417 */
[----:B---3--:R-:W-:Y:S02]  /*83f0*/  LEA R26, P0, R32, R24, 0x1 ;  /* 0x00000018201a7211 */ /* 0x008fe400078008ff */
[----:B------:R-:W-:Y:S02]  /*8400*/  SHF.R.S32.HI R11, RZ, 0x1f, R12 ;  /* 0x0000001fff0b7819 */ /* 0x000fe4000001140c */
[----:B------:R-:W-:-:S02]  /*8410*/  SHF.R.S32.HI R9, RZ, 0x1f, R10 ;  /* 0x0000001fff097819 */ /* 0x000fc4000001140a */
[----:B------:R-:W-:Y:S02]  /*8420*/  LEA.HI R13, R14, R23, RZ, 0x3 ;  /* 0x000000170e0d7211 */ /* 0x000fe400078f18ff */
[----:B--2---:R-:W-:Y:S02]  /*8430*/  LEA.HI.X R27, R32, R25, R43, 0x1, P0 ;  /* 0x00000019201b7211 */ /* 0x004fe400000f0c2b */
[----:B------:R-:W-:Y:S02]  /*8440*/  LEA.HI R11, R11, R12, RZ, 0x3 ;  /* 0x0000000c0b0b7211 */ /* 0x000fe400078f18ff */
[----:B------:R-:W-:Y:S01]  /*8450*/  LEA.HI R9, R9, R10, RZ, 0x3 ;  /* 0x0000000a09097211 */ /* 0x000fe200078f18ff */
[----:B------:R-:W-:Y:S01]  /*8460*/  @!PT LDS RZ, [RZ] ;  /* 0x00000000fffff984 */ /* 0x000fe20000000800 */
        /* <DEDUP_REMOVED lines=11> */
.L_x_788:
[----:B------:R-:W-:Y:S05]  /*8520*/  BSYNC B0 ;  /* 0x0000000000007941 */ /* 0x000fea0003800000 */
.L_x_787:
[----:B--2---:R-:W-:Y:S01]  /*8530*/  IADD3 R10, R4, 0x60, RZ ;  /* 0x00000060040a7810 */ /* 0x004fe20007ffe0ff */
[----:B------:R2:W4:Y:S01]  /*8540*/  SHFL.IDX PT, R15, R6, 0x3, 0x181f ;  /* 0x00781f00060f7f89 */ /* 0x00052200000e0000 */
[----:B------:R-:W-:Y:S01]  /*8550*/  MOV R9, 0x30 ;  /* 0x0000003000097802 */ /* 0x000fe20000000f00 */
[----:B------:R-:W-:Y:S01]  /*8560*/  BSSY B0, `(.L_x_789) ;  /* 0x000001e000007945 */ /* 0x000fe20003800000 */
[----:B------:R-:W-:Y:S01]  /*8570*/  ISETP.GE.AND P0, PT, R10, R33, PT ;  /* 0x000000210a00720c */ /* 0x000fe20003f06270 */
[----:B------:R2:W1:Y:S02]  /*8580*/  SHFL.IDX PT, R14, R8, 0x3, 0x181f ;  /* 0x00781f00080e7f89 */ /* 0x00046400000e0000 */
[----:B------:R-:W-:-:S02]  /*8590*/  IMAD R11, R9, c[0x0][0x1e4], RZ ;  /* 0x00007900090b7a24 */ /* 0x000fc400078e02ff */
[----:B------:R-:W-:-:S05]  /*85a0*/  IMAD.WIDE.U32 R88, R9, c[0x0][0x1e0], RZ ;  /* 0x0000780009587a25 */ /* 0x000fca00078e00ff */
[----:B------:R-:W-:-:S03]  /*85b0*/  IADD3 R4, R89, R11, RZ ;  /* 0x0000000b59047210 */ /* 0x000fc60007ffe0ff */
[----:B------:R-:W-:Y:S05]  /*85c0*/  @P0 BRA `(.L_x_790) ;  /* 0x0000017000000947 */ /* 0x000fea0003800000 */
[----:B-12---:R-:W-:Y:S01]  /*85d0*/  SHF.R.S32.HI R6, RZ, 0x1f, R23 ;  /* 0x0000001fff067819 */ /* 0x006fe20000011417 */
[----:B------:R-:W-:Y:S01]  /*85e0*/  IMAD.SHL.U32 R10, R16, 0x2, RZ ;  /* 0x00000002100a7824 */ /* 0x000fe200078e00ff */
[----:B------:R-:W-:Y:S02]  /*85f0*/  IADD3 R13, R32, 0x80, RZ ;  /* 0x00000080200d7810 */ /* 0x000fe40007ffe0ff */
[----:B------:R-:W-:Y:S02]  /*8600*/  LEA.HI R11, R6, R23, RZ, 0x3 ;  /* 0x00000017060b7211 */ /* 0x000fe400078f18ff */
[----:B---3--:R-:W-:Y:S02]  /*8610*/  LEA R24, P0, R32, R14, 0x1 ;  /* 0x0000000e20187211 */ /* 0x008fe400078008ff */
[----:B------:R-:W-:Y:S02]  /*8620*/  LOP3.LUT R11, R11, 0xfffffff8, RZ, 0xc0, !PT ;  /* 0xfffffff80b0b7812 */ /* 0x000fe400078ec0ff */
[----:B------:R-:W-:-:S02]  /*8630*/  SHF.R.S32.HI R8, RZ, 0x1f, R13 ;  /* 0x0000001fff087819 */ /* 0x000fc4000001140d */
[C---:B----4-:R-:W-:Y:S01]  /*8640*/  LEA.HI.X R25, R32.reuse, R15, R43, 0x1, P0 ;  /* 0x0000000f20197211 */ /* 0x050fe200000f0c2b */
[----:B------:R-:W-:Y:S01]  /*8650*/  IMAD.WIDE R26, R11, 0x2, R14 ;  /* 0x000000020b1a7825 */ /* 0x000fe200078e020e */
[----:B------:R-:W-:Y:S02]  /*8660*/  IADD3 R11, R32, 0xc0, RZ ;  /* 0x000000c0200b7810 */ /* 0x000fe40007ffe0ff */
[----:B------:R-:W-:Y:S01]  /*8670*/  LEA.HI R8, R8, R13, RZ, 0x3 ;  /* 0x0000000d08087211 */ /* 0x000fe200078f18ff */
[----:B------:R-:W-:Y:S01]  /*8680*/  @!PT LDS RZ, [RZ] ;  /* 0x00000000fffff984 */ /* 0x000fe20000000800 */
[----:B------:R1:W-:Y:S01]  /*8690*/  LDGSTS.E.BYPASS.LTC128B.128 [R10+0x13080], [R24.64], !P3 ;  /* 0x13080000180a7fae */ /* 0x0003e2000d901d52 */
[----:B------:R-:W-:Y:S02]  /*86a0*/  SHF.R.S32.HI R6, RZ, 0x1f, R11 ;  /* 0x0000001fff067819 */ /* 0x000fe4000001140b */
[----:B------:R-:W-:Y:S01]  /*86b0*/  ISETP.GE.AND P0, PT, R0, c[0x0][0x198], PT ;  /* 0x0000660000007a0c */ /* 0x000fe20003f06270 */
[----:B------:R1:W-:Y:S01]  /*86c0*/  LDGSTS.E.BYPASS.LTC128B.128 [R10+0x17080], [R26.64], !P2 ;  /* 0x170800001a0a7fae */ /* 0x0003e2000d101d52 */
[----:B------:R-:W-:-:S02]  /*86d0*/  LEA.HI R6, R6, R11, RZ, 0x3 ;  /* 0x0000000b06067211 */ /* 0x000fc400078f18ff */
[----:B------:R-:W-:Y:S02]  /*86e0*/  LOP3.LUT R8, R8, 0xfffffff8, RZ, 0xc0, !PT ;  /* 0xfffffff808087812 */ /* 0x000fe400078ec0ff */
[----:B------:R-:W-:-:S03]  /*86f0*/  LOP3.LUT R11, R6, 0xfffffff8, RZ, 0xc0, !PT ;  /* 0xfffffff8060b7812 */ /* 0x000fc600078ec0ff */
[----:B------:R-:W-:-:S04]  /*8700*/  IMAD.WIDE R12, R8, 0x2, R14 ;  /* 0x00000002080c7825 */ /* 0x000fc800078e020e */
[----:B------:R-:W-:Y:S01]  /*8710*/  IMAD.WIDE R14, R11, 0x2, R14 ;  /* 0x000000020b0e7825 */ /* 0x000fe200078e020e */
[----:B------:R1:W-:Y:S04]  /*8720*/  LDGSTS.E.BYPASS.LTC128B.128 [R10+0x1b080], [R12.64], !P0 ;  /* 0x1b0800000c0a7fae */ /* 0x0003e8000c101d52 */
[----:B------:R1:W-:Y:S02]  /*8730*/  LDGSTS.E.BYPASS.LTC128B.128 [R10+0x1f080], [R14.64], !P4 ;  /* 0x1f0800000e0a7fae */ /* 0x0003e4000e101d52 */
.L_x_790:
[----:B------:R-:W-:Y:S05]  /*8740*/  BSYNC B0 ;  /* 0x0000000000007941 */ /* 0x000fea0003800000 */
.L_x_789:
[C---:B------:R-:W-:Y:S01]  /*8750*/  IMAD R0, R156.reuse, -0x30, R9 ;  /* 0xffffffd09c007824 */ /* 0x040fe200078e0209 */
[----:B------:R-:W0:Y:S01]  /*8760*/  LDGDEPBAR ;  /* 0x00000000000079af */ /* 0x000e220000000000 */
[----:B------:R-:W-:Y:S01]  /*8770*/  IADD3 R21, R156, -0x1, RZ ;  /* 0xffffffff9c157810 */ /* 0x000fe20007ffe0ff */
[----:B------:R-:W-:Y:S01]  /*8780*/  IMAD.MOV.U32 R234, RZ, RZ, R230 ;  /* 0x000000ffffea7224 */ /* 0x000fe200078e00e6 */
[----:B------:R-:W-:Y:S01]  /*8790*/  LOP3.LUT P3, RZ, R225, 0x2, RZ, 0xc0, !PT ;  /* 0x00000002e1ff7812 */ /* 0x000fe2000786c0ff */
[----:B-12---:R-:W-:Y:S01]  /*87a0*/  IMAD.IADD R6, R99, 0x1, R0 ;  /* 0x0000000163067824 */ /* 0x006fe200078e0200 */
[----:B------:R-:W-:Y:S01]  /*87b0*/  SHF.R.S32.HI R19, RZ, 0x1f, R21 ;  /* 0x0000001fff137819 */ /* 0x000fe20000011415 */
[----:B------:R-:W-:Y:S01]  /*87c0*/  IMAD R9, R4, R21, RZ ;  /* 0x0000001504097224 */ /* 0x000fe200078e02ff */
[----:B------:R-:W-:Y:S01]  /*87d0*/  BAR.SYNC.DEFER_BLOCKING 0x0 ;  /* 0x0000000000007b1d */ /* 0x000fe20000010000 */
[----:B------:R-:W-:Y:S01]  /*87e0*/  IMAD.WIDE.U32 R12, R21, R88, R234 ;  /* 0x00000058150c7225 */ /* 0x000fe200078e00ea */
[----:B------:R-:W-:-:S02]  /*87f0*/  IMNMX R10, R6, 0x30, PT ;  /* 0x00000030060a7817 */ /* 0x000fc40003800200 */
[----:B------:R-:W-:Y:S01]  /*8800*/  LOP3.LUT P4, RZ, R225, 0x1, RZ, 0xc0, !PT ;  /* 0x00000001e1ff7812 */ /* 0x000fe2000788c0ff */
[----:B------:R-:W-:Y:S01]  /*8810*/  IMAD R9, R19, R88, R9 ;  /* 0x0000005813097224 */ /* 0x000fe200078e0209 */
[----:B------:R-:W-:Y:S01]  /*8820*/  UMOV UR8, 0x5 ;  /* 0x0000000500087882 */ /* 0x000fe20000000000 */
[----:B------:R-:W-:Y:S01]  /*8830*/  IMAD.IADD R10, R10, 0x1, -R157 ;  /* 0x000000010a0a7824 */ /* 0x000fe200078e0a9d */
[----:B------:R-:W-:Y:S01]  /*8840*/  ULDC.64 UR4, c[0x0][0x1e0] ;  /* 0x0000780000047ab9 */ /* 0x000fe20000000a00 */
[----:B------:R-:W-:Y:S01]  /*8850*/  IMAD.IADD R9, R13, 0x1, R9 ;  /* 0x000000010d097824 */ /* 0x000fe200078e0209 */
[----:B------:R-:W-:Y:S01]  /*8860*/  USHF.L.U64.HI UR8, UR4, UR8, UR5 ;  /* 0x0000000804087299 */ /* 0x000fe20008010205 */
[----:B------:R-:W-:Y:S01]  /*8870*/  BSSY B0, `(.L_x_791) ;  /* 0x0000018000007945 */ /* 0x000fe20003800000 */
[----:B------:R-:W-:Y:S01]  /*8880*/  ISETP.GE.AND P0, PT, R10, 0x1, PT ;  /* 0x000000010a00780c */ /* 0x000fe20003f06270 */
[----:B------:R-:W-:-:S12]  /*8890*/  USHF.L.U32 UR5, UR4, 0x5, URZ ;  /* 0x0000000504057899 */ /* 0x000fd8000800063f */
[----:B------:R-:W-:Y:S01]  /*88a0*/  @P0 LEA R14, P2, R12, c[0x0][0x1c8], 0x1 ;  /* 0x000072000c0e0a11 */ /* 0x000fe200078408ff */
[----:B------:R-:W-:-:S03]  /*88b0*/  @P0 IMAD.SHL.U32 R8, R16, 0x2, RZ ;  /* 0x0000000210080824 */ /* 0x000fc600078e00ff */
[----:B----4-:R-:W-:-:S05]  /*88c0*/  @P0 LEA.HI.X R15, R12, c[0x0][0x1cc], R9, 0x1, P2 ;  /* 0x000073000c0f0a11 */ /* 0x010fca00010f0c09 */
[----:B------:R-:W-:Y:S01]  /*88d0*/  @!PT LDS RZ, [RZ] ;  /* 0x00000000fffff984 */ /* 0x000fe20000000800 */
[----:B------:R-:W-:Y:S01]  /*88e0*/  @!PT LDS RZ, [RZ] ;  /* 0x00000000fffff984 */ /* 0x000fe20000000800 */
[----:B------:R-:W-:Y:S01]  /*88f0*/  @!PT LDS RZ, [RZ] ;  /* 0x00000000fffff984 */ /* 0x000fe20000000800 */
[----:B------:R1:W-:Y:S04]  /*8900*/  @P0 LDGSTS.E.BYPASS.LTC128B.128 [R8+0xa080], [R14.64], !P3 ;  /* 0x0a0800000e080fae */ /* 0x0003e8000d901d52 */
[----:B------:R1:W-:Y:S04]  /*8910*/  @P0 LDGSTS.E.BYPASS.LTC128B.128 [R8+0xb880], [R14.64+0x80], !P4 ;  /* 0x0b8800800e080fae */ /* 0x0003e8000e101d52 */
[----:B------:R1:W-:Y:S04]  /*8920*/  @P0 LDGSTS.E.BYPASS.LTC128B.128 [R8+0xd080], [R14.64+0x100], !P6 ;  /* 0x0d0801000e080fae */ /* 0x0003e8000f101d52 */
[----:B------:R1:W-:Y:S01]  /*8930*/  @P0 LDGSTS.E.BYPASS.LTC128B.128 [R8+0xe880], [R14.64+0x180], !P5 ;  /* 0x0e8801800e080fae */ /* 0x0003e2000e901d52 */
[----:B------:R-:W-:-:S13]  /*8940*/  ISETP.GE.AND P0, PT, R10, 0x21, PT ;  /* 0x000000210a00780c */ /* 0x000fda0003f06270 */
[----:B------:R-:W-:Y:S05]  /*8950*/  @!P0 BRA `(.L_x_792) ;  /* 0x0000009000008947 */ /* 0x000fea0003800000 */
[----:B-1----:R-:W-:-:S04]  /*8960*/  IADD3 R8, P0, R12, UR5, RZ ;  /* 0x000000050c087c10 */ /* 0x002fc8000ff1e0ff */
[----:B------:R-:W-:Y:S02]  /*8970*/  IADD3.X R9, R9, UR8, RZ, P0, !PT ;  /* 0x0000000809097c10 */ /* 0x000fe400087fe4ff */
[----:B------:R-:W-:-:S04]  /*8980*/  LEA R10, P0, R8, c[0x0][0x1c8], 0x1 ;  /* 0x00007200080a7a11 */ /* 0x000fc800078008ff */
[----:B------:R-:W-:Y:S01]  /*8990*/  LEA.HI.X R11, R8, c[0x0][0x1cc], R9, 0x1, P0 ;  /* 0x00007300080b7a11 */ /* 0x000fe200000f0c09 */
[----:B------:R-:W-:-:S05]  /*89a0*/  IMAD.SHL.U32 R8, R16, 0x2, RZ ;  /* 0x0000000210087824 */ /* 0x000fca00078e00ff */
[----:B------:R1:W-:Y:S04]  /*89b0*/  LDGSTS.E.BYPASS.LTC128B.128 [R8+0xb080], [R10.64], !P3 ;  /* 0x0b0800000a087fae */ /* 0x0003e8000d901d52 */
[----:B------:R1:W-:Y:S04]  /*89c0*/  LDGSTS.E.BYPASS.LTC128B.128 [R8+0xc880], [R10.64+0x80], !P4 ;  /* 0x0c8800800a087fae */ /* 0x0003e8000e101d52 */
[----:B------:R1:W-:Y:S04]  /*89d0*/  LDGSTS.E.BYPASS.LTC128B.128 [R8+0xe080], [R10.64+0x100], !P6 ;  /* 0x0e0801000a087fae */ /* 0x0003e8000f101d52 */
[----:B------:R1:W-:Y:S02]  /*89e0*/  LDGSTS.E.BYPASS.LTC128B.128 [R8+0xf880], [R10.64+0x180], !P5 ;  /* 0x0f8801800a087fae */ /* 0x0003e4000e901d52 */
.L_x_792:
[----:B------:R-:W-:Y:S05]  /*89f0*/  BSYNC B0 ;  /* 0x0000000000007941 */ /* 0x000fea0003800000 */
.L_x_791:
[----:B------:R-:W-:Y:S01]  /*8a00*/  ISETP.LT.AND P0, PT, RZ, c[0x0][0x27c], PT ;  /* 0x00009f00ff007a0c */ /* 0x000fe20003f01270 */
[----:B------:R-:W0:-:S12]  /*8a10*/  LDGDEPBAR ;  /* 0x00000000000079af */ /* 0x000e180000000000 */
[----:B------:R-:W-:Y:S05]  /*8a20*/  @P0 BRA `(.L_x_793) ;  /* 0x0000002000000947 */ /* 0x000fea0003800000 */
[----:B------:R-:W-:-:S04]  /*8a30*/  DEPBAR.LE SB0, 0x1 ;  /* 0x000080400000791a */ /* 0x000fc80000000000 */
[----:B------:R-:W-:Y:S05]  /*8a40*/  BRA `(.L_x_794) ;  /* 0x00006c1000007947 */ /* 0x000fea0003800000 */
.L_x_793:
[----:B-1---5:R-:W-:Y:S01]  /*8a50*/  SHF.R.S32.HI R10, RZ, 0x1f, R101 ;  /* 0x0000001fff0a7819 */ /* 0x022fe20000011465 */
[----:B------:R-:W-:Y:S01]  /*8a60*/  ULDC.U8 UR4, c[0x0][0x298] ;  /* 0x0000a60000047ab9 */ /* 0x000fe20000000000 */
[C---:B------:R-:W-:Y:S01]  /*8a70*/  IMAD.WIDE.U32 R12, R101.reuse, c[0x0][0x280], RZ ;  /* 0x0000a000650c7a25 */ /* 0x040fe200078e00ff */
[----:B------:R-:W-:Y:S01]  /*8a80*/  ISETP.NE.AND P2, PT, RZ, UR4, PT ;  /* 0x00000004ff007c0c */ /* 0x000fe2000bf45270 */
[----:B------:R-:W-:Y:S01]  /*8a90*/  BSSY B2, `(.L_x_794) ;  /* 0x00006bc000027945 */ /* 0x000fe20003800000 */
[----:B------:R-:W-:Y:S01]  /*8aa0*/  SHF.L.U32 R22, R16, 0x1, RZ ;  /* 0x0000000110167819 */ /* 0x000fe200000006ff */
[----:B------:R-:W-:Y:S01]  /*8ab0*/  IMAD R8, R10, c[0x0][0x280], RZ ;  /* 0x0000a0000a087a24 */ /* 0x000fe200078e02ff */
        /* <DEDUP_REMOVED lines=8> */
[----:B------:R-:W-:-:S04]  /*8b40*/  IADD3 R101, R101, R15, RZ ;  /* 0x0000000f65657210 */ /* 0x000fc80007ffe0ff */
        /* <DEDUP_REMOVED lines=53> */
.L_x_797:
[----:B------:R-:W-:Y:S05]  /*8ea0*/  BSYNC B0 ;  /* 0x0000000000007941 */ /* 0x000fea0003800000 */
.L_x_796:
[--C-:B-1---5:R-:W-:Y:S01]  /*8eb0*/  SHF.R.U64 R36, R26, 0x10, R27.reuse ;  /* 0x000000101a247819 */ /* 0x122fe2000000121b */
[--C-:B------:R-:W-:Y:S01]  /*8ec0*/  IMAD.MOV.U32 R47, RZ, RZ, R27.reuse ;  /* 0x000000ffff2f7224 */ /* 0x100fe200078e001b */
[----:B------:R-:W-:Y:S01]  /*8ed0*/  SHF.R.U32.HI R35, RZ, 0x10, R27 ;  /* 0x00000010ff237819 */ /* 0x000fe2000001161b */
[----:B------:R-:W-:Y:S01]  /*8ee0*/  IMAD.MOV.U32 R32, RZ, RZ, R28 ;  /* 0x000000ffff207224 */ /* 0x000fe200078e001c */
[----:B------:R-:W-:Y:S01]  /*8ef0*/  SHF.R.U64 R27, R28, 0x10, R29 ;  /* 0x000000101c1b7819 */ /* 0x000fe2000000121d */
[----:B------:R-:W-:Y:S01]  /*8f00*/  IMAD R33, R100, -0x80, R33 ;  /* 0xffffff8064217824 */ /* 0x000fe200078e0221 */
[----:B------:R-:W-:Y:S01]  /*8f10*/  SHF.R.U64 R31, R38, 0x10, R39 ;  /* 0x00000010261f7819 */ /* 0x000fe20000001227 */
[----:B------:R-:W-:Y:S01]  /*8f20*/  IMAD.MOV.U32 R48, RZ, RZ, R26 ;  /* 0x000000ffff307224 */ /* 0x000fe200078e001a */
[----:B------:R-:W-:Y:S01]  /*8f30*/  PRMT R27, R32, 0x5410, R27 ;  /* 0x00005410201b7816 */ /* 0x000fe2000000001b */
[----:B------:R-:W-:Y:S01]  /*8f40*/  IMAD.MOV.U32 R46, RZ, RZ, R38 ;  /* 0x000000ffff2e7224 */ /* 0x000fe200078e0026 */
[----:B------:R-:W-:Y:S01]  /*8f50*/  IMNMX R32, R33, 0x80, PT ;  /* 0x0000008021207817 */ /* 0x000fe20003800200 */
[--C-:B------:R-:W-:Y:S01]  /*8f60*/  IMAD.MOV.U32 R45, RZ, RZ, R39.reuse ;  /* 0x000000ffff2d7224 */ /* 0x100fe200078e0027 */
[----:B------:R-:W-:Y:S01]  /*8f70*/  SHF.R.U32.HI R30, RZ, 0x10, R39 ;  /* 0x00000010ff1e7819 */ /* 0x000fe20000011627 */
[--C-:B------:R-:W-:Y:S01]  /*8f80*/  IMAD.MOV.U32 R43, RZ, RZ, R29.reuse ;  /* 0x000000ffff2b7224 */ /* 0x100fe200078e001d */
[----:B------:R-:W-:Y:S01]  /*8f90*/  ISETP.GE.AND P0, PT, R157, R32, PT ;  /* 0x000000209d00720c */ /* 0x000fe20003f06270 */
[----:B------:R-:W-:Y:S01]  /*8fa0*/  IMAD.MOV.U32 R41, RZ, RZ, R24 ;  /* 0x000000ffff297224 */ /* 0x000fe200078e0018 */
[----:B------:R-:W-:Y:S01]  /*8fb0*/  SHF.R.U32.HI R26, RZ, 0x10, R29 ;  /* 0x00000010ff1a7819 */ /* 0x000fe2000001161d */
        /* <DEDUP_REMOVED lines=79> */
.L_x_801:
[----:B------:R-:W-:Y:S05]  /*94b0*/  BSYNC B0 ;  /* 0x0000000000007941 */ /* 0x000fea0003800000 */
.L_x_800:
        /* <DEDUP_REMOVED lines=42> */
.L_x_803:
[----:B------:R-:W-:Y:S05]  /*9760*/  BSYNC B0 ;  /* 0x0000000000007941 */ /* 0x000fea0003800000 */
.L_x_802:
        /* <DEDUP_REMOVED lines=42> */
.L_x_805:
[----:B------:R-:W-:Y:S05]  /*9a10*/  BSYNC B0 ;  /* 0x0000000000007941 */ /* 0x000fea0003800000 */
.L_x_804:
        /* <DEDUP_REMOVED lines=41> */
.L_x_799:
[----:B------:R-:W-:Y:S05]  /*9cb0*/  BSYNC B1 ;  /* 0x0000000000017941 */ /* 0x000fea0003800000 */
.L_x_798:
        /* <DEDUP_REMOVED lines=45> */
.L_x_809:
[----:B------:R-:W-:Y:S05]  /*9f90*/  BSYNC B0 ;  /* 0x0000000000007941 */ /* 0x000fea0003800000 */
.L_x_808:
        /* <DEDUP_REMOVED lines=42> */
.L_x_811:
[----:B------:R-:W-:Y:S05]  /*a240*/  BSYNC B0 ;  /* 0x0000000000007941 */ /* 0x000fea0003800000 */
.L_x_810:
        /* <DEDUP_REMOVED lines=42> */
.L_x_813:
[----:B------:R-:W-:Y:S05]  /*a4f0*/  BSYNC B0 ;  /* 0x0000000000007941 */ /* 0x000fea0003800000 */
.L_x_812:
        /* <DEDUP_REMOVED lines=41> */
.L_x_807:
[----:B------:R-:W-:Y:S05]  /*a790*/  BSYNC B1 ;  /* 0x0000000000017941 */ /* 0x000fea0003800000 */
.L_x_806:
        /* <DEDUP_REMOVED lines=45> */
.L_x_817:
[----:B------:R-:W-:Y:S05]  /*aa70*/  BSYNC B0 ;  /* 0x0000000000007941 */ /* 0x000fea0003800000 */
.L_x_816:
        /* <DEDUP_REMOVED lines=42> */
.L_x_819:
[----:B------:R-:W-:Y:S05]  /*ad20*/  BSYNC B0 ;  /* 0x0000000000007941 */ /* 0x000fea0003800000 */
.L_x_818:
        /* <DEDUP_REMOVED lines=42> */
.L_x_821:
[----:B------:R-:W-:Y:S05]  /*afd0*/  BSYNC B0 ;  /* 0x0000000000007941 */ /* 0x000fea0003800000 */
.L_x_820:
        /* <DEDUP_REMOVED lines=41> */
.L_x_815:
[----:B------:R-:W-:Y:S05]  /*b270*/  BSYNC B1 ;  /* 0x0000000000017941 */ /* 0x000fea0003800000 */
.L_x_814:
        /* <DEDUP_REMOVED lines=44> */
.L_x_824:
[----:B------:R-:W-:Y:S05]  /*b540*/  BSYNC B0 ;  /* 0x0000000000007941 */ /* 0x000fea0003800000 */
.L_x_823:
        /* <DEDUP_REMOVED lines=42> */
.L_x_826:
[----:B------:R-:W-:Y:S05]  /*b7f0*/  BSYNC B0 ;  /* 0x0000000000007941 */ /* 0x000fea0003800000 */
.L_x_825:
        /* <DEDUP_REMOVED lines=42> */
.L_x_828:
[----:B------:R-:W-:Y:S05]  /*baa0*/  BSYNC B0 ;  /* 0x0000000000007941 */ /* 0x000fea0003800000 */
.L_x_827:
        /* <DEDUP_REMOVED lines=42> */
.L_x_795:
        /* <DEDUP_REMOVED lines=19> */
[C---:B------:R-:W-:Y:S01]  /*be80*/  @!P0 IMAD.X R39, R13.reuse, 0x1, R35, P2 ;  /* 0x000000010d278824 */ /* 0x040fe200010e0623 */
        /* <DEDUP_REMOVED lines=11> */
.L_x_830:
[----:B------:R-:W-:Y:S05]  /*bf40*/  BSYNC B0 ;  /* 0x0000000000007941 */ /* 0x000fea0003800000 */
.L_x_829:
[----:B-----5:R-:W-:Y:S01]  /*bf50*/  IMAD.MOV.U32 R53, RZ, RZ, R28 ;  /* 0x000000ffff357224 */ /* 0x020fe200078e001c */
[----:B-1----:R-:W-:Y:S01]  /*bf60*/  SHF.R.U64 R34, R28, 0x10, R29 ;  /* 0x000000101c227819 */ /* 0x002fe2000000121d */
[----:B------:R-:W-:Y:S01]  /*bf70*/  IMAD R33, R100, -0x80, R33 ;  /* 0xffffff8064217824 */ /* 0x000fe200078e0221 */
[--C-:B------:R-:W-:Y:S01]  /*bf80*/  SHF.R.U64 R41, R24, 0x10, R25.reuse ;  /* 0x0000001018297819 */ /* 0x100fe20000001219 */
[--C-:B------:R-:W-:Y:S01]  /*bf90*/  IMAD.MOV.U32 R40, RZ, RZ, R25.reuse ;  /* 0x000000ffff287224 */ /* 0x100fe200078e0019 */
[----:B------:R-:W-:Y:S01]  /*bfa0*/  SHF.R.U32.HI R55, RZ, 0x10, R25 ;  /* 0x00000010ff377819 */ /* 0x000fe20000011619 */
[--C-:B------:R-:W-:Y:S01]  /*bfb0*/  IMAD.MOV.U32 R25, RZ, RZ, R29.reuse ;  /* 0x000000ffff197224 */ /* 0x100fe200078e001d */
[----:B------:R-:W-:Y:S01]  /*bfc0*/  SHF.R.U32.HI R52, RZ, 0x10, R29 ;  /* 0x00000010ff347819 */ /* 0x000fe2000001161d */
[--C-:B------:R-:W-:Y:S01]  /*bfd0*/  IMAD.MOV.U32 R28, RZ, RZ, R31.reuse ;  /* 0x000000ffff1c7224 */ /* 0x100fe200078e001f */
[----:B------:R-:W-:Y:S01]  /*bfe0*/  SHF.R.U64 R29, R30, 0x10, R31 ;  /* 0x000000101e1d7819 */ /* 0x000fe2000000121f */
[----:B------:R-:W-:Y:S01]  /*bff0*/  IMAD.MOV.U32 R38, RZ, RZ, R27 ;  /* 0x000000ffff267224 */ /* 0x000fe200078e001b */
[----:B------:R-:W-:Y:S01]  /*c000*/  SHF.R.U32.HI R49, RZ, 0x10, R31 ;  /* 0x00000010ff317819 */ /* 0x000fe2000001161f */
[----:B------:R-:W-:Y:S01]  /*c010*/  IMAD.MOV.U32 R48, RZ, RZ, R10 ;  /* 0x000000ffff307224 */ /* 0x000fe200078e000a */
[----:B------:R-:W-:Y:S01]  /*c020*/  PRMT R31, R53, 0x5410, R34 ;  /* 0x00005410351f7816 */ /* 0x000fe20000000022 */
[----:B------:R-:W-:Y:S01]  /*c030*/  IMAD.MOV.U32 R54, RZ, RZ, R24 ;  /* 0x000000ffff367224 */ /* 0x000fe200078e0018 */
[----:B------:R-:W-:Y:S01]  /*c040*/  IMNMX R34, R33, 0x80, PT ;  /* 0x0000008021227817 */ /* 0x000fe20003800200 */
[----:B------:R-:W-:Y:S01]  /*c050*/  IMAD.MOV.U32 R56, RZ, RZ, R26 ;  /* 0x000000ffff387224 */ /* 0x000fe200078e001a */
[----:B------:R-:W-:Y:S01]  /*c060*/  SHF.R.U64 R39, R26, 0x10, R27 ;  /* 0x000000101a277819 */ /* 0x000fe2000000121b */
[----:B------:R-:W-:Y:S01]  /*c070*/  IMAD.MOV.U32 R46, RZ, RZ, R8 ;  /* 0x000000ffff2e7224 */ /* 0x000fe200078e0008 */
[----:B------:R-:W-:Y:S01]  /*c080*/  ISETP.GE.AND P0, PT, R157, R34, PT ;  /* 0x000000229d00720c */ /* 0x000fe20003f06270 */
[----:B------:R-:W-:Y:S01]  /*c090*/  IMAD.MOV.U32 R36, RZ, RZ, R9 ;  /* 0x000000ffff247224 */ /* 0x000fe200078e0009 */
[----:B------:R-:W-:Y:S01]  /*c0a0*/  SHF.R.U32.HI R57, RZ, 0x10, R27 ;  /* 0x00000010ff397819 */ /* 0x000fe2000001161b */
[----:B------:R-:W-:Y:S01]  /*c0b0*/  IMAD.MOV.U32 R50, RZ, RZ, R30 ;  /* 0x000000ffff327224 */ /* 0x000fe200078e001e */
[----:B------:R-:W-:Y:S01]  /*c0c0*/  SHF.R.U64 R35, R10, 0x10, R11 ;  /* 0x000000100a237819 */ /* 0x000fe2000000120b */
[----:B------:R-:W-:Y:S01]  /*c0d0*/  IMAD.MOV.U32 R10, RZ, RZ, R12 ;  /* 0x000000ffff0a7224 */ /* 0x000fe200078e000c */
[----:B------:R-:W-:Y:S01]  /*c0e0*/  SHF.R.U64 R37, R8, 0x10, R9 ;  /* 0x0000001008257819 */ /* 0x000fe20000001209 */
[----:B------:R-:W-:Y:S01]  /*c0f0*/  IMAD.MOV.U32 R8, RZ, RZ, R11 ;  /* 0x000000ffff087224 */ /* 0x000fe200078e000b */
[----:B------:R-:W-:Y:S01]  /*c100*/  SHF.R.U32.HI R51, RZ, 0x10, R9 ;  /* 0x00000010ff337819 */ /* 0x000fe20000011609 */
[--C-:B------:R-:W-:Y:S01]  /*c110*/  IMAD.MOV.U32 R26, RZ, RZ, R13.reuse ;  /* 0x000000ffff1a7224 */ /* 0x100fe200078e000d */
[----:B------:R-:W-:Y:S01]  /*c120*/  SHF.R.U64 R27, R12, 0x10, R13 ;  /* 0x000000100c1b7819 */ /* 0x000fe2000000120d */
[----:B------:R-:W-:Y:S01]  /*c130*/  IMAD.MOV.U32 R12, RZ, RZ, R14 ;  /* 0x000000ffff0c7224 */ /* 0x000fe200078e000e */
[--C-:B------:R-:W-:Y:S01]  /*c140*/  SHF.R.U64 R9, R14, 0x10, R15.reuse ;  /* 0x000000100e097819 */ /* 0x100fe2000000120f */
[----:B------:R-:W-:Y:S01]  /*c150*/  IMAD.MOV.U32 R24, RZ, RZ, R15 ;  /* 0x000000ffff187224 */ /* 0x000fe200078e000f */
[----:B------:R-:W-:Y:S01]  /*c160*/  SHF.R.U32.HI R11, RZ, 0x10, R11 ;  /* 0x00000010ff0b7819 */ /* 0x000fe2000001160b */
[----:B------:R-:W-:-:S04]  /*c170*/  DEPBAR.LE SB0, 0x1 ;  /* 0x000080400000791a */ /* 0x000fc80000000000 */
[----:B------:R-:W-:Y:S01]  /*c180*/  SHF.R.U32.HI R13, RZ, 0x10, R13 ;  /* 0x00000010ff0d7819 */ /* 0x000fe2000001160d */
        /* <DEDUP_REMOVED lines=109> */
.L_x_834:
[----:B------:R-:W-:Y:S05]  /*c860*/  BSYNC B0 ;  /* 0x0000000000007941 */ /* 0x000fea0003800000 */
.L_x_833:
        /* <DEDUP_REMOVED lines=13> */
[-C--:B------:R-:W-:Y:S02]  /*c940*/  LOP3.LUT R12, R13, R44.reuse, RZ, 0x3c, !PT ;  /* 0x0000002c0d0c7212 */ /* 0x080fe400078e3cff */
        /* <DEDUP_REMOVED lines=85> */
.L_x_832:
[----:B------:R-:W-:Y:S05]  /*cea0*/  BSYNC B1 ;  /* 0x0000000000017941 */ /* 0x000fea0003800000 */
.L_x_831:
        /* <DEDUP_REMOVED lines=104> */
.L_x_838:
[----:B------:R-:W-:Y:S05]  /*d530*/  BSYNC B0 ;  /* 0x0000000000007941 */ /* 0x000fea0003800000 */
.L_x_837:
[----:B------:R-:W-:-:S13]  /*d540*/  ISETP.GE.AND P0, PT, R23, c[0x0][0x27c], PT ;  /* 0x00009f0017007a0c */ /* 0x000fda0003f06270 */
[----:B------:R-:W-:Y:S05]  /*d550*/  @P0 BRA `(.L_x_836) ;  /* 0x0000068000000947 */ /* 0x000fea0003800000 */
[----:B-1----:R-:W-:Y:S01]  /*d560*/  SHF.R.S32.HI R12, RZ, 0x1f, R23 ;  /* 0x0000001fff0c7819 */ /* 0x002fe20000011417 */
[----:B------:R-:W-:Y:S01]  /*d570*/  IMAD.MOV.U32 R13, RZ, RZ, c[0x0][0x27c] ;  /* 0x00009f00ff0d7624 */ /* 0x000fe200078e00ff */
[----:B------:R-:W-:Y:S01]  /*d580*/  SHF.R.S32.HI R10, RZ, 0x1f, R45 ;  /* 0x0000001fff0a7819 */ /* 0x000fe2000001142d */
[----:B------:R-:W-:Y:S01]  /*d590*/  IMAD.SHL.U32 R14, R45, 0x40, RZ ;  /* 0x000000402d0e7824 */ /* 0x000fe200078e00ff */
[----:B------:R-:W-:Y:S01]  /*d5a0*/  LEA.HI R15, R12, R23, RZ, 0x3 ;  /* 0x000000170c0f7211 */ /* 0x000fe200078f18ff */
[----:B------:R-:W-:Y:S01]  /*d5b0*/  IMAD.U32 R55, R27, 0x10000, RZ ;  /* 0x000100001b377824 */ /* 0x000fe200078e00ff */
[----:B------:R-:W-:Y:S01]  /*d5c0*/  LEA.HI R9, R10, R45, RZ, 0x3 ;  /* 0x0000002d0a097211 */ /* 0x000fe200078f18ff */
[----:B------:R-:W-:Y:S01]  /*d5d0*/  IMAD.U32 R53, R31, 0x10000, RZ ;  /* 0x000100001f357824 */ /* 0x000fe200078e00ff */
[----:B------:R-:W-:Y:S02]  /*d5e0*/  SHF.R.S32.HI R8, RZ, 0x3, R15 ;  /* 0x00000003ff087819 */ /* 0x000fe4000001140f */
[----:B------:R-:W-:Y:S01]  /*d5f0*/  LOP3.LUT R14, R14, 0x1c0, RZ, 0xc0, !PT ;  /* 0x000001c00e0e7812 */ /* 0x000fe200078ec0ff */
[----:B------:R-:W-:Y:S01]  /*d600*/  IMAD.SHL.U32 R9, R9, 0x40, RZ ;  /* 0x0000004009097824 */ /* 0x000fe200078e00ff */
[----:B------:R-:W-:-:S02]  /*d610*/  LEA.HI R13, R13, R8, RZ, 0x1d ;  /* 0x000000080d0d7211 */ /* 0x000fc400078fe8ff */
[----:B------:R-:W-:Y:S02]  /*d620*/  LEA.HI R12, R12, R23, RZ, 0x6 ;  /* 0x000000170c0c7211 */ /* 0x000fe400078f30ff */
[----:B------:R-:W-:Y:S01]  /*d630*/  SHF.R.S32.HI R10, RZ, 0x1f, R13 ;  /* 0x0000001fff0a7819 */ /* 0x000fe2000001140d */
[----:B------:R-:W-:Y:S01]  /*d640*/  IMAD.SHL.U32 R11, R13, 0x8, RZ ;  /* 0x000000080d0b7824 */ /* 0x000fe200078e00ff */
[----:B------:R-:W-:Y:S02]  /*d650*/  SHF.R.U32.HI R8, RZ, 0x3, R14 ;  /* 0x00000003ff087819 */ /* 0x000fe4000001160e */
[----:B------:R-:W-:Y:S02]  /*d660*/  LEA.HI R10, R10, R13, RZ, 0x3 ;  /* 0x0000000d0a0a7211 */ /* 0x000fe400078f18ff */
[----:B------:R-:W-:Y:S02]  /*d670*/  LOP3.LUT R11, R14, 0x38, R11, 0xf8, !PT ;  /* 0x000000380e0b7812 */ /* 0x000fe400078ef80b */
[----:B------:R-:W-:Y:S01]  /*d680*/  SHF.L.U32 R12, R12, 0x7, RZ ;  /* 0x000000070c0c7819 */ /* 0x000fe200000006ff */
[----:B------:R-:W-:Y:S01]  /*d690*/  IMAD.SHL.U32 R10, R10, 0x400, RZ ;  /* 0x000004000a0a7824 */ /* 0x000fe200078e00ff */
[----:B------:R-:W-:-:S02]  /*d6a0*/  LOP3.LUT R15, R14, 0x38, R15, 0xf8, !PT ;  /* 0x000000380e0f7812 */ /* 0x000fc400078ef80f */
[----:B------:R-:W-:Y:S02]  /*d6b0*/  LOP3.LUT R9, R9, 0xfffffe00, RZ, 0xc0, !PT ;  /* 0xfffffe0009097812 */ /* 0x000fe400078ec0ff */
[-C--:B------:R-:W-:Y:S02]  /*d6c0*/  LOP3.LUT R22, R11, R8.reuse, RZ, 0x3c, !PT ;  /* 0x000000080b167212 */ /* 0x080fe400078e3cff */
[----:B------:R-:W-:Y:S02]  /*d6d0*/  LOP3.LUT R10, R10, 0x7fffe000, RZ, 0xc0, !PT ;  /* 0x7fffe0000a0a7812 */ /* 0x000fe400078ec0ff */
[----:B------:R-:W-:Y:S02]  /*d6e0*/  LOP3.LUT R12, R12, 0x7fffe000, RZ, 0xc0, !PT ;  /* 0x7fffe0000c0c7812 */ /* 0x000fe400078ec0ff */
[----:B------:R-:W-:Y:S02]  /*d6f0*/  LOP3.LUT R15, R15, R8, RZ, 0x3c, !PT ;  /* 0x000000080f0f7212 */ /* 0x000fe400078e3cff */
[----:B------:R-:W-:-:S02]  /*d700*/  IADD3 R22, R22, R10, R9 ;  /* 0x0000000a16167210 */ /* 0x000fc40007ffe009 */
        /* <DEDUP_REMOVED lines=77> */
.L_x_836:
[----:B------:R-:W-:Y:S05]  /*dbe0*/  BSYNC B1 ;  /* 0x0000000000017941 */ /* 0x000fea0003800000 */
.L_x_835:
        /* <DEDUP_REMOVED lines=104> */
.L_x_842:
[----:B------:R-:W-:Y:S05]  /*e270*/  BSYNC B0 ;  /* 0x0000000000007941 */ /* 0x000fea0003800000 */
.L_x_841:
        /* <DEDUP_REMOVED lines=106> */
.L_x_840:
[----:B------:R-:W-:Y:S05]  /*e920*/  BSYNC B1 ;  /* 0x0000000000017941 */ /* 0x000fea0003800000 */
.L_x_839:
        /* <DEDUP_REMOVED lines=103> */
.L_x_844:
[----:B------:R-:W-:Y:S05]  /*efa0*/  BSYNC B0 ;  /* 0x0000000000007941 */ /* 0x000fea0003800000 */
.L_x_843:
[----:B------:R-:W-:-:S13]  /*efb0*/  ISETP.GE.AND P0, PT, R23, c[0x0][0x27c], PT ;  /* 0x00009f0017007a0c */ /* 0x000fda0003f06270 */
[----:B------:R-:W-:Y:S05]  /*efc0*/  @P0 BRA `(.L_x_822) ;  /* 0x0000068000000947 */ /* 0x000fea0003800000 */
[----:B-1----:R-:W-:Y:S01]  /*efd0*/  SHF.R.S32.HI R14, RZ, 0x1f, R23 ;  /* 0x0000001fff0e7819 */ /* 0x002fe20000011417 */
[----:B------:R-:W-:Y:S01]  /*efe0*/  IMAD.MOV.U32 R11, RZ, RZ, c[0x0][0x27c] ;  /* 0x00009f00ff0b7624 */ /* 0x000fe200078e00ff */
[----:B------:R-:W-:Y:S01]  /*eff0*/  SHF.R.S32.HI R8, RZ, 0x1f, R45 ;  /* 0x0000001fff087819 */ /* 0x000fe2000001142d */
[----:B------:R-:W-:Y:S01]  /*f000*/  IMAD.SHL.U32 R12, R45, 0x40, RZ ;  /* 0x000000402d0c7824 */ /* 0x000fe200078e00ff */
[CC--:B------:R-:W-:Y:S02]  /*f010*/  LEA.HI R9, R14.reuse, R23.reuse, RZ, 0x3 ;  /* 0x000000170e097211 */ /* 0x0c0fe400078f18ff */
[----:B------:R-:W-:Y:S02]  /*f020*/  LEA.HI R13, R14, R23, RZ, 0x6 ;  /* 0x000000170e0d7211 */ /* 0x000fe400078f30ff */
[----:B------:R-:W-:Y:S02]  /*f030*/  SHF.R.S32.HI R10, RZ, 0x3, R9 ;  /* 0x00000003ff0a7819 */ /* 0x000fe40000011409 */
[----:B------:R-:W-:Y:S01]  /*f040*/  LOP3.LUT R12, R12, 0x1c0, RZ, 0xc0, !PT ;  /* 0x000001c00c0c7812 */ /* 0x000fe200078ec0ff */
[----:B------:R-:W-:Y:S01]  /*f050*/  IMAD.SHL.U32 R13, R13, 0x80, RZ ;  /* 0x000000800d0d7824 */ /* 0x000fe200078e00ff */
[----:B------:R-:W-:-:S02]  /*f060*/  LEA.HI R11, R11, R10, RZ, 0x1d ;  /* 0x0000000a0b0b7211 */ /* 0x000fc400078fe8ff */
[----:B------:R-:W-:Y:S02]  /*f070*/  LEA.HI R8, R8, R45, RZ, 0x3 ;  /* 0x0000002d08087211 */ /* 0x000fe400078f18ff */
[----:B------:R-:W-:Y:S01]  /*f080*/  SHF.R.S32.HI R10, RZ, 0x1f, R11 ;  /* 0x0000001fff0a7819 */ /* 0x000fe2000001140b */
[----:B------:R-:W-:Y:S01]  /*f090*/  IMAD.SHL.U32 R15, R11, 0x8, RZ ;  /* 0x000000080b0f7824 */ /* 0x000fe200078e00ff */
[----:B------:R-:W-:Y:S02]  /*f0a0*/  LOP3.LUT R14, R12, 0x38, R9, 0xf8, !PT ;  /* 0x000000380c0e7812 */ /* 0x000fe400078ef809 */
[----:B------:R-:W-:Y:S02]  /*f0b0*/  LEA.HI R10, R10, R11, RZ, 0x3 ;  /* 0x0000000b0a0a7211 */ /* 0x000fe400078f18ff */
[----:B------:R-:W-:Y:S02]  /*f0c0*/  SHF.L.U32 R8, R8, 0x6, RZ ;  /* 0x0000000608087819 */ /* 0x000fe400000006ff */
[----:B------:R-:W-:Y:S01]  /*f0d0*/  SHF.R.U32.HI R9, RZ, 0x3, R12 ;  /* 0x00000003ff097819 */ /* 0x000fe2000001160c */
[----:B------:R-:W-:Y:S01]  /*f0e0*/  IMAD.SHL.U32 R11, R10, 0x400, RZ ;  /* 0x000004000a0b7824 */ /* 0x000fe200078e00ff */
[----:B------:R-:W-:-:S02]  /*f0f0*/  LOP3.LUT R12, R12, 0x38, R15, 0xf8, !PT ;  /* 0x000000380c0c7812 */ /* 0x000fc400078ef80f */
[----:B------:R-:W-:Y:S02]  /*f100*/  LOP3.LUT R13, R13, 0x7fffe000, RZ, 0xc0, !PT ;  /* 0x7fffe0000d0d7812 */ /* 0x000fe400078ec0ff */
[----:B------:R-:W-:Y:S02]  /*f110*/  LOP3.LUT R8, R8, 0xfffffe00, RZ, 0xc0, !PT ;  /* 0xfffffe0008087812 */ /* 0x000fe400078ec0ff */
[-C--:B------:R-:W-:Y:S02]  /*f120*/  LOP3.LUT R14, R14, R9.reuse, RZ, 0x3c, !PT ;  /* 0x000000090e0e7212 */ /* 0x080fe400078e3cff */
[----:B------:R-:W-:Y:S02]  /*f130*/  LOP3.LUT R10, R12, R9, RZ, 0x3c, !PT ;  /* 0x000000090c0a7212 */ /* 0x000fe400078e3cff */
[----:B------:R-:W-:Y:S02]  /*f140*/  LOP3.LUT R9, R11, 0x7fffe000, RZ, 0xc0, !PT ;  /* 0x7fffe0000b097812 */ /* 0x000fe400078ec0ff */
[----:B------:R-:W-:-:S02]  /*f150*/  IADD3 R13, R14, R13, R8 ;  /* 0x0000000d0e0d7210 */ /* 0x000fc40007ffe008 */
        /* <DEDUP_REMOVED lines=79> */
.L_x_822:
[----:B------:R-:W-:Y:S05]  /*f650*/  BSYNC B2 ;  /* 0x0000000000027941 */ /* 0x000fea0003800000 */
.L_x_794:
[----:B-1----:R-:W-:Y:S01]  /*f660*/  IMAD R8, R19, c[0x0][0x208], RZ ;  /* 0x0000820013087a24 */ /* 0x002fe200078e02ff */
[----:B------:R-:W-:Y:S01]  /*f670*/  ISETP.GT.AND P3, PT, R98, 0x7f, PT ;  /* 0x0000007f6200780c */ /* 0x000fe20003f64270 */
[----:B------:R-:W-:Y:S01]  /*f680*/  IMAD.SHL.U32 R10, R20, 0x40, RZ ;  /* 0x00000040140a7824 */ /* 0x000fe200078e00ff */
[----:B------:R-:W-:Y:S01]  /*f690*/  SEL R13, RZ, 0x4, P6 ;  /* 0x00000004ff0d7807 */ /* 0x000fe20003000000 */
[----:B------:R-:W-:Y:S01]  /*f6a0*/  IMAD.WIDE.U32 R14, R21, c[0x0][0x208], RZ ;  /* 0x00008200150e7a25 */ /* 0x000fe200078e00ff */
[----:B------:R-:W-:Y:S01]  /*f6b0*/  LEA.HI R7, R7, R98, RZ, 0x5 ;  /* 0x0000006207077211 */ /* 0x000fe200078f28ff */
[----:B------:R-:W-:-:S04]  /*f6c0*/  DEPBAR.LE SB0, 0x0 ;  /* 0x000080000000791a */ /* 0x000fc80000000000 */
[----:B------:R-:W-:Y:S01]  /*f6d0*/  IMAD R8, R21, c[0x0][0x20c], R8 ;  /* 0x0000830015087a24 */ /* 0x000fe200078e0208 */
[----:B------:R-:W-:Y:S01]  /*f6e0*/  LOP3.LUT R10, R10, 0x1c0, RZ, 0xc0, !PT ;  /* 0x000001c00a0a7812 */ /* 0x000fe200078ec0ff */
[----:B------:R-:W-:Y:S01]  /*f6f0*/  IMAD.SHL.U32 R9, R157, 0x8, RZ ;  /* 0x000000089d097824 */ /* 0x000fe200078e00ff */
[----:B------:R-:W-:Y:S01]  /*f700*/  BAR.SYNC.DEFER_BLOCKING 0x0 ;  /* 0x0000000000007b1d */ /* 0x000fe20000010000 */
[----:B------:R-:W-:Y:S01]  /*f710*/  IMAD.MOV.U32 R232, RZ, RZ, R226 ;  /* 0x000000ffffe87224 */ /* 0x000fe200078e00e2 */
[----:B------:R-:W-:Y:S01]  /*f720*/  LOP3.LUT P1, RZ, R20, 0x2, RZ, 0xc0, !PT ;  /* 0x0000000214ff7812 */ /* 0x000fe2000782c0ff */
[----:B------:R-:W-:Y:S01]  /*f730*/  IMAD.IADD R8, R15, 0x1, R8 ;  /* 0x000000010f087824 */ /* 0x000fe200078e0208 */
[----:B------:R-:W-:Y:S01]  /*f740*/  LOP3.LUT R9, R10, 0x8, R9, 0xf8, !PT ;  /* 0x000000080a097812 */ /* 0x000fe200078ef809 */
[----:B------:R-:W-:Y:S01]  /*f750*/  IMAD.WIDE.U32 R14, R14, 0x30, R232 ;  /* 0x000000300e0e7825 */ /* 0x000fe200078e00e8 */
[----:B------:R-:W-:Y:S02]  /*f760*/  SHF.R.U32.HI R10, RZ, 0x3, R10 ;  /* 0x00000003ff0a7819 */ /* 0x000fe4000001160a */
[----:B------:R-:W-:Y:S01]  /*f770*/  P2R R12, PR, RZ, 0x40 ;  /* 0x00000040ff0c7803 */ /* 0x000fe20000000000 */
[----:B------:R-:W-:Y:S01]  /*f780*/  IMAD R8, R8, 0x30, RZ ;  /* 0x0000003008087824 */ /* 0x000fe200078e02ff */
[----:B------:R-:W-:Y:S01]  /*f790*/  LOP3.LUT R10, R9, R10, RZ, 0x3c, !PT ;  /* 0x0000000a090a7212 */ /* 0x000fe200078e3cff */
[----:B------:R-:W-:Y:S01]  /*f7a0*/  IMAD.SHL.U32 R11, R7, 0x20, RZ ;  /* 0x00000020070b7824 */ /* 0x000fe200078e00ff */
[----:B---3--:R-:W-:Y:S01]  /*f7b0*/  LEA R24, P0, R14, c[0x0][0x1f8], 0x1 ;  /* 0x00007e000e187a11 */ /* 0x008fe200078008ff */
[----:B------:R-:W-:Y:S01]  /*f7c0*/  IMAD.IADD R8, R15, 0x1, R8 ;  /* 0x000000010f087824 */ /* 0x000fe200078e0208 */
[----:B------:R-:W-:Y:S01]  /*f7d0*/  SEL R9, RZ, 0x2, P4 ;  /* 0x00000002ff097807 */ /* 0x000fe20002000000 */
[----:B------:R-:W-:Y:S01]  /*f7e0*/  IMAD R221, R17, 0x200, R10 ;  /* 0x0000020011dd7824 */ /* 0x000fe200078e020a */
[----:B------:R-:W-:Y:S01]  /*f7f0*/  LOP3.LUT R11, R11, 0x7ffffc00, RZ, 0xc0, !PT ;  /* 0x7ffffc000b0b7812 */ /* 0x000fe200078ec0ff */
[----:B------:R-:W-:Y:S01]  /*f800*/  IMAD.SHL.U32 R228, R16, 0x2, RZ ;  /* 0x0000000210e47824 */ /* 0x000fe200078e00ff */
[----:B------:R-:W-:Y:S01]  /*f810*/  LEA.HI.X R25, R14, c[0x0][0x1fc], R8, 0x1, P0 ;  /* 0x00007f000e197a11 */ /* 0x000fe200000f0c08 */
[----:B------:R-:W-:Y:S01]  /*f820*/  @!P3 IMAD.MOV.U32 R8, RZ, RZ, c[0x0][0x20c] ;  /* 0x00008300ff08b624 */ /* 0x000fe200078e00ff */
[----:B------:R-:W-:Y:S01]  /*f830*/  IADD3 R13, R13, R9, R18 ;  /* 0x000000090d0d7210 */ /* 0x000fe20007ffe012 */
[----:B------:R-:W-:Y:S01]  /*f840*/  @!P3 IMAD.MOV.U32 R9, RZ, RZ, c[0x0][0x208] ;  /* 0x00008200ff09b624 */ /* 0x000fe200078e00ff */
[----:B------:R-:W-:Y:S01]  /*f850*/  SEL R14, RZ, 0x8, P5 ;  /* 0x00000008ff0e7807 */ /* 0x000fe20002800000 */
[----:B------:R-:W-:-:S03]  /*f860*/  IMAD.SHL.U32 R221, R221, 0x2, RZ ;  /* 0x00000002dddd7824 */ /* 0x000fc600078e00ff */
[C---:B------:R-:W-:Y:S01]  /*f870*/  @!P3 LEA R56, P0, R9.reuse, R24, 0x6 ;  /* 0x000000180938b211 */ /* 0x040fe200078030ff */
[----:B------:R-:W-:Y:S01]  /*f880*/  IMAD.IADD R13, R14, 0x1, R13 ;  /* 0x000000010e0d7824 */ /* 0x000fe200078e020d */
[----:B------:R-:W-:Y:S01]  /*f890*/  IADD3 R14, R0, R99, -R157 ;  /* 0x00000063000e7210 */ /* 0x000fe20007ffe89d */
[----:B------:R-:W-:Y:S01]  /*f8a0*/  IMAD.IADD R0, R2, 0x1, R11 ;  /* 0x0000000102007824 */ /* 0x000fe200078e020b */
[----:B------:R-:W-:Y:S01]  /*f8b0*/  @!P3 LEA.HI.X R57, R9, R25, R8, 0x6, P0 ;  /* 0x000000190939b211 */ /* 0x000fe200000f3408 */
[----:B------:R-:W-:Y:S01]  /*f8c0*/  LDSM.16.M88.4 R16, [R221+0xa080] ;  /* 0x00a08000dd10783b */ /* 0x000fe20000000200 */
[----:B------:R-:W-:Y:S01]  /*f8d0*/  LOP3.LUT P4, RZ, R13, 0x1, RZ, 0xc0, !PT ;  /* 0x000000010dff7812 */ /* 0x000fe2000788c0ff */
[C---:B------:R-:W-:Y:S01]  /*f8e0*/  IMAD.SHL.U32 R28, R0.reuse, 0x2, RZ ;  /* 0x00000002001c7824 */ /* 0x040fe200078e00ff */
[----:B------:R-:W-:Y:S01]  /*f8f0*/  LEA R222, R0, 0x10080, 0x1 ;  /* 0x0001008000de7811 */ /* 0x000fe200078e08ff */
[----:B------:R-:W-:Y:S01]  /*f900*/  LDSM.16.M88.4 R44, [R221+0xa880] ;  /* 0x00a88000dd2c783b */ /* 0x000fe20000000200 */
[----:B------:R-:W-:Y:S01]  /*f910*/  ISETP.LT.OR P0, PT, R14, 0x1, !P4 ;  /* 0x000000010e00780c */ /* 0x000fe20006701670 */
[----:B------:R-:W-:Y:S01]  /*f920*/  IMAD.MOV.U32 R0, RZ, RZ, 0x40 ;  /* 0x00000040ff007424 */ /* 0x000fe200078e00ff */
[----:B------:R-:W-:Y:S01]  /*f930*/  IADD3 R10, R221, 0xa080, RZ ;  /* 0x0000a080dd0a7810 */ /* 0x000fe20007ffe0ff */
[--C-:B------:R-:W-:Y:S01]  /*f940*/  IMAD R220, R5, 0x2, R222.reuse ;  /* 0x0000000205dc7824 */ /* 0x100fe200078e02de */
[----:B------:R-:W-:Y:S01]  /*f950*/  IADD3 R219, R221, 0xa0a0, RZ ;  /* 0x0000a0a0dddb7810 */ /* 0x000fe20007ffe0ff */
[----:B------:R-:W1:Y:S01]  /*f960*/  LDSM.16.M88.4 R28, [R28+0x10080] ;  /* 0x010080001c1c783b */ /* 0x000e620000000200 */
[----:B------:R-:W-:Y:S01]  /*f970*/  @P1 IADD3 R219, R10, -0x20, RZ ;  /* 0xffffffe00adb1810 */ /* 0x000fe20007ffe0ff */
[----:B------:R-:W-:Y:S01]  /*f980*/  IMAD R218, R3, 0x2, R222 ;  /* 0x0000000203da7824 */ /* 0x000fe200078e02de */
[C---:B------:R-:W-:Y:S01]  /*f990*/  LOP3.LUT P2, RZ, R13.reuse, 0x2, RZ, 0xc0, !PT ;  /* 0x000000020dff7812 */ /* 0x040fe2000784c0ff */
[----:B------:R-:W-:Y:S01]  /*f9a0*/  LDSM.16.M88.4 R40, [R221+0xb080] ;  /* 0x00b08000dd28783b */ /* 0x000fe20000000200 */
[----:B------:R-:W-:Y:S01]  /*f9b0*/  LOP3.LUT P1, RZ, R13, 0x4, RZ, 0xc0, !PT ;  /* 0x000000040dff7812 */ /* 0x000fe2000782c0ff */
[----:B------:R-:W-:Y:S01]  /*f9c0*/  IMAD R217, R3, 0x2, R220 ;  /* 0x0000000203d97824 */ /* 0x000fe200078e02dc */
[----:B------:R-:W-:Y:S01]  /*f9d0*/  @!P3 ISETP.LT.OR P4, PT, R14, 0x21, !P4 ;  /* 0x000000210e00b80c */ /* 0x000fe20006781670 */
[----:B------:R-:W-:Y:S01]  /*f9e0*/  LDSM.16.M88.4 R8, [R220] ;  /* 0x00000000dc08783b */ /* 0x000fe20000000200 */
[----:B------:R-:W-:-:S02]  /*f9f0*/  IADD3 R211, R219, 0x800, RZ ;  /* 0x00000800dbd37810 */ /* 0x000fc40007ffe0ff */
[C---:B------:R-:W-:Y:S01]  /*fa00*/  IADD3 R210, R219.reuse, 0x1000, RZ ;  /* 0x00001000dbd27810 */ /* 0x040fe20007ffe0ff */
[----:B------:R-:W2:Y:S01]  /*fa10*/  LDSM.16.M88.4 R52, [R219] ;  /* 0x00000000db34783b */ /* 0x000ea20000000200 */
[C---:B------:R-:W-:Y:S02]  /*fa20*/  IADD3 R208, R219.reuse, 0x1800, RZ ;  /* 0x00001800dbd07810 */ /* 0x040fe40007ffe0ff */
[C---:B------:R-:W-:Y:S01]  /*fa30*/  IADD3 R207, R219.reuse, 0x2000, RZ ;  /* 0x00002000dbcf7810 */ /* 0x040fe20007ffe0ff */
[----:B------:R-:W3:Y:S01]  /*fa40*/  LDSM.16.M88.4 R48, [R219+0x800] ;  /* 0x00080000db30783b */ /* 0x000ee20000000200 */
[C---:B------:R-:W-:Y:S02]  /*fa50*/  IADD3 R206, R219.reuse, 0x2800, RZ ;  /* 0x00002800dbce7810 */ /* 0x040fe40007ffe0ff */
[C---:B------:R-:W-:Y:S01]  /*fa60*/  IADD3 R205, R219.reuse, 0x3000, RZ ;  /* 0x00003000dbcd7810 */ /* 0x040fe20007ffe0ff */
[----:B------:R-:W-:Y:S01]  /*fa70*/  LDSM.16.M88.4 R36, [R219+0x1000] ;  /* 0x00100000db24783b */ /* 0x000fe20000000200 */
[----:B------:R-:W-:-:S02]  /*fa80*/  IADD3 R204, R219, 0x3800, RZ ;  /* 0x00003800dbcc7810 */ /* 0x000fc40007ffe0ff */
[C---:B------:R-:W-:Y:S01]  /*fa90*/  IADD3 R203, R219.reuse, 0x4000, RZ ;  /* 0x00004000dbcb7810 */ /* 0x040fe20007ffe0ff */
[----:B------:R-:W-:Y:S01]  /*faa0*/  @!PT LDS RZ, [RZ] ;  /* 0x00000000fffff984 */ /* 0x000fe20000000800 */
[----:B------:R-:W-:Y:S01]  /*fab0*/  @!PT LDS RZ, [RZ] ;  /* 0x00000000fffff984 */ /* 0x000fe20000000800 */
[----:B------:R-:W-:Y:S01]  /*fac0*/  @!PT LDS RZ, [RZ] ;  /* 0x00000000fffff984 */ /* 0x000fe20000000800 */
[----:B------:R4:W-:Y:S01]  /*fad0*/  LDGSTS.E.BYPASS.LTC128B.128 [R228+0x4080], [R24.64], !P0 ;  /* 0x0408000018e47fae */ /* 0x0009e2000c101d52 */
[----:B------:R-:W-:Y:S02]  /*fae0*/  LOP3.LUT P0, RZ, R20, 0x4, RZ, 0xc0, !PT ;  /* 0x0000000414ff7812 */ /* 0x000fe4000780c0ff */
[----:B------:R-:W-:Y:S02]  /*faf0*/  IADD3 R202, R219, 0x4800, RZ ;  /* 0x00004800dbca7810 */ /* 0x000fe40007ffe0ff */
[----:B------:R-:W-:Y:S02]  /*fb00*/  SEL R0, R0, 0xffffffc0, !P0 ;  /* 0xffffffc000007807 */ /* 0x000fe40004000000 */
[C---:B------:R-:W-:Y:S02]  /*fb10*/  ISETP.LT.OR P0, PT, R14.reuse, 0x1, !P2 ;  /* 0x000000010e00780c */ /* 0x040fe40005701670 */
[C---:B------:R-:W-:Y:S01]  /*fb20*/  @!P3 ISETP.LT.OR P2, PT, R14.reuse, 0x21, !P2 ;  /* 0x000000210e00b80c */ /* 0x040fe20005741670 */
[--C-:B------:R-:W-:Y:S01]  /*fb30*/  IMAD.IADD R215, R221, 0x1, R0.reuse ;  /* 0x00000001ddd77824 */ /* 0x100fe200078e0200 */
[C---:B------:R-:W-:Y:S01]  /*fb40*/  IADD3 R201, R219.reuse, 0x5000, RZ ;  /* 0x00005000dbc97810 */ /* 0x040fe20007ffe0ff */
[C---:B------:R-:W-:Y:S01]  /*fb50*/  IMAD.IADD R209, R219.reuse, 0x1, R0 ;  /* 0x00000001dbd17824 */ /* 0x040fe200078e0200 */
[----:B------:R-:W-:Y:S01]  /*fb60*/  IADD3 R200, R219, 0x5800, RZ ;  /* 0x00005800dbc87810 */ /* 0x000fe20007ffe0ff */
[----:B-1----:R-:W-:Y:S06]  /*fb70*/  HMMA.16816.F32.BF16 R20, R28, R16, RZ ;  /* 0x000000101c14723c */ /* 0x002fec00000418ff */
[----:B------:R4:W-:Y:S01]  /*fb80*/  LDGSTS.E.BYPASS.LTC128B.128 [R228+0x5880], [R24.64+0x80], !P0 ;  /* 0x0588008018e47fae */ /* 0x0009e2000c101d52 */
[----:B------:R-:W-:-:S02]  /*fb90*/  ISETP.LT.OR P0, PT, R14, 0x1, !P1 ;  /* 0x000000010e00780c */ /* 0x000fc40004f01670 */
[----:B------:R-:W-:Y:S01]  /*fba0*/  @!P3 ISETP.LT.OR P1, PT, R14, 0x21, !P1 ;  /* 0x000000210e00b80c */ /* 0x000fe20004f21670 */
[C---:B------:R-:W-:Y:S08]  /*fbb0*/  HMMA.16816.F32.BF16 R16, R28.reuse, R18, RZ ;  /* 0x000000121c10723c */ /* 0x040ff000000418ff */
[----:B------:R-:W-:Y:S02]  /*fbc0*/  HMMA.16816.F32.BF16 R32, R28, R44, RZ ;  /* 0x0000002c1c20723c */ /* 0x000fe400000418ff */
[----:B------:R4:W-:Y:S01]  /*fbd0*/  LDGSTS.E.BYPASS.LTC128B.128 [R228+0x7080], [R24.64+0x100], !P0 ;  /* 0x0708010018e47fae */ /* 0x0009e2000c101d52 */
[----:B------:R-:W-:-:S04]  /*fbe0*/  LOP3.LUT P0, RZ, R13, 0x8, RZ, 0xc0, !PT ;  /* 0x000000080dff7812 */ /* 0x000fc8000780c0ff */
[C---:B------:R-:W-:Y:S01]  /*fbf0*/  ISETP.LT.OR P6, PT, R14.reuse, 0x1, !P0 ;  /* 0x000000010e00780c */ /* 0x040fe200047c1670 */
[----:B--2---:R-:W-:Y:S01]  /*fc00*/  HMMA.16816.F32.BF16 R20, R8, R52, R20 ;  /* 0x000000340814723c */ /* 0x004fe20000041814 */
[----:B------:R-:W-:-:S07]  /*fc10*/  @!P3 ISETP.LT.OR P0, PT, R14, 0x21, !P0 ;  /* 0x000000210e00b80c */ /* 0x000fce0004701670 */
[----:B------:R-:W-:Y:S04]  /*fc20*/  HMMA.16816.F32.BF16 R16, R8, R54, R16 ;  /* 0x000000360810723c */ /* 0x000fe80000041810 */
[----:B------:R4:W-:Y:S01]  /*fc30*/  LDGSTS.E.BYPASS.LTC128B.128 [R228+0x8880], [R24.64+0x180], !P6 ;  /* 0x0888018018e47fae */ /* 0x0009e2000f101d52 */
[----:B------:R-:W-:-:S03]  /*fc40*/  ISETP.NE.AND P6, PT, R12, RZ, PT ;  /* 0x000000ff0c00720c */ /* 0x000fc60003fc5270 */
[----:B------:R1:W-:Y:S01]  /*fc50*/  @!P3 LDGSTS.E.BYPASS.LTC128B.128 [R228+0x5080], [R56.64], !P4 ;  /* 0x0508000038e4bfae */ /* 0x0003e2000e101d52 */
[----:B------:R-:W-:Y:S01]  /*fc60*/  HMMA.16816.F32.BF16 R44, R28, R46, RZ ;  /* 0x0000002e1c2c723c */ /* 0x000fe200000418ff */
[----:B------:R-:W-:Y:S02]  /*fc70*/  ISETP.GE.AND P4, PT, R99, 0x31, PT ;  /* 0x000000316300780c */ /* 0x000fe40003f86270 */
[----:B------:R1:W-:Y:S04]  /*fc80*/  @!P3 LDGSTS.E.BYPASS.LTC128B.128 [R228+0x6880], [R56.64+0x80], !P2 ;  /* 0x0688008038e4bfae */ /* 0x0003e8000d101d52 */
[----:B------:R1:W-:Y:S01]  /*fc90*/  @!P3 LDGSTS.E.BYPASS.LTC128B.128 [R228+0x8080], [R56.64+0x100], !P1 ;  /* 0x0808010038e4bfae */ /* 0x0003e2000c901d52 */
[C---:B---3--:R-:W-:Y:S03]  /*fca0*/  HMMA.16816.F32.BF16 R32, R8.reuse, R48, R32 ;  /* 0x000000300820723c */ /* 0x048fe60000041820 */
[----:B------:R1:W-:Y:S04]  /*fcb0*/  @!P3 LDGSTS.E.BYPASS.LTC128B.128 [R228+0x9880], [R56.64+0x180], !P0 ;  /* 0x0988018038e4bfae */ /* 0x0003e8000c101d52 */
[----:B------:R-:W-:Y:S04]  /*fcc0*/  LDSM.16.M88.4 R68, [R218] ;  /* 0x00000000da44783b */ /* 0x000fe80000000200 */
[----:B------:R-:W2:Y:S04]  /*fcd0*/  LDSM.16.M88.4 R64, [R215+0xa080] ;  /* 0x00a08000d740783b */ /* 0x000ea80000000200 */
[----:B------:R-:W-:Y:S01]  /*fce0*/  LDSM.16.M88.4 R12, [R217] ;  /* 0x00000000d90c783b */ /* 0x000fe20000000200 */
[----:B------:R-:W-:Y:S03]  /*fcf0*/  HMMA.16816.F32.BF16 R44, R8, R50, R44 ;  /* 0x00000032082c723c */ /* 0x000fe6000004182c */
[----:B------:R-:W3:Y:S04]  /*fd00*/  LDSM.16.M88.4 R60, [R209] ;  /* 0x00000000d13c783b */ /* 0x000ee80000000200 */
[----:B----4-:R-:W4:Y:S04]  /*fd10*/  LDSM.16.M88.4 R24, [R215+0xa880] ;  /* 0x00a88000d718783b */ /* 0x010f280000000200 */
[----:B------:R-:W-:Y:S01]  /*fd20*/  LDSM.16.M88.4 R48, [R222+0x4000] ;  /* 0x00400000de30783b */ /* 0x000fe20000000200 */
[C---:B-1----:R-:W-:Y:S03]  /*fd30*/  HMMA.16816.F32.BF16 R56, R28.reuse, R40, RZ ;  /* 0x000000281c38723c */ /* 0x042fe600000418ff */
[----:B------:R-:W1:Y:S04]  /*fd40*/  LDSM.16.M88.4 R72, [R221+0xb880] ;  /* 0x00b88000dd48783b */ /* 0x000e680000000200 */
[----:B------:R-:W1:Y:S01]  /*fd50*/  LDSM.16.M88.4 R52, [R215+0xb080] ;  /* 0x00b08000d734783b */ /* 0x000e620000000200 */
[----:B------:R-:W-:Y:S03]  /*fd60*/  HMMA.16816.F32.BF16 R28, R28, R42, RZ ;  /* 0x0000002a1c1c723c */ /* 0x000fe600000418ff */
[----:B------:R-:W1:Y:S04]  /*fd70*/  LDSM.16.M88.4 R40, [R209+0x800] ;  /* 0x00080000d128783b */ /* 0x000e680000000200 */
[----:B------:R-:W-:Y:S04]  /*fd80*/  LDSM.16.M88.4 R80, [R215+0xe080] ;  /* 0x00e08000d750783b */ /* 0x000fe80000000200 */
[----:B------:R-:W-:Y:S01]  /*fd90*/  LDSM.16.M88.4 R84, [R209+0x3800] ;  /* 0x00380000d154783b */ /* 0x000fe20000000200 */
[C---:B--2---:R-:W-:Y:S03]  /*fda0*/  HMMA.16816.F32.BF16 R20, R68.reuse, R64, R20 ;  /* 0x000000404414723c */ /* 0x044fe60000041814 */
[----:B------:R-:W-:Y:S04]  /*fdb0*/  LDSM.16.M88.4 R76, [R221+0xf080] ;  /* 0x00f08000dd4c783b */ /* 0x000fe80000000200 */
[----:B------:R-:W0:Y:S01]  /*fdc0*/  LDGDEPBAR ;  /* 0x00000000000079af */ /* 0x000e220000000000 */
[----:B------:R-:W-:Y:S03]  /*fdd0*/  HMMA.16816.F32.BF16 R16, R68, R66, R16 ;  /* 0x000000424410723c */ /* 0x000fe60000041810 */
[----:B------:R-:W-:Y:S05]  /*fde0*/  LDSM.16.M88.4 R64, [R219+0x1800] ;  /* 0x00180000db40783b */ /* 0x000fea0000000200 */
[----:B------:R-:W-:Y:S08]  /*fdf0*/  HMMA.16816.F32.BF16 R56, R8, R36, R56 ;  /* 0x000000240838723c */ /* 0x000ff00000041838 */
[C---:B---3--:R-:W-:Y:S08]  /*fe00*/  HMMA.16816.F32.BF16 R20, R12.reuse, R60, R20 ;  /* 0x0000003c0c14723c */ /* 0x048ff00000041814 */
[----:B------:R-:W-:Y:S01]  /*fe10*/  HMMA.16816.F32.BF16 R16, R12, R62, R16 ;  /* 0x0000003e0c10723c */ /* 0x000fe20000041810 */
[----:B------:R-:W-:Y:S07]  /*fe20*/  LDSM.16.M88.4 R60, [R221+0xc880] ;  /* 0x00c88000dd3c783b */ /* 0x000fee0000000200 */
[----:B------:R-:W-:Y:S01]  /*fe30*/  HMMA.16816.F32.BF16 R8, R8, R38, R28 ;  /* 0x000000260808723c */ /* 0x000fe2000004181c */
[----:B------:R-:W-:Y:S04]  /*fe40*/  LDSM.16.M88.4 R36, [R209+0x1000] ;  /* 0x00100000d124783b */ /* 0x000fe80000000200 */
[----:B------:R-:W-:Y:S03]  /*fe50*/  LDSM.16.M88.4 R28, [R221+0xc080] ;  /* 0x00c08000dd1c783b */ /* 0x000fe60000000200 */
[C---:B----4-:R-:W-:Y:S08]  /*fe60*/  HMMA.16816.F32.BF16 R32, R68.reuse, R24, R32 ;  /* 0x000000184420723c */ /* 0x050ff00000041820 */
[----:B------:R-:W-:Y:S01]  /*fe70*/  HMMA.16816.F32.BF16 R44, R68, R26, R44 ;  /* 0x0000001a442c723c */ /* 0x000fe2000004182c */
[----:B------:R-:W2:Y:S07]  /*fe80*/  LDSM.16.M88.4 R24, [R220+0x4000] ;  /* 0x00400000dc18783b */ /* 0x000eae0000000200 */
[C---:B-1----:R-:W-:Y:S08]  /*fe90*/  HMMA.16816.F32.BF16 R20, R48.reuse, R72, R20 ;  /* 0x000000483014723c */ /* 0x042ff00000041814 */
[----:B------:R-:W-:Y:S01]  /*fea0*/  HMMA.16816.F32.BF16 R16, R48, R74, R16 ;  /* 0x0000004a3010723c */ /* 0x000fe20000041810 */
[----:B------:R-:W-:Y:S07]  /*feb0*/  LDSM.16.M88.4 R72, [R209+0x1800] ;  /* 0x00180000d148783b */ /* 0x000fee0000000200 */
[C---:B------:R-:W-:Y:S08]  /*fec0*/  HMMA.16816.F32.BF16 R56, R68.reuse, R52, R56 ;  /* 0x000000344438723c */ /* 0x040ff00000041838 */
[----:B------:R-:W-:Y:S01]  /*fed0*/  HMMA.16816.F32.BF16 R68, R68, R54, R8 ;  /* 0x000000364444723c */ /* 0x000fe20000041808 */
[----:B------:R-:W-:Y:S04]  /*fee0*/  LDSM.16.M88.4 R52, [R218+0x4000] ;  /* 0x00400000da34783b */ /* 0x000fe80000000200 */
[----:B------:R-:W-:Y:S03]  /*fef0*/  LDSM.16.M88.4 R8, [R219+0x2000] ;  /* 0x00200000db08783b */ /* 0x000fe60000000200 */
[C---:B------:R-:W-:Y:S08]  /*ff00*/  HMMA.16816.F32.BF16 R32, R12.reuse, R40, R32 ;  /* 0x000000280c20723c */ /* 0x040ff00000041820 */
[----:B------:R-:W-:Y:S01]  /*ff10*/  HMMA.16816.F32.BF16 R44, R12, R42, R44 ;  /* 0x0000002a0c2c723c */ /* 0x000fe2000004182c */
[----:B------:R-:W1:Y:S07]  /*ff20*/  LDSM.16.M88.4 R40, [R215+0xb880] ;  /* 0x00b88000d728783b */ /* 0x000e6e0000000200 */
[C---:B--2---:R-:W-:Y:S08]  /*ff30*/  HMMA.16816.F32.BF16 R20, R24.reuse, R64, R20 ;  /* 0x000000401814723c */ /* 0x044ff00000041814 */
        /* <DEDUP_REMOVED lines=44> */
[----:B------:R-:W2:Y:S04]  /*10200*/  LDSM.16.M88.4 R28, [R209+0x3000] ;  /* 0x00300000d11c783b */ /* 0x000ea80000000200 */
[----:B------:R-:W3:Y:S03]  /*10210*/  LDSM.16.M88.4 R40, [R219+0x3800] ;  /* 0x00380000db28783b */ /* 0x000ee60000000200 */
[C---:B------:R-:W-:Y:S08]  /*10220*/  HMMA.16816.F32.BF16 R32, R8.reuse, R24, R32 ;  /* 0x000000180820723c */ /* 0x040ff00000041820 */
[----:B------:R-:W-:Y:S01]  /*10230*/  HMMA.16816.F32.BF16 R44, R8, R26, R44 ;  /* 0x0000001a082c723c */ /* 0x000fe2000004182c */
[----:B------:R-:W4:Y:S07]  /*10240*/  LDSM.16.M88.4 R24, [R219+0x4000] ;  /* 0x00400000db18783b */ /* 0x000f2e0000000200 */
[C---:B-1----:R-:W-:Y:S08]  /*10250*/  HMMA.16816.F32.BF16 R20, R72.reuse, R48, R20 ;  /* 0x000000304814723c */ /* 0x042ff00000041814 */
[----:B------:R-:W-:Y:S01]  /*10260*/  HMMA.16816.F32.BF16 R16, R72, R50, R16 ;  /* 0x000000324810723c */ /* 0x000fe20000041810 */
[----:B------:R-:W-:Y:S07]  /*10270*/  LDSM.16.M88.4 R48, [R219+0x4800] ;  /* 0x00480000db30783b */ /* 0x000fee0000000200 */
[C---:B------:R-:W-:Y:S08]  /*10280*/  HMMA.16816.F32.BF16 R56, R8.reuse, R52, R56 ;  /* 0x000000340838723c */ /* 0x040ff00000041838 */
[----:B------:R-:W-:Y:S01]  /*10290*/  HMMA.16816.F32.BF16 R68, R8, R54, R68 ;  /* 0x000000360844723c */ /* 0x000fe20000041844 */
[----:B------:R-:W-:Y:S04]  /*102a0*/  LDSM.16.M88.4 R52, [R222+0xc000] ;  /* 0x00c00000de34783b */ /* 0x000fe80000000200 */
[----:B------:R-:W1:Y:S03]  /*102b0*/  LDSM.16.M88.4 R8, [R221+0xe880] ;  /* 0x00e88000dd08783b */ /* 0x000e660000000200 */
[C---:B--2---:R-:W-:Y:S08]  /*102c0*/  HMMA.16816.F32.BF16 R20, R64.reuse, R28, R20 ;  /* 0x0000001c4014723c */ /* 0x044ff00000041814 */
[----:B------:R-:W-:Y:S01]  /*102d0*/  HMMA.16816.F32.BF16 R16, R64, R30, R16 ;  /* 0x0000001e4010723c */ /* 0x000fe20000041810 */
[----:B------:R-:W-:Y:S07]  /*102e0*/  LDSM.16.M88.4 R28, [R218+0xc000] ;  /* 0x00c00000da1c783b */ /* 0x000fee0000000200 */
[C---:B---3--:R-:W-:Y:S08]  /*102f0*/  HMMA.16816.F32.BF16 R32, R12.reuse, R40, R32 ;  /* 0x000000280c20723c */ /* 0x048ff00000041820 */
[C---:B------:R-:W-:Y:S01]  /*10300*/  HMMA.16816.F32.BF16 R44, R12.reuse, R42, R44 ;  /* 0x0000002a0c2c723c */ /* 0x040fe2000004182c */
[----:B------:R-:W2:Y:S07]  /*10310*/  LDSM.16.M88.4 R40, [R220+0xc000] ;  /* 0x00c00000dc28783b */ /* 0x000eae0000000200 */
[C---:B----4-:R-:W-:Y:S08]  /*10320*/  HMMA.16816.F32.BF16 R56, R12.reuse, R24, R56 ;  /* 0x000000180c38723c */ /* 0x050ff00000041838 */
[----:B------:R-:W-:Y:S01]  /*10330*/  HMMA.16816.F32.BF16 R68, R12, R26, R68 ;  /* 0x0000001a0c44723c */ /* 0x000fe20000041844 */
[----:B------:R-:W3:Y:S04]  /*10340*/  LDSM.16.M88.4 R24, [R215+0xe880] ;  /* 0x00e88000d718783b */ /* 0x000ee80000000200 */
[----:B------:R-:W-:Y:S03]  /*10350*/  LDSM.16.M88.4 R12, [R217+0xc000] ;  /* 0x00c00000d90c783b */ /* 0x000fe60000000200 */
[C---:B-1----:R-:W-:Y:S08]  /*10360*/  HMMA.16816.F32.BF16 R20, R52.reuse, R8, R20 ;  /* 0x000000083414723c */ /* 0x042ff00000041814 */
[----:B------:R-:W-:Y:S01]  /*10370*/  HMMA.16816.F32.BF16 R16, R52, R10, R16 ;  /* 0x0000000a3410723c */ /* 0x000fe20000041810 */
        /* <DEDUP_REMOVED lines=8> */
[----:B------:R-:W-:Y:S01]  /*10400*/  HMMA.16816.F32.BF16 R16, R40, R50, R16 ;  /* 0x000000322810723c */ /* 0x000fe20000041810 */
[----:B------:R-:W1:Y:S07]  /*10410*/  LDSM.16.M88.4 R48, [R221+0xf880] ;  /* 0x00f88000dd30783b */ /* 0x000e6e0000000200 */
[C---:B------:R-:W-:Y:S08]  /*10420*/  HMMA.16816.F32.BF16 R32, R64.reuse, R84, R32 ;  /* 0x000000544020723c */ /* 0x040ff00000041820 */
[C---:B------:R-:W-:Y:S08]  /*10430*/  HMMA.16816.F32.BF16 R44, R64.reuse, R86, R44 ;  /* 0x00000056402c723c */ /* 0x040ff0000004182c */
[C---:B------:R-:W-:Y:S08]  /*10440*/  HMMA.16816.F32.BF16 R56, R64.reuse, R60, R56 ;  /* 0x0000003c4038723c */ /* 0x040ff00000041838 */
[----:B------:R-:W-:Y:S01]  /*10450*/  HMMA.16816.F32.BF16 R72, R64, R62, R72 ;  /* 0x0000003e4048723c */ /* 0x000fe20000041848 */
[----:B------:R-:W-:Y:S07]  /*10460*/  LDSM.16.M88.4 R60, [R209+0x5000] ;  /* 0x00500000d13c783b */ /* 0x000fee0000000200 */
[C---:B---3--:R-:W-:Y:S08]  /*10470*/  HMMA.16816.F32.BF16 R20, R28.reuse, R24, R20 ;  /* 0x000000181c14723c */ /* 0x048ff00000041814 */
[----:B------:R-:W-:Y:S01]  /*10480*/  HMMA.16816.F32.BF16 R16, R28, R26, R16 ;  /* 0x0000001a1c10723c */ /* 0x000fe20000041810 */
[----:B------:R-:W2:Y:S07]  /*10490*/  LDSM.16.M88.4 R24, [R219+0x5800] ;  /* 0x00580000db18783b */ /* 0x000eae0000000200 */
[C---:B------:R-:W-:Y:S08]  /*104a0*/  HMMA.16816.F32.BF16 R32, R52.reuse, R76, R32 ;  /* 0x0000004c3420723c */ /* 0x040ff00000041820 */
[C---:B------:R-:W-:Y:S08]  /*104b0*/  HMMA.16816.F32.BF16 R44, R52.reuse, R78, R44 ;  /* 0x0000004e342c723c */ /* 0x040ff0000004182c */
[C---:B-1----:R-:W-:Y:S08]  /*104c0*/  HMMA.16816.F32.BF16 R56, R52.reuse, R48, R56 ;  /* 0x000000303438723c */ /* 0x042ff00000041838 */
[----:B------:R-:W-:Y:S08]  /*104d0*/  HMMA.16816.F32.BF16 R72, R52, R50, R72 ;  /* 0x000000323448723c */ /* 0x000ff00000041848 */
[C---:B------:R-:W-:Y:S08]  /*104e0*/  HMMA.16816.F32.BF16 R20, R12.reuse, R8, R20 ;  /* 0x000000080c14723c */ /* 0x040ff00000041814 */
[----:B------:R-:W-:Y:S01]  /*104f0*/  HMMA.16816.F32.BF16 R16, R12, R10, R16 ;  /* 0x0000000a0c10723c */ /* 0x000fe20000041810 */
[----:B------:R-:W1:Y:S07]  /*10500*/  LDSM.16.M88.4 R8, [R215+0xf880] ;  /* 0x00f88000d708783b */ /* 0x000e6e0000000200 */
[C---:B------:R-:W-:Y:S08]  /*10510*/  HMMA.16816.F32.BF16 R32, R40.reuse, R36, R32 ;  /* 0x000000242820723c */ /* 0x040ff00000041820 */
[----:B------:R-:W-:Y:S01]  /*10520*/  HMMA.16816.F32.BF16 R44, R40, R38, R44 ;  /* 0x00000026282c723c */ /* 0x000fe2000004182c */
[----:B------:R-:W-:-:S02]  /*10530*/  FMUL.FTZ R0, R20, c[0x0][0x320] ;  /* 0x0000c80014007a20 */ /* 0x000fc40000410000 */
[----:B------:R-:W-:-:S04]  /*10540*/  FMUL.FTZ R36, R21, c[0x0][0x320] ;  /* 0x0000c80015247a20 */ /* 0x000fc80000410000 */
[----:B------:R-:W3:Y:S01]  /*10550*/  MUFU.TANH R0, R0 ;  /* 0x0000000000007308 */ /* 0x000ee20000002400 */
[C---:B--2---:R-:W-:Y:S01]  /*10560*/  HMMA.16816.F32.BF16 R56, R40.reuse, R24, R56 ;  /* 0x000000182838723c */ /* 0x044fe20000041838 */
[----:B------:R-:W-:Y:S02]  /*10570*/  FMUL.FTZ R16, R16, c[0x0][0x320] ;  /* 0x0000c80010107a20 */ /* 0x000fe40000410000 */
[----:B------:R-:W-:Y:S02]  /*10580*/  FMUL.FTZ R17, R17, c[0x0][0x320] ;  /* 0x0000c80011117a20 */ /* 0x000fe40000410000 */
[----:B------:R-:W-:Y:S02]  /*10590*/  FMUL.FTZ R18, R18, c[0x0][0x320] ;  /* 0x0000c80012127a20 */ /* 0x000fe40000410000 */
[----:B------:R-:W-:Y:S01]  /*105a0*/  FMUL.FTZ R24, R22, c[0x0][0x320] ;  /* 0x0000c80016187a20 */ /* 0x000fe20000410000 */
[----:B------:R-:W-:Y:S01]  /*105b0*/  HMMA.16816.F32.BF16 R72, R40, R26, R72 ;  /* 0x0000001a2848723c */ /* 0x000fe20000041848 */
[----:B------:R-:W-:Y:S01]  /*105c0*/  FMUL.FTZ R25, R23, c[0x0][0x320] ;  /* 0x0000c80017197a20 */ /* 0x000fe20000410000 */
[----:B------:R-:W2:Y:S01]  /*105d0*/  MUFU.TANH R36, R36 ;  /* 0x0000002400247308 */ /* 0x000ea20000002400 */
[----:B------:R-:W4:Y:S01]  /*105e0*/  LDSM.16.M88.4 R20, [R209+0x5800] ;  /* 0x00580000d114783b */ /* 0x000f220000000200 */
[----:B------:R-:W-:-:S04]  /*105f0*/  DEPBAR.LE SB0, 0x0 ;  /* 0x000080000000791a */ /* 0x000fc80000000000 */
[C---:B------:R-:W-:Y:S02]  /*10600*/  HMMA.16816.F32.BF16 R32, R28.reuse, R68, R32 ;  /* 0x000000441c20723c */ /* 0x040fe40000041820 */
[----:B------:R-:W2:Y:S06]  /*10610*/  MUFU.TANH R24, R24 ;  /* 0x0000001800187308 */ /* 0x000eac0000002400 */
[C---:B------:R-:W-:Y:S02]  /*10620*/  HMMA.16816.F32.BF16 R44, R28.reuse, R70, R44 ;  /* 0x000000461c2c723c */ /* 0x040fe4000004182c */
[----:B------:R-:W2:Y:S06]  /*10630*/  MUFU.TANH R25, R25 ;  /* 0x0000001900197308 */ /* 0x000eac0000002400 */
[C---:B-1----:R-:W-:Y:S02]  /*10640*/  HMMA.16816.F32.BF16 R56, R28.reuse, R8, R56 ;  /* 0x000000081c38723c */ /* 0x042fe40000041838 */
[----:B------:R-:W1:Y:S05]  /*10650*/  MUFU.TANH R16, R16 ;  /* 0x0000001000107308 */ /* 0x000e6a0000002400 */
[----:B------:R-:W-:Y:S01]  /*10660*/  FMUL.FTZ R8, R19, c[0x0][0x320] ;  /* 0x0000c80013087a20 */ /* 0x000fe20000410000 */
[----:B------:R-:W-:Y:S02]  /*10670*/  HMMA.16816.F32.BF16 R72, R28, R10, R72 ;  /* 0x0000000a1c48723c */ /* 0x000fe40000041848 */
[----:B------:R-:W1:Y:S06]  /*10680*/  MUFU.TANH R17, R17 ;  /* 0x0000001100117308 */ /* 0x000e6c0000002400 */
[C---:B------:R-:W-:Y:S02]  /*10690*/  HMMA.16816.F32.BF16 R32, R12.reuse, R60, R32 ;  /* 0x0000003c0c20723c */ /* 0x040fe40000041820 */
[----:B------:R-:W1:Y:S06]  /*106a0*/  MUFU.TANH R18, R18 ;  /* 0x0000001200127308 */ /* 0x000e6c0000002400 */
[C---:B------:R-:W-:Y:S02]  /*106b0*/  HMMA.16816.F32.BF16 R44, R12.reuse, R62, R44 ;  /* 0x0000003e0c2c723c */ /* 0x040fe4000004182c */
[----:B------:R-:W1:Y:S06]  /*106c0*/  MUFU.TANH R8, R8 ;  /* 0x0000000800087308 */ /* 0x000e6c0000002400 */
[C---:B----4-:R-:W-:Y:S08]  /*106d0*/  HMMA.16816.F32.BF16 R56, R12.reuse, R20, R56 ;  /* 0x000000140c38723c */ /* 0x050ff00000041838 */
[----:B------:R-:W-:Y:S01]  /*106e0*/  HMMA.16816.F32.BF16 R72, R12, R22, R72 ;  /* 0x000000160c48723c */ /* 0x000fe20000041848 */
[----:B------:R-:W-:-:S02]  /*106f0*/  FMUL.FTZ R9, R32, c[0x0][0x320] ;  /* 0x0000c80020097a20 */ /* 0x000fc40000410000 */
[----:B------:R-:W-:Y:S02]  /*10700*/  FMUL.FTZ R19, R33, c[0x0][0x320] ;  /* 0x0000c80021137a20 */ /* 0x000fe40000410000 */
[----:B------:R-:W-:Y:S02]  /*10710*/  FMUL.FTZ R26, R34, c[0x0][0x320] ;  /* 0x0000c800221a7a20 */ /* 0x000fe40000410000 */
[----:B------:R-:W-:Y:S01]  /*10720*/  FMUL.FTZ R10, R35, c[0x0][0x320] ;  /* 0x0000c800230a7a20 */ /* 0x000fe20000410000 */
[----:B------:R-:W4:Y:S01]  /*10730*/  MUFU.TANH R9, R9 ;  /* 0x0000000900097308 */ /* 0x000f220000002400 */
[----:B------:R-:W-:Y:S02]  /*10740*/  FMUL.FTZ R27, R44, c[0x0][0x320] ;  /* 0x0000c8002c1b7a20 */ /* 0x000fe40000410000 */
[----:B------:R-:W-:Y:S02]  /*10750*/  FMUL.FTZ R20, R45, c[0x0][0x320] ;  /* 0x0000c8002d147a20 */ /* 0x000fe40000410000 */
[----:B------:R-:W-:-:S02]  /*10760*/  FMUL.FTZ R11, R46, c[0x0][0x320] ;  /* 0x0000c8002e0b7a20 */ /* 0x000fc40000410000 */
[----:B------:R-:W-:Y:S01]  /*10770*/  FMUL.FTZ R28, R47, c[0x0][0x320] ;  /* 0x0000c8002f1c7a20 */ /* 0x000fe20000410000 */
[----:B------:R-:W1:Y:S01]  /*10780*/  MUFU.TANH R19, R19 ;  /* 0x0000001300137308 */ /* 0x000e620000002400 */
[----:B------:R-:W-:Y:S02]  /*10790*/  FMUL.FTZ R56, R56, c[0x0][0x320] ;  /* 0x0000c80038387a20 */ /* 0x000fe40000410000 */
[----:B------:R-:W-:Y:S02]  /*107a0*/  FMUL.FTZ R57, R57, c[0x0][0x320] ;  /* 0x0000c80039397a20 */ /* 0x000fe40000410000 */
[----:B------:R-:W-:Y:S02]  /*107b0*/  FMUL.FTZ R58, R58, c[0x0][0x320] ;  /* 0x0000c8003a3a7a20 */ /* 0x000fe40000410000 */
[----:B------:R-:W-:Y:S01]  /*107c0*/  FMUL.FTZ R59, R59, c[0x0][0x320] ;  /* 0x0000c8003b3b7a20 */ /* 0x000fe20000410000 */
[----:B------:R-:W1:Y:S01]  /*107d0*/  MUFU.TANH R26, R26 ;  /* 0x0000001a001a7308 */ /* 0x000e620000002400 */
[----:B------:R-:W-:-:S02]  /*107e0*/  FMUL.FTZ R72, R72, c[0x0][0x320] ;  /* 0x0000c80048487a20 */ /* 0x000fc40000410000 */
[----:B------:R-:W-:Y:S02]  /*107f0*/  FMUL.FTZ R73, R73, c[0x0][0x320] ;  /* 0x0000c80049497a20 */ /* 0x000fe40000410000 */
[----:B------:R-:W-:Y:S02]  /*10800*/  FMUL.FTZ R74, R74, c[0x0][0x320] ;  /* 0x0000c8004a4a7a20 */ /* 0x000fe40000410000 */
[----:B------:R-:W-:Y:S01]  /*10810*/  FMUL.FTZ R75, R75, c[0x0][0x320] ;  /* 0x0000c8004b4b7a20 */ /* 0x000fe20000410000 */
[----:B------:R-:W1:Y:S08]  /*10820*/  MUFU.TANH R10, R10 ;  /* 0x0000000a000a7308 */ /* 0x000e700000002400 */
[----:B------:R-:W1:Y:S08]  /*10830*/  MUFU.TANH R27, R27 ;  /* 0x0000001b001b7308 */ /* 0x000e700000002400 */
[----:B------:R-:W1:Y:S08]  /*10840*/  MUFU.TANH R20, R20 ;  /* 0x0000001400147308 */ /* 0x000e700000002400 */
[----:B------:R-:W1:Y:S08]  /*10850*/  MUFU.TANH R11, R11 ;  /* 0x0000000b000b7308 */ /* 0x000e700000002400 */
[----:B------:R-:W1:Y:S08]  /*10860*/  MUFU.TANH R28, R28 ;  /* 0x0000001c001c7308 */ /* 0x000e700000002400 */
        /* <DEDUP_REMOVED lines=10> */
[----:B--234-:R-:W-:Y:S02]  /*10910*/  IADD3 R12, -R157, 0x30, RZ ;  /* 0x000000309d0c7810 */ /* 0x01cfe40007ffe1ff */
[----:B------:R-:W-:-:S02]  /*10920*/  IADD3 R15, R156, -0x2, RZ ;  /* 0xfffffffe9c0f7810 */ /* 0x000fc40007ffe0ff */
[----:B------:R-:W-:Y:S02]  /*10930*/  ISETP.GE.AND P0, PT, R12, 0x21, PT ;  /* 0x000000210c00780c */ /* 0x000fe40003f06270 */
[----:B------:R-:W-:Y:S01]  /*10940*/  SHF.R.S32.HI R13, RZ, 0x1f, R15 ;  /* 0x0000001fff0d7819 */ /* 0x000fe2000001140f */
[-C--:B------:R-:W-:Y:S01]  /*10950*/  IMAD R4, R4, R15.reuse, RZ ;  /* 0x0000000f04047224 */ /* 0x080fe200078e02ff */
[----:B------:R-:W-:Y:S01]  /*10960*/  P2R R14, PR, RZ, 0x8 ;  /* 0x00000008ff0e7803 */ /* 0x000fe20000000000 */
[----:B------:R-:W-:Y:S01]  /*10970*/  IMAD.WIDE.U32 R22, R88, R15, RZ ;  /* 0x0000000f58167225 */ /* 0x000fe200078e00ff */
[----:B------:R-:W-:-:S03]  /*10980*/  LOP3.LUT P3, RZ, R225, 0x2, RZ, 0xc0, !PT ;  /* 0x00000002e1ff7812 */ /* 0x000fc6000786c0ff */
[----:B------:R-:W-:-:S04]  /*10990*/  IMAD R13, R13, R88, R4 ;  /* 0x000000580d0d7224 */ /* 0x000fc800078e0204 */
[----:B------:R-:W-:Y:S01]  /*109a0*/  IMAD.IADD R13, R23, 0x1, R13 ;  /* 0x00000001170d7824 */ /* 0x000fe200078e020d */
[----:B------:R-:W-:-:S04]  /*109b0*/  @P0 IADD3 R15, P2, P1, R230, UR5, R22 ;  /* 0x00000005e60f0c10 */ /* 0x000fc8000f95e016 */
[----:B------:R-:W-:Y:S02]  /*109c0*/  @P0 IADD3.X R4, R235, UR8, R13, P2, P1 ;  /* 0x00000008eb040c10 */ /* 0x000fe400097e240d */
[----:B------:R-:W-:-:S13]  /*109d0*/  ISETP.GE.AND P1, PT, R12, 0x1, PT ;  /* 0x000000010c00780c */ /* 0x000fda0003f26270 */
[----:B------:R-:W-:-:S05]  /*109e0*/  @P1 IADD3 R22, P2, R230, R22, RZ ;  /* 0x00000016e6161210 */ /* 0x000fca0007f5e0ff */
[----:B------:R-:W-:Y:S01]  /*109f0*/  @P1 IMAD.X R13, R13, 0x1, R235, P2 ;  /* 0x000000010d0d1824 */ /* 0x000fe200010e06eb */
[----:B------:R-:W-:-:S04]  /*10a00*/  @P1 LEA R12, P2, R22, c[0x0][0x1c8], 0x1 ;  /* 0x00007200160c1a11 */ /* 0x000fc800078408ff */
[----:B------:R-:W-:Y:S02]  /*10a10*/  @P1 LEA.HI.X R13, R22, c[0x0][0x1cc], R13, 0x1, P2 ;  /* 0x00007300160d1a11 */ /* 0x000fe400010f0c0d */
[----:B------:R-:W-:-:S03]  /*10a20*/  @P0 LEA R22, P2, R15, c[0x0][0x1c8], 0x1 ;  /* 0x000072000f160a11 */ /* 0x000fc600078408ff */
[----:B------:R-:W-:Y:S01]  /*10a30*/  @!PT LDS RZ, [RZ] ;  /* 0x00000000fffff984 */ /* 0x000fe20000000800 */
[----:B------:R-:W-:Y:S01]  /*10a40*/  @!PT LDS RZ, [RZ] ;  /* 0x00000000fffff984 */ /* 0x000fe20000000800 */
[----:B------:R-:W-:Y:S01]  /*10a50*/  @!PT LDS RZ, [RZ] ;  /* 0x00000000fffff984 */ /* 0x000fe20000000800 */
[----:B------:R2:W-:Y:S01]  /*10a60*/  @P1 LDGSTS.E.BYPASS.LTC128B.128 [R228+0xa080], [R12.64], !P3 ;  /* 0x0a0800000ce41fae */ /* 0x0005e2000d901d52 */
[----:B------:R-:W-:Y:S02]  /*10a70*/  @P0 LEA.HI.X R23, R15, c[0x0][0x1cc], R4, 0x1, P2 ;  /* 0x000073000f170a11 */ /* 0x000fe400010f0c04 */
[----:B------:R-:W-:Y:S02]  /*10a80*/  LOP3.LUT P2, RZ, R225, 0x1, RZ, 0xc0, !PT ;  /* 0x00000001e1ff7812 */ /* 0x000fe4000784c0ff */
[----:B------:R-:W-:-:S11]  /*10a90*/  ISETP.NE.AND P3, PT, R14, RZ, PT ;  /* 0x000000ff0e00720c */ /* 0x000fd60003f65270 */
[----:B------:R2:W-:Y:S04]  /*10aa0*/  @P1 LDGSTS.E.BYPASS.LTC128B.128 [R228+0xb880], [R12.64+0x80], !P2 ;  /* 0x0b8800800ce41fae */ /* 0x0005e8000d101d52 */
[----:B------:R2:W-:Y:S04]  /*10ab0*/  @P1 LDGSTS.E.BYPASS.LTC128B.128 [R228+0xd080], [R12.64+0x100], !P6 ;  /* 0x0d0801000ce41fae */ /* 0x0005e8000f101d52 */
[----:B------:R2:W-:Y:S01]  /*10ac0*/  @P1 LDGSTS.E.BYPASS.LTC128B.128 [R228+0xe880], [R12.64+0x180], !P5 ;  /* 0x0e8801800ce41fae */ /* 0x0005e2000e901d52 */
[----:B------:R-:W-:-:S13]  /*10ad0*/  LOP3.LUT P1, RZ, R225, 0x2, RZ, 0xc0, !PT ;  /* 0x00000002e1ff7812 */ /* 0x000fda000782c0ff */
[----:B------:R2:W-:Y:S04]  /*10ae0*/  @P0 LDGSTS.E.BYPASS.LTC128B.128 [R228+0xb080], [R22.64], !P1 ;  /* 0x0b08000016e40fae */ /* 0x0005e8000c901d52 */
[----:B------:R2:W-:Y:S04]  /*10af0*/  @P0 LDGSTS.E.BYPASS.LTC128B.128 [R228+0xc880], [R22.64+0x80], !P2 ;  /* 0x0c88008016e40fae */ /* 0x0005e8000d101d52 */
[----:B------:R2:W-:Y:S04]  /*10b00*/  @P0 LDGSTS.E.BYPASS.LTC128B.128 [R228+0xe080], [R22.64+0x100], !P6 ;  /* 0x0e08010016e40fae */ /* 0x0005e8000f101d52 */
[----:B------:R2:W-:Y:S02]  /*10b10*/  @P0 LDGSTS.E.BYPASS.LTC128B.128 [R228+0xf880], [R22.64+0x180], !P5 ;  /* 0x0f88018016e40fae */ /* 0x0005e4000e901d52 */
.L_x_845:
[----:B--234-:R-:W-:Y:S01]  /*10b20*/  LOP3.LUT R7, R7, 0xffffffe0, RZ, 0xc0, !PT ;  /* 0xffffffe007077812 */ /* 0x01cfe200078ec0ff */
[----:B------:R-:W-:Y:S01]  /*10b30*/  IMAD.SHL.U32 R216, R2, 0x2, RZ ;  /* 0x0000000202d87824 */ /* 0x000fe200078e00ff */
[----:B------:R-:W0:Y:S03]  /*10b40*/  LDGDEPBAR ;  /* 0x00000000000079af */ /* 0x000e260000000000 */
[----:B------:R-:W-:Y:S01]  /*10b50*/  IMAD.IADD R7, R98, 0x1, -R7 ;  /* 0x0000000162077824 */ /* 0x000fe200078e0a07 */
[----:B------:R-:W-:Y:S01]  /*10b60*/  LDSM.16.MT88.4 R148, [R216+0x4080] ;  /* 0x00408000d894783b */ /* 0x000fe20000004200 */
[----:B------:R-:W-:-:S02]  /*10b70*/  IMAD R214, R5, 0x2, R216 ;  /* 0x0000000205d67824 */ /* 0x000fc400078e02d8 */
[C---:B------:R-:W-:Y:S01]  /*10b80*/  IMAD R213, R3.reuse, 0x2, R216 ;  /* 0x0000000203d57824 */ /* 0x040fe200078e02d8 */
[----:B------:R-:W-:Y:S01]  /*10b90*/  SHF.R.S32.HI R4, RZ, 0x1f, R7 ;  /* 0x0000001fff047819 */ /* 0x000fe20000011407 */
[----:B------:R-:W-:Y:S01]  /*10ba0*/  IMAD R212, R3, 0x2, R214 ;  /* 0x0000000203d47824 */ /* 0x000fe200078e02d6 */
[----:B------:R-:W-:Y:S02]  /*10bb0*/  LDSM.16.MT88.4 R140, [R214+0x4080] ;  /* 0x00408000d68c783b */ /* 0x000fe40000004200 */
[----:B------:R-:W-:Y:S02]  /*10bc0*/  LEA.HI R4, R4, R7, RZ, 0x2 ;  /* 0x0000000704047211 */ /* 0x000fe400078f10ff */
[----:B------:R-:W-:Y:S02]  /*10bd0*/  LDSM.16.MT88.4 R132, [R213+0x4080] ;  /* 0x00408000d584783b */ /* 0x000fe40000004200 */
[----:B------:R-:W-:Y:S02]  /*10be0*/  LOP3.LUT R4, R4, 0x7ffffffc, RZ, 0xc0, !PT ;  /* 0x7ffffffc04047812 */ /* 0x000fe400078ec0ff */
[----:B------:R-:W-:Y:S03]  /*10bf0*/  LDSM.16.MT88.4 R40, [R216+0x5880] ;  /* 0x00588000d828783b */ /* 0x000fe60000004200 */
[----:B------:R-:W-:Y:S01]  /*10c00*/  IMAD.IADD R7, R7, 0x1, -R4 ;  /* 0x0000000107077824 */ /* 0x000fe200078e0a04 */
[----:B------:R-:W-:Y:S03]  /*10c10*/  LDSM.16.MT88.4 R48, [R214+0x5880] ;  /* 0x00588000d630783b */ /* 0x000fe60000004200 */
[----:B------:R-:W-:Y:S01]  /*10c20*/  IMAD R6, R7, -0x2, R6 ;  /* 0xfffffffe07067824 */ /* 0x000fe200078e0206 */
[----:B-1----:R-:W-:Y:S04]  /*10c30*/  LDSM.16.MT88.4 R56, [R213+0x5880] ;  /* 0x00588000d538783b */ /* 0x002fe80000004200 */
[----:B------:R-:W-:Y:S01]  /*10c40*/  ISETP.GT.AND P0, PT, R6, RZ, PT ;  /* 0x000000ff0600720c */ /* 0x000fe20003f04270 */
[----:B------:R-:W-:Y:S03]  /*10c50*/  LDSM.16.MT88.4 R64, [R212+0x5880] ;  /* 0x00588000d440783b */ /* 0x000fe60000004200 */
[----:B------:R-:W-:Y:S01]  /*10c60*/  FSEL R24, R24, -INF , P0 ;  /* 0xff80000018187808 */ /* 0x000fe20000000000 */
[----:B------:R-:W-:Y:S01]  /*10c70*/  LDSM.16.MT88.4 R72, [R216+0x7080] ;  /* 0x00708000d848783b */ /* 0x000fe20000004200 */
[----:B------:R-:W-:-:S02]  /*10c80*/  FSEL R4, R0, -INF , P0 ;  /* 0xff80000000047808 */ /* 0x000fc40000000000 */
[----:B------:R-:W-:Y:S01]  /*10c90*/  ISETP.GT.AND P0, PT, R6, 0x1, PT ;  /* 0x000000010600780c */ /* 0x000fe20003f04270 */
[----:B------:R-:W-:Y:S03]  /*10ca0*/  LDSM.16.MT88.4 R80, [R214+0x7080] ;  /* 0x00708000d650783b */ /* 0x000fe60000004200 */
[----:B------:R-:W-:Y:S01]  /*10cb0*/  FSEL R29, R25, -INF , P0 ;  /* 0xff800000191d7808 */ /* 0x000fe20000000000 */
[----:B------:R-:W-:Y:S01]  /*10cc0*/  LDSM.16.MT88.4 R88, [R213+0x7080] ;  /* 0x00708000d558783b */ /* 0x000fe20000004200 */
[----:B------:R-:W-:Y:S02]  /*10cd0*/  FSEL R31, R36, -INF , P0 ;  /* 0xff800000241f7808 */ /* 0x000fe40000000000 */
[----:B------:R-:W-:Y:S01]  /*10ce0*/  ISETP.GT.AND P0, PT, R6, 0x8, PT ;  /* 0x000000080600780c */ /* 0x000fe20003f04270 */
[----:B------:R-:W-:Y:S01]  /*10cf0*/  LDSM.16.MT88.4 R96, [R212+0x7080] ;  /* 0x00708000d460783b */ /* 0x000fe20000004200 */
[----:B------:R-:W-:-:S02]  /*10d00*/  FMNMX.FTZ R0, R4, R31, !PT ;  /* 0x0000001f04007209 */ /* 0x000fc40007810000 */
[----:B------:R-:W-:Y:S01]  /*10d10*/  FSEL R25, R18, -INF , P0 ;  /* 0xff80000012197808 */ /* 0x000fe20000000000 */
[----:B------:R-:W-:Y:S01]  /*10d20*/  LDSM.16.MT88.4 R104, [R216+0x8880] ;  /* 0x00888000d868783b */ /* 0x000fe20000004200 */
[----:B------:R-:W-:Y:S02]  /*10d30*/  FSEL R35, R16, -INF , P0 ;  /* 0xff80000010237808 */ /* 0x000fe40000000000 */
[----:B------:R-:W-:Y:S01]  /*10d40*/  ISETP.GT.AND P0, PT, R6, 0x9, PT ;  /* 0x000000090600780c */ /* 0x000fe20003f04270 */
[----:B------:R-:W-:Y:S01]  /*10d50*/  LDSM.16.MT88.4 R112, [R214+0x8880] ;  /* 0x00888000d670783b */ /* 0x000fe20000004200 */
[----:B------:R-:W-:Y:S02]  /*10d60*/  FMNMX.FTZ R0, R35, R0, !PT ;  /* 0x0000000023007209 */ /* 0x000fe40007810000 */
[----:B------:R-:W-:Y:S01]  /*10d70*/  FSEL R23, R8, -INF , P0 ;  /* 0xff80000008177808 */ /* 0x000fe20000000000 */
[----:B------:R-:W-:Y:S01]  /*10d80*/  LDSM.16.MT88.4 R120, [R213+0x8880] ;  /* 0x00888000d578783b */ /* 0x000fe20000004200 */
[----:B------:R-:W-:-:S02]  /*10d90*/  FSEL R33, R17, -INF , P0 ;  /* 0xff80000011217808 */ /* 0x000fc40000000000 */
[----:B------:R-:W-:Y:S01]  /*10da0*/  ISETP.GT.AND P0, PT, R6, 0x10, PT ;  /* 0x000000100600780c */ /* 0x000fe20003f04270 */
[----:B------:R-:W-:Y:S01]  /*10db0*/  LDSM.16.MT88.4 R164, [R214+0x6080] ;  /* 0x00608000d6a4783b */ /* 0x000fe20000004200 */
[----:B------:R-:W-:Y:S02]  /*10dc0*/  FMNMX.FTZ R0, R33, R0, !PT ;  /* 0x0000000021007209 */ /* 0x000fe40007810000 */
[----:B------:R-:W-:Y:S01]  /*10dd0*/  FSEL R15, R26, -INF , P0 ;  /* 0xff8000001a0f7808 */ /* 0x000fe20000000000 */
[----:B------:R-:W-:Y:S01]  /*10de0*/  LDSM.16.MT88.4 R160, [R212+0x6080] ;  /* 0x00608000d4a0783b */ /* 0x000fe20000004200 */
[----:B------:R-:W-:Y:S02]  /*10df0*/  FSEL R21, R9, -INF , P0 ;  /* 0xff80000009157808 */ /* 0x000fe40000000000 */
[----:B------:R-:W-:Y:S02]  /*10e00*/  ISETP.GT.AND P0, PT, R6, 0x11, PT ;  /* 0x000000110600780c */ /* 0x000fe40003f04270 */
[----:B------:R-:W-:-:S02]  /*10e10*/  FMNMX.FTZ R0, R21, R0, !PT ;  /* 0x0000000015007209 */ /* 0x000fc40007810000 */
[----:B------:R-:W-:Y:S02]  /*10e20*/  FSEL R13, R10, -INF , P0 ;  /* 0xff8000000a0d7808 */ /* 0x000fe40000000000 */
[----:B------:R-:W-:Y:S02]  /*10e30*/  FSEL R19, R19, -INF , P0 ;  /* 0xff80000013137808 */ /* 0x000fe40000000000 */
[----:B------:R-:W-:Y:S02]  /*10e40*/  ISETP.GT.AND P0, PT, R6, 0x18, PT ;  /* 0x000000180600780c */ /* 0x000fe40003f04270 */
[----:B------:R-:W-:Y:S02]  /*10e50*/  FMNMX.FTZ R0, R19, R0, !PT ;  /* 0x0000000013007209 */ /* 0x000fe40007810000 */
[----:B------:R-:W-:Y:S02]  /*10e60*/  FSEL R11, R11, -INF , P0 ;  /* 0xff8000000b0b7808 */ /* 0x000fe40000000000 */
[----:B------:R-:W-:-:S02]  /*10e70*/  FSEL R7, R27, -INF , P0 ;  /* 0xff8000001b077808 */ /* 0x000fc40000000000 */
[----:B------:R-:W-:Y:S02]  /*10e80*/  ISETP.GT.AND P0, PT, R6, 0x19, PT ;  /* 0x000000190600780c */ /* 0x000fe40003f04270 */
[----:B------:R-:W-:Y:S02]  /*10e90*/  FMNMX.FTZ R8, R24, R29, !PT ;  /* 0x0000001d18087209 */ /* 0x000fe40007810000 */
[----:B------:R-:W-:Y:S02]  /*10ea0*/  FSEL R9, R28, -INF , P0 ;  /* 0xff8000001c097808 */ /* 0x000fe40000000000 */
[----:B------:R-:W-:Y:S02]  /*10eb0*/  FSEL R17, R20, -INF , P0 ;  /* 0xff80000014117808 */ /* 0x000fe40000000000 */
[----:B------:R-:W-:Y:S02]  /*10ec0*/  ISETP.GT.AND P0, PT, R6, 0x20, PT ;  /* 0x000000200600780c */ /* 0x000fe40003f04270 */
[----:B------:R-:W-:-:S02]  /*10ed0*/  FMNMX.FTZ R0, R7, R0, !PT ;  /* 0x0000000007007209 */ /* 0x000fc40007810000 */
[----:B------:R-:W-:Y:S02]  /*10ee0*/  FSEL R175, R175, -INF , P0 ;  /* 0xff800000afaf7808 */ /* 0x000fe40000000000 */
[----:B------:R-:W-:Y:S02]  /*10ef0*/  FSEL R183, R183, -INF , P0 ;  /* 0xff800000b7b77808 */ /* 0x000fe40000000000 */
[----:B------:R-:W-:Y:S02]  /*10f00*/  FMNMX.FTZ R8, R25, R8, !PT ;  /* 0x0000000819087209 */ /* 0x000fe40007810000 */
[----:B------:R-:W-:Y:S02]  /*10f10*/  ISETP.GT.AND P0, PT, R6, 0x21, PT ;  /* 0x000000210600780c */ /* 0x000fe40003f04270 */
[----:B------:R-:W-:Y:S02]  /*10f20*/  FMNMX.FTZ R0, R17, R0, !PT ;  /* 0x0000000011007209 */ /* 0x000fe40007810000 */
[----:B------:R-:W-:-:S02]  /*10f30*/  FMNMX.FTZ R8, R23, R8, !PT ;  /* 0x0000000817087209 */ /* 0x000fc40007810000 */
[----:B------:R-:W-:Y:S02]  /*10f40*/  FSEL R173, R173, -INF , P0 ;  /* 0xff800000adad7808 */ /* 0x000fe40000000000 */
[----:B------:R-:W-:Y:S02]  /*10f50*/  FSEL R181, R181, -INF , P0 ;  /* 0xff800000b5b57808 */ /* 0x000fe40000000000 */
[----:B------:R-:W-:Y:S02]  /*10f60*/  ISETP.GT.AND P0, PT, R6, 0x28, PT ;  /* 0x000000280600780c */ /* 0x000fe40003f04270 */
[----:B------:R-:W-:Y:S02]  /*10f70*/  FMNMX.FTZ R0, R183, R0, !PT ;  /* 0x00000000b7007209 */ /* 0x000fe40007810000 */
[----:B------:R-:W-:Y:S02]  /*10f80*/  FMNMX.FTZ R8, R15, R8, !PT ;  /* 0x000000080f087209 */ /* 0x000fe40007810000 */
[----:B------:R-:W-:-:S02]  /*10f90*/  FSEL R171, R171, -INF , P0 ;  /* 0xff800000abab7808 */ /* 0x000fc40000000000 */
[----:B------:R-:W-:Y:S02]  /*10fa0*/  FSEL R179, R179, -INF , P0 ;  /* 0xff800000b3b37808 */ /* 0x000fe40000000000 */
[----:B------:R-:W-:Y:S02]  /*10fb0*/  ISETP.GT.AND P0, PT, R6, 0x29, PT ;  /* 0x000000290600780c */ /* 0x000fe40003f04270 */
[----:B------:R-:W-:Y:S02]  /*10fc0*/  FMNMX.FTZ R0, R181, R0, !PT ;  /* 0x00000000b5007209 */ /* 0x000fe40007810000 */
[----:B------:R-:W-:Y:S02]  /*10fd0*/  FMNMX.FTZ R6, R13, R8, !PT ;  /* 0x000000080d067209 */ /* 0x000fe40007810000 */
[----:B------:R-:W-:Y:S02]  /*10fe0*/  FMNMX.FTZ R8, R179, R0, !PT ;  /* 0x00000000b3087209 */ /* 0x000fe40007810000 */
[----:B------:R-:W-:-:S02]  /*10ff0*/  FMNMX.FTZ R0, R11, R6, !PT ;  /* 0x000000060b007209 */ /* 0x000fc40007810000 */
[----:B------:R-:W-:Y:S02]  /*11000*/  FSEL R177, R177, -INF , P0 ;  /* 0xff800000b1b17808 */ /* 0x000fe40000000000 */
[----:B------:R-:W-:Y:S02]  /*11010*/  FMNMX.FTZ R0, R9, R0, !PT ;  /* 0x0000000009007209 */ /* 0x000fe40007810000 */
[----:B------:R-:W-:Y:S02]  /*11020*/  FMNMX.FTZ R8, R177, R8, !PT ;  /* 0x00000008b1087209 */ /* 0x000fe40007810000 */
[----:B------:R-:W-:Y:S02]  /*11030*/  FMNMX.FTZ R0, R175, R0, !PT ;  /* 0x00000000af007209 */ /* 0x000fe40007810000 */
[----:B------:R-:W-:Y:S01]  /*11040*/  FSEL R169, R169, -INF , P0 ;  /* 0xff800000a9a97808 */ /* 0x000fe20000000000 */
[----:B------:R-:W1:Y:S01]  /*11050*/  SHFL.BFLY PT, R27, R8, 0x2, 0x1f ;  /* 0x0c401f00081b7f89 */ /* 0x000e6200000e0000 */
[----:B------:R-:W-:-:S04]  /*11060*/  FMNMX.FTZ R0, R173, R0, !PT ;  /* 0x00000000ad007209 */ /* 0x000fc80007810000 */
[----:B------:R-:W-:-:S04]  /*11070*/  FMNMX.FTZ R0, R171, R0, !PT ;  /* 0x00000000ab007209 */ /* 0x000fc80007810000 */
[----:B------:R-:W-:-:S05]  /*11080*/  FMNMX.FTZ R37, R169, R0, !PT ;  /* 0x00000000a9257209 */ /* 0x000fca0007810000 */
[----:B------:R-:W2:Y:S01]  /*11090*/  SHFL.BFLY PT, R6, R37, 0x2, 0x1f ;  /* 0x0c401f0025067f89 */ /* 0x000ea200000e0000 */
[----:B-1----:R-:W-:-:S05]  /*110a0*/  FMNMX.FTZ R27, R8, R27, !PT ;  /* 0x0000001b081b7209 */ /* 0x002fca0007810000 */
[----:B------:R-:W1:Y:S01]  /*110b0*/  SHFL.BFLY PT, R0, R27, 0x1, 0x1f ;  /* 0x0c201f001b007f89 */ /* 0x000e6200000e0000 */
[----:B--2---:R-:W-:-:S05]  /*110c0*/  FMNMX.FTZ R6, R37, R6, !PT ;  /* 0x0000000625067209 */ /* 0x004fca0007810000 */
[----:B------:R-:W2:Y:S01]  /*110d0*/  SHFL.BFLY PT, R159, R6, 0x1, 0x1f ;  /* 0x0c201f00069f7f89 */ /* 0x000ea200000e0000 */
[----:B-1----:R-:W-:-:S04]  /*110e0*/  FMNMX.FTZ R0, R27, R0, !PT ;  /* 0x000000001b007209 */ /* 0x002fc80007810000 */
[C---:B------:R-:W-:Y:S01]  /*110f0*/  FSETP.NEU.FTZ.AND P0, PT, R0.reuse, -INF , PT ;  /* 0xff8000000000780b */ /* 0x040fe20003f1d000 */
[----:B------:R-:W-:-:S05]  /*11100*/  FMUL.FTZ R170, R0, c[0x0][0x2d0] ;  /* 0x0000b40000aa7a20 */ /* 0x000fca0000410000 */
[----:B------:R-:W-:Y:S02]  /*11110*/  FSEL R170, R170, RZ, P0 ;  /* 0x000000ffaaaa7208 */ /* 0x000fe40000000000 */
[----:B--2---:R-:W-:-:S03]  /*11120*/  FMNMX.FTZ R159, R6, R159, !PT ;  /* 0x0000009f069f7209 */ /* 0x004fc60007810000 */
[--C-:B------:R-:W-:Y:S02]  /*11130*/  FFMA.FTZ R189, R4, c[0x0][0x2d0], -R170.reuse ;  /* 0x0000b40004bd7a23 */ /* 0x100fe400000108aa */
[--C-:B------:R-:W-:Y:S01]  /*11140*/  FFMA.FTZ R186, R31, c[0x0][0x2d0], -R170.reuse ;  /* 0x0000b4001fba7a23 */ /* 0x100fe200000108aa */
[C---:B------:R-:W-:Y:S01]  /*11150*/  FSETP.NEU.FTZ.AND P0, PT, R159.reuse, -INF , PT ;  /* 0xff8000009f00780b */ /* 0x040fe20003f1d000 */
[----:B------:R-:W-:Y:S02]  /*11160*/  FMUL.FTZ R168, R159, c[0x0][0x2d0] ;  /* 0x0000b4009fa87a20 */ /* 0x000fe40000410000 */
[--C-:B------:R-:W-:Y:S01]  /*11170*/  FFMA.FTZ R187, R35, c[0x0][0x2d0], -R170.reuse ;  /* 0x0000b40023bb7a23 */ /* 0x100fe200000108aa */
[----:B------:R-:W-:Y:S01]  /*11180*/  MUFU.EX2 R189, R189 ;  /* 0x000000bd00bd7308 */ /* 0x000fe20000000800 */
[--C-:B------:R-:W-:Y:S01]  /*11190*/  FFMA.FTZ R158, R33, c[0x0][0x2d0], -R170.reuse ;  /* 0x0000b400219e7a23 */ /* 0x100fe200000108aa */
[----:B------:R-:W-:Y:S01]  /*111a0*/  FSEL R168, R168, RZ, P0 ;  /* 0x000000ffa8a87208 */ /* 0x000fe20000000000 */
[----:B------:R-:W1:Y:S01]  /*111b0*/  LDSM.16.MT88.4 R32, [R212+0x4080] ;  /* 0x00408000d420783b */ /* 0x000e620000004200 */
[----:B------:R-:W-:-:S02]  /*111c0*/  FFMA.FTZ R193, R7, c[0x0][0x2d0], -R170 ;  /* 0x0000b40007c17a23 */ /* 0x000fc400000108aa */
[----:B------:R-:W-:Y:S01]  /*111d0*/  FFMA.FTZ R190, R21, c[0x0][0x2d0], -R170 ;  /* 0x0000b40015be7a23 */ /* 0x000fe200000108aa */
[----:B------:R-:W2:Y:S01]  /*111e0*/  LDSM.16.MT88.4 R4, [R212+0x8880] ;  /* 0x00888000d404783b */ /* 0x000ea20000004200 */
[--C-:B------:R-:W-:Y:S01]  /*111f0*/  FFMA.FTZ R185, R24, c[0x0][0x2d0], -R168.reuse ;  /* 0x0000b40018b97a23 */ /* 0x100fe200000108a8 */
[----:B------:R-:W3:Y:S01]  /*11200*/  MUFU.EX2 R186, R186 ;  /* 0x000000ba00ba7308 */ /* 0x000ee20000000800 */
[--C-:B------:R-:W-:Y:S02]  /*11210*/  FFMA.FTZ R188, R29, c[0x0][0x2d0], -R168.reuse ;  /* 0x0000b4001dbc7a23 */ /* 0x100fe400000108a8 */
[--C-:B------:R-:W-:Y:S02]  /*11220*/  FFMA.FTZ R191, R25, c[0x0][0x2d0], -R168.reuse ;  /* 0x0000b40019bf7a23 */ /* 0x100fe400000108a8 */
[--C-:B------:R-:W-:Y:S01]  /*11230*/  FFMA.FTZ R184, R23, c[0x0][0x2d0], -R168.reuse ;  /* 0x0000b40017b87a23 */ /* 0x100fe200000108a8 */
[----:B------:R-:W-:Y:S01]  /*11240*/  LDSM.16.MT88.4 R24, [R216+0x4880] ;  /* 0x00488000d818783b */ /* 0x000fe20000004200 */
[--C-:B------:R-:W-:Y:S01]  /*11250*/  FFMA.FTZ R195, R11, c[0x0][0x2d0], -R168.reuse ;  /* 0x0000b4000bc37a23 */ /* 0x100fe200000108a8 */
[----:B------:R-:W-:Y:S01]  /*11260*/  MUFU.EX2 R187, R187 ;  /* 0x000000bb00bb7308 */ /* 0x000fe20000000800 */
[----:B------:R-:W-:Y:S01]  /*11270*/  FFMA.FTZ R192, R9, c[0x0][0x2d0], -R168 ;  /* 0x0000b40009c07a23 */ /* 0x000fe200000108a8 */
[----:B------:R-:W-:Y:S01]  /*11280*/  LDSM.16.MT88.4 R20, [R212+0x4880] ;  /* 0x00488000d414783b */ /* 0x000fe20000004200 */
[----:B------:R-:W-:-:S02]  /*11290*/  FFMA.FTZ R3, R19, c[0x0][0x2d0], -R170 ;  /* 0x0000b40013037a23 */ /* 0x000fc400000108aa */
[----:B------:R-:W-:Y:S01]  /*112a0*/  FFMA.FTZ R2, R17, c[0x0][0x2d0], -R170 ;  /* 0x0000b40011027a23 */ /* 0x000fe200000108aa */
[----:B------:R-:W4:Y:S01]  /*112b0*/  LDSM.16.MT88.4 R8, [R214+0x4880] ;  /* 0x00488000d608783b */ /* 0x000f220000004200 */
[--C-:B------:R-:W-:Y:S01]  /*112c0*/  FFMA.FTZ R197, R15, c[0x0][0x2d0], -R168.reuse ;  /* 0x0000b4000fc57a23 */ /* 0x100fe200000108a8 */
[----:B------:R-:W1:Y:S01]  /*112d0*/  MUFU.EX2 R158, R158 ;  /* 0x0000009e009e7308 */ /* 0x000e620000000800 */
[----:B---3--:R-:W-:Y:S01]  /*112e0*/  F2FP.BF16.PACK_AB R128, R186, R189 ;  /* 0x000000bdba80723e */ /* 0x008fe200000010ff */
[----:B------:R-:W-:Y:S01]  /*112f0*/  FFMA.FTZ R194, R13, c[0x0][0x2d0], -R168 ;  /* 0x0000b4000dc27a23 */ /* 0x000fe200000108a8 */
[----:B------:R-:W3:Y:S01]  /*11300*/  LDSM.16.MT88.4 R16, [R213+0x4880] ;  /* 0x00488000d510783b */ /* 0x000ee20000004200 */
[--C-:B------:R-:W-:Y:S02]  /*11310*/  FFMA.FTZ R196, R183, c[0x0][0x2d0], -R170.reuse ;  /* 0x0000b400b7c47a23 */ /* 0x100fe400000108aa */
[--C-:B------:R-:W-:Y:S01]  /*11320*/  FFMA.FTZ R199, R181, c[0x0][0x2d0], -R170.reuse ;  /* 0x0000b400b5c77a23 */ /* 0x100fe200000108aa */
[----:B------:R-:W2:Y:S01]  /*11330*/  LDSM.16.MT88.4 R12, [R216+0x6080] ;  /* 0x00608000d80c783b */ /* 0x000ea20000004200 */
[----:B------:R-:W-:Y:S01]  /*11340*/  MUFU.EX2 R185, R185 ;  /* 0x000000b900b97308 */ /* 0x000fe20000000800 */
[----:B------:R-:W-:-:S02]  /*11350*/  FFMA.FTZ R198, R179, c[0x0][0x2d0], -R170 ;  /* 0x0000b400b3c67a23 */ /* 0x000fc400000108aa */
[----:B------:R-:W-:Y:S01]  /*11360*/  FFMA.FTZ R229, R177, c[0x0][0x2d0], -R170 ;  /* 0x0000b400b1e57a23 */ /* 0x000fe200000108aa */
[----:B------:R-:W-:Y:S01]  /*11370*/  LDSM.16.MT88.4 R180, [R216+0x6880] ;  /* 0x00688000d8b4783b */ /* 0x000fe20000004200 */
[--C-:B------:R-:W-:Y:S02]  /*11380*/  FFMA.FTZ R236, R175, c[0x0][0x2d0], -R168.reuse ;  /* 0x0000b400afec7a23 */ /* 0x100fe400000108a8 */
[--C-:B------:R-:W-:Y:S01]  /*11390*/  FFMA.FTZ R237, R173, c[0x0][0x2d0], -R168.reuse ;  /* 0x0000b400aded7a23 */ /* 0x100fe200000108a8 */
[----:B------:R-:W4:Y:S01]  /*113a0*/  MUFU.EX2 R188, R188 ;  /* 0x000000bc00bc7308 */ /* 0x000f220000000800 */
[C---:B-1----:R-:W-:Y:S01]  /*113b0*/  F2FP.BF16.PACK_AB R130, R158.reuse, R187 ;  /* 0x000000bb9e82723e */ /* 0x042fe200000010ff */
[--C-:B------:R-:W-:Y:S01]  /*113c0*/  FFMA.FTZ R238, R171, c[0x0][0x2d0], -R168.reuse ;  /* 0x0000b400abee7a23 */ /* 0x100fe200000108a8 */
[----:B------:R-:W-:Y:S01]  /*113d0*/  LDSM.16.MT88.4 R176, [R213+0x6880] ;  /* 0x00688000d5b0783b */ /* 0x000fe20000004200 */
[----:B------:R-:W-:Y:S02]  /*113e0*/  FFMA.FTZ R245, R169, c[0x0][0x2d0], -R168 ;  /* 0x0000b400a9f57a23 */ /* 0x000fe400000108a8 */
[----:B------:R-:W-:Y:S01]  /*113f0*/  FADD.FTZ R186, R189, R186 ;  /* 0x000000babdba7221 */ /* 0x000fe20000010000 */
[----:B------:R-:W-:Y:S01]  /*11400*/  LDSM.16.MT88.4 R172, [R212+0x6880] ;  /* 0x00688000d4ac783b */ /* 0x000fe20000004200 */
[----:B------:R-:W-:Y:S02]  /*11410*/  MUFU.EX2 R191, R191 ;  /* 0x000000bf00bf7308 */ /* 0x000fe40000000800 */
[----:B------:R-:W-:Y:S01]  /*11420*/  FADD.FTZ R187, R187, R186 ;  /* 0x000000babbbb7221 */ /* 0x000fe20000010000 */
[----:B------:R-:W-:Y:S03]  /*11430*/  LDSM.16.MT88.4 R168, [R216+0x8080] ;  /* 0x00808000d8a8783b */ /* 0x000fe60000004200 */
[----:B------:R-:W-:-:S02]  /*11440*/  FADD.FTZ R187, R158, R187 ;  /* 0x000000bb9ebb7221 */ /* 0x000fc40000010000 */
[----:B------:R-:W1:Y:S01]  /*11450*/  MUFU.EX2 R184, R184 ;  /* 0x000000b800b87308 */ /* 0x000e620000000800 */
[----:B----4-:R-:W-:Y:S01]  /*11460*/  F2FP.BF16.PACK_AB R129, R188, R185 ;  /* 0x000000b9bc81723e */ /* 0x010fe200000010ff */
[----:B------:R-:W-:-:S06]  /*11470*/  FADD.FTZ R188, R185, R188 ;  /* 0x000000bcb9bc7221 */ /* 0x000fcc0000010000 */
[----:B------:R-:W-:Y:S01]  /*11480*/  MUFU.EX2 R190, R190 ;  /* 0x000000be00be7308 */ /* 0x000fe20000000800 */
[----:B-1----:R-:W-:-:S07]  /*11490*/  F2FP.BF16.PACK_AB R131, R184, R191 ;  /* 0x000000bfb883723e */ /* 0x002fce00000010ff */
[----:B------:R-:W1:Y:S01]  /*114a0*/  MUFU.EX2 R3, R3 ;  /* 0x0000000300037308 */ /* 0x000e620000000800 */
[----:B------:R-:W-:-:S04]  /*114b0*/  FADD.FTZ R191, R191, R188 ;  /* 0x000000bcbfbf7221 */ /* 0x000fc80000010000 */
[----:B------:R-:W-:Y:S01]  /*114c0*/  FADD.FTZ R184, R184, R191 ;  /* 0x000000bfb8b87221 */ /* 0x000fe20000010000 */
[C---:B------:R-:W-:Y:S02]  /*114d0*/  HMMA.16816.F32.BF16 R144, R128.reuse, R140, RZ ;  /* 0x0000008c8090723c */ /* 0x040fe400000418ff */
[----:B------:R-:W-:Y:S06]  /*114e0*/  MUFU.EX2 R193, R193 ;  /* 0x000000c100c17308 */ /* 0x000fec0000000800 */
[C---:B------:R-:W-:Y:S02]  /*114f0*/  HMMA.16816.F32.BF16 R140, R128.reuse, R142, RZ ;  /* 0x0000008e808c723c */ /* 0x040fe400000418ff */
[----:B------:R-:W-:Y:S06]  /*11500*/  MUFU.EX2 R2, R2 ;  /* 0x0000000200027308 */ /* 0x000fec0000000800 */
[C---:B------:R-:W-:Y:S02]  /*11510*/  HMMA.16816.F32.BF16 R152, R128.reuse, R148, RZ ;  /* 0x000000948098723c */ /* 0x040fe400000418ff */
[----:B------:R-:W-:Y:S06]  /*11520*/  MUFU.EX2 R197, R197 ;  /* 0x000000c500c57308 */ /* 0x000fec0000000800 */
[C---:B------:R-:W-:Y:S02]  /*11530*/  HMMA.16816.F32.BF16 R136, R128.reuse, R132, RZ ;  /* 0x000000848088723c */ /* 0x040fe400000418ff */
[----:B------:R-:W4:Y:S06]  /*11540*/  MUFU.EX2 R194, R194 ;  /* 0x000000c200c27308 */ /* 0x000f2c0000000800 */
[C---:B------:R-:W-:Y:S02]  /*11550*/  HMMA.16816.F32.BF16 R28, R128.reuse, R32, RZ ;  /* 0x00000020801c723c */ /* 0x040fe400000418ff */
[----:B------:R-:W-:Y:S06]  /*11560*/  MUFU.EX2 R195, R195 ;  /* 0x000000c300c37308 */ /* 0x000fec0000000800 */
[C---:B------:R-:W-:Y:S02]  /*11570*/  HMMA.16816.F32.BF16 R36, R128.reuse, R40, RZ ;  /* 0x000000288024723c */ /* 0x040fe400000418ff */
[----:B------:R-:W1:Y:S06]  /*11580*/  MUFU.EX2 R192, R192 ;  /* 0x000000c000c07308 */ /* 0x000e6c0000000800 */
        /* <DEDUP_REMOVED lines=14> */
[C---:B-----5:R-:W-:Y:S02]  /*11670*/  HMMA.16816.F32.BF16 R100, R128.reuse, R104, RZ ;  /* 0x000000688064723c */ /* 0x060fe400000418ff */
        /* <DEDUP_REMOVED lines=17> */
[C---:B--2---:R-:W-:Y:S07]  /*11790*/  HMMA.16816.F32.BF16 R124, R128.reuse, R4, RZ ;  /* 0x00000004807c723c */ /* 0x044fee00000418ff */
[----:B-1----:R-:W-:Y:S01]  /*117a0*/  F2FP.BF16.PACK_AB R4, R3, R190 ;  /* 0x000000be0304723e */ /* 0x002fe200000010ff */
[----:B------:R-:W-:Y:S01]  /*117b0*/  HMMA.16816.F32.BF16 R128, R128, R6, RZ ;  /* 0x000000068080723c */ /* 0x000fe200000418ff */
[----:B----4-:R-:W-:Y:S01]  /*117c0*/  F2FP.BF16.PACK_AB R5, R194, R197 ;  /* 0x000000c5c205723e */ /* 0x010fe200000010ff */
        /* <DEDUP_REMOVED lines=9> */
[----:B------:R-:W-:Y:S01]  /*11860*/  HMMA.16816.F32.BF16 R144, R4, R8, R144 ;  /* 0x000000080490723c */ /* 0x000fe20000041890 */
[----:B------:R-:W-:-:S07]  /*11870*/  FADD.FTZ R195, R192, R195 ;  /* 0x000000c3c0c37221 */ /* 0x000fce0000010000 */
[C---:B------:R-:W-:Y:S01]  /*11880*/  HMMA.16816.F32.BF16 R140, R4.reuse, R10, R140 ;  /* 0x0000000a048c723c */ /* 0x040fe2000004188c */
[----:B------:R-:W1:Y:S07]  /*11890*/  LDSM.16.MT88.4 R8, [R213+0x6080] ;  /* 0x00608000d508783b */ /* 0x000e6e0000004200 */
[C---:B------:R-:W-:Y:S08]  /*118a0*/  HMMA.16816.F32.BF16 R152, R4.reuse, R24, R152 ;  /* 0x000000180498723c */ /* 0x040ff00000041898 */
[C---:B------:R-:W-:Y:S01]  /*118b0*/  HMMA.16816.F32.BF16 R148, R4.reuse, R26, R148 ;  /* 0x0000001a0494723c */ /* 0x040fe20000041894 */
[----:B------:R-:W-:Y:S07]  /*118c0*/  LDSM.16.MT88.4 R24, [R214+0x7880] ;  /* 0x00788000d618783b */ /* 0x000fee0000004200 */
[C---:B---3--:R-:W-:Y:S08]  /*118d0*/  HMMA.16816.F32.BF16 R136, R4.reuse, R16, R136 ;  /* 0x000000100488723c */ /* 0x048ff00000041888 */
[C---:B------:R-:W-:Y:S01]  /*118e0*/  HMMA.16816.F32.BF16 R132, R4.reuse, R18, R132 ;  /* 0x000000120484723c */ /* 0x040fe20000041884 */
[----:B------:R-:W2:Y:S07]  /*118f0*/  LDSM.16.MT88.4 R16, [R216+0x7880] ;  /* 0x00788000d810783b */ /* 0x000eae0000004200 */
[C---:B------:R-:W-:Y:S08]  /*11900*/  HMMA.16816.F32.BF16 R36, R4.reuse, R12, R36 ;  /* 0x0000000c0424723c */ /* 0x040ff00000041824 */
[C---:B------:R-:W-:Y:S01]  /*11910*/  HMMA.16816.F32.BF16 R40, R4.reuse, R14, R40 ;  /* 0x0000000e0428723c */ /* 0x040fe20000041828 */
[----:B------:R-:W3:Y:S07]  /*11920*/  LDSM.16.MT88.4 R12, [R213+0x7880] ;  /* 0x00788000d50c783b */ /* 0x000eee0000004200 */
[C---:B-1----:R-:W-:Y:S08]  /*11930*/  HMMA.16816.F32.BF16 R52, R4.reuse, R8, R52 ;  /* 0x000000080434723c */ /* 0x042ff00000041834 */
[C---:B------:R-:W-:Y:S01]  /*11940*/  HMMA.16816.F32.BF16 R56, R4.reuse, R10, R56 ;  /* 0x0000000a0438723c */ /* 0x040fe20000041838 */
[----:B------:R-:W1:Y:S07]  /*11950*/  LDSM.16.MT88.4 R8, [R216+0x9080] ;  /* 0x00908000d808783b */ /* 0x000e6e0000004200 */
[C---:B------:R-:W-:Y:S08]  /*11960*/  HMMA.16816.F32.BF16 R28, R4.reuse, R20, R28 ;  /* 0x00000014041c723c */ /* 0x040ff0000004181c */
[C---:B------:R-:W-:Y:S01]  /*11970*/  HMMA.16816.F32.BF16 R32, R4.reuse, R22, R32 ;  /* 0x000000160420723c */ /* 0x040fe20000041820 */
[----:B------:R-:W4:Y:S07]  /*11980*/  LDSM.16.MT88.4 R20, [R212+0x7880] ;  /* 0x00788000d414783b */ /* 0x000f2e0000004200 */
[C---:B--2---:R-:W-:Y:S08]  /*11990*/  HMMA.16816.F32.BF16 R68, R4.reuse, R16, R68 ;  /* 0x000000100444723c */ /* 0x044ff00000041844 */
[C---:B------:R-:W-:Y:S01]  /*119a0*/  HMMA.16816.F32.BF16 R72, R4.reuse, R18, R72 ;  /* 0x000000120448723c */ /* 0x040fe20000041848 */
[----:B------:R-:W2:Y:S07]  /*119b0*/  LDSM.16.MT88.4 R16, [R214+0x9080] ;  /* 0x00908000d610783b */ /* 0x000eae0000004200 */
[C---:B------:R-:W-:Y:S08]  /*119c0*/  HMMA.16816.F32.BF16 R76, R4.reuse, R24, R76 ;  /* 0x00000018044c723c */ /* 0x040ff0000004184c */
[C---:B------:R-:W-:Y:S01]  /*119d0*/  HMMA.16816.F32.BF16 R80, R4.reuse, R26, R80 ;  /* 0x0000001a0450723c */ /* 0x040fe20000041850 */
[----:B------:R-:W-:Y:S07]  /*119e0*/  LDSM.16.MT88.4 R24, [R212+0x9080] ;  /* 0x00908000d418783b */ /* 0x000fee0000004200 */
[C---:B---3--:R-:W-:Y:S08]  /*119f0*/  HMMA.16816.F32.BF16 R84, R4.reuse, R12, R84 ;  /* 0x0000000c0454723c */ /* 0x048ff00000041854 */
[C---:B------:R-:W-:Y:S01]  /*11a00*/  HMMA.16816.F32.BF16 R88, R4.reuse, R14, R88 ;  /* 0x0000000e0458723c */ /* 0x040fe20000041858 */
[----:B------:R-:W3:Y:S07]  /*11a10*/  LDSM.16.MT88.4 R12, [R213+0x9080] ;  /* 0x00908000d50c783b */ /* 0x000eee0000004200 */
[C---:B-1----:R-:W-:Y:S08]  /*11a20*/  HMMA.16816.F32.BF16 R100, R4.reuse, R8, R100 ;  /* 0x000000080464723c */ /* 0x042ff00000041864 */
[C---:B------:R-:W-:Y:S01]  /*11a30*/  HMMA.16816.F32.BF16 R104, R4.reuse, R10, R104 ;  /* 0x0000000a0468723c */ /* 0x040fe20000041868 */
[----:B------:R-:W1:Y:S07]  /*11a40*/  LDSM.16.MT88.4 R8, [R214+0x5080] ;  /* 0x00508000d608783b */ /* 0x000e6e0000004200 */
[C---:B------:R-:W-:Y:S08]  /*11a50*/  HMMA.16816.F32.BF16 R44, R4.reuse, R164, R44 ;  /* 0x000000a4042c723c */ /* 0x040ff0000004182c */
[C---:B------:R-:W-:Y:S01]  /*11a60*/  HMMA.16816.F32.BF16 R48, R4.reuse, R166, R48 ;  /* 0x000000a60430723c */ /* 0x040fe20000041830 */
[----:B------:R-:W-:Y:S07]  /*11a70*/  LDSM.16.MT88.4 R164, [R214+0x8080] ;  /* 0x00808000d6a4783b */ /* 0x000fee0000004200 */
[C---:B------:R-:W-:Y:S08]  /*11a80*/  HMMA.16816.F32.BF16 R60, R4.reuse, R160, R60 ;  /* 0x000000a0043c723c */ /* 0x040ff0000004183c */
[C---:B------:R-:W-:Y:S01]  /*11a90*/  HMMA.16816.F32.BF16 R64, R4.reuse, R162, R64 ;  /* 0x000000a20440723c */ /* 0x040fe20000041840 */
[----:B------:R-:W-:Y:S07]  /*11aa0*/  LDSM.16.MT88.4 R160, [R213+0x8080] ;  /* 0x00808000d5a0783b */ /* 0x000fee0000004200 */
        /* <DEDUP_REMOVED lines=9> */
[C---:B------:R-:W-:Y:S08]  /*11b40*/  HMMA.16816.F32.BF16 R124, R4.reuse, R24, R124 ;  /* 0x00000018047c723c */ /* 0x040ff0000004187c */
[----:B------:R-:W-:Y:S01]  /*11b50*/  HMMA.16816.F32.BF16 R128, R4, R26, R128 ;  /* 0x0000001a0480723c */ /* 0x000fe20000041880 */
[----:B------:R-:W-:Y:S06]  /*11b60*/  LDSM.16.MT88.4 R24, [R212+0x8080] ;  /* 0x00808000d418783b */ /* 0x000fec0000004200 */
[----:B------:R-:W-:Y:S01]  /*11b70*/  F2FP.BF16.PACK_AB R4, R199, R196 ;  /* 0x000000c4c704723e */ /* 0x000fe200000010ff */
[----:B------:R-:W-:Y:S01]  /*11b80*/  FADD.FTZ R196, R196, R193 ;  /* 0x000000c1c4c47221 */ /* 0x000fe20000010000 */
[----:B------:R-:W-:-:S02]  /*11b90*/  F2FP.BF16.PACK_AB R6, R229, R198 ;  /* 0x000000c6e506723e */ /* 0x000fc400000010ff */
[----:B------:R-:W-:Y:S01]  /*11ba0*/  F2FP.BF16.PACK_AB R5, R237, R236 ;  /* 0x000000eced05723e */ /* 0x000fe200000010ff */
[----:B------:R-:W-:Y:S01]  /*11bb0*/  FADD.FTZ R236, R236, R195 ;  /* 0x000000c3ecec7221 */ /* 0x000fe20000010000 */
[----:B------:R-:W-:Y:S01]  /*11bc0*/  F2FP.BF16.PACK_AB R7, R245, R238 ;  /* 0x000000eef507723e */ /* 0x000fe200000010ff */
[----:B------:R-:W-:Y:S02]  /*11bd0*/  FADD.FTZ R199, R199, R196 ;  /* 0x000000c4c7c77221 */ /* 0x000fe40000010000 */
[----:B------:R-:W-:Y:S02]  /*11be0*/  FADD.FTZ R237, R237, R236 ;  /* 0x000000eceded7221 */ /* 0x000fe40000010000 */
[----:B------:R-:W-:Y:S02]  /*11bf0*/  FADD.FTZ R198, R198, R199 ;  /* 0x000000c7c6c67221 */ /* 0x000fe40000010000 */
[----:B-1----:R-:W-:Y:S01]  /*11c00*/  HMMA.16816.F32.BF16 R144, R4, R8, R144 ;  /* 0x000000080490723c */ /* 0x002fe20000041890 */
[----:B------:R-:W-:-:S02]  /*11c10*/  FADD.FTZ R238, R238, R237 ;  /* 0x000000edeeee7221 */ /* 0x000fc40000010000 */
[----:B------:R-:W-:Y:S02]  /*11c20*/  FADD.FTZ R244, R229, R198 ;  /* 0x000000c6e5f47221 */ /* 0x000fe40000010000 */
[----:B------:R-:W-:-:S03]  /*11c30*/  FADD.FTZ R245, R245, R238 ;  /* 0x000000eef5f57221 */ /* 0x000fc60000010000 */
[C---:B------:R-:W-:Y:S01]  /*11c40*/  HMMA.16816.F32.BF16 R140, R4.reuse, R10, R140 ;  /* 0x0000000a048c723c */ /* 0x040fe2000004188c */
[----:B------:R-:W1:Y:S07]  /*11c50*/  LDSM.16.MT88.4 R8, [R214+0x6880] ;  /* 0x00688000d608783b */ /* 0x000e6e0000004200 */
        /* <DEDUP_REMOVED lines=28> */
[C---:B--2---:R-:W-:Y:S08]  /*11e20*/  HMMA.16816.F32.BF16 R108, R4.reuse, R16, R108 ;  /* 0x00000010046c723c */ /* 0x044ff0000004186c */
[C---:B------:R-:W-:Y:S08]  /*11e30*/  HMMA.16816.F32.BF16 R112, R4.reuse, R18, R112 ;  /* 0x000000120470723c */ /* 0x040ff00000041870 */
[C---:B---3--:R-:W-:Y:S08]  /*11e40*/  HMMA.16816.F32.BF16 R116, R4.reuse, R12, R116 ;  /* 0x0000000c0474723c */ /* 0x048ff00000041874 */
[C---:B------:R-:W-:Y:S08]  /*11e50*/  HMMA.16816.F32.BF16 R120, R4.reuse, R14, R120 ;  /* 0x0000000e0478723c */ /* 0x040ff00000041878 */
[C---:B-1----:R-:W-:Y:S08]  /*11e60*/  HMMA.16816.F32.BF16 R124, R4.reuse, R8, R124 ;  /* 0x00000008047c723c */ /* 0x042ff0000004187c */
[----:B------:R-:W-:Y:S01]  /*11e70*/  HMMA.16816.F32.BF16 R128, R4, R10, R128 ;  /* 0x0000000a0480723c */ /* 0x000fe20000041880 */
[----:B------:R-:W-:Y:S07]  /*11e80*/  @!P4 BRA `(.L_x_846) ;  /* 0x00002f900000c947 */ /* 0x000fee0003800000 */
[----:B------:R-:W-:Y:S01]  /*11e90*/  IADD3 R156, R156, -0x2, RZ ;  /* 0xfffffffe9c9c7810 */ /* 0x000fe20007ffe0ff */
[----:B------:R-:W-:Y:S01]  /*11ea0*/  IMAD.MOV.U32 R242, RZ, RZ, c[0x0][0x208] ;  /* 0x00008200fff27624 */ /* 0x000fe200078e00ff */
[C---:B------:R-:W-:Y:S01]  /*11eb0*/  IADD3 R240, P0, R226.reuse, 0x40, RZ ;  /* 0x00000040e2f07810 */ /* 0x040fe20007f1e0ff */
[----:B------:R-:W-:Y:S01]  /*11ec0*/  IMAD.MOV.U32 R241, RZ, RZ, c[0x0][0x20c] ;  /* 0x00008300fff17624 */ /* 0x000fe200078e00ff */
[----:B------:R1:W2:Y:S01]  /*11ed0*/  R2UR UR11, R156 ;  /* 0x000000009c0b73c2 */ /* 0x0002a200000e0000 */
[C---:B------:R-:W-:Y:S01]  /*11ee0*/  IADD3 R239, P1, R226.reuse, 0x80, RZ ;  /* 0x00000080e2ef7810 */ /* 0x040fe20007f3e0ff */
[----:B------:R-:W-:Y:S01]  /*11ef0*/  ULDC.64 UR12, c[0x0][0x118] ;  /* 0x00004600000c7ab9 */ /* 0x000fe20000000a00 */
[--C-:B------:R-:W-:Y:S01]  /*11f00*/  IMAD.X R237, RZ, RZ, R233.reuse, P0 ;  /* 0x000000ffffed7224 */ /* 0x100fe200000e06e9 */
[----:B------:R-:W-:Y:S01]  /*11f10*/  IADD3 R238, P0, R226, 0xc0, RZ ;  /* 0x000000c0e2ee7810 */ /* 0x000fe20007f1e0ff */
[----:B------:R-:W-:Y:S01]  /*11f20*/  ULDC.64 UR4, c[0x0][0x208] ;  /* 0x0000820000047ab9 */ /* 0x000fe20000000a00 */
[----:B------:R-:W-:Y:S01]  /*11f30*/  IADD3 R243, -R157, 0x30, RZ ;  /* 0x000000309df37810 */ /* 0x000fe20007ffe1ff */
[----:B------:R-:W-:-:S02]  /*11f40*/  IMAD.X R236, RZ, RZ, R233, P1 ;  /* 0x000000ffffec7224 */ /* 0x000fc400008e06e9 */
[----:B------:R-:W-:Y:S01]  /*11f50*/  IMAD.X R229, RZ, RZ, R233, P0 ;  /* 0x000000ffffe57224 */ /* 0x000fe200000e06e9 */
[----:B-12---:R-:W-:Y:S05]  /*11f60*/  BRA `(.L_x_847) ;  /* 0x000004c000007947 */ /* 0x006fea0003800000 */
.L_x_849:
[----:B------:R-:W-:Y:S01]  /*11f70*/  ISETP.GE.AND P1, PT, R243, 0x1, PT ;  /* 0x00000001f300780c */ /* 0x000fe20003f26270 */
[----:B------:R-:W-:Y:S01]  /*11f80*/  UIADD3 UR10, UR11, -0x1, URZ ;  /* 0xffffffff0b0a7890 */ /* 0x000fe2000fffe03f */
[C---:B------:R-:W-:Y:S01]  /*11f90*/  IADD3 R12, P0, R230.reuse, 0x40, RZ ;  /* 0x00000040e60c7810 */ /* 0x040fe20007f1e0ff */
[----:B------:R-:W-:Y:S01]  /*11fa0*/  ULDC.64 UR6, c[0x0][0x1e0] ;  /* 0x0000780000067ab9 */ /* 0x000fe20000000a00 */
[----:B------:R-:W-:Y:S01]  /*11fb0*/  P2R R16, PR, RZ, 0x8 ;  /* 0x00000008ff107803 */ /* 0x000fe20000000000 */
[----:B------:R-:W-:Y:S01]  /*11fc0*/  USHF.R.S32.HI UR9, URZ, 0x1f, UR10 ;  /* 0x0000001f3f097899 */ /* 0x000fe2000801140a */
[----:B------:R-:W-:Y:S01]  /*11fd0*/  LOP3.LUT P3, RZ, R225, 0x2, RZ, 0xc0, !PT ;  /* 0x00000002e1ff7812 */ /* 0x000fe2000786c0ff */
[----:B------:R-:W-:Y:S01]  /*11fe0*/  UIMAD.WIDE.U32 UR14, UR10, UR6, URZ ;  /* 0x000000060a0e72a5 */ /* 0x000fe2000f8e003f */
[--C-:B------:R-:W-:Y:S01]  /*11ff0*/  IMAD.X R5, RZ, RZ, R235.reuse, P0 ;  /* 0x000000ffff057224 */ /* 0x100fe200000e06eb */
[C---:B------:R-:W-:Y:S01]  /*12000*/  IADD3 R9, P0, R230.reuse, 0x80, RZ ;  /* 0x00000080e6097810 */ /* 0x040fe20007f1e0ff */
[----:B------:R-:W-:Y:S02]  /*12010*/  UIMAD UR9, UR9, UR6, URZ ;  /* 0x00000006090972a4 */ /* 0x000fe4000f8e023f */
[----:B------:R-:W-:Y:S02]  /*12020*/  USHF.L.U32 UR6, UR6, 0x5, URZ ;  /* 0x0000000506067899 */ /* 0x000fe4000800063f */
[----:B------:R-:W-:Y:S01]  /*12030*/  UIMAD UR9, UR10, UR7, UR9 ;  /* 0x000000070a0972a4 */ /* 0x000fe2000f8e0209 */
[--C-:B------:R-:W-:Y:S03]  /*12040*/  IMAD.X R4, RZ, RZ, R235.reuse, P0 ;  /* 0x000000ffff047224 */ /* 0x100fe600000e06eb */
[----:B------:R-:W-:Y:S02]  /*12050*/  UIADD3 UR7, UR15, UR9, URZ ;  /* 0x000000090f077290 */ /* 0x000fe4000fffe03f */
[----:B------:R-:W-:Y:S02]  /*12060*/  UIMAD.WIDE.U32 UR14, UR14, 0x30, URZ ;  /* 0x000000300e0e78a5 */ /* 0x000fe4000f8e003f */
[----:B------:R-:W-:Y:S04]  /*12070*/  UIMAD UR7, UR7, 0x30, URZ ;  /* 0x00000030070778a4 */ /* 0x000fe8000f8e023f */
[----:B------:R-:W-:Y:S02]  /*12080*/  @P1 IADD3 R18, P0, R230, UR14, RZ ;  /* 0x0000000ee6121c10 */ /* 0x000fe4000ff1e0ff */
[----:B------:R-:W-:Y:S05]  /*12090*/  IMAD.U32 R13, RZ, RZ, UR7 ;  /* 0x00000007ff0d7e24 */ /* 0x000fea000f8e00ff */
[----:B------:R-:W-:Y:S05]  /*120a0*/  IADD3 R13, R13, UR15, RZ ;  /* 0x0000000f0d0d7c10 */ /* 0x000fea000fffe0ff */
[C---:B------:R-:W-:Y:S01]  /*120b0*/  @P1 IMAD.X R17, R13.reuse, 0x1, R235, P0 ;  /* 0x000000010d111824 */ /* 0x040fe200000e06eb */
[----:B------:R-:W-:Y:S05]  /*120c0*/  @P1 IADD3 R15, P0, R12, UR14, RZ ;  /* 0x0000000e0c0f1c10 */ /* 0x000fea000ff1e0ff */
[----:B------:R-:W-:Y:S01]  /*120d0*/  @P1 IMAD.X R14, R13, 0x1, R5, P0 ;  /* 0x000000010d0e1824 */ /* 0x000fe200000e0605 */
[----:B------:R-:W-:Y:S05]  /*120e0*/  @P1 IADD3 R7, P0, R9, UR14, RZ ;  /* 0x0000000e09071c10 */ /* 0x000fea000ff1e0ff */
[----:B------:R-:W-:Y:S01]  /*120f0*/  @P1 IMAD.X R2, R13, 0x1, R4, P0 ;  /* 0x000000010d021824 */ /* 0x000fe200000e0604 */
[C---:B------:R-:W-:Y:S04]  /*12100*/  @P1 LEA R24, P0, R18.reuse, c[0x0][0x1c8], 0x1 ;  /* 0x0000720012181a11 */ /* 0x040fe800078008ff */
[----:B------:R-:W-:Y:S02]  /*12110*/  @P1 LEA.HI.X R25, R18, c[0x0][0x1cc], R17, 0x1, P0 ;  /* 0x0000730012191a11 */ /* 0x000fe400000f0c11 */
[C---:B------:R-:W-:Y:S03]  /*12120*/  @P1 LEA R22, P0, R15.reuse, c[0x0][0x1c8], 0x1 ;  /* 0x000072000f161a11 */ /* 0x040fe600078008ff */
[----:B------:R-:W-:Y:S01]  /*12130*/  @!PT LDS RZ, [RZ] ;  /* 0x00000000fffff984 */ /* 0x000fe20000000800 */
[----:B------:R-:W-:Y:S01]  /*12140*/  @!PT LDS RZ, [RZ] ;  /* 0x00000000fffff984 */ /* 0x000fe20000000800 */
[----:B------:R-:W-:Y:S01]  /*12150*/  @!PT LDS RZ, [RZ] ;  /* 0x00000000fffff984 */ /* 0x000fe20000000800 */
[----:B------:R1:W-:Y:S01]  /*12160*/  @P1 LDGSTS.E.BYPASS.LTC128B.128 [R228+0xa080], [R24.64], !P3 ;  /* 0x0a08000018e41fae */ /* 0x0003e2000d901d4c */
[----:B------:R-:W-:Y:S02]  /*12170*/  @P1 LEA.HI.X R23, R15, c[0x0][0x1cc], R14, 0x1, P0 ;  /* 0x000073000f171a11 */ /* 0x000fe400000f0c0e */
[C---:B------:R-:W-:Y:S02]  /*12180*/  @P1 LEA R20, P0, R7.reuse, c[0x0][0x1c8], 0x1 ;  /* 0x0000720007141a11 */ /* 0x040fe400078008ff */
[----:B------:R-:W-:Y:S02]  /*12190*/  ISETP.NE.AND P3, PT, R16, RZ, PT ;  /* 0x000000ff1000720c */ /* 0x000fe40003f65270 */
[----:B------:R-:W-:Y:S02]  /*121a0*/  @P1 LEA.HI.X R21, R7, c[0x0][0x1cc], R2, 0x1, P0 ;  /* 0x0000730007151a11 */ /* 0x000fe400000f0c02 */
[----:B------:R-:W-:Y:S05]  /*121b0*/  IADD3 R7, P0, R230, 0xc0, RZ ;  /* 0x000000c0e6077810 */ /* 0x000fea0007f1e0ff */
[----:B------:R-:W-:Y:S01]  /*121c0*/  IMAD.X R2, RZ, RZ, R235, P0 ;  /* 0x000000ffff027224 */ /* 0x000fe200000e06eb */
[----:B------:R-:W-:Y:S05]  /*121d0*/  @P1 IADD3 R15, P0, R7, UR14, RZ ;  /* 0x0000000e070f1c10 */ /* 0x000fea000ff1e0ff */
[----:B------:R-:W-:Y:S01]  /*121e0*/  @P1 IMAD.X R14, R13, 0x1, R2, P0 ;  /* 0x000000010d0e1824 */ /* 0x000fe200000e0602 */
[C---:B------:R-:W-:Y:S04]  /*121f0*/  @P1 LEA R18, P0, R15.reuse, c[0x0][0x1c8], 0x1 ;  /* 0x000072000f121a11 */ /* 0x040fe800078008ff */
[----:B------:R-:W-:Y:S02]  /*12200*/  @P1 LEA.HI.X R19, R15, c[0x0][0x1cc], R14, 0x1, P0 ;  /* 0x000073000f131a11 */ /* 0x000fe400000f0c0e */
[----:B------:R-:W-:Y:S11]  /*12210*/  ISETP.GE.AND P0, PT, R243, 0x21, PT ;  /* 0x00000021f300780c */ /* 0x000ff60003f06270 */
[----:B------:R-:W-:Y:S02]  /*12220*/  @!UPT UIADD3 URZ, URZ, URZ, URZ ;  /* 0x0000003f3f3ff290 */ /* 0x000fe4000fffe03f */
[----:B------:R-:W-:Y:S05]  /*12230*/  VOTEU.ANY UP0, P0 ;  /* 0x00000000003f7886 */ /* 0x000fea0000000100 */
[----:B------:R-:W-:Y:S11]  /*12240*/  @UP0 UIADD3 UR6, UP0, UR6, UR14, URZ ;  /* 0x0000000e06060290 */ /* 0x000ff6000ff1e03f */
[----:B------:R-:W-:Y:S04]  /*12250*/  PLOP3.LUT P2, PT, PT, PT, UP0, 0x80, 0x0 ;  /* 0x000000000000781c */ /* 0x000fe80003f4f008 */
[----:B------:R-:W-:Y:S02]  /*12260*/  @P0 IADD3.X R13, R13, UR8, RZ, P2, !PT ;  /* 0x000000080d0d0c10 */ /* 0x000fe400097fe4ff */
[----:B------:R-:W-:Y:S05]  /*12270*/  @P0 IADD3 R12, P2, R12, UR6, RZ ;  /* 0x000000060c0c0c10 */ /* 0x000fea000ff5e0ff */
[----:B------:R-:W-:Y:S01]  /*12280*/  @P0 IMAD.X R5, R13, 0x1, R5, P2 ;  /* 0x000000010d050824 */ /* 0x000fe200010e0605 */
[----:B------:R-:W-:Y:S05]  /*12290*/  @P0 IADD3 R9, P2, R9, UR6, RZ ;  /* 0x0000000609090c10 */ /* 0x000fea000ff5e0ff */
[----:B------:R-:W-:Y:S01]  /*122a0*/  @P0 IMAD.X R4, R13, 0x1, R4, P2 ;  /* 0x000000010d040824 */ /* 0x000fe200010e0604 */
[----:B------:R-:W-:Y:S05]  /*122b0*/  @P0 IADD3 R7, P2, R7, UR6, RZ ;  /* 0x0000000607070c10 */ /* 0x000fea000ff5e0ff */
[C---:B------:R-:W-:Y:S01]  /*122c0*/  @P0 IMAD.X R14, R13.reuse, 0x1, R2, P2 ;  /* 0x000000010d0e0824 */ /* 0x040fe200010e0602 */
[----:B------:R-:W-:Y:S05]  /*122d0*/  @P0 IADD3 R2, P2, R230, UR6, RZ ;  /* 0x00000006e6020c10 */ /* 0x000fea000ff5e0ff */
[----:B------:R-:W-:Y:S01]  /*122e0*/  @P0 IMAD.X R13, R13, 0x1, R235, P2 ;  /* 0x000000010d0d0824 */ /* 0x000fe200010e06eb */
[C---:B------:R-:W-:Y:S04]  /*122f0*/  @P0 LEA R26, P2, R2.reuse, c[0x0][0x1c8], 0x1 ;  /* 0x00007200021a0a11 */ /* 0x040fe800078408ff */
[----:B------:R-:W-:Y:S02]  /*12300*/  @P0 LEA.HI.X R27, R2, c[0x0][0x1cc], R13, 0x1, P2 ;  /* 0x00007300021b0a11 */ /* 0x000fe400010f0c0d */
[C---:B------:R-:W-:Y:S04]  /*12310*/  @P0 LEA R160, P2, R12.reuse, c[0x0][0x1c8], 0x1 ;  /* 0x000072000ca00a11 */ /* 0x040fe800078408ff */
[----:B------:R-:W-:Y:S02]  /*12320*/  @P0 LEA.HI.X R161, R12, c[0x0][0x1cc], R5, 0x1, P2 ;  /* 0x000073000ca10a11 */ /* 0x000fe400010f0c05 */
[C---:B------:R-:W-:Y:S04]  /*12330*/  @P0 LEA R12, P2, R9.reuse, c[0x0][0x1c8], 0x1 ;  /* 0x00007200090c0a11 */ /* 0x040fe800078408ff */
[----:B------:R-:W-:Y:S02]  /*12340*/  @P0 LEA.HI.X R13, R9, c[0x0][0x1cc], R4, 0x1, P2 ;  /* 0x00007300090d0a11 */ /* 0x000fe400010f0c04 */
[C---:B------:R-:W-:Y:S04]  /*12350*/  @P0 LEA R4, P2, R7.reuse, c[0x0][0x1c8], 0x1 ;  /* 0x0000720007040a11 */ /* 0x040fe800078408ff */
[----:B------:R-:W-:Y:S02]  /*12360*/  @P0 LEA.HI.X R5, R7, c[0x0][0x1cc], R14, 0x1, P2 ;  /* 0x0000730007050a11 */ /* 0x000fe400010f0c0e */
[C---:B------:R-:W-:Y:S11]  /*12370*/  LOP3.LUT P2, RZ, R225.reuse, 0x1, RZ, 0xc0, !PT ;  /* 0x00000001e1ff7812 */ /* 0x040ff6000784c0ff */
[----:B------:R-:W-:Y:S02]  /*12380*/  @!UPT UIADD3 URZ, URZ, URZ, URZ ;  /* 0x0000003f3f3ff290 */ /* 0x000fe4000fffe03f */
[----:B------:R1:W-:Y:S06]  /*12390*/  @P1 LDGSTS.E.BYPASS.LTC128B.128 [R228+0xb880], [R22.64], !P2 ;  /* 0x0b88000016e41fae */ /* 0x0003ec000d101d4c */
[----:B------:R1:W-:Y:S06]  /*123a0*/  @P1 LDGSTS.E.BYPASS.LTC128B.128 [R228+0xd080], [R20.64], !P6 ;  /* 0x0d08000014e41fae */ /* 0x0003ec000f101d4c */
[----:B------:R1:W-:Y:S01]  /*123b0*/  @P1 LDGSTS.E.BYPASS.LTC128B.128 [R228+0xe880], [R18.64], !P5 ;  /* 0x0e88000012e41fae */ /* 0x0003e2000e901d4c */
[----:B------:R-:W-:Y:S11]  /*123c0*/  LOP3.LUT P1, RZ, R225, 0x2, RZ, 0xc0, !PT ;  /* 0x00000002e1ff7812 */ /* 0x000ff6000782c0ff */
[----:B------:R-:W-:Y:S02]  /*123d0*/  @!UPT UIADD3 URZ, URZ, URZ, URZ ;  /* 0x0000003f3f3ff290 */ /* 0x000fe4000fffe03f */
[----:B------:R1:W-:Y:S06]  /*123e0*/  @P0 LDGSTS.E.BYPASS.LTC128B.128 [R228+0xb080], [R26.64], !P1 ;  /* 0x0b0800001ae40fae */ /* 0x0003ec000c901d4c */
[----:B------:R1:W-:Y:S06]  /*123f0*/  @P0 LDGSTS.E.BYPASS.LTC128B.128 [R228+0xc880], [R160.64], !P2 ;  /* 0x0c880000a0e40fae */ /* 0x0003ec000d101d4c */
[----:B------:R1:W-:Y:S06]  /*12400*/  @P0 LDGSTS.E.BYPASS.LTC128B.128 [R228+0xe080], [R12.64], !P6 ;  /* 0x0e0800000ce40fae */ /* 0x0003ec000f101d4c */
[----:B------:R1:W-:Y:S01]  /*12410*/  @P0 LDGSTS.E.BYPASS.LTC128B.128 [R228+0xf880], [R4.64], !P5 ;  /* 0x0f88000004e40fae */ /* 0x0003e2000e901d4c */
[----:B------:R-:W-:-:S05]  /*12420*/  BRA `(.L_x_848) ;  /* 0x000010f000007947 */ /* 0x000fca0003800000 */
.L_x_847:
[----:B------:R-:W-:Y:S01]  /*12430*/  USHF.R.S32.HI UR6, URZ, 0x1f, UR11 ;  /* 0x0000001f3f067899 */ /* 0x000fe2000801140b */
[----:B------:R-:W-:Y:S04]  /*12440*/  DEPBAR.LE SB0, 0x0 ;  /* 0x000080000000791a */ /* 0x000fe80000000000 */
[----:B------:R-:W-:Y:S01]  /*12450*/  UIMAD UR6, UR6, UR4, URZ ;  /* 0x00000004060672a4 */ /* 0x000fe2000f8e023f */
[----:B------:R-:W-:Y:S01]  /*12460*/  BAR.SYNC.DEFER_BLOCKING 0x0 ;  /* 0x0000000000007b1d */ /* 0x000fe20000010000 */
[----:B------:R-:W-:Y:S01]  /*12470*/  UIMAD.WIDE.U32 UR14, UR11, UR4, URZ ;  /* 0x000000040b0e72a5 */ /* 0x000fe2000f8e003f */
[----:B------:R-:W-:Y:S01]  /*12480*/  LOP3.LUT P4, RZ, R225, 0x1, RZ, 0xc0, !PT ;  /* 0x00000001e1ff7812 */ /* 0x000fe2000788c0ff */
[----:B------:R-:W-:Y:S04]  /*12490*/  UIMAD UR6, UR11, UR5, UR6 ;  /* 0x000000050b0672a4 */ /* 0x000fe8000f8e0206 */
[----:B------:R-:W-:Y:S02]  /*124a0*/  UIADD3 UR6, UR15, UR6, URZ ;  /* 0x000000060f067290 */ /* 0x000fe4000fffe03f */
[----:B------:R-:W-:Y:S02]  /*124b0*/  UIMAD.WIDE.U32 UR14, UR14, 0x30, URZ ;  /* 0x000000300e0e78a5 */ /* 0x000fe4000f8e003f */
[----:B------:R-:W-:Y:S04]  /*124c0*/  UIMAD UR6, UR6, 0x30, URZ ;  /* 0x00000030060678a4 */ /* 0x000fe8000f8e023f */
[----:B------:R-:W-:Y:S01]  /*124d0*/  UIADD3 UR6, UR15, UR6, URZ ;  /* 0x000000060f067290 */ /* 0x000fe2000fffe03f */
[----:B------:R-:W-:Y:S02]  /*124e0*/  IADD3 R11, P1, R226, UR14, RZ ;  /* 0x0000000ee20b7c10 */ /* 0x000fe4000ff3e0ff */
[----:B------:R-:W-:Y:S03]  /*124f0*/  IADD3 R3, P0, R240, UR14, RZ ;  /* 0x0000000ef0037c10 */ /* 0x000fe6000ff1e0ff */
[----:B------:R-:W-:Y:S02]  /*12500*/  IADD3.X R8, R233, UR6, RZ, P1, !PT ;  /* 0x00000006e9087c10 */ /* 0x000fe40008ffe4ff */
[----:B------:R-:W-:Y:S01]  /*12510*/  LEA R14, P1, R11, c[0x0][0x1f8], 0x1 ;  /* 0x00007e000b0e7a11 */ /* 0x000fe200078208ff */
[----:B------:R-:W-:Y:S01]  /*12520*/  LDSM.16.M88.4 R160, [R222] ;  /* 0x00000000dea0783b */ /* 0x000fe20000000200 */
[----:B------:R-:W-:Y:S02]  /*12530*/  IADD3.X R2, R237, UR6, RZ, P0, !PT ;  /* 0x00000006ed027c10 */ /* 0x000fe400087fe4ff */
[----:B------:R-:W-:Y:S02]  /*12540*/  LEA.HI.X R15, R11, c[0x0][0x1fc], R8, 0x1, P1 ;  /* 0x00007f000b0f7a11 */ /* 0x000fe400008f0c08 */
[----:B------:R-:W-:Y:S01]  /*12550*/  LEA R12, P1, R3, c[0x0][0x1f8], 0x1 ;  /* 0x00007e00030c7a11 */ /* 0x000fe200078208ff */
[----:B------:R-:W1:Y:S01]  /*12560*/  LDSM.16.M88.4 R164, [R221+0xa080] ;  /* 0x00a08000dda4783b */ /* 0x000e620000000200 */
[----:B------:R-:W-:Y:S02]  /*12570*/  IADD3 R9, P0, R239, UR14, RZ ;  /* 0x0000000eef097c10 */ /* 0x000fe4000ff1e0ff */
[----:B------:R-:W-:Y:S02]  /*12580*/  LEA.HI.X R13, R3, c[0x0][0x1fc], R2, 0x1, P1 ;  /* 0x00007f00030d7a11 */ /* 0x000fe400008f0c02 */
[----:B------:R-:W-:Y:S01]  /*12590*/  IADD3 R19, P1, R238, UR14, RZ ;  /* 0x0000000eee137c10 */ /* 0x000fe2000ff3e0ff */
[----:B------:R-:W2:Y:S01]  /*125a0*/  LDSM.16.M88.4 R168, [R221+0xa880] ;  /* 0x00a88000dda8783b */ /* 0x000ea20000000200 */
[----:B------:R-:W-:Y:S02]  /*125b0*/  IADD3.X R8, R236, UR6, RZ, P0, !PT ;  /* 0x00000006ec087c10 */ /* 0x000fe400087fe4ff */
[----:B------:R-:W-:Y:S02]  /*125c0*/  LEA R20, P2, R19, c[0x0][0x1f8], 0x1 ;  /* 0x00007e0013147a11 */ /* 0x000fe400078408ff */
[----:B------:R-:W-:Y:S01]  /*125d0*/  IADD3.X R2, R229, UR6, RZ, P1, !PT ;  /* 0x00000006e5027c10 */ /* 0x000fe20008ffe4ff */
[----:B------:R-:W3:Y:S01]  /*125e0*/  LDSM.16.M88.4 R172, [R221+0xb080] ;  /* 0x00b08000ddac783b */ /* 0x000ee20000000200 */
[----:B------:R-:W-:Y:S02]  /*125f0*/  LEA R16, P0, R9, c[0x0][0x1f8], 0x1 ;  /* 0x00007e0009107a11 */ /* 0x000fe400078008ff */
[----:B------:R-:W-:Y:S02]  /*12600*/  LEA.HI.X R21, R19, c[0x0][0x1fc], R2, 0x1, P2 ;  /* 0x00007f0013157a11 */ /* 0x000fe400010f0c02 */
[----:B------:R-:W-:Y:S01]  /*12610*/  LOP3.LUT P2, RZ, R225, 0x2, RZ, 0xc0, !PT ;  /* 0x00000002e1ff7812 */ /* 0x000fe2000784c0ff */
[----:B------:R-:W-:Y:S01]  /*12620*/  LDSM.16.M88.4 R176, [R220] ;  /* 0x00000000dcb0783b */ /* 0x000fe20000000200 */
[----:B------:R-:W-:Y:S02]  /*12630*/  LEA.HI.X R17, R9, c[0x0][0x1fc], R8, 0x1, P0 ;  /* 0x00007f0009117a11 */ /* 0x000fe400000f0c08 */
[C---:B------:R-:W-:Y:S03]  /*12640*/  @!P3 LEA R3, P0, R242.reuse, UR14, 0x5 ;  /* 0x0000000ef203bc11 */ /* 0x040fe6000f8028ff */
[----:B------:R-:W4:Y:S01]  /*12650*/  LDSM.16.M88.4 R180, [R219] ;  /* 0x00000000dbb4783b */ /* 0x000f220000000200 */
[C---:B------:R-:W-:Y:S02]  /*12660*/  @!P3 IADD3 R11, P1, R3.reuse, R226, RZ ;  /* 0x000000e2030bb210 */ /* 0x040fe40007f3e0ff */
[----:B------:R-:W-:Y:S02]  /*12670*/  @!P3 LEA.HI.X R9, R242, UR6, R241, 0x5, P0 ;  /* 0x00000006f209bc11 */ /* 0x000fe400080f2cf1 */
[----:B------:R-:W-:Y:S01]  /*12680*/  @!P3 IADD3 R19, P0, R3, R240, RZ ;  /* 0x000000f00313b210 */ /* 0x000fe20007f1e0ff */
[----:B------:R-:W5:Y:S02]  /*12690*/  LDSM.16.M88.4 R184, [R211] ;  /* 0x00000000d3b8783b */ /* 0x000f640000000200 */
[----:B------:R-:W-:Y:S01]  /*126a0*/  @!P3 IMAD.X R2, R9, 0x1, R233, P1 ;  /* 0x000000010902b824 */ /* 0x000fe200008e06e9 */
[----:B------:R-:W-:Y:S01]  /*126b0*/  @!P3 LEA R24, P1, R11, c[0x0][0x1f8], 0x1 ;  /* 0x00007e000b18ba11 */ /* 0x000fe200078208ff */
[----:B------:R-:W-:Y:S01]  /*126c0*/  @!P3 IMAD.X R8, R9, 0x1, R237, P0 ;  /* 0x000000010908b824 */ /* 0x000fe200000e06ed */
[----:B------:R-:W-:Y:S01]  /*126d0*/  @!P3 LEA R246, P0, R19, c[0x0][0x1f8], 0x1 ;  /* 0x00007e0013f6ba11 */ /* 0x000fe200078008ff */
[----:B------:R-:W3:Y:S01]  /*126e0*/  LDSM.16.M88.4 R188, [R210] ;  /* 0x00000000d2bc783b */ /* 0x000ee20000000200 */
[----:B------:R-:W-:Y:S02]  /*126f0*/  @!P3 LEA.HI.X R25, R11, c[0x0][0x1fc], R2, 0x1, P1 ;  /* 0x00007f000b19ba11 */ /* 0x000fe400008f0c02 */
[----:B------:R-:W-:Y:S01]  /*12700*/  @!P3 LEA.HI.X R247, R19, c[0x0][0x1fc], R8, 0x1, P0 ;  /* 0x00007f0013f7ba11 */ /* 0x000fe200000f0c08 */
[C---:B-1----:R-:W-:Y:S02]  /*12710*/  HMMA.16816.F32.BF16 R4, R160.reuse, R164, RZ ;  /* 0x000000a4a004723c */ /* 0x042fe400000418ff */
[----:B------:R-:W-:Y:S01]  /*12720*/  @!PT LDS RZ, [RZ] ;  /* 0x00000000fffff984 */ /* 0x000fe20000000800 */
[----:B------:R-:W-:Y:S01]  /*12730*/  @!PT LDS RZ, [RZ] ;  /* 0x00000000fffff984 */ /* 0x000fe20000000800 */
[----:B------:R-:W-:Y:S01]  /*12740*/  @!PT LDS RZ, [RZ] ;  /* 0x00000000fffff984 */ /* 0x000fe20000000800 */
[----:B------:R2:W-:Y:S01]  /*12750*/  LDGSTS.E.BYPASS.LTC128B.128 [R228+0x4080], [R14.64], !P2 ;  /* 0x040800000ee47fae */ /* 0x0005e2000d101d4c */
[C---:B------:R-:W-:Y:S02]  /*12760*/  @!P3 IADD3 R8, P1, R3.reuse, R239, RZ ;  /* 0x000000ef0308b210 */ /* 0x040fe40007f3e0ff */
[----:B------:R-:W-:Y:S03]  /*12770*/  @!P3 IADD3 R10, P0, R3, R238, RZ ;  /* 0x000000ee030ab210 */ /* 0x000fe60007f1e0ff */
[----:B------:R2:W-:Y:S01]  /*12780*/  LDGSTS.E.BYPASS.LTC128B.128 [R228+0x5880], [R12.64], !P4 ;  /* 0x058800000ce47fae */ /* 0x0005e2000e101d4c */
[C---:B------:R-:W-:Y:S03]  /*12790*/  @!P3 IMAD.X R3, R9.reuse, 0x1, R236, P1 ;  /* 0x000000010903b824 */ /* 0x040fe600008e06ec */
[----:B------:R-:W-:Y:S01]  /*127a0*/  @!P3 IMAD.X R9, R9, 0x1, R229, P0 ;  /* 0x000000010909b824 */ /* 0x000fe200000e06e5 */
[----:B------:R-:W-:Y:S01]  /*127b0*/  @!P3 LEA R156, P1, R8, c[0x0][0x1f8], 0x1 ;  /* 0x00007e00089cba11 */ /* 0x000fe200078208ff */
[----:B------:R1:W-:Y:S01]  /*127c0*/  LDGSTS.E.BYPASS.LTC128B.128 [R228+0x7080], [R16.64], !P6 ;  /* 0x0708000010e47fae */ /* 0x0003e2000f101d4c */
[----:B------:R-:W-:Y:S02]  /*127d0*/  @!P3 LEA R2, P0, R10, c[0x0][0x1f8], 0x1 ;  /* 0x00007e000a02ba11 */ /* 0x000fe400078008ff */
[----:B------:R-:W-:Y:S02]  /*127e0*/  @!P3 LEA.HI.X R157, R8, c[0x0][0x1fc], R3, 0x1, P1 ;  /* 0x00007f00089dba11 */ /* 0x000fe400008f0c03 */
[----:B------:R-:W-:Y:S01]  /*127f0*/  @!P3 LEA.HI.X R3, R10, c[0x0][0x1fc], R9, 0x1, P0 ;  /* 0x00007f000a03ba11 */ /* 0x000fe200000f0c09 */
[----:B------:R3:W-:Y:S01]  /*12800*/  LDGSTS.E.BYPASS.LTC128B.128 [R228+0x8880], [R20.64], !P5 ;  /* 0x0888000014e47fae */ /* 0x0007e2000e901d4c */
[C---:B------:R-:W-:Y:S05]  /*12810*/  HMMA.16816.F32.BF16 R8, R160.reuse, R166, RZ ;  /* 0x000000a6a008723c */ /* 0x040fea00000418ff */
[----:B------:R4:W-:Y:S06]  /*12820*/  @!P3 LDGSTS.E.BYPASS.LTC128B.128 [R228+0x5080], [R24.64], !P2 ;  /* 0x0508000018e4bfae */ /* 0x0009ec000d101d4c */
[----:B------:R4:W-:Y:S01]  /*12830*/  @!P3 LDGSTS.E.BYPASS.LTC128B.128 [R228+0x6880], [R246.64], !P4 ;  /* 0x06880000f6e4bfae */ /* 0x0009e2000e101d4c */
[----:B------:R-:W-:Y:S01]  /*12840*/  ISETP.LT.AND P4, PT, RZ, UR11, PT ;  /* 0x0000000bff007c0c */ /* 0x000fe2000bf81270 */
[C---:B--2---:R-:W-:Y:S04]  /*12850*/  HMMA.16816.F32.BF16 R12, R160.reuse, R168, RZ ;  /* 0x000000a8a00c723c */ /* 0x044fe800000418ff */
[----:B------:R2:W-:Y:S04]  /*12860*/  @!P3 LDGSTS.E.BYPASS.LTC128B.128 [R228+0x8080], [R156.64], !P6 ;  /* 0x080800009ce4bfae */ /* 0x0005e8000f101d4c */
[C---:B-1----:R-:W-:Y:S02]  /*12870*/  HMMA.16816.F32.BF16 R16, R160.reuse, R170, RZ ;  /* 0x000000aaa010723c */ /* 0x042fe400000418ff */
[----:B------:R1:W-:Y:S06]  /*12880*/  @!P3 LDGSTS.E.BYPASS.LTC128B.128 [R228+0x9880], [R2.64], !P5 ;  /* 0x0988000002e4bfae */ /* 0x0003ec000e901d4c */
[----:B------:R-:W-:Y:S01]  /*12890*/  LDSM.16.M88.4 R192, [R218] ;  /* 0x00000000dac0783b */ /* 0x000fe20000000200 */
[C---:B---3--:R-:W-:Y:S05]  /*128a0*/  HMMA.16816.F32.BF16 R20, R160.reuse, R172, RZ ;  /* 0x000000aca014723c */ /* 0x048fea00000418ff */
[----:B------:R-:W0:Y:S03]  /*128b0*/  LDGDEPBAR ;  /* 0x00000000000079af */ /* 0x000e260000000000 */
[----:B----4-:R-:W-:Y:S03]  /*128c0*/  HMMA.16816.F32.BF16 R24, R160, R174, RZ ;  /* 0x000000aea018723c */ /* 0x010fe600000418ff */
[----:B------:R-:W3:Y:S05]  /*128d0*/  LDSM.16.M88.4 R196, [R215+0xa080] ;  /* 0x00a08000d7c4783b */ /* 0x000eea0000000200 */
[C---:B------:R-:W-:Y:S01]  /*128e0*/  HMMA.16816.F32.BF16 R4, R176.reuse, R180, R4 ;  /* 0x000000b4b004723c */ /* 0x040fe20000041804 */
[----:B------:R-:W4:Y:S06]  /*128f0*/  LDSM.16.M88.4 R160, [R215+0xa880] ;  /* 0x00a88000d7a0783b */ /* 0x000f2c0000000200 */
[----:B------:R-:W1:Y:S01]  /*12900*/  LDSM.16.M88.4 R164, [R215+0xb080] ;  /* 0x00b08000d7a4783b */ /* 0x000e620000000200 */
[C---:B------:R-:W-:Y:S05]  /*12910*/  HMMA.16816.F32.BF16 R8, R176.reuse, R182, R8 ;  /* 0x000000b6b008723c */ /* 0x040fea0000041808 */
[----:B------:R-:W-:Y:S03]  /*12920*/  LDSM.16.M88.4 R168, [R217] ;  /* 0x00000000d9a8783b */ /* 0x000fe60000000200 */
[C---:B-----5:R-:W-:Y:S03]  /*12930*/  HMMA.16816.F32.BF16 R12, R176.reuse, R184, R12 ;  /* 0x000000b8b00c723c */ /* 0x060fe6000004180c */
[----:B------:R-:W5:Y:S05]  /*12940*/  LDSM.16.M88.4 R172, [R209] ;  /* 0x00000000d1ac783b */ /* 0x000f6a0000000200 */
[C---:B------:R-:W-:Y:S01]  /*12950*/  HMMA.16816.F32.BF16 R16, R176.reuse, R186, R16 ;  /* 0x000000bab010723c */ /* 0x040fe20000041810 */
[----:B------:R-:W-:Y:S06]  /*12960*/  LDSM.16.M88.4 R180, [R209+0x1000] ;  /* 0x00100000d1b4783b */ /* 0x000fec0000000200 */
[----:B------:R-:W-:Y:S01]  /*12970*/  LDSM.16.M88.4 R184, [R222+0x4000] ;  /* 0x00400000deb8783b */ /* 0x000fe20000000200 */
[C---:B------:R-:W-:Y:S08]  /*12980*/  HMMA.16816.F32.BF16 R20, R176.reuse, R188, R20 ;  /* 0x000000bcb014723c */ /* 0x040ff00000041814 */
[----:B------:R-:W-:Y:S01]  /*12990*/  HMMA.16816.F32.BF16 R24, R176, R190, R24 ;  /* 0x000000beb018723c */ /* 0x000fe20000041818 */
[----:B------:R-:W2:Y:S06]  /*129a0*/  LDSM.16.M88.4 R176, [R209+0x800] ;  /* 0x00080000d1b0783b */ /* 0x000eac0000000200 */
[----:B------:R-:W2:Y:S01]  /*129b0*/  LDSM.16.M88.4 R188, [R221+0xb880] ;  /* 0x00b88000ddbc783b */ /* 0x000ea20000000200 */
[C---:B---3--:R-:W-:Y:S08]  /*129c0*/  HMMA.16816.F32.BF16 R4, R192.reuse, R196, R4 ;  /* 0x000000c4c004723c */ /* 0x048ff00000041804 */
[C---:B------:R-:W-:Y:S01]  /*129d0*/  HMMA.16816.F32.BF16 R8, R192.reuse, R198, R8 ;  /* 0x000000c6c008723c */ /* 0x040fe20000041808 */
[----:B------:R-:W-:Y:S07]  /*129e0*/  LDSM.16.M88.4 R196, [R208] ;  /* 0x00000000d0c4783b */ /* 0x000fee0000000200 */
[C---:B----4-:R-:W-:Y:S08]  /*129f0*/  HMMA.16816.F32.BF16 R12, R192.reuse, R160, R12 ;  /* 0x000000a0c00c723c */ /* 0x050ff0000004180c */
[C---:B------:R-:W-:Y:S01]  /*12a00*/  HMMA.16816.F32.BF16 R16, R192.reuse, R162, R16 ;  /* 0x000000a2c010723c */ /* 0x040fe20000041810 */
[----:B------:R-:W3:Y:S07]  /*12a10*/  LDSM.16.M88.4 R160, [R221+0xc080] ;  /* 0x00c08000dda0783b */ /* 0x000eee0000000200 */
[C---:B-1----:R-:W-:Y:S08]  /*12a20*/  HMMA.16816.F32.BF16 R20, R192.reuse, R164, R20 ;  /* 0x000000a4c014723c */ /* 0x042ff00000041814 */
[----:B------:R-:W-:Y:S01]  /*12a30*/  HMMA.16816.F32.BF16 R24, R192, R166, R24 ;  /* 0x000000a6c018723c */ /* 0x000fe20000041818 */
[----:B------:R-:W1:Y:S06]  /*12a40*/  LDSM.16.M88.4 R164, [R221+0xc880] ;  /* 0x00c88000dda4783b */ /* 0x000e6c0000000200 */
[----:B------:R-:W4:Y:S01]  /*12a50*/  LDSM.16.M88.4 R192, [R220+0x4000] ;  /* 0x00400000dcc0783b */ /* 0x000f220000000200 */
[C---:B-----5:R-:W-:Y:S08]  /*12a60*/  HMMA.16816.F32.BF16 R4, R168.reuse, R172, R4 ;  /* 0x000000aca804723c */ /* 0x060ff00000041804 */
[C---:B------:R-:W-:Y:S01]  /*12a70*/  HMMA.16816.F32.BF16 R8, R168.reuse, R174, R8 ;  /* 0x000000aea808723c */ /* 0x040fe20000041808 */
[----:B------:R-:W-:Y:S07]  /*12a80*/  LDSM.16.M88.4 R172, [R206] ;  /* 0x00000000ceac783b */ /* 0x000fee0000000200 */
[C---:B--2---:R-:W-:Y:S08]  /*12a90*/  HMMA.16816.F32.BF16 R12, R168.reuse, R176, R12 ;  /* 0x000000b0a80c723c */ /* 0x044ff0000004180c */
[C---:B------:R-:W-:Y:S01]  /*12aa0*/  HMMA.16816.F32.BF16 R16, R168.reuse, R178, R16 ;  /* 0x000000b2a810723c */ /* 0x040fe20000041810 */
[----:B------:R-:W-:Y:S07]  /*12ab0*/  LDSM.16.M88.4 R176, [R218+0x4000] ;  /* 0x00400000dab0783b */ /* 0x000fee0000000200 */
[C---:B------:R-:W-:Y:S08]  /*12ac0*/  HMMA.16816.F32.BF16 R20, R168.reuse, R180, R20 ;  /* 0x000000b4a814723c */ /* 0x040ff00000041814 */
[----:B------:R-:W-:Y:S01]  /*12ad0*/  HMMA.16816.F32.BF16 R24, R168, R182, R24 ;  /* 0x000000b6a818723c */ /* 0x000fe20000041818 */
[----:B------:R-:W2:Y:S06]  /*12ae0*/  LDSM.16.M88.4 R168, [R207] ;  /* 0x00000000cfa8783b */ /* 0x000eac0000000200 */
[----:B------:R-:W5:Y:S01]  /*12af0*/  LDSM.16.M88.4 R180, [R215+0xb880] ;  /* 0x00b88000d7b4783b */ /* 0x000f620000000200 */
[C---:B------:R-:W-:Y:S08]  /*12b00*/  HMMA.16816.F32.BF16 R4, R184.reuse, R188, R4 ;  /* 0x000000bcb804723c */ /* 0x040ff00000041804 */
[C---:B------:R-:W-:Y:S01]  /*12b10*/  HMMA.16816.F32.BF16 R8, R184.reuse, R190, R8 ;  /* 0x000000beb808723c */ /* 0x040fe20000041808 */
[----:B------:R-:W-:Y:S07]  /*12b20*/  LDSM.16.M88.4 R188, [R209+0x1800] ;  /* 0x00180000d1bc783b */ /* 0x000fee0000000200 */
[C---:B---3--:R-:W-:Y:S08]  /*12b30*/  HMMA.16816.F32.BF16 R12, R184.reuse, R160, R12 ;  /* 0x000000a0b80c723c */ /* 0x048ff0000004180c */
[C---:B------:R-:W-:Y:S01]  /*12b40*/  HMMA.16816.F32.BF16 R16, R184.reuse, R162, R16 ;  /* 0x000000a2b810723c */ /* 0x040fe20000041810 */
[----:B------:R-:W3:Y:S07]  /*12b50*/  LDSM.16.M88.4 R160, [R215+0xc080] ;  /* 0x00c08000d7a0783b */ /* 0x000eee0000000200 */
[C---:B-1----:R-:W-:Y:S08]  /*12b60*/  HMMA.16816.F32.BF16 R20, R184.reuse, R164, R20 ;  /* 0x000000a4b814723c */ /* 0x042ff00000041814 */
[----:B------:R-:W-:Y:S01]  /*12b70*/  HMMA.16816.F32.BF16 R24, R184, R166, R24 ;  /* 0x000000a6b818723c */ /* 0x000fe20000041818 */
[----:B------:R-:W1:Y:S06]  /*12b80*/  LDSM.16.M88.4 R164, [R215+0xc880] ;  /* 0x00c88000d7a4783b */ /* 0x000e6c0000000200 */
[----:B------:R-:W1:Y:S01]  /*12b90*/  LDSM.16.M88.4 R184, [R217+0x4000] ;  /* 0x00400000d9b8783b */ /* 0x000e620000000200 */
[C---:B----4-:R-:W-:Y:S08]  /*12ba0*/  HMMA.16816.F32.BF16 R4, R192.reuse, R196, R4 ;  /* 0x000000c4c004723c */ /* 0x050ff00000041804 */
[C---:B------:R-:W-:Y:S01]  /*12bb0*/  HMMA.16816.F32.BF16 R8, R192.reuse, R198, R8 ;  /* 0x000000c6c008723c */ /* 0x040fe20000041808 */
[----:B------:R-:W-:Y:S07]  /*12bc0*/  LDSM.16.M88.4 R196, [R221+0xd080] ;  /* 0x00d08000ddc4783b */ /* 0x000fee0000000200 */
[C---:B--2---:R-:W-:Y:S08]  /*12bd0*/  HMMA.16816.F32.BF16 R12, R192.reuse, R168, R12 ;  /* 0x000000a8c00c723c */ /* 0x044ff0000004180c */
[C---:B------:R-:W-:Y:S01]  /*12be0*/  HMMA.16816.F32.BF16 R16, R192.reuse, R170, R16 ;  /* 0x000000aac010723c */ /* 0x040fe20000041810 */
[----:B------:R-:W2:Y:S07]  /*12bf0*/  LDSM.16.M88.4 R168, [R209+0x2000] ;  /* 0x00200000d1a8783b */ /* 0x000eae0000000200 */
[C---:B------:R-:W-:Y:S08]  /*12c00*/  HMMA.16816.F32.BF16 R20, R192.reuse, R172, R20 ;  /* 0x000000acc014723c */ /* 0x040ff00000041814 */
[----:B------:R-:W-:Y:S01]  /*12c10*/  HMMA.16816.F32.BF16 R24, R192, R174, R24 ;  /* 0x000000aec018723c */ /* 0x000fe20000041818 */
[----:B------:R-:W4:Y:S06]  /*12c20*/  LDSM.16.M88.4 R172, [R209+0x2800] ;  /* 0x00280000d1ac783b */ /* 0x000f2c0000000200 */
[----:B------:R-:W2:Y:S01]  /*12c30*/  LDSM.16.M88.4 R192, [R222+0x8000] ;  /* 0x00800000dec0783b */ /* 0x000ea20000000200 */
[C---:B-----5:R-:W-:Y:S08]  /*12c40*/  HMMA.16816.F32.BF16 R4, R176.reuse, R180, R4 ;  /* 0x000000b4b004723c */ /* 0x060ff00000041804 */
[C---:B------:R-:W-:Y:S01]  /*12c50*/  HMMA.16816.F32.BF16 R8, R176.reuse, R182, R8 ;  /* 0x000000b6b008723c */ /* 0x040fe20000041808 */
[----:B------:R-:W-:Y:S07]  /*12c60*/  LDSM.16.M88.4 R180, [R205] ;  /* 0x00000000cdb4783b */ /* 0x000fee0000000200 */
[C---:B---3--:R-:W-:Y:S08]  /*12c70*/  HMMA.16816.F32.BF16 R12, R176.reuse, R160, R12 ;  /* 0x000000a0b00c723c */ /* 0x048ff0000004180c */
[C---:B------:R-:W-:Y:S01]  /*12c80*/  HMMA.16816.F32.BF16 R16, R176.reuse, R162, R16 ;  /* 0x000000a2b010723c */ /* 0x040fe20000041810 */
[----:B------:R-:W3:Y:S07]  /*12c90*/  LDSM.16.M88.4 R160, [R221+0xd880] ;  /* 0x00d88000dda0783b */ /* 0x000eee0000000200 */
[C---:B-1----:R-:W-:Y:S08]  /*12ca0*/  HMMA.16816.F32.BF16 R20, R176.reuse, R164, R20 ;  /* 0x000000a4b014723c */ /* 0x042ff00000041814 */
[----:B------:R-:W-:Y:S01]  /*12cb0*/  HMMA.16816.F32.BF16 R24, R176, R166, R24 ;  /* 0x000000a6b018723c */ /* 0x000fe20000041818 */
[----:B------:R-:W1:Y:S06]  /*12cc0*/  LDSM.16.M88.4 R164, [R221+0xe080] ;  /* 0x00e08000dda4783b */ /* 0x000e6c0000000200 */
[----:B------:R-:W5:Y:S01]  /*12cd0*/  LDSM.16.M88.4 R176, [R220+0x8000] ;  /* 0x00800000dcb0783b */ /* 0x000f620000000200 */
[C---:B------:R-:W-:Y:S08]  /*12ce0*/  HMMA.16816.F32.BF16 R4, R184.reuse, R188, R4 ;  /* 0x000000bcb804723c */ /* 0x040ff00000041804 */
[C---:B------:R-:W-:Y:S01]  /*12cf0*/  HMMA.16816.F32.BF16 R8, R184.reuse, R190, R8 ;  /* 0x000000beb808723c */ /* 0x040fe20000041808 */
[----:B------:R-:W-:Y:S07]  /*12d00*/  LDSM.16.M88.4 R188, [R215+0xd080] ;  /* 0x00d08000d7bc783b */ /* 0x000fee0000000200 */
[C---:B--2---:R-:W-:Y:S08]  /*12d10*/  HMMA.16816.F32.BF16 R12, R184.reuse, R168, R12 ;  /* 0x000000a8b80c723c */ /* 0x044ff0000004180c */
[C---:B------:R-:W-:Y:S01]  /*12d20*/  HMMA.16816.F32.BF16 R16, R184.reuse, R170, R16 ;  /* 0x000000aab810723c */ /* 0x040fe20000041810 */
[----:B------:R-:W2:Y:S07]  /*12d30*/  LDSM.16.M88.4 R168, [R204] ;  /* 0x00000000cca8783b */ /* 0x000eae0000000200 */
[C---:B----4-:R-:W-:Y:S08]  /*12d40*/  HMMA.16816.F32.BF16 R20, R184.reuse, R172, R20 ;  /* 0x000000acb814723c */ /* 0x050ff00000041814 */
[----:B------:R-:W-:Y:S01]  /*12d50*/  HMMA.16816.F32.BF16 R24, R184, R174, R24 ;  /* 0x000000aeb818723c */ /* 0x000fe20000041818 */
[----:B------:R-:W4:Y:S06]  /*12d60*/  LDSM.16.M88.4 R172, [R203] ;  /* 0x00000000cbac783b */ /* 0x000f2c0000000200 */
[----:B------:R-:W2:Y:S01]  /*12d70*/  LDSM.16.M88.4 R184, [R218+0x8000] ;  /* 0x00800000dab8783b */ /* 0x000ea20000000200 */
        /* <DEDUP_REMOVED lines=10> */
[C---:B-----5:R-:W-:Y:S08]  /*12e20*/  HMMA.16816.F32.BF16 R4, R176.reuse, R180, R4 ;  /* 0x000000b4b004723c */ /* 0x060ff00000041804 */
[C---:B------:R-:W-:Y:S01]  /*12e30*/  HMMA.16816.F32.BF16 R8, R176.reuse, R182, R8 ;  /* 0x000000b6b008723c */ /* 0x040fe20000041808 */
[----:B------:R-:W-:Y:S07]  /*12e40*/  LDSM.16.M88.4 R180, [R221+0xe880] ;  /* 0x00e88000ddb4783b */ /* 0x000fee0000000200 */
[C---:B--2---:R-:W-:Y:S08]  /*12e50*/  HMMA.16816.F32.BF16 R12, R176.reuse, R168, R12 ;  /* 0x000000a8b00c723c */ /* 0x044ff0000004180c */
[C---:B------:R-:W-:Y:S01]  /*12e60*/  HMMA.16816.F32.BF16 R16, R176.reuse, R170, R16 ;  /* 0x000000aab010723c */ /* 0x040fe20000041810 */
[----:B------:R-:W2:Y:S07]  /*12e70*/  LDSM.16.M88.4 R168, [R209+0x3800] ;  /* 0x00380000d1a8783b */ /* 0x000eae0000000200 */
[C---:B----4-:R-:W-:Y:S08]  /*12e80*/  HMMA.16816.F32.BF16 R20, R176.reuse, R172, R20 ;  /* 0x000000acb014723c */ /* 0x050ff00000041814 */
[----:B------:R-:W-:Y:S01]  /*12e90*/  HMMA.16816.F32.BF16 R24, R176, R174, R24 ;  /* 0x000000aeb018723c */ /* 0x000fe20000041818 */
[----:B------:R-:W4:Y:S06]  /*12ea0*/  LDSM.16.M88.4 R172, [R209+0x4000] ;  /* 0x00400000d1ac783b */ /* 0x000f2c0000000200 */
[----:B------:R-:W5:Y:S01]  /*12eb0*/  LDSM.16.M88.4 R176, [R222+0xc000] ;  /* 0x00c00000deb0783b */ /* 0x000f620000000200 */
[C---:B------:R-:W-:Y:S08]  /*12ec0*/  HMMA.16816.F32.BF16 R4, R184.reuse, R188, R4 ;  /* 0x000000bcb804723c */ /* 0x040ff00000041804 */
        /* <DEDUP_REMOVED lines=8> */
[----:B------:R-:W1:Y:S01]  /*12f50*/  LDSM.16.M88.4 R184, [R220+0xc000] ;  /* 0x00c00000dcb8783b */ /* 0x000e620000000200 */
        /* <DEDUP_REMOVED lines=10> */
[C---:B-----5:R-:W-:Y:S08]  /*13000*/  HMMA.16816.F32.BF16 R4, R176.reuse, R180, R4 ;  /* 0x000000b4b004723c */ /* 0x060ff00000041804 */
        /* <DEDUP_REMOVED lines=10> */
[C---:B------:R-:W-:Y:S08]  /*130b0*/  HMMA.16816.F32.BF16 R8, R184.reuse, R190, R8 ;  /* 0x000000beb808723c */ /* 0x040ff00000041808 */
[C---:B--2---:R-:W-:Y:S08]  /*130c0*/  HMMA.16816.F32.BF16 R12, R184.reuse, R168, R12 ;  /* 0x000000a8b80c723c */ /* 0x044ff0000004180c */
[C---:B------:R-:W-:Y:S08]  /*130d0*/  HMMA.16816.F32.BF16 R16, R184.reuse, R170, R16 ;  /* 0x000000aab810723c */ /* 0x040ff00000041810 */
[C---:B----4-:R-:W-:Y:S08]  /*130e0*/  HMMA.16816.F32.BF16 R20, R184.reuse, R172, R20 ;  /* 0x000000acb814723c */ /* 0x050ff00000041814 */
[----:B------:R-:W-:Y:S08]  /*130f0*/  HMMA.16816.F32.BF16 R24, R184, R174, R24 ;  /* 0x000000aeb818723c */ /* 0x000ff00000041818 */
[C---:B------:R-:W-:Y:S08]  /*13100*/  HMMA.16816.F32.BF16 R4, R192.reuse, R196, R4 ;  /* 0x000000c4c004723c */ /* 0x040ff00000041804 */
[C---:B------:R-:W-:Y:S08]  /*13110*/  HMMA.16816.F32.BF16 R8, R192.reuse, R198, R8 ;  /* 0x000000c6c008723c */ /* 0x040ff00000041808 */
[C---:B---3--:R-:W-:Y:S08]  /*13120*/  HMMA.16816.F32.BF16 R12, R192.reuse, R160, R12 ;  /* 0x000000a0c00c723c */ /* 0x048ff0000004180c */
[C---:B------:R-:W-:Y:S01]  /*13130*/  HMMA.16816.F32.BF16 R16, R192.reuse, R162, R16 ;  /* 0x000000a2c010723c */ /* 0x040fe20000041810 */
[----:B------:R-:W2:Y:S07]  /*13140*/  LDSM.16.M88.4 R160, [R209+0x5000] ;  /* 0x00500000d1a0783b */ /* 0x000eae0000000200 */
[C---:B-1----:R-:W-:Y:S08]  /*13150*/  HMMA.16816.F32.BF16 R20, R192.reuse, R164, R20 ;  /* 0x000000a4c014723c */ /* 0x042ff00000041814 */
[----:B------:R-:W-:Y:S01]  /*13160*/  HMMA.16816.F32.BF16 R24, R192, R166, R24 ;  /* 0x000000a6c018723c */ /* 0x000fe20000041818 */
[----:B------:R-:W1:Y:S01]  /*13170*/  LDSM.16.M88.4 R164, [R209+0x5800] ;  /* 0x00580000d1a4783b */ /* 0x000e620000000200 */
[----:B------:R-:W-:Y:S05]  /*13180*/  DEPBAR.LE SB0, 0x0 ;  /* 0x000080000000791a */ /* 0x000fea0000000000 */
[----:B------:R-:W-:Y:S01]  /*13190*/  BAR.SYNC.DEFER_BLOCKING 0x0 ;  /* 0x0000000000007b1d */ /* 0x000fe20000010000 */
[C---:B-----5:R-:W-:Y:S08]  /*131a0*/  HMMA.16816.F32.BF16 R4, R176.reuse, R180, R4 ;  /* 0x000000b4b004723c */ /* 0x060ff00000041804 */
[C---:B------:R-:W-:Y:S08]  /*131b0*/  HMMA.16816.F32.BF16 R8, R176.reuse, R182, R8 ;  /* 0x000000b6b008723c */ /* 0x040ff00000041808 */
[C---:B--2---:R-:W-:Y:S08]  /*131c0*/  HMMA.16816.F32.BF16 R12, R176.reuse, R160, R12 ;  /* 0x000000a0b00c723c */ /* 0x044ff0000004180c */
[----:B------:R-:W-:Y:S01]  /*131d0*/  FMUL.FTZ R3, R6, c[0x0][0x320] ;  /* 0x0000c80006037a20 */ /* 0x000fe20000410000 */
[C---:B------:R-:W-:Y:S03]  /*131e0*/  HMMA.16816.F32.BF16 R16, R176.reuse, R162, R16 ;  /* 0x000000a2b010723c */ /* 0x040fe60000041810 */
[----:B------:R2:W3:Y:S01]  /*131f0*/  MUFU.TANH R6, R3 ;  /* 0x0000000300067308 */ /* 0x0004e20000002400 */
[----:B------:R-:W-:Y:S02]  /*13200*/  FMUL.FTZ R157, R4, c[0x0][0x320] ;  /* 0x0000c800049d7a20 */ /* 0x000fe40000410000 */
[----:B------:R-:W-:Y:S02]  /*13210*/  FMUL.FTZ R252, R7, c[0x0][0x320] ;  /* 0x0000c80007fc7a20 */ /* 0x000fe40000410000 */
[C---:B-1----:R-:W-:Y:S04]  /*13220*/  HMMA.16816.F32.BF16 R20, R176.reuse, R164, R20 ;  /* 0x000000a4b014723c */ /* 0x042fe80000041814 */
[----:B------:R-:W-:Y:S01]  /*13230*/  FMUL.FTZ R10, R10, c[0x0][0x320] ;  /* 0x0000c8000a0a7a20 */ /* 0x000fe20000410000 */
[----:B------:R1:W4:Y:S01]  /*13240*/  MUFU.TANH R169, R157 ;  /* 0x0000009d00a97308 */ /* 0x0003220000002400 */
[----:B------:R-:W-:Y:S02]  /*13250*/  FMUL.FTZ R11, R11, c[0x0][0x320] ;  /* 0x0000c8000b0b7a20 */ /* 0x000fe40000410000 */
[----:B------:R-:W-:Y:S04]  /*13260*/  HMMA.16816.F32.BF16 R24, R176, R166, R24 ;  /* 0x000000a6b018723c */ /* 0x000fe80000041818 */
[----:B------:R-:W-:Y:S02]  /*13270*/  FMUL.FTZ R250, R12, c[0x0][0x320] ;  /* 0x0000c8000cfa7a20 */ /* 0x000fe40000410000 */
[----:B------:R-:W-:Y:S01]  /*13280*/  FMUL.FTZ R156, R5, c[0x0][0x320] ;  /* 0x0000c800059c7a20 */ /* 0x000fe20000410000 */
[----:B------:R-:W1:Y:S01]  /*13290*/  MUFU.TANH R252, R252 ;  /* 0x000000fc00fc7308 */ /* 0x000e620000002400 */
[----:B------:R-:W-:Y:S04]  /*132a0*/  FMUL.FTZ R198, R16, c[0x0][0x320] ;  /* 0x0000c80010c67a20 */ /* 0x000fe80000410000 */
[----:B------:R-:W-:Y:S02]  /*132b0*/  FMUL.FTZ R2, R8, c[0x0][0x320] ;  /* 0x0000c80008027a20 */ /* 0x000fe40000410000 */
[----:B------:R-:W-:Y:S02]  /*132c0*/  FMUL.FTZ R9, R9, c[0x0][0x320] ;  /* 0x0000c80009097a20 */ /* 0x000fe40000410000 */
[----:B------:R-:W-:Y:S01]  /*132d0*/  FMUL.FTZ R194, R20, c[0x0][0x320] ;  /* 0x0000c80014c27a20 */ /* 0x000fe20000410000 */
[----:B------:R1:W1:Y:S01]  /*132e0*/  MUFU.TANH R170, R156 ;  /* 0x0000009c00aa7308 */ /* 0x0002620000002400 */
[----:B------:R-:W-:Y:S02]  /*132f0*/  FMUL.FTZ R13, R13, c[0x0][0x320] ;  /* 0x0000c8000d0d7a20 */ /* 0x000fe40000410000 */
[----:B------:R-:W-:Y:S02]  /*13300*/  FMUL.FTZ R14, R14, c[0x0][0x320] ;  /* 0x0000c8000e0e7a20 */ /* 0x000fe40000410000 */
        /* <DEDUP_REMOVED lines=13> */
[----:B--2---:R-:W-:Y:S03]  /*133e0*/  IMAD.MOV.U32 R3, RZ, RZ, R0 ;  /* 0x000000ffff037224 */ /* 0x004fe600078e0000 */
[----:B------:R-:W2:Y:S10]  /*133f0*/  MUFU.TANH R10, R10 ;  /* 0x0000000a000a7308 */ /* 0x000eb40000002400 */
[----:B------:R-:W1:Y:S10]  /*13400*/  MUFU.TANH R11, R11 ;  /* 0x0000000b000b7308 */ /* 0x000e740000002400 */
[----:B------:R-:W1:Y:S10]  /*13410*/  MUFU.TANH R250, R250 ;  /* 0x000000fa00fa7308 */ /* 0x000e740000002400 */
[----:B------:R1:W1:Y:S10]  /*13420*/  MUFU.TANH R248, R13 ;  /* 0x0000000d00f87308 */ /* 0x0002740000002400 */
[----:B------:R1:W1:Y:S10]  /*13430*/  MUFU.TANH R251, R14 ;  /* 0x0000000e00fb7308 */ /* 0x0002740000002400 */
[----:B------:R1:W1:Y:S10]  /*13440*/  MUFU.TANH R249, R15 ;  /* 0x0000000f00f97308 */ /* 0x0002740000002400 */
        /* <DEDUP_REMOVED lines=11> */
[----:B------:R1:W1:Y:S02]  /*13500*/  MUFU.TANH R157, R27 ;  /* 0x0000001b009d7308 */ /* 0x0002640000002400 */
[----:B-1234-:R-:W-:-:S05]  /*13510*/  @P4 BRA `(.L_x_849) ;  /* 0xffffea5000004947 */ /* 0x01efca000383ffff */
.L_x_848:
[----:B-1----:R-:W-:Y:S01]  /*13520*/  FMNMX.FTZ R5, R169, R0, !PT ;  /* 0x00000000a9057209 */ /* 0x002fe20007810000 */
[----:B------:R-:W-:Y:S01]  /*13530*/  LDSM.16.MT88.4 R20, [R214+0x4080] ;  /* 0x00408000d614783b */ /* 0x000fe20000004200 */
[----:B------:R-:W-:Y:S01]  /*13540*/  FMNMX.FTZ R7, R6, R159, !PT ;  /* 0x0000009f06077209 */ /* 0x000fe20007810000 */
[----:B------:R-:W-:Y:S01]  /*13550*/  UIADD3 UR11, UR11, -0x1, URZ ;  /* 0xffffffff0b0b7890 */ /* 0x000fe2000fffe03f */
[----:B------:R-:W-:Y:S02]  /*13560*/  FMNMX.FTZ R5, R170, R5, !PT ;  /* 0x00000005aa057209 */ /* 0x000fe40007810000 */
[----:B------:R-:W-:Y:S02]  /*13570*/  FMNMX.FTZ R7, R252, R7, !PT ;  /* 0x00000007fc077209 */ /* 0x000fe40007810000 */
[----:B------:R-:W-:Y:S01]  /*13580*/  FMNMX.FTZ R5, R8, R5, !PT ;  /* 0x0000000508057209 */ /* 0x000fe20007810000 */
[----:B------:R-:W-:Y:S01]  /*13590*/  LDSM.16.MT88.4 R160, [R213+0x4080] ;  /* 0x00408000d5a0783b */ /* 0x000fe20000004200 */
[----:B------:R-:W-:Y:S02]  /*135a0*/  FMNMX.FTZ R2, R10, R7, !PT ;  /* 0x000000070a027209 */ /* 0x000fe40007810000 */
        /* <DEDUP_REMOVED lines=8> */
[----:B------:R-:W0:Y:S01]  /*13630*/  LDGDEPBAR ;  /* 0x00000000000079af */ /* 0x000e220000000000 */
[----:B------:R-:W-:Y:S02]  /*13640*/  FMNMX.FTZ R2, R199, R2, !PT ;  /* 0x00000002c7027209 */ /* 0x000fe40007810000 */
        /* <DEDUP_REMOVED lines=9> */
[----:B------:R-:W-:Y:S03]  /*136e0*/  FMNMX.FTZ R7, R157, R0, !PT ;  /* 0x000000009d077209 */ /* 0x000fe60007810000 */
[----:B------:R-:W-:Y:S08]  /*136f0*/  SHFL.BFLY PT, R9, R4, 0x2, 0x1f ;  /* 0x0c401f0004097f89 */ /* 0x000ff000000e0000 */
[----:B------:R-:W1:Y:S02]  /*13700*/  SHFL.BFLY PT, R0, R7, 0x2, 0x1f ;  /* 0x0c401f0007007f89 */ /* 0x000e6400000e0000 */
[----:B-1----:R-:W-:Y:S02]  /*13710*/  FMNMX.FTZ R5, R7, R0, !PT ;  /* 0x0000000007057209 */ /* 0x002fe40007810000 */
[----:B------:R-:W-:Y:S04]  /*13720*/  FMNMX.FTZ R13, R4, R9, !PT ;  /* 0x00000009040d7209 */ /* 0x000fe80007810000 */
[----:B------:R-:W1:Y:S08]  /*13730*/  SHFL.BFLY PT, R156, R5, 0x1, 0x1f ;  /* 0x0c201f00059c7f89 */ /* 0x000e7000000e0000 */
[----:B------:R-:W2:Y:S01]  /*13740*/  SHFL.BFLY PT, R2, R13, 0x1, 0x1f ;  /* 0x0c201f000d027f89 */ /* 0x000ea200000e0000 */
[----:B-1----:R-:W-:Y:S05]  /*13750*/  FMNMX.FTZ R156, R5, R156, !PT ;  /* 0x0000009c059c7209 */ /* 0x002fea0007810000 */
[----:B------:R-:W-:Y:S01]  /*13760*/  FMUL.FTZ R176, R156, c[0x0][0x2d0] ;  /* 0x0000b4009cb07a20 */ /* 0x000fe20000410000 */
[----:B--2---:R-:W-:Y:S03]  /*13770*/  FMNMX.FTZ R0, R13, R2, !PT ;  /* 0x000000020d007209 */ /* 0x004fe60007810000 */
[--C-:B------:R-:W-:Y:S01]  /*13780*/  FFMA.FTZ R182, R6, c[0x0][0x2d0], -R176.reuse ;  /* 0x0000b40006b67a23 */ /* 0x100fe200000108b0 */
[----:B------:R-:W1:Y:S01]  /*13790*/  LDSM.16.MT88.4 R12, [R216+0x4080] ;  /* 0x00408000d80c783b */ /* 0x000e620000004200 */
[--C-:B------:R-:W-:Y:S02]  /*137a0*/  FFMA.FTZ R181, R252, c[0x0][0x2d0], -R176.reuse ;  /* 0x0000b400fcb57a23 */ /* 0x100fe400000108b0 */
[C---:B------:R-:W-:Y:S02]  /*137b0*/  FADD.FTZ R2, -R0.reuse, R3 ;  /* 0x0000000300027221 */ /* 0x040fe40000010100 */
[----:B------:R-:W-:Y:S01]  /*137c0*/  FMUL.FTZ R177, R0, c[0x0][0x2d0] ;  /* 0x0000b40000b17a20 */ /* 0x000fe20000410000 */
[----:B------:R-:W-:Y:S01]  /*137d0*/  MUFU.EX2 R182, R182 ;  /* 0x000000b600b67308 */ /* 0x000fe20000000800 */
[----:B------:R-:W-:Y:S02]  /*137e0*/  FMUL.FTZ R3, R2, c[0x0][0x2d0] ;  /* 0x0000b40002037a20 */ /* 0x000fe40000410000 */
[----:B------:R-:W-:Y:S02]  /*137f0*/  FADD.FTZ R2, -R156, R159 ;  /* 0x0000009f9c027221 */ /* 0x000fe40000010100 */
[--C-:B------:R-:W-:Y:S02]  /*13800*/  FFMA.FTZ R186, R169, c[0x0][0x2d0], -R177.reuse ;  /* 0x0000b400a9ba7a23 */ /* 0x100fe400000108b1 */
[--C-:B------:R-:W-:Y:S02]  /*13810*/  FFMA.FTZ R185, R170, c[0x0][0x2d0], -R177.reuse ;  /* 0x0000b400aab97a23 */ /* 0x100fe400000108b1 */
[--C-:B------:R-:W-:Y:S01]  /*13820*/  FFMA.FTZ R183, R174, c[0x0][0x2d0], -R177.reuse ;  /* 0x0000b400aeb77a23 */ /* 0x100fe200000108b1 */
[----:B------:R-:W2:Y:S01]  /*13830*/  MUFU.EX2 R3, R3 ;  /* 0x0000000300037308 */ /* 0x000ea20000000800 */
[--C-:B------:R-:W-:Y:S01]  /*13840*/  FFMA.FTZ R184, R8, c[0x0][0x2d0], -R177.reuse ;  /* 0x0000b40008b87a23 */ /* 0x100fe200000108b1 */
[----:B------:R-:W-:Y:S01]  /*13850*/  LDSM.16.MT88.4 R168, [R212+0x6080] ;  /* 0x00608000d4a8783b */ /* 0x000fe20000004200 */
[--C-:B------:R-:W-:Y:S02]  /*13860*/  FFMA.FTZ R180, R10, c[0x0][0x2d0], -R176.reuse ;  /* 0x0000b4000ab47a23 */ /* 0x100fe400000108b0 */
[--C-:B------:R-:W-:Y:S02]  /*13870*/  FFMA.FTZ R159, R11, c[0x0][0x2d0], -R176.reuse ;  /* 0x0000b4000b9f7a23 */ /* 0x100fe400000108b0 */
[----:B------:R-:W-:Y:S02]  /*13880*/  FMUL.FTZ R4, R2, c[0x0][0x2d0] ;  /* 0x0000b40002047a20 */ /* 0x000fe40000410000 */
[--C-:B------:R-:W-:Y:S01]  /*13890*/  FFMA.FTZ R187, R250, c[0x0][0x2d0], -R177.reuse ;  /* 0x0000b400fabb7a23 */ /* 0x100fe200000108b1 */
[----:B------:R-:W-:Y:S01]  /*138a0*/  MUFU.EX2 R186, R186 ;  /* 0x000000ba00ba7308 */ /* 0x000fe20000000800 */
[----:B------:R-:W-:Y:S01]  /*138b0*/  LDSM.16.MT88.4 R172, [R216+0x7880] ;  /* 0x00788000d8ac783b */ /* 0x000fe20000004200 */
[--C-:B------:R-:W-:Y:S02]  /*138c0*/  FFMA.FTZ R188, R248, c[0x0][0x2d0], -R177.reuse ;  /* 0x0000b400f8bc7a23 */ /* 0x100fe400000108b1 */
[--C-:B------:R-:W-:Y:S02]  /*138d0*/  FFMA.FTZ R189, R251, c[0x0][0x2d0], -R176.reuse ;  /* 0x0000b400fbbd7a23 */ /* 0x100fe400000108b0 */
[--C-:B------:R-:W-:Y:S02]  /*138e0*/  FFMA.FTZ R190, R249, c[0x0][0x2d0], -R176.reuse ;  /* 0x0000b400f9be7a23 */ /* 0x100fe400000108b0 */
[--C-:B------:R-:W-:Y:S02]  /*138f0*/  FFMA.FTZ R198, R198, c[0x0][0x2d0], -R177.reuse ;  /* 0x0000b400c6c67a23 */ /* 0x100fe400000108b1 */
[----:B------:R3:W4:Y:S01]  /*13900*/  MUFU.EX2 R2, R4 ;  /* 0x0000000400027308 */ /* 0x0007220000000800 */
[--C-:B------:R-:W-:Y:S02]  /*13910*/  FFMA.FTZ R191, R246, c[0x0][0x2d0], -R177.reuse ;  /* 0x0000b400f6bf7a23 */ /* 0x100fe400000108b1 */
[--C-:B------:R-:W-:Y:S02]  /*13920*/  FFMA.FTZ R199, R199, c[0x0][0x2d0], -R176.reuse ;  /* 0x0000b400c7c77a23 */ /* 0x100fe400000108b0 */
[C---:B--2---:R-:W-:Y:S02]  /*13930*/  FMUL.FTZ R5, R3.reuse, R153 ;  /* 0x0000009903057220 */ /* 0x044fe40000410000 */
[C---:B------:R-:W-:Y:S02]  /*13940*/  FMUL.FTZ R8, R3.reuse, R148 ;  /* 0x0000009403087220 */ /* 0x040fe40000410000 */
[C---:B------:R-:W-:Y:S01]  /*13950*/  FMUL.FTZ R9, R3.reuse, R149 ;  /* 0x0000009503097220 */ /* 0x040fe20000410000 */
[----:B------:R-:W2:Y:S01]  /*13960*/  MUFU.EX2 R185, R185 ;  /* 0x000000b900b97308 */ /* 0x000ea20000000800 */
        /* <DEDUP_REMOVED lines=8> */
[----:B---3--:R-:W-:Y:S02]  /*139f0*/  FMUL.FTZ R4, R3, R152 ;  /* 0x0000009803047220 */ /* 0x008fe40000410000 */
[C---:B----4-:R-:W-:Y:S02]  /*13a00*/  FMUL.FTZ R6, R2.reuse, R154 ;  /* 0x0000009a02067220 */ /* 0x050fe40000410000 */
[C---:B------:R-:W-:Y:S01]  /*13a10*/  FMUL.FTZ R7, R2.reuse, R155 ;  /* 0x0000009b02077220 */ /* 0x040fe20000410000 */
[----:B------:R-:W3:Y:S01]  /*13a20*/  MUFU.EX2 R183, R183 ;  /* 0x000000b700b77308 */ /* 0x000ee20000000800 */
[C---:B------:R-:W-:Y:S02]  /*13a30*/  FMUL.FTZ R10, R2.reuse, R150 ;  /* 0x00000096020a7220 */ /* 0x040fe40000410000 */
[C---:B------:R-:W-:Y:S01]  /*13a40*/  FMUL.FTZ R11, R2.reuse, R151 ;  /* 0x00000097020b7220 */ /* 0x040fe20000410000 */
[----:B--2---:R-:W-:Y:S01]  /*13a50*/  F2FP.BF16.PACK_AB R152, R185, R186 ;  /* 0x000000bab998723e */ /* 0x004fe200000010ff */
[C---:B------:R-:W-:Y:S01]  /*13a60*/  FMUL.FTZ R18, R2.reuse, R142 ;  /* 0x0000008e02127220 */ /* 0x040fe20000410000 */
[----:B------:R-:W-:Y:S01]  /*13a70*/  LDSM.16.MT88.4 R148, [R213+0x4880] ;  /* 0x00488000d594783b */ /* 0x000fe20000004200 */
[C---:B------:R-:W-:Y:S02]  /*13a80*/  FMUL.FTZ R19, R2.reuse, R143 ;  /* 0x0000008f02137220 */ /* 0x040fe40000410000 */
[C---:B------:R-:W-:Y:S01]  /*13a90*/  FMUL.FTZ R26, R2.reuse, R134 ;  /* 0x00000086021a7220 */ /* 0x040fe20000410000 */
[----:B------:R-:W2:Y:S01]  /*13aa0*/  MUFU.EX2 R181, R181 ;  /* 0x000000b500b57308 */ /* 0x000ea20000000800 */
[C---:B------:R-:W-:Y:S02]  /*13ab0*/  FMUL.FTZ R27, R2.reuse, R135 ;  /* 0x00000087021b7220 */ /* 0x040fe40000410000 */
[C---:B------:R-:W-:Y:S01]  /*13ac0*/  FMUL.FTZ R30, R2.reuse, R30 ;  /* 0x0000001e021e7220 */ /* 0x040fe20000410000 */
[----:B------:R-:W-:Y:S01]  /*13ad0*/  LDSM.16.MT88.4 R132, [R214+0x5880] ;  /* 0x00588000d684783b */ /* 0x000fe20000004200 */
[C---:B------:R-:W-:Y:S02]  /*13ae0*/  FMUL.FTZ R31, R2.reuse, R31 ;  /* 0x0000001f021f7220 */ /* 0x040fe40000410000 */
[C---:B------:R-:W-:Y:S02]  /*13af0*/  FMUL.FTZ R33, R3.reuse, R33 ;  /* 0x0000002103217220 */ /* 0x040fe40000410000 */
[C---:B------:R-:W-:Y:S01]  /*13b00*/  FMUL.FTZ R34, R2.reuse, R34 ;  /* 0x0000002202227220 */ /* 0x040fe20000410000 */
[----:B------:R-:W-:Y:S01]  /*13b10*/  MUFU.EX2 R180, R180 ;  /* 0x000000b400b47308 */ /* 0x000fe20000000800 */
[C---:B------:R-:W-:Y:S01]  /*13b20*/  FMUL.FTZ R35, R2.reuse, R35 ;  /* 0x0000002302237220 */ /* 0x040fe20000410000 */
[----:B------:R-:W-:Y:S01]  /*13b30*/  LDSM.16.MT88.4 R140, [R213+0x5880] ;  /* 0x00588000d58c783b */ /* 0x000fe20000004200 */
[----:B------:R-:W-:Y:S01]  /*13b40*/  FMUL.FTZ R36, R3, R36 ;  /* 0x0000002403247220 */ /* 0x000fe20000410000 */
[----:B---3--:R-:W-:Y:S01]  /*13b50*/  F2FP.BF16.PACK_AB R154, R183, R184 ;  /* 0x000000b8b79a723e */ /* 0x008fe200000010ff */
[C---:B------:R-:W-:Y:S02]  /*13b60*/  FMUL.FTZ R37, R3.reuse, R37 ;  /* 0x0000002503257220 */ /* 0x040fe40000410000 */
[C---:B------:R-:W-:Y:S02]  /*13b70*/  FMUL.FTZ R38, R2.reuse, R38 ;  /* 0x0000002602267220 */ /* 0x040fe40000410000 */
[C---:B------:R-:W-:Y:S01]  /*13b80*/  FMUL.FTZ R39, R2.reuse, R39 ;  /* 0x0000002702277220 */ /* 0x040fe20000410000 */
[----:B------:R-:W3:Y:S01]  /*13b90*/  MUFU.EX2 R159, R159 ;  /* 0x0000009f009f7308 */ /* 0x000ee20000000800 */
[C---:B------:R-:W-:Y:S02]  /*13ba0*/  FMUL.FTZ R40, R3.reuse, R40 ;  /* 0x0000002803287220 */ /* 0x040fe40000410000 */
[----:B------:R-:W-:Y:S01]  /*13bb0*/  FMUL.FTZ R41, R3, R41 ;  /* 0x0000002903297220 */ /* 0x000fe20000410000 */
[----:B--2---:R-:W-:Y:S01]  /*13bc0*/  F2FP.BF16.PACK_AB R153, R181, R182 ;  /* 0x000000b6b599723e */ /* 0x004fe200000010ff */
        /* <DEDUP_REMOVED lines=8> */
[----:B------:R-:W-:Y:S01]  /*13c50*/  FMUL.FTZ R49, R3, R49 ;  /* 0x0000003103317220 */ /* 0x000fe20000410000 */
[----:B------:R-:W2:Y:S01]  /*13c60*/  MUFU.EX2 R188, R188 ;  /* 0x000000bc00bc7308 */ /* 0x000ea20000000800 */
[C---:B------:R-:W-:Y:S02]  /*13c70*/  FMUL.FTZ R50, R2.reuse, R50 ;  /* 0x0000003202327220 */ /* 0x040fe40000410000 */
[C---:B------:R-:W-:Y:S01]  /*13c80*/  FMUL.FTZ R51, R2.reuse, R51 ;  /* 0x0000003302337220 */ /* 0x040fe20000410000 */
[----:B---3--:R-:W-:Y:S01]  /*13c90*/  F2FP.BF16.PACK_AB R155, R159, R180 ;  /* 0x000000b49f9b723e */ /* 0x008fe200000010ff */
[C---:B------:R-:W-:Y:S02]  /*13ca0*/  FMUL.FTZ R52, R3.reuse, R52 ;  /* 0x0000003403347220 */ /* 0x040fe40000410000 */
[C---:B------:R-:W-:Y:S02]  /*13cb0*/  FMUL.FTZ R53, R3.reuse, R53 ;  /* 0x0000003503357220 */ /* 0x040fe40000410000 */
[C---:B------:R-:W-:Y:S01]  /*13cc0*/  FMUL.FTZ R54, R2.reuse, R54 ;  /* 0x0000003602367220 */ /* 0x040fe20000410000 */
[----:B------:R-:W-:Y:S01]  /*13cd0*/  MUFU.EX2 R189, R189 ;  /* 0x000000bd00bd7308 */ /* 0x000fe20000000800 */
[C---:B-1----:R-:W-:Y:S05]  /*13ce0*/  HMMA.16816.F32.BF16 R4, R152.reuse, R12, R4 ;  /* 0x0000000c9804723c */ /* 0x042fea0000041804 */
[C---:B------:R-:W-:Y:S02]  /*13cf0*/  FMUL.FTZ R55, R2.reuse, R55 ;  /* 0x0000003702377220 */ /* 0x040fe40000410000 */
[C---:B------:R-:W-:Y:S01]  /*13d00*/  FMUL.FTZ R12, R3.reuse, R144 ;  /* 0x00000090030c7220 */ /* 0x040fe20000410000 */
[C---:B------:R-:W-:Y:S01]  /*13d10*/  HMMA.16816.F32.BF16 R8, R152.reuse, R14, R8 ;  /* 0x0000000e9808723c */ /* 0x040fe20000041808 */
[----:B------:R-:W1:Y:S03]  /*13d20*/  MUFU.EX2 R190, R190 ;  /* 0x000000be00be7308 */ /* 0x000e660000000800 */
[C---:B------:R-:W-:Y:S02]  /*13d30*/  FMUL.FTZ R13, R3.reuse, R145 ;  /* 0x00000091030d7220 */ /* 0x040fe40000410000 */
[C---:B------:R-:W-:Y:S02]  /*13d40*/  FMUL.FTZ R56, R3.reuse, R56 ;  /* 0x0000003803387220 */ /* 0x040fe40000410000 */
[C---:B------:R-:W-:Y:S03]  /*13d50*/  FMUL.FTZ R14, R2.reuse, R146 ;  /* 0x00000092020e7220 */ /* 0x040fe60000410000 */
[----:B------:R-:W-:Y:S01]  /*13d60*/  MUFU.EX2 R198, R198 ;  /* 0x000000c600c67308 */ /* 0x000fe20000000800 */
[C---:B------:R-:W-:Y:S02]  /*13d70*/  FMUL.FTZ R15, R2.reuse, R147 ;  /* 0x00000093020f7220 */ /* 0x040fe40000410000 */
[----:B------:R-:W3:Y:S01]  /*13d80*/  LDSM.16.MT88.4 R144, [R212+0x4080] ;  /* 0x00408000d490783b */ /* 0x000ee20000004200 */
[C---:B------:R-:W-:Y:S02]  /*13d90*/  FMUL.FTZ R57, R3.reuse, R57 ;  /* 0x0000003903397220 */ /* 0x040fe40000410000 */
[C---:B------:R-:W-:Y:S02]  /*13da0*/  FMUL.FTZ R58, R2.reuse, R58 ;  /* 0x0000003a023a7220 */ /* 0x040fe40000410000 */
[C---:B------:R-:W-:Y:S02]  /*13db0*/  HMMA.16816.F32.BF16 R12, R152.reuse, R20, R12 ;  /* 0x00000014980c723c */ /* 0x040fe4000004180c */
[----:B------:R-:W4:Y:S01]  /*13dc0*/  MUFU.EX2 R191, R191 ;  /* 0x000000bf00bf7308 */ /* 0x000f220000000800 */
[C---:B------:R-:W-:Y:S02]  /*13dd0*/  FMUL.FTZ R59, R2.reuse, R59 ;  /* 0x0000003b023b7220 */ /* 0x040fe40000410000 */
[C---:B------:R-:W-:Y:S02]  /*13de0*/  FMUL.FTZ R60, R3.reuse, R60 ;  /* 0x0000003c033c7220 */ /* 0x040fe40000410000 */
[C---:B------:R-:W-:Y:S01]  /*13df0*/  FMUL.FTZ R20, R3.reuse, R136 ;  /* 0x0000008803147220 */ /* 0x040fe20000410000 */
[C---:B------:R-:W-:Y:S04]  /*13e00*/  HMMA.16816.F32.BF16 R16, R152.reuse, R22, R16 ;  /* 0x000000169810723c */ /* 0x040fe80000041810 */
[C---:B------:R-:W-:Y:S01]  /*13e10*/  FMUL.FTZ R21, R3.reuse, R137 ;  /* 0x0000008903157220 */ /* 0x040fe20000410000 */
[----:B------:R-:W-:Y:S01]  /*13e20*/  MUFU.EX2 R199, R199 ;  /* 0x000000c700c77308 */ /* 0x000fe20000000800 */
[C---:B------:R-:W-:Y:S02]  /*13e30*/  FMUL.FTZ R61, R3.reuse, R61 ;  /* 0x0000003d033d7220 */ /* 0x040fe40000410000 */
[C---:B------:R-:W-:Y:S04]  /*13e40*/  FMUL.FTZ R22, R2.reuse, R138 ;  /* 0x0000008a02167220 */ /* 0x040fe80000410000 */
[C---:B------:R-:W-:Y:S02]  /*13e50*/  FMUL.FTZ R23, R2.reuse, R139 ;  /* 0x0000008b02177220 */ /* 0x040fe40000410000 */
[----:B------:R-:W5:Y:S01]  /*13e60*/  LDSM.16.MT88.4 R136, [R216+0x5880] ;  /* 0x00588000d888783b */ /* 0x000f620000004200 */
[C---:B------:R-:W-:Y:S02]  /*13e70*/  FMUL.FTZ R62, R2.reuse, R62 ;  /* 0x0000003e023e7220 */ /* 0x040fe40000410000 */
[C---:B------:R-:W-:Y:S02]  /*13e80*/  FMUL.FTZ R63, R2.reuse, R63 ;  /* 0x0000003f023f7220 */ /* 0x040fe40000410000 */
[C---:B------:R-:W-:Y:S03]  /*13e90*/  HMMA.16816.F32.BF16 R20, R152.reuse, R160, R20 ;  /* 0x000000a09814723c */ /* 0x040fe60000041814 */
[C---:B------:R-:W-:Y:S02]  /*13ea0*/  FMUL.FTZ R64, R3.reuse, R64 ;  /* 0x0000004003407220 */ /* 0x040fe40000410000 */
[C---:B------:R-:W-:Y:S02]  /*13eb0*/  FMUL.FTZ R65, R3.reuse, R65 ;  /* 0x0000004103417220 */ /* 0x040fe40000410000 */
[C---:B------:R-:W-:Y:S01]  /*13ec0*/  FMUL.FTZ R66, R2.reuse, R66 ;  /* 0x0000004202427220 */ /* 0x040fe20000410000 */
[C---:B------:R-:W-:Y:S01]  /*13ed0*/  HMMA.16816.F32.BF16 R24, R152.reuse, R162, R24 ;  /* 0x000000a29818723c */ /* 0x040fe20000041818 */
[----:B------:R-:W-:Y:S03]  /*13ee0*/  LDSM.16.MT88.4 R160, [R212+0x4880] ;  /* 0x00488000d4a0783b */ /* 0x000fe60000004200 */
[C---:B------:R-:W-:Y:S02]  /*13ef0*/  FMUL.FTZ R67, R2.reuse, R67 ;  /* 0x0000004302437220 */ /* 0x040fe40000410000 */
[C---:B------:R-:W-:Y:S02]  /*13f00*/  FMUL.FTZ R68, R3.reuse, R68 ;  /* 0x0000004403447220 */ /* 0x040fe40000410000 */
[C---:B---3--:R-:W-:Y:S04]  /*13f10*/  HMMA.16816.F32.BF16 R28, R152.reuse, R144, R28 ;  /* 0x00000090981c723c */ /* 0x048fe8000004181c */
[C---:B------:R-:W-:Y:S02]  /*13f20*/  FMUL.FTZ R69, R3.reuse, R69 ;  /* 0x0000004503457220 */ /* 0x040fe40000410000 */
[C---:B------:R-:W-:Y:S02]  /*13f30*/  FMUL.FTZ R70, R2.reuse, R70 ;  /* 0x0000004602467220 */ /* 0x040fe40000410000 */
[C---:B------:R-:W-:Y:S01]  /*13f40*/  HMMA.16816.F32.BF16 R32, R152.reuse, R146, R32 ;  /* 0x000000929820723c */ /* 0x040fe20000041820 */
[----:B------:R-:W-:Y:S03]  /*13f50*/  LDSM.16.MT88.4 R144, [R214+0x4880] ;  /* 0x00488000d690783b */ /* 0x000fe60000004200 */
[C---:B------:R-:W-:Y:S02]  /*13f60*/  FMUL.FTZ R71, R2.reuse, R71 ;  /* 0x0000004702477220 */ /* 0x040fe40000410000 */
[C---:B------:R-:W-:Y:S02]  /*13f70*/  FMUL.FTZ R72, R3.reuse, R72 ;  /* 0x0000004803487220 */ /* 0x040fe40000410000 */
[C---:B------:R-:W-:Y:S01]  /*13f80*/  FMUL.FTZ R73, R3.reuse, R73 ;  /* 0x0000004903497220 */ /* 0x040fe20000410000 */
[C---:B-----5:R-:W-:Y:S03]  /*13f90*/  HMMA.16816.F32.BF16 R36, R152.reuse, R136, R36 ;  /* 0x000000889824723c */ /* 0x060fe60000041824 */
[C---:B------:R-:W-:Y:S02]  /*13fa0*/  FMUL.FTZ R74, R2.reuse, R74 ;  /* 0x0000004a024a7220 */ /* 0x040fe40000410000 */
[C---:B------:R-:W-:Y:S02]  /*13fb0*/  FMUL.FTZ R75, R2.reuse, R75 ;  /* 0x0000004b024b7220 */ /* 0x040fe40000410000 */
[C---:B------:R-:W-:Y:S01]  /*13fc0*/  FMUL.FTZ R76, R3.reuse, R76 ;  /* 0x0000004c034c7220 */ /* 0x040fe20000410000 */
[C---:B------:R-:W-:Y:S01]  /*13fd0*/  HMMA.16816.F32.BF16 R40, R152.reuse, R138, R40 ;  /* 0x0000008a9828723c */ /* 0x040fe20000041828 */
[----:B------:R-:W3:Y:S03]  /*13fe0*/  LDSM.16.MT88.4 R136, [R212+0x5880] ;  /* 0x00588000d488783b */ /* 0x000ee60000004200 */
[C---:B------:R-:W-:Y:S02]  /*13ff0*/  FMUL.FTZ R77, R3.reuse, R77 ;  /* 0x0000004d034d7220 */ /* 0x040fe40000410000 */
[C---:B------:R-:W-:Y:S02]  /*14000*/  FMUL.FTZ R78, R2.reuse, R78 ;  /* 0x0000004e024e7220 */ /* 0x040fe40000410000 */
[C---:B------:R-:W-:Y:S04]  /*14010*/  HMMA.16816.F32.BF16 R44, R152.reuse, R132, R44 ;  /* 0x00000084982c723c */ /* 0x040fe8000004182c */
[C---:B------:R-:W-:Y:S02]  /*14020*/  FMUL.FTZ R79, R2.reuse, R79 ;  /* 0x0000004f024f7220 */ /* 0x040fe40000410000 */
[C---:B------:R-:W-:Y:S02]  /*14030*/  FMUL.FTZ R80, R3.reuse, R80 ;  /* 0x0000005003507220 */ /* 0x040fe40000410000 */
[C---:B------:R-:W-:Y:S01]  /*14040*/  HMMA.16816.F32.BF16 R48, R152.reuse, R134, R48 ;  /* 0x000000869830723c */ /* 0x040fe20000041830 */
[----:B------:R-:W5:Y:S03]  /*14050*/  LDSM.16.MT88.4 R132, [R216+0x7080] ;  /* 0x00708000d884783b */ /* 0x000f660000004200 */
        /* <DEDUP_REMOVED lines=9> */
[C---:B------:R-:W-:Y:S01]  /*140f0*/  FMUL.FTZ R87, R2.reuse, R87 ;  /* 0x0000005702577220 */ /* 0x040fe20000410000 */
[C---:B---3--:R-:W-:Y:S03]  /*14100*/  HMMA.16816.F32.BF16 R60, R152.reuse, R136, R60 ;  /* 0x00000088983c723c */ /* 0x048fe6000004183c */
[C---:B------:R-:W-:Y:S02]  /*14110*/  FMUL.FTZ R88, R3.reuse, R88 ;  /* 0x0000005803587220 */ /* 0x040fe40000410000 */
[C---:B------:R-:W-:Y:S02]  /*14120*/  FMUL.FTZ R89, R3.reuse, R89 ;  /* 0x0000005903597220 */ /* 0x040fe40000410000 */
[C---:B------:R-:W-:Y:S01]  /*14130*/  FMUL.FTZ R90, R2.reuse, R90 ;  /* 0x0000005a025a7220 */ /* 0x040fe20000410000 */
[C---:B------:R-:W-:Y:S01]  /*14140*/  HMMA.16816.F32.BF16 R64, R152.reuse, R138, R64 ;  /* 0x0000008a9840723c */ /* 0x040fe20000041840 */
[----:B------:R-:W3:Y:S03]  /*14150*/  LDSM.16.MT88.4 R136, [R213+0x7080] ;  /* 0x00708000d588783b */ /* 0x000ee60000004200 */
[C---:B------:R-:W-:Y:S02]  /*14160*/  FMUL.FTZ R91, R2.reuse, R91 ;  /* 0x0000005b025b7220 */ /* 0x040fe40000410000 */
[C---:B------:R-:W-:Y:S02]  /*14170*/  FMUL.FTZ R92, R3.reuse, R92 ;  /* 0x0000005c035c7220 */ /* 0x040fe40000410000 */
[C---:B-----5:R-:W-:Y:S04]  /*14180*/  HMMA.16816.F32.BF16 R68, R152.reuse, R132, R68 ;  /* 0x000000849844723c */ /* 0x060fe80000041844 */
[C---:B------:R-:W-:Y:S02]  /*14190*/  FMUL.FTZ R93, R3.reuse, R93 ;  /* 0x0000005d035d7220 */ /* 0x040fe40000410000 */
[C---:B------:R-:W-:Y:S02]  /*141a0*/  FMUL.FTZ R94, R2.reuse, R94 ;  /* 0x0000005e025e7220 */ /* 0x040fe40000410000 */
[C---:B------:R-:W-:Y:S01]  /*141b0*/  HMMA.16816.F32.BF16 R72, R152.reuse, R134, R72 ;  /* 0x000000869848723c */ /* 0x040fe20000041848 */
[----:B------:R-:W5:Y:S03]  /*141c0*/  LDSM.16.MT88.4 R132, [R212+0x7080] ;  /* 0x00708000d484783b */ /* 0x000f660000004200 */
        /* <DEDUP_REMOVED lines=35> */
[----:B------:R-:W-:Y:S02]  /*14400*/  FMUL.FTZ R117, R3, R117 ;  /* 0x0000007503757220 */ /* 0x000fe40000410000 */
[C---:B------:R-:W-:Y:S01]  /*14410*/  FMUL.FTZ R118, R2.reuse, R118 ;  /* 0x0000007602767220 */ /* 0x040fe20000410000 */
[C---:B------:R-:W-:Y:S01]  /*14420*/  HMMA.16816.F32.BF16 R112, R152.reuse, R138, R112 ;  /* 0x0000008a9870723c */ /* 0x040fe20000041870 */
[----:B------:R-:W3:Y:S03]  /*14430*/  LDSM.16.MT88.4 R136, [R216+0x4880] ;  /* 0x00488000d888783b */ /* 0x000ee60000004200 */
[C---:B------:R-:W-:Y:S02]  /*14440*/  FMUL.FTZ R119, R2.reuse, R119 ;  /* 0x0000007702777220 */ /* 0x040fe40000410000 */
[--C-:B------:R-:W-:Y:S02]  /*14450*/  FFMA.FTZ R246, R247, c[0x0][0x2d0], -R176.reuse ;  /* 0x0000b400f7f67a23 */ /* 0x100fe400000108b0 */
[C---:B------:R-:W-:Y:S03]  /*14460*/  FMUL.FTZ R120, R3.reuse, R120 ;  /* 0x0000007803787220 */ /* 0x040fe60000410000 */
[C---:B-----5:R-:W-:Y:S01]  /*14470*/  HMMA.16816.F32.BF16 R116, R152.reuse, R132, R116 ;  /* 0x000000849874723c */ /* 0x060fe20000041874 */
[----:B------:R-:W5:Y:S02]  /*14480*/  MUFU.EX2 R246, R246 ;  /* 0x000000f600f67308 */ /* 0x000f640000000800 */
[C---:B------:R-:W-:Y:S02]  /*14490*/  FMUL.FTZ R121, R3.reuse, R121 ;  /* 0x0000007903797220 */ /* 0x040fe40000410000 */
[C---:B------:R-:W-:Y:S02]  /*144a0*/  FMUL.FTZ R122, R2.reuse, R122 ;  /* 0x0000007a027a7220 */ /* 0x040fe40000410000 */
[----:B------:R-:W-:Y:S01]  /*144b0*/  FMUL.FTZ R123, R2, R123 ;  /* 0x0000007b027b7220 */ /* 0x000fe20000410000 */
[----:B--2---:R-:W-:Y:S01]  /*144c0*/  F2FP.BF16.PACK_AB R132, R188, R187 ;  /* 0x000000bbbc84723e */ /* 0x004fe200000010ff */
[C---:B------:R-:W-:Y:S03]  /*144d0*/  FMUL.FTZ R124, R3.reuse, R124 ;  /* 0x0000007c037c7220 */ /* 0x040fe60000410000 */
[C---:B------:R-:W-:Y:S01]  /*144e0*/  FMUL.FTZ R125, R3.reuse, R125 ;  /* 0x0000007d037d7220 */ /* 0x040fe20000410000 */
[----:B------:R-:W-:Y:S01]  /*144f0*/  F2FP.BF16.PACK_AB R133, R190, R189 ;  /* 0x000000bdbe85723e */ /* 0x000fe200000010ff */
[C---:B------:R-:W-:Y:S03]  /*14500*/  HMMA.16816.F32.BF16 R120, R152.reuse, R134, R120 ;  /* 0x000000869878723c */ /* 0x040fe60000041878 */
[C---:B------:R-:W-:Y:S02]  /*14510*/  FMUL.FTZ R126, R2.reuse, R126 ;  /* 0x0000007e027e7220 */ /* 0x040fe40000410000 */
[C---:B------:R-:W-:Y:S02]  /*14520*/  FMUL.FTZ R127, R2.reuse, R127 ;  /* 0x0000007f027f7220 */ /* 0x040fe40000410000 */
[----:B------:R-:W-:Y:S01]  /*14530*/  FMUL.FTZ R128, R3, R128 ;  /* 0x0000008003807220 */ /* 0x000fe20000410000 */
[----:B----4-:R-:W-:Y:S01]  /*14540*/  F2FP.BF16.PACK_AB R134, R191, R198 ;  /* 0x000000c6bf86723e */ /* 0x010fe200000010ff */
[----:B------:R-:W-:Y:S03]  /*14550*/  FMUL.FTZ R129, R3, R129 ;  /* 0x0000008103817220 */ /* 0x000fe60000410000 */
[C---:B-1----:R-:W-:Y:S03]  /*14560*/  HMMA.16816.F32.BF16 R124, R152.reuse, R140, R124 ;  /* 0x0000008c987c723c */ /* 0x042fe6000004187c */
[----:B------:R-:W-:Y:S01]  /*14570*/  FMUL.FTZ R130, R2, R130 ;  /* 0x0000008202827220 */ /* 0x000fe20000410000 */
[----:B-----5:R-:W-:Y:S01]  /*14580*/  F2FP.BF16.PACK_AB R135, R246, R199 ;  /* 0x000000c7f687723e */ /* 0x020fe200000010ff */
[----:B------:R-:W-:Y:S02]  /*14590*/  FMUL.FTZ R131, R2, R131 ;  /* 0x0000008302837220 */ /* 0x000fe40000410000 */
[--C-:B------:R-:W-:Y:S02]  /*145a0*/  FFMA.FTZ R194, R194, c[0x0][0x2d0], -R177.reuse ;  /* 0x0000b400c2c27a23 */ /* 0x100fe400000108b1 */
[--C-:B------:R-:W-:Y:S03]  /*145b0*/  FFMA.FTZ R247, R196, c[0x0][0x2d0], -R177.reuse ;  /* 0x0000b400c4f77a23 */ /* 0x100fe600000108b1 */
[----:B------:R-:W-:Y:S01]  /*145c0*/  HMMA.16816.F32.BF16 R128, R152, R142, R128 ;  /* 0x0000008e9880723c */ /* 0x000fe20000041880 */
[----:B------:R-:W1:Y:S01]  /*145d0*/  LDSM.16.MT88.4 R140, [R214+0x6080] ;  /* 0x00608000d68c783b */ /* 0x000e620000004200 */
[----:B------:R-:W-:Y:S01]  /*145e0*/  MUFU.EX2 R194, R194 ;  /* 0x000000c200c27308 */ /* 0x000fe20000000800 */
[--C-:B------:R-:W-:Y:S02]  /*145f0*/  FFMA.FTZ R196, R197, c[0x0][0x2d0], -R176.reuse ;  /* 0x0000b400c5c47a23 */ /* 0x100fe400000108b0 */
[--C-:B------:R-:W-:Y:S02]  /*14600*/  FFMA.FTZ R195, R195, c[0x0][0x2d0], -R176.reuse ;  /* 0x0000b400c3c37a23 */ /* 0x100fe400000108b0 */
[--C-:B------:R-:W-:Y:S01]  /*14610*/  FFMA.FTZ R193, R193, c[0x0][0x2d0], -R177.reuse ;  /* 0x0000b400c1c17a23 */ /* 0x100fe200000108b1 */
[C---:B---3--:R-:W-:Y:S01]  /*14620*/  HMMA.16816.F32.BF16 R4, R132.reuse, R136, R4 ;  /* 0x000000888404723c */ /* 0x048fe20000041804 */
[----:B------:R-:W2:Y:S03]  /*14630*/  LDSM.16.MT88.4 R152, [R213+0x6080] ;  /* 0x00608000d598783b */ /* 0x000ea60000004200 */
[----:B------:R-:W3:Y:S01]  /*14640*/  MUFU.EX2 R247, R247 ;  /* 0x000000f700f77308 */ /* 0x000ee20000000800 */
[----:B------:R-:W-:Y:S02]  /*14650*/  FFMA.FTZ R177, R192, c[0x0][0x2d0], -R177 ;  /* 0x0000b400c0b17a23 */ /* 0x000fe400000108b1 */
[--C-:B------:R-:W-:Y:S01]  /*14660*/  FFMA.FTZ R158, R158, c[0x0][0x2d0], -R176.reuse ;  /* 0x0000b4009e9e7a23 */ /* 0x100fe200000108b0 */
[C---:B------:R-:W-:Y:S01]  /*14670*/  HMMA.16816.F32.BF16 R8, R132.reuse, R138, R8 ;  /* 0x0000008a8408723c */ /* 0x040fe20000041808 */
[----:B------:R-:W4:Y:S03]  /*14680*/  LDSM.16.MT88.4 R136, [R214+0x7880] ;  /* 0x00788000d688783b */ /* 0x000f260000004200 */
[----:B------:R-:W-:Y:S02]  /*14690*/  FFMA.FTZ R176, R157, c[0x0][0x2d0], -R176 ;  /* 0x0000b4009db07a23 */ /* 0x000fe400000108b0 */
[----:B------:R-:W-:Y:S01]  /*146a0*/  MUFU.EX2 R192, R177 ;  /* 0x000000b100c07308 */ /* 0x000fe20000000800 */
[----:B------:R-:W-:Y:S01]  /*146b0*/  FFMA.FTZ R186, R3, R244, R186 ;  /* 0x000000f403ba7223 */ /* 0x000fe200000100ba */
[C---:B------:R-:W-:Y:S04]  /*146c0*/  HMMA.16816.F32.BF16 R12, R132.reuse, R144, R12 ;  /* 0x00000090840c723c */ /* 0x040fe8000004180c */
[----:B------:R-:W-:Y:S02]  /*146d0*/  FFMA.FTZ R182, R2, R245, R182 ;  /* 0x000000f502b67223 */ /* 0x000fe400000100b6 */
[----:B------:R-:W-:Y:S02]  /*146e0*/  FADD.FTZ R185, R185, R186 ;  /* 0x000000bab9b97221 */ /* 0x000fe40000010000 */
[C---:B------:R-:W-:Y:S01]  /*146f0*/  HMMA.16816.F32.BF16 R16, R132.reuse, R146, R16 ;  /* 0x000000928410723c */ /* 0x040fe20000041810 */
[----:B------:R-:W5:Y:S01]  /*14700*/  LDSM.16.MT88.4 R144, [R213+0x7880] ;  /* 0x00788000d590783b */ /* 0x000f620000004200 */
[----:B------:R1:W-:Y:S02]  /*14710*/  MUFU.EX2 R157, R176 ;  /* 0x000000b0009d7308 */ /* 0x0003e40000000800 */
[----:B------:R-:W-:Y:S02]  /*14720*/  FADD.FTZ R181, R181, R182 ;  /* 0x000000b6b5b57221 */ /* 0x000fe40000010000 */
[----:B------:R-:W-:Y:S02]  /*14730*/  FADD.FTZ R2, R184, R185 ;  /* 0x000000b9b8027221 */ /* 0x000fe40000010000 */
[C---:B------:R-:W-:Y:S04]  /*14740*/  HMMA.16816.F32.BF16 R20, R132.reuse, R148, R20 ;  /* 0x000000948414723c */ /* 0x040fe80000041814 */
[----:B------:R-:W-:Y:S01]  /*14750*/  MUFU.EX2 R196, R196 ;  /* 0x000000c400c47308 */ /* 0x000fe20000000800 */
[----:B------:R-:W-:Y:S03]  /*14760*/  FADD.FTZ R2, R183, R2 ;  /* 0x00000002b7027221 */ /* 0x000fe60000010000 */
[C---:B------:R-:W-:Y:S01]  /*14770*/  HMMA.16816.F32.BF16 R24, R132.reuse, R150, R24 ;  /* 0x000000968418723c */ /* 0x040fe20000041818 */
[----:B------:R-:W-:Y:S03]  /*14780*/  LDSM.16.MT88.4 R148, [R216+0x9080] ;  /* 0x00908000d894783b */ /* 0x000fe60000004200 */
[----:B------:R-:W-:Y:S02]  /*14790*/  FADD.FTZ R3, R187, R2 ;  /* 0x00000002bb037221 */ /* 0x000fe40000010000 */
[----:B------:R-:W2:Y:S02]  /*147a0*/  MUFU.EX2 R195, R195 ;  /* 0x000000c300c37308 */ /* 0x000ea40000000800 */
[C---:B------:R-:W-:Y:S01]  /*147b0*/  HMMA.16816.F32.BF16 R28, R132.reuse, R160, R28 ;  /* 0x000000a0841c723c */ /* 0x040fe2000004181c */
[----:B-1----:R-:W-:Y:S03]  /*147c0*/  LDSM.16.MT88.4 R176, [R216+0x6880] ;  /* 0x00688000d8b0783b */ /* 0x002fe60000004200 */
[----:B------:R-:W-:Y:S03]  /*147d0*/  FADD.FTZ R3, R188, R3 ;  /* 0x00000003bc037221 */ /* 0x000fe60000010000 */
[----:B---3--:R-:W-:Y:S01]  /*147e0*/  F2FP.BF16.PACK_AB R160, R247, R194 ;  /* 0x000000c2f7a0723e */ /* 0x008fe200000010ff */
[C---:B------:R-:W-:Y:S01]  /*147f0*/  HMMA.16816.F32.BF16 R32, R132.reuse, R162, R32 ;  /* 0x000000a28420723c */ /* 0x040fe20000041820 */
[----:B------:R-:W1:Y:S03]  /*14800*/  MUFU.EX2 R193, R193 ;  /* 0x000000c100c17308 */ /* 0x000e660000000800 */
[----:B------:R-:W-:Y:S04]  /*14810*/  FADD.FTZ R198, R198, R3 ;  /* 0x00000003c6c67221 */ /* 0x000fe80000010000 */
[C---:B------:R-:W-:Y:S03]  /*14820*/  HMMA.16816.F32.BF16 R36, R132.reuse, R164, R36 ;  /* 0x000000a48424723c */ /* 0x040fe60000041824 */
[----:B------:R-:W3:Y:S01]  /*14830*/  MUFU.EX2 R158, R158 ;  /* 0x0000009e009e7308 */ /* 0x000ee20000000800 */
[----:B------:R-:W-:Y:S01]  /*14840*/  FADD.FTZ R191, R191, R198 ;  /* 0x000000c6bfbf7221 */ /* 0x000fe20000010000 */
[----:B--2---:R-:W-:Y:S03]  /*14850*/  F2FP.BF16.PACK_AB R161, R195, R196 ;  /* 0x000000c4c3a1723e */ /* 0x004fe600000010ff */
[C---:B------:R-:W-:Y:S01]  /*14860*/  HMMA.16816.F32.BF16 R40, R132.reuse, R166, R40 ;  /* 0x000000a68428723c */ /* 0x040fe20000041828 */
[----:B------:R-:W-:Y:S03]  /*14870*/  LDSM.16.MT88.4 R164, [R214+0x5080] ;  /* 0x00508000d6a4783b */ /* 0x000fe60000004200 */
[----:B------:R-:W-:Y:S04]  /*14880*/  FADD.FTZ R194, R194, R191 ;  /* 0x000000bfc2c27221 */ /* 0x000fe80000010000 */
[C---:B------:R-:W-:Y:S04]  /*14890*/  HMMA.16816.F32.BF16 R44, R132.reuse, R140, R44 ;  /* 0x0000008c842c723c */ /* 0x040fe8000004182c */
[C---:B-1----:R-:W-:Y:S01]  /*148a0*/  F2FP.BF16.PACK_AB R162, R192.reuse, R193 ;  /* 0x000000c1c0a2723e */ /* 0x042fe200000010ff */
[----:B------:R-:W-:Y:S03]  /*148b0*/  FADD.FTZ R194, R247, R194 ;  /* 0x000000c2f7c27221 */ /* 0x000fe60000010000 */
[C---:B------:R-:W-:Y:S01]  /*148c0*/  HMMA.16816.F32.BF16 R48, R132.reuse, R142, R48 ;  /* 0x0000008e8430723c */ /* 0x040fe20000041830 */
[----:B------:R-:W1:Y:S03]  /*148d0*/  LDSM.16.MT88.4 R140, [R212+0x7880] ;  /* 0x00788000d48c783b */ /* 0x000e660000004200 */
[----:B---3--:R-:W-:Y:S01]  /*148e0*/  F2FP.BF16.PACK_AB R163, R157, R158 ;  /* 0x0000009e9da3723e */ /* 0x008fe200000010ff */
[----:B------:R-:W-:Y:S03]  /*148f0*/  FADD.FTZ R193, R193, R194 ;  /* 0x000000c2c1c17221 */ /* 0x000fe60000010000 */
[C---:B------:R-:W-:Y:S04]  /*14900*/  HMMA.16816.F32.BF16 R52, R132.reuse, R152, R52 ;  /* 0x000000988434723c */ /* 0x040fe80000041834 */
[----:B------:R-:W-:Y:S04]  /*14910*/  FADD.FTZ R244, R192, R193 ;  /* 0x000000c1c0f47221 */ /* 0x000fe80000010000 */
[C---:B------:R-:W-:Y:S08]  /*14920*/  HMMA.16816.F32.BF16 R56, R132.reuse, R154, R56 ;  /* 0x0000009a8438723c */ /* 0x040ff00000041838 */
        /* <DEDUP_REMOVED lines=8> */
[----:B------:R-:W2:Y:S07]  /*149b0*/  LDSM.16.MT88.4 R136, [R214+0x9080] ;  /* 0x00908000d688783b */ /* 0x000eae0000004200 */
[C---:B-----5:R-:W-:Y:S08]  /*149c0*/  HMMA.16816.F32.BF16 R84, R132.reuse, R144, R84 ;  /* 0x000000908454723c */ /* 0x060ff00000041854 */
        /* <DEDUP_REMOVED lines=9> */
[C---:B------:R-:W-:Y:S08]  /*14a60*/  HMMA.16816.F32.BF16 R112, R132.reuse, R138, R112 ;  /* 0x0000008a8470723c */ /* 0x040ff00000041870 */
[C---:B---3--:R-:W-:Y:S08]  /*14a70*/  HMMA.16816.F32.BF16 R116, R132.reuse, R144, R116 ;  /* 0x000000908474723c */ /* 0x048ff00000041874 */
[C---:B------:R-:W-:Y:S08]  /*14a80*/  HMMA.16816.F32.BF16 R120, R132.reuse, R146, R120 ;  /* 0x000000928478723c */ /* 0x040ff00000041878 */
[C---:B-1----:R-:W-:Y:S08]  /*14a90*/  HMMA.16816.F32.BF16 R124, R132.reuse, R140, R124 ;  /* 0x0000008c847c723c */ /* 0x042ff0000004187c */
[----:B------:R-:W-:Y:S08]  /*14aa0*/  HMMA.16816.F32.BF16 R128, R132, R142, R128 ;  /* 0x0000008e8480723c */ /* 0x000ff00000041880 */
[C---:B----4-:R-:W-:Y:S01]  /*14ab0*/  HMMA.16816.F32.BF16 R152, R160.reuse, R148, R4 ;  /* 0x00000094a098723c */ /* 0x050fe20000041804 */
[----:B------:R-:W1:Y:S07]  /*14ac0*/  LDSM.16.MT88.4 R4, [R214+0x6880] ;  /* 0x00688000d604783b */ /* 0x000e6e0000004200 */
[C---:B------:R-:W-:Y:S01]  /*14ad0*/  HMMA.16816.F32.BF16 R148, R160.reuse, R150, R8 ;  /* 0x00000096a094723c */ /* 0x040fe20000041808 */
[----:B------:R-:W2:Y:S07]  /*14ae0*/  LDSM.16.MT88.4 R8, [R213+0x6880] ;  /* 0x00688000d508783b */ /* 0x000eae0000004200 */
[C---:B------:R-:W-:Y:S01]  /*14af0*/  HMMA.16816.F32.BF16 R144, R160.reuse, R164, R12 ;  /* 0x000000a4a090723c */ /* 0x040fe2000004180c */
[----:B------:R-:W3:Y:S07]  /*14b00*/  LDSM.16.MT88.4 R12, [R212+0x6880] ;  /* 0x00688000d40c783b */ /* 0x000eee0000004200 */
[C---:B------:R-:W-:Y:S01]  /*14b10*/  HMMA.16816.F32.BF16 R140, R160.reuse, R166, R16 ;  /* 0x000000a6a08c723c */ /* 0x040fe20000041810 */
[----:B------:R-:W4:Y:S07]  /*14b20*/  LDSM.16.MT88.4 R16, [R216+0x8080] ;  /* 0x00808000d810783b */ /* 0x000f2e0000004200 */
[C---:B------:R-:W-:Y:S01]  /*14b30*/  HMMA.16816.F32.BF16 R136, R160.reuse, R168, R20 ;  /* 0x000000a8a088723c */ /* 0x040fe20000041814 */
[----:B------:R-:W5:Y:S07]  /*14b40*/  LDSM.16.MT88.4 R20, [R214+0x8080] ;  /* 0x00808000d614783b */ /* 0x000f6e0000004200 */
[C---:B------:R-:W-:Y:S01]  /*14b50*/  HMMA.16816.F32.BF16 R132, R160.reuse, R170, R24 ;  /* 0x000000aaa084723c */ /* 0x040fe20000041818 */
[----:B------:R-:W2:Y:S07]  /*14b60*/  LDSM.16.MT88.4 R24, [R213+0x8080] ;  /* 0x00808000d518783b */ /* 0x000eae0000004200 */
[C---:B------:R-:W-:Y:S01]  /*14b70*/  HMMA.16816.F32.BF16 R28, R160.reuse, R172, R28 ;  /* 0x000000aca01c723c */ /* 0x040fe2000004181c */
[----:B------:R-:W2:Y:S07]  /*14b80*/  LDSM.16.MT88.4 R164, [R212+0x8080] ;  /* 0x00808000d4a4783b */ /* 0x000eae0000004200 */
[C---:B------:R-:W-:Y:S01]  /*14b90*/  HMMA.16816.F32.BF16 R32, R160.reuse, R174, R32 ;  /* 0x000000aea020723c */ /* 0x040fe20000041820 */
[----:B------:R-:W3:Y:S07]  /*14ba0*/  LDSM.16.MT88.4 R168, [R216+0x9880] ;  /* 0x00988000d8a8783b */ /* 0x000eee0000004200 */
[C---:B------:R-:W-:Y:S01]  /*14bb0*/  HMMA.16816.F32.BF16 R36, R160.reuse, R176, R36 ;  /* 0x000000b0a024723c */ /* 0x040fe20000041824 */
[----:B------:R-:W3:Y:S07]  /*14bc0*/  LDSM.16.MT88.4 R172, [R214+0x9880] ;  /* 0x00988000d6ac783b */ /* 0x000eee0000004200 */
        /* <DEDUP_REMOVED lines=8> */
[----:B------:R-:W-:Y:S01]  /*14c50*/  FADD.FTZ R8, R159, R8 ;  /* 0x000000089f087221 */ /* 0x000fe20000010000 */
[----:B------:R-:W-:Y:S03]  /*14c60*/  MOV R159, R156 ;  /* 0x0000009c009f7202 */ /* 0x000fe60000000f00 */
[C---:B---3--:R-:W-:Y:S04]  /*14c70*/  HMMA.16816.F32.BF16 R60, R160.reuse, R12, R60 ;  /* 0x0000000ca03c723c */ /* 0x048fe8000004183c */
[----:B------:R-:W-:Y:S04]  /*14c80*/  FADD.FTZ R189, R189, R8 ;  /* 0x00000008bdbd7221 */ /* 0x000fe80000010000 */
[C---:B------:R-:W-:Y:S04]  /*14c90*/  HMMA.16816.F32.BF16 R64, R160.reuse, R14, R64 ;  /* 0x0000000ea040723c */ /* 0x040fe80000041840 */
[----:B------:R-:W-:Y:S04]  /*14ca0*/  FADD.FTZ R190, R190, R189 ;  /* 0x000000bdbebe7221 */ /* 0x000fe80000010000 */
[C---:B----4-:R-:W-:Y:S04]  /*14cb0*/  HMMA.16816.F32.BF16 R68, R160.reuse, R16, R68 ;  /* 0x00000010a044723c */ /* 0x050fe80000041844 */
[----:B------:R-:W-:Y:S04]  /*14cc0*/  FADD.FTZ R3, R199, R190 ;  /* 0x000000bec7037221 */ /* 0x000fe80000010000 */
[C---:B------:R-:W-:Y:S04]  /*14cd0*/  HMMA.16816.F32.BF16 R72, R160.reuse, R18, R72 ;  /* 0x00000012a048723c */ /* 0x040fe80000041848 */
[----:B------:R-:W-:Y:S04]  /*14ce0*/  FADD.FTZ R3, R246, R3 ;  /* 0x00000003f6037221 */ /* 0x000fe80000010000 */
[C---:B-----5:R-:W-:Y:S04]  /*14cf0*/  HMMA.16816.F32.BF16 R76, R160.reuse, R20, R76 ;  /* 0x00000014a04c723c */ /* 0x060fe8000004184c */
[----:B------:R-:W-:Y:S04]  /*14d00*/  FADD.FTZ R196, R196, R3 ;  /* 0x00000003c4c47221 */ /* 0x000fe80000010000 */
[C---:B------:R-:W-:Y:S04]  /*14d10*/  HMMA.16816.F32.BF16 R80, R160.reuse, R22, R80 ;  /* 0x00000016a050723c */ /* 0x040fe80000041850 */
[----:B------:R-:W-:Y:S04]  /*14d20*/  FADD.FTZ R195, R195, R196 ;  /* 0x000000c4c3c37221 */ /* 0x000fe80000010000 */
[C---:B------:R-:W-:Y:S04]  /*14d30*/  HMMA.16816.F32.BF16 R84, R160.reuse, R24, R84 ;  /* 0x00000018a054723c */ /* 0x040fe80000041854 */
        /* <DEDUP_REMOVED lines=12> */
[----:B------:R-:W-:Y:S01]  /*14e00*/  HMMA.16816.F32.BF16 R128, R160, R6, R128 ;  /* 0x00000006a080723c */ /* 0x000fe20000041880 */
[----:B------:R-:W-:-:S07]  /*14e10*/  @P4 BRA `(.L_x_847) ;  /* 0xffffd61000004947 */ /* 0x000fce000383ffff */
.L_x_846:
[----:B------:R-:W1:Y:S01]  /*14e20*/  SHFL.BFLY PT, R7, R244, 0x2, 0x1f ;  /* 0x0c401f00f4077f89 */ /* 0x000e6200000e0000 */
[----:B------:R-:W-:Y:S01]  /*14e30*/  CS2R R4, SRZ ;  /* 0x0000000000047805 */ /* 0x000fe2000001ff00 */
[----:B------:R-:W-:-:S02]  /*14e40*/  MOV R13, 0xff800000 ;  /* 0xff800000000d7802 */ /* 0x000fc40000000f00 */
        /* <DEDUP_REMOVED lines=25> */
[----:B------:R-:W-:Y:S02]  /*14fe0*/  FMUL.FTZ R141, R5, R141 ;  /* 0x0000008d058d7220 */ /* 0x000fe40000410000 */
[----:B--2---:R-:W-:Y:S02]  /*14ff0*/  @P1 FMUL.FTZ R15, R6, 0.69314718246459960938 ;  /* 0x3f317218060f1820 */ /* 0x004fe40000410000 */
        /* <DEDUP_REMOVED lines=57> */
[----:B------:R-:W-:Y:S02]  /*15390*/  FMUL.FTZ R5, R5, R129 ;  /* 0x0000008105057220 */ /* 0x000fe40000410000 */
        /* <DEDUP_REMOVED lines=66> */
.L_x_784:
        /* <DEDUP_REMOVED lines=23> */
[----:B------:R-:W-:Y:S02]  /*15930*/  LOP3.LUT R6, R6, 0xfffffffc, RZ, 0xc0, !PT ;  /* 0xfffffffc06067812 */ /* 0x000fe400078ec0ff */
[----:B------:R-:W-:Y:S02]  /*15940*/  LEA.HI R15, R15, R16, RZ, 0x3 ;  /* 0x000000100f0f7211 */ /* 0x000fe400078f18ff */
[----:B------:R-:W-:Y:S01]  /*15950*/  SHF.R.S32.HI R12, RZ, 0x5, R8 ;  /* 0x00000005ff0c7819 */ /* 0x000fe20000011408 */
[----:B------:R-:W-:Y:S01]  /*15960*/  IMAD.IADD R17, R3, 0x1, -R6 ;  /* 0x0000000103117824 */ /* 0x000fe200078e0a06 */
[----:B------:R-:W-:Y:S02]  /*15970*/  LOP3.LUT R15, R15, 0xfffffff8, RZ, 0xc0, !PT ;  /* 0xfffffff80f0f7812 */ /* 0x000fe400078ec0ff */
[----:B------:R-:W-:Y:S01]  /*15980*/  F2FP.BF16.PACK_AB R132, R133, R132 ;  /* 0x000000848584723e */ /* 0x000fe200000010ff */
[----:B------:R-:W-:Y:S01]  /*15990*/  IMAD R6, R12, 0x200, R17 ;  /* 0x000002000c067824 */ /* 0x000fe200078e0211 */
[----:B------:R-:W-:Y:S01]  /*159a0*/  F2FP.BF16.PACK_AB R134, R135, R134 ;  /* 0x000000868786723e */ /* 0x000fe200000010ff */
[----:B------:R-:W-:Y:S01]  /*159b0*/  IMAD.IADD R15, R16, 0x1, -R15 ;  /* 0x00000001100f7824 */ /* 0x000fe200078e0a0f */
[----:B------:R-:W-:-:S02]  /*159c0*/  F2FP.BF16.PACK_AB R28, R29, R28 ;  /* 0x0000001c1d1c723e */ /* 0x000fc400000010ff */
[----:B------:R-:W-:Y:S01]  /*159d0*/  F2FP.BF16.PACK_AB R30, R31, R30 ;  /* 0x0000001e1f1e723e */ /* 0x000fe200000010ff */
[C---:B------:R-:W-:Y:S01]  /*159e0*/  IMAD.SHL.U32 R16, R15.reuse, 0x40, RZ ;  /* 0x000000400f107824 */ /* 0x040fe200078e00ff */
[----:B------:R-:W-:Y:S02]  /*159f0*/  LOP3.LUT R18, R15, 0x1, RZ, 0xc0, !PT ;  /* 0x000000010f127812 */ /* 0x000fe400078ec0ff */
[----:B------:R-:W-:Y:S02]  /*15a00*/  F2FP.BF16.PACK_AB R32, R33, R32 ;  /* 0x000000202120723e */ /* 0x000fe400000010ff */
[----:B------:R-:W-:Y:S02]  /*15a10*/  LOP3.LUT R16, R16, 0x1c0, RZ, 0xc0, !PT ;  /* 0x000001c010107812 */ /* 0x000fe400078ec0ff */
[----:B------:R-:W-:Y:S02]  /*15a20*/  ISETP.NE.U32.AND P0, PT, R18, 0x1, PT ;  /* 0x000000011200780c */ /* 0x000fe40003f05070 */
[----:B------:R-:W-:-:S02]  /*15a30*/  LEA.HI R19, R16, R16, RZ, 0x1d ;  /* 0x0000001010137211 */ /* 0x000fc400078fe8ff */
[----:B------:R-:W-:Y:S01]  /*15a40*/  R2P PR, R15, 0x6 ;  /* 0x000000060f007804 */ /* 0x000fe20000000000 */
[----:B------:R-:W-:Y:S01]  /*15a50*/  IMAD.MOV.U32 R15, RZ, RZ, 0x20 ;  /* 0x00000020ff0f7424 */ /* 0x000fe200078e00ff */
[----:B------:R-:W-:Y:S01]  /*15a60*/  F2FP.BF16.PACK_AB R34, R35, R34 ;  /* 0x000000222322723e */ /* 0x000fe200000010ff */
[----:B------:R-:W-:Y:S01]  /*15a70*/  IMAD.U32 R6, R6, 0x2, R19 ;  /* 0x0000000206067824 */ /* 0x000fe200078e0013 */
[----:B------:R-:W-:Y:S02]  /*15a80*/  F2FP.BF16.PACK_AB R36, R37, R36 ;  /* 0x000000242524723e */ /* 0x000fe400000010ff */
[----:B------:R-:W-:Y:S01]  /*15a90*/  F2FP.BF16.PACK_AB R38, R39, R38 ;  /* 0x000000262726723e */ /* 0x000fe200000010ff */
[----:B------:R-:W-:Y:S01]  /*15aa0*/  IMAD.SHL.U32 R19, R6, 0x2, RZ ;  /* 0x0000000206137824 */ /* 0x000fe200078e00ff */
[----:B------:R-:W-:Y:S02]  /*15ab0*/  F2FP.BF16.PACK_AB R40, R41, R40 ;  /* 0x000000282928723e */ /* 0x000fe400000010ff */
[----:B------:R-:W-:-:S02]  /*15ac0*/  F2FP.BF16.PACK_AB R42, R43, R42 ;  /* 0x0000002a2b2a723e */ /* 0x000fc400000010ff */
[C---:B------:R-:W-:Y:S01]  /*15ad0*/  IADD3 R6, R19.reuse, 0x80, RZ ;  /* 0x0000008013067810 */ /* 0x040fe20007ffe0ff */
[----:B------:R-:W-:Y:S01]  /*15ae0*/  STS [R19+0x80], R152 ;  /* 0x0000809813007388 */ /* 0x000fe20000000800 */
[----:B------:R-:W-:Y:S02]  /*15af0*/  IADD3 R5, R19, 0x70, RZ ;  /* 0x0000007013057810 */ /* 0x000fe40007ffe0ff */
[----:B------:R-:W-:Y:S01]  /*15b00*/  @P0 IADD3 R5, R6, 0x10, RZ ;  /* 0x0000001006050810 */ /* 0x000fe20007ffe0ff */
[----:B------:R-:W-:Y:S01]  /*15b10*/  STS [R19+0x480], R154 ;  /* 0x0004809a13007388 */ /* 0x000fe20000000800 */
[----:B------:R-:W-:Y:S01]  /*15b20*/  SEL R6, R15, 0xffffffe0, !P1 ;  /* 0xffffffe00f067807 */ /* 0x000fe20004800000 */
[----:B------:R-:W-:Y:S01]  /*15b30*/  IMAD.MOV.U32 R15, RZ, RZ, 0x40 ;  /* 0x00000040ff0f7424 */ /* 0x000fe200078e00ff */
[----:B------:R-:W-:Y:S01]  /*15b40*/  F2FP.BF16.PACK_AB R44, R45, R44 ;  /* 0x0000002c2d2c723e */ /* 0x000fe200000010ff */
[----:B------:R-:W-:Y:S01]  /*15b50*/  STS [R5], R148 ;  /* 0x0000009405007388 */ /* 0x000fe20000000800 */
[----:B------:R-:W-:Y:S01]  /*15b60*/  F2FP.BF16.PACK_AB R46, R47, R46 ;  /* 0x0000002e2f2e723e */ /* 0x000fe200000010ff */
[----:B------:R-:W-:Y:S01]  /*15b70*/  IMAD.IADD R21, R19, 0x1, R6 ;  /* 0x0000000113157824 */ /* 0x000fe200078e0206 */
[----:B------:R-:W-:Y:S01]  /*15b80*/  SEL R16, R15, 0xffffffc0, !P2 ;  /* 0xffffffc00f107807 */ /* 0x000fe20005000000 */
[----:B------:R-:W-:Y:S01]  /*15b90*/  IMAD.IADD R15, R6, 0x1, R5 ;  /* 0x00000001060f7824 */ /* 0x000fe200078e0205 */
[----:B------:R-:W-:Y:S01]  /*15ba0*/  STS [R5+0x400], R150 ;  /* 0x0004009605007388 */ /* 0x000fe20000000800 */
[----:B------:R-:W-:-:S02]  /*15bb0*/  F2FP.BF16.PACK_AB R48, R49, R48 ;  /* 0x000000303130723e */ /* 0x000fc400000010ff */
        /* <DEDUP_REMOVED lines=63> */
[----:B------:R-:W-:-:S02]  /*15fb0*/  ISETP.NE.U32.AND P1, PT, RZ, c[0x0][0x508], PT ;  /* 0x00014200ff007a0c */ /* 0x000fc40003f25070 */
[----:B------:R-:W-:Y:S01]  /*15fc0*/  ISETP.NE.U32.AND P0, PT, RZ, c[0x0][0x500], PT ;  /* 0x00014000ff007a0c */ /* 0x000fe20003f05070 */
[----:B------:R-:W-:Y:S01]  /*15fd0*/  STS [R23+0x4480], R54 ;  /* 0x0044803617007388 */ /* 0x000fe20000000800 */
[----:B------:R-:W-:Y:S02]  /*15fe0*/  ISETP.NE.AND.EX P1, PT, RZ, c[0x0][0x50c], PT, P1 ;  /* 0x00014300ff007a0c */ /* 0x000fe40003f25310 */
        /* <DEDUP_REMOVED lines=24> */
[----:B------:R2:W-:Y:S04]  /*16170*/  STS [R19+0xc480], R102 ;  /* 0x00c4806613007388 */ /* 0x0005e80000000800 */
[----:B------:R-:W-:Y:S04]  /*16180*/  STS [R5+0xc000], R104 ;  /* 0x00c0006805007388 */ /* 0x000fe80000000800 */
[----:B------:R3:W-:Y:S04]  /*16190*/  STS [R5+0xc400], R106 ;  /* 0x00c4006a05007388 */ /* 0x0007e80000000800 */
[----:B------:R4:W-:Y:S04]  /*161a0*/  STS [R21+0xc080], R108 ;  /* 0x00c0806c15007388 */ /* 0x0009e80000000800 */
[----:B------:R4:W-:Y:S04]  /*161b0*/  STS [R21+0xc480], R110 ;  /* 0x00c4806e15007388 */ /* 0x0009e80000000800 */
[----:B------:R4:W-:Y:S01]  /*161c0*/  STS [R15+0xc000], R112 ;  /* 0x00c000700f007388 */ /* 0x0009e20000000800 */
[----:B-1----:R-:W-:-:S03]  /*161d0*/  IMAD.MOV.U32 R7, RZ, RZ, 0x4 ;  /* 0x00000004ff077424 */ /* 0x002fc600078e00ff */
[----:B------:R4:W-:Y:S01]  /*161e0*/  STS [R15+0xc400], R114 ;  /* 0x00c400720f007388 */ /* 0x0009e20000000800 */
[----:B--2---:R-:W-:-:S03]  /*161f0*/  IMAD.WIDE R18, R224, R7, c[0x0][0x500] ;  /* 0x00014000e0127625 */ /* 0x004fc600078e0207 */
        /* <DEDUP_REMOVED lines=10> */
[----:B------:R-:W-:-:S03]  /*162a0*/  @P1 IMAD.WIDE R6, R224, R7, c[0x0][0x508] ;  /* 0x00014200e0061625 */ /* 0x000fc600078e0207 */
[----:B---3--:R-:W2:Y:S04]  /*162b0*/  @P0 LDG.E R5, [R18.64] ;  /* 0x0000000412050981 */ /* 0x008ea8000c1e1900 */
[----:B------:R4:W5:Y:S01]  /*162c0*/  @P1 LDG.E R2, [R6.64] ;  /* 0x0000000406021981 */ /* 0x000962000c1e1900 */
[----:B------:R-:W-:Y:S02]  /*162d0*/  CS2R R10, SRZ ;  /* 0x00000000000a7805 */ /* 0x000fe4000001ff00 */
[--C-:B--2---:R-:W-:Y:S01]  /*162e0*/  @P0 SHF.R.S32.HI R11, RZ, 0x1f, R5.reuse ;  /* 0x0000001fff0b0819 */ /* 0x104fe20000011405 */
[----:B------:R-:W-:Y:S01]  /*162f0*/  @P0 IMAD.MOV.U32 R10, RZ, RZ, R5 ;  /* 0x000000ffff0a0224 */ /* 0x000fe200078e0005 */
[----:B------:R-:W-:Y:S05]  /*16300*/  @P1 BRA `(.L_x_851) ;  /* 0x0000004000001947 */ /* 0x000fea0003800000 */
[----:B----4-:R-:W-:Y:S05]  /*16310*/  @!P0 BRA `(.L_x_851) ;  /* 0x0000003000008947 */ /* 0x010fea0003800000 */
[----:B-----5:R-:W2:Y:S04]  /*16320*/  LDG.E R2, [R18.64] ;  /* 0x0000000412027981 */ /* 0x020ea8000c1e1900 */
[----:B------:R-:W2:Y:S02]  /*16330*/  LDG.E R5, [R18.64+0x4] ;  /* 0x0000040412057981 */ /* 0x000ea4000c1e1900 */
[----:B--2---:R-:W-:-:S02]  /*16340*/  IADD3 R2, -R2, R5, RZ ;  /* 0x0000000502027210 */ /* 0x004fc40007ffe1ff */
.L_x_851:
[----:B----4-:R-:W-:Y:S01]  /*16350*/  LOP3.LUT R6, R8, 0xffffffe0, RZ, 0xc0, !PT ;  /* 0xffffffe008067812 */ /* 0x010fe200078ec0ff */
        /* <DEDUP_REMOVED lines=8> */
[----:B-----5:R-:W-:Y:S01]  /*163e0*/  IMAD R2, R2, c[0x0][0x4e8], RZ ;  /* 0x00013a0002027a24 */ /* 0x020fe200078e02ff */
[----:B------:R-:W-:Y:S01]  /*163f0*/  SHF.R.S32.HI R5, RZ, 0x1f, R6 ;  /* 0x0000001fff057819 */ /* 0x000fe20000011406 */
[----:B------:R-:W-:Y:S01]  /*16400*/  BSSY B0, `(.L_x_852) ;  /* 0x0000089000007945 */ /* 0x000fe20003800000 */
[----:B------:R-:W-:Y:S01]  /*16410*/  LOP3.LUT R9, R9, 0xffffff8, RZ, 0xc0, !PT ;  /* 0x0ffffff809097812 */ /* 0x000fe200078ec0ff */
[----:B------:R-:W-:Y:S01]  /*16420*/  IMAD.IADD R17, R17, 0x1, -R8 ;  /* 0x0000000111117824 */ /* 0x000fe200078e0a08 */
[----:B------:R-:W-:Y:S01]  /*16430*/  LEA.HI R5, R5, R6, RZ, 0x2 ;  /* 0x0000000605057211 */ /* 0x000fe200078f10ff */
[----:B------:R-:W-:Y:S01]  /*16440*/  IMAD R8, R0, c[0x0][0x490], RZ ;  /* 0x0001240000087a24 */ /* 0x000fe200078e02ff */
[----:B------:R-:W-:Y:S01]  /*16450*/  IADD3 R12, R12, -R9, RZ ;  /* 0x800000090c0c7210 */ /* 0x000fe20007ffe0ff */
[----:B------:R-:W-:Y:S01]  /*16460*/  IMAD R0, R0, c[0x0][0x3e8], RZ ;  /* 0x0000fa0000007a24 */ /* 0x000fe200078e02ff */
[----:B------:R-:W-:-:S02]  /*16470*/  SHF.R.S32.HI R5, RZ, 0x2, R5 ;  /* 0x00000002ff057819 */ /* 0x000fc40000011405 */
[----:B------:R-:W-:Y:S02]  /*16480*/  LOP3.LUT P2, RZ, R6, 0x3, RZ, 0xc0, !PT ;  /* 0x0000000306ff7812 */ /* 0x000fe4000784c0ff */
[----:B------:R-:W-:Y:S01]  /*16490*/  ISETP.NE.AND P1, PT, R7, 0x1, PT ;  /* 0x000000010700780c */ /* 0x000fe20003f25270 */
[----:B------:R-:W-:Y:S01]  /*164a0*/  IMAD R6, R12, 0x10, R5 ;  /* 0x000000100c067824 */ /* 0x000fe200078e0205 */
[----:B------:R-:W-:Y:S01]  /*164b0*/  MOV R18, R10 ;  /* 0x0000000a00127202 */ /* 0x000fe20000000f00 */
[----:B------:R-:W-:Y:S01]  /*164c0*/  IMAD R7, R223, c[0x0][0x494], R8 ;  /* 0x00012500df077a24 */ /* 0x000fe200078e0208 */
        /* <DEDUP_REMOVED lines=10> */
[----:B------:R-:W-:-:S04]  /*16570*/  IMAD.WIDE.U32 R10, R10, c[0x0][0x3a0], RZ ;  /* 0x0000e8000a0a7a25 */ /* 0x000fc800078e00ff */
[----:B------:R-:W-:Y:S01]  /*16580*/  @P1 IMAD.HI.U32 R9, R8, c[0x0][0x4ec], RZ ;  /* 0x00013b0008091a27 */ /* 0x000fe200078e00ff */
[----:B------:R-:W-:Y:S02]  /*16590*/  IADD3 R11, R11, R5, RZ ;  /* 0x000000050b0b7210 */ /* 0x000fe40007ffe0ff */
[----:B------:R-:W-:Y:S01]  /*165a0*/  SHF.R.S32.HI R5, RZ, 0x1f, R224 ;  /* 0x0000001fff057819 */ /* 0x000fe200000114e0 */
[----:B------:R-:W-:Y:S01]  /*165b0*/  IMAD.IADD R19, R19, 0x1, R7 ;  /* 0x0000000113137824 */ /* 0x000fe200078e0207 */
[----:B------:R-:W-:Y:S01]  /*165c0*/  SEL R224, R224, RZ, !P0 ;  /* 0x000000ffe0e07207 */ /* 0x000fe20004000000 */
[----:B------:R-:W-:Y:S01]  /*165d0*/  IMAD.MOV.U32 R7, RZ, RZ, R8 ;  /* 0x000000ffff077224 */ /* 0x000fe200078e0008 */
[----:B------:R-:W-:Y:S01]  /*165e0*/  @P1 SHF.R.U32.HI R7, RZ, c[0x0][0x4f0], R9 ;  /* 0x00013c00ff071a19 */ /* 0x000fe20000011609 */
[----:B------:R-:W-:Y:S01]  /*165f0*/  IMAD.IADD R3, R3, 0x1, -R16 ;  /* 0x0000000103037824 */ /* 0x000fe200078e0a10 */
[----:B------:R-:W-:Y:S01]  /*16600*/  SEL R5, R5, RZ, !P0 ;  /* 0x000000ff05057207 */ /* 0x000fe20004000000 */
[----:B------:R-:W-:Y:S01]  /*16610*/  IMAD.WIDE.U32 R18, R224, c[0x0][0x498], R18 ;  /* 0x00012600e0127a25 */ /* 0x000fe200078e0012 */
[----:B------:R-:W-:-:S03]  /*16620*/  SHF.R.S32.HI R16, RZ, 0x1f, R7 ;  /* 0x0000001fff107819 */ /* 0x000fc60000011407 */
[----:B------:R-:W-:Y:S01]  /*16630*/  IMAD.MOV R9, RZ, RZ, -R7 ;  /* 0x000000ffff097224 */ /* 0x000fe200078e0a07 */
[----:B------:R-:W-:Y:S01]  /*16640*/  IADD3 R20, P0, R7, R18, RZ ;  /* 0x0000001207147210 */ /* 0x000fe20007f1e0ff */
[----:B------:R-:W-:Y:S01]  /*16650*/  IMAD R17, R223, c[0x0][0x3ec], R0 ;  /* 0x0000fb00df117a24 */ /* 0x000fe200078e0200 */
[----:B------:R-:W-:Y:S01]  /*16660*/  LEA R0, R3, R12, 0x5 ;  /* 0x0000000c03007211 */ /* 0x000fe200078e28ff */
[----:B------:R-:W-:Y:S02]  /*16670*/  IMAD R9, R9, c[0x0][0x4e8], R8 ;  /* 0x00013a0009097a24 */ /* 0x000fe400078e0208 */
[----:B------:R-:W-:Y:S02]  /*16680*/  IMAD R15, R5, c[0x0][0x498], RZ ;  /* 0x00012600050f7a24 */ /* 0x000fe400078e02ff */
[----:B------:R-:W-:Y:S01]  /*16690*/  IMAD R8, R73, 0x80, R0 ;  /* 0x0000008049087824 */ /* 0x000fe200078e0200 */
[----:B------:R-:W-:Y:S01]  /*166a0*/  SHF.R.S32.HI R18, RZ, 0x1f, R9 ;  /* 0x0000001fff127819 */ /* 0x000fe20000011409 */
[----:B------:R-:W-:-:S02]  /*166b0*/  IMAD R15, R224, c[0x0][0x49c], R15 ;  /* 0x00012700e00f7a24 */ /* 0x000fc400078e020f */
[----:B------:R-:W-:Y:S02]  /*166c0*/  IMAD.SHL.U32 R0, R12, 0x40, RZ ;  /* 0x000000400c007824 */ /* 0x000fe400078e00ff */
[----:B------:R-:W-:Y:S01]  /*166d0*/  IMAD R18, R18, c[0x0][0x488], RZ ;  /* 0x0001220012127a24 */ /* 0x000fe200078e02ff */
[----:B------:R-:W-:Y:S01]  /*166e0*/  IADD3.X R21, R16, R19, R15, P0, !PT ;  /* 0x0000001310157210 */ /* 0x000fe200007fe40f */
[----:B------:R-:W-:Y:S01]  /*166f0*/  IMAD.WIDE.U32 R10, R223, c[0x0][0x3e8], R10 ;  /* 0x0000fa00df0a7a25 */ /* 0x000fe200078e000a */
[----:B------:R-:W-:-:S03]  /*16700*/  LOP3.LUT R15, R0, 0x1c0, RZ, 0xc0, !PT ;  /* 0x000001c0000f7812 */ /* 0x000fc600078ec0ff */
[----:B------:R-:W-:Y:S01]  /*16710*/  IMAD.SHL.U32 R0, R3, 0x8, RZ ;  /* 0x0000000803007824 */ /* 0x000fe200078e00ff */
[----:B------:R-:W-:Y:S01]  /*16720*/  SHF.R.U32.HI R3, RZ, 0x3, R15 ;  /* 0x00000003ff037819 */ /* 0x000fe2000001160f */
[----:B------:R-:W-:Y:S01]  /*16730*/  IMAD.WIDE.U32 R20, R9, c[0x0][0x488], R20 ;  /* 0x0001220009147a25 */ /* 0x000fe200078e0014 */
[----:B------:R-:W-:Y:S02]  /*16740*/  IADD3 R11, R11, R17, RZ ;  /* 0x000000110b0b7210 */ /* 0x000fe40007ffe0ff */
[----:B------:R-:W-:Y:S01]  /*16750*/  LOP3.LUT R16, R15, 0x38, R0, 0xf8, !PT ;  /* 0x000000380f107812 */ /* 0x000fe200078ef800 */
[----:B------:R-:W-:Y:S01]  /*16760*/  IMAD R18, R9, c[0x0][0x48c], R18 ;  /* 0x0001230009127a24 */ /* 0x000fe200078e0212 */
[----:B------:R-:W-:Y:S01]  /*16770*/  LEA R9, P0, R20, c[0x0][0x450], 0x2 ;  /* 0x0001140014097a11 */ /* 0x000fe200078010ff */
[----:B------:R-:W-:Y:S01]  /*16780*/  IMAD R5, R5, c[0x0][0x3f0], RZ ;  /* 0x0000fc0005057a24 */ /* 0x000fe200078e02ff */
[----:B------:R-:W-:Y:S01]  /*16790*/  LOP3.LUT R3, R16, R3, RZ, 0x3c, !PT ;  /* 0x0000000310037212 */ /* 0x000fe200078e3cff */
[----:B------:R-:W-:Y:S01]  /*167a0*/  @P1 IMAD.HI.U32 R17, R8, c[0x0][0x4ec], RZ ;  /* 0x00013b0008111a27 */ /* 0x000fe200078e00ff */
[----:B------:R-:W-:Y:S01]  /*167b0*/  IADD3 R15, R21, R18, RZ ;  /* 0x00000012150f7210 */ /* 0x000fe20007ffe0ff */
[----:B------:R-:W-:Y:S01]  /*167c0*/  SHFL.IDX PT, R16, R9, RZ, 0x1c1f ;  /* 0x001c1fff09107589 */ /* 0x000fe200000e0000 */
[----:B------:R-:W-:Y:S01]  /*167d0*/  LOP3.LUT R4, R3, 0x7ffffe00, R4, 0xf8, !PT ;  /* 0x7ffffe0003047812 */ /* 0x000fe200078ef804 */
[----:B------:R-:W-:Y:S01]  /*167e0*/  IMAD R5, R224, c[0x0][0x3f4], R5 ;  /* 0x0000fd00e0057a24 */ /* 0x000fe200078e0205 */
[----:B------:R-:W-:Y:S01]  /*167f0*/  LEA.HI.X R15, R20, c[0x0][0x454], R15, 0x2, P0 ;  /* 0x00011500140f7a11 */ /* 0x000fe200000f140f */
[----:B------:R-:W-:Y:S01]  /*16800*/  IMAD.WIDE.U32 R10, R224, c[0x0][0x3f0], R10 ;  /* 0x0000fc00e00a7a25 */ /* 0x000fe200078e000a */
[----:B------:R-:W-:Y:S01]  /*16810*/  SHFL.IDX PT, R32, R9, 0x1, 0x1c1f ;  /* 0x003c1f0009207f89 */ /* 0x000fe200000e0000 */
[----:B------:R-:W-:-:S02]  /*16820*/  SHF.L.U32 R76, R4, 0x1, RZ ;  /* 0x00000001044c7819 */ /* 0x000fc400000006ff */
[----:B------:R-:W-:Y:S01]  /*16830*/  IMAD.MOV.U32 R7, RZ, RZ, R8 ;  /* 0x000000ffff077224 */ /* 0x000fe200078e0008 */
[----:B------:R-:W-:Y:S01]  /*16840*/  @P1 SHF.R.U32.HI R7, RZ, c[0x0][0x4f0], R17 ;  /* 0x00013c00ff071a19 */ /* 0x000fe20000011611 */
[----:B------:R-:W-:Y:S01]  /*16850*/  SHFL.IDX PT, R33, R15, 0x1, 0x1c1f ;  /* 0x003c1f000f217f89 */ /* 0x000fe200000e0000 */
[----:B------:R-:W-:Y:S01]  /*16860*/  IADD3 R11, R11, R5, RZ ;  /* 0x000000050b0b7210 */ /* 0x000fe20007ffe0ff */
[C---:B------:R-:W-:Y:S01]  /*16870*/  IMAD R5, R73.reuse, 0x80, R6 ;  /* 0x0000008049057824 */ /* 0x040fe200078e0206 */
[--C-:B------:R-:W-:Y:S01]  /*16880*/  SHF.R.S32.HI R18, RZ, 0x1f, R7.reuse ;  /* 0x0000001fff127819 */ /* 0x100fe20000011407 */
[----:B------:R-:W1:Y:S01]  /*16890*/  SHFL.IDX PT, R17, R15, RZ, 0x1c1f ;  /* 0x001c1fff0f117589 */ /* 0x000e6200000e0000 */
[----:B------:R-:W-:Y:S01]  /*168a0*/  IMAD.MOV R19, RZ, RZ, -R7 ;  /* 0x000000ffff137224 */ /* 0x000fe200078e0a07 */
[----:B------:R-:W-:Y:S01]  /*168b0*/  LEA R73, R73, R12, 0x7 ;  /* 0x0000000c49497211 */ /* 0x000fe200078e38ff */
[----:B------:R-:W-:Y:S01]  /*168c0*/  IMAD.WIDE.U32 R10, R7, c[0x0][0x3e0], R10 ;  /* 0x0000f800070a7a25 */ /* 0x000fe200078e000a */
[----:B------:R-:W-:-:S02]  /*168d0*/  IADD3 R21, R5, 0x8, RZ ;  /* 0x0000000805157810 */ /* 0x000fc40007ffe0ff */
[-C--:B------:R-:W-:Y:S01]  /*168e0*/  ISETP.GE.OR P1, PT, R5, R2.reuse, P2 ;  /* 0x000000020500720c */ /* 0x080fe20001726670 */
[----:B------:R-:W-:Y:S01]  /*168f0*/  IMAD R19, R19, c[0x0][0x4e8], R8 ;  /* 0x00013a0013137a24 */ /* 0x000fe200078e0208 */
[----:B------:R-:W-:Y:S01]  /*16900*/  ISETP.GE.OR P0, PT, R21, R2, P2 ;  /* 0x000000021500720c */ /* 0x000fe20001706670 */
[----:B------:R-:W-:-:S03]  /*16910*/  IMAD R18, R18, c[0x0][0x3e0], RZ ;  /* 0x0000f80012127a24 */ /* 0x000fc600078e02ff */
[----:B------:R-:W-:Y:S01]  /*16920*/  SHF.R.S32.HI R5, RZ, 0x1f, R19 ;  /* 0x0000001fff057819 */ /* 0x000fe20000011413 */
[----:B------:R-:W-:-:S04]  /*16930*/  IMAD R18, R7, c[0x0][0x3e4], R18 ;  /* 0x0000f90007127a24 */ /* 0x000fc800078e0212 */
[----:B------:R-:W-:Y:S02]  /*16940*/  IMAD.IADD R11, R11, 0x1, R18 ;  /* 0x000000010b0b7824 */ /* 0x000fe400078e0212 */
[----:B------:R-:W-:Y:S02]  /*16950*/  IMAD R6, R5, c[0x0][0x3d8], RZ ;  /* 0x0000f60005067a24 */ /* 0x000fe400078e02ff */
[C---:B------:R-:W-:Y:S01]  /*16960*/  IMAD.WIDE.U32 R74, R19.reuse, c[0x0][0x3d8], R10 ;  /* 0x0000f600134a7a25 */ /* 0x040fe200078e000a */
[----:B-1----:R1:W-:Y:S03]  /*16970*/  @!P1 ST.E [R16.64], R13 ;  /* 0x0000000d10009985 */ /* 0x0023e6000c101904 */
[----:B------:R-:W-:Y:S01]  /*16980*/  IMAD R3, R19, c[0x0][0x3dc], R6 ;  /* 0x0000f70013037a24 */ /* 0x000fe200078e0206 */
[----:B------:R1:W-:Y:S03]  /*16990*/  @!P0 ST.E [R32.64], R14 ;  /* 0x0000000e20008985 */ /* 0x0003e6000c101904 */
        /* <DEDUP_REMOVED lines=47> */
.L_x_853:
[----:B--234-:R-:W-:Y:S05]  /*16c90*/  BSYNC B0 ;  /* 0x0000000000007941 */ /* 0x01cfea0003800000 */
.L_x_852:
        /* <DEDUP_REMOVED lines=30> */
.L_x_855:
[----:B------:R-:W-:Y:S05]  /*16e80*/  BSYNC B0 ;  /* 0x0000000000007941 */ /* 0x000fea0003800000 */
.L_x_854:
        /* <DEDUP_REMOVED lines=30> */
.L_x_857:
[----:B------:R-:W-:Y:S05]  /*17070*/  BSYNC B0 ;  /* 0x0000000000007941 */ /* 0x000fea0003800000 */
.L_x_856:
        /* <DEDUP_REMOVED lines=31> */
.L_x_850:
        /* <DEDUP_REMOVED lines=18> */
.L_x_858:
        /* <DEDUP_REMOVED lines=41> */
.L_x_860:
[----:B------:R-:W-:Y:S05]  /*17620*/  BSYNC B0 ;  /* 0x0000000000007941 */ /* 0x000fea0003800000 */
.L_x_859:
        /* <DEDUP_REMOVED lines=72> */
.L_x_862:
[----:B------:R-:W-:Y:S05]  /*17ab0*/  BSYNC B0 ;  /* 0x0000000000007941 */ /* 0x000fea0003800000 */
.L_x_861:
        /* <DEDUP_REMOVED lines=27> */
.L_x_864:
[----:B------:R-:W-:Y:S05]  /*17c70*/  BSYNC B0 ;  /* 0x0000000000007941 */ /* 0x000fea0003800000 */
.L_x_863:
        /* <DEDUP_REMOVED lines=27> */
.L_x_866:
[----:B------:R-:W-:Y:S05]  /*17e30*/  BSYNC B0 ;  /* 0x0000000000007941 */ /* 0x000fea0003800000 */
.L_x_865:
        /* <DEDUP_REMOVED lines=28> */
.L_x_867:
        /* <DEDUP_REMOVED lines=16> */
.L_x_3069:


//--------------------- .text._ZN7cutlass13device_kernelIN5flash19enable_sm80_to_sm89INS1_16FlashAttnFwdSm80INS1_25CollectiveMainloopFwdSm80ILi8ELi1ELb0EN4cute5tupleIJNS5_1CILi128EEENS7_ILi64EEENS7_ILi256EEEEEELi256ENS_10bfloat16_tEfNS_4arch4Sm80ELb0ELb1ELb1ELb0ELb0ELb0ELb1ELb0EEENS1_21CollectiveEpilogueFwdINS6_IJS8_SA_S9_EEENS6_IJNS7_ILi1EEESI_SI_EEESC_SE_Li256ELb0ELb1ELb0ELb0EEENS1_19SingleTileSchedulerILb0ELb0ELb1ELi128EEEEEEEEEvNT_6ParamsE --------------------------
	.section	.text._ZN7cutlass13device_kernelIN5flash19enable_sm80_to_sm89INS1_16FlashAttnFwdSm80INS1_25CollectiveMainloopFwdSm80ILi8ELi1ELb0EN4cute5tupleIJNS5_1CILi128EEENS7_ILi64EEENS7_ILi256EEEEEELi256ENS_10bfloat16_tEfNS_4arch4Sm80ELb0ELb1ELb1ELb0ELb0ELb0ELb1ELb0EEENS1_21CollectiveEpilogueFwdINS6_IJS8_SA_S9_EEENS6_IJNS7_ILi1EEESI_SI_EEESC_SE_Li256ELb0ELb1ELb0ELb0EEENS1_19SingleTileSchedulerILb0ELb0ELb1ELi128EEEEEEEEEvNT_6ParamsE,"ax",@progbits
	.sectioninfo	@"SHI_REGISTERS=255"
	.align	128
.text._ZN7cutlass13device_kernelIN5flash19enable_sm80_to_sm89INS1_16FlashAttnFwdSm80INS1_25CollectiveMainloopFwdSm80ILi8ELi1ELb0EN4cute5tupleIJNS5_1CILi128EEENS7_ILi64EEENS7_ILi256EEEEEELi256ENS_10bfloat16_tEfNS_4arch4Sm80ELb0ELb1ELb1ELb0ELb0ELb0ELb1ELb0EEENS1_21CollectiveEpilogueFwdINS6_IJS8_SA_S9_EEENS6_IJNS7_ILi1EEESI_SI_EEESC_SE_Li256ELb0ELb1ELb0ELb0EEENS1_19SingleTileSchedulerILb0ELb0ELb1ELi128EEEEEEEEEvNT_6ParamsE:
        .type           _ZN7cutlass13device_kernelIN5flash19enable_sm80_to_sm89INS1_16FlashAttnFwdSm80INS1_25CollectiveMainloopFwdSm80ILi8ELi1ELb0EN4cute5tupleIJNS5_1CILi128EEENS7_ILi64EEENS7_ILi256EEEEEELi256ENS_10bfloat16_tEfNS_4arch4Sm80ELb0ELb1ELb1ELb0ELb0ELb0ELb1ELb0EEENS1_21CollectiveEpilogueFwdINS6_IJS8_SA_S9_EEENS6_IJNS7_ILi1EEESI_SI_EEESC_SE_Li256ELb0ELb1ELb0ELb0EEENS1_19SingleTileSchedulerILb0ELb0ELb1ELi128EEEEEEEEEvNT_6ParamsE,@function
        .size           _ZN7cutlass13device_kernelIN5flash19enable_sm80_to_sm89INS1_16FlashAttnFwdSm80INS1_25CollectiveMainloopFwdSm80ILi8ELi1ELb0EN4cute5tupleIJNS5_1CILi128EEENS7_ILi64EEENS7_ILi256EEEEEELi256ENS_10bfloat16_tEfNS_4arch4Sm80ELb0ELb1ELb1ELb0ELb0ELb0ELb1ELb0EEENS1_21CollectiveEpilogueFwdINS6_IJS8_SA_S9_EEENS6_IJNS7_ILi1EEESI_SI_EEESC_SE_Li256ELb0ELb1ELb0ELb0EEENS1_19SingleTileSchedulerILb0ELb0ELb1ELi128EEEEEEEEEvNT_6ParamsE,(.L_x_3070 - _ZN7cutlass13device_kernelIN5flash19enable_sm80_to_sm89INS1_16FlashAttnFwdSm80INS1_25CollectiveMainloopFwdSm80ILi8ELi1ELb0EN4cute5tupleIJNS5_1CILi128EEENS7_ILi64EEENS7_ILi256EEEEEELi256ENS_10bfloat16_tEfNS_4arch4Sm80ELb0ELb1ELb1ELb0ELb0ELb0ELb1ELb0EEENS1_21CollectiveEpilogueFwdINS6_IJS8_SA_S9_EEENS6_IJNS7_ILi1EEESI_SI_EEESC_SE_Li256ELb0ELb1ELb0ELb0EEENS1_19SingleTileSchedulerILb0ELb0ELb1ELi128EEEEEEEEEvNT_6ParamsE)
        .other          _ZN7cutlass13device_kernelIN5flash19enable_sm80_to_sm89INS1_16FlashAttnFwdSm80INS1_25CollectiveMainloopFwdSm80ILi8ELi1ELb0EN4cute5tupleIJNS5_1CILi128EEENS7_ILi64EEENS7_ILi256EEEEEELi256ENS_10bfloat16_tEfNS_4arch4Sm80ELb0ELb1ELb1ELb0ELb0ELb0ELb1ELb0EEENS1_21CollectiveEpilogueFwdINS6_IJS8_SA_S9_EEENS6_IJNS7_ILi1EEESI_SI_EEESC_SE_Li256ELb0ELb1ELb0ELb0EEENS1_19SingleTileSchedulerILb0ELb0ELb1ELi128EEEEEEEEEvNT_6ParamsE,@"STO_CUDA_ENTRY STV_DEFAULT"
_ZN7cutlass13device_kernelIN5flash19enable_sm80_to_sm89INS1_16FlashAttnFwdSm80INS1_25CollectiveMainloopFwdSm80ILi8ELi1ELb0EN4cute5tupleIJNS5_1CILi128EEENS7_ILi64EEENS7_ILi256EEEEEELi256ENS_10bfloat16_tEfNS_4arch4Sm80ELb0ELb1ELb1ELb0ELb0ELb0ELb1ELb0EEENS1_21CollectiveEpilogueFwdINS6_IJS8_SA_S9_EEENS6_IJNS7_ILi1EEESI_SI_EEESC_SE_Li256ELb0ELb1ELb0ELb0EEENS1_19SingleTileSchedulerILb0ELb0ELb1ELi128EEEEEEEEEvNT_6ParamsE:
[----:B------:R-:W-:-:S03]  /*0000*/  MOV R1, c[0x0][0x28] ;  /* 0x00000a0000017a02 */ /* 0x000fc60000000f00 */
[----:B------:R-:W1:Y:S01]  /*0010*/  S2R R41, SR_CTAID.Z ;  /* 0x0000000000297919 */ /* 0x000e620000002700 */
[----:B------:R-:W-:Y:S02]  /*0020*/  IADD3 R1, R1, -0x78, RZ ;  /* 0xffffff8801017810 */ /* 0x000fe40007ffe0ff */
[----:B-1----:R-:W-:-:S13]  /*0030*/  ISETP.GE.AND P0, PT, R41, RZ, PT ;  /* 0x000000ff2900720c */ /* 0x002fda0003f06270 */
[----:B------:R-:W-:Y:S05]  /*0040*/  @!P0 EXIT ;  /* 0x000000000000894d */ /* 0x000fea0003800000 */
[----:B------:R-:W1:Y:S01]  /*0050*/  S2R R2, SR_CTAID.X ;  /* 0x0000000000027919 */ /* 0x000e620000002500 */
[----:B------:R-:W-:Y:S02]  /*0060*/  IMAD.MOV.U32 R117, RZ, RZ, c[0x0][0x2c4] ;  /* 0x0000b100ff757624 */ /* 0x000fe400078e00ff */
[----:B------:R-:W-:Y:S01]  /*0070*/  IMAD.MOV.U32 R113, RZ, RZ, 0x1 ;  /* 0x00000001ff717424 */ /* 0x000fe200078e00ff */
[----:B------:R-:W2:Y:S02]  /*0080*/  S2R R109, SR_TID.X ;  /* 0x00000000006d7919 */ /* 0x000ea40000002100 */
[----:B------:R-:W-:Y:S02]  /*0090*/  ISETP.NE.AND P1, PT, R117, 0x1, PT ;  /* 0x000000017500780c */ /* 0x000fe40003f25270 */
[----:B------:R-:W-:Y:S01]  /*00a0*/  ISETP.LE.AND P2, PT, R113, c[0x0][0x32c], PT ;  /* 0x0000cb0071007a0c */ /* 0x000fe20003f43270 */
[----:B-1----:R-:W-:-:S04]  /*00b0*/  IMAD.SHL.U32 R4, R2, 0x80, RZ ;  /* 0x0000008002047824 */ /* 0x002fc800078e00ff */
[----:B------:R-:W-:-:S06]  /*00c0*/  IMAD.MOV.U32 R181, RZ, RZ, R4 ;  /* 0x000000ffffb57224 */ /* 0x000fcc00078e0004 */
[----:B------:R-:W-:-:S05]  /*00d0*/  @P1 IADD3 R2, R181, 0x7f, RZ ;  /* 0x0000007fb5021810 */ /* 0x000fca0007ffe0ff */
[----:B------:R-:W-:Y:S01]  /*00e0*/  @P1 IMAD.HI.U32 R3, R2, c[0x0][0x2c8], RZ ;  /* 0x0000b20002031a27 */ /* 0x000fe200078e00ff */
[----:B------:R-:W-:Y:S02]  /*00f0*/  IADD3 R2, R4, 0x7f, RZ ;  /* 0x0000007f04027810 */ /* 0x000fe40007ffe0ff */
[----:B------:R-:W-:Y:S02]  /*0100*/  IADD3 R4, R113, -c[0x0][0x168], RZ ;  /* 0x80005a0071047a10 */ /* 0x000fe40007ffe0ff */
[----:B------:R-:W-:-:S04]  /*0110*/  @P1 SHF.R.U32.HI R2, RZ, c[0x0][0x2cc], R3 ;  /* 0x0000b300ff021a19 */ /* 0x000fc80000011603 */
[----:B------:R-:W-:-:S04]  /*0120*/  IADD3 R2, R2, c[0x0][0x1d0], R4 ;  /* 0x0000740002027a10 */ /* 0x000fc80007ffe004 */
[----:B------:R-:W-:Y:S01]  /*0130*/  IADD3 R3, R2, c[0x0][0x328], RZ ;  /* 0x0000ca0002037a10 */ /* 0x000fe20007ffe0ff */
[----:B------:R-:W-:Y:S05]  /*0140*/  @!P2 BRA `(.L_x_868) ;  /* 0x000000f00000a947 */ /* 0x000fea0003800000 */
[C---:B--2---:R-:W-:Y:S02]  /*0150*/  ISETP.GT.AND P0, PT, R2.reuse, RZ, PT ;  /* 0x000000ff0200720c */ /* 0x044fe40003f04270 */
[----:B------:R-:W-:-:S11]  /*0160*/  IADD3 R0, R2, -0x1, RZ ;  /* 0xffffffff02007810 */ /* 0x000fd60007ffe0ff */
[----:B------:R-:W-:Y:S05]  /*0170*/  @P0 BRA `(.L_x_869) ;  /* 0x0000006000000947 */ /* 0x000fea0003800000 */
[----:B------:R-:W-:Y:S01]  /*0180*/  ISETP.NE.AND P0, PT, R113, c[0x0][0x32c], PT ;  /* 0x0000cb0071007a0c */ /* 0x000fe20003f05270 */
[----:B------:R-:W-:-:S12]  /*0190*/  IMAD.MOV R0, RZ, RZ, -R2 ;  /* 0x000000ffff007224 */ /* 0x000fd800078e0a02 */
[----:B------:R-:W-:-:S05]  /*01a0*/  @P0 IMAD.HI.U32 R2, R0, c[0x0][0x330], RZ ;  /* 0x0000cc0000020a27 */ /* 0x000fca00078e00ff */
[----:B------:R-:W-:-:S04]  /*01b0*/  @P0 SHF.R.U32.HI R0, RZ, c[0x0][0x334], R2 ;  /* 0x0000cd00ff000a19 */ /* 0x000fc80000011602 */
[----:B------:R-:W-:Y:S01]  /*01c0*/  LOP3.LUT R0, RZ, R0, RZ, 0x33, !PT ;  /* 0x00000000ff007212 */ /* 0x000fe200078e33ff */
[----:B------:R-:W-:Y:S05]  /*01d0*/  BRA `(.L_x_870) ;  /* 0x0000003000007947 */ /* 0x000fea0003800000 */
.L_x_869:
[----:B------:R-:W-:-:S13]  /*01e0*/  ISETP.NE.AND P0, PT, R113, c[0x0][0x32c], PT ;  /* 0x0000cb0071007a0c */ /* 0x000fda0003f05270 */
[----:B------:R-:W-:-:S05]  /*01f0*/  @P0 IMAD.HI.U32 R2, R0, c[0x0][0x330], RZ ;  /* 0x0000cc0000020a27 */ /* 0x000fca00078e00ff */
[----:B------:R-:W-:Y:S02]  /*0200*/  @P0 SHF.R.U32.HI R0, RZ, c[0x0][0x334], R2 ;  /* 0x0000cd00ff000a19 */ /* 0x000fe40000011602 */
.L_x_870:
[----:B------:R-:W-:-:S05]  /*0210*/  MOV R2, c[0x0][0x32c] ;  /* 0x0000cb0000027a02 */ /* 0x000fca0000000f00 */
[----:B------:R-:W-:-:S05]  /*0220*/  IMAD R0, R0, R2, c[0x0][0x32c] ;  /* 0x0000cb0000007624 */ /* 0x000fca00078e0202 */
[----:B------:R-:W-:-:S03]  /*0230*/  IMNMX R3, R3, R0, PT ;  /* 0x0000000003037217 */ /* 0x000fc60003800200 */
.L_x_868:
[----:B--2---:R-:W-:Y:S01]  /*0240*/  IMAD.MOV.U32 R5, RZ, RZ, 0x3f ;  /* 0x0000003fff057424 */ /* 0x004fe200078e00ff */
[----:B------:R-:W-:Y:S01]  /*0250*/  IADD3 R2, R3, 0x3f, RZ ;  /* 0x0000003f03027810 */ /* 0x000fe20007ffe0ff */
[----:B------:R-:W-:-:S03]  /*0260*/  @P1 IMAD.HI.U32 R3, R181, c[0x0][0x2c8], RZ ;  /* 0x0000b200b5031a27 */ /* 0x000fc600078e00ff */
[----:B------:R-:W-:Y:S01]  /*0270*/  IADD3 R5, R5, c[0x0][0x1d0], RZ ;  /* 0x0000740005057a10 */ /* 0x000fe20007ffe0ff */
[----:B------:R-:W-:Y:S01]  /*0280*/  IMAD.MOV.U32 R7, RZ, RZ, c[0x0][0x1d0] ;  /* 0x00007400ff077624 */ /* 0x000fe200078e00ff */
[----:B------:R-:W-:Y:S01]  /*0290*/  SHF.R.S32.HI R4, RZ, 0x1f, R2 ;  /* 0x0000001fff047819 */ /* 0x000fe20000011402 */
[----:B------:R-:W-:Y:S01]  /*02a0*/  IMAD.MOV.U32 R0, RZ, RZ, R181 ;  /* 0x000000ffff007224 */ /* 0x000fe200078e00b5 */
[----:B------:R-:W-:Y:S02]  /*02b0*/  SHF.R.S32.HI R6, RZ, 0x1f, R5 ;  /* 0x0000001fff067819 */ /* 0x000fe40000011405 */
[----:B------:R-:W-:Y:S02]  /*02c0*/  @P1 SHF.R.U32.HI R0, RZ, c[0x0][0x2cc], R3 ;  /* 0x0000b300ff001a19 */ /* 0x000fe40000011603 */
[----:B------:R-:W-:Y:S02]  /*02d0*/  IADD3 R8, R7, -c[0x0][0x168], RZ ;  /* 0x80005a0007087a10 */ /* 0x000fe40007ffe0ff */
[----:B------:R-:W-:-:S02]  /*02e0*/  LEA.HI R2, R4, R2, RZ, 0x6 ;  /* 0x0000000204027211 */ /* 0x000fc400078f30ff */
[----:B------:R-:W-:Y:S01]  /*02f0*/  LEA.HI R4, R6, R5, RZ, 0x6 ;  /* 0x0000000506047211 */ /* 0x000fe200078f30ff */
[----:B------:R-:W-:Y:S01]  /*0300*/  IMAD.IADD R0, R8, 0x1, R0 ;  /* 0x0000000108007824 */ /* 0x000fe200078e0200 */
[----:B------:R-:W-:Y:S02]  /*0310*/  SHF.R.S32.HI R2, RZ, 0x6, R2 ;  /* 0x00000006ff027819 */ /* 0x000fe40000011402 */
[----:B------:R-:W-:Y:S02]  /*0320*/  SHF.R.S32.HI R4, RZ, 0x6, R4 ;  /* 0x00000006ff047819 */ /* 0x000fe40000011404 */
[----:B------:R-:W-:Y:S02]  /*0330*/  IADD3 R3, R0, -c[0x0][0x324], RZ ;  /* 0x8000c90000037a10 */ /* 0x000fe40007ffe0ff */
[----:B------:R-:W-:Y:S01]  /*0340*/  IMNMX R184, R4, R2, PT ;  /* 0x0000000204b87217 */ /* 0x000fe20003800200 */
[----:B------:R-:W-:Y:S05]  /*0350*/  @!P2 BRA `(.L_x_871) ;  /* 0x000000f00000a947 */ /* 0x000fea0003800000 */
        /* <DEDUP_REMOVED lines=9> */
.L_x_872:
[----:B------:R-:W-:-:S04]  /*03f0*/  MOV R2, c[0x0][0x32c] ;  /* 0x0000cb0000027a02 */ /* 0x000fc80000000f00 */
[----:B------:R-:W-:-:S13]  /*0400*/  ISETP.NE.AND P0, PT, R2, 0x1, PT ;  /* 0x000000010200780c */ /* 0x000fda0003f05270 */
[----:B------:R-:W-:-:S05]  /*0410*/  @P0 IMAD.HI.U32 R2, R0, c[0x0][0x330], RZ ;  /* 0x0000cc0000020a27 */ /* 0x000fca00078e00ff */
[----:B------:R-:W-:-:S05]  /*0420*/  @P0 SHF.R.U32.HI R0, RZ, c[0x0][0x334], R2 ;  /* 0x0000cd00ff000a19 */ /* 0x000fca0000011602 */
.L_x_873:
[----:B------:R-:W-:-:S05]  /*0430*/  IMAD R0, R0, c[0x0][0x32c], RZ ;  /* 0x0000cb0000007a24 */ /* 0x000fca00078e02ff */
[----:B------:R-:W-:-:S04]  /*0440*/  IMNMX R3, R3, R0, !PT ;  /* 0x0000000003037217 */ /* 0x000fc80007800200 */
.L_x_871:
[----:B------:R-:W-:Y:S01]  /*0450*/  SHF.R.S32.HI R0, RZ, 0x1f, R3 ;  /* 0x0000001fff007819 */ /* 0x000fe20000011403 */
[----:B------:R-:W-:Y:S01]  /*0460*/  ULDC.64 UR8, c[0x0][0x118] ;  /* 0x0000460000087ab9 */ /* 0x000fe20000000a00 */
[----:B------:R-:W-:Y:S01]  /*0470*/  PLOP3.LUT P2, PT, PT, PT, PT, 0x80, 0x0 ;  /* 0x000000000000781c */ /* 0x000fe20003f4f070 */
[----:B------:R-:W-:Y:S01]  /*0480*/  CS2R R130, SRZ ;  /* 0x0000000000827805 */ /* 0x000fe2000001ff00 */
[----:B------:R-:W-:Y:S01]  /*0490*/  LEA.HI R0, R0, R3, RZ, 0x6 ;  /* 0x0000000300007211 */ /* 0x000fe200078f30ff */
[----:B------:R-:W-:Y:S01]  /*04a0*/  CS2R R22, SRZ ;  /* 0x0000000000167805 */ /* 0x000fe2000001ff00 */
[----:B------:R-:W-:Y:S01]  /*04b0*/  IMAD.MOV.U32 R128, RZ, RZ, RZ ;  /* 0x000000ffff807224 */ /* 0x000fe200078e00ff */
[----:B------:R-:W-:Y:S01]  /*04c0*/  CS2R R126, SRZ ;  /* 0x00000000007e7805 */ /* 0x000fe2000001ff00 */
[----:B------:R-:W-:Y:S01]  /*04d0*/  SHF.R.S32.HI R0, RZ, 0x6, R0 ;  /* 0x00000006ff007819 */ /* 0x000fe20000011400 */
[----:B------:R-:W-:Y:S01]  /*04e0*/  IMAD.MOV.U32 R124, RZ, RZ, RZ ;  /* 0x000000ffff7c7224 */ /* 0x000fe200078e00ff */
[----:B------:R-:W-:Y:S01]  /*04f0*/  CS2R R122, SRZ ;  /* 0x00000000007a7805 */ /* 0x000fe2000001ff00 */
[----:B------:R-:W-:Y:S01]  /*0500*/  CS2R R24, SRZ ;  /* 0x0000000000187805 */ /* 0x000fe2000001ff00 */
[----:B------:R-:W-:Y:S01]  /*0510*/  IMNMX R232, RZ, R0, !PT ;  /* 0x00000000ffe87217 */ /* 0x000fe20007800200 */
[----:B------:R-:W-:Y:S01]  /*0520*/  CS2R R118, SRZ ;  /* 0x0000000000767805 */ /* 0x000fe2000001ff00 */
[----:B------:R-:W-:Y:S01]  /*0530*/  MOV R120, RZ ;  /* 0x000000ff00787202 */ /* 0x000fe20000000f00 */
[----:B------:R-:W-:Y:S01]  /*0540*/  IMAD.MOV.U32 R116, RZ, RZ, RZ ;  /* 0x000000ffff747224 */ /* 0x000fe200078e00ff */
[----:B------:R-:W-:Y:S01]  /*0550*/  ISETP.GT.AND P0, PT, R184, R232, PT ;  /* 0x000000e8b800720c */ /* 0x000fe20003f04270 */
        /* <DEDUP_REMOVED lines=65> */
[----:B------:R-:W1:Y:S01]  /*0970*/  S2R R33, SR_CTAID.Y ;  /* 0x0000000000217919 */ /* 0x000e620000002600 */
[----:B------:R-:W-:Y:S01]  /*0980*/  SHF.R.S32.HI R107, RZ, 0x1f, R109 ;  /* 0x0000001fff6b7819 */ /* 0x000fe2000001146d */
[----:B------:R-:W-:Y:S01]  /*0990*/  IMAD R29, R117, c[0x0][0x168], RZ ;  /* 0x00005a00751d7a24 */ /* 0x000fe200078e02ff */
[----:B------:R-:W-:-:S02]  /*09a0*/  SHF.R.S32.HI R30, RZ, 0x1f, R41 ;  /* 0x0000001fff1e7819 */ /* 0x000fc40000011429 */
[CC--:B------:R-:W-:Y:S02]  /*09b0*/  LEA.HI R2, R107.reuse, R109.reuse, RZ, 0x3 ;  /* 0x0000006d6b027211 */ /* 0x0c0fe400078f18ff */
[----:B------:R-:W-:Y:S02]  /*09c0*/  LEA.HI R19, R107, R109, RZ, 0x6 ;  /* 0x0000006d6b137211 */ /* 0x000fe400078f30ff */
[----:B------:R-:W-:Y:S02]  /*09d0*/  LOP3.LUT R0, R2, 0xfffffff8, RZ, 0xc0, !PT ;  /* 0xfffffff802007812 */ /* 0x000fe400078ec0ff */
[----:B------:R-:W-:Y:S01]  /*09e0*/  SHF.R.S32.HI R22, RZ, 0x3, R2 ;  /* 0x00000003ff167819 */ /* 0x000fe20000011402 */
[----:B------:R-:W-:Y:S02]  /*09f0*/  IMAD.SHL.U32 R19, R19, 0x8, RZ ;  /* 0x0000000813137824 */ /* 0x000fe400078e00ff */
[----:B------:R-:W-:Y:S02]  /*0a00*/  IMAD.IADD R32, R109, 0x1, -R0 ;  /* 0x000000016d207824 */ /* 0x000fe400078e0a00 */
[----:B------:R-:W-:-:S02]  /*0a10*/  IMAD.IADD R13, R181, 0x1, R22 ;  /* 0x00000001b50d7824 */ /* 0x000fc400078e0216 */
[----:B------:R-:W-:-:S03]  /*0a20*/  IMAD R0, R32, 0x20, R22 ;  /* 0x0000002020007824 */ /* 0x000fc600078e0216 */
[----:B------:R-:W-:Y:S01]  /*0a30*/  IADD3 R10, R13, 0x40, RZ ;  /* 0x000000400d0a7810 */ /* 0x000fe20007ffe0ff */
[----:B------:R-:W-:Y:S01]  /*0a40*/  IMAD.IADD R4, R181, 0x1, R0 ;  /* 0x00000001b5047824 */ /* 0x000fe200078e0200 */
[----:B-1----:R-:W-:Y:S01]  /*0a50*/  SHF.R.S32.HI R34, RZ, 0x1f, R33 ;  /* 0x0000001fff227819 */ /* 0x002fe20000011421 */
[----:B------:R-:W-:Y:S01]  /*0a60*/  IMAD.WIDE.U32 R6, R33, c[0x0][0x1b8], RZ ;  /* 0x00006e0021067a25 */ /* 0x000fe200078e00ff */
[----:B------:R-:W-:-:S03]  /*0a70*/  ISETP.GE.AND P2, PT, R10, R29, PT ;  /* 0x0000001d0a00720c */ /* 0x000fc60003f46270 */
[----:B------:R-:W-:Y:S02]  /*0a80*/  IMAD R2, R34, c[0x0][0x1b8], RZ ;  /* 0x00006e0022027a24 */ /* 0x000fe400078e02ff */
[----:B------:R-:W-:-:S04]  /*0a90*/  @P1 IMAD.HI.U32 R5, R4, c[0x0][0x2c8], RZ ;  /* 0x0000b20004051a27 */ /* 0x000fc800078e00ff */
[----:B------:R-:W-:Y:S02]  /*0aa0*/  IMAD R2, R33, c[0x0][0x1bc], R2 ;  /* 0x00006f0021027a24 */ /* 0x000fe400078e0202 */
[----:B------:R-:W-:Y:S01]  /*0ab0*/  IMAD.MOV.U32 R0, RZ, RZ, R4 ;  /* 0x000000ffff007224 */ /* 0x000fe200078e0004 */
[----:B------:R-:W-:Y:S01]  /*0ac0*/  @P1 SHF.R.U32.HI R0, RZ, c[0x0][0x2cc], R5 ;  /* 0x0000b300ff001a19 */ /* 0x000fe20000011605 */
[----:B------:R-:W-:Y:S02]  /*0ad0*/  IMAD.IADD R3, R7, 0x1, R2 ;  /* 0x0000000107037824 */ /* 0x000fe400078e0202 */
[----:B------:R-:W-:Y:S02]  /*0ae0*/  IMAD R7, R30, c[0x0][0x1c0], RZ ;  /* 0x000070001e077a24 */ /* 0x000fe400078e02ff */
[----:B------:R-:W-:Y:S01]  /*0af0*/  IMAD.MOV.U32 R2, RZ, RZ, R6 ;  /* 0x000000ffff027224 */ /* 0x000fe200078e0006 */
[----:B------:R-:W-:Y:S01]  /*0b00*/  SHF.R.S32.HI R6, RZ, 0x1f, R0 ;  /* 0x0000001fff067819 */ /* 0x000fe20000011400 */
[----:B------:R-:W-:-:S02]  /*0b10*/  IMAD R7, R41, c[0x0][0x1c4], R7 ;  /* 0x0000710029077a24 */ /* 0x000fc400078e0207 */
[----:B------:R-:W-:-:S04]  /*0b20*/  IMAD.WIDE.U32 R2, R41, c[0x0][0x1c0], R2 ;  /* 0x0000700029027a25 */ /* 0x000fc800078e0002 */
[----:B------:R-:W-:Y:S02]  /*0b30*/  IMAD.MOV R5, RZ, RZ, -R0 ;  /* 0x000000ffff057224 */ /* 0x000fe400078e0a00 */
[----:B------:R-:W-:Y:S02]  /*0b40*/  IMAD.IADD R3, R3, 0x1, R7 ;  /* 0x0000000103037824 */ /* 0x000fe400078e0207 */
[----:B------:R-:W-:Y:S02]  /*0b50*/  IMAD R5, R5, c[0x0][0x2c4], R4 ;  /* 0x0000b10005057a24 */ /* 0x000fe400078e0204 */
[----:B------:R-:W-:Y:S02]  /*0b60*/  IMAD R6, R6, c[0x0][0x1b0], RZ ;  /* 0x00006c0006067a24 */ /* 0x000fe400078e02ff */
[----:B------:R-:W-:Y:S01]  /*0b70*/  IMAD.WIDE.U32 R2, R0, c[0x0][0x1b0], R2 ;  /* 0x00006c0000027a25 */ /* 0x000fe200078e0002 */
[----:B------:R-:W-:-:S03]  /*0b80*/  SHF.R.S32.HI R4, RZ, 0x1f, R5 ;  /* 0x0000001fff047819 */ /* 0x000fc60000011405 */
[----:B------:R-:W-:-:S04]  /*0b90*/  IMAD R0, R0, c[0x0][0x1b4], R6 ;  /* 0x00006d0000007a24 */ /* 0x000fc800078e0206 */
[----:B------:R-:W-:Y:S02]  /*0ba0*/  IMAD.IADD R3, R3, 0x1, R0 ;  /* 0x0000000103037824 */ /* 0x000fe400078e0200 */
[----:B------:R-:W-:Y:S02]  /*0bb0*/  IMAD R0, R4, c[0x0][0x1a8], RZ ;  /* 0x00006a0004007a24 */ /* 0x000fe400078e02ff */
[----:B------:R-:W-:-:S04]  /*0bc0*/  IMAD.WIDE.U32 R2, R5, c[0x0][0x1a8], R2 ;  /* 0x00006a0005027a25 */ /* 0x000fc800078e0002 */
[----:B------:R-:W-:Y:S01]  /*0bd0*/  IMAD R0, R5, c[0x0][0x1ac], R0 ;  /* 0x00006b0005007a24 */ /* 0x000fe200078e0200 */
[----:B------:R-:W-:-:S03]  /*0be0*/  LEA R12, P0, R2, c[0x0][0x160], 0x1 ;  /* 0x00005800020c7a11 */ /* 0x000fc600078008ff */
[----:B------:R-:W-:Y:S02]  /*0bf0*/  IMAD.IADD R0, R3, 0x1, R0 ;  /* 0x0000000103007824 */ /* 0x000fe400078e0200 */
[----:B------:R-:W1:Y:S01]  /*0c00*/  SHFL.IDX PT, R8, R12, RZ, 0x181f ;  /* 0x00181fff0c087589 */ /* 0x000e6200000e0000 */
[----:B------:R-:W-:Y:S02]  /*0c10*/  IMAD.SHL.U32 R3, R22, 0x40, RZ ;  /* 0x0000004016037824 */ /* 0x000fe400078e00ff */
[----:B------:R-:W-:Y:S01]  /*0c20*/  LEA.HI.X R0, R2, c[0x0][0x164], R0, 0x1, P0 ;  /* 0x0000590002007a11 */ /* 0x000fe200000f0c00 */
[----:B------:R-:W-:Y:S01]  /*0c30*/  SHFL.IDX PT, R6, R12, 0x1, 0x181f ;  /* 0x00381f000c067f89 */ /* 0x000fe200000e0000 */
[C---:B------:R-:W-:Y:S02]  /*0c40*/  IADD3 R2, R13.reuse, 0x20, RZ ;  /* 0x000000200d027810 */ /* 0x040fe40007ffe0ff */
[-C--:B------:R-:W-:Y:S01]  /*0c50*/  ISETP.GE.AND P0, PT, R13, R29.reuse, PT ;  /* 0x0000001d0d00720c */ /* 0x080fe20003f06270 */
[----:B------:R-:W2:Y:S01]  /*0c60*/  SHFL.IDX PT, R9, R0, RZ, 0x181f ;  /* 0x00181fff00097589 */ /* 0x000ea200000e0000 */
[----:B------:R-:W-:Y:S01]  /*0c70*/  ISETP.GE.AND P3, PT, R2, R29, PT ;  /* 0x0000001d0200720c */ /* 0x000fe20003f66270 */
[----:B------:R-:W-:Y:S01]  /*0c80*/  IMAD.SHL.U32 R2, R32, 0x8, RZ ;  /* 0x0000000820027824 */ /* 0x000fe200078e00ff */
[----:B------:R-:W-:Y:S01]  /*0c90*/  LOP3.LUT R3, R3, 0x1c0, RZ, 0xc0, !PT ;  /* 0x000001c003037812 */ /* 0x000fe200078ec0ff */
[----:B------:R-:W3:Y:S03]  /*0ca0*/  SHFL.IDX PT, R7, R0, 0x1, 0x181f ;  /* 0x00381f0000077f89 */ /* 0x000ee600000e0000 */
[----:B------:R-:W-:Y:S01]  /*0cb0*/  LOP3.LUT R14, R3, 0x38, R2, 0xf8, !PT ;  /* 0x00000038030e7812 */ /* 0x000fe200078ef802 */
[----:B------:R-:W4:Y:S01]  /*0cc0*/  SHFL.IDX PT, R4, R12, 0x2, 0x181f ;  /* 0x00581f000c047f89 */ /* 0x000f2200000e0000 */
[----:B------:R-:W-:-:S02]  /*0cd0*/  SHF.R.U32.HI R11, RZ, 0x3, R3 ;  /* 0x00000003ff0b7819 */ /* 0x000fc40000011603 */
[----:B------:R-:W-:Y:S01]  /*0ce0*/  ISETP.GE.AND P5, PT, R2, c[0x0][0x198], PT ;  /* 0x0000660002007a0c */ /* 0x000fe20003fa6270 */
[----:B------:R-:W5:Y:S01]  /*0cf0*/  SHFL.IDX PT, R5, R0, 0x2, 0x181f ;  /* 0x00581f0000057f89 */ /* 0x000f6200000e0000 */
[----:B------:R-:W-:Y:S02]  /*0d00*/  LOP3.LUT R18, R14, R11, RZ, 0x3c, !PT ;  /* 0x0000000b0e127212 */ /* 0x000fe400078e3cff */
[----:B------:R-:W-:Y:S02]  /*0d10*/  SHF.R.S32.HI R3, RZ, 0x1f, R2 ;  /* 0x0000001fff037819 */ /* 0x000fe40000011402 */
[----:B------:R-:W-:Y:S02]  /*0d20*/  LOP3.LUT R19, R18, 0xfffffe00, R19, 0xf8, !PT ;  /* 0xfffffe0012137812 */ /* 0x000fe400078ef813 */
[C---:B-1----:R-:W-:Y:S02]  /*0d30*/  @!P0 LEA R10, P1, R2.reuse, R8, 0x1 ;  /* 0x00000008020a8211 */ /* 0x042fe400078208ff */
[C---:B------:R-:W-:Y:S01]  /*0d40*/  IADD3 R28, R2.reuse, 0x40, RZ ;  /* 0x00000040021c7810 */ /* 0x040fe20007ffe0ff */
[----:B------:R-:W-:Y:S01]  /*0d50*/  IMAD.SHL.U32 R233, R19, 0x2, RZ ;  /* 0x0000000213e97824 */ /* 0x000fe200078e00ff */
[----:B------:R-:W-:-:S02]  /*0d60*/  IADD3 R27, R2, 0x80, RZ ;  /* 0x00000080021b7810 */ /* 0x000fc40007ffe0ff */
[C---:B------:R-:W-:Y:S02]  /*0d70*/  IADD3 R26, R2.reuse, 0xc0, RZ ;  /* 0x000000c0021a7810 */ /* 0x040fe40007ffe0ff */
[----:B--2---:R-:W-:Y:S02]  /*0d80*/  @!P0 LEA.HI.X R11, R2, R9, R3, 0x1, P1 ;  /* 0x00000009020b8211 */ /* 0x004fe400008f0c03 */
[----:B------:R-:W-:Y:S02]  /*0d90*/  @!P0 SHF.R.S32.HI R15, RZ, 0x1f, R28 ;  /* 0x0000001fff0f8819 */ /* 0x000fe4000001141c */
[----:B------:R-:W-:Y:S01]  /*0da0*/  @!P0 SHF.R.S32.HI R14, RZ, 0x1f, R27 ;  /* 0x0000001fff0e8819 */ /* 0x000fe2000001141b */
[----:B------:R1:W-:Y:S01]  /*0db0*/  @!P0 LDGSTS.E.BYPASS.LTC128B.128 [R233+0x10100], [R10.64], !P5 ;  /* 0x101000000ae98fae */ /* 0x0003e2000e901d48 */
[----:B------:R-:W-:Y:S02]  /*0dc0*/  @!P0 SHF.R.S32.HI R16, RZ, 0x1f, R26 ;  /* 0x0000001fff108819 */ /* 0x000fe4000001141a */
[----:B------:R-:W-:-:S02]  /*0dd0*/  @!P0 LEA.HI R17, R15, R28, RZ, 0x3 ;  /* 0x0000001c0f118211 */ /* 0x000fc400078f18ff */
[----:B------:R-:W-:Y:S02]  /*0de0*/  P2R R23, PR, RZ, 0x20 ;  /* 0x00000020ff177803 */ /* 0x000fe40000000000 */
[----:B------:R-:W-:Y:S02]  /*0df0*/  ISETP.GE.AND P4, PT, R28, c[0x0][0x198], PT ;  /* 0x000066001c007a0c */ /* 0x000fe40003f86270 */
[----:B------:R-:W-:Y:S02]  /*0e00*/  @!P0 LEA.HI R15, R14, R27, RZ, 0x3 ;  /* 0x0000001b0e0f8211 */ /* 0x000fe400078f18ff */
[----:B------:R-:W-:Y:S02]  /*0e10*/  ISETP.GE.AND P5, PT, R27, c[0x0][0x198], PT ;  /* 0x000066001b007a0c */ /* 0x000fe40003fa6270 */
[----:B------:R-:W-:Y:S02]  /*0e20*/  @!P0 LEA.HI R14, R16, R26, RZ, 0x3 ;  /* 0x0000001a100e8211 */ /* 0x000fe400078f18ff */
[----:B------:R-:W-:-:S02]  /*0e30*/  @!P0 LOP3.LUT R16, R17, 0xfffffff8, RZ, 0xc0, !PT ;  /* 0xfffffff811108812 */ /* 0x000fc400078ec0ff */
[----:B------:R-:W-:Y:S02]  /*0e40*/  @!P0 LOP3.LUT R15, R15, 0xfffffff8, RZ, 0xc0, !PT ;  /* 0xfffffff80f0f8812 */ /* 0x000fe400078ec0ff */
[----:B------:R-:W-:Y:S01]  /*0e50*/  @!P0 LOP3.LUT R18, R14, 0xfffffff8, RZ, 0xc0, !PT ;  /* 0xfffffff80e128812 */ /* 0x000fe200078ec0ff */
[--C-:B------:R-:W-:Y:S01]  /*0e60*/  @!P0 IMAD.WIDE R16, R16, 0x2, R8.reuse ;  /* 0x0000000210108825 */ /* 0x100fe200078e0208 */
[----:B------:R-:W-:Y:S02]  /*0e70*/  @!P3 LEA R20, P1, R2, R6, 0x1 ;  /* 0x000000060214b211 */ /* 0x000fe400078208ff */
[----:B------:R-:W-:Y:S01]  /*0e80*/  ISETP.GE.AND P6, PT, R26, c[0x0][0x198], PT ;  /* 0x000066001a007a0c */ /* 0x000fe20003fc6270 */
[----:B------:R-:W-:Y:S01]  /*0e90*/  @!P0 IMAD.WIDE R14, R15, 0x2, R8 ;  /* 0x000000020f0e8825 */ /* 0x000fe200078e0208 */
[----:B------:R2:W-:Y:S01]  /*0ea0*/  @!P0 LDGSTS.E.BYPASS.LTC128B.128 [R233+0x14100], [R16.64], !P4 ;  /* 0x1410000010e98fae */ /* 0x0005e2000e101d48 */
[C---:B---3--:R-:W-:Y:S02]  /*0eb0*/  @!P3 LEA.HI.X R21, R2.reuse, R7, R3, 0x1, P1 ;  /* 0x000000070215b211 */ /* 0x048fe400008f0c03 */
[----:B----4-:R-:W-:Y:S01]  /*0ec0*/  @!P2 LEA R24, P1, R2, R4, 0x1 ;  /* 0x000000040218a211 */ /* 0x010fe200078208ff */
[----:B------:R3:W-:Y:S01]  /*0ed0*/  @!P0 LDGSTS.E.BYPASS.LTC128B.128 [R233+0x18100], [R14.64], !P5 ;  /* 0x181000000ee98fae */ /* 0x0007e2000e901d48 */
[----:B------:R-:W-:-:S02]  /*0ee0*/  @!P0 IMAD.WIDE R8, R18, 0x2, R8 ;  /* 0x0000000212088825 */ /* 0x000fc400078e0208 */
[----:B-----5:R-:W-:-:S04]  /*0ef0*/  @!P2 LEA.HI.X R25, R2, R5, R3, 0x1, P1 ;  /* 0x000000050219a211 */ /* 0x020fc800008f0c03 */
[----:B------:R4:W-:Y:S04]  /*0f00*/  @!P0 LDGSTS.E.BYPASS.LTC128B.128 [R233+0x1c100], [R8.64], !P6 ;  /* 0x1c10000008e98fae */ /* 0x0009e8000f101d48 */
[----:B---3--:R-:W3:Y:S04]  /*0f10*/  SHFL.IDX PT, R14, R12, 0x3, 0x181f ;  /* 0x00781f000c0e7f89 */ /* 0x008ee800000e0000 */
[----:B------:R5:W2:Y:S01]  /*0f20*/  SHFL.IDX PT, R15, R0, 0x3, 0x181f ;  /* 0x00781f00000f7f89 */ /* 0x000aa200000e0000 */
[----:B----4-:R-:W-:Y:S02]  /*0f30*/  @!P3 SHF.R.S32.HI R9, RZ, 0x1f, R28 ;  /* 0x0000001fff09b819 */ /* 0x010fe4000001141c */
[----:B------:R-:W-:-:S02]  /*0f40*/  @!P3 SHF.R.S32.HI R8, RZ, 0x1f, R27 ;  /* 0x0000001fff08b819 */ /* 0x000fc4000001141b */
[----:B------:R-:W-:Y:S02]  /*0f50*/  @!P3 LEA.HI R9, R9, R28, RZ, 0x3 ;  /* 0x0000001c0909b211 */ /* 0x000fe400078f18ff */
[----:B------:R-:W-:Y:S02]  /*0f60*/  @!P3 LEA.HI R8, R8, R27, RZ, 0x3 ;  /* 0x0000001b0808b211 */ /* 0x000fe400078f18ff */
[----:B-1----:R-:W-:Y:S02]  /*0f70*/  @!P3 LOP3.LUT R10, R9, 0xfffffff8, RZ, 0xc0, !PT ;  /* 0xfffffff8090ab812 */ /* 0x002fe400078ec0ff */
[----:B------:R-:W-:-:S03]  /*0f80*/  @!P3 LOP3.LUT R8, R8, 0xfffffff8, RZ, 0xc0, !PT ;  /* 0xfffffff80808b812 */ /* 0x000fc600078ec0ff */
[----:B------:R-:W-:-:S04]  /*0f90*/  @!P3 IMAD.WIDE R10, R10, 0x2, R6 ;  /* 0x000000020a0ab825 */ /* 0x000fc800078e0206 */
[----:B------:R-:W-:Y:S01]  /*0fa0*/  @!P3 IMAD.WIDE R8, R8, 0x2, R6 ;  /* 0x000000020808b825 */ /* 0x000fe200078e0206 */
[----:B-----5:R-:W-:-:S04]  /*0fb0*/  IADD3 R0, R13, 0x60, RZ ;  /* 0x000000600d007810 */ /* 0x020fc80007ffe0ff */
[----:B------:R-:W-:Y:S02]  /*0fc0*/  ISETP.GE.AND P1, PT, R0, R29, PT ;  /* 0x0000001d0000720c */ /* 0x000fe40003f26270 */
[----:B------:R-:W-:-:S04]  /*0fd0*/  @!P3 SHF.R.S32.HI R0, RZ, 0x1f, R26 ;  /* 0x0000001fff00b819 */ /* 0x000fc8000001141a */
[----:B------:R-:W-:-:S04]  /*0fe0*/  @!P3 LEA.HI R0, R0, R26, RZ, 0x3 ;  /* 0x0000001a0000b211 */ /* 0x000fc800078f18ff */
[----:B------:R-:W-:-:S03]  /*0ff0*/  @!P3 LOP3.LUT R0, R0, 0xfffffff8, RZ, 0xc0, !PT ;  /* 0xfffffff80000b812 */ /* 0x000fc600078ec0ff */
[----:B---3--:R-:W-:Y:S02]  /*1000*/  @!P1 LEA R12, P0, R2, R14, 0x1 ;  /* 0x0000000e020c9211 */ /* 0x008fe400078008ff */
[----:B------:R-:W-:Y:S01]  /*1010*/  @!P3 IMAD.WIDE R6, R0, 0x2, R6 ;  /* 0x000000020006b825 */ /* 0x000fe200078e0206 */
[----:B------:R-:W-:Y:S02]  /*1020*/  @!P2 SHF.R.S32.HI R0, RZ, 0x1f, R26 ;  /* 0x0000001fff00a819 */ /* 0x000fe4000001141a */
[----:B--2---:R-:W-:Y:S02]  /*1030*/  @!P1 LEA.HI.X R13, R2, R15, R3, 0x1, P0 ;  /* 0x0000000f020d9211 */ /* 0x004fe400000f0c03 */
[----:B------:R-:W-:Y:S02]  /*1040*/  ISETP.NE.AND P0, PT, R23, RZ, PT ;  /* 0x000000ff1700720c */ /* 0x000fe40003f05270 */
[----:B------:R-:W-:-:S04]  /*1050*/  @!P2 LEA.HI R0, R0, R26, RZ, 0x3 ;  /* 0x0000001a0000a211 */ /* 0x000fc800078f18ff */
[----:B------:R-:W-:-:S07]  /*1060*/  @!P2 LOP3.LUT R0, R0, 0xfffffff8, RZ, 0xc0, !PT ;  /* 0xfffffff80000a812 */ /* 0x000fce00078ec0ff */
[----:B------:R1:W-:Y:S04]  /*1070*/  @!P3 LDGSTS.E.BYPASS.LTC128B.128 [R233+0x11100], [R20.64], !P0 ;  /* 0x1110000014e9bfae */ /* 0x0003e8000c101d48 */
[----:B------:R2:W-:Y:S04]  /*1080*/  @!P3 LDGSTS.E.BYPASS.LTC128B.128 [R233+0x15100], [R10.64], !P4 ;  /* 0x151000000ae9bfae */ /* 0x0005e8000e101d48 */
[----:B------:R3:W-:Y:S04]  /*1090*/  @!P3 LDGSTS.E.BYPASS.LTC128B.128 [R233+0x19100], [R8.64], !P5 ;  /* 0x1910000008e9bfae */ /* 0x0007e8000e901d48 */
[----:B------:R4:W-:Y:S04]  /*10a0*/  @!P3 LDGSTS.E.BYPASS.LTC128B.128 [R233+0x1d100], [R6.64], !P6 ;  /* 0x1d10000006e9bfae */ /* 0x0009e8000f101d48 */
[----:B------:R5:W-:Y:S01]  /*10b0*/  @!P2 LDGSTS.E.BYPASS.LTC128B.128 [R233+0x12100], [R24.64], !P0 ;  /* 0x1210000018e9afae */ /* 0x000be2000c101d48 */
[----:B----4-:R-:W-:-:S02]  /*10c0*/  @!P2 SHF.R.S32.HI R7, RZ, 0x1f, R28 ;  /* 0x0000001fff07a819 */ /* 0x010fc4000001141c */
[----:B------:R-:W-:Y:S02]  /*10d0*/  @!P2 SHF.R.S32.HI R6, RZ, 0x1f, R27 ;  /* 0x0000001fff06a819 */ /* 0x000fe4000001141b */
[----:B------:R-:W-:Y:S02]  /*10e0*/  @!P2 LEA.HI R7, R7, R28, RZ, 0x3 ;  /* 0x0000001c0707a211 */ /* 0x000fe400078f18ff */
[----:B------:R-:W-:Y:S02]  /*10f0*/  @!P2 LEA.HI R6, R6, R27, RZ, 0x3 ;  /* 0x0000001b0606a211 */ /* 0x000fe400078f18ff */
[----:B---3--:R-:W-:Y:S02]  /*1100*/  @!P2 LOP3.LUT R8, R7, 0xfffffff8, RZ, 0xc0, !PT ;  /* 0xfffffff80708a812 */ /* 0x008fe400078ec0ff */
[----:B------:R-:W-:-:S03]  /*1110*/  @!P2 LOP3.LUT R6, R6, 0xfffffff8, RZ, 0xc0, !PT ;  /* 0xfffffff80606a812 */ /* 0x000fc600078ec0ff */
[----:B------:R-:W-:-:S04]  /*1120*/  @!P2 IMAD.WIDE R8, R8, 0x2, R4 ;  /* 0x000000020808a825 */ /* 0x000fc800078e0204 */
[--C-:B------:R-:W-:Y:S01]  /*1130*/  @!P2 IMAD.WIDE R6, R6, 0x2, R4.reuse ;  /* 0x000000020606a825 */ /* 0x100fe200078e0204 */
[----:B------:R3:W-:Y:S03]  /*1140*/  @!P2 LDGSTS.E.BYPASS.LTC128B.128 [R233+0x16100], [R8.64], !P4 ;  /* 0x1610000008e9afae */ /* 0x0007e6000e101d48 */
[----:B------:R-:W-:Y:S01]  /*1150*/  @!P2 IMAD.WIDE R4, R0, 0x2, R4 ;  /* 0x000000020004a825 */ /* 0x000fe200078e0204 */
[----:B------:R4:W-:Y:S04]  /*1160*/  @!P2 LDGSTS.E.BYPASS.LTC128B.128 [R233+0x1a100], [R6.64], !P5 ;  /* 0x1a10000006e9afae */ /* 0x0009e8000e901d48 */
[----:B------:R1:W-:Y:S01]  /*1170*/  @!P2 LDGSTS.E.BYPASS.LTC128B.128 [R233+0x1e100], [R4.64], !P6 ;  /* 0x1e10000004e9afae */ /* 0x0003e2000f101d48 */
[----:B------:R-:W-:-:S02]  /*1180*/  ISETP.NE.U32.AND P2, PT, RZ, c[0x0][0x340], PT ;  /* 0x0000d000ff007a0c */ /* 0x000fc40003f45070 */
[----:B------:R-:W-:Y:S01]  /*1190*/  @!P1 SHF.R.S32.HI R0, RZ, 0x1f, R27 ;  /* 0x0000001fff009819 */ /* 0x000fe2000001141b */
[----:B------:R2:W-:Y:S01]  /*11a0*/  @!P1 LDGSTS.E.BYPASS.LTC128B.128 [R233+0x13100], [R12.64], !P0 ;  /* 0x131000000ce99fae */ /* 0x0005e2000c101d48 */
[----:B------:R-:W-:-:S13]  /*11b0*/  ISETP.NE.AND.EX P2, PT, RZ, c[0x0][0x344], PT, P2 ;  /* 0x0000d100ff007a0c */ /* 0x000fda0003f45320 */
[----:B-1----:R-:W-:-:S04]  /*11c0*/  @P2 IMAD.MOV.U32 R4, RZ, RZ, 0x4 ;  /* 0x00000004ff042424 */ /* 0x002fc800078e00ff */
[----:B------:R-:W-:-:S05]  /*11d0*/  @P2 IMAD.WIDE R4, R41, R4, c[0x0][0x340] ;  /* 0x0000d00029042625 */ /* 0x000fca00078e0204 */
[----:B---3--:R1:W3:Y:S01]  /*11e0*/  @P2 LDG.E R8, [R4.64] ;  /* 0x0000000804082981 */ /* 0x0082e2000c1e1900 */
[----:B------:R-:W-:Y:S01]  /*11f0*/  @!P1 LEA.HI R0, R0, R27, RZ, 0x3 ;  /* 0x0000001b00009211 */ /* 0x000fe200078f18ff */
[----:B------:R-:W-:Y:S01]  /*1200*/  IMAD.MOV.U32 R29, RZ, RZ, c[0x0][0x1e0] ;  /* 0x00007800ff1d7624 */ /* 0x000fe200078e00ff */
[----:B------:R-:W-:Y:S01]  /*1210*/  IADD3 R21, R184, -0x1, RZ ;  /* 0xffffffffb8157810 */ /* 0x000fe20007ffe0ff */
[----:B------:R-:W-:Y:S01]  /*1220*/  IMAD.MOV.U32 R31, RZ, RZ, 0x6 ;  /* 0x00000006ff1f7424 */ /* 0x000fe200078e00ff */
[----:B------:R-:W-:Y:S01]  /*1230*/  @!P1 LOP3.LUT R0, R0, 0xfffffff8, RZ, 0xc0, !PT ;  /* 0xfffffff800009812 */ /* 0x000fe200078ec0ff */
[C---:B--2---:R-:W-:Y:S01]  /*1240*/  IMAD R12, R34.reuse, c[0x0][0x1e8], RZ ;  /* 0x00007a00220c7a24 */ /* 0x044fe200078e02ff */
[----:B------:R-:W-:Y:S01]  /*1250*/  ISETP.GT.AND P0, PT, R21, R232, PT ;  /* 0x000000e81500720c */ /* 0x000fe20003f04270 */
[----:B------:R-:W-:Y:S01]  /*1260*/  IMAD R16, R34, c[0x0][0x210], RZ ;  /* 0x0000840022107a24 */ /* 0x000fe200078e02ff */
[----:B-----5:R-:W-:Y:S01]  /*1270*/  LEA.HI R24, R107, R109, RZ, 0x4 ;  /* 0x0000006d6b187211 */ /* 0x020fe200078f20ff */
[----:B----4-:R-:W-:Y:S01]  /*1280*/  @!P1 IMAD.WIDE R6, R0, 0x2, R14 ;  /* 0x0000000200069825 */ /* 0x010fe200078e020e */
[----:B------:R-:W-:Y:S01]  /*1290*/  SHF.L.U64.HI R25, R29, R31, c[0x0][0x1e4] ;  /* 0x000079001d197619 */ /* 0x000fe2000001021f */
[----:B------:R-:W-:Y:S01]  /*12a0*/  ULDC UR6, c[0x0][0x324] ;  /* 0x0000c90000067ab9 */ /* 0x000fe20000000800 */
[----:B------:R-:W-:Y:S01]  /*12b0*/  SHF.R.S32.HI R19, RZ, 0x4, R24 ;  /* 0x00000004ff137819 */ /* 0x000fe20000011418 */
[----:B------:R-:W-:Y:S01]  /*12c0*/  IMAD.SHL.U32 R20, R22, 0x8, RZ ;  /* 0x0000000816147824 */ /* 0x000fe200078e00ff */
[----:B------:R-:W-:Y:S01]  /*12d0*/  LOP3.LUT P3, RZ, R32, 0x2, RZ, 0xc0, !PT ;  /* 0x0000000220ff7812 */ /* 0x000fe2000786c0ff */
[C---:B------:R-:W-:Y:S01]  /*12e0*/  IMAD R12, R33.reuse, c[0x0][0x1ec], R12 ;  /* 0x00007b00210c7a24 */ /* 0x040fe200078e020c */
[----:B------:R-:W-:Y:S01]  /*12f0*/  LEA.HI R13, R24, R19, RZ, 0x1 ;  /* 0x00000013180d7211 */ /* 0x000fe200078f08ff */
[----:B------:R-:W-:Y:S01]  /*1300*/  IMAD R16, R33, c[0x0][0x214], R16 ;  /* 0x0000850021107a24 */ /* 0x000fe200078e0210 */
[----:B------:R-:W-:Y:S01]  /*1310*/  LEA.HI R106, R107, R109, RZ, 0x5 ;  /* 0x0000006d6b6a7211 */ /* 0x000fe200078f28ff */
[----:B------:R-:W-:Y:S01]  /*1320*/  IMAD.SHL.U32 R104, R21, 0x40, RZ ;  /* 0x0000004015687824 */ /* 0x000fe200078e00ff */
[----:B------:R-:W-:Y:S01]  /*1330*/  @P0 IADD3 R17, R184, -0x2, RZ ;  /* 0xfffffffeb8110810 */ /* 0x000fe20007ffe0ff */
[----:B------:R-:W-:Y:S01]  /*1340*/  IMAD.SHL.U32 R35, R29, 0x20, RZ ;  /* 0x000000201d237824 */ /* 0x000fe200078e00ff */
[----:B------:R-:W-:Y:S01]  /*1350*/  LOP3.LUT R13, R13, 0xfffffffe, RZ, 0xc0, !PT ;  /* 0xfffffffe0d0d7812 */ /* 0x000fe200078ec0ff */
[----:B------:R-:W-:Y:S01]  /*1360*/  ULOP3.LUT UR6, URZ, UR6, URZ, 0x33, !UPT ;  /* 0x000000063f067292 */ /* 0x000fe2000f8e333f */
[----:B-1----:R-:W-:-:S02]  /*1370*/  @!P1 SHF.R.S32.HI R4, RZ, 0x1f, R28 ;  /* 0x0000001fff049819 */ /* 0x002fc4000001141c */
[----:B------:R-:W-:Y:S02]  /*1380*/  @P0 SHF.R.S32.HI R11, RZ, 0x1f, R17 ;  /* 0x0000001fff0b0819 */ /* 0x000fe40000011411 */
[----:B------:R-:W-:Y:S02]  /*1390*/  @!P1 LEA.HI R4, R4, R28, RZ, 0x3 ;  /* 0x0000001c04049211 */ /* 0x000fe400078f18ff */
[----:B------:R-:W-:Y:S02]  /*13a0*/  IADD3 R18, -R104, c[0x0][0x1d0], -R22 ;  /* 0x0000740068127a10 */ /* 0x000fe40007ffe916 */
[----:B------:R-:W-:Y:S02]  /*13b0*/  @!P1 LOP3.LUT R4, R4, 0xfffffff8, RZ, 0xc0, !PT ;  /* 0xfffffff804049812 */ /* 0x000fe400078ec0ff */
[----:B------:R-:W-:-:S03]  /*13c0*/  SHF.R.S32.HI R105, RZ, 0x5, R106 ;  /* 0x00000005ff697819 */ /* 0x000fc6000001146a */
[----:B------:R-:W-:-:S05]  /*13d0*/  @!P1 IMAD.WIDE R4, R4, 0x2, R14 ;  /* 0x0000000204049825 */ /* 0x000fca00078e020e */
[----:B------:R3:W-:Y:S01]  /*13e0*/  @!P1 LDGSTS.E.BYPASS.LTC128B.128 [R233+0x17100], [R4.64], !P4 ;  /* 0x1710000004e99fae */ /* 0x0007e2000e101d48 */
[----:B------:R-:W-:-:S03]  /*13f0*/  ISETP.GE.AND P4, PT, R18, 0x1, PT ;  /* 0x000000011200780c */ /* 0x000fc60003f86270 */
[----:B------:R1:W-:Y:S01]  /*1400*/  @!P1 LDGSTS.E.BYPASS.LTC128B.128 [R233+0x1b100], [R6.64], !P5 ;  /* 0x1b10000006e99fae */ /* 0x0003e2000e901d48 */
[----:B------:R-:W-:Y:S02]  /*1410*/  ISETP.GE.AND P5, PT, R27, c[0x0][0x1d4], PT ;  /* 0x000075001b007a0c */ /* 0x000fe40003fa6270 */
[----:B-1----:R-:W-:-:S05]  /*1420*/  SHF.R.S32.HI R6, RZ, 0x1f, R22 ;  /* 0x0000001fff067819 */ /* 0x002fca0000011416 */
[C---:B------:R-:W-:Y:S02]  /*1430*/  IMAD R0, R6.reuse, c[0x0][0x1e0], RZ ;  /* 0x0000780006007a24 */ /* 0x040fe400078e02ff */
[----:B------:R-:W-:Y:S02]  /*1440*/  IMAD R6, R6, c[0x0][0x208], RZ ;  /* 0x0000820006067a24 */ /* 0x000fe400078e02ff */
[C---:B------:R-:W-:Y:S02]  /*1450*/  IMAD R0, R22.reuse, c[0x0][0x1e4], R0 ;  /* 0x0000790016007a24 */ /* 0x040fe400078e0200 */
[C---:B------:R-:W-:Y:S02]  /*1460*/  IMAD R10, R22.reuse, c[0x0][0x20c], R6 ;  /* 0x00008300160a7a24 */ /* 0x040fe400078e0206 */
[----:B------:R-:W-:-:S04]  /*1470*/  IMAD.WIDE.U32 R6, R22, c[0x0][0x208], R2 ;  /* 0x0000820016067a25 */ /* 0x000fc800078e0002 */
[----:B------:R-:W-:Y:S01]  /*1480*/  IMAD.IADD R7, R7, 0x1, R10 ;  /* 0x0000000107077824 */ /* 0x000fe200078e020a */
[--C-:B---3--:R-:W-:Y:S01]  /*1490*/  @P2 SHF.R.S32.HI R5, RZ, 0x1f, R8.reuse ;  /* 0x0000001fff052819 */ /* 0x108fe20000011408 */
[----:B------:R-:W-:Y:S02]  /*14a0*/  @P2 IMAD.MOV.U32 R4, RZ, RZ, R8 ;  /* 0x000000ffff042224 */ /* 0x000fe400078e0008 */
[----:B------:R-:W-:-:S04]  /*14b0*/  IMAD.WIDE.U32 R8, R22, c[0x0][0x1e0], R2 ;  /* 0x0000780016087a25 */ /* 0x000fc800078e0002 */
[----:B------:R-:W-:Y:S02]  /*14c0*/  IMAD.IADD R9, R9, 0x1, R0 ;  /* 0x0000000109097824 */ /* 0x000fe400078e0200 */
[----:B------:R-:W-:Y:S02]  /*14d0*/  IMAD.SHL.U32 R0, R32, 0x40, RZ ;  /* 0x0000004020007824 */ /* 0x000fe400078e00ff */
[----:B------:R-:W-:Y:S02]  /*14e0*/  @!P2 IMAD.MOV.U32 R5, RZ, RZ, R30 ;  /* 0x000000ffff05a224 */ /* 0x000fe400078e001e */
[----:B------:R-:W-:Y:S01]  /*14f0*/  IMAD.SHL.U32 R30, R29, 0x40, RZ ;  /* 0x000000401d1e7824 */ /* 0x000fe200078e00ff */
[----:B------:R-:W-:Y:S01]  /*1500*/  LOP3.LUT R0, R0, 0x1c0, RZ, 0xc0, !PT ;  /* 0x000001c000007812 */ /* 0x000fe200078ec0ff */
[----:B------:R-:W-:Y:S02]  /*1510*/  @P0 IMAD R3, R25, R17, RZ ;  /* 0x0000001119030224 */ /* 0x000fe400078e02ff */
[----:B------:R-:W-:Y:S01]  /*1520*/  @!P2 IMAD.MOV.U32 R4, RZ, RZ, R41 ;  /* 0x000000ffff04a224 */ /* 0x000fe200078e0029 */
[----:B------:R-:W-:Y:S01]  /*1530*/  ISETP.GE.AND P2, PT, R18, 0x21, PT ;  /* 0x000000211200780c */ /* 0x000fe20003f46270 */
[----:B------:R-:W-:Y:S01]  /*1540*/  @P0 IMAD R23, R11, R30, R3 ;  /* 0x0000001e0b170224 */ /* 0x000fe200078e0203 */
[----:B------:R-:W-:Y:S01]  /*1550*/  @!P1 SHF.R.S32.HI R3, RZ, 0x1f, R26 ;  /* 0x0000001fff039819 */ /* 0x000fe2000001141a */
[----:B------:R-:W-:-:S03]  /*1560*/  IMAD.WIDE.U32 R10, R33, c[0x0][0x1e8], R8 ;  /* 0x00007a00210a7a25 */ /* 0x000fc600078e0008 */
[----:B------:R-:W-:Y:S01]  /*1570*/  @!P1 LEA.HI R3, R3, R26, RZ, 0x3 ;  /* 0x0000001a03039211 */ /* 0x000fe200078f18ff */
[----:B------:R-:W-:Y:S01]  /*1580*/  IMAD.WIDE.U32 R8, R33, c[0x0][0x210], R6 ;  /* 0x0000840021087a25 */ /* 0x000fe200078e0006 */
[----:B------:R-:W-:Y:S02]  /*1590*/  LOP3.LUT R6, R0, 0x8, R20, 0xf8, !PT ;  /* 0x0000000800067812 */ /* 0x000fe400078ef814 */
[----:B------:R-:W-:Y:S01]  /*15a0*/  SHF.R.U32.HI R0, RZ, 0x3, R0 ;  /* 0x00000003ff007819 */ /* 0x000fe20000011600 */
[----:B------:R-:W-:Y:S01]  /*15b0*/  IMAD.IADD R7, R11, 0x1, R12 ;  /* 0x000000010b077824 */ /* 0x000fe200078e020c */
[----:B------:R-:W-:Y:S01]  /*15c0*/  SHF.R.S32.HI R12, RZ, 0x1f, R21 ;  /* 0x0000001fff0c7819 */ /* 0x000fe20000011415 */
[----:B------:R-:W-:Y:S01]  /*15d0*/  IMAD.IADD R11, R9, 0x1, R16 ;  /* 0x00000001090b7824 */ /* 0x000fe200078e0210 */
[----:B------:R-:W-:Y:S01]  /*15e0*/  @!P1 LOP3.LUT R9, R3, 0xfffffff8, RZ, 0xc0, !PT ;  /* 0xfffffff803099812 */ /* 0x000fe200078ec0ff */
[----:B------:R-:W-:Y:S01]  /*15f0*/  IMAD.IADD R16, R19, 0x1, -R13 ;  /* 0x0000000113107824 */ /* 0x000fe200078e0a0d */
[----:B------:R-:W-:Y:S01]  /*1600*/  LOP3.LUT R13, R6, R0, RZ, 0x3c, !PT ;  /* 0x00000000060d7212 */ /* 0x000fe200078e3cff */
[----:B------:R-:W-:-:S02]  /*1610*/  IMAD.MOV.U32 R6, RZ, RZ, R10 ;  /* 0x000000ffff067224 */ /* 0x000fc400078e000a */
[----:B------:R-:W-:Y:S02]  /*1620*/  IMAD R0, R5, c[0x0][0x1f0], RZ ;  /* 0x00007c0005007a24 */ /* 0x000fe400078e02ff */
[----:B------:R-:W-:-:S04]  /*1630*/  IMAD.WIDE.U32 R42, R4, c[0x0][0x1f0], R6 ;  /* 0x00007c00042a7a25 */ /* 0x000fc800078e0006 */
[----:B------:R-:W-:Y:S01]  /*1640*/  IMAD R0, R4, c[0x0][0x1f4], R0 ;  /* 0x00007d0004007a24 */ /* 0x000fe200078e0200 */
[----:B------:R-:W-:Y:S01]  /*1650*/  STL.64 [R1+0x58], R42 ;  /* 0x0000582a01007387 */ /* 0x000fe20000100a00 */
[----:B------:R-:W-:Y:S02]  /*1660*/  IMAD.MOV.U32 R10, RZ, RZ, R8 ;  /* 0x000000ffff0a7224 */ /* 0x000fe400078e0008 */
[----:B------:R-:W-:-:S04]  /*1670*/  @!P1 IMAD.WIDE R8, R9, 0x2, R14 ;  /* 0x0000000209089825 */ /* 0x000fc800078e020e */
[----:B------:R-:W-:Y:S01]  /*1680*/  IMAD R3, R25, R21, RZ ;  /* 0x0000001519037224 */ /* 0x000fe200078e02ff */
[----:B------:R1:W-:Y:S01]  /*1690*/  @!P1 LDGSTS.E.BYPASS.LTC128B.128 [R233+0x1f100], [R8.64], !P6 ;  /* 0x1f10000008e99fae */ /* 0x0003e2000f101d48 */
[----:B------:R-:W-:Y:S01]  /*16a0*/  IMAD.IADD R39, R43, 0x1, R0 ;  /* 0x000000012b277824 */ /* 0x000fe200078e0200 */
[----:B------:R-:W-:Y:S01]  /*16b0*/  ISETP.GE.AND P6, PT, R28, c[0x0][0x1d4], PT ;  /* 0x000075001c007a0c */ /* 0x000fe20003fc6270 */
[----:B------:R-:W-:Y:S01]  /*16c0*/  IMAD.MOV.U32 R38, RZ, RZ, R42 ;  /* 0x000000ffff267224 */ /* 0x000fe200078e002a */
[----:B------:R-:W0:Y:S01]  /*16d0*/  LDGDEPBAR ;  /* 0x00000000000079af */ /* 0x000e220000000000 */
[----:B------:R-:W-:Y:S02]  /*16e0*/  IMAD R6, R12, R30, R3 ;  /* 0x0000001e0c067224 */ /* 0x000fe400078e0203 */
[----:B------:R-:W-:Y:S02]  /*16f0*/  IMAD R3, R5, c[0x0][0x218], RZ ;  /* 0x0000860005037a24 */ /* 0x000fe400078e02ff */
[----:B------:R-:W-:-:S02]  /*1700*/  IMAD R0, R16, 0x200, R13 ;  /* 0x0000020010007824 */ /* 0x000fc400078e020d */
[----:B------:R-:W-:Y:S02]  /*1710*/  IMAD R7, R12, c[0x0][0x208], RZ ;  /* 0x000082000c077a24 */ /* 0x000fe400078e02ff */
[----:B------:R-:W-:Y:S02]  /*1720*/  IMAD R12, R4, c[0x0][0x21c], R3 ;  /* 0x00008700040c7a24 */ /* 0x000fe400078e0203 */
[----:B------:R-:W-:Y:S02]  /*1730*/  IMAD.MOV.U32 R14, RZ, RZ, 0x5 ;  /* 0x00000005ff0e7424 */ /* 0x000fe400078e00ff */
[----:B------:R-:W-:Y:S02]  /*1740*/  IMAD.SHL.U32 R192, R0, 0x2, RZ ;  /* 0x0000000200c07824 */ /* 0x000fe400078e00ff */
[----:B------:R-:W-:Y:S01]  /*1750*/  IMAD R13, R21, c[0x0][0x20c], R7 ;  /* 0x00008300150d7a24 */ /* 0x000fe200078e0207 */
[----:B------:R-:W-:Y:S01]  /*1760*/  SHF.L.U64.HI R44, R29, R14, c[0x0][0x1e4] ;  /* 0x000079001d2c7619 */ /* 0x000fe2000001020e */
[----:B------:R-:W-:Y:S01]  /*1770*/  IMAD.WIDE.U32 R14, R21, c[0x0][0x208], RZ ;  /* 0x00008200150e7a25 */ /* 0x000fe200078e00ff */
[----:B------:R-:W-:-:S02]  /*1780*/  IADD3 R5, R192, 0x8100, RZ ;  /* 0x00008100c0057810 */ /* 0x000fc40007ffe0ff */
[----:B------:R-:W-:Y:S01]  /*1790*/  IADD3 R203, R192, 0x8120, RZ ;  /* 0x00008120c0cb7810 */ /* 0x000fe20007ffe0ff */
[----:B------:R-:W-:Y:S01]  /*17a0*/  IMAD.WIDE.U32 R40, R4, c[0x0][0x218], R10 ;  /* 0x0000860004287a25 */ /* 0x000fe200078e000a */
[----:B------:R-:W-:Y:S01]  /*17b0*/  @P3 IADD3 R203, R5, -0x20, RZ ;  /* 0xffffffe005cb3810 */ /* 0x000fe20007ffe0ff */
[----:B------:R-:W-:Y:S02]  /*17c0*/  BAR.SYNC.DEFER_BLOCKING 0x0 ;  /* 0x0000000000007b1d */ /* 0x000fe40000010000 */
[----:B-1----:R-:W-:Y:S01]  /*17d0*/  IMAD.WIDE.U32 R8, R21, R30, R38 ;  /* 0x0000001e15087225 */ /* 0x002fe200078e0026 */
[C---:B------:R-:W-:Y:S02]  /*17e0*/  IADD3 R218, R203.reuse, 0x800, RZ ;  /* 0x00000800cbda7810 */ /* 0x040fe40007ffe0ff */
[----:B------:R-:W-:Y:S01]  /*17f0*/  IADD3 R217, R203, 0x1000, RZ ;  /* 0x00001000cbd97810 */ /* 0x000fe20007ffe0ff */
[----:B------:R-:W-:Y:S01]  /*1800*/  IMAD.IADD R3, R9, 0x1, R6 ;  /* 0x0000000109037824 */ /* 0x000fe200078e0206 */
[C---:B------:R-:W-:Y:S01]  /*1810*/  @P4 LEA R6, P1, R8.reuse, c[0x0][0x1c8], 0x1 ;  /* 0x0000720008064a11 */ /* 0x040fe200078208ff */
[----:B------:R-:W-:Y:S01]  /*1820*/  IMAD.IADD R10, R15, 0x1, R13 ;  /* 0x000000010f0a7824 */ /* 0x000fe200078e020d */
[----:B------:R-:W-:Y:S01]  /*1830*/  SEL R15, RZ, 0x2, P6 ;  /* 0x00000002ff0f7807 */ /* 0x000fe20003000000 */
[----:B------:R-:W-:Y:S01]  /*1840*/  IMAD.IADD R37, R41, 0x1, R12 ;  /* 0x0000000129257824 */ /* 0x000fe200078e020c */
[----:B------:R-:W-:Y:S01]  /*1850*/  @P4 LEA.HI.X R7, R8, c[0x0][0x1cc], R3, 0x1, P1 ;  /* 0x0000730008074a11 */ /* 0x000fe200008f0c03 */
[----:B------:R-:W-:Y:S01]  /*1860*/  STL [R1+0x70], R44 ;  /* 0x0000702c01007387 */ /* 0x000fe20000100800 */
[----:B------:R-:W-:Y:S01]  /*1870*/  @P2 IADD3 R0, P1, R35, R8, RZ ;  /* 0x0000000823002210 */ /* 0x000fe20007f3e0ff */
[----:B------:R-:W-:Y:S01]  /*1880*/  @P0 IMAD.WIDE.U32 R8, R17, R30, R38 ;  /* 0x0000001e11080225 */ /* 0x000fe200078e0026 */
[----:B------:R-:W-:Y:S01]  /*1890*/  P2R R17, PR, RZ, 0x1 ;  /* 0x00000001ff117803 */ /* 0x000fe20000000000 */
[----:B------:R-:W-:Y:S01]  /*18a0*/  STL.64 [R1+0x50], R38 ;  /* 0x0000502601007387 */ /* 0x000fe20000100a00 */
[----:B------:R-:W-:Y:S01]  /*18b0*/  @P2 LEA R4, P3, R0, c[0x0][0x1c8], 0x1 ;  /* 0x0000720000042a11 */ /* 0x000fe200078608ff */
[----:B------:R-:W-:Y:S01]  /*18c0*/  @P2 IMAD.X R5, R44, 0x1, R3, P1 ;  /* 0x000000012c052824 */ /* 0x000fe200008e0603 */
[----:B------:R-:W-:Y:S01]  /*18d0*/  LEA R3, P1, R14, R40, 0x6 ;  /* 0x000000280e037211 */ /* 0x000fe200078230ff */
[----:B------:R-:W-:Y:S01]  /*18e0*/  STL.64 [R1+0x60], R40 ;  /* 0x0000602801007387 */ /* 0x000fe20000100a00 */
[----:B------:R-:W-:-:S02]  /*18f0*/  @P0 LEA R100, P4, R8, c[0x0][0x1c8], 0x1 ;  /* 0x0000720008640a11 */ /* 0x000fc400078808ff */
[----:B------:R-:W-:Y:S01]  /*1900*/  @P2 LEA.HI.X R5, R0, c[0x0][0x1cc], R5, 0x1, P3 ;  /* 0x0000730000052a11 */ /* 0x000fe200018f0c05 */
[----:B------:R-:W-:Y:S01]  /*1910*/  @P0 IMAD.IADD R0, R9, 0x1, R23 ;  /* 0x0000000109000824 */ /* 0x000fe200078e0217 */
[----:B------:R-:W-:Y:S01]  /*1920*/  LEA.HI.X R10, R14, R37, R10, 0x6, P1 ;  /* 0x000000250e0a7211 */ /* 0x000fe200008f340a */
[----:B------:R-:W-:Y:S01]  /*1930*/  STL [R1+0x4c], R37 ;  /* 0x00004c2501007387 */ /* 0x000fe20000100800 */
[C---:B------:R-:W-:Y:S02]  /*1940*/  LEA R12, P1, R3.reuse, c[0x0][0x1f8], 0x1 ;  /* 0x00007e00030c7a11 */ /* 0x040fe400078208ff */
[----:B------:R-:W-:Y:S02]  /*1950*/  @P0 LEA.HI.X R101, R8, c[0x0][0x1cc], R0, 0x1, P4 ;  /* 0x0000730008650a11 */ /* 0x000fe400020f0c00 */
[----:B------:R-:W-:Y:S02]  /*1960*/  LOP3.LUT R0, R24, 0xfffffff0, RZ, 0xc0, !PT ;  /* 0xfffffff018007812 */ /* 0x000fe400078ec0ff */
[----:B------:R-:W-:-:S02]  /*1970*/  LEA.HI.X R13, R3, c[0x0][0x1fc], R10, 0x1, P1 ;  /* 0x00007f00030d7a11 */ /* 0x000fc400008f0c0a */
[----:B------:R-:W-:Y:S01]  /*1980*/  ISETP.GE.AND P3, PT, R2, c[0x0][0x1d4], PT ;  /* 0x0000750002007a0c */ /* 0x000fe20003f66270 */
[----:B------:R-:W-:Y:S01]  /*1990*/  IMAD.IADD R0, R109, 0x1, -R0 ;  /* 0x000000016d007824 */ /* 0x000fe200078e0a00 */
[----:B------:R-:W-:Y:S02]  /*19a0*/  ISETP.GE.AND P1, PT, R18, 0x1, PT ;  /* 0x000000011200780c */ /* 0x000fe40003f26270 */
[----:B------:R-:W-:Y:S02]  /*19b0*/  ISETP.GE.AND P4, PT, R26, c[0x0][0x1d4], PT ;  /* 0x000075001a007a0c */ /* 0x000fe40003f86270 */
[----:B------:R-:W-:Y:S02]  /*19c0*/  SHF.R.S32.HI R3, RZ, 0x1f, R0 ;  /* 0x0000001fff037819 */ /* 0x000fe40000011400 */
[----:B------:R-:W-:Y:S02]  /*19d0*/  IADD3 R216, R203, 0x1800, RZ ;  /* 0x00001800cbd87810 */ /* 0x000fe40007ffe0ff */
[----:B------:R-:W-:-:S02]  /*19e0*/  LEA.HI R3, R3, R0, RZ, 0x3 ;  /* 0x0000000003037211 */ /* 0x000fc400078f18ff */
[----:B------:R-:W-:Y:S02]  /*19f0*/  IADD3 R215, R203, 0x2000, RZ ;  /* 0x00002000cbd77810 */ /* 0x000fe40007ffe0ff */
[----:B------:R-:W-:Y:S01]  /*1a00*/  LOP3.LUT R2, R3, 0xfffffff8, RZ, 0xc0, !PT ;  /* 0xfffffff803027812 */ /* 0x000fe200078ec0ff */
[----:B------:R-:W-:Y:S01]  /*1a10*/  @!PT LDS RZ, [RZ] ;  /* 0x00000000fffff984 */ /* 0x000fe20000000800 */
[----:B------:R-:W-:Y:S01]  /*1a20*/  @!PT LDS RZ, [RZ] ;  /* 0x00000000fffff984 */ /* 0x000fe20000000800 */
[----:B------:R-:W-:Y:S01]  /*1a30*/  @!PT LDS RZ, [RZ] ;  /* 0x00000000fffff984 */ /* 0x000fe20000000800 */
[----:B------:R1:W-:Y:S01]  /*1a40*/  @P1 LDGSTS.E.BYPASS.LTC128B.128 [R233+0x8100], [R6.64], !P3 ;  /* 0x0810000006e91fae */ /* 0x0003e2000d901d48 */
[C---:B------:R-:W-:Y:S02]  /*1a50*/  IADD3 R214, R203.reuse, 0x2800, RZ ;  /* 0x00002800cbd67810 */ /* 0x040fe40007ffe0ff */
[C---:B------:R-:W-:Y:S01]  /*1a60*/  IADD3 R213, R203.reuse, 0x3000, RZ ;  /* 0x00003000cbd57810 */ /* 0x040fe20007ffe0ff */
[----:B------:R1:W-:Y:S01]  /*1a70*/  @P1 LDGSTS.E.BYPASS.LTC128B.128 [R233+0xa100], [R6.64+0x80], !P6 ;  /* 0x0a10008006e91fae */ /* 0x0003e2000f101d48 */
[----:B------:R-:W-:Y:S01]  /*1a80*/  IMAD.IADD R14, R0, 0x1, -R2 ;  /* 0x00000001000e7824 */ /* 0x000fe200078e0a02 */
[C---:B------:R-:W-:Y:S01]  /*1a90*/  IADD3 R212, R203.reuse, 0x3800, RZ ;  /* 0x00003800cbd47810 */ /* 0x040fe20007ffe0ff */
[----:B------:R-:W-:Y:S01]  /*1aa0*/  IMAD.MOV.U32 R0, RZ, RZ, c[0x0][0x208] ;  /* 0x00008200ff007624 */ /* 0x000fe200078e00ff */
[----:B------:R1:W-:Y:S01]  /*1ab0*/  @P1 LDGSTS.E.BYPASS.LTC128B.128 [R233+0xc100], [R6.64+0x100], !P5 ;  /* 0x0c10010006e91fae */ /* 0x0003e2000e901d48 */
[----:B------:R-:W-:Y:S01]  /*1ac0*/  IMAD.SHL.U32 R2, R16, 0x8, RZ ;  /* 0x0000000810027824 */ /* 0x000fe200078e00ff */
[----:B------:R-:W-:Y:S01]  /*1ad0*/  P2R R16, PR, RZ, 0x40 ;  /* 0x00000040ff107803 */ /* 0x000fe20000000000 */
[C---:B------:R-:W-:Y:S01]  /*1ae0*/  IMAD.SHL.U32 R19, R0.reuse, 0x40, RZ ;  /* 0x0000004000137824 */ /* 0x040fe200078e00ff */
[----:B------:R1:W-:Y:S01]  /*1af0*/  @P1 LDGSTS.E.BYPASS.LTC128B.128 [R233+0xe100], [R6.64+0x180], !P4 ;  /* 0x0e10018006e91fae */ /* 0x0003e2000e101d48 */
[----:B------:R-:W-:Y:S01]  /*1b00*/  SHF.L.U64.HI R11, R0, R31, c[0x0][0x20c] ;  /* 0x00008300000b7619 */ /* 0x000fe2000001021f */
[C---:B------:R-:W-:Y:S01]  /*1b10*/  IMAD.SHL.U32 R0, R14.reuse, 0x40, RZ ;  /* 0x000000400e007824 */ /* 0x040fe200078e00ff */
[----:B------:R-:W-:Y:S01]  /*1b20*/  LOP3.LUT P1, RZ, R14, 0x2, RZ, 0xc0, !PT ;  /* 0x000000020eff7812 */ /* 0x000fe2000782c0ff */
[----:B------:R2:W-:Y:S01]  /*1b30*/  @P2 LDGSTS.E.BYPASS.LTC128B.128 [R233+0x9100], [R4.64], !P3 ;  /* 0x0910000004e92fae */ /* 0x0005e2000d901d48 */
[----:B------:R-:W-:-:S02]  /*1b40*/  IADD3 R211, R203, 0x4000, RZ ;  /* 0x00004000cbd37810 */ /* 0x000fc40007ffe0ff */
[----:B------:R-:W-:Y:S01]  /*1b50*/  LOP3.LUT R0, R0, 0x1c0, RZ, 0xc0, !PT ;  /* 0x000001c000007812 */ /* 0x000fe200078ec0ff */
[----:B------:R2:W-:Y:S01]  /*1b60*/  @P2 LDGSTS.E.BYPASS.LTC128B.128 [R233+0xb100], [R4.64+0x80], !P6 ;  /* 0x0b10008004e92fae */ /* 0x0005e2000f101d48 */
[C---:B------:R-:W-:Y:S02]  /*1b70*/  IADD3 R210, R203.reuse, 0x4800, RZ ;  /* 0x00004800cbd27810 */ /* 0x040fe40007ffe0ff */
[----:B------:R-:W-:Y:S01]  /*1b80*/  LOP3.LUT R2, R0, 0x8, R2, 0xf8, !PT ;  /* 0x0000000800027812 */ /* 0x000fe200078ef802 */
[----:B------:R2:W-:Y:S01]  /*1b90*/  @P2 LDGSTS.E.BYPASS.LTC128B.128 [R233+0xd100], [R4.64+0x100], !P5 ;  /* 0x0d10010004e92fae */ /* 0x0005e2000e901d48 */
[----:B------:R-:W-:Y:S02]  /*1ba0*/  SHF.R.U32.HI R0, RZ, 0x3, R0 ;  /* 0x00000003ff007819 */ /* 0x000fe40000011600 */
[----:B------:R-:W-:Y:S01]  /*1bb0*/  IADD3 R209, R203, 0x5000, RZ ;  /* 0x00005000cbd17810 */ /* 0x000fe20007ffe0ff */
[----:B------:R2:W-:Y:S01]  /*1bc0*/  @P2 LDGSTS.E.BYPASS.LTC128B.128 [R233+0xf100], [R4.64+0x180], !P4 ;  /* 0x0f10018004e92fae */ /* 0x0005e2000e101d48 */
[----:B------:R-:W-:-:S02]  /*1bd0*/  LOP3.LUT R0, R2, R0, RZ, 0x3c, !PT ;  /* 0x0000000002007212 */ /* 0x000fc400078e3cff */
[----:B------:R-:W-:Y:S01]  /*1be0*/  SEL R2, RZ, 0x1, P3 ;  /* 0x00000001ff027807 */ /* 0x000fe20001800000 */
[----:B------:R-:W0:Y:S01]  /*1bf0*/  LDGDEPBAR ;  /* 0x00000000000079af */ /* 0x000e220000000000 */
[C---:B------:R-:W-:Y:S02]  /*1c00*/  IADD3 R208, R203.reuse, 0x5800, RZ ;  /* 0x00005800cbd07810 */ /* 0x040fe40007ffe0ff */
[C---:B------:R-:W-:Y:S02]  /*1c10*/  IADD3 R207, R203.reuse, 0x6000, RZ ;  /* 0x00006000cbcf7810 */ /* 0x040fe40007ffe0ff */
[C---:B------:R-:W-:Y:S02]  /*1c20*/  IADD3 R206, R203.reuse, 0x6800, RZ ;  /* 0x00006800cbce7810 */ /* 0x040fe40007ffe0ff */
[C---:B------:R-:W-:Y:S02]  /*1c30*/  IADD3 R205, R203.reuse, 0x7000, RZ ;  /* 0x00007000cbcd7810 */ /* 0x040fe40007ffe0ff */
[----:B------:R-:W-:Y:S01]  /*1c40*/  IADD3 R204, R203, 0x7800, RZ ;  /* 0x00007800cbcc7810 */ /* 0x000fe20007ffe0ff */
[----:B--2---:R-:W-:Y:S01]  /*1c50*/  IMAD.SHL.U32 R5, R3, 0x40, RZ ;  /* 0x0000004003057824 */ /* 0x004fe200078e00ff */
[----:B------:R-:W-:-:S04]  /*1c60*/  DEPBAR.LE SB0, 0x1 ;  /* 0x000080400000791a */ /* 0x000fc80000000000 */
[----:B------:R-:W-:Y:S01]  /*1c70*/  LOP3.LUT R5, R0, 0xfffffe00, R5, 0xf8, !PT ;  /* 0xfffffe0000057812 */ /* 0x000fe200078ef805 */
[----:B------:R-:W-:-:S04]  /*1c80*/  DEPBAR.LE SB0, 0x0 ;  /* 0x000080000000791a */ /* 0x000fc80000000000 */
[----:B------:R-:W-:Y:S01]  /*1c90*/  IMAD.MOV.U32 R4, RZ, RZ, 0x10 ;  /* 0x00000010ff047424 */ /* 0x000fe200078e00ff */
[----:B------:R-:W-:Y:S01]  /*1ca0*/  BAR.SYNC.DEFER_BLOCKING 0x0 ;  /* 0x0000000000007b1d */ /* 0x000fe20000010000 */
[----:B------:R-:W-:Y:S01]  /*1cb0*/  IMAD R0, R105, 0x400, R5 ;  /* 0x0000040069007824 */ /* 0x000fe200078e0205 */
[----:B------:R-:W-:Y:S02]  /*1cc0*/  SEL R3, RZ, 0x4, P5 ;  /* 0x00000004ff037807 */ /* 0x000fe40002800000 */
[----:B------:R-:W-:Y:S01]  /*1cd0*/  SEL R4, R4, 0xfffffff0, !P1 ;  /* 0xfffffff004047807 */ /* 0x000fe20004800000 */
[----:B------:R-:W-:Y:S01]  /*1ce0*/  IMAD.SHL.U32 R199, R0, 0x2, RZ ;  /* 0x0000000200c77824 */ /* 0x000fe200078e00ff */
[----:B-1----:R-:W-:Y:S02]  /*1cf0*/  IADD3 R6, P1, R19, R12, RZ ;  /* 0x0000000c13067210 */ /* 0x002fe40007f3e0ff */
[----:B------:R-:W-:Y:S01]  /*1d00*/  IADD3 R0, -R22, c[0x0][0x1d0], -R104 ;  /* 0x0000740016007a10 */ /* 0x000fe20007ffe968 */
[----:B------:R-:W-:Y:S01]  /*1d10*/  IMAD R200, R4, 0x2, R199 ;  /* 0x0000000204c87824 */ /* 0x000fe200078e02c7 */
[----:B------:R-:W-:Y:S01]  /*1d20*/  IADD3 R3, R3, R15, R2 ;  /* 0x0000000f03037210 */ /* 0x000fe20007ffe002 */
[----:B------:R-:W-:Y:S01]  /*1d30*/  IMAD.X R7, R11, 0x1, R13, P1 ;  /* 0x000000010b077824 */ /* 0x000fe200008e060d */
[----:B------:R-:W-:-:S02]  /*1d40*/  ISETP.LT.OR P1, PT, R0, 0x1, P3 ;  /* 0x000000010000780c */ /* 0x000fc40001f21670 */
[----:B------:R-:W-:-:S05]  /*1d50*/  SEL R2, RZ, 0x8, P4 ;  /* 0x00000008ff027807 */ /* 0x000fca0002000000 */
[----:B------:R-:W-:Y:S01]  /*1d60*/  IMAD.IADD R2, R3, 0x1, R2 ;  /* 0x0000000103027824 */ /* 0x000fe200078e0202 */
[----:B------:R-:W-:-:S04]  /*1d70*/  SHF.R.S32.HI R3, RZ, 0x1f, R105 ;  /* 0x0000001fff037819 */ /* 0x000fc80000011469 */
[C---:B------:R-:W-:Y:S01]  /*1d80*/  LOP3.LUT P0, RZ, R2.reuse, 0x2, RZ, 0xc0, !PT ;  /* 0x0000000202ff7812 */ /* 0x040fe2000780c0ff */
[----:B------:R-:W-:Y:S01]  /*1d90*/  LDSM.16.M88.4 R24, [R192+0x8100] ;  /* 0x00810000c018783b */ /* 0x000fe20000000200 */
[----:B------:R-:W-:Y:S02]  /*1da0*/  LOP3.LUT P2, RZ, R2, 0x4, RZ, 0xc0, !PT ;  /* 0x0000000402ff7812 */ /* 0x000fe4000784c0ff */
[----:B------:R-:W-:Y:S01]  /*1db0*/  LEA.HI R3, R3, R105, RZ, 0x3 ;  /* 0x0000006903037211 */ /* 0x000fe200078f18ff */
[----:B------:R-:W-:Y:S04]  /*1dc0*/  LDSM.16.M88.4 R28, [R192+0x8900] ;  /* 0x00890000c01c783b */ /* 0x000fe80000000200 */
[----:B------:R-:W-:Y:S04]  /*1dd0*/  LDSM.16.M88.4 R36, [R192+0x9100] ;  /* 0x00910000c024783b */ /* 0x000fe80000000200 */
[----:B------:R-:W-:Y:S04]  /*1de0*/  LDSM.16.M88.4 R40, [R192+0x9900] ;  /* 0x00990000c028783b */ /* 0x000fe80000000200 */
[----:B------:R-:W-:Y:S04]  /*1df0*/  LDSM.16.M88.4 R48, [R203] ;  /* 0x00000000cb30783b */ /* 0x000fe80000000200 */
[----:B------:R-:W-:Y:S04]  /*1e00*/  LDSM.16.M88.4 R68, [R203+0x800] ;  /* 0x00080000cb44783b */ /* 0x000fe80000000200 */
[----:B------:R-:W-:Y:S04]  /*1e10*/  LDSM.16.M88.4 R72, [R203+0x1000] ;  /* 0x00100000cb48783b */ /* 0x000fe80000000200 */
[----:B------:R-:W-:Y:S04]  /*1e20*/  LDSM.16.M88.4 R80, [R203+0x1800] ;  /* 0x00180000cb50783b */ /* 0x000fe80000000200 */
[----:B------:R-:W1:Y:S04]  /*1e30*/  LDSM.16.M88.4 R8, [R199+0x10100] ;  /* 0x01010000c708783b */ /* 0x000e680000000200 */
[----:B------:R-:W2:Y:S04]  /*1e40*/  LDSM.16.M88.4 R20, [R200+0x10100] ;  /* 0x01010000c814783b */ /* 0x000ea80000000200 */
[----:B------:R-:W-:Y:S01]  /*1e50*/  @!PT LDS RZ, [RZ] ;  /* 0x00000000fffff984 */ /* 0x000fe20000000800 */
[----:B------:R-:W-:Y:S01]  /*1e60*/  @!PT LDS RZ, [RZ] ;  /* 0x00000000fffff984 */ /* 0x000fe20000000800 */
[----:B------:R-:W-:Y:S01]  /*1e70*/  @!PT LDS RZ, [RZ] ;  /* 0x00000000fffff984 */ /* 0x000fe20000000800 */
[----:B------:R3:W-:Y:S01]  /*1e80*/  LDGSTS.E.BYPASS.LTC128B.128 [R233+0x100], [R12.64], !P1 ;  /* 0x001000000ce97fae */ /* 0x0007e2000c901d48 */
[----:B------:R-:W-:-:S02]  /*1e90*/  ISETP.LT.OR P1, PT, R0, 0x1, !P0 ;  /* 0x000000010000780c */ /* 0x000fc40004721670 */
[----:B------:R-:W-:-:S11]  /*1ea0*/  ISETP.LT.OR P0, PT, R0, 0x21, !P0 ;  /* 0x000000210000780c */ /* 0x000fd60004701670 */
[----:B------:R3:W-:Y:S01]  /*1eb0*/  LDGSTS.E.BYPASS.LTC128B.128 [R233+0x2100], [R12.64+0x80], !P1 ;  /* 0x021000800ce97fae */ /* 0x0007e2000c901d48 */
[C---:B------:R-:W-:Y:S02]  /*1ec0*/  ISETP.LT.OR P1, PT, R0.reuse, 0x1, !P2 ;  /* 0x000000010000780c */ /* 0x040fe40005721670 */
[----:B------:R-:W-:-:S11]  /*1ed0*/  ISETP.LT.OR P2, PT, R0, 0x21, !P2 ;  /* 0x000000210000780c */ /* 0x000fd60005741670 */
[----:B------:R3:W-:Y:S01]  /*1ee0*/  LDGSTS.E.BYPASS.LTC128B.128 [R233+0x4100], [R12.64+0x100], !P1 ;  /* 0x041001000ce97fae */ /* 0x0007e2000c901d48 */
[----:B------:R-:W-:Y:S01]  /*1ef0*/  LOP3.LUT P1, RZ, R2, 0x8, RZ, 0xc0, !PT ;  /* 0x0000000802ff7812 */ /* 0x000fe2000782c0ff */
[----:B------:R-:W-:Y:S01]  /*1f00*/  IMAD.MOV.U32 R2, RZ, RZ, 0x40 ;  /* 0x00000040ff027424 */ /* 0x000fe200078e00ff */
[----:B-1----:R-:W-:Y:S02]  /*1f10*/  HMMA.16816.F32.BF16 R52, R8, R40, RZ ;  /* 0x000000280834723c */ /* 0x002fe400000418ff */
[C---:B------:R-:W-:Y:S02]  /*1f20*/  ISETP.LT.OR P6, PT, R0.reuse, 0x1, !P1 ;  /* 0x000000010000780c */ /* 0x040fe40004fc1670 */
[----:B------:R-:W-:-:S04]  /*1f30*/  ISETP.LT.OR P1, PT, R0, 0x21, !P1 ;  /* 0x000000210000780c */ /* 0x000fc80004f21670 */
[----:B------:R-:W-:Y:S07]  /*1f40*/  HMMA.16816.F32.BF16 R56, R8, R42, RZ ;  /* 0x0000002a0838723c */ /* 0x000fee00000418ff */
[----:B------:R3:W-:Y:S01]  /*1f50*/  LDGSTS.E.BYPASS.LTC128B.128 [R233+0x6100], [R12.64+0x180], !P6 ;  /* 0x061001800ce97fae */ /* 0x0007e2000f101d48 */
[----:B------:R-:W-:-:S04]  /*1f60*/  LOP3.LUT P6, RZ, R32, 0x4, RZ, 0xc0, !PT ;  /* 0x0000000420ff7812 */ /* 0x000fc800078cc0ff */
[----:B------:R-:W-:Y:S02]  /*1f70*/  SEL R2, R2, 0xffffffc0, !P6 ;  /* 0xffffffc002027807 */ /* 0x000fe40007000000 */
[----:B------:R-:W-:Y:S01]  /*1f80*/  ISETP.LT.OR P6, PT, R0, 0x21, P3 ;  /* 0x000000210000780c */ /* 0x000fe20001fc1670 */
[----:B------:R-:W-:Y:S02]  /*1f90*/  IMAD.MOV.U32 R0, RZ, RZ, 0x20 ;  /* 0x00000020ff007424 */ /* 0x000fe400078e00ff */
[----:B------:R-:W-:Y:S01]  /*1fa0*/  IMAD.IADD R198, R192, 0x1, R2 ;  /* 0x00000001c0c67824 */ /* 0x000fe200078e0202 */
[----:B--2---:R-:W-:Y:S01]  /*1fb0*/  HMMA.16816.F32.BF16 R52, R20, R80, R52 ;  /* 0x000000501434723c */ /* 0x004fe20000041834 */
[----:B------:R-:W-:-:S07]  /*1fc0*/  IMAD.IADD R197, R2, 0x1, R203 ;  /* 0x0000000102c57824 */ /* 0x000fce00078e02cb */
[----:B------:R-:W-:Y:S01]  /*1fd0*/  HMMA.16816.F32.BF16 R56, R20, R82, R56 ;  /* 0x000000521438723c */ /* 0x000fe20000041838 */
[----:B------:R1:W-:Y:S01]  /*1fe0*/  LDGSTS.E.BYPASS.LTC128B.128 [R233+0x1100], [R6.64], !P6 ;  /* 0x0110000006e97fae */ /* 0x0003e2000f101d48 */
[----:B------:R-:W-:-:S03]  /*1ff0*/  ISETP.NE.AND P6, PT, R16, RZ, PT ;  /* 0x000000ff1000720c */ /* 0x000fc60003fc5270 */
[----:B------:R1:W-:Y:S01]  /*2000*/  LDGSTS.E.BYPASS.LTC128B.128 [R233+0x3100], [R6.64+0x80], !P0 ;  /* 0x0310008006e97fae */ /* 0x0003e2000c101d48 */
[----:B------:R-:W-:Y:S02]  /*2010*/  ISETP.NE.AND P0, PT, R17, RZ, PT ;  /* 0x000000ff1100720c */ /* 0x000fe40003f05270 */
[----:B------:R-:W-:Y:S01]  /*2020*/  HMMA.16816.F32.BF16 R16, R8, R28, RZ ;  /* 0x0000001c0810723c */ /* 0x000fe200000418ff */
[----:B------:R1:W-:Y:S01]  /*2030*/  LDGSTS.E.BYPASS.LTC128B.128 [R233+0x5100], [R6.64+0x100], !P2 ;  /* 0x0510010006e97fae */ /* 0x0003e2000d101d48 */
[----:B------:R-:W-:-:S03]  /*2040*/  ISETP.NE.AND P2, PT, R117, 0x1, PT ;  /* 0x000000017500780c */ /* 0x000fc60003f45270 */
[----:B------:R1:W-:Y:S01]  /*2050*/  LDGSTS.E.BYPASS.LTC128B.128 [R233+0x7100], [R6.64+0x180], !P1 ;  /* 0x0710018006e97fae */ /* 0x0003e2000c901d48 */
[----:B------:R-:W-:Y:S02]  /*2060*/  LOP3.LUT P1, RZ, R14, 0x4, RZ, 0xc0, !PT ;  /* 0x000000040eff7812 */ /* 0x000fe4000782c0ff */
[C---:B---3--:R-:W-:Y:S01]  /*2070*/  HMMA.16816.F32.BF16 R12, R8.reuse, R24, RZ ;  /* 0x00000018080c723c */ /* 0x048fe200000418ff */
[----:B------:R-:W-:Y:S01]  /*2080*/  LDSM.16.M88.4 R60, [R198+0x8100] ;  /* 0x00810000c63c783b */ /* 0x000fe20000000200 */
[----:B------:R-:W-:Y:S02]  /*2090*/  SEL R0, R0, 0xffffffe0, !P1 ;  /* 0xffffffe000007807 */ /* 0x000fe40004800000 */
[C---:B------:R-:W-:Y:S01]  /*20a0*/  @P0 LEA R102, P1, R35.reuse, R100, 0x1 ;  /* 0x0000006423660211 */ /* 0x040fe200078208ff */
[----:B------:R-:W-:Y:S02]  /*20b0*/  LDSM.16.M88.4 R64, [R198+0x8900] ;  /* 0x00890000c640783b */ /* 0x000fe40000000200 */
[C---:B------:R-:W-:Y:S01]  /*20c0*/  IMAD R202, R0.reuse, 0x2, R199 ;  /* 0x0000000200ca7824 */ /* 0x040fe200078e02c7 */
[----:B------:R-:W-:Y:S01]  /*20d0*/  HMMA.16816.F32.BF16 R24, R8, R26, RZ ;  /* 0x0000001a0818723c */ /* 0x000fe200000418ff */
[----:B------:R-:W-:Y:S01]  /*20e0*/  @P0 LEA.HI.X R103, R35, R101, R44, 0x1, P1 ;  /* 0x0000006523670211 */ /* 0x000fe200008f0c2c */
[----:B------:R-:W-:Y:S01]  /*20f0*/  LDSM.16.M88.4 R76, [R198+0x9100] ;  /* 0x00910000c64c783b */ /* 0x000fe20000000200 */
[----:B------:R-:W-:-:S03]  /*2100*/  IMAD R201, R0, 0x2, R200 ;  /* 0x0000000200c97824 */ /* 0x000fc600078e02c8 */
[----:B------:R-:W-:Y:S02]  /*2110*/  LDSM.16.M88.4 R84, [R198+0x9900] ;  /* 0x00990000c654783b */ /* 0x000fe40000000200 */
[C---:B------:R-:W-:Y:S02]  /*2120*/  HMMA.16816.F32.BF16 R28, R8.reuse, R30, RZ ;  /* 0x0000001e081c723c */ /* 0x040fe400000418ff */
[----:B------:R-:W-:Y:S04]  /*2130*/  LDSM.16.M88.4 R88, [R197+0x1000] ;  /* 0x00100000c558783b */ /* 0x000fe80000000200 */
[----:B------:R-:W-:Y:S02]  /*2140*/  LDSM.16.M88.4 R96, [R197+0x1800] ;  /* 0x00180000c560783b */ /* 0x000fe40000000200 */
[C---:B------:R-:W-:Y:S01]  /*2150*/  HMMA.16816.F32.BF16 R32, R8.reuse, R36, RZ ;  /* 0x000000240820723c */ /* 0x040fe200000418ff */
[----:B-1----:R-:W-:Y:S01]  /*2160*/  LEA.HI R7, R107, R109, RZ, 0x2 ;  /* 0x0000006d6b077211 */ /* 0x002fe200078f10ff */
[----:B------:R-:W-:Y:S03]  /*2170*/  LDSM.16.M88.4 R80, [R192+0xb100] ;  /* 0x00b10000c050783b */ /* 0x000fe60000000200 */
[----:B------:R-:W-:Y:S01]  /*2180*/  LOP3.LUT R7, R7, 0xfffffffc, RZ, 0xc0, !PT ;  /* 0xfffffffc07077812 */ /* 0x000fe200078ec0ff */
[----:B------:R-:W-:Y:S02]  /*2190*/  LDSM.16.M88.4 R92, [R192+0xb900] ;  /* 0x00b90000c05c783b */ /* 0x000fe40000000200 */
[----:B------:R-:W-:Y:S02]  /*21a0*/  HMMA.16816.F32.BF16 R36, R8, R38, RZ ;  /* 0x000000260824723c */ /* 0x000fe400000418ff */
[----:B------:R-:W1:Y:S04]  /*21b0*/  LDSM.16.M88.4 R8, [R202+0x10100] ;  /* 0x01010000ca08783b */ /* 0x000e680000000200 */
[----:B------:R-:W0:Y:S02]  /*21c0*/  LDGDEPBAR ;  /* 0x00000000000079af */ /* 0x000e240000000000 */
[C---:B------:R-:W-:Y:S08]  /*21d0*/  HMMA.16816.F32.BF16 R44, R20.reuse, R48, R12 ;  /* 0x00000030142c723c */ /* 0x040ff0000004180c */
[C---:B------:R-:W-:Y:S08]  /*21e0*/  HMMA.16816.F32.BF16 R40, R20.reuse, R50, R24 ;  /* 0x000000321428723c */ /* 0x040ff00000041818 */
[C---:B------:R-:W-:Y:S08]  /*21f0*/  HMMA.16816.F32.BF16 R12, R20.reuse, R70, R28 ;  /* 0x00000046140c723c */ /* 0x040ff0000004181c */
[C---:B------:R-:W-:Y:S01]  /*2200*/  HMMA.16816.F32.BF16 R24, R20.reuse, R68, R16 ;  /* 0x000000441418723c */ /* 0x040fe20000041810 */
[----:B------:R-:W-:Y:S04]  /*2210*/  LDSM.16.M88.4 R16, [R201+0x10100] ;  /* 0x01010000c910783b */ /* 0x000fe80000000200 */
[----:B------:R-:W2:Y:S03]  /*2220*/  LDSM.16.M88.4 R68, [R197] ;  /* 0x00000000c544783b */ /* 0x000ea60000000200 */
[C---:B------:R-:W-:Y:S08]  /*2230*/  HMMA.16816.F32.BF16 R32, R20.reuse, R72, R32 ;  /* 0x000000481420723c */ /* 0x040ff00000041820 */
[----:B------:R-:W-:Y:S01]  /*2240*/  HMMA.16816.F32.BF16 R36, R20, R74, R36 ;  /* 0x0000004a1424723c */ /* 0x000fe20000041824 */
[----:B------:R-:W3:Y:S07]  /*2250*/  LDSM.16.M88.4 R72, [R197+0x800] ;  /* 0x00080000c548783b */ /* 0x000eee0000000200 */
[C---:B-1----:R-:W-:Y:S08]  /*2260*/  HMMA.16816.F32.BF16 R48, R8.reuse, R60, R44 ;  /* 0x0000003c0830723c */ /* 0x042ff0000004182c */
[C---:B------:R-:W-:Y:S01]  /*2270*/  HMMA.16816.F32.BF16 R44, R8.reuse, R62, R40 ;  /* 0x0000003e082c723c */ /* 0x040fe20000041828 */
[----:B------:R-:W-:Y:S07]  /*2280*/  LDSM.16.M88.4 R60, [R192+0xa100] ;  /* 0x00a10000c03c783b */ /* 0x000fee0000000200 */
[C---:B------:R-:W-:Y:S01]  /*2290*/  HMMA.16816.F32.BF16 R28, R8.reuse, R66, R12 ;  /* 0x00000042081c723c */ /* 0x040fe2000004180c */
[----:B------:R-:W1:Y:S07]  /*22a0*/  LDSM.16.M88.4 R12, [R199+0x14100] ;  /* 0x01410000c70c783b */ /* 0x000e6e0000000200 */
[C---:B------:R-:W-:Y:S01]  /*22b0*/  HMMA.16816.F32.BF16 R40, R8.reuse, R64, R24 ;  /* 0x000000400828723c */ /* 0x040fe20000041818 */
[----:B------:R-:W4:Y:S07]  /*22c0*/  LDSM.16.M88.4 R64, [R192+0xa900] ;  /* 0x00a90000c040783b */ /* 0x000f2e0000000200 */
[C---:B------:R-:W-:Y:S08]  /*22d0*/  HMMA.16816.F32.BF16 R24, R8.reuse, R76, R32 ;  /* 0x0000004c0818723c */ /* 0x040ff00000041820 */
[C---:B------:R-:W-:Y:S01]  /*22e0*/  HMMA.16816.F32.BF16 R20, R8.reuse, R78, R36 ;  /* 0x0000004e0814723c */ /* 0x040fe20000041824 */
[----:B------:R-:W-:Y:S07]  /*22f0*/  LDSM.16.M88.4 R76, [R203+0x2800] ;  /* 0x00280000cb4c783b */ /* 0x000fee0000000200 */
[C---:B------:R-:W-:Y:S08]  /*2300*/  HMMA.16816.F32.BF16 R32, R8.reuse, R84, R52 ;  /* 0x000000540820723c */ /* 0x040ff00000041834 */
[----:B------:R-:W-:Y:S01]  /*2310*/  HMMA.16816.F32.BF16 R52, R8, R86, R56 ;  /* 0x000000560834723c */ /* 0x000fe20000041838 */
[----:B------:R-:W-:Y:S04]  /*2320*/  LDSM.16.M88.4 R8, [R200+0x14100] ;  /* 0x01410000c808783b */ /* 0x000fe80000000200 */
[----:B------:R-:W5:Y:S03]  /*2330*/  LDSM.16.M88.4 R56, [R203+0x2000] ;  /* 0x00200000cb38783b */ /* 0x000f660000000200 */
[C---:B--2---:R-:W-:Y:S01]  /*2340*/  HMMA.16816.F32.BF16 R48, R16.reuse, R68, R48 ;  /* 0x000000441030723c */ /* 0x044fe20000041830 */
[----:B------:R-:W-:Y:S07]  /*2350*/  LDSM.16.M88.4 R84, [R198+0xb100] ;  /* 0x00b10000c654783b */ /* 0x000fee0000000200 */
[C---:B------:R-:W-:Y:S01]  /*2360*/  HMMA.16816.F32.BF16 R44, R16.reuse, R70, R44 ;  /* 0x00000046102c723c */ /* 0x040fe2000004182c */
[----:B------:R-:W-:Y:S07]  /*2370*/  LDSM.16.M88.4 R68, [R198+0xa900] ;  /* 0x00a90000c644783b */ /* 0x000fee0000000200 */
        /* <DEDUP_REMOVED lines=9> */
[C---:B-1----:R-:W-:Y:S08]  /*2410*/  HMMA.16816.F32.BF16 R52, R12.reuse, R60, R48 ;  /* 0x0000003c0c34723c */ /* 0x042ff00000041830 */
[C---:B------:R-:W-:Y:S08]  /*2420*/  HMMA.16816.F32.BF16 R60, R12.reuse, R62, R44 ;  /* 0x0000003e0c3c723c */ /* 0x040ff0000004182c */
[C---:B----4-:R-:W-:Y:S01]  /*2430*/  HMMA.16816.F32.BF16 R44, R12.reuse, R66, R36 ;  /* 0x000000420c2c723c */ /* 0x050fe20000041824 */
[----:B------:R-:W1:Y:S07]  /*2440*/  LDSM.16.M88.4 R36, [R203+0x3000] ;  /* 0x00300000cb24783b */ /* 0x000e6e0000000200 */
[C---:B------:R-:W-:Y:S08]  /*2450*/  HMMA.16816.F32.BF16 R48, R12.reuse, R64, R40 ;  /* 0x000000400c30723c */ /* 0x040ff00000041828 */
[C---:B------:R-:W-:Y:S01]  /*2460*/  HMMA.16816.F32.BF16 R40, R12.reuse, R80, R28 ;  /* 0x000000500c28723c */ /* 0x040fe2000004181c */
[----:B------:R-:W2:Y:S07]  /*2470*/  LDSM.16.M88.4 R28, [R203+0x3800] ;  /* 0x00380000cb1c783b */ /* 0x000eae0000000200 */
[C---:B------:R-:W-:Y:S01]  /*2480*/  HMMA.16816.F32.BF16 R32, R12.reuse, R82, R24 ;  /* 0x000000520c20723c */ /* 0x040fe20000041818 */
[----:B------:R-:W-:Y:S07]  /*2490*/  LDSM.16.M88.4 R80, [R198+0xb900] ;  /* 0x00b90000c650783b */ /* 0x000fee0000000200 */
[C---:B------:R-:W-:Y:S08]  /*24a0*/  HMMA.16816.F32.BF16 R24, R12.reuse, R92, R20 ;  /* 0x0000005c0c18723c */ /* 0x040ff00000041814 */
[----:B------:R-:W-:Y:S01]  /*24b0*/  HMMA.16816.F32.BF16 R20, R12, R94, R16 ;  /* 0x0000005e0c14723c */ /* 0x000fe20000041810 */
[----:B------:R-:W3:Y:S04]  /*24c0*/  LDSM.16.M88.4 R16, [R202+0x14100] ;  /* 0x01410000ca10783b */ /* 0x000ee80000000200 */
[----:B------:R-:W-:Y:S03]  /*24d0*/  LDSM.16.M88.4 R92, [R192+0xc100] ;  /* 0x00c10000c05c783b */ /* 0x000fe60000000200 */
[C---:B-----5:R-:W-:Y:S08]  /*24e0*/  HMMA.16816.F32.BF16 R12, R8.reuse, R56, R52 ;  /* 0x00000038080c723c */ /* 0x060ff00000041834 */
[C---:B------:R-:W-:Y:S08]  /*24f0*/  HMMA.16816.F32.BF16 R60, R8.reuse, R58, R60 ;  /* 0x0000003a083c723c */ /* 0x040ff0000004183c */
[C---:B------:R-:W-:Y:S08]  /*2500*/  HMMA.16816.F32.BF16 R56, R8.reuse, R76, R48 ;  /* 0x0000004c0838723c */ /* 0x040ff00000041830 */
[C---:B------:R-:W-:Y:S08]  /*2510*/  HMMA.16816.F32.BF16 R52, R8.reuse, R78, R44 ;  /* 0x0000004e0834723c */ /* 0x040ff0000004182c */
[C---:B-1----:R-:W-:Y:S01]  /*2520*/  HMMA.16816.F32.BF16 R64, R8.reuse, R36, R40 ;  /* 0x000000240840723c */ /* 0x042fe20000041828 */
[----:B------:R-:W-:Y:S07]  /*2530*/  LDSM.16.M88.4 R40, [R197+0x2000] ;  /* 0x00200000c528783b */ /* 0x000fee0000000200 */
[C---:B------:R-:W-:Y:S01]  /*2540*/  HMMA.16816.F32.BF16 R76, R8.reuse, R38, R32 ;  /* 0x00000026084c723c */ /* 0x040fe20000041820 */
[----:B------:R-:W-:Y:S07]  /*2550*/  LDSM.16.M88.4 R36, [R197+0x2800] ;  /* 0x00280000c524783b */ /* 0x000fee0000000200 */
[----:B--2---:R-:W-:Y:S08]  /*2560*/  HMMA.16816.F32.BF16 R44, R8, R30, R20 ;  /* 0x0000001e082c723c */ /* 0x004ff00000041814 */
[----:B---3--:R-:W-:Y:S01]  /*2570*/  HMMA.16816.F32.BF16 R32, R16, R72, R12 ;  /* 0x000000481020723c */ /* 0x008fe2000004180c */
[----:B------:R-:W1:Y:S07]  /*2580*/  LDSM.16.M88.4 R12, [R201+0x14100] ;  /* 0x01410000c90c783b */ /* 0x000e6e0000000200 */
[----:B------:R-:W-:Y:S01]  /*2590*/  HMMA.16816.F32.BF16 R48, R8, R28, R24 ;  /* 0x0000001c0830723c */ /* 0x000fe20000041818 */
[----:B------:R-:W-:Y:S07]  /*25a0*/  LDSM.16.M88.4 R8, [R199+0x18100] ;  /* 0x01810000c708783b */ /* 0x000fee0000000200 */
[C---:B------:R-:W-:Y:S01]  /*25b0*/  HMMA.16816.F32.BF16 R28, R16.reuse, R74, R60 ;  /* 0x0000004a101c723c */ /* 0x040fe2000004183c */
[----:B------:R-:W2:Y:S04]  /*25c0*/  LDSM.16.M88.4 R60, [R197+0x3000] ;  /* 0x00300000c53c783b */ /* 0x000ea80000000200 */
[----:B------:R-:W-:Y:S03]  /*25d0*/  LDSM.16.M88.4 R72, [R192+0xc900] ;  /* 0x00c90000c048783b */ /* 0x000fe60000000200 */
[C---:B------:R-:W-:Y:S08]  /*25e0*/  HMMA.16816.F32.BF16 R24, R16.reuse, R68, R56 ;  /* 0x000000441018723c */ /* 0x040ff00000041838 */
[C---:B------:R-:W-:Y:S08]  /*25f0*/  HMMA.16816.F32.BF16 R20, R16.reuse, R70, R52 ;  /* 0x000000461014723c */ /* 0x040ff00000041834 */
[C---:B------:R-:W-:Y:S08]  /*2600*/  HMMA.16816.F32.BF16 R56, R16.reuse, R84, R64 ;  /* 0x000000541038723c */ /* 0x040ff00000041840 */
[C---:B------:R-:W-:Y:S01]  /*2610*/  HMMA.16816.F32.BF16 R68, R16.reuse, R86, R76 ;  /* 0x000000561044723c */ /* 0x040fe2000004184c */
[----:B------:R-:W3:Y:S04]  /*2620*/  LDSM.16.M88.4 R84, [R197+0x3800] ;  /* 0x00380000c554783b */ /* 0x000ee80000000200 */
[----:B------:R-:W4:Y:S03]  /*2630*/  LDSM.16.M88.4 R76, [R192+0xd900] ;  /* 0x00d90000c04c783b */ /* 0x000f260000000200 */
[C---:B------:R-:W-:Y:S08]  /*2640*/  HMMA.16816.F32.BF16 R52, R16.reuse, R82, R44 ;  /* 0x000000521034723c */ /* 0x040ff0000004182c */
[----:B------:R-:W-:Y:S01]  /*2650*/  HMMA.16816.F32.BF16 R64, R16, R80, R48 ;  /* 0x000000501040723c */ /* 0x000fe20000041830 */
[----:B------:R-:W-:Y:S04]  /*2660*/  LDSM.16.M88.4 R16, [R200+0x18100] ;  /* 0x01810000c810783b */ /* 0x000fe80000000200 */
[----:B------:R-:W5:Y:S03]  /*2670*/  LDSM.16.M88.4 R80, [R203+0x4800] ;  /* 0x00480000cb50783b */ /* 0x000f660000000200 */
[C---:B-1----:R-:W-:Y:S08]  /*2680*/  HMMA.16816.F32.BF16 R48, R12.reuse, R40, R32 ;  /* 0x000000280c30723c */ /* 0x042ff00000041820 */
[C---:B------:R-:W-:Y:S08]  /*2690*/  HMMA.16816.F32.BF16 R44, R12.reuse, R42, R28 ;  /* 0x0000002a0c2c723c */ /* 0x040ff0000004181c */
[C---:B------:R-:W-:Y:S08]  /*26a0*/  HMMA.16816.F32.BF16 R40, R12.reuse, R36, R24 ;  /* 0x000000240c28723c */ /* 0x040ff00000041818 */
[C---:B------:R-:W-:Y:S08]  /*26b0*/  HMMA.16816.F32.BF16 R36, R12.reuse, R38, R20 ;  /* 0x000000260c24723c */ /* 0x040ff00000041814 */
[C---:B--2---:R-:W-:Y:S01]  /*26c0*/  HMMA.16816.F32.BF16 R28, R12.reuse, R62, R68 ;  /* 0x0000003e0c1c723c */ /* 0x044fe20000041844 */
[----:B------:R-:W1:Y:S07]  /*26d0*/  LDSM.16.M88.4 R68, [R203+0x5000] ;  /* 0x00500000cb44783b */ /* 0x000e6e0000000200 */
[C---:B---3--:R-:W-:Y:S08]  /*26e0*/  HMMA.16816.F32.BF16 R20, R12.reuse, R86, R52 ;  /* 0x000000560c14723c */ /* 0x048ff00000041834 */
[C---:B------:R-:W-:Y:S08]  /*26f0*/  HMMA.16816.F32.BF16 R32, R12.reuse, R60, R56 ;  /* 0x0000003c0c20723c */ /* 0x040ff00000041838 */
[----:B------:R-:W-:Y:S01]  /*2700*/  HMMA.16816.F32.BF16 R24, R12, R84, R64 ;  /* 0x000000540c18723c */ /* 0x000fe20000041840 */
[----:B------:R-:W-:Y:S04]  /*2710*/  LDSM.16.M88.4 R64, [R198+0xc100] ;  /* 0x00c10000c640783b */ /* 0x000fe80000000200 */
[----:B------:R-:W-:Y:S03]  /*2720*/  LDSM.16.M88.4 R84, [R197+0x5800] ;  /* 0x00580000c554783b */ /* 0x000fe60000000200 */
[C---:B------:R-:W-:Y:S08]  /*2730*/  HMMA.16816.F32.BF16 R12, R8.reuse, R92, R48 ;  /* 0x0000005c080c723c */ /* 0x040ff00000041830 */
[C---:B------:R-:W-:Y:S01]  /*2740*/  HMMA.16816.F32.BF16 R48, R8.reuse, R94, R44 ;  /* 0x0000005e0830723c */ /* 0x040fe2000004182c */
[----:B------:R-:W-:Y:S07]  /*2750*/  LDSM.16.M88.4 R92, [R197+0x4000] ;  /* 0x00400000c55c783b */ /* 0x000fee0000000200 */
[C---:B------:R-:W-:Y:S08]  /*2760*/  HMMA.16816.F32.BF16 R44, R8.reuse, R72, R40 ;  /* 0x00000048082c723c */ /* 0x040ff00000041828 */
[C---:B------:R-:W-:Y:S08]  /*2770*/  HMMA.16816.F32.BF16 R60, R8.reuse, R74, R36 ;  /* 0x0000004a083c723c */ /* 0x040ff00000041824 */
[C---:B------:R-:W-:Y:S08]  /*2780*/  HMMA.16816.F32.BF16 R52, R8.reuse, R90, R28 ;  /* 0x0000005a0834723c */ /* 0x040ff0000004181c */
[C---:B----4-:R-:W-:Y:S01]  /*2790*/  HMMA.16816.F32.BF16 R28, R8.reuse, R78, R20 ;  /* 0x0000004e081c723c */ /* 0x050fe20000041814 */
[----:B------:R-:W2:Y:S07]  /*27a0*/  LDSM.16.M88.4 R20, [R203+0x5800] ;  /* 0x00580000cb14783b */ /* 0x000eae0000000200 */
[C---:B------:R-:W-:Y:S01]  /*27b0*/  HMMA.16816.F32.BF16 R56, R8.reuse, R88, R32 ;  /* 0x000000580838723c */ /* 0x040fe20000041820 */
[----:B------:R-:W-:Y:S07]  /*27c0*/  LDSM.16.M88.4 R88, [R197+0x4800] ;  /* 0x00480000c558783b */ /* 0x000fee0000000200 */
[----:B------:R-:W-:Y:S01]  /*27d0*/  HMMA.16816.F32.BF16 R72, R8, R76, R24 ;  /* 0x0000004c0848723c */ /* 0x000fe20000041818 */
[----:B------:R-:W3:Y:S04]  /*27e0*/  LDSM.16.M88.4 R8, [R202+0x18100] ;  /* 0x01810000ca08783b */ /* 0x000ee80000000200 */
[----:B------:R-:W-:Y:S03]  /*27f0*/  LDSM.16.M88.4 R76, [R198+0xd900] ;  /* 0x00d90000c64c783b */ /* 0x000fe60000000200 */
[C---:B-----5:R-:W-:Y:S01]  /*2800*/  HMMA.16816.F32.BF16 R36, R16.reuse, R80, R44 ;  /* 0x000000501024723c */ /* 0x060fe2000004182c */
[----:B------:R-:W4:Y:S07]  /*2810*/  LDSM.16.M88.4 R44, [R198+0xc900] ;  /* 0x00c90000c62c783b */ /* 0x000f2e0000000200 */
[C---:B------:R-:W-:Y:S01]  /*2820*/  HMMA.16816.F32.BF16 R32, R16.reuse, R82, R60 ;  /* 0x000000521020723c */ /* 0x040fe2000004183c */
[----:B------:R-:W5:Y:S07]  /*2830*/  LDSM.16.M88.4 R80, [R198+0xd100] ;  /* 0x00d10000c650783b */ /* 0x000f6e0000000200 */
[C---:B------:R-:W-:Y:S01]  /*2840*/  HMMA.16816.F32.BF16 R24, R16.reuse, R96, R12 ;  /* 0x000000601018723c */ /* 0x040fe2000004180c */
[----:B------:R-:W3:Y:S07]  /*2850*/  LDSM.16.M88.4 R12, [R201+0x18100] ;  /* 0x01810000c90c783b */ /* 0x000eee0000000200 */
[C---:B------:R-:W-:Y:S08]  /*2860*/  HMMA.16816.F32.BF16 R40, R16.reuse, R98, R48 ;  /* 0x000000621028723c */ /* 0x040ff00000041830 */
[C---:B-1----:R-:W-:Y:S08]  /*2870*/  HMMA.16816.F32.BF16 R48, R16.reuse, R68, R56 ;  /* 0x000000441030723c */ /* 0x042ff00000041838 */
[C---:B------:R-:W-:Y:S01]  /*2880*/  HMMA.16816.F32.BF16 R52, R16.reuse, R70, R52 ;  /* 0x000000461034723c */ /* 0x040fe20000041834 */
[----:B------:R-:W1:Y:S07]  /*2890*/  LDSM.16.M88.4 R68, [R197+0x5000] ;  /* 0x00500000c544783b */ /* 0x000e6e0000000200 */
[C---:B--2---:R-:W-:Y:S01]  /*28a0*/  HMMA.16816.F32.BF16 R56, R16.reuse, R20, R72 ;  /* 0x000000141038723c */ /* 0x044fe20000041848 */
[----:B------:R-:W-:Y:S07]  /*28b0*/  LDSM.16.M88.4 R72, [R192+0xf100] ;  /* 0x00f10000c048783b */ /* 0x000fee0000000200 */
[----:B------:R-:W-:Y:S01]  /*28c0*/  HMMA.16816.F32.BF16 R20, R16, R22, R28 ;  /* 0x000000161014723c */ /* 0x000fe2000004181c */
[----:B------:R-:W-:Y:S07]  /*28d0*/  LDSM.16.M88.4 R28, [R192+0xe100] ;  /* 0x00e10000c01c783b */ /* 0x000fee0000000200 */
[C---:B---3--:R-:W-:Y:S08]  /*28e0*/  HMMA.16816.F32.BF16 R16, R8.reuse, R64, R24 ;  /* 0x000000400810723c */ /* 0x048ff00000041818 */
[C---:B------:R-:W-:Y:S08]  /*28f0*/  HMMA.16816.F32.BF16 R60, R8.reuse, R66, R40 ;  /* 0x00000042083c723c */ /* 0x040ff00000041828 */
[C---:B----4-:R-:W-:Y:S08]  /*2900*/  HMMA.16816.F32.BF16 R64, R8.reuse, R44, R36 ;  /* 0x0000002c0840723c */ /* 0x050ff00000041824 */
[C---:B------:R-:W-:Y:S08]  /*2910*/  HMMA.16816.F32.BF16 R40, R8.reuse, R46, R32 ;  /* 0x0000002e0828723c */ /* 0x040ff00000041820 */
[C---:B-----5:R-:W-:Y:S08]  /*2920*/  HMMA.16816.F32.BF16 R44, R8.reuse, R80, R48 ;  /* 0x00000050082c723c */ /* 0x060ff00000041830 */
[C---:B------:R-:W-:Y:S01]  /*2930*/  HMMA.16816.F32.BF16 R48, R8.reuse, R82, R52 ;  /* 0x000000520830723c */ /* 0x040fe20000041834 */
[----:B------:R-:W-:Y:S07]  /*2940*/  LDSM.16.M88.4 R80, [R203+0x6000] ;  /* 0x00600000cb50783b */ /* 0x000fee0000000200 */
[C---:B------:R-:W-:Y:S01]  /*2950*/  HMMA.16816.F32.BF16 R52, R8.reuse, R76, R56 ;  /* 0x0000004c0834723c */ /* 0x040fe20000041838 */
[----:B------:R-:W-:Y:S07]  /*2960*/  LDSM.16.M88.4 R56, [R192+0xe900] ;  /* 0x00e90000c038783b */ /* 0x000fee0000000200 */
[----:B------:R-:W-:Y:S01]  /*2970*/  HMMA.16816.F32.BF16 R36, R8, R78, R20 ;  /* 0x0000004e0824723c */ /* 0x000fe20000041814 */
[----:B------:R-:W2:Y:S04]  /*2980*/  LDSM.16.M88.4 R8, [R199+0x1c100] ;  /* 0x01c10000c708783b */ /* 0x000ea80000000200 */
[----:B------:R-:W-:Y:S03]  /*2990*/  LDSM.16.M88.4 R76, [R192+0xf900] ;  /* 0x00f90000c04c783b */ /* 0x000fe60000000200 */
[C---:B------:R-:W-:Y:S01]  /*29a0*/  HMMA.16816.F32.BF16 R24, R12.reuse, R92, R16 ;  /* 0x0000005c0c18723c */ /* 0x040fe20000041810 */
[----:B------:R-:W3:Y:S07]  /*29b0*/  LDSM.16.M88.4 R16, [R200+0x1c100] ;  /* 0x01c10000c810783b */ /* 0x000eee0000000200 */
[C---:B------:R-:W-:Y:S08]  /*29c0*/  HMMA.16816.F32.BF16 R20, R12.reuse, R94, R60 ;  /* 0x0000005e0c14723c */ /* 0x040ff0000004183c */
[C---:B------:R-:W-:Y:S08]  /*29d0*/  HMMA.16816.F32.BF16 R32, R12.reuse, R88, R64 ;  /* 0x000000580c20723c */ /* 0x040ff00000041840 */
[C---:B------:R-:W-:Y:S08]  /*29e0*/  HMMA.16816.F32.BF16 R40, R12.reuse, R90, R40 ;  /* 0x0000005a0c28723c */ /* 0x040ff00000041828 */
[C---:B------:R-:W-:Y:S08]  /*29f0*/  HMMA.16816.F32.BF16 R64, R12.reuse, R84, R52 ;  /* 0x000000540c40723c */ /* 0x040ff00000041834 */
[C---:B-1----:R-:W-:Y:S08]  /*2a00*/  HMMA.16816.F32.BF16 R44, R12.reuse, R68, R44 ;  /* 0x000000440c2c723c */ /* 0x042ff0000004182c */
[----:B------:R-:W-:Y:S01]  /*2a10*/  HMMA.16816.F32.BF16 R48, R12, R70, R48 ;  /* 0x000000460c30723c */ /* 0x000fe20000041830 */
[----:B------:R-:W-:Y:S07]  /*2a20*/  LDSM.16.M88.4 R68, [R203+0x7800] ;  /* 0x00780000cb44783b */ /* 0x000fee0000000200 */
[C---:B--2---:R-:W-:Y:S08]  /*2a30*/  HMMA.16816.F32.BF16 R52, R8.reuse, R28, R24 ;  /* 0x0000001c0834723c */ /* 0x044ff00000041818 */
[----:B------:R-:W-:Y:S01]  /*2a40*/  HMMA.16816.F32.BF16 R20, R8, R30, R20 ;  /* 0x0000001e0814723c */ /* 0x000fe20000041814 */
[----:B------:R-:W1:Y:S07]  /*2a50*/  LDSM.16.M88.4 R28, [R203+0x6800] ;  /* 0x00680000cb1c783b */ /* 0x000e6e0000000200 */
[----:B------:R-:W-:Y:S01]  /*2a60*/  HMMA.16816.F32.BF16 R60, R12, R86, R36 ;  /* 0x000000560c3c723c */ /* 0x000fe20000041824 */
[----:B------:R-:W-:Y:S04]  /*2a70*/  LDSM.16.M88.4 R12, [R202+0x1c100] ;  /* 0x01c10000ca0c783b */ /* 0x000fe80000000200 */
[----:B------:R-:W2:Y:S03]  /*2a80*/  LDSM.16.M88.4 R84, [R198+0xe100] ;  /* 0x00e10000c654783b */ /* 0x000ea60000000200 */
[C---:B------:R-:W-:Y:S08]  /*2a90*/  HMMA.16816.F32.BF16 R24, R8.reuse, R56, R32 ;  /* 0x000000380818723c */ /* 0x040ff00000041820 */
[C---:B------:R-:W-:Y:S01]  /*2aa0*/  HMMA.16816.F32.BF16 R32, R8.reuse, R58, R40 ;  /* 0x0000003a0820723c */ /* 0x040fe20000041828 */
[----:B------:R-:W4:Y:S04]  /*2ab0*/  LDSM.16.M88.4 R40, [R203+0x7000] ;  /* 0x00700000cb28783b */ /* 0x000f280000000200 */
[----:B------:R-:W-:Y:S03]  /*2ac0*/  LDSM.16.M88.4 R56, [R197+0x6800] ;  /* 0x00680000c538783b */ /* 0x000fe60000000200 */
[C---:B------:R-:W-:Y:S08]  /*2ad0*/  HMMA.16816.F32.BF16 R36, R8.reuse, R72, R44 ;  /* 0x000000480824723c */ /* 0x040ff0000004182c */
[----:B------:R-:W-:Y:S01]  /*2ae0*/  HMMA.16816.F32.BF16 R48, R8, R74, R48 ;  /* 0x0000004a0830723c */ /* 0x000fe20000041830 */
[----:B------:R-:W5:Y:S07]  /*2af0*/  LDSM.16.M88.4 R72, [R198+0xe900] ;  /* 0x00e90000c648783b */ /* 0x000f6e0000000200 */
[----:B---3--:R-:W-:Y:S08]  /*2b00*/  HMMA.16816.F32.BF16 R44, R16, R80, R52 ;  /* 0x00000050102c723c */ /* 0x008ff00000041834 */
[C---:B------:R-:W-:Y:S08]  /*2b10*/  HMMA.16816.F32.BF16 R64, R8.reuse, R76, R64 ;  /* 0x0000004c0840723c */ /* 0x040ff00000041840 */
[----:B------:R-:W-:Y:S01]  /*2b20*/  HMMA.16816.F32.BF16 R76, R8, R78, R60 ;  /* 0x0000004e084c723c */ /* 0x000fe2000004183c */
[----:B------:R-:W-:Y:S07]  /*2b30*/  LDSM.16.M88.4 R8, [R201+0x1c100] ;  /* 0x01c10000c908783b */ /* 0x000fee0000000200 */
[C---:B------:R-:W-:Y:S01]  /*2b40*/  HMMA.16816.F32.BF16 R88, R16.reuse, R82, R20 ;  /* 0x000000521058723c */ /* 0x040fe20000041814 */
[----:B------:R-:W3:Y:S07]  /*2b50*/  LDSM.16.M88.4 R80, [R197+0x6000] ;  /* 0x00600000c550783b */ /* 0x000eee0000000200 */
[----:B-1----:R-:W-:Y:S08]  /*2b60*/  HMMA.16816.F32.BF16 R24, R16, R28, R24 ;  /* 0x0000001c1018723c */ /* 0x002ff00000041818 */
[----:B--2---:R-:W-:Y:S08]  /*2b70*/  HMMA.16816.F32.BF16 R20, R12, R84, R44 ;  /* 0x000000540c14723c */ /* 0x004ff0000004182c */
[C---:B------:R-:W-:Y:S01]  /*2b80*/  HMMA.16816.F32.BF16 R28, R16.reuse, R30, R32 ;  /* 0x0000001e101c723c */ /* 0x040fe20000041820 */
[----:B------:R-:W-:Y:S07]  /*2b90*/  LDSM.16.M88.4 R32, [R197+0x7000] ;  /* 0x00700000c520783b */ /* 0x000fee0000000200 */
[C---:B----4-:R-:W-:Y:S08]  /*2ba0*/  HMMA.16816.F32.BF16 R36, R16.reuse, R40, R36 ;  /* 0x000000281024723c */ /* 0x050ff00000041824 */
[C---:B------:R-:W-:Y:S01]  /*2bb0*/  HMMA.16816.F32.BF16 R48, R16.reuse, R42, R48 ;  /* 0x0000002a1030723c */ /* 0x040fe20000041830 */
[----:B------:R-:W1:Y:S07]  /*2bc0*/  LDSM.16.M88.4 R40, [R198+0xf100] ;  /* 0x00f10000c628783b */ /* 0x000e6e0000000200 */
[----:B------:R-:W-:Y:S01]  /*2bd0*/  HMMA.16816.F32.BF16 R60, R16, R68, R64 ;  /* 0x00000044103c723c */ /* 0x000fe20000041840 */
[----:B------:R-:W2:Y:S07]  /*2be0*/  LDSM.16.M88.4 R64, [R198+0xf900] ;  /* 0x00f90000c640783b */ /* 0x000eae0000000200 */
[----:B-----5:R-:W-:Y:S08]  /*2bf0*/  HMMA.16816.F32.BF16 R44, R12, R72, R24 ;  /* 0x000000480c2c723c */ /* 0x020ff00000041818 */
[----:B------:R-:W-:Y:S08]  /*2c00*/  HMMA.16816.F32.BF16 R52, R16, R70, R76 ;  /* 0x000000461034723c */ /* 0x000ff0000004184c */
[----:B---3--:R-:W-:Y:S08]  /*2c10*/  HMMA.16816.F32.BF16 R68, R8, R80, R20 ;  /* 0x000000500844723c */ /* 0x008ff00000041814 */
[----:B------:R-:W-:Y:S08]  /*2c20*/  HMMA.16816.F32.BF16 R28, R12, R74, R28 ;  /* 0x0000004a0c1c723c */ /* 0x000ff0000004181c */
[----:B------:R-:W-:Y:S08]  /*2c30*/  HMMA.16816.F32.BF16 R44, R8, R56, R44 ;  /* 0x00000038082c723c */ /* 0x000ff0000004182c */
[----:B-1----:R-:W-:Y:S01]  /*2c40*/  HMMA.16816.F32.BF16 R24, R12, R40, R36 ;  /* 0x000000280c18723c */ /* 0x002fe20000041824 */
[----:B------:R-:W1:Y:S01]  /*2c50*/  LDSM.16.M88.4 R36, [R197+0x7800] ;  /* 0x00780000c524783b */ /* 0x000e620000000200 */
[----:B------:R-:W-:Y:S01]  /*2c60*/  FMUL.FTZ R2, R68, c[0x0][0x320] ;  /* 0x0000c80044027a20 */ /* 0x000fe20000410000 */
[----:B------:R-:W-:-:S04]  /*2c70*/  DEPBAR.LE SB0, 0x0 ;  /* 0x000080000000791a */ /* 0x000fc80000000000 */
[----:B------:R-:W-:Y:S01]  /*2c80*/  BAR.SYNC.DEFER_BLOCKING 0x0 ;  /* 0x0000000000007b1d */ /* 0x000fe20000010000 */
[----:B------:R-:W-:Y:S08]  /*2c90*/  HMMA.16816.F32.BF16 R56, R8, R58, R28 ;  /* 0x0000003a0838723c */ /* 0x000ff0000004181c */
[C---:B--2---:R-:W-:Y:S01]  /*2ca0*/  HMMA.16816.F32.BF16 R16, R12.reuse, R64, R60 ;  /* 0x000000400c10723c */ /* 0x044fe2000004183c */
[----:B------:R2:W3:Y:S07]  /*2cb0*/  MUFU.TANH R61, R2 ;  /* 0x00000002003d7308 */ /* 0x0004ee0000002400 */
[----:B------:R-:W-:Y:S01]  /*2cc0*/  HMMA.16816.F32.BF16 R20, R12, R42, R48 ;  /* 0x0000002a0c14723c */ /* 0x000fe20000041830 */
[----:B------:R-:W-:Y:S01]  /*2cd0*/  @!PT LDS RZ, [RZ] ;  /* 0x00000000fffff984 */ /* 0x000fe20000000800 */
[----:B------:R-:W-:Y:S01]  /*2ce0*/  @!PT LDS RZ, [RZ] ;  /* 0x00000000fffff984 */ /* 0x000fe20000000800 */
[----:B------:R-:W-:Y:S01]  /*2cf0*/  @!PT LDS RZ, [RZ] ;  /* 0x00000000fffff984 */ /* 0x000fe20000000800 */
[----:B------:R4:W-:Y:S07]  /*2d00*/  @P0 LDGSTS.E.BYPASS.LTC128B.128 [R233+0x8100], [R100.64], !P3 ;  /* 0x0810000064e90fae */ /* 0x0009ee000d901d48 */
[----:B------:R-:W-:Y:S01]  /*2d10*/  FMUL.FTZ R6, R57, c[0x0][0x320] ;  /* 0x0000c80039067a20 */ /* 0x000fe20000410000 */
[----:B------:R-:W-:Y:S01]  /*2d20*/  HMMA.16816.F32.BF16 R48, R8, R32, R24 ;  /* 0x000000200830723c */ /* 0x000fe20000041818 */
[----:B--2---:R-:W-:Y:S01]  /*2d30*/  FMUL.FTZ R2, R69, c[0x0][0x320] ;  /* 0x0000c80045027a20 */ /* 0x004fe20000410000 */
[----:B------:R4:W-:Y:S01]  /*2d40*/  @P0 LDGSTS.E.BYPASS.LTC128B.128 [R233+0xa100], [R100.64+0x80], !P6 ;  /* 0x0a10008064e90fae */ /* 0x0009e2000f101d48 */
[----:B------:R2:W1:Y:S03]  /*2d50*/  MUFU.TANH R26, R6 ;  /* 0x00000006001a7308 */ /* 0x0004660000002400 */
[----:B------:R4:W-:Y:S02]  /*2d60*/  @P0 LDGSTS.E.BYPASS.LTC128B.128 [R233+0xc100], [R100.64+0x100], !P5 ;  /* 0x0c10010064e90fae */ /* 0x0009e4000e901d48 */
[----:B------:R-:W-:Y:S02]  /*2d70*/  HMMA.16816.F32.BF16 R52, R12, R66, R52 ;  /* 0x000000420c34723c */ /* 0x000fe40000041834 */
[----:B------:R4:W-:Y:S01]  /*2d80*/  @P0 LDGSTS.E.BYPASS.LTC128B.128 [R233+0xe100], [R100.64+0x180], !P4 ;  /* 0x0e10018064e90fae */ /* 0x0009e2000e101d48 */
[----:B------:R5:W3:Y:S03]  /*2d90*/  MUFU.TANH R28, R2 ;  /* 0x00000002001c7308 */ /* 0x000ae60000002400 */
[----:B------:R4:W-:Y:S02]  /*2da0*/  @P0 LDGSTS.E.BYPASS.LTC128B.128 [R233+0x9100], [R102.64], !P3 ;  /* 0x0910000066e90fae */ /* 0x0009e4000d901d48 */
[----:B------:R-:W-:Y:S02]  /*2db0*/  HMMA.16816.F32.BF16 R32, R8, R34, R20 ;  /* 0x000000220820723c */ /* 0x000fe40000041814 */
[----:B------:R4:W-:Y:S01]  /*2dc0*/  @P0 LDGSTS.E.BYPASS.LTC128B.128 [R233+0xb100], [R102.64+0x80], !P6 ;  /* 0x0b10008066e90fae */ /* 0x0009e2000f101d48 */
[----:B--2---:R-:W-:Y:S01]  /*2dd0*/  LOP3.LUT R6, R3, 0xffffff8, RZ, 0xc0, !PT ;  /* 0x0ffffff803067812 */ /* 0x004fe200078ec0ff */
[----:B------:R-:W-:-:S02]  /*2de0*/  IMAD.IADD R3, R109, 0x1, -R7 ;  /* 0x000000016d037824 */ /* 0x000fc400078e0a07 */
[----:B------:R4:W-:Y:S02]  /*2df0*/  @P0 LDGSTS.E.BYPASS.LTC128B.128 [R233+0xd100], [R102.64+0x100], !P5 ;  /* 0x0d10010066e90fae */ /* 0x0009e4000e901d48 */
[----:B-1----:R-:W-:Y:S01]  /*2e00*/  HMMA.16816.F32.BF16 R40, R8, R36, R16 ;  /* 0x000000240828723c */ /* 0x002fe20000041810 */
[----:B------:R-:W-:Y:S01]  /*2e10*/  LEA.HI R7, R3, R3, RZ, 0x1 ;  /* 0x0000000303077211 */ /* 0x000fe200078f08ff */
[----:B------:R4:W-:Y:S01]  /*2e20*/  @P0 LDGSTS.E.BYPASS.LTC128B.128 [R233+0xf100], [R102.64+0x180], !P4 ;  /* 0x0f10018066e90fae */ /* 0x0009e2000e101d48 */
[----:B-----5:R-:W-:Y:S02]  /*2e30*/  FMUL.FTZ R2, R70, c[0x0][0x320] ;  /* 0x0000c80046027a20 */ /* 0x020fe40000410000 */
[----:B------:R-:W-:Y:S01]  /*2e40*/  LOP3.LUT R7, R7, 0x1ffffffe, RZ, 0xc0, !PT ;  /* 0x1ffffffe07077812 */ /* 0x000fe200078ec0ff */
[----:B------:R-:W0:Y:S01]  /*2e50*/  LDGDEPBAR ;  /* 0x00000000000079af */ /* 0x000e220000000000 */
[----:B------:R1:W2:Y:S01]  /*2e60*/  MUFU.TANH R62, R2 ;  /* 0x00000002003e7308 */ /* 0x0002a20000002400 */
[----:B------:R-:W-:Y:S01]  /*2e70*/  IMAD.IADD R16, R105, 0x1, -R6 ;  /* 0x0000000169107824 */ /* 0x000fe200078e0a06 */
[----:B------:R-:W-:Y:S01]  /*2e80*/  HMMA.16816.F32.BF16 R20, R12, R86, R88 ;  /* 0x000000560c14723c */ /* 0x000fe20000041858 */
[----:B------:R-:W-:-:S02]  /*2e90*/  IMAD.IADD R7, R3, 0x1, -R7 ;  /* 0x0000000103077824 */ /* 0x000fc400078e0a07 */
[----:B------:R-:W-:-:S04]  /*2ea0*/  FMUL.FTZ R17, R48, c[0x0][0x320] ;  /* 0x0000c80030117a20 */ /* 0x000fc80000410000 */
[----:B------:R-:W-:Y:S01]  /*2eb0*/  FMUL.FTZ R13, R32, c[0x0][0x320] ;  /* 0x0000c800200d7a20 */ /* 0x000fe20000410000 */
[----:B------:R-:W-:Y:S01]  /*2ec0*/  HMMA.16816.F32.BF16 R36, R8, R38, R52 ;  /* 0x000000260824723c */ /* 0x000fe20000041834 */
[----:B------:R-:W2:Y:S01]  /*2ed0*/  MUFU.TANH R25, R17 ;  /* 0x0000001100197308 */ /* 0x000ea20000002400 */
[----:B-1----:R-:W-:-:S07]  /*2ee0*/  FMUL.FTZ R2, R44, c[0x0][0x320] ;  /* 0x0000c8002c027a20 */ /* 0x002fce0000410000 */
[----:B------:R-:W1:Y:S07]  /*2ef0*/  MUFU.TANH R24, R13 ;  /* 0x0000000d00187308 */ /* 0x000e6e0000002400 */
[----:B------:R-:W-:Y:S01]  /*2f00*/  HMMA.16816.F32.BF16 R20, R8, R82, R20 ;  /* 0x000000520814723c */ /* 0x000fe20000041814 */
[----:B------:R5:W1:Y:S06]  /*2f10*/  MUFU.TANH R60, R2 ;  /* 0x00000002003c7308 */ /* 0x000a6c0000002400 */
[----:B------:R-:W-:-:S06]  /*2f20*/  FMUL.FTZ R9, R49, c[0x0][0x320] ;  /* 0x0000c80031097a20 */ /* 0x000fcc0000410000 */
[----:B------:R-:W1:Y:S01]  /*2f30*/  MUFU.TANH R9, R9 ;  /* 0x0000000900097308 */ /* 0x000e620000002400 */
[----:B-----5:R-:W-:-:S07]  /*2f40*/  FMUL.FTZ R2, R45, c[0x0][0x320] ;  /* 0x0000c8002d027a20 */ /* 0x020fce0000410000 */
[----:B------:R5:W1:Y:S02]  /*2f50*/  MUFU.TANH R44, R2 ;  /* 0x00000002002c7308 */ /* 0x000a640000002400 */
[----:B-----5:R-:W-:-:S06]  /*2f60*/  FMUL.FTZ R2, R56, c[0x0][0x320] ;  /* 0x0000c80038027a20 */ /* 0x020fcc0000410000 */
[----:B------:R5:W1:Y:S02]  /*2f70*/  MUFU.TANH R31, R2 ;  /* 0x00000002001f7308 */ /* 0x000a640000002400 */
[----:B-----5:R-:W-:-:S05]  /*2f80*/  LOP3.LUT R2, R106, 0xffffffe0, RZ, 0xc0, !PT ;  /* 0xffffffe06a027812 */ /* 0x020fca00078ec0ff */
[----:B------:R-:W-:-:S05]  /*2f90*/  IMAD.IADD R2, R109, 0x1, -R2 ;  /* 0x000000016d027824 */ /* 0x000fca00078e0a02 */
[----:B------:R-:W-:-:S04]  /*2fa0*/  SHF.R.S32.HI R18, RZ, 0x1f, R2 ;  /* 0x0000001fff127819 */ /* 0x000fc80000011402 */
[----:B------:R-:W-:-:S04]  /*2fb0*/  LEA.HI R6, R18, R2, RZ, 0x2 ;  /* 0x0000000212067211 */ /* 0x000fc800078f10ff */
[----:B------:R-:W-:-:S05]  /*2fc0*/  LEA.HI.SX32 R12, R6, R181, 0x1e ;  /* 0x000000b5060c7211 */ /* 0x000fca00078ff2ff */
[----:B------:R-:W-:-:S04]  /*2fd0*/  IMAD R3, R16, 0x10, R12 ;  /* 0x0000001010037824 */ /* 0x000fc800078e020c */
[----:B------:R-:W-:Y:S02]  /*2fe0*/  IMAD R108, R7, 0x8, R3 ;  /* 0x00000008076c7824 */ /* 0x000fe400078e0203 */
[----:B------:R-:W-:Y:S02]  /*2ff0*/  FMUL.FTZ R3, R33, c[0x0][0x320] ;  /* 0x0000c80021037a20 */ /* 0x000fe40000410000 */
[----:B------:R-:W-:Y:S01]  /*3000*/  IMAD.MOV.U32 R12, RZ, RZ, R108 ;  /* 0x000000ffff0c7224 */ /* 0x000fe200078e006c */
[----:B------:R-:W-:Y:S01]  /*3010*/  STL [R1+0x6c], R108 ;  /* 0x00006c6c01007387 */ /* 0x000fe20000100800 */
[----:B------:R5:W1:Y:S01]  /*3020*/  MUFU.TANH R19, R3 ;  /* 0x0000000300137308 */ /* 0x000a620000002400 */
[----:B------:R-:W-:-:S07]  /*3030*/  FMUL.FTZ R7, R40, c[0x0][0x320] ;  /* 0x0000c80028077a20 */ /* 0x000fce0000410000 */
[----:B------:R1:W1:Y:S01]  /*3040*/  MUFU.TANH R18, R7 ;  /* 0x0000000700127308 */ /* 0x0002620000002400 */
[----:B-----5:R-:W-:Y:S01]  /*3050*/  LOP3.LUT R3, R6, 0x7ffffffc, RZ, 0xc0, !PT ;  /* 0x7ffffffc06037812 */ /* 0x020fe200078ec0ff */
[----:B------:R-:W-:-:S04]  /*3060*/  @P2 IMAD.HI.U32 R6, R108, c[0x0][0x2c8], RZ ;  /* 0x0000b2006c062a27 */ /* 0x000fc800078e00ff */
[----:B------:R-:W-:Y:S01]  /*3070*/  IMAD.IADD R3, R2, 0x1, -R3 ;  /* 0x0000000102037824 */ /* 0x000fe200078e0a03 */
[----:B------:R-:W-:Y:S02]  /*3080*/  @P2 SHF.R.U32.HI R12, RZ, c[0x0][0x2cc], R6 ;  /* 0x0000b300ff0c2a19 */ /* 0x000fe40000011606 */
[----:B------:R-:W-:Y:S01]  /*3090*/  IADD3 R2, -R104, c[0x0][0x1d0], R113 ;  /* 0x0000740068027a10 */ /* 0x000fe20007ffe171 */
[----:B------:R-:W-:Y:S01]  /*30a0*/  IMAD.SHL.U32 R32, R3, 0x2, RZ ;  /* 0x0000000203207824 */ /* 0x000fe200078e00ff */
[----:B------:R-:W-:Y:S01]  /*30b0*/  ISETP.LE.AND P2, PT, R113, c[0x0][0x32c], PT ;  /* 0x0000cb0071007a0c */ /* 0x000fe20003f43270 */
[----:B------:R-:W5:Y:S01]  /*30c0*/  SHFL.IDX PT, R6, R12, RZ, 0x1c1f ;  /* 0x001c1fff0c067589 */ /* 0x000f6200000e0000 */
[----:B------:R-:W-:Y:S02]  /*30d0*/  FMUL.FTZ R3, R36, c[0x0][0x320] ;  /* 0x0000c80024037a20 */ /* 0x000fe40000410000 */
[----:B-1----:R-:W-:Y:S01]  /*30e0*/  FMUL.FTZ R7, R41, c[0x0][0x320] ;  /* 0x0000c80029077a20 */ /* 0x002fe20000410000 */
[----:B------:R4:W-:Y:S01]  /*30f0*/  STL [R1+0x40], R32 ;  /* 0x0000402001007387 */ /* 0x0009e20000100800 */
[----:B------:R1:W1:Y:S01]  /*3100*/  MUFU.TANH R16, R3 ;  /* 0x0000000300107308 */ /* 0x0002620000002400 */
[----:B------:R-:W-:-:S02]  /*3110*/  IADD3 R2, R2, -c[0x0][0x168], -R32 ;  /* 0x80005a0002027a10 */ /* 0x000fc40007ffe820 */
[----:B------:R-:W-:Y:S02]  /*3120*/  IADD3 R13, -R32, c[0x0][0x1d0], -R104 ;  /* 0x00007400200d7a10 */ /* 0x000fe40007ffe968 */
[C---:B------:R-:W-:Y:S02]  /*3130*/  IADD3 R8, R2.reuse, c[0x0][0x328], RZ ;  /* 0x0000ca0002087a10 */ /* 0x040fe40007ffe0ff */
[----:B------:R-:W-:Y:S01]  /*3140*/  IADD3 R14, R2, UR6, RZ ;  /* 0x00000006020e7c10 */ /* 0x000fe2000fffe0ff */
[----:B------:R-:W2:Y:S01]  /*3150*/  MUFU.TANH R17, R7 ;  /* 0x0000000700117308 */ /* 0x000ea20000002400 */
[----:B------:R-:W-:Y:S02]  /*3160*/  FMUL.FTZ R2, R20, c[0x0][0x320] ;  /* 0x0000c80014027a20 */ /* 0x000fe40000410000 */
[----:B-1----:R-:W-:-:S05]  /*3170*/  FMUL.FTZ R3, R37, c[0x0][0x320] ;  /* 0x0000c80025037a20 */ /* 0x002fca0000410000 */
[----:B------:R5:W1:Y:S08]  /*3180*/  MUFU.TANH R10, R2 ;  /* 0x00000002000a7308 */ /* 0x000a700000002400 */
[----:B------:R1:W1:Y:S01]  /*3190*/  MUFU.TANH R15, R3 ;  /* 0x00000003000f7308 */ /* 0x0002620000002400 */
[----:B-----5:R-:W-:Y:S02]  /*31a0*/  IMAD.IADD R2, R14, 0x1, R6 ;  /* 0x000000010e027824 */ /* 0x020fe400078e0206 */
[----:B-1----:R-:W-:-:S05]  /*31b0*/  FMUL.FTZ R3, R21, c[0x0][0x320] ;  /* 0x0000c80015037a20 */ /* 0x002fca0000410000 */
[----:B------:R1:W1:Y:S02]  /*31c0*/  MUFU.TANH R11, R3 ;  /* 0x00000003000b7308 */ /* 0x0002640000002400 */
[----:B-1----:R-:W-:-:S05]  /*31d0*/  IMAD.IADD R3, R8, 0x1, R6 ;  /* 0x0000000108037824 */ /* 0x002fca00078e0206 */
[----:B------:R-:W-:Y:S01]  /*31e0*/  IMNMX R3, R3, R13, PT ;  /* 0x0000000d03037217 */ /* 0x000fe20003800200 */
[----:B------:R-:W-:Y:S05]  /*31f0*/  @!P2 BRA `(.L_x_875) ;  /* 0x000001400000a947 */ /* 0x000fea0003800000 */
[----:B--234-:R-:W-:Y:S01]  /*3200*/  IADD3 R6, R6, c[0x0][0x1d0], RZ ;  /* 0x0000740006067a10 */ /* 0x01cfe20007ffe0ff */
[----:B------:R-:W-:Y:S03]  /*3210*/  BSSY B0, `(.L_x_876) ;  /* 0x000000d000007945 */ /* 0x000fe60003800000 */
[----:B------:R-:W-:-:S04]  /*3220*/  IADD3 R6, R6, -c[0x0][0x168], RZ ;  /* 0x80005a0006067a10 */ /* 0x000fc80007ffe0ff */
[----:B------:R-:W-:-:S13]  /*3230*/  ISETP.GT.AND P0, PT, R6, -0x1, PT ;  /* 0xffffffff0600780c */ /* 0x000fda0003f04270 */
[----:B------:R-:W-:Y:S05]  /*3240*/  @P0 BRA `(.L_x_877) ;  /* 0x0000006000000947 */ /* 0x000fea0003800000 */
[----:B------:R-:W-:Y:S02]  /*3250*/  ISETP.NE.AND P0, PT, R113, c[0x0][0x32c], PT ;  /* 0x0000cb0071007a0c */ /* 0x000fe40003f05270 */
[----:B------:R-:W-:-:S11]  /*3260*/  LOP3.LUT R6, RZ, R6, RZ, 0x33, !PT ;  /* 0x00000006ff067212 */ /* 0x000fd600078e33ff */
[----:B------:R-:W-:-:S05]  /*3270*/  @P0 IMAD.HI.U32 R7, R6, c[0x0][0x330], RZ ;  /* 0x0000cc0006070a27 */ /* 0x000fca00078e00ff */
[----:B------:R-:W-:-:S04]  /*3280*/  @P0 SHF.R.U32.HI R6, RZ, c[0x0][0x334], R7 ;  /* 0x0000cd00ff060a19 */ /* 0x000fc80000011607 */
[----:B------:R-:W-:Y:S01]  /*3290*/  LOP3.LUT R6, RZ, R6, RZ, 0x33, !PT ;  /* 0x00000006ff067212 */ /* 0x000fe200078e33ff */
[----:B------:R-:W-:Y:S05]  /*32a0*/  BRA `(.L_x_878) ;  /* 0x0000003000007947 */ /* 0x000fea0003800000 */
.L_x_877:
[----:B------:R-:W-:-:S13]  /*32b0*/  ISETP.NE.AND P0, PT, R113, c[0x0][0x32c], PT ;  /* 0x0000cb0071007a0c */ /* 0x000fda0003f05270 */
[----:B------:R-:W-:-:S05]  /*32c0*/  @P0 IMAD.HI.U32 R7, R6, c[0x0][0x330], RZ ;  /* 0x0000cc0006070a27 */ /* 0x000fca00078e00ff */
[----:B------:R-:W-:Y:S02]  /*32d0*/  @P0 SHF.R.U32.HI R6, RZ, c[0x0][0x334], R7 ;  /* 0x0000cd00ff060a19 */ /* 0x000fe40000011607 */
.L_x_878:
[----:B------:R-:W-:Y:S05]  /*32e0*/  BSYNC B0 ;  /* 0x0000000000007941 */ /* 0x000fea0003800000 */
.L_x_876:
[----:B------:R-:W-:-:S04]  /*32f0*/  IMAD R6, R6, c[0x0][0x32c], -R104 ;  /* 0x0000cb0006067a24 */ /* 0x000fc800078e0a68 */
[----:B------:R-:W-:-:S05]  /*3300*/  IMAD.IADD R6, R6, 0x1, -R32 ;  /* 0x0000000106067824 */ /* 0x000fca00078e0a20 */
[----:B------:R-:W-:Y:S02]  /*3310*/  IADD3 R7, R6, c[0x0][0x32c], RZ ;  /* 0x0000cb0006077a10 */ /* 0x000fe40007ffe0ff */
[----:B------:R-:W-:Y:S02]  /*3320*/  IMNMX R2, R2, R6, !PT ;  /* 0x0000000602027217 */ /* 0x000fe40007800200 */
[----:B------:R-:W-:Y:S02]  /*3330*/  IMNMX R3, R3, R7, PT ;  /* 0x0000000703037217 */ /* 0x000fe40003800200 */
.L_x_875:
[----:B--234-:R-:W-:Y:S01]  /*3340*/  ISETP.GT.AND P1, PT, R184, RZ, PT ;  /* 0x000000ffb800720c */ /* 0x01cfe20003f24270 */
[----:B------:R-:W1:Y:S03]  /*3350*/  SHFL.IDX PT, R6, R12, 0x1, 0x1c1f ;  /* 0x003c1f000c067f89 */ /* 0x000e6600000e0000 */
[----:B------:R-:W-:-:S04]  /*3360*/  ISETP.GT.AND P0, PT, R2, RZ, P1 ;  /* 0x000000ff0200720c */ /* 0x000fc80000f04270 */
[----:B------:R-:W-:-:S04]  /*3370*/  ISETP.LT.OR P0, PT, R3, 0x1, P0 ;  /* 0x000000010300780c */ /* 0x000fc80000701670 */
[----:B------:R-:W-:Y:S02]  /*3380*/  FSEL R27, R61, -INF , !P0 ;  /* 0xff8000003d1b7808 */ /* 0x000fe40004000000 */
[----:B------:R-:W-:-:S04]  /*3390*/  ISETP.GT.AND P0, PT, R2, 0x1, P1 ;  /* 0x000000010200780c */ /* 0x000fc80000f04270 */
        /* <DEDUP_REMOVED lines=41> */
[----:B------:R-:W-:Y:S01]  /*3630*/  ISETP.GT.AND P0, PT, R2, 0x39, P1 ;  /* 0x000000390200780c */ /* 0x000fe20000f04270 */
[----:B------:R-:W-:-:S03]  /*3640*/  FMUL.FTZ R2, R47, c[0x0][0x320] ;  /* 0x0000c8002f027a20 */ /* 0x000fc60000410000 */
[----:B------:R-:W-:Y:S01]  /*3650*/  ISETP.LT.OR P0, PT, R3, 0x3a, P0 ;  /* 0x0000003a0300780c */ /* 0x000fe20000701670 */
[----:B------:R2:W3:Y:S01]  /*3660*/  MUFU.TANH R26, R2 ;  /* 0x00000002001a7308 */ /* 0x0004e20000002400 */
[----:B-1----:R-:W-:Y:S02]  /*3670*/  IMAD.IADD R3, R8, 0x1, R6 ;  /* 0x0000000108037824 */ /* 0x002fe400078e0206 */
[----:B------:R-:W-:-:S03]  /*3680*/  FSEL R174, R15, -INF , !P0 ;  /* 0xff8000000fae7808 */ /* 0x000fc60004000000 */
[----:B------:R-:W-:Y:S01]  /*3690*/  IMNMX R3, R3, R13, PT ;  /* 0x0000000d03037217 */ /* 0x000fe20003800200 */
[----:B--2---:R-:W-:-:S04]  /*36a0*/  FMUL.FTZ R2, R34, c[0x0][0x320] ;  /* 0x0000c80022027a20 */ /* 0x004fc80000410000 */
[----:B------:R1:W2:Y:S02]  /*36b0*/  MUFU.TANH R25, R2 ;  /* 0x0000000200197308 */ /* 0x0002a40000002400 */
[----:B-1----:R-:W-:-:S06]  /*36c0*/  FMUL.FTZ R2, R35, c[0x0][0x320] ;  /* 0x0000c80023027a20 */ /* 0x002fcc0000410000 */
[----:B------:R1:W4:Y:S02]  /*36d0*/  MUFU.TANH R24, R2 ;  /* 0x0000000200187308 */ /* 0x0003240000002400 */
[----:B-1----:R-:W-:-:S06]  /*36e0*/  FMUL.FTZ R2, R23, c[0x0][0x320] ;  /* 0x0000c80017027a20 */ /* 0x002fcc0000410000 */
[----:B------:R1:W1:Y:S02]  /*36f0*/  MUFU.TANH R21, R2 ;  /* 0x0000000200157308 */ /* 0x0002640000002400 */
        /* <DEDUP_REMOVED lines=22> */
[----:B-1----:R-:W-:Y:S01]  /*3860*/  IMAD.IADD R2, R14, 0x1, R6 ;  /* 0x000000010e027824 */ /* 0x002fe200078e0206 */
        /* <DEDUP_REMOVED lines=12> */
.L_x_881:
[----:B------:R-:W-:-:S13]  /*3930*/  ISETP.NE.AND P0, PT, R113, c[0x0][0x32c], PT ;  /* 0x0000cb0071007a0c */ /* 0x000fda0003f05270 */
[----:B------:R-:W-:-:S05]  /*3940*/  @P0 IMAD.HI.U32 R7, R6, c[0x0][0x330], RZ ;  /* 0x0000cc0006070a27 */ /* 0x000fca00078e00ff */
[----:B------:R-:W-:Y:S02]  /*3950*/  @P0 SHF.R.U32.HI R6, RZ, c[0x0][0x334], R7 ;  /* 0x0000cd00ff060a19 */ /* 0x000fe40000011607 */
.L_x_882:
[----:B------:R-:W-:Y:S05]  /*3960*/  BSYNC B0 ;  /* 0x0000000000007941 */ /* 0x000fea0003800000 */
.L_x_880:
[----:B------:R-:W-:-:S04]  /*3970*/  IMAD R6, R6, c[0x0][0x32c], -R104 ;  /* 0x0000cb0006067a24 */ /* 0x000fc800078e0a68 */
[----:B------:R-:W-:-:S05]  /*3980*/  IMAD.IADD R6, R6, 0x1, -R32 ;  /* 0x0000000106067824 */ /* 0x000fca00078e0a20 */
[----:B------:R-:W-:Y:S02]  /*3990*/  IADD3 R7, R6, c[0x0][0x32c], RZ ;  /* 0x0000cb0006077a10 */ /* 0x000fe40007ffe0ff */
[----:B------:R-:W-:Y:S02]  /*39a0*/  IMNMX R2, R2, R6, !PT ;  /* 0x0000000602027217 */ /* 0x000fe40007800200 */
[----:B------:R-:W-:Y:S02]  /*39b0*/  IMNMX R3, R3, R7, PT ;  /* 0x0000000703037217 */ /* 0x000fe40003800200 */
.L_x_879:
[----:B--234-:R-:W-:Y:S01]  /*39c0*/  ISETP.GT.AND P0, PT, R2, 0x1, P1 ;  /* 0x000000010200780c */ /* 0x01cfe20000f04270 */
[----:B------:R-:W-:Y:S01]  /*39d0*/  IMAD.SHL.U32 R193, R5, 0x2, RZ ;  /* 0x0000000205c17824 */ /* 0x000fe200078e00ff */
[----:B------:R-:W-:Y:S02]  /*39e0*/  FMNMX.FTZ R132, R27, R28, !PT ;  /* 0x0000001c1b847209 */ /* 0x000fe40007810000 */
[----:B------:R-:W-:Y:S01]  /*39f0*/  ISETP.LT.OR P0, PT, R3, 0x2, P0 ;  /* 0x000000020300780c */ /* 0x000fe20000701670 */
[----:B------:R-:W-:Y:S01]  /*3a00*/  IMAD R196, R0, 0x2, R193 ;  /* 0x0000000200c47824 */ /* 0x000fe200078e02c1 */
[----:B------:R-:W-:Y:S01]  /*3a10*/  FMNMX.FTZ R132, R29, R132, !PT ;  /* 0x000000841d847209 */ /* 0x000fe20007810000 */
[----:B------:R-:W-:Y:S01]  /*3a20*/  LDSM.16.MT88.4 R40, [R193+0x2100] ;  /* 0x00210000c128783b */ /* 0x000fe20000004200 */
[----:B------:R-:W-:-:S02]  /*3a30*/  FSEL R13, R20, -INF , !P0 ;  /* 0xff800000140d7808 */ /* 0x000fc40004000000 */
[----:B------:R-:W-:Y:S01]  /*3a40*/  ISETP.GT.AND P0, PT, R2, 0x8, P1 ;  /* 0x000000080200780c */ /* 0x000fe20000f04270 */
[----:B------:R-:W-:Y:S01]  /*3a50*/  LDSM.16.MT88.4 R32, [R196+0x2100] ;  /* 0x00210000c420783b */ /* 0x000fe20000004200 */
[----:B------:R-:W-:Y:S02]  /*3a60*/  FMNMX.FTZ R132, R30, R132, !PT ;  /* 0x000000841e847209 */ /* 0x000fe40007810000 */
[----:B------:R-:W-:Y:S02]  /*3a70*/  ISETP.LT.OR P0, PT, R3, 0x9, P0 ;  /* 0x000000090300780c */ /* 0x000fe40000701670 */
[----:B------:R-:W-:Y:S02]  /*3a80*/  FMNMX.FTZ R132, R101, R132, !PT ;  /* 0x0000008465847209 */ /* 0x000fe40007810000 */
[----:B------:R-:W-:Y:S02]  /*3a90*/  FSEL R12, R12, -INF , !P0 ;  /* 0xff8000000c0c7808 */ /* 0x000fe40004000000 */
[----:B------:R-:W-:-:S02]  /*3aa0*/  ISETP.GT.AND P0, PT, R2, 0x9, P1 ;  /* 0x000000090200780c */ /* 0x000fc40000f04270 */
[----:B------:R-:W-:Y:S02]  /*3ab0*/  FMNMX.FTZ R132, R100, R132, !PT ;  /* 0x0000008464847209 */ /* 0x000fe40007810000 */
[----:B------:R-:W-:Y:S02]  /*3ac0*/  ISETP.LT.OR P0, PT, R3, 0xa, P0 ;  /* 0x0000000a0300780c */ /* 0x000fe40000701670 */
[----:B------:R-:W-:Y:S02]  /*3ad0*/  FMNMX.FTZ R132, R103, R132, !PT ;  /* 0x0000008467847209 */ /* 0x000fe40007810000 */
[----:B------:R-:W-:Y:S02]  /*3ae0*/  FSEL R14, R21, -INF , !P0 ;  /* 0xff800000150e7808 */ /* 0x000fe40004000000 */
[----:B------:R-:W-:Y:S02]  /*3af0*/  ISETP.GT.AND P0, PT, R2, 0x10, P1 ;  /* 0x000000100200780c */ /* 0x000fe40000f04270 */
[----:B------:R-:W-:-:S02]  /*3b00*/  FMNMX.FTZ R132, R102, R132, !PT ;  /* 0x0000008466847209 */ /* 0x000fc40007810000 */
[----:B------:R-:W-:Y:S02]  /*3b10*/  ISETP.LT.OR P0, PT, R3, 0x11, P0 ;  /* 0x000000110300780c */ /* 0x000fe40000701670 */
[----:B------:R-:W-:Y:S02]  /*3b20*/  FMNMX.FTZ R132, R135, R132, !PT ;  /* 0x0000008487847209 */ /* 0x000fe40007810000 */
[----:B------:R-:W-:Y:S02]  /*3b30*/  FSEL R10, R10, -INF , !P0 ;  /* 0xff8000000a0a7808 */ /* 0x000fe40004000000 */
[----:B------:R-:W-:Y:S02]  /*3b40*/  ISETP.GT.AND P0, PT, R2, 0x11, P1 ;  /* 0x000000110200780c */ /* 0x000fe40000f04270 */
[----:B------:R-:W-:Y:S02]  /*3b50*/  FMNMX.FTZ R132, R219, R132, !PT ;  /* 0x00000084db847209 */ /* 0x000fe40007810000 */
[----:B------:R-:W-:-:S02]  /*3b60*/  ISETP.LT.OR P0, PT, R3, 0x12, P0 ;  /* 0x000000120300780c */ /* 0x000fc40000701670 */
[----:B------:R-:W-:Y:S02]  /*3b70*/  FMNMX.FTZ R132, R224, R132, !PT ;  /* 0x00000084e0847209 */ /* 0x000fe40007810000 */
[----:B------:R-:W-:Y:S02]  /*3b80*/  FSEL R45, R26, -INF , !P0 ;  /* 0xff8000001a2d7808 */ /* 0x000fe40004000000 */
[----:B------:R-:W-:Y:S02]  /*3b90*/  ISETP.GT.AND P0, PT, R2, 0x18, P1 ;  /* 0x000000180200780c */ /* 0x000fe40000f04270 */
[----:B------:R-:W-:Y:S02]  /*3ba0*/  FMNMX.FTZ R132, R225, R132, !PT ;  /* 0x00000084e1847209 */ /* 0x000fe40007810000 */
[----:B------:R-:W-:Y:S02]  /*3bb0*/  ISETP.LT.OR P0, PT, R3, 0x19, P0 ;  /* 0x000000190300780c */ /* 0x000fe40000701670 */
[----:B------:R-:W-:-:S02]  /*3bc0*/  FMNMX.FTZ R132, R182, R132, !PT ;  /* 0x00000084b6847209 */ /* 0x000fc40007810000 */
[----:B------:R-:W-:Y:S02]  /*3bd0*/  FSEL R44, R17, -INF , !P0 ;  /* 0xff800000112c7808 */ /* 0x000fe40004000000 */
[----:B------:R-:W-:Y:S02]  /*3be0*/  ISETP.GT.AND P0, PT, R2, 0x19, P1 ;  /* 0x000000190200780c */ /* 0x000fe40000f04270 */
[----:B------:R-:W-:Y:S02]  /*3bf0*/  FMNMX.FTZ R132, R178, R132, !PT ;  /* 0x00000084b2847209 */ /* 0x000fe40007810000 */
[----:B------:R-:W-:Y:S02]  /*3c00*/  ISETP.LT.OR P0, PT, R3, 0x1a, P0 ;  /* 0x0000001a0300780c */ /* 0x000fe40000701670 */
[----:B------:R-:W-:Y:S02]  /*3c10*/  FMNMX.FTZ R132, R176, R132, !PT ;  /* 0x00000084b0847209 */ /* 0x000fe40007810000 */
[----:B------:R-:W-:-:S02]  /*3c20*/  FSEL R46, R16, -INF , !P0 ;  /* 0xff800000102e7808 */ /* 0x000fc40004000000 */
[----:B------:R-:W-:Y:S02]  /*3c30*/  ISETP.GT.AND P0, PT, R2, 0x20, P1 ;  /* 0x000000200200780c */ /* 0x000fe40000f04270 */
[----:B------:R-:W-:Y:S02]  /*3c40*/  FMNMX.FTZ R132, R174, R132, !PT ;  /* 0x00000084ae847209 */ /* 0x000fe40007810000 */
[----:B------:R-:W-:Y:S02]  /*3c50*/  ISETP.LT.OR P0, PT, R3, 0x21, P0 ;  /* 0x000000210300780c */ /* 0x000fe40000701670 */
[----:B------:R-:W-:Y:S01]  /*3c60*/  LEA R194, R4, R193, 0x1 ;  /* 0x000000c104c27211 */ /* 0x000fe200078e08ff */
[----:B------:R-:W1:Y:S01]  /*3c70*/  SHFL.BFLY PT, R7, R132, 0x2, 0x1f ;  /* 0x0c401f0084077f89 */ /* 0x000e6200000e0000 */
[----:B------:R-:W-:Y:S02]  /*3c80*/  FSEL R47, R9, -INF , !P0 ;  /* 0xff800000092f7808 */ /* 0x000fe40004000000 */
[----:B------:R-:W-:Y:S01]  /*3c90*/  ISETP.GT.AND P0, PT, R2, 0x21, P1 ;  /* 0x000000210200780c */ /* 0x000fe20000f04270 */
[----:B------:R-:W-:Y:S01]  /*3ca0*/  IMAD R195, R0, 0x2, R194 ;  /* 0x0000000200c37824 */ /* 0x000fe200078e02c2 */
[----:B------:R-:W-:Y:S02]  /*3cb0*/  LDSM.16.MT88.4 R36, [R194+0x2100] ;  /* 0x00210000c224783b */ /* 0x000fe40000004200 */
[----:B------:R-:W-:-:S04]  /*3cc0*/  ISETP.LT.OR P0, PT, R3, 0x22, P0 ;  /* 0x000000220300780c */ /* 0x000fc80000701670 */
[----:B------:R-:W-:Y:S02]  /*3cd0*/  FSEL R133, R11, -INF , !P0 ;  /* 0xff8000000b857808 */ /* 0x000fe40004000000 */
[----:B------:R-:W-:-:S04]  /*3ce0*/  ISETP.GT.AND P0, PT, R2, 0x28, P1 ;  /* 0x000000280200780c */ /* 0x000fc80000f04270 */
[----:B------:R-:W-:-:S04]  /*3cf0*/  ISETP.LT.OR P0, PT, R3, 0x29, P0 ;  /* 0x000000290300780c */ /* 0x000fc80000701670 */
[----:B------:R-:W-:Y:S02]  /*3d00*/  FSEL R11, R25, -INF , !P0 ;  /* 0xff800000190b7808 */ /* 0x000fe40004000000 */
[----:B------:R-:W-:Y:S02]  /*3d10*/  ISETP.GT.AND P0, PT, R2, 0x29, P1 ;  /* 0x000000290200780c */ /* 0x000fe40000f04270 */
[----:B-1----:R-:W-:Y:S02]  /*3d20*/  FMNMX.FTZ R132, R132, R7, !PT ;  /* 0x0000000784847209 */ /* 0x002fe40007810000 */
        /* <DEDUP_REMOVED lines=9> */
[----:B------:R-:W-:Y:S03]  /*3dc0*/  LDSM.16.MT88.4 R16, [R194+0x100] ;  /* 0x00010000c210783b */ /* 0x000fe60000004200 */
[----:B------:R-:W-:-:S04]  /*3dd0*/  ISETP.LT.OR P0, PT, R3, 0x39, P0 ;  /* 0x000000390300780c */ /* 0x000fc80000701670 */
[----:B------:R-:W-:Y:S02]  /*3de0*/  FSEL R173, R15, -INF , !P0 ;  /* 0xff8000000fad7808 */ /* 0x000fe40004000000 */
[----:B------:R-:W-:-:S04]  /*3df0*/  ISETP.GT.AND P0, PT, R2, RZ, P1 ;  /* 0x000000ff0200720c */ /* 0x000fc80000f04270 */
[----:B------:R-:W-:-:S04]  /*3e00*/  ISETP.LT.OR P0, PT, R3, 0x1, P0 ;  /* 0x000000010300780c */ /* 0x000fc80000701670 */
[----:B------:R-:W-:Y:S02]  /*3e10*/  FSEL R9, R62, -INF , !P0 ;  /* 0xff8000003e097808 */ /* 0x000fe40004000000 */
[----:B------:R-:W-:Y:S02]  /*3e20*/  ISETP.GT.AND P0, PT, R2, 0x39, P1 ;  /* 0x000000390200780c */ /* 0x000fe40000f04270 */
[----:B------:R-:W-:Y:S02]  /*3e30*/  FMNMX.FTZ R6, R9, R13, !PT ;  /* 0x0000000d09067209 */ /* 0x000fe40007810000 */
[----:B------:R-:W-:Y:S02]  /*3e40*/  ISETP.LT.OR P0, PT, R3, 0x3a, P0 ;  /* 0x0000003a0300780c */ /* 0x000fe40000701670 */
[----:B------:R-:W-:Y:S02]  /*3e50*/  FMNMX.FTZ R6, R12, R6, !PT ;  /* 0x000000060c067209 */ /* 0x000fe40007810000 */
[----:B------:R-:W-:-:S02]  /*3e60*/  FSEL R235, R23, -INF , !P0 ;  /* 0xff80000017eb7808 */ /* 0x000fc40004000000 */
[----:B------:R-:W-:-:S04]  /*3e70*/  FMNMX.FTZ R6, R14, R6, !PT ;  /* 0x000000060e067209 */ /* 0x000fc80007810000 */
        /* <DEDUP_REMOVED lines=8> */
[----:B------:R-:W-:Y:S02]  /*3f00*/  FMNMX.FTZ R2, R252, R6, !PT ;  /* 0x00000006fc027209 */ /* 0x000fe40007810000 */
[----:B------:R-:W1:Y:S02]  /*3f10*/  SHFL.BFLY PT, R6, R132, 0x1, 0x1f ;  /* 0x0c201f0084067f89 */ /* 0x000e6400000e0000 */
[----:B------:R-:W-:-:S04]  /*3f20*/  FMNMX.FTZ R2, R175, R2, !PT ;  /* 0x00000002af027209 */ /* 0x000fc80007810000 */
[----:B------:R-:W-:-:S04]  /*3f30*/  FMNMX.FTZ R2, R173, R2, !PT ;  /* 0x00000002ad027209 */ /* 0x000fc80007810000 */
[----:B------:R-:W-:-:S05]  /*3f40*/  FMNMX.FTZ R2, R235, R2, !PT ;  /* 0x00000002eb027209 */ /* 0x000fca0007810000 */
[----:B------:R-:W2:Y:S01]  /*3f50*/  SHFL.BFLY PT, R3, R2, 0x2, 0x1f ;  /* 0x0c401f0002037f89 */ /* 0x000ea200000e0000 */
[----:B-1----:R-:W-:-:S04]  /*3f60*/  FMNMX.FTZ R132, R132, R6, !PT ;  /* 0x0000000684847209 */ /* 0x002fc80007810000 */
[C---:B------:R-:W-:Y:S01]  /*3f70*/  FSETP.NEU.FTZ.AND P0, PT, R132.reuse, -INF , PT ;  /* 0xff8000008400780b */ /* 0x040fe20003f1d000 */
[----:B------:R-:W-:-:S05]  /*3f80*/  FMUL.FTZ R8, R132, c[0x0][0x2d0] ;  /* 0x0000b40084087a20 */ /* 0x000fca0000410000 */
[----:B------:R-:W-:Y:S02]  /*3f90*/  FSEL R8, R8, RZ, P0 ;  /* 0x000000ff08087208 */ /* 0x000fe40000000000 */
[----:B--2---:R-:W-:-:S03]  /*3fa0*/  FMNMX.FTZ R2, R2, R3, !PT ;  /* 0x0000000302027209 */ /* 0x004fc60007810000 */
[--C-:B------:R-:W-:Y:S02]  /*3fb0*/  FFMA.FTZ R3, R27, c[0x0][0x2d0], -R8.reuse ;  /* 0x0000b4001b037a23 */ /* 0x100fe40000010808 */
[----:B------:R-:W-:Y:S01]  /*3fc0*/  LDSM.16.MT88.4 R24, [R195+0x2100] ;  /* 0x00210000c318783b */ /* 0x000fe20000004200 */
[--C-:B------:R-:W-:Y:S01]  /*3fd0*/  FFMA.FTZ R0, R101, c[0x0][0x2d0], -R8.reuse ;  /* 0x0000b40065007a23 */ /* 0x100fe20000010808 */
[----:B------:R1:W-:Y:S02]  /*3fe0*/  MUFU.EX2 R185, R3 ;  /* 0x0000000300b97308 */ /* 0x0003e40000000800 */
[----:B------:R-:W2:Y:S06]  /*3ff0*/  SHFL.BFLY PT, R6, R2, 0x1, 0x1f ;  /* 0x0c201f0002067f89 */ /* 0x000eac00000e0000 */
[----:B------:R3:W-:Y:S01]  /*4000*/  MUFU.EX2 R227, R0 ;  /* 0x0000000000e37308 */ /* 0x0007e20000000800 */
[----:B-1----:R-:W-:-:S07]  /*4010*/  FFMA.FTZ R3, R28, c[0x0][0x2d0], -R8 ;  /* 0x0000b4001c037a23 */ /* 0x002fce0000010808 */
[----:B------:R2:W-:Y:S01]  /*4020*/  MUFU.EX2 R234, R3 ;  /* 0x0000000300ea7308 */ /* 0x0005e20000000800 */
[----:B---3--:R-:W-:-:S07]  /*4030*/  FFMA.FTZ R0, R100, c[0x0][0x2d0], -R8 ;  /* 0x0000b40064007a23 */ /* 0x008fce0000010808 */
[----:B------:R1:W-:Y:S01]  /*4040*/  MUFU.EX2 R226, R0 ;  /* 0x0000000000e27308 */ /* 0x0003e20000000800 */
[----:B--2---:R-:W-:Y:S01]  /*4050*/  FMNMX.FTZ R3, R2, R6, !PT ;  /* 0x0000000602037209 */ /* 0x004fe20007810000 */
[--C-:B------:R-:W-:Y:S02]  /*4060*/  FFMA.FTZ R2, R29, c[0x0][0x2d0], -R8.reuse ;  /* 0x0000b4001d027a23 */ /* 0x100fe40000010808 */
[----:B------:R-:W-:Y:S01]  /*4070*/  FFMA.FTZ R6, R30, c[0x0][0x2d0], -R8 ;  /* 0x0000b4001e067a23 */ /* 0x000fe20000010808 */
[----:B------:R-:W-:-:S03]  /*4080*/  FSETP.NEU.FTZ.AND P0, PT, R3, -INF , PT ;  /* 0xff8000000300780b */ /* 0x000fc60003f1d000 */
[----:B------:R2:W3:Y:S01]  /*4090*/  MUFU.EX2 R22, R2 ;  /* 0x0000000200167308 */ /* 0x0004e20000000800 */
[----:B------:R-:W-:Y:S01]  /*40a0*/  LDSM.16.MT88.4 R28, [R195+0x100] ;  /* 0x00010000c31c783b */ /* 0x000fe20000004200 */
[----:B-1----:R-:W-:-:S06]  /*40b0*/  FFMA.FTZ R0, R103, c[0x0][0x2d0], -R8 ;  /* 0x0000b40067007a23 */ /* 0x002fcc0000010808 */
[----:B------:R1:W4:Y:S01]  /*40c0*/  MUFU.EX2 R183, R6 ;  /* 0x0000000600b77308 */ /* 0x0003220000000800 */
[----:B--2---:R-:W-:-:S05]  /*40d0*/  FMUL.FTZ R2, R3, c[0x0][0x2d0] ;  /* 0x0000b40003027a20 */ /* 0x004fca0000410000 */
[----:B------:R-:W-:-:S05]  /*40e0*/  FSEL R2, R2, RZ, P0 ;  /* 0x000000ff02027208 */ /* 0x000fca0000000000 */
[--C-:B------:R-:W-:Y:S02]  /*40f0*/  FFMA.FTZ R4, R13, c[0x0][0x2d0], -R2.reuse ;  /* 0x0000b4000d047a23 */ /* 0x100fe40000010802 */
[----:B-1----:R-:W-:Y:S02]  /*4100*/  FFMA.FTZ R6, R9, c[0x0][0x2d0], -R2 ;  /* 0x0000b40009067a23 */ /* 0x002fe40000010802 */
[----:B------:R1:W-:Y:S01]  /*4110*/  MUFU.EX2 R187, R4 ;  /* 0x0000000400bb7308 */ /* 0x0003e20000000800 */
[----:B---3--:R-:W-:Y:S02]  /*4120*/  IMAD.MOV.U32 R9, RZ, RZ, R22 ;  /* 0x000000ffff097224 */ /* 0x008fe400078e0016 */
[----:B------:R-:W2:Y:S05]  /*4130*/  LDSM.16.MT88.4 R20, [R193+0x100] ;  /* 0x00010000c114783b */ /* 0x000eaa0000004200 */
[----:B------:R4:W3:Y:S01]  /*4140*/  MUFU.EX2 R180, R6 ;  /* 0x0000000600b47308 */ /* 0x0008e20000000800 */
[----:B-1----:R-:W-:-:S07]  /*4150*/  FFMA.FTZ R4, R12, c[0x0][0x2d0], -R2 ;  /* 0x0000b4000c047a23 */ /* 0x002fce0000010802 */
[----:B------:R1:W-:Y:S01]  /*4160*/  MUFU.EX2 R179, R4 ;  /* 0x0000000400b37308 */ /* 0x0003e20000000800 */
[----:B----4-:R-:W-:Y:S02]  /*4170*/  F2FP.BF16.PACK_AB R6, R183, R9 ;  /* 0x00000009b706723e */ /* 0x010fe400000010ff */
[----:B---3--:R-:W-:Y:S01]  /*4180*/  F2FP.BF16.PACK_AB R5, R187, R180 ;  /* 0x000000b4bb05723e */ /* 0x008fe200000010ff */
[----:B-1----:R-:W-:Y:S02]  /*4190*/  FFMA.FTZ R4, R14, c[0x0][0x2d0], -R2 ;  /* 0x0000b4000e047a23 */ /* 0x002fe40000010802 */
[----:B------:R-:W1:Y:S02]  /*41a0*/  LDSM.16.MT88.4 R12, [R196+0x100] ;  /* 0x00010000c40c783b */ /* 0x000e640000004200 */
[----:B------:R3:W4:Y:S02]  /*41b0*/  MUFU.EX2 R186, R4 ;  /* 0x0000000400ba7308 */ /* 0x0007240000000800 */
[----:B---3--:R-:W-:-:S02]  /*41c0*/  F2FP.BF16.PACK_AB R4, R234, R185 ;  /* 0x000000b9ea04723e */ /* 0x008fc400000010ff */
[----:B----4-:R-:W-:-:S07]  /*41d0*/  F2FP.BF16.PACK_AB R7, R186, R179 ;  /* 0x000000b3ba07723e */ /* 0x010fce00000010ff */
[C---:B--2---:R-:W-:Y:S08]  /*41e0*/  HMMA.16816.F32.BF16 R72, R4.reuse, R20, RZ ;  /* 0x000000140448723c */ /* 0x044ff000000418ff */
[C---:B------:R-:W-:Y:S01]  /*41f0*/  HMMA.16816.F32.BF16 R96, R4.reuse, R22, RZ ;  /* 0x000000160460723c */ /* 0x040fe200000418ff */
[----:B------:R-:W2:Y:S07]  /*4200*/  LDSM.16.MT88.4 R20, [R193+0x4100] ;  /* 0x00410000c114783b */ /* 0x000eae0000004200 */
[C---:B------:R-:W-:Y:S08]  /*4210*/  HMMA.16816.F32.BF16 R68, R4.reuse, R16, RZ ;  /* 0x000000100444723c */ /* 0x040ff000000418ff */
[C---:B------:R-:W-:Y:S01]  /*4220*/  HMMA.16816.F32.BF16 R92, R4.reuse, R18, RZ ;  /* 0x00000012045c723c */ /* 0x040fe200000418ff */
[----:B------:R-:W3:Y:S07]  /*4230*/  LDSM.16.MT88.4 R16, [R194+0x4100] ;  /* 0x00410000c210783b */ /* 0x000eee0000004200 */
[C---:B-1----:R-:W-:Y:S08]  /*4240*/  HMMA.16816.F32.BF16 R112, R4.reuse, R12, RZ ;  /* 0x0000000c0470723c */ /* 0x042ff000000418ff */
[C---:B------:R-:W-:Y:S01]  /*4250*/  HMMA.16816.F32.BF16 R120, R4.reuse, R14, RZ ;  /* 0x0000000e0478723c */ /* 0x040fe200000418ff */
[----:B------:R-:W1:Y:S07]  /*4260*/  LDSM.16.MT88.4 R12, [R196+0x4100] ;  /* 0x00410000c40c783b */ /* 0x000e6e0000004200 */
[C---:B------:R-:W-:Y:S08]  /*4270*/  HMMA.16816.F32.BF16 R64, R4.reuse, R40, RZ ;  /* 0x000000280440723c */ /* 0x040ff000000418ff */
[C---:B------:R-:W-:Y:S01]  /*4280*/  HMMA.16816.F32.BF16 R84, R4.reuse, R42, RZ ;  /* 0x0000002a0454723c */ /* 0x040fe200000418ff */
[----:B------:R-:W4:Y:S07]  /*4290*/  LDSM.16.MT88.4 R40, [R195+0x4100] ;  /* 0x00410000c328783b */ /* 0x000f2e0000004200 */
[C---:B------:R-:W-:Y:S08]  /*42a0*/  HMMA.16816.F32.BF16 R108, R4.reuse, R28, RZ ;  /* 0x0000001c046c723c */ /* 0x040ff000000418ff */
[C---:B------:R-:W-:Y:S01]  /*42b0*/  HMMA.16816.F32.BF16 R88, R4.reuse, R30, RZ ;  /* 0x0000001e0458723c */ /* 0x040fe200000418ff */
[----:B------:R-:W5:Y:S07]  /*42c0*/  LDSM.16.MT88.4 R28, [R193+0x6100] ;  /* 0x00610000c11c783b */ /* 0x000f6e0000004200 */
[C---:B--2---:R-:W-:Y:S08]  /*42d0*/  HMMA.16816.F32.BF16 R104, R4.reuse, R20, RZ ;  /* 0x000000140468723c */ /* 0x044ff000000418ff */
[C---:B------:R-:W-:Y:S01]  /*42e0*/  HMMA.16816.F32.BF16 R116, R4.reuse, R22, RZ ;  /* 0x000000160474723c */ /* 0x040fe200000418ff */
[----:B------:R-:W2:Y:S07]  /*42f0*/  LDSM.16.MT88.4 R20, [R194+0x6100] ;  /* 0x00610000c214783b */ /* 0x000eae0000004200 */
[C---:B---3--:R-:W-:Y:S08]  /*4300*/  HMMA.16816.F32.BF16 R124, R4.reuse, R16, RZ ;  /* 0x00000010047c723c */ /* 0x048ff000000418ff */
[C---:B------:R-:W-:Y:S01]  /*4310*/  HMMA.16816.F32.BF16 R128, R4.reuse, R18, RZ ;  /* 0x000000120480723c */ /* 0x040fe200000418ff */
[----:B------:R-:W3:Y:S07]  /*4320*/  LDSM.16.MT88.4 R16, [R196+0x6100] ;  /* 0x00610000c410783b */ /* 0x000eee0000004200 */
[C---:B-1----:R-:W-:Y:S08]  /*4330*/  HMMA.16816.F32.BF16 R136, R4.reuse, R12, RZ ;  /* 0x0000000c0488723c */ /* 0x042ff000000418ff */
[C---:B------:R-:W-:Y:S01]  /*4340*/  HMMA.16816.F32.BF16 R148, R4.reuse, R14, RZ ;  /* 0x0000000e0494723c */ /* 0x040fe200000418ff */
[----:B------:R-:W1:Y:S07]  /*4350*/  LDSM.16.MT88.4 R12, [R195+0x6100] ;  /* 0x00610000c30c783b */ /* 0x000e6e0000004200 */
[C---:B----4-:R-:W-:Y:S01]  /*4360*/  HMMA.16816.F32.BF16 R156, R4.reuse, R42, RZ ;  /* 0x0000002a049c723c */ /* 0x050fe200000418ff */
[----:B------:R4:W-:Y:S07]  /*4370*/  MUFU.EX2 R42, R0 ;  /* 0x00000000002a7308 */ /* 0x0009ee0000000800 */
[C---:B------:R-:W-:Y:S08]  /*4380*/  HMMA.16816.F32.BF16 R52, R4.reuse, R24, RZ ;  /* 0x000000180434723c */ /* 0x040ff000000418ff */
[C---:B------:R-:W-:Y:S01]  /*4390*/  HMMA.16816.F32.BF16 R76, R4.reuse, R26, RZ ;  /* 0x0000001a044c723c */ /* 0x040fe200000418ff */
[----:B----4-:R-:W-:Y:S01]  /*43a0*/  FFMA.FTZ R0, R102, c[0x0][0x2d0], -R8 ;  /* 0x0000b40066007a23 */ /* 0x010fe20000010808 */
[----:B------:R-:W4:Y:S03]  /*43b0*/  LDSM.16.MT88.4 R24, [R194+0x900] ;  /* 0x00090000c218783b */ /* 0x000f260000004200 */
[----:B------:R1:W-:Y:S03]  /*43c0*/  MUFU.EX2 R172, R0 ;  /* 0x0000000000ac7308 */ /* 0x0003e60000000800 */
[C---:B------:R-:W-:Y:S08]  /*43d0*/  HMMA.16816.F32.BF16 R160, R4.reuse, R40, RZ ;  /* 0x0000002804a0723c */ /* 0x040ff000000418ff */
[----:B-----5:R-:W-:Y:S01]  /*43e0*/  HMMA.16816.F32.BF16 R140, R4, R28, RZ ;  /* 0x0000001c048c723c */ /* 0x020fe200000418ff */
[----:B-1----:R-:W-:-:S02]  /*43f0*/  FFMA.FTZ R0, R10, c[0x0][0x2d0], -R2 ;  /* 0x0000b4000a007a23 */ /* 0x002fc40000010802 */
[----:B------:R-:W-:-:S05]  /*4400*/  IMAD.MOV.U32 R10, RZ, RZ, R183 ;  /* 0x000000ffff0a7224 */ /* 0x000fca00078e00b7 */
[C---:B------:R-:W-:Y:S01]  /*4410*/  HMMA.16816.F32.BF16 R164, R4.reuse, R30, RZ ;  /* 0x0000001e04a4723c */ /* 0x040fe200000418ff */
[----:B------:R1:W5:Y:S01]  /*4420*/  MUFU.EX2 R152, R0 ;  /* 0x0000000000987308 */ /* 0x0003620000000800 */
[----:B------:R-:W3:Y:S06]  /*4430*/  LDSM.16.MT88.4 R28, [R193+0x900] ;  /* 0x00090000c11c783b */ /* 0x000eec0000004200 */
[C---:B------:R-:W-:Y:S08]  /*4440*/  HMMA.16816.F32.BF16 R60, R4.reuse, R36, RZ ;  /* 0x00000024043c723c */ /* 0x040ff000000418ff */
[C---:B------:R-:W-:Y:S01]  /*4450*/  HMMA.16816.F32.BF16 R48, R4.reuse, R38, RZ ;  /* 0x000000260430723c */ /* 0x040fe200000418ff */
[--C-:B-1----:R-:W-:Y:S01]  /*4460*/  FFMA.FTZ R0, R45, c[0x0][0x2d0], -R2.reuse ;  /* 0x0000b4002d007a23 */ /* 0x102fe20000010802 */
[----:B-----5:R-:W-:Y:S01]  /*4470*/  MOV R45, R152 ;  /* 0x00000098002d7202 */ /* 0x020fe20000000f00 */
[----:B------:R-:W-:Y:S02]  /*4480*/  LDSM.16.MT88.4 R36, [R196+0x900] ;  /* 0x00090000c424783b */ /* 0x000fe40000004200 */
[----:B------:R1:W5:Y:S03]  /*4490*/  MUFU.EX2 R43, R0 ;  /* 0x00000000002b7308 */ /* 0x0003660000000800 */
[C---:B------:R-:W-:Y:S08]  /*44a0*/  HMMA.16816.F32.BF16 R56, R4.reuse, R32, RZ ;  /* 0x000000200438723c */ /* 0x040ff000000418ff */
[----:B------:R-:W-:Y:S01]  /*44b0*/  HMMA.16816.F32.BF16 R80, R4, R34, RZ ;  /* 0x000000220450723c */ /* 0x000fe200000418ff */
[----:B-1----:R-:W-:-:S07]  /*44c0*/  FFMA.FTZ R0, R44, c[0x0][0x2d0], -R2 ;  /* 0x0000b4002c007a23 */ /* 0x002fce0000010802 */
[C---:B--2---:R-:W-:Y:S01]  /*44d0*/  HMMA.16816.F32.BF16 R144, R4.reuse, R20, RZ ;  /* 0x000000140490723c */ /* 0x044fe200000418ff */
[----:B------:R1:W-:Y:S07]  /*44e0*/  MUFU.EX2 R177, R0 ;  /* 0x0000000000b17308 */ /* 0x0003ee0000000800 */
[C---:B------:R-:W-:Y:S01]  /*44f0*/  HMMA.16816.F32.BF16 R152, R4.reuse, R22, RZ ;  /* 0x000000160498723c */ /* 0x040fe200000418ff */
[----:B------:R-:W2:Y:S07]  /*4500*/  LDSM.16.MT88.4 R20, [R195+0x900] ;  /* 0x00090000c314783b */ /* 0x000eae0000004200 */
[----:B---3--:R-:W-:Y:S01]  /*4510*/  HMMA.16816.F32.BF16 R100, R4, R16, RZ ;  /* 0x000000100464723c */ /* 0x008fe200000418ff */
[----:B-1----:R-:W-:-:S04]  /*4520*/  FFMA.FTZ R0, R46, c[0x0][0x2d0], -R2 ;  /* 0x0000b4002e007a23 */ /* 0x002fc80000010802 */
[----:B------:R-:W1:Y:S03]  /*4530*/  MUFU.EX2 R40, R0 ;  /* 0x0000000000287308 */ /* 0x000e660000000800 */
[C---:B------:R-:W-:Y:S01]  /*4540*/  HMMA.16816.F32.BF16 R168, R4.reuse, R18, RZ ;  /* 0x0000001204a8723c */ /* 0x040fe200000418ff */
[----:B------:R-:W3:Y:S07]  /*4550*/  LDSM.16.MT88.4 R16, [R193+0x2900] ;  /* 0x00290000c110783b */ /* 0x000eee0000004200 */
[C---:B------:R-:W-:Y:S08]  /*4560*/  HMMA.16816.F32.BF16 R236, R4.reuse, R12, RZ ;  /* 0x0000000c04ec723c */ /* 0x040ff000000418ff */
[----:B------:R-:W-:Y:S07]  /*4570*/  HMMA.16816.F32.BF16 R240, R4, R14, RZ ;  /* 0x0000000e04f0723c */ /* 0x000fee00000418ff */
[----:B------:R-:W-:-:S02]  /*4580*/  F2FP.BF16.PACK_AB R4, R226, R227 ;  /* 0x000000e3e204723e */ /* 0x000fc400000010ff */
[----:B------:R-:W-:Y:S02]  /*4590*/  F2FP.BF16.PACK_AB R6, R172, R42 ;  /* 0x0000002aac06723e */ /* 0x000fe400000010ff */
[----:B-----5:R-:W-:Y:S02]  /*45a0*/  F2FP.BF16.PACK_AB R5, R43, R45 ;  /* 0x0000002d2b05723e */ /* 0x020fe400000010ff */
[----:B-1----:R-:W-:-:S07]  /*45b0*/  F2FP.BF16.PACK_AB R7, R40, R177 ;  /* 0x000000b12807723e */ /* 0x002fce00000010ff */
[C---:B----4-:R-:W-:Y:S07]  /*45c0*/  HMMA.16816.F32.BF16 R12, R4.reuse, R24, R68 ;  /* 0x00000018040c723c */ /* 0x050fee0000041844 */
[----:B------:R-:W-:Y:S01]  /*45d0*/  IMAD.MOV.U32 R68, RZ, RZ, R174 ;  /* 0x000000ffff447224 */ /* 0x000fe200078e00ae */
[----:B------:R-:W-:Y:S01]  /*45e0*/  HMMA.16816.F32.BF16 R32, R4, R28, R72 ;  /* 0x0000001c0420723c */ /* 0x000fe20000041848 */
[----:B------:R-:W-:Y:S01]  /*45f0*/  IMAD.MOV.U32 R69, RZ, RZ, R173 ;  /* 0x000000ffff457224 */ /* 0x000fe200078e00ad */
[----:B------:R-:W-:Y:S01]  /*4600*/  MOV R70, R172 ;  /* 0x000000ac00467202 */ /* 0x000fe20000000f00 */
[----:B------:R-:W-:-:S04]  /*4610*/  IMAD.MOV.U32 R71, RZ, RZ, R177 ;  /* 0x000000ffff477224 */ /* 0x000fc800078e00b1 */
[----:B------:R-:W-:Y:S01]  /*4620*/  IMAD.MOV.U32 R74, RZ, RZ, R43 ;  /* 0x000000ffff4a7224 */ /* 0x000fe200078e002b */
[----:B------:R-:W-:Y:S01]  /*4630*/  HMMA.16816.F32.BF16 R248, R4, R30, R96 ;  /* 0x0000001e04f8723c */ /* 0x000fe20000041860 */
[----:B------:R-:W-:Y:S01]  /*4640*/  IMAD.MOV.U32 R43, RZ, RZ, R179 ;  /* 0x000000ffff2b7224 */ /* 0x000fe200078e00b3 */
[----:B------:R-:W-:Y:S01]  /*4650*/  MOV R73, R181 ;  /* 0x000000b500497202 */ /* 0x000fe20000000f00 */
[----:B------:R-:W-:Y:S02]  /*4660*/  IMAD.MOV.U32 R72, RZ, RZ, R180 ;  /* 0x000000ffff487224 */ /* 0x000fe400078e00b4 */
[----:B------:R-:W-:-:S03]  /*4670*/  IMAD.MOV.U32 R75, RZ, RZ, R184 ;  /* 0x000000ffff4b7224 */ /* 0x000fc600078e00b8 */
[----:B------:R-:W-:Y:S01]  /*4680*/  IMAD.MOV.U32 R31, RZ, RZ, R14 ;  /* 0x000000ffff1f7224 */ /* 0x000fe200078e000e */
[----:B------:R-:W-:Y:S01]  /*4690*/  MOV R30, R15 ;  /* 0x0000000f001e7202 */ /* 0x000fe20000000f00 */
[----:B------:R-:W-:Y:S01]  /*46a0*/  IMAD.MOV.U32 R29, RZ, RZ, R12 ;  /* 0x000000ffff1d7224 */ /* 0x000fe200078e000c */
[C---:B------:R-:W-:Y:S01]  /*46b0*/  HMMA.16816.F32.BF16 R244, R4.reuse, R26, R92 ;  /* 0x0000001a04f4723c */ /* 0x040fe2000004185c */
[----:B------:R-:W-:Y:S01]  /*46c0*/  IMAD.MOV.U32 R28, RZ, RZ, R13 ;  /* 0x000000ffff1c7224 */ /* 0x000fe200078e000d */
[----:B------:R-:W-:Y:S03]  /*46d0*/  LDSM.16.MT88.4 R24, [R196+0x2900] ;  /* 0x00290000c418783b */ /* 0x000fe60000004200 */
[----:B------:R-:W-:Y:S01]  /*46e0*/  IMAD.MOV.U32 R41, RZ, RZ, R33 ;  /* 0x000000ffff297224 */ /* 0x000fe200078e0021 */
[----:B------:R-:W1:Y:S01]  /*46f0*/  LDSM.16.MT88.4 R12, [R194+0x2900] ;  /* 0x00290000c20c783b */ /* 0x000e620000004200 */
[----:B------:R-:W-:Y:S01]  /*4700*/  IMAD.MOV.U32 R46, RZ, RZ, R34 ;  /* 0x000000ffff2e7224 */ /* 0x000fe200078e0022 */
[----:B------:R-:W-:Y:S01]  /*4710*/  MOV R44, R35 ;  /* 0x00000023002c7202 */ /* 0x000fe20000000f00 */
[----:B------:R-:W-:Y:S01]  /*4720*/  IMAD.MOV.U32 R0, RZ, RZ, R32 ;  /* 0x000000ffff007224 */ /* 0x000fe200078e0020 */
[C---:B--2---:R-:W-:Y:S01]  /*4730*/  HMMA.16816.F32.BF16 R92, R4.reuse, R22, R88 ;  /* 0x00000016045c723c */ /* 0x044fe20000041858 */
[----:B------:R-:W2:Y:S06]  /*4740*/  LDSM.16.MT88.4 R32, [R195+0x2900] ;  /* 0x00290000c320783b */ /* 0x000eac0000004200 */
[----:B------:R-:W-:Y:S01]  /*4750*/  MOV R88, R31 ;  /* 0x0000001f00587202 */ /* 0x000fe20000000f00 */
[----:B---3--:R-:W-:Y:S01]  /*4760*/  HMMA.16816.F32.BF16 R96, R4, R16, R64 ;  /* 0x000000100460723c */ /* 0x008fe20000041840 */
[----:B------:R-:W-:Y:S01]  /*4770*/  IMAD.MOV.U32 R89, RZ, RZ, R30 ;  /* 0x000000ffff597224 */ /* 0x000fe200078e001e */
[----:B------:R-:W-:Y:S01]  /*4780*/  MOV R91, R41 ;  /* 0x00000029005b7202 */ /* 0x000fe20000000f00 */
[----:B------:R-:W-:-:S02]  /*4790*/  IMAD.MOV.U32 R90, RZ, RZ, R29 ;  /* 0x000000ffff5a7224 */ /* 0x000fc400078e001d */
[----:B------:R-:W-:Y:S02]  /*47a0*/  IMAD.MOV.U32 R41, RZ, RZ, R178 ;  /* 0x000000ffff297224 */ /* 0x000fe400078e00b2 */
[----:B------:R-:W-:Y:S01]  /*47b0*/  MOV R67, R28 ;  /* 0x0000001c00437202 */ /* 0x000fe20000000f00 */
[----:B------:R-:W-:Y:S01]  /*47c0*/  IMAD.MOV.U32 R65, RZ, RZ, R176 ;  /* 0x000000ffff417224 */ /* 0x000fe200078e00b0 */
[----:B------:R-:W3:Y:S01]  /*47d0*/  LDSM.16.MT88.4 R28, [R193+0x4900] ;  /* 0x00490000c11c783b */ /* 0x000ee20000004200 */
[----:B------:R-:W-:Y:S01]  /*47e0*/  MOV R66, R175 ;  /* 0x000000af00427202 */ /* 0x000fe20000000f00 */
[C---:B------:R-:W-:Y:S02]  /*47f0*/  HMMA.16816.F32.BF16 R176, R4.reuse, R18, R84 ;  /* 0x0000001204b0723c */ /* 0x040fe40000041854 */
[----:B------:R-:W-:Y:S06]  /*4800*/  LDSM.16.MT88.4 R16, [R194+0x4900] ;  /* 0x00490000c210783b */ /* 0x000fec0000004200 */
[C---:B------:R-:W-:Y:S01]  /*4810*/  HMMA.16816.F32.BF16 R108, R4.reuse, R20, R108 ;  /* 0x00000014046c723c */ /* 0x040fe2000004186c */
[----:B------:R-:W-:Y:S07]  /*4820*/  LDSM.16.MT88.4 R20, [R195+0x4900] ;  /* 0x00490000c314783b */ /* 0x000fee0000004200 */
[C---:B------:R-:W-:Y:S07]  /*4830*/  HMMA.16816.F32.BF16 R228, R4.reuse, R36, R112 ;  /* 0x0000002404e4723c */ /* 0x040fee0000041870 */
[----:B------:R-:W-:Y:S01]  /*4840*/  IMAD.MOV.U32 R36, RZ, RZ, R182 ;  /* 0x000000ffff247224 */ /* 0x000fe200078e00b6 */
[----:B-1----:R-:W-:Y:S01]  /*4850*/  HMMA.16816.F32.BF16 R220, R4, R12, R60 ;  /* 0x0000000c04dc723c */ /* 0x002fe2000004183c */
[----:B------:R-:W-:-:S07]  /*4860*/  MOV R37, R187 ;  /* 0x000000bb00257202 */ /* 0x000fce0000000f00 */
[C---:B------:R-:W-:Y:S01]  /*4870*/  HMMA.16816.F32.BF16 R172, R4.reuse, R14, R48 ;  /* 0x0000000e04ac723c */ /* 0x040fe20000041830 */
[----:B------:R-:W1:Y:S07]  /*4880*/  LDSM.16.MT88.4 R12, [R196+0x4900] ;  /* 0x00490000c40c783b */ /* 0x000e6e0000004200 */
[C---:B------:R-:W-:Y:S07]  /*4890*/  HMMA.16816.F32.BF16 R180, R4.reuse, R38, R120 ;  /* 0x0000002604b4723c */ /* 0x040fee0000041878 */
[----:B------:R-:W-:Y:S01]  /*48a0*/  IMAD.MOV.U32 R39, RZ, RZ, R186 ;  /* 0x000000ffff277224 */ /* 0x000fe200078e00ba */
[----:B------:R-:W-:Y:S01]  /*48b0*/  MOV R38, R185 ;  /* 0x000000b900267202 */ /* 0x000fe20000000f00 */
[C---:B--2---:R-:W-:Y:S07]  /*48c0*/  HMMA.16816.F32.BF16 R120, R4.reuse, R34, R76 ;  /* 0x000000220478723c */ /* 0x044fee000004184c */
[----:B------:R-:W-:Y:S01]  /*48d0*/  MOV R35, R74 ;  /* 0x0000004a00237202 */ /* 0x000fe20000000f00 */
[----:B------:R-:W-:Y:S01]  /*48e0*/  HMMA.16816.F32.BF16 R184, R4, R32, R52 ;  /* 0x0000002004b8723c */ /* 0x000fe20000041834 */
[----:B------:R-:W-:-:S06]  /*48f0*/  IMAD.MOV.U32 R34, RZ, RZ, R75 ;  /* 0x000000ffff227224 */ /* 0x000fcc00078e004b */
[----:B------:R-:W-:Y:S01]  /*4900*/  IMAD.MOV.U32 R33, RZ, RZ, R72 ;  /* 0x000000ffff217224 */ /* 0x000fe200078e0048 */
[----:B------:R-:W-:Y:S01]  /*4910*/  HMMA.16816.F32.BF16 R188, R4, R24, R56 ;  /* 0x0000001804bc723c */ /* 0x000fe20000041838 */
[----:B------:R-:W-:-:S07]  /*4920*/  IMAD.MOV.U32 R32, RZ, RZ, R73 ;  /* 0x000000ffff207224 */ /* 0x000fce00078e0049 */
[C---:B---3--:R-:W-:Y:S07]  /*4930*/  HMMA.16816.F32.BF16 R72, R4.reuse, R28, R104 ;  /* 0x0000001c0448723c */ /* 0x048fee0000041868 */
[----:B------:R-:W-:Y:S01]  /*4940*/  IMAD.MOV.U32 R105, RZ, RZ, R42 ;  /* 0x000000ffff697224 */ /* 0x000fe200078e002a */
[----:B------:R-:W-:Y:S01]  /*4950*/  HMMA.16816.F32.BF16 R56, R4, R30, R116 ;  /* 0x0000001e0438723c */ /* 0x000fe20000041874 */
[----:B------:R-:W2:Y:S01]  /*4960*/  LDSM.16.MT88.4 R28, [R194+0x6900] ;  /* 0x00690000c21c783b */ /* 0x000ea20000004200 */
[----:B------:R-:W-:Y:S01]  /*4970*/  MOV R104, R43 ;  /* 0x0000002b00687202 */ /* 0x000fe20000000f00 */
[----:B------:R-:W-:Y:S01]  /*4980*/  IMAD.MOV.U32 R107, RZ, RZ, R45 ;  /* 0x000000ffff6b7224 */ /* 0x000fe200078e002d */
[----:B------:R-:W-:-:S03]  /*4990*/  MOV R106, R234 ;  /* 0x000000ea006a7202 */ /* 0x000fc60000000f00 */
[----:B------:R-:W-:Y:S01]  /*49a0*/  IMAD.MOV.U32 R119, RZ, RZ, R70 ;  /* 0x000000ffff777224 */ /* 0x000fe200078e0046 */
[C---:B------:R-:W-:Y:S01]  /*49b0*/  HMMA.16816.F32.BF16 R112, R4.reuse, R26, R80 ;  /* 0x0000001a0470723c */ /* 0x040fe20000041850 */
[----:B------:R-:W3:Y:S01]  /*49c0*/  LDSM.16.MT88.4 R24, [R193+0x6900] ;  /* 0x00690000c118783b */ /* 0x000ee20000004200 */
[----:B------:R-:W-:Y:S02]  /*49d0*/  IMAD.MOV.U32 R118, RZ, RZ, R71 ;  /* 0x000000ffff767224 */ /* 0x000fe400078e0047 */
[----:B------:R-:W-:Y:S02]  /*49e0*/  IMAD.MOV.U32 R117, RZ, RZ, R40 ;  /* 0x000000ffff757224 */ /* 0x000fe400078e0028 */
[----:B------:R-:W-:Y:S02]  /*49f0*/  IMAD.MOV.U32 R116, RZ, RZ, R41 ;  /* 0x000000ffff747224 */ /* 0x000fe400078e0029 */
[C---:B-1----:R-:W-:Y:S07]  /*4a00*/  HMMA.16816.F32.BF16 R48, R4.reuse, R12, R136 ;  /* 0x0000000c0430723c */ /* 0x042fee0000041888 */
[----:B------:R-:W-:Y:S01]  /*4a10*/  IMAD.MOV.U32 R137, RZ, RZ, R68 ;  /* 0x000000ffff897224 */ /* 0x000fe200078e0044 */
[----:B------:R-:W-:Y:S01]  /*4a20*/  MOV R136, R69 ;  /* 0x0000004500887202 */ /* 0x000fe20000000f00 */
[----:B------:R-:W-:Y:S01]  /*4a30*/  HMMA.16816.F32.BF16 R40, R4, R16, R124 ;  /* 0x000000100428723c */ /* 0x000fe2000004187c */
[----:B------:R-:W-:Y:S01]  /*4a40*/  MOV R139, R65 ;  /* 0x00000041008b7202 */ /* 0x000fe20000000f00 */
[----:B------:R-:W-:-:S06]  /*4a50*/  IMAD.MOV.U32 R138, RZ, RZ, R66 ;  /* 0x000000ffff8a7224 */ /* 0x000fcc00078e0042 */
[C---:B------:R-:W-:Y:S01]  /*4a60*/  HMMA.16816.F32.BF16 R68, R4.reuse, R14, R148 ;  /* 0x0000000e0444723c */ /* 0x040fe20000041894 */
[----:B------:R-:W1:Y:S06]  /*4a70*/  LDSM.16.MT88.4 R12, [R195+0x6900] ;  /* 0x00690000c30c783b */ /* 0x000e6c0000004200 */
[----:B------:R-:W-:Y:S01]  /*4a80*/  IMAD.MOV.U32 R150, RZ, RZ, R88 ;  /* 0x000000ffff967224 */ /* 0x000fe200078e0058 */
[----:B------:R-:W-:Y:S01]  /*4a90*/  HMMA.16816.F32.BF16 R124, R4, R22, R156 ;  /* 0x00000016047c723c */ /* 0x000fe2000004189c */
[----:B------:R-:W-:Y:S01]  /*4aa0*/  IMAD.MOV.U32 R88, RZ, RZ, R0 ;  /* 0x000000ffff587224 */ /* 0x000fe200078e0000 */
[----:B------:R-:W-:Y:S01]  /*4ab0*/  MOV R149, R67 ;  /* 0x0000004300957202 */ /* 0x000fe20000000f00 */
[----:B------:R-:W-:-:S02]  /*4ac0*/  FFMA.FTZ R0, R135, c[0x0][0x2d0], -R8 ;  /* 0x0000b40087007a23 */ /* 0x000fc40000010808 */
[----:B------:R-:W-:Y:S02]  /*4ad0*/  IMAD.MOV.U32 R151, RZ, RZ, R89 ;  /* 0x000000ffff977224 */ /* 0x000fe400078e0059 */
[----:B------:R4:W-:Y:S01]  /*4ae0*/  MUFU.EX2 R148, R0 ;  /* 0x0000000000947308 */ /* 0x0009e20000000800 */
[C---:B------:R-:W-:Y:S01]  /*4af0*/  HMMA.16816.F32.BF16 R52, R4.reuse, R18, R128 ;  /* 0x000000120434723c */ /* 0x040fe20000041880 */
[----:B------:R-:W5:Y:S01]  /*4b00*/  LDSM.16.MT88.4 R16, [R196+0x6900] ;  /* 0x00690000c410783b */ /* 0x000f620000004200 */
[----:B------:R-:W-:Y:S01]  /*4b10*/  IMAD.MOV.U32 R158, RZ, RZ, R116 ;  /* 0x000000ffff9e7224 */ /* 0x000fe200078e0074 */
[----:B------:R-:W-:Y:S01]  /*4b20*/  MOV R156, R138 ;  /* 0x0000008a009c7202 */ /* 0x000fe20000000f00 */
[----:B------:R-:W-:Y:S01]  /*4b30*/  IMAD.MOV.U32 R89, RZ, RZ, R91 ;  /* 0x000000ffff597224 */ /* 0x000fe200078e005b */
[----:B------:R-:W-:Y:S01]  /*4b40*/  MOV R91, R44 ;  /* 0x0000002c005b7202 */ /* 0x000fe20000000f00 */
[----:B------:R-:W-:Y:S01]  /*4b50*/  IMAD.MOV.U32 R116, RZ, RZ, R104 ;  /* 0x000000ffff747224 */ /* 0x000fe200078e0068 */
[----:B------:R-:W-:Y:S01]  /*4b60*/  MOV R104, R36 ;  /* 0x0000002400687202 */ /* 0x000fe20000000f00 */
[----:B------:R-:W-:Y:S01]  /*4b70*/  HMMA.16816.F32.BF16 R60, R4, R20, R160 ;  /* 0x00000014043c723c */ /* 0x000fe200000418a0 */
[----:B------:R-:W-:Y:S01]  /*4b80*/  LDSM.16.MT88.4 R20, [R196+0x1100] ;  /* 0x00110000c414783b */ /* 0x000fe20000004200 */
[----:B------:R-:W-:-:S02]  /*4b90*/  IMAD.MOV.U32 R157, RZ, RZ, R139 ;  /* 0x000000ffff9d7224 */ /* 0x000fc400078e008b */
[----:B----4-:R-:W-:-:S03]  /*4ba0*/  FFMA.FTZ R0, R219, c[0x0][0x2d0], -R8 ;  /* 0x0000b400db007a23 */ /* 0x010fc60000010808 */
[----:B------:R-:W-:Y:S01]  /*4bb0*/  MOV R163, R90 ;  /* 0x0000005a00a37202 */ /* 0x000fe20000000f00 */
[----:B--2---:R-:W-:Y:S01]  /*4bc0*/  HMMA.16816.F32.BF16 R84, R4, R28, R144 ;  /* 0x0000001c0454723c */ /* 0x004fe20000041890 */
[----:B------:R-:W-:Y:S01]  /*4bd0*/  IMAD.MOV.U32 R90, RZ, RZ, R46 ;  /* 0x000000ffff5a7224 */ /* 0x000fe200078e002e */
[----:B------:R2:W-:Y:S01]  /*4be0*/  MUFU.EX2 R159, R0 ;  /* 0x00000000009f7308 */ /* 0x0005e20000000800 */
[----:B------:R-:W-:-:S04]  /*4bf0*/  IMAD.MOV.U32 R162, RZ, RZ, R38 ;  /* 0x000000ffffa27224 */ /* 0x000fc800078e0026 */
[----:B------:R-:W-:Y:S01]  /*4c00*/  MOV R147, R151 ;  /* 0x0000009700937202 */ /* 0x000fe20000000f00 */
[C---:B------:R-:W-:Y:S01]  /*4c10*/  HMMA.16816.F32.BF16 R128, R4.reuse, R30, R152 ;  /* 0x0000001e0480723c */ /* 0x040fe20000041898 */
[----:B------:R-:W4:Y:S01]  /*4c20*/  LDSM.16.MT88.4 R28, [R193+0x1100] ;  /* 0x00110000c11c783b */ /* 0x000f220000004200 */
[----:B------:R-:W-:Y:S01]  /*4c30*/  MOV R151, R117 ;  /* 0x0000007500977202 */ /* 0x000fe20000000f00 */
[----:B------:R-:W-:Y:S01]  /*4c40*/  IMAD.MOV.U32 R117, RZ, RZ, R105 ;  /* 0x000000ffff757224 */ /* 0x000fe200078e0069 */
[----:B------:R-:W-:Y:S01]  /*4c50*/  MOV R144, R163 ;  /* 0x000000a300907202 */ /* 0x000fe20000000f00 */
[----:B------:R-:W-:Y:S02]  /*4c60*/  IMAD.MOV.U32 R163, RZ, RZ, R39 ;  /* 0x000000ffffa37224 */ /* 0x000fe400078e0027 */
[----:B------:R-:W-:Y:S01]  /*4c70*/  IMAD.MOV.U32 R105, RZ, RZ, R37 ;  /* 0x000000ffff697224 */ /* 0x000fe200078e0025 */
[----:B---3--:R-:W-:Y:S01]  /*4c80*/  HMMA.16816.F32.BF16 R80, R4, R24, R140 ;  /* 0x000000180450723c */ /* 0x008fe2000004188c */
[----:B------:R-:W-:-:S02]  /*4c90*/  IMAD.MOV.U32 R145, RZ, RZ, R149 ;  /* 0x000000ffff917224 */ /* 0x000fc400078e0095 */
[----:B--2---:R-:W-:Y:S02]  /*4ca0*/  FFMA.FTZ R0, R224, c[0x0][0x2d0], -R8 ;  /* 0x0000b400e0007a23 */ /* 0x004fe40000010808 */
[----:B------:R-:W-:Y:S01]  /*4cb0*/  IMAD.MOV.U32 R146, RZ, RZ, R150 ;  /* 0x000000ffff927224 */ /* 0x000fe200078e0096 */
[----:B------:R-:W-:Y:S01]  /*4cc0*/  MOV R150, R34 ;  /* 0x0000002200967202 */ /* 0x000fe20000000f00 */
[----:B------:R2:W-:Y:S01]  /*4cd0*/  MUFU.EX2 R160, R0 ;  /* 0x0000000000a07308 */ /* 0x0005e20000000800 */
[----:B------:R-:W-:Y:S01]  /*4ce0*/  HMMA.16816.F32.BF16 R164, R4, R26, R164 ;  /* 0x0000001a04a4723c */ /* 0x000fe200000418a4 */
[----:B------:R-:W3:Y:S01]  /*4cf0*/  LDSM.16.MT88.4 R24, [R194+0x1100] ;  /* 0x00110000c218783b */ /* 0x000ee20000004200 */
[----:B------:R-:W-:Y:S01]  /*4d00*/  IMAD.MOV.U32 R142, RZ, RZ, R136 ;  /* 0x000000ffff8e7224 */ /* 0x000fe200078e0088 */
[----:B------:R-:W-:Y:S01]  /*4d10*/  MOV R141, R227 ;  /* 0x000000e3008d7202 */ /* 0x000fe20000000f00 */
[----:B------:R-:W-:Y:S02]  /*4d20*/  IMAD.MOV.U32 R143, RZ, RZ, R137 ;  /* 0x000000ffff8f7224 */ /* 0x000fe400078e0089 */
[----:B------:R-:W-:-:S02]  /*4d30*/  IMAD.MOV.U32 R149, RZ, RZ, R35 ;  /* 0x000000ffff957224 */ /* 0x000fc400078e0023 */
[----:B-1----:R-:W-:Y:S01]  /*4d40*/  HMMA.16816.F32.BF16 R36, R4, R14, R240 ;  /* 0x0000000e0424723c */ /* 0x002fe200000418f0 */
[----:B------:R-:W-:Y:S02]  /*4d50*/  IMAD.MOV.U32 R140, RZ, RZ, R107 ;  /* 0x000000ffff8c7224 */ /* 0x000fe400078e006b */
[----:B--2---:R-:W-:-:S05]  /*4d60*/  FFMA.FTZ R0, R225, c[0x0][0x2d0], -R8 ;  /* 0x0000b400e1007a23 */ /* 0x004fca0000010808 */
[C---:B-----5:R-:W-:Y:S01]  /*4d70*/  HMMA.16816.F32.BF16 R76, R4.reuse, R16, R100 ;  /* 0x00000010044c723c */ /* 0x060fe20000041864 */
[----:B------:R1:W2:Y:S07]  /*4d80*/  MUFU.EX2 R161, R0 ;  /* 0x0000000000a17308 */ /* 0x0002ae0000000800 */
[C---:B------:R-:W-:Y:S01]  /*4d90*/  HMMA.16816.F32.BF16 R64, R4.reuse, R18, R168 ;  /* 0x000000120440723c */ /* 0x040fe200000418a8 */
[----:B------:R-:W-:Y:S06]  /*4da0*/  LDSM.16.MT88.4 R16, [R195+0x1100] ;  /* 0x00110000c310783b */ /* 0x000fec0000004200 */
[----:B------:R-:W-:Y:S01]  /*4db0*/  IMAD.MOV.U32 R171, RZ, RZ, R156 ;  /* 0x000000ffffab7224 */ /* 0x000fe200078e009c */
[----:B------:R-:W-:Y:S01]  /*4dc0*/  MOV R169, R158 ;  /* 0x0000009e00a97202 */ /* 0x000fe20000000f00 */
[----:B------:R-:W-:Y:S01]  /*4dd0*/  IMAD.MOV.U32 R170, RZ, RZ, R157 ;  /* 0x000000ffffaa7224 */ /* 0x000fe200078e009d */
[----:B------:R-:W-:Y:S01]  /*4de0*/  MOV R156, R162 ;  /* 0x000000a2009c7202 */ /* 0x000fe20000000f00 */
[----:B-1----:R-:W-:Y:S01]  /*4df0*/  FFMA.FTZ R0, R47, c[0x0][0x2d0], -R2 ;  /* 0x0000b4002f007a23 */ /* 0x002fe20000010802 */
[----:B------:R-:W-:Y:S01]  /*4e00*/  MOV R168, R105 ;  /* 0x0000006900a87202 */ /* 0x000fe20000000f00 */
[----:B------:R-:W-:Y:S01]  /*4e10*/  HMMA.16816.F32.BF16 R44, R4, R12, R236 ;  /* 0x0000000c042c723c */ /* 0x000fe200000418ec */
[----:B------:R-:W1:Y:S01]  /*4e20*/  LDSM.16.MT88.4 R12, [R193+0x3100] ;  /* 0x00310000c10c783b */ /* 0x000e620000004200 */
[----:B------:R5:W-:Y:S05]  /*4e30*/  MUFU.EX2 R234, R0 ;  /* 0x0000000000ea7308 */ /* 0x000bea0000000800 */
[----:B--2---:R-:W-:Y:S01]  /*4e40*/  IMAD.MOV.U32 R238, RZ, RZ, R161 ;  /* 0x000000ffffee7224 */ /* 0x004fe200078e00a1 */
[----:B------:R-:W-:Y:S01]  /*4e50*/  F2FP.BF16.PACK_AB R4, R159, R148 ;  /* 0x000000949f04723e */ /* 0x000fe200000010ff */
[----:B------:R-:W-:Y:S01]  /*4e60*/  IMAD.MOV.U32 R239, RZ, RZ, R160 ;  /* 0x000000ffffef7224 */ /* 0x000fe200078e00a0 */
[----:B------:R-:W-:Y:S01]  /*4e70*/  MOV R161, R33 ;  /* 0x0000002100a17202 */ /* 0x000fe20000000f00 */
[----:B------:R-:W-:Y:S01]  /*4e80*/  IMAD.MOV.U32 R160, RZ, RZ, R32 ;  /* 0x000000ffffa07224 */ /* 0x000fe200078e0020 */
[----:B------:R-:W-:Y:S01]  /*4e90*/  MOV R236, R143 ;  /* 0x0000008f00ec7202 */ /* 0x000fe20000000f00 */
[----:B------:R-:W-:Y:S01]  /*4ea0*/  LDSM.16.MT88.4 R32, [R194+0x3100] ;  /* 0x00310000c220783b */ /* 0x000fe20000004200 */
[----:B------:R-:W-:Y:S01]  /*4eb0*/  F2FP.BF16.PACK_AB R6, R238, R239 ;  /* 0x000000efee06723e */ /* 0x000fe200000010ff */
[----:B------:R-:W-:-:S02]  /*4ec0*/  IMAD.MOV.U32 R158, RZ, RZ, R160 ;  /* 0x000000ffff9e7224 */ /* 0x000fc400078e00a0 */
[----:B------:R-:W-:Y:S02]  /*4ed0*/  IMAD.MOV.U32 R157, RZ, RZ, R161 ;  /* 0x000000ffff9d7224 */ /* 0x000fe400078e00a1 */
[----:B-----5:R-:W-:Y:S02]  /*4ee0*/  FFMA.FTZ R0, R133, c[0x0][0x2d0], -R2 ;  /* 0x0000b40085007a23 */ /* 0x020fe40000010802 */
[----:B------:R-:W-:Y:S02]  /*4ef0*/  IMAD.MOV.U32 R143, RZ, RZ, R163 ;  /* 0x000000ffff8f7224 */ /* 0x000fe400078e00a3 */
[----:B------:R2:W5:Y:S01]  /*4f00*/  MUFU.EX2 R219, R0 ;  /* 0x0000000000db7308 */ /* 0x0005620000000800 */
[----:B------:R-:W-:Y:S02]  /*4f10*/  IMAD.MOV.U32 R237, RZ, RZ, R142 ;  /* 0x000000ffffed7224 */ /* 0x000fe400078e008e */
[----:B------:R-:W-:Y:S02]  /*4f20*/  IMAD.MOV.U32 R142, RZ, RZ, R226 ;  /* 0x000000ffff8e7224 */ /* 0x000fe400078e00e2 */
[----:B--2---:R-:W-:Y:S01]  /*4f30*/  FFMA.FTZ R0, R11, c[0x0][0x2d0], -R2 ;  /* 0x0000b4000b007a23 */ /* 0x004fe20000010802 */
[----:B-----5:R-:W-:Y:S01]  /*4f40*/  F2FP.BF16.PACK_AB R5, R219, R234 ;  /* 0x000000eadb05723e */ /* 0x020fe200000010ff */
[----:B------:R-:W-:-:S02]  /*4f50*/  IMAD.MOV.U32 R11, RZ, RZ, R106 ;  /* 0x000000ffff0b7224 */ /* 0x000fc400078e006a */
[----:B------:R2:W-:Y:S02]  /*4f60*/  MUFU.EX2 R135, R0 ;  /* 0x0000000000877308 */ /* 0x0005e40000000800 */
[----:B--2---:R-:W-:Y:S02]  /*4f70*/  FFMA.FTZ R0, R134, c[0x0][0x2d0], -R2 ;  /* 0x0000b40086007a23 */ /* 0x004fe40000010802 */
[----:B------:R-:W-:-:S04]  /*4f80*/  IMAD.MOV.U32 R134, RZ, RZ, R104 ;  /* 0x000000ffff867224 */ /* 0x000fc800078e0068 */
[----:B------:R-:W2:Y:S02]  /*4f90*/  MUFU.EX2 R133, R0 ;  /* 0x0000000000857308 */ /* 0x000ea40000000800 */
[----:B--2---:R-:W-:Y:S01]  /*4fa0*/  F2FP.BF16.PACK_AB R7, R133, R135 ;  /* 0x000000878507723e */ /* 0x004fe200000010ff */
[----:B------:R-:W-:Y:S02]  /*4fb0*/  FFMA.FTZ R0, R134, c[0x0][0x2d0], -R8 ;  /* 0x0000b40086007a23 */ /* 0x000fe40000010808 */
[----:B------:R-:W-:-:S04]  /*4fc0*/  IMAD.MOV.U32 R134, RZ, RZ, R168 ;  /* 0x000000ffff867224 */ /* 0x000fc800078e00a8 */
[C---:B----4-:R-:W-:Y:S08]  /*4fd0*/  HMMA.16816.F32.BF16 R136, R4.reuse, R28, R88 ;  /* 0x0000001c0488723c */ /* 0x050ff00000041858 */
[C---:B------:R-:W-:Y:S01]  /*4fe0*/  HMMA.16816.F32.BF16 R88, R4.reuse, R30, R248 ;  /* 0x0000001e0458723c */ /* 0x040fe200000418f8 */
[----:B------:R-:W2:Y:S01]  /*4ff0*/  LDSM.16.MT88.4 R28, [R196+0x3100] ;  /* 0x00310000c41c783b */ /* 0x000ea20000004200 */
[----:B------:R4:W-:Y:S05]  /*5000*/  MUFU.EX2 R250, R0 ;  /* 0x0000000000fa7308 */ /* 0x0009ea0000000800 */
[----:B------:R-:W-:Y:S01]  /*5010*/  MOV R251, R239 ;  /* 0x000000ef00fb7202 */ /* 0x000fe20000000f00 */
[----:B---3--:R-:W-:Y:S01]  /*5020*/  HMMA.16816.F32.BF16 R144, R4, R24, R144 ;  /* 0x000000180490723c */ /* 0x008fe20000041890 */
[----:B------:R-:W-:-:S02]  /*5030*/  IMAD.MOV.U32 R239, RZ, RZ, R157 ;  /* 0x000000ffffef7224 */ /* 0x000fc400078e009d */
[----:B------:R-:W-:Y:S01]  /*5040*/  IMAD.MOV.U32 R157, RZ, RZ, R149 ;  /* 0x000000ffff9d7224 */ /* 0x000fe200078e0095 */
[----:B------:R-:W-:Y:S01]  /*5050*/  MOV R149, R151 ;  /* 0x0000009700957202 */ /* 0x000fe20000000f00 */
[----:B------:R-:W-:-:S03]  /*5060*/  IMAD.MOV.U32 R151, RZ, RZ, R9 ;  /* 0x000000ffff977224 */ /* 0x000fc600078e0009 */
[----:B------:R-:W-:Y:S01]  /*5070*/  HMMA.16816.F32.BF16 R244, R4, R26, R244 ;  /* 0x0000001a04f4723c */ /* 0x000fe200000418f4 */
[----:B------:R-:W3:Y:S01]  /*5080*/  LDSM.16.MT88.4 R24, [R195+0x3100] ;  /* 0x00310000c318783b */ /* 0x000ee20000004200 */
[----:B----4-:R-:W-:-:S04]  /*5090*/  FFMA.FTZ R0, R169, c[0x0][0x2d0], -R8 ;  /* 0x0000b400a9007a23 */ /* 0x010fc80000010808 */
[----:B------:R4:W5:Y:S02]  /*50a0*/  MUFU.EX2 R249, R0 ;  /* 0x0000000000f97308 */ /* 0x0009640000000800 */
[C---:B-1----:R-:W-:Y:S08]  /*50b0*/  HMMA.16816.F32.BF16 R96, R4.reuse, R12, R96 ;  /* 0x0000000c0460723c */ /* 0x042ff00000041860 */
[----:B------:R-:W-:Y:S01]  /*50c0*/  HMMA.16816.F32.BF16 R100, R4, R14, R176 ;  /* 0x0000000e0464723c */ /* 0x000fe200000418b0 */
[----:B------:R-:W1:Y:S01]  /*50d0*/  LDSM.16.MT88.4 R12, [R194+0x5100] ;  /* 0x00510000c20c783b */ /* 0x000e620000004200 */
[----:B----4-:R-:W-:-:S06]  /*50e0*/  FFMA.FTZ R0, R170, c[0x0][0x2d0], -R8 ;  /* 0x0000b400aa007a23 */ /* 0x010fcc0000010808 */
[C---:B------:R-:W-:Y:S01]  /*50f0*/  HMMA.16816.F32.BF16 R152, R4.reuse, R20, R228 ;  /* 0x000000140498723c */ /* 0x040fe200000418e4 */
[----:B------:R4:W-:Y:S07]  /*5100*/  MUFU.EX2 R248, R0 ;  /* 0x0000000000f87308 */ /* 0x0009ee0000000800 */
[C---:B------:R-:W-:Y:S01]  /*5110*/  HMMA.16816.F32.BF16 R228, R4.reuse, R22, R180 ;  /* 0x0000001604e4723c */ /* 0x040fe200000418b4 */
[----:B------:R-:W1:Y:S06]  /*5120*/  LDSM.16.MT88.4 R20, [R193+0x5100] ;  /* 0x00510000c114783b */ /* 0x000e6c0000004200 */
[----:B------:R-:W-:Y:S01]  /*5130*/  IMAD.MOV.U32 R180, RZ, RZ, R134 ;  /* 0x000000ffffb47224 */ /* 0x000fe200078e0086 */
[----:B------:R-:W-:Y:S01]  /*5140*/  HMMA.16816.F32.BF16 R160, R4, R16, R108 ;  /* 0x0000001004a0723c */ /* 0x000fe2000004186c */
[----:B------:R-:W-:Y:S01]  /*5150*/  IMAD.MOV.U32 R181, RZ, RZ, R11 ;  /* 0x000000ffffb57224 */ /* 0x000fe200078e000b */
[----:B------:R-:W-:Y:S01]  /*5160*/  MOV R182, R140 ;  /* 0x0000008c00b67202 */ /* 0x000fe20000000f00 */
[----:B----4-:R-:W-:-:S02]  /*5170*/  FFMA.FTZ R0, R236, c[0x0][0x2d0], -R8 ;  /* 0x0000b400ec007a23 */ /* 0x010fc40000010808 */
[----:B------:R-:W-:Y:S02]  /*5180*/  IMAD.MOV.U32 R183, RZ, RZ, R141 ;  /* 0x000000ffffb77224 */ /* 0x000fe400078e008d */
[----:B------:R4:W1:Y:S01]  /*5190*/  MUFU.EX2 R134, R0 ;  /* 0x0000000000867308 */ /* 0x0008620000000800 */
[----:B------:R-:W-:Y:S01]  /*51a0*/  HMMA.16816.F32.BF16 R92, R4, R18, R92 ;  /* 0x00000012045c723c */ /* 0x000fe2000004185c */
[----:B------:R-:W5:Y:S01]  /*51b0*/  LDSM.16.MT88.4 R16, [R196+0x5100] ;  /* 0x00510000c410783b */ /* 0x000f620000004200 */
[----:B------:R-:W-:-:S06]  /*51c0*/  IMAD.MOV.U32 R236, RZ, RZ, R142 ;  /* 0x000000ffffec7224 */ /* 0x000fcc00078e008e */
[----:B--2---:R-:W-:Y:S01]  /*51d0*/  HMMA.16816.F32.BF16 R108, R4, R28, R188 ;  /* 0x0000001c046c723c */ /* 0x004fe200000418bc */
[----:B----4-:R-:W-:-:S07]  /*51e0*/  FFMA.FTZ R0, R252, c[0x0][0x2d0], -R2 ;  /* 0x0000b400fc007a23 */ /* 0x010fce0000010802 */
[----:B------:R-:W-:Y:S01]  /*51f0*/  HMMA.16816.F32.BF16 R112, R4, R30, R112 ;  /* 0x0000001e0470723c */ /* 0x000fe20000041870 */
[----:B------:R-:W2:Y:S01]  /*5200*/  LDSM.16.MT88.4 R28, [R195+0x5100] ;  /* 0x00510000c31c783b */ /* 0x000ea20000004200 */
[----:B------:R-:W-:-:S06]  /*5210*/  IMAD.MOV.U32 R252, RZ, RZ, R119 ;  /* 0x000000fffffc7224 */ /* 0x000fcc00078e0077 */
[C---:B---3--:R-:W-:Y:S08]  /*5220*/  HMMA.16816.F32.BF16 R184, R4.reuse, R24, R184 ;  /* 0x0000001804b8723c */ /* 0x048ff000000418b8 */
[C---:B------:R-:W-:Y:S01]  /*5230*/  HMMA.16816.F32.BF16 R224, R4.reuse, R26, R120 ;  /* 0x0000001a04e0723c */ /* 0x040fe20000041878 */
[----:B------:R-:W3:Y:S07]  /*5240*/  LDSM.16.MT88.4 R24, [R193+0x7100] ;  /* 0x00710000c118783b */ /* 0x000eee0000004200 */
[C---:B-1----:R-:W-:Y:S01]  /*5250*/  HMMA.16816.F32.BF16 R120, R4.reuse, R12, R40 ;  /* 0x0000000c0478723c */ /* 0x042fe20000041828 */
[----:B------:R-:W-:Y:S07]  /*5260*/  LDSM.16.MT88.4 R40, [R193+0x3900] ;  /* 0x00390000c128783b */ /* 0x000fee0000004200 */
[C---:B------:R-:W-:Y:S01]  /*5270*/  HMMA.16816.F32.BF16 R188, R4.reuse, R14, R52 ;  /* 0x0000000e04bc723c */ /* 0x040fe20000041834 */
[----:B------:R-:W1:Y:S06]  /*5280*/  LDSM.16.MT88.4 R12, [R196+0x7100] ;  /* 0x00710000c40c783b */ /* 0x000e6c0000004200 */
[----:B------:R-:W-:Y:S01]  /*5290*/  MOV R55, R182 ;  /* 0x000000b600377202 */ /* 0x000fe20000000f00 */
[----:B------:R-:W-:Y:S01]  /*52a0*/  HMMA.16816.F32.BF16 R104, R4, R32, R220 ;  /* 0x000000200468723c */ /* 0x000fe200000418dc */
[----:B------:R-:W-:Y:S01]  /*52b0*/  IMAD.MOV.U32 R54, RZ, RZ, R183 ;  /* 0x000000ffff367224 */ /* 0x000fe200078e00b7 */
[----:B------:R-:W-:-:S06]  /*52c0*/  MOV R53, R236 ;  /* 0x000000ec00357202 */ /* 0x000fcc0000000f00 */
[C---:B------:R-:W-:Y:S07]  /*52d0*/  HMMA.16816.F32.BF16 R240, R4.reuse, R20, R72 ;  /* 0x0000001404f0723c */ /* 0x040fee0000041848 */
[----:B------:R-:W-:Y:S01]  /*52e0*/  IMAD.MOV.U32 R75, RZ, RZ, R238 ;  /* 0x000000ffff4b7224 */ /* 0x000fe200078e00ee */
[C---:B------:R-:W-:Y:S01]  /*52f0*/  HMMA.16816.F32.BF16 R220, R4.reuse, R22, R56 ;  /* 0x0000001604dc723c */ /* 0x040fe20000041838 */
[----:B------:R-:W4:Y:S01]  /*5300*/  LDSM.16.MT88.4 R20, [R194+0x7100] ;  /* 0x00710000c214783b */ /* 0x000f220000004200 */
[----:B------:R-:W-:Y:S01]  /*5310*/  IMAD.MOV.U32 R238, RZ, RZ, R156 ;  /* 0x000000ffffee7224 */ /* 0x000fe200078e009c */
[----:B------:R-:W-:Y:S01]  /*5320*/  MOV R73, R171 ;  /* 0x000000ab00497202 */ /* 0x000fe20000000f00 */
[----:B------:R-:W-:Y:S01]  /*5330*/  IMAD.MOV.U32 R72, RZ, RZ, R157 ;  /* 0x000000ffff487224 */ /* 0x000fe200078e009d */
[----:B------:R-:W-:Y:S01]  /*5340*/  MOV R156, R158 ;  /* 0x0000009e009c7202 */ /* 0x000fe20000000f00 */
[----:B------:R-:W-:Y:S01]  /*5350*/  IMAD.MOV.U32 R158, RZ, RZ, R150 ;  /* 0x000000ffff9e7224 */ /* 0x000fe200078e0096 */
[----:B------:R-:W-:Y:S01]  /*5360*/  LDSM.16.MT88.4 R56, [R196+0x3900] ;  /* 0x00390000c438783b */ /* 0x000fe20000004200 */
[----:B------:R-:W-:Y:S01]  /*5370*/  HMMA.16816.F32.BF16 R32, R4, R34, R172 ;  /* 0x000000220420723c */ /* 0x000fe200000418ac */
[----:B------:R-:W-:-:S02]  /*5380*/  IMAD.MOV.U32 R150, RZ, RZ, R10 ;  /* 0x000000ffff967224 */ /* 0x000fc400078e000a */
[----:B------:R-:W1:Y:S01]  /*5390*/  LDSM.16.MT88.4 R8, [R195+0x7100] ;  /* 0x00710000c308783b */ /* 0x000e620000004200 */
[----:B------:R-:W-:Y:S01]  /*53a0*/  IMAD.MOV.U32 R74, RZ, RZ, R237 ;  /* 0x000000ffff4a7224 */ /* 0x000fe200078e00ed */
[----:B------:R-:W-:Y:S02]  /*53b0*/  MOV R237, R143 ;  /* 0x0000008f00ed7202 */ /* 0x000fe40000000f00 */
[----:B------:R-:W-:Y:S01]  /*53c0*/  LDSM.16.MT88.4 R140, [R193+0x1900] ;  /* 0x00190000c18c783b */ /* 0x000fe20000004200 */
[C---:B-----5:R-:W-:Y:S02]  /*53d0*/  HMMA.16816.F32.BF16 R176, R4.reuse, R16, R48 ;  /* 0x0000001004b0723c */ /* 0x060fe40000041830 */
[----:B------:R-:W-:Y:S01]  /*53e0*/  IMAD.MOV.U32 R52, RZ, RZ, R237 ;  /* 0x000000ffff347224 */ /* 0x000fe200078e00ed */
[----:B------:R-:W5:Y:S05]  /*53f0*/  LDSM.16.MT88.4 R48, [R194+0x3900] ;  /* 0x00390000c230783b */ /* 0x000f6a0000004200 */
[C---:B------:R-:W-:Y:S01]  /*5400*/  HMMA.16816.F32.BF16 R172, R4.reuse, R18, R68 ;  /* 0x0000001204ac723c */ /* 0x040fe20000041844 */
[----:B------:R3:W-:Y:S06]  /*5410*/  MUFU.EX2 R19, R0 ;  /* 0x0000000000137308 */ /* 0x0007ec0000000800 */
[----:B------:R-:W-:Y:S01]  /*5420*/  IMAD.MOV.U32 R68, RZ, RZ, R180 ;  /* 0x000000ffff447224 */ /* 0x000fe200078e00b4 */
[----:B--2---:R-:W-:Y:S01]  /*5430*/  HMMA.16816.F32.BF16 R168, R4, R28, R60 ;  /* 0x0000001c04a8723c */ /* 0x004fe2000004183c */
[----:B------:R-:W-:Y:S01]  /*5440*/  MOV R71, R150 ;  /* 0x0000009600477202 */ /* 0x000fe20000000f00 */
[----:B------:R-:W-:Y:S01]  /*5450*/  IMAD.MOV.U32 R69, RZ, RZ, R151 ;  /* 0x000000ffff457224 */ /* 0x000fe200078e0097 */
[----:B------:R-:W-:-:S04]  /*5460*/  MOV R70, R116 ;  /* 0x0000007400467202 */ /* 0x000fc80000000f00 */
[----:B------:R-:W-:Y:S01]  /*5470*/  MOV R62, R158 ;  /* 0x0000009e003e7202 */ /* 0x000fe20000000f00 */
[C---:B------:R-:W-:Y:S01]  /*5480*/  HMMA.16816.F32.BF16 R124, R4.reuse, R30, R124 ;  /* 0x0000001e047c723c */ /* 0x040fe2000004187c */
[----:B---3--:R-:W-:Y:S01]  /*5490*/  FFMA.FTZ R0, R73, c[0x0][0x2d0], -R2 ;  /* 0x0000b40049007a23 */ /* 0x008fe20000010802 */
[----:B------:R-:W-:Y:S01]  /*54a0*/  MOV R73, R156 ;  /* 0x0000009c00497202 */ /* 0x000fe20000000f00 */
[----:B------:R-:W-:Y:S01]  /*54b0*/  IMAD.MOV.U32 R63, RZ, RZ, R181 ;  /* 0x000000ffff3f7224 */ /* 0x000fe200078e00b5 */
[----:B------:R-:W-:Y:S01]  /*54c0*/  MOV R60, R118 ;  /* 0x00000076003c7202 */ /* 0x000fe20000000f00 */
[----:B------:R2:W3:Y:S01]  /*54d0*/  MUFU.EX2 R18, R0 ;  /* 0x0000000000127308 */ /* 0x0004e20000000800 */
[----:B------:R-:W-:Y:S02]  /*54e0*/  IMAD.MOV.U32 R61, RZ, RZ, R117 ;  /* 0x000000ffff3d7224 */ /* 0x000fe400078e0075 */
[C---:B------:R-:W-:Y:S07]  /*54f0*/  HMMA.16816.F32.BF16 R28, R4.reuse, R24, R80 ;  /* 0x00000018041c723c */ /* 0x040fee0000041850 */
[----:B------:R-:W-:Y:S01]  /*5500*/  IMAD.MOV.U32 R81, RZ, RZ, R159 ;  /* 0x000000ffff517224 */ /* 0x000fe200078e009f */
[----:B-1----:R-:W-:Y:S01]  /*5510*/  HMMA.16816.F32.BF16 R180, R4, R12, R76 ;  /* 0x0000000c04b4723c */ /* 0x002fe2000004184c */
[----:B------:R-:W1:Y:S01]  /*5520*/  LDSM.16.MT88.4 R156, [R196+0x1900] ;  /* 0x00190000c49c783b */ /* 0x000e620000004200 */
[----:B------:R-:W-:Y:S01]  /*5530*/  MOV R82, R148 ;  /* 0x0000009400527202 */ /* 0x000fe20000000f00 */
[----:B------:R-:W-:-:S02]  /*5540*/  IMAD.MOV.U32 R83, RZ, RZ, R149 ;  /* 0x000000ffff537224 */ /* 0x000fc400078e0095 */
[--C-:B--2---:R-:W-:Y:S01]  /*5550*/  FFMA.FTZ R0, R74, c[0x0][0x2d0], -R2.reuse ;  /* 0x0000b4004a007a23 */ /* 0x104fe20000010802 */
[----:B------:R-:W2:Y:S01]  /*5560*/  LDSM.16.MT88.4 R148, [R194+0x1900] ;  /* 0x00190000c294783b */ /* 0x000ea20000004200 */
[----:B------:R-:W-:Y:S01]  /*5570*/  FFMA.FTZ R2, R235, c[0x0][0x2d0], -R2 ;  /* 0x0000b400eb027a23 */ /* 0x000fe20000010802 */
[----:B------:R-:W-:Y:S01]  /*5580*/  HMMA.16816.F32.BF16 R12, R4, R14, R64 ;  /* 0x0000000e040c723c */ /* 0x000fe20000041840 */
[----:B------:R3:W-:Y:S01]  /*5590*/  MUFU.EX2 R17, R0 ;  /* 0x0000000000117308 */ /* 0x0007e20000000800 */
[----:B------:R-:W1:Y:S01]  /*55a0*/  LDSM.16.MT88.4 R64, [R195+0x3900] ;  /* 0x00390000c340783b */ /* 0x000e620000004200 */
[----:B------:R-:W-:Y:S01]  /*55b0*/  MOV R235, R75 ;  /* 0x0000004b00eb7202 */ /* 0x000fe20000000f00 */
[----:B------:R-:W-:Y:S01]  /*55c0*/  IMAD.MOV.U32 R74, RZ, RZ, R239 ;  /* 0x000000ffff4a7224 */ /* 0x000fe200078e00ef */
[----:B------:R-:W-:-:S03]  /*55d0*/  MOV R75, R238 ;  /* 0x000000ee004b7202 */ /* 0x000fc60000000f00 */
[C---:B----4-:R-:W-:Y:S01]  /*55e0*/  HMMA.16816.F32.BF16 R116, R4.reuse, R20, R84 ;  /* 0x000000140474723c */ /* 0x050fe20000041854 */
[----:B------:R-:W4:Y:S07]  /*55f0*/  MUFU.EX2 R16, R2 ;  /* 0x0000000200107308 */ /* 0x000f2e0000000800 */
[----:B------:R-:W-:Y:S01]  /*5600*/  HMMA.16816.F32.BF16 R20, R4, R22, R128 ;  /* 0x000000160414723c */ /* 0x000fe20000041880 */
[----:B---3--:R-:W-:-:S06]  /*5610*/  IMAD.MOV.U32 R0, RZ, RZ, R74 ;  /* 0x000000ffff007224 */ /* 0x008fcc00078e004a */
[----:B------:R-:W-:Y:S01]  /*5620*/  F2FP.BF16.PACK_AB R128, R249, R250 ;  /* 0x000000faf980723e */ /* 0x000fe200000010ff */
[C---:B------:R-:W-:Y:S01]  /*5630*/  HMMA.16816.F32.BF16 R236, R4.reuse, R8, R44 ;  /* 0x0000000804ec723c */ /* 0x040fe2000004182c */
[----:B------:R-:W-:Y:S02]  /*5640*/  F2FP.BF16.PACK_AB R130, R134, R248 ;  /* 0x000000f88682723e */ /* 0x000fe400000010ff */
[----:B------:R-:W-:Y:S02]  /*5650*/  F2FP.BF16.PACK_AB R129, R18, R19 ;  /* 0x000000131281723e */ /* 0x000fe400000010ff */
[----:B----4-:R-:W-:Y:S02]  /*5660*/  F2FP.BF16.PACK_AB R131, R16, R17 ;  /* 0x000000111083723e */ /* 0x010fe400000010ff */
[----:B------:R-:W-:Y:S01]  /*5670*/  MOV R2, R75 ;  /* 0x0000004b00027202 */ /* 0x000fe20000000f00 */
[----:B------:R-:W-:Y:S01]  /*5680*/  HMMA.16816.F32.BF16 R24, R4, R26, R164 ;  /* 0x0000001a0418723c */ /* 0x000fe200000418a4 */
[----:B------:R-:W3:Y:S07]  /*5690*/  LDSM.16.MT88.4 R164, [R195+0x1900] ;  /* 0x00190000c3a4783b */ /* 0x000eee0000004200 */
[C---:B-----5:R-:W-:Y:S01]  /*56a0*/  HMMA.16816.F32.BF16 R44, R128.reuse, R48, R104 ;  /* 0x00000030802c723c */ /* 0x060fe20000041868 */
[----:B------:R-:W-:Y:S07]  /*56b0*/  LDSM.16.MT88.4 R104, [R193+0x7900] ;  /* 0x00790000c168783b */ /* 0x000fee0000004200 */
[C---:B------:R-:W-:Y:S07]  /*56c0*/  HMMA.16816.F32.BF16 R48, R128.reuse, R50, R32 ;  /* 0x000000328030723c */ /* 0x040fee0000041820 */
[----:B------:R-:W-:Y:S01]  /*56d0*/  IMAD.MOV.U32 R32, RZ, RZ, R52 ;  /* 0x000000ffff207224 */ /* 0x000fe200078e0034 */
[----:B------:R-:W-:Y:S01]  /*56e0*/  MOV R35, R53 ;  /* 0x0000003500237202 */ /* 0x000fe20000000f00 */
[----:B------:R-:W-:Y:S01]  /*56f0*/  IMAD.MOV.U32 R33, RZ, RZ, R54 ;  /* 0x000000ffff217224 */ /* 0x000fe200078e0036 */
[----:B------:R-:W-:Y:S01]  /*5700*/  MOV R34, R55 ;  /* 0x0000003700227202 */ /* 0x000fe20000000f00 */
[C---:B-1----:R-:W-:Y:S08]  /*5710*/  HMMA.16816.F32.BF16 R152, R128.reuse, R156, R152 ;  /* 0x0000009c8098723c */ /* 0x042ff00000041898 */
[C---:B------:R-:W-:Y:S07]  /*5720*/  HMMA.16816.F32.BF16 R52, R128.reuse, R56, R108 ;  /* 0x000000388034723c */ /* 0x040fee000004186c */
[----:B------:R-:W-:Y:S01]  /*5730*/  IMAD.MOV.U32 R110, RZ, RZ, R63 ;  /* 0x000000ffff6e7224 */ /* 0x000fe200078e003f */
[----:B------:R-:W-:Y:S01]  /*5740*/  HMMA.16816.F32.BF16 R156, R128, R158, R228 ;  /* 0x0000009e809c723c */ /* 0x000fe200000418e4 */
[----:B------:R-:W-:-:S02]  /*5750*/  MOV R111, R68 ;  /* 0x00000044006f7202 */ /* 0x000fc40000000f00 */
[----:B------:R-:W-:-:S03]  /*5760*/  FADD.FTZ R2, R2, R110 ;  /* 0x0000006e02027221 */ /* 0x000fc60000010000 */
[----:B------:R-:W-:Y:S01]  /*5770*/  FADD.FTZ R0, R0, R111 ;  /* 0x0000006f00007221 */ /* 0x000fe20000010000 */
[----:B------:R-:W-:Y:S01]  /*5780*/  MOV R230, R60 ;  /* 0x0000003c00e67202 */ /* 0x000fe20000000f00 */
[----:B------:R-:W-:Y:S01]  /*5790*/  IMAD.MOV.U32 R231, RZ, RZ, R252 ;  /* 0x000000ffffe77224 */ /* 0x000fe200078e00fc */
[----:B------:R-:W-:Y:S01]  /*57a0*/  MOV R252, R62 ;  /* 0x0000003e00fc7202 */ /* 0x000fe20000000f00 */
[----:B------:R-:W-:Y:S01]  /*57b0*/  IMAD.MOV.U32 R229, RZ, RZ, R61 ;  /* 0x000000ffffe57224 */ /* 0x000fe200078e003d */
[----:B--2---:R-:W-:Y:S01]  /*57c0*/  HMMA.16816.F32.BF16 R144, R128, R148, R144 ;  /* 0x000000948090723c */ /* 0x004fe20000041890 */
[----:B------:R-:W-:-:S07]  /*57d0*/  IMAD.MOV.U32 R228, RZ, RZ, R72 ;  /* 0x000000ffffe47224 */ /* 0x000fce00078e0048 */
[C---:B------:R-:W-:Y:S07]  /*57e0*/  HMMA.16816.F32.BF16 R60, R128.reuse, R64, R184 ;  /* 0x00000040803c723c */ /* 0x040fee00000418b8 */
[----:B------:R-:W-:Y:S01]  /*57f0*/  IMAD.MOV.U32 R185, RZ, RZ, R69 ;  /* 0x000000ffffb97224 */ /* 0x000fe200078e0045 */
[----:B------:R-:W-:Y:S01]  /*5800*/  HMMA.16816.F32.BF16 R148, R128, R150, R244 ;  /* 0x000000968094723c */ /* 0x000fe200000418f4 */
[----:B------:R-:W-:Y:S01]  /*5810*/  IMAD.MOV.U32 R187, RZ, RZ, R71 ;  /* 0x000000ffffbb7224 */ /* 0x000fe200078e0047 */
[----:B------:R-:W-:Y:S01]  /*5820*/  MOV R186, R70 ;  /* 0x0000004600ba7202 */ /* 0x000fe20000000f00 */
[----:B------:R-:W-:-:S04]  /*5830*/  FADD.FTZ R2, R185, R2 ;  /* 0x00000002b9027221 */ /* 0x000fc80000010000 */
[----:B------:R-:W-:Y:S01]  /*5840*/  FADD.FTZ R2, R187, R2 ;  /* 0x00000002bb027221 */ /* 0x000fe20000010000 */
[----:B------:R-:W-:Y:S01]  /*5850*/  HMMA.16816.F32.BF16 R8, R4, R10, R36 ;  /* 0x0000000a0408723c */ /* 0x000fe20000041824 */
[----:B------:R-:W-:Y:S01]  /*5860*/  MOV R246, R81 ;  /* 0x0000005100f67202 */ /* 0x000fe20000000f00 */
[----:B------:R-:W-:Y:S01]  /*5870*/  IMAD.MOV.U32 R245, RZ, RZ, R82 ;  /* 0x000000fffff57224 */ /* 0x000fe200078e0052 */
[----:B------:R-:W-:Y:S01]  /*5880*/  MOV R244, R83 ;  /* 0x0000005300f47202 */ /* 0x000fe20000000f00 */
[----:B------:R-:W-:Y:S01]  /*5890*/  FADD.FTZ R2, R33, R2 ;  /* 0x0000000221027221 */ /* 0x000fe20000010000 */
[----:B------:R-:W1:Y:S01]  /*58a0*/  LDSM.16.MT88.4 R80, [R194+0x5900] ;  /* 0x00590000c250783b */ /* 0x000e620000004200 */
[----:B------:R-:W-:Y:S01]  /*58b0*/  FADD.FTZ R0, R186, R0 ;  /* 0x00000000ba007221 */ /* 0x000fe20000010000 */
[----:B------:R-:W-:Y:S01]  /*58c0*/  MOV R247, R73 ;  /* 0x0000004900f77202 */ /* 0x000fe20000000f00 */
[----:B------:R-:W-:Y:S01]  /*58d0*/  FADD.FTZ R2, R35, R2 ;  /* 0x0000000223027221 */ /* 0x000fe20000010000 */
[----:B------:R-:W-:Y:S01]  /*58e0*/  HMMA.16816.F32.BF16 R36, R128, R40, R96 ;  /* 0x000000288024723c */ /* 0x000fe20000041860 */
[----:B------:R-:W2:Y:S01]  /*58f0*/  LDSM.16.MT88.4 R96, [R195+0x5900] ;  /* 0x00590000c360783b */ /* 0x000ea20000004200 */
[----:B------:R-:W-:-:S02]  /*5900*/  FADD.FTZ R0, R32, R0 ;  /* 0x0000000020007221 */ /* 0x000fc40000010000 */
[----:B------:R-:W-:Y:S01]  /*5910*/  FADD.FTZ R2, R229, R2 ;  /* 0x00000002e5027221 */ /* 0x000fe20000010000 */
[----:B------:R-:W4:Y:S01]  /*5920*/  LDSM.16.MT88.4 R4, [R195+0x7900] ;  /* 0x00790000c304783b */ /* 0x000f220000004200 */
[----:B------:R-:W-:Y:S02]  /*5930*/  FADD.FTZ R0, R34, R0 ;  /* 0x0000000022007221 */ /* 0x000fe40000010000 */
[----:B------:R-:W-:Y:S01]  /*5940*/  FADD.FTZ R2, R231, R2 ;  /* 0x00000002e7027221 */ /* 0x000fe20000010000 */
[----:B------:R-:W-:Y:S01]  /*5950*/  HMMA.16816.F32.BF16 R136, R128, R140, R136 ;  /* 0x0000008c8088723c */ /* 0x000fe20000041888 */
[----:B------:R-:W-:Y:S01]  /*5960*/  FADD.FTZ R0, R228, R0 ;  /* 0x00000000e4007221 */ /* 0x000fe20000010000 */
[----:B------:R-:W-:Y:S01]  /*5970*/  LDSM.16.MT88.4 R72, [R193+0x5900] ;  /* 0x00590000c148783b */ /* 0x000fe20000004200 */
[----:B------:R-:W-:Y:S02]  /*5980*/  FADD.FTZ R2, R245, R2 ;  /* 0x00000002f5027221 */ /* 0x000fe40000010000 */
[----:B------:R-:W-:-:S02]  /*5990*/  FADD.FTZ R0, R230, R0 ;  /* 0x00000000e6007221 */ /* 0x000fc40000010000 */
[----:B------:R-:W-:Y:S01]  /*59a0*/  FADD.FTZ R2, R246, R2 ;  /* 0x00000002f6027221 */ /* 0x000fe20000010000 */
[----:B---3--:R-:W-:Y:S01]  /*59b0*/  HMMA.16816.F32.BF16 R160, R128, R164, R160 ;  /* 0x000000a480a0723c */ /* 0x008fe200000418a0 */
[----:B------:R-:W-:Y:S02]  /*59c0*/  FADD.FTZ R0, R244, R0 ;  /* 0x00000000f4007221 */ /* 0x000fe40000010000 */
[----:B------:R-:W-:Y:S01]  /*59d0*/  FADD.FTZ R2, R251, R2 ;  /* 0x00000002fb027221 */ /* 0x000fe20000010000 */
[----:B------:R-:W-:Y:S01]  /*59e0*/  MOV R251, c[0x0][0x2c4] ;  /* 0x0000b10000fb7a02 */ /* 0x000fe20000000f00 */
[----:B------:R-:W-:-:S03]  /*59f0*/  FADD.FTZ R0, R234, R0 ;  /* 0x00000000ea007221 */ /* 0x000fc60000010000 */
[----:B------:R-:W-:Y:S01]  /*5a00*/  ISETP.NE.AND P2, PT, R251, 0x1, PT ;  /* 0x00000001fb00780c */ /* 0x000fe20003f45270 */
[----:B------:R-:W-:Y:S01]  /*5a10*/  FADD.FTZ R0, R219, R0 ;  /* 0x00000000db007221 */ /* 0x000fe20000010000 */
[----:B------:R-:W3:Y:S01]  /*5a20*/  S2R R251, SR_CTAID.X ;  /* 0x0000000000fb7919 */ /* 0x000ee20000002500 */
[C---:B------:R-:W-:Y:S01]  /*5a30*/  HMMA.16816.F32.BF16 R56, R128.reuse, R58, R112 ;  /* 0x0000003a8038723c */ /* 0x040fe20000041870 */
[----:B------:R-:W-:Y:S01]  /*5a40*/  IADD3 R219, R252, -0x2, RZ ;  /* 0xfffffffefcdb7810 */ /* 0x000fe20007ffe0ff */
[----:B------:R-:W-:Y:S01]  /*5a50*/  FADD.FTZ R0, R135, R0 ;  /* 0x0000000087007221 */ /* 0x000fe20000010000 */
[----:B------:R-:W5:Y:S05]  /*5a60*/  LDSM.16.MT88.4 R112, [R194+0x7900] ;  /* 0x00790000c270783b */ /* 0x000f6a0000004200 */
[C---:B------:R-:W-:Y:S01]  /*5a70*/  HMMA.16816.F32.BF16 R140, R128.reuse, R142, R88 ;  /* 0x0000008e808c723c */ /* 0x040fe20000041858 */
[----:B------:R-:W5:Y:S07]  /*5a80*/  LDSM.16.MT88.4 R88, [R196+0x5900] ;  /* 0x00590000c458783b */ /* 0x000f6e0000004200 */
[----:B------:R-:W-:Y:S01]  /*5a90*/  HMMA.16816.F32.BF16 R164, R128, R166, R92 ;  /* 0x000000a680a4723c */ /* 0x000fe2000004185c */
[----:B---3--:R-:W-:-:S07]  /*5aa0*/  IMAD.SHL.U32 R251, R251, 0x80, RZ ;  /* 0x00000080fbfb7824 */ /* 0x008fce00078e00ff */
[C---:B-1----:R-:W-:Y:S01]  /*5ab0*/  HMMA.16816.F32.BF16 R76, R128.reuse, R80, R120 ;  /* 0x00000050804c723c */ /* 0x042fe20000041878 */
[----:B------:R-:W1:Y:S07]  /*5ac0*/  LDSM.16.MT88.4 R120, [R196+0x7900] ;  /* 0x00790000c478783b */ /* 0x000e6e0000004200 */
[C---:B--2---:R-:W-:Y:S08]  /*5ad0*/  HMMA.16816.F32.BF16 R92, R128.reuse, R96, R168 ;  /* 0x00000060805c723c */ /* 0x044ff000000418a8 */
[C---:B------:R-:W-:Y:S08]  /*5ae0*/  HMMA.16816.F32.BF16 R96, R128.reuse, R98, R124 ;  /* 0x000000628060723c */ /* 0x040ff0000004187c */
[C---:B----4-:R-:W-:Y:S07]  /*5af0*/  HMMA.16816.F32.BF16 R124, R128.reuse, R4, R236 ;  /* 0x00000004807c723c */ /* 0x050fee00000418ec */
[----:B------:R-:W-:Y:S01]  /*5b00*/  FADD.FTZ R4, R235, R2 ;  /* 0x00000002eb047221 */ /* 0x000fe20000010000 */
[----:B------:R-:W-:Y:S01]  /*5b10*/  MOV R235, c[0x0][0x1d0] ;  /* 0x0000740000eb7a02 */ /* 0x000fe20000000f00 */
[----:B------:R-:W-:Y:S01]  /*5b20*/  FADD.FTZ R2, R133, R0 ;  /* 0x0000000085027221 */ /* 0x000fe20000010000 */
[----:B------:R-:W-:Y:S01]  /*5b30*/  HMMA.16816.F32.BF16 R40, R128, R42, R100 ;  /* 0x0000002a8028723c */ /* 0x000fe20000041864 */
[----:B------:R-:W-:Y:S01]  /*5b40*/  FADD.FTZ R0, R250, R4 ;  /* 0x00000004fa007221 */ /* 0x000fe20000010000 */
[----:B------:R-:W-:Y:S01]  /*5b50*/  IADD3 R235, R235, -c[0x0][0x168], RZ ;  /* 0x80005a00ebeb7a10 */ /* 0x000fe20007ffe0ff */
[----:B------:R-:W-:-:S02]  /*5b60*/  FADD.FTZ R4, R19, R2 ;  /* 0x0000000213047221 */ /* 0x000fc40000010000 */
[----:B------:R-:W-:Y:S02]  /*5b70*/  FADD.FTZ R2, R249, R0 ;  /* 0x00000000f9027221 */ /* 0x000fe40000010000 */
[----:B------:R-:W-:Y:S01]  /*5b80*/  FADD.FTZ R0, R18, R4 ;  /* 0x0000000412007221 */ /* 0x000fe20000010000 */
[----:B-----5:R-:W-:Y:S01]  /*5b90*/  HMMA.16816.F32.BF16 R108, R128, R112, R116 ;  /* 0x00000070806c723c */ /* 0x020fe20000041874 */
[----:B------:R-:W-:-:S04]  /*5ba0*/  @P2 IMAD.HI.U32 R5, R251, c[0x0][0x2c8], RZ ;  /* 0x0000b200fb052a27 */ /* 0x000fc800078e00ff */
[----:B------:R-:W-:Y:S01]  /*5bb0*/  FADD.FTZ R2, R248, R2 ;  /* 0x00000002f8027221 */ /* 0x000fe20000010000 */
[----:B------:R-:W-:Y:S01]  /*5bc0*/  @P2 SHF.R.U32.HI R247, RZ, c[0x0][0x2cc], R5 ;  /* 0x0000b300fff72a19 */ /* 0x000fe20000011605 */
[----:B------:R-:W-:Y:S01]  /*5bd0*/  FADD.FTZ R0, R17, R0 ;  /* 0x0000000011007221 */ /* 0x000fe20000010000 */
[C---:B------:R-:W-:Y:S01]  /*5be0*/  HMMA.16816.F32.BF16 R68, R128.reuse, R72, R240 ;  /* 0x000000488044723c */ /* 0x040fe200000418f0 */
[----:B------:R-:W-:Y:S01]  /*5bf0*/  FADD.FTZ R5, R134, R2 ;  /* 0x0000000286057221 */ /* 0x000fe20000010000 */
[----:B------:R-:W-:Y:S01]  /*5c00*/  IADD3 R4, R235, R247, RZ ;  /* 0x000000f7eb047210 */ /* 0x000fe20007ffe0ff */
[----:B------:R-:W-:Y:S02]  /*5c10*/  FADD.FTZ R2, R16, R0 ;  /* 0x0000000010027221 */ /* 0x000fe40000010000 */
[----:B------:R-:W-:Y:S01]  /*5c20*/  IMAD.MOV.U32 R251, RZ, RZ, 0x1 ;  /* 0x00000001fffb7424 */ /* 0x000fe200078e00ff */
[----:B------:R2:W-:Y:S01]  /*5c30*/  STL [R1+0x8], R5 ;  /* 0x0000080501007387 */ /* 0x0005e20000100800 */
[----:B------:R-:W-:Y:S01]  /*5c40*/  IADD3 R0, R4, c[0x0][0x328], RZ ;  /* 0x0000ca0004007a10 */ /* 0x000fe20007ffe0ff */
[----:B------:R-:W-:Y:S02]  /*5c50*/  HMMA.16816.F32.BF16 R84, R128, R88, R176 ;  /* 0x000000588054723c */ /* 0x000fe400000418b0 */
[----:B------:R2:W-:Y:S01]  /*5c60*/  STL [R1+0xc], R2 ;  /* 0x00000c0201007387 */ /* 0x0005e20000100800 */
[----:B------:R-:W-:-:S05]  /*5c70*/  ISETP.LE.AND P1, PT, R251, c[0x0][0x32c], PT ;  /* 0x0000cb00fb007a0c */ /* 0x000fca0003f23270 */
        /* <DEDUP_REMOVED lines=20> */
.L_x_884:
[----:B------:R-:W-:-:S13]  /*5dc0*/  ISETP.NE.AND P0, PT, R251, c[0x0][0x32c], PT ;  /* 0x0000cb00fb007a0c */ /* 0x000fda0003f05270 */
[----:B------:R-:W-:-:S05]  /*5dd0*/  @P0 IMAD.HI.U32 R4, R2, c[0x0][0x330], RZ ;  /* 0x0000cc0002040a27 */ /* 0x000fca00078e00ff */
[----:B------:R-:W-:Y:S02]  /*5de0*/  @P0 SHF.R.U32.HI R2, RZ, c[0x0][0x334], R4 ;  /* 0x0000cd00ff020a19 */ /* 0x000fe40000011604 */
.L_x_885:
[----:B------:R-:W-:-:S05]  /*5df0*/  MOV R4, c[0x0][0x32c] ;  /* 0x0000cb0000047a02 */ /* 0x000fca0000000f00 */
[----:B------:R-:W-:-:S05]  /*5e00*/  IMAD R2, R2, R4, c[0x0][0x32c] ;  /* 0x0000cb0002027624 */ /* 0x000fca00078e0204 */
[----:B------:R-:W-:-:S04]  /*5e10*/  IMNMX R0, R0, R2, PT ;  /* 0x0000000200007217 */ /* 0x000fc80003800200 */
.L_x_883:
[----:B--2---:R-:W-:-:S04]  /*5e20*/  SHF.R.S32.HI R2, RZ, 0x1f, R0 ;  /* 0x0000001fff027819 */ /* 0x004fc80000011400 */
[----:B------:R-:W-:-:S04]  /*5e30*/  LEA.HI R0, R2, R0, RZ, 0x6 ;  /* 0x0000000002007211 */ /* 0x000fc800078f30ff */
[----:B------:R-:W-:-:S04]  /*5e40*/  SHF.R.S32.HI R0, RZ, 0x6, R0 ;  /* 0x00000006ff007819 */ /* 0x000fc80000011400 */
[----:B------:R-:W-:-:S04]  /*5e50*/  IMNMX R4, R232, R0, !PT ;  /* 0x00000000e8047217 */ /* 0x000fc80007800200 */
[----:B------:R-:W-:Y:S01]  /*5e60*/  ISETP.GE.AND P0, PT, R219, R4, PT ;  /* 0x00000004db00720c */ /* 0x000fe20003f06270 */
[----:B------:R1:W-:-:S12]  /*5e70*/  STL [R1], R4 ;  /* 0x0000000401007387 */ /* 0x0003d80000100800 */
[----:B------:R-:W-:Y:S05]  /*5e80*/  @!P0 BRA `(.L_x_886) ;  /* 0x000043d000008947 */ /* 0x000fea0003800000 */
[----:B------:R-:W2:Y:S04]  /*5e90*/  LDL.64 R12, [R1+0x60] ;  /* 0x00006000010c7983 */ /* 0x000ea80000100a00 */
[----:B------:R-:W3:Y:S04]  /*5ea0*/  LDL R8, [R1+0x6c] ;  /* 0x00006c0001087983 */ /* 0x000ee80000100800 */
[----:B------:R-:W4:Y:S04]  /*5eb0*/  LDL.64 R10, [R1+0x48] ;  /* 0x00004800010a7983 */ /* 0x000f280000100a00 */
[----:B------:R-:W5:Y:S04]  /*5ec0*/  LDL.64 R6, [R1+0x58] ;  /* 0x0000580001067983 */ /* 0x000f680000100a00 */
[----:B-1----:R-:W5:Y:S01]  /*5ed0*/  LDL.64 R4, [R1+0x50] ;  /* 0x0000500001047983 */ /* 0x002f620000100a00 */
[----:B------:R-:W-:Y:S01]  /*5ee0*/  IMAD.MOV.U32 R134, RZ, RZ, R3 ;  /* 0x000000ffff867224 */ /* 0x000fe200078e0003 */
[----:B------:R-:W-:Y:S01]  /*5ef0*/  MOV R133, R132 ;  /* 0x0000008400857202 */ /* 0x000fe20000000f00 */
[----:B------:R-:W-:Y:S01]  /*5f00*/  IMAD.MOV.U32 R222, RZ, RZ, R219 ;  /* 0x000000ffffde7224 */ /* 0x000fe200078e00db */
[----:B--2---:R-:W-:Y:S01]  /*5f10*/  IADD3 R252, P0, R12, 0x40, RZ ;  /* 0x000000400cfc7810 */ /* 0x004fe20007f1e0ff */
[----:B---3--:R-:W-:-:S04]  /*5f20*/  @P2 IMAD.HI.U32 R0, R8, c[0x0][0x2c8], RZ ;  /* 0x0000b20008002a27 */ /* 0x008fc800078e00ff */
[----:B----4-:R-:W-:Y:S01]  /*5f30*/  IMAD.X R251, RZ, RZ, R11, P0 ;  /* 0x000000fffffb7224 */ /* 0x010fe200000e060b */
[----:B------:R-:W-:Y:S02]  /*5f40*/  IADD3 R250, P0, R12, 0x80, RZ ;  /* 0x000000800cfa7810 */ /* 0x000fe40007f1e0ff */
[----:B------:R-:W-:-:S03]  /*5f50*/  @P2 SHF.R.U32.HI R0, RZ, c[0x0][0x2cc], R0 ;  /* 0x0000b300ff002a19 */ /* 0x000fc60000011600 */
[--C-:B------:R-:W-:Y:S01]  /*5f60*/  IMAD.X R249, RZ, RZ, R11.reuse, P0 ;  /* 0x000000fffff97224 */ /* 0x100fe200000e060b */
[----:B------:R-:W-:Y:S01]  /*5f70*/  IADD3 R248, P0, R12, 0xc0, RZ ;  /* 0x000000c00cf87810 */ /* 0x000fe20007f1e0ff */
[----:B------:R1:W-:Y:S04]  /*5f80*/  @P2 STL [R1+0x4], R0 ;  /* 0x0000040001002387 */ /* 0x0003e80000100800 */
[----:B------:R-:W-:Y:S01]  /*5f90*/  IMAD.X R247, RZ, RZ, R11, P0 ;  /* 0x000000fffff77224 */ /* 0x000fe200000e060b */
[----:B-----5:R-:W-:-:S04]  /*5fa0*/  IADD3 R246, P0, R6, 0x40, RZ ;  /* 0x0000004006f67810 */ /* 0x020fc80007f1e0ff */
[----:B------:R-:W-:Y:S02]  /*5fb0*/  IADD3.X R245, RZ, R5, RZ, P0, !PT ;  /* 0x00000005fff57210 */ /* 0x000fe400007fe4ff */
[----:B------:R-:W-:-:S05]  /*5fc0*/  IADD3 R244, P0, R6, 0x80, RZ ;  /* 0x0000008006f47810 */ /* 0x000fca0007f1e0ff */
[----:B------:R-:W-:Y:S01]  /*5fd0*/  IMAD.X R243, RZ, RZ, R5, P0 ;  /* 0x000000fffff37224 */ /* 0x000fe200000e0605 */
[----:B------:R-:W-:-:S04]  /*5fe0*/  IADD3 R242, P0, R6, 0xc0, RZ ;  /* 0x000000c006f27810 */ /* 0x000fc80007f1e0ff */
[----:B------:R-:W-:Y:S02]  /*5ff0*/  IADD3.X R241, RZ, R5, RZ, P0, !PT ;  /* 0x00000005fff17210 */ /* 0x000fe400007fe4ff */
.L_x_895:
[----:B------:R-:W2:Y:S01]  /*6000*/  LDL.64 R12, [R1+0x60] ;  /* 0x00006000010c7983 */ /* 0x000ea20000100a00 */
[----:B------:R-:W-:Y:S01]  /*6010*/  ISETP.GT.AND P1, PT, R232, R222, PT ;  /* 0x000000dee800720c */ /* 0x000fe20003f24270 */
[----:B------:R-:W-:Y:S04]  /*6020*/  DEPBAR.LE SB0, 0x0 ;  /* 0x000080000000791a */ /* 0x000fe80000000000 */
[----:B------:R-:W3:Y:S01]  /*6030*/  LDL.64 R10, [R1+0x48] ;  /* 0x00004800010a7983 */ /* 0x000ee20000100a00 */
[----:B------:R-:W-:Y:S02]  /*6040*/  IMAD.MOV.U32 R9, RZ, RZ, c[0x0][0x208] ;  /* 0x00008200ff097624 */ /* 0x000fe400078e00ff */
[----:B------:R-:W-:Y:S02]  /*6050*/  IMAD.MOV.U32 R14, RZ, RZ, c[0x0][0x20c] ;  /* 0x00008300ff0e7624 */ /* 0x000fe400078e00ff */
[----:B------:R-:W-:Y:S01]  /*6060*/  IMAD.MOV.U32 R219, RZ, RZ, 0x5 ;  /* 0x00000005ffdb7424 */ /* 0x000fe200078e00ff */
[----:B------:R-:W4:Y:S01]  /*6070*/  LDL.64 R226, [R1+0x58] ;  /* 0x0000580001e27983 */ /* 0x000f220000100a00 */
[----:B------:R-:W-:Y:S01]  /*6080*/  IMAD.MOV.U32 R135, RZ, RZ, c[0x0][0x1e0] ;  /* 0x00007800ff877624 */ /* 0x000fe200078e00ff */
[----:B-1----:R-:W-:Y:S01]  /*6090*/  @!P1 SHF.R.S32.HI R0, RZ, 0x1f, R222 ;  /* 0x0000001fff009819 */ /* 0x002fe200000114de */
[----:B------:R-:W-:Y:S03]  /*60a0*/  @!P1 IMAD.WIDE.U32 R4, R222, c[0x0][0x208], RZ ;  /* 0x00008200de049a25 */ /* 0x000fe600078e00ff */
[----:B------:R-:W5:Y:S01]  /*60b0*/  LDL.64 R224, [R1+0x50] ;  /* 0x0000500001e07983 */ /* 0x000f620000100a00 */
[----:B------:R-:W-:Y:S01]  /*60c0*/  @!P1 IMAD R0, R0, c[0x0][0x208], RZ ;  /* 0x0000820000009a24 */ /* 0x000fe200078e02ff */
[----:B------:R-:W-:Y:S01]  /*60d0*/  SHF.L.U64.HI R135, R135, R219, c[0x0][0x1e4] ;  /* 0x0000790087877619 */ /* 0x000fe200000102db */
[----:B------:R-:W-:Y:S02]  /*60e0*/  @!P1 IMAD.SHL.U32 R2, R4, 0x40, RZ ;  /* 0x0000004004029824 */ /* 0x000fe400078e00ff */
[----:B------:R-:W-:Y:S01]  /*60f0*/  @!P1 IMAD R0, R222, c[0x0][0x20c], R0 ;  /* 0x00008300de009a24 */ /* 0x000fe200078e0200 */
[----:B------:R-:W-:Y:S01]  /*6100*/  BAR.SYNC.DEFER_BLOCKING 0x0 ;  /* 0x0000000000007b1d */ /* 0x000fe20000010000 */
[----:B------:R-:W-:Y:S02]  /*6110*/  IMAD.MOV.U32 R223, RZ, RZ, c[0x0][0x1e0] ;  /* 0x00007800ffdf7624 */ /* 0x000fe400078e00ff */
[----:B------:R-:W-:Y:S02]  /*6120*/  @!P1 IMAD.IADD R0, R5, 0x1, R0 ;  /* 0x0000000105009824 */ /* 0x000fe400078e0200 */
[----:B------:R-:W-:Y:S03]  /*6130*/  IMAD.SHL.U32 R223, R223, 0x20, RZ ;  /* 0x00000020dfdf7824 */ /* 0x000fe600078e00ff */
[----:B------:R-:W-:Y:S01]  /*6140*/  @!P1 SHF.L.U64.HI R0, R4, 0x6, R0 ;  /* 0x0000000604009819 */ /* 0x000fe20000010200 */
[----:B------:R-:W-:Y:S06]  /*6150*/  LDSM.16.M88.4 R32, [R199+0x10100] ;  /* 0x01010000c720783b */ /* 0x000fec0000000200 */
[----:B------:R-:W-:Y:S06]  /*6160*/  LDSM.16.M88.4 R16, [R192+0x8900] ;  /* 0x00890000c010783b */ /* 0x000fec0000000200 */
[----:B------:R-:W-:Y:S06]  /*6170*/  LDSM.16.M88.4 R24, [R192+0x9100] ;  /* 0x00910000c018783b */ /* 0x000fec0000000200 */
[----:B------:R-:W-:Y:S06]  /*6180*/  LDSM.16.M88.4 R168, [R192+0x9900] ;  /* 0x00990000c0a8783b */ /* 0x000fec0000000200 */
[----:B------:R-:W-:Y:S06]  /*6190*/  LDSM.16.M88.4 R172, [R200+0x10100] ;  /* 0x01010000c8ac783b */ /* 0x000fec0000000200 */
[----:B------:R-:W-:Y:S06]  /*61a0*/  LDSM.16.M88.4 R176, [R203] ;  /* 0x00000000cbb0783b */ /* 0x000fec0000000200 */
[----:B------:R-:W-:Y:S06]  /*61b0*/  LDSM.16.M88.4 R180, [R218] ;  /* 0x00000000dab4783b */ /* 0x000fec0000000200 */
[----:B------:R-:W-:Y:S06]  /*61c0*/  LDSM.16.M88.4 R184, [R217] ;  /* 0x00000000d9b8783b */ /* 0x000fec0000000200 */
[----:B------:R-:W-:Y:S06]  /*61d0*/  LDSM.16.M88.4 R188, [R216] ;  /* 0x00000000d8bc783b */ /* 0x000fec0000000200 */
[----:B------:R-:W4:Y:S06]  /*61e0*/  LDL R219, [R1+0x4] ;  /* 0x0000040001db7983 */ /* 0x000f2c0000100800 */
[----:B------:R-:W4:Y:S01]  /*61f0*/  LDL R240, [R1+0x40] ;  /* 0x0000400001f07983 */ /* 0x000f220000100800 */
[----:B--2---:R-:W-:Y:S05]  /*6200*/  @!P1 IADD3 R3, P0, R2, R12, RZ ;  /* 0x0000000c02039210 */ /* 0x004fea0007f1e0ff */
[----:B---3--:R-:W-:Y:S01]  /*6210*/  @!P1 IMAD.X R6, R0, 0x1, R11, P0 ;  /* 0x0000000100069824 */ /* 0x008fe200000e060b */
[----:B------:R-:W-:Y:S05]  /*6220*/  @!P1 IADD3 R4, P0, R2, R252, RZ ;  /* 0x000000fc02049210 */ /* 0x000fea0007f1e0ff */
[----:B------:R-:W-:Y:S01]  /*6230*/  @!P1 IMAD.X R7, R0, 0x1, R251, P0 ;  /* 0x0000000100079824 */ /* 0x000fe200000e06fb */
[----:B------:R-:W-:Y:S05]  /*6240*/  @!P1 IADD3 R5, P0, R2, R250, RZ ;  /* 0x000000fa02059210 */ /* 0x000fea0007f1e0ff */
[----:B------:R-:W-:Y:S01]  /*6250*/  @!P1 IMAD.X R8, R0, 0x1, R249, P0 ;  /* 0x0000000100089824 */ /* 0x000fe200000e06f9 */
[C---:B------:R-:W-:Y:S04]  /*6260*/  @!P1 LEA R220, P0, R3.reuse, c[0x0][0x1f8], 0x1 ;  /* 0x00007e0003dc9a11 */ /* 0x040fe800078008ff */
[----:B------:R-:W-:Y:S02]  /*6270*/  @!P1 LEA.HI.X R221, R3, c[0x0][0x1fc], R6, 0x1, P0 ;  /* 0x00007f0003dd9a11 */ /* 0x000fe400000f0c06 */
[C---:B------:R-:W-:Y:S04]  /*6280*/  @!P1 LEA R30, P0, R4.reuse, c[0x0][0x1f8], 0x1 ;  /* 0x00007e00041e9a11 */ /* 0x040fe800078008ff */
[----:B------:R-:W-:Y:S02]  /*6290*/  @!P1 LEA.HI.X R31, R4, c[0x0][0x1fc], R7, 0x1, P0 ;  /* 0x00007f00041f9a11 */ /* 0x000fe400000f0c07 */
[C---:B------:R-:W-:Y:S04]  /*62a0*/  @!P1 LEA R28, P0, R5.reuse, c[0x0][0x1f8], 0x1 ;  /* 0x00007e00051c9a11 */ /* 0x040fe800078008ff */
[----:B------:R-:W-:Y:S02]  /*62b0*/  @!P1 LEA.HI.X R29, R5, c[0x0][0x1fc], R8, 0x1, P0 ;  /* 0x00007f00051d9a11 */ /* 0x000fe400000f0c08 */
[----:B------:R-:W-:Y:S05]  /*62c0*/  @!P1 IADD3 R3, P0, R2, R248, RZ ;  /* 0x000000f802039210 */ /* 0x000fea0007f1e0ff */
[----:B------:R-:W-:Y:S01]  /*62d0*/  @!P1 IMAD.X R4, R0, 0x1, R247, P0 ;  /* 0x0000000100049824 */ /* 0x000fe200000e06f7 */
[C---:B------:R-:W-:Y:S04]  /*62e0*/  @!P1 LEA R22, P0, R3.reuse, c[0x0][0x1f8], 0x1 ;  /* 0x00007e0003169a11 */ /* 0x040fe800078008ff */
[----:B------:R-:W-:Y:S02]  /*62f0*/  @!P1 LEA.HI.X R23, R3, c[0x0][0x1fc], R4, 0x1, P0 ;  /* 0x00007f0003179a11 */ /* 0x000fe400000f0c04 */
[C---:B------:R-:W-:Y:S04]  /*6300*/  @!P1 LEA R2, P0, R9.reuse, R2, 0x5 ;  /* 0x0000000209029211 */ /* 0x040fe800078028ff */
[----:B------:R-:W-:Y:S02]  /*6310*/  @!P1 LEA.HI.X R0, R9, R0, R14, 0x5, P0 ;  /* 0x0000000009009211 */ /* 0x000fe400000f2c0e */
[----:B------:R-:W-:Y:S04]  /*6320*/  @!P1 IADD3 R3, P0, R2, R12, RZ ;  /* 0x0000000c02039210 */ /* 0x000fe80007f1e0ff */
[----:B------:R-:W-:Y:S02]  /*6330*/  @!P1 IADD3.X R4, R0, R11, RZ, P0, !PT ;  /* 0x0000000b00049210 */ /* 0x000fe400007fe4ff */
[C---:B------:R-:W-:Y:S01]  /*6340*/  @!P1 LEA R20, P0, R3.reuse, c[0x0][0x1f8], 0x1 ;  /* 0x00007e0003149a11 */ /* 0x040fe200078008ff */
[----:B------:R-:W1:Y:S03]  /*6350*/  LDSM.16.M88.4 R8, [R192+0x8100] ;  /* 0x00810000c008783b */ /* 0x000e660000000200 */
[----:B------:R-:W-:Y:S02]  /*6360*/  @!P1 LEA.HI.X R21, R3, c[0x0][0x1fc], R4, 0x1, P0 ;  /* 0x00007f0003159a11 */ /* 0x000fe400000f0c04 */
[----:B------:R-:W-:Y:S01]  /*6370*/  @!P1 IADD3 R3, P0, R2, R252, RZ ;  /* 0x000000fc02039210 */ /* 0x000fe20007f1e0ff */
[----:B------:R-:W-:Y:S01]  /*6380*/  @!PT LDS RZ, [RZ] ;  /* 0x00000000fffff984 */ /* 0x000fe20000000800 */
[----:B------:R-:W-:Y:S01]  /*6390*/  @!PT LDS RZ, [RZ] ;  /* 0x00000000fffff984 */ /* 0x000fe20000000800 */
[----:B------:R-:W-:Y:S01]  /*63a0*/  @!PT LDS RZ, [RZ] ;  /* 0x00000000fffff984 */ /* 0x000fe20000000800 */
[----:B------:R2:W-:Y:S04]  /*63b0*/  @!P1 LDGSTS.E.BYPASS.LTC128B.128 [R233+0x100], [R220.64], !P3 ;  /* 0x00100000dce99fae */ /* 0x0005e8000d901d48 */
[----:B------:R-:W-:Y:S01]  /*63c0*/  @!P1 IMAD.X R4, R0, 0x1, R251, P0 ;  /* 0x0000000100049824 */ /* 0x000fe200000e06fb */
[C---:B------:R-:W-:Y:S01]  /*63d0*/  @!P1 LEA R14, P0, R3.reuse, c[0x0][0x1f8], 0x1 ;  /* 0x00007e00030e9a11 */ /* 0x040fe200078008ff */
[----:B------:R3:W-:Y:S03]  /*63e0*/  @!P1 LDGSTS.E.BYPASS.LTC128B.128 [R233+0x2100], [R30.64], !P6 ;  /* 0x021000001ee99fae */ /* 0x0007e6000f101d48 */
[----:B------:R-:W-:Y:S02]  /*63f0*/  @!P1 LEA.HI.X R15, R3, c[0x0][0x1fc], R4, 0x1, P0 ;  /* 0x00007f00030f9a11 */ /* 0x000fe400000f0c04 */
[----:B------:R-:W-:Y:S01]  /*6400*/  @!P1 IADD3 R3, P0, R2, R250, RZ ;  /* 0x000000fa02039210 */ /* 0x000fe20007f1e0ff */
        /* <DEDUP_REMOVED lines=11> */
[C---:B------:R-:W-:Y:S01]  /*64c0*/  ISETP.GT.AND P0, PT, R222.reuse, R232, PT ;  /* 0x000000e8de00720c */ /* 0x040fe20003f04270 */
[----:B------:R1:W-:Y:S06]  /*64d0*/  @!P1 LDGSTS.E.BYPASS.LTC128B.128 [R233+0x5100], [R12.64], !P5 ;  /* 0x051000000ce99fae */ /* 0x0003ec000e901d48 */
[----:B------:R1:W-:Y:S06]  /*64e0*/  @!P1 LDGSTS.E.BYPASS.LTC128B.128 [R233+0x7100], [R6.64], !P4 ;  /* 0x0710000006e99fae */ /* 0x0003ec000e101d48 */
[----:B------:R-:W-:Y:S01]  /*64f0*/  @P0 IADD3 R4, R222, -0x1, RZ ;  /* 0xffffffffde040810 */ /* 0x000fe20007ffe0ff */
[----:B------:R-:W0:Y:S03]  /*6500*/  LDGDEPBAR ;  /* 0x00000000000079af */ /* 0x000e260000000000 */
[----:B------:R-:W-:Y:S05]  /*6510*/  @P0 SHF.R.S32.HI R0, RZ, 0x1f, R4 ;  /* 0x0000001fff000819 */ /* 0x000fea0000011404 */
[----:B------:R-:W-:Y:S04]  /*6520*/  @P0 IMAD R0, R0, c[0x0][0x1e0], RZ ;  /* 0x0000780000000a24 */ /* 0x000fe800078e02ff */
[C---:B------:R-:W-:Y:S02]  /*6530*/  @P0 IMAD R0, R4.reuse, c[0x0][0x1e4], R0 ;  /* 0x0000790004000a24 */ /* 0x040fe400078e0200 */
[----:B------:R-:W-:Y:S04]  /*6540*/  @P0 IMAD.WIDE.U32 R4, R4, c[0x0][0x1e0], RZ ;  /* 0x0000780004040a25 */ /* 0x000fe800078e00ff */
[----:B------:R-:W-:Y:S02]  /*6550*/  @P0 IMAD.IADD R0, R5, 0x1, R0 ;  /* 0x0000000105000824 */ /* 0x000fe400078e0200 */
[C---:B------:R-:W-:Y:S03]  /*6560*/  @P0 IMAD.SHL.U32 R2, R4.reuse, 0x40, RZ ;  /* 0x0000004004020824 */ /* 0x040fe600078e00ff */
[----:B------:R-:W-:Y:S02]  /*6570*/  @P0 SHF.L.U64.HI R0, R4, 0x6, R0 ;  /* 0x0000000604000819 */ /* 0x000fe40000010200 */
[----:B----4-:R-:W-:Y:S05]  /*6580*/  @P0 IADD3 R3, P2, R2, R226, RZ ;  /* 0x000000e202030210 */ /* 0x010fea0007f5e0ff */
[----:B-----5:R-:W-:Y:S01]  /*6590*/  @P0 IMAD.X R4, R0, 0x1, R225, P2 ;  /* 0x0000000100040824 */ /* 0x020fe200010e06e1 */
[C---:B------:R-:W-:Y:S04]  /*65a0*/  @P0 LEA R238, P2, R3.reuse, c[0x0][0x1c8], 0x1 ;  /* 0x0000720003ee0a11 */ /* 0x040fe800078408ff */
[----:B------:R-:W-:Y:S02]  /*65b0*/  @P0 LEA.HI.X R239, R3, c[0x0][0x1cc], R4, 0x1, P2 ;  /* 0x0000730003ef0a11 */ /* 0x000fe400010f0c04 */
[C---:B-1----:R-:W-:Y:S03]  /*65c0*/  HMMA.16816.F32.BF16 R4, R32.reuse, R8, RZ ;  /* 0x000000082004723c */ /* 0x042fe600000418ff */
[----:B------:R-:W-:Y:S04]  /*65d0*/  @P0 IADD3 R3, P1, R2, R246, RZ ;  /* 0x000000f602030210 */ /* 0x000fe80007f3e0ff */
[----:B------:R-:W-:Y:S01]  /*65e0*/  @P0 IADD3.X R132, R0, R245, RZ, P1, !PT ;  /* 0x000000f500840210 */ /* 0x000fe20000ffe4ff */
[C---:B------:R-:W-:Y:S01]  /*65f0*/  HMMA.16816.F32.BF16 R8, R32.reuse, R10, RZ ;  /* 0x0000000a2008723c */ /* 0x040fe200000418ff */
[C---:B------:R-:W-:Y:S04]  /*6600*/  @P0 LEA R236, P1, R3.reuse, c[0x0][0x1c8], 0x1 ;  /* 0x0000720003ec0a11 */ /* 0x040fe800078208ff */
[----:B------:R-:W-:Y:S02]  /*6610*/  @P0 LEA.HI.X R237, R3, c[0x0][0x1cc], R132, 0x1, P1 ;  /* 0x0000730003ed0a11 */ /* 0x000fe400008f0c84 */
[----:B------:R-:W-:Y:S01]  /*6620*/  @P0 IADD3 R3, P1, R2, R244, RZ ;  /* 0x000000f402030210 */ /* 0x000fe20007f3e0ff */
[C---:B------:R-:W-:Y:S04]  /*6630*/  HMMA.16816.F32.BF16 R12, R32.reuse, R16, RZ ;  /* 0x00000010200c723c */ /* 0x040fe800000418ff */
[----:B------:R-:W-:Y:S01]  /*6640*/  @P0 IMAD.X R132, R0, 0x1, R243, P1 ;  /* 0x0000000100840824 */ /* 0x000fe200008e06f3 */
[C---:B------:R-:W-:Y:S03]  /*6650*/  @P0 LEA R234, P1, R3.reuse, c[0x0][0x1c8], 0x1 ;  /* 0x0000720003ea0a11 */ /* 0x040fe600078208ff */
[C---:B------:R-:W-:Y:S01]  /*6660*/  HMMA.16816.F32.BF16 R16, R32.reuse, R18, RZ ;  /* 0x000000122010723c */ /* 0x040fe200000418ff */
[----:B------:R-:W-:Y:S03]  /*6670*/  @P0 LEA.HI.X R235, R3, c[0x0][0x1cc], R132, 0x1, P1 ;  /* 0x0000730003eb0a11 */ /* 0x000fe600008f0c84 */
[----:B------:R-:W-:Y:S04]  /*6680*/  @P0 IADD3 R3, P1, R2, R242, RZ ;  /* 0x000000f202030210 */ /* 0x000fe80007f3e0ff */
[C---:B------:R-:W-:Y:S01]  /*6690*/  HMMA.16816.F32.BF16 R20, R32.reuse, R24, RZ ;  /* 0x000000182014723c */ /* 0x040fe200000418ff */
[----:B------:R-:W-:Y:S03]  /*66a0*/  @P0 IMAD.X R132, R0, 0x1, R241, P1 ;  /* 0x0000000100840824 */ /* 0x000fe600008e06f1 */
[C---:B------:R-:W-:Y:S04]  /*66b0*/  @P0 LEA R230, P1, R3.reuse, c[0x0][0x1c8], 0x1 ;  /* 0x0000720003e60a11 */ /* 0x040fe800078208ff */
[C---:B------:R-:W-:Y:S01]  /*66c0*/  HMMA.16816.F32.BF16 R24, R32.reuse, R26, RZ ;  /* 0x0000001a2018723c */ /* 0x040fe200000418ff */
[----:B------:R-:W-:Y:S03]  /*66d0*/  @P0 LEA.HI.X R231, R3, c[0x0][0x1cc], R132, 0x1, P1 ;  /* 0x0000730003e70a11 */ /* 0x000fe600008f0c84 */
[----:B------:R-:W-:Y:S01]  /*66e0*/  @P0 IADD3 R2, P1, R223, R2, RZ ;  /* 0x00000002df020210 */ /* 0x000fe20007f3e0ff */
[----:B------:R-:W-:Y:S03]  /*66f0*/  IMAD.MOV.U32 R223, RZ, RZ, c[0x0][0x2c4] ;  /* 0x0000b100ffdf7624 */ /* 0x000fe600078e00ff */
[C---:B---3--:R-:W-:Y:S01]  /*6700*/  HMMA.16816.F32.BF16 R28, R32.reuse, R168, RZ ;  /* 0x000000a8201c723c */ /* 0x048fe200000418ff */
[----:B------:R-:W-:Y:S02]  /*6710*/  @P0 IADD3.X R0, R135, R0, RZ, P1, !PT ;  /* 0x0000000087000210 */ /* 0x000fe40000ffe4ff */
[----:B------:R-:W-:Y:S02]  /*6720*/  ISETP.NE.AND P2, PT, R223, 0x1, PT ;  /* 0x00000001df00780c */ /* 0x000fe40003f45270 */
[----:B------:R-:W-:Y:S03]  /*6730*/  @P0 IADD3 R3, P1, R2, R226, RZ ;  /* 0x000000e202030210 */ /* 0x000fe60007f3e0ff */
[----:B------:R-:W-:Y:S01]  /*6740*/  HMMA.16816.F32.BF16 R32, R32, R170, RZ ;  /* 0x000000aa2020723c */ /* 0x000fe200000418ff */
[----:B------:R-:W-:Y:S03]  /*6750*/  LDSM.16.M88.4 R168, [R202+0x10100] ;  /* 0x01010000caa8783b */ /* 0x000fe60000000200 */
[----:B------:R-:W-:Y:S01]  /*6760*/  @P0 IMAD.X R132, R0, 0x1, R225, P1 ;  /* 0x0000000100840824 */ /* 0x000fe200008e06e1 */
[C---:B------:R-:W-:Y:S03]  /*6770*/  @P0 LEA R228, P1, R3.reuse, c[0x0][0x1c8], 0x1 ;  /* 0x0000720003e40a11 */ /* 0x040fe600078208ff */
[C---:B------:R-:W-:Y:S05]  /*6780*/  HMMA.16816.F32.BF16 R4, R172.reuse, R176, R4 ;  /* 0x000000b0ac04723c */ /* 0x040fea0000041804 */
[----:B------:R-:W-:Y:S02]  /*6790*/  @P0 LEA.HI.X R229, R3, c[0x0][0x1cc], R132, 0x1, P1 ;  /* 0x0000730003e50a11 */ /* 0x000fe400008f0c84 */
[----:B------:R-:W-:Y:S01]  /*67a0*/  @P0 IADD3 R3, P1, R2, R246, RZ ;  /* 0x000000f602030210 */ /* 0x000fe20007f3e0ff */
[C---:B------:R-:W-:Y:S01]  /*67b0*/  HMMA.16816.F32.BF16 R8, R172.reuse, R178, R8 ;  /* 0x000000b2ac08723c */ /* 0x040fe20000041808 */
[----:B------:R-:W-:Y:S03]  /*67c0*/  LDSM.16.M88.4 R176, [R198+0x8900] ;  /* 0x00890000c6b0783b */ /* 0x000fe60000000200 */
[----:B------:R-:W-:Y:S01]  /*67d0*/  @P0 IMAD.X R132, R0, 0x1, R245, P1 ;  /* 0x0000000100840824 */ /* 0x000fe200008e06f5 */
[C---:B------:R-:W-:Y:S03]  /*67e0*/  @P0 LEA R226, P1, R3.reuse, c[0x0][0x1c8], 0x1 ;  /* 0x0000720003e20a11 */ /* 0x040fe600078208ff */
[C---:B------:R-:W-:Y:S04]  /*67f0*/  HMMA.16816.F32.BF16 R12, R172.reuse, R180, R12 ;  /* 0x000000b4ac0c723c */ /* 0x040fe8000004180c */
[----:B------:R-:W-:Y:S02]  /*6800*/  @P0 LEA.HI.X R227, R3, c[0x0][0x1cc], R132, 0x1, P1 ;  /* 0x0000730003e30a11 */ /* 0x000fe400008f0c84 */
[----:B------:R-:W-:Y:S02]  /*6810*/  @P0 IADD3 R3, P1, R2, R244, RZ ;  /* 0x000000f402030210 */ /* 0x000fe40007f3e0ff */
[C---:B------:R-:W-:Y:S04]  /*6820*/  HMMA.16816.F32.BF16 R16, R172.reuse, R182, R16 ;  /* 0x000000b6ac10723c */ /* 0x040fe80000041810 */
[----:B------:R-:W-:Y:S01]  /*6830*/  @P0 IMAD.X R132, R0, 0x1, R243, P1 ;  /* 0x0000000100840824 */ /* 0x000fe200008e06f3 */
[C---:B------:R-:W-:Y:S03]  /*6840*/  @P0 LEA R224, P1, R3.reuse, c[0x0][0x1c8], 0x1 ;  /* 0x0000720003e00a11 */ /* 0x040fe600078208ff */
[C---:B------:R-:W-:Y:S04]  /*6850*/  HMMA.16816.F32.BF16 R20, R172.reuse, R184, R20 ;  /* 0x000000b8ac14723c */ /* 0x040fe80000041814 */
[----:B------:R-:W-:Y:S02]  /*6860*/  @P0 LEA.HI.X R225, R3, c[0x0][0x1cc], R132, 0x1, P1 ;  /* 0x0000730003e10a11 */ /* 0x000fe400008f0c84 */
[----:B------:R-:W-:Y:S02]  /*6870*/  @P0 IADD3 R2, P1, R2, R242, RZ ;  /* 0x000000f202020210 */ /* 0x000fe40007f3e0ff */
[C---:B------:R-:W-:Y:S04]  /*6880*/  HMMA.16816.F32.BF16 R24, R172.reuse, R186, R24 ;  /* 0x000000baac18723c */ /* 0x040fe80000041818 */
[----:B------:R-:W-:Y:S01]  /*6890*/  @P0 IMAD.X R0, R0, 0x1, R241, P1 ;  /* 0x0000000100000824 */ /* 0x000fe200008e06f1 */
[C---:B--2---:R-:W-:Y:S03]  /*68a0*/  @P0 LEA R220, P1, R2.reuse, c[0x0][0x1c8], 0x1 ;  /* 0x0000720002dc0a11 */ /* 0x044fe600078208ff */
[C---:B------:R-:W-:Y:S04]  /*68b0*/  HMMA.16816.F32.BF16 R28, R172.reuse, R188, R28 ;  /* 0x000000bcac1c723c */ /* 0x040fe8000004181c */
[----:B------:R-:W-:Y:S04]  /*68c0*/  @P0 LEA.HI.X R221, R2, c[0x0][0x1cc], R0, 0x1, P1 ;  /* 0x0000730002dd0a11 */ /* 0x000fe800008f0c00 */
[----:B------:R-:W-:Y:S01]  /*68d0*/  HMMA.16816.F32.BF16 R32, R172, R190, R32 ;  /* 0x000000beac20723c */ /* 0x000fe20000041820 */
[----:B------:R-:W1:Y:S07]  /*68e0*/  LDSM.16.M88.4 R172, [R198+0x8100] ;  /* 0x00810000c6ac783b */ /* 0x000e6e0000000200 */
[C---:B-1----:R-:W-:Y:S08]  /*68f0*/  HMMA.16816.F32.BF16 R4, R168.reuse, R172, R4 ;  /* 0x000000aca804723c */ /* 0x042ff00000041804 */
[C---:B------:R-:W-:Y:S01]  /*6900*/  HMMA.16816.F32.BF16 R8, R168.reuse, R174, R8 ;  /* 0x000000aea808723c */ /* 0x040fe20000041808 */
[----:B------:R-:W1:Y:S07]  /*6910*/  LDSM.16.M88.4 R172, [R198+0x9100] ;  /* 0x00910000c6ac783b */ /* 0x000e6e0000000200 */
[C---:B------:R-:W-:Y:S08]  /*6920*/  HMMA.16816.F32.BF16 R12, R168.reuse, R176, R12 ;  /* 0x000000b0a80c723c */ /* 0x040ff0000004180c */
[C---:B------:R-:W-:Y:S01]  /*6930*/  HMMA.16816.F32.BF16 R16, R168.reuse, R178, R16 ;  /* 0x000000b2a810723c */ /* 0x040fe20000041810 */
[----:B------:R-:W2:Y:S07]  /*6940*/  LDSM.16.M88.4 R176, [R198+0x9900] ;  /* 0x00990000c6b0783b */ /* 0x000eae0000000200 */
[C---:B-1----:R-:W-:Y:S08]  /*6950*/  HMMA.16816.F32.BF16 R20, R168.reuse, R172, R20 ;  /* 0x000000aca814723c */ /* 0x042ff00000041814 */
[C---:B------:R-:W-:Y:S01]  /*6960*/  HMMA.16816.F32.BF16 R24, R168.reuse, R174, R24 ;  /* 0x000000aea818723c */ /* 0x040fe20000041818 */
[----:B------:R-:W-:Y:S07]  /*6970*/  LDSM.16.M88.4 R172, [R197] ;  /* 0x00000000c5ac783b */ /* 0x000fee0000000200 */
[C---:B--2---:R-:W-:Y:S08]  /*6980*/  HMMA.16816.F32.BF16 R28, R168.reuse, R176, R28 ;  /* 0x000000b0a81c723c */ /* 0x044ff0000004181c */
[----:B------:R-:W-:Y:S01]  /*6990*/  HMMA.16816.F32.BF16 R32, R168, R178, R32 ;  /* 0x000000b2a820723c */ /* 0x000fe20000041820 */
[----:B------:R-:W1:Y:S06]  /*69a0*/  LDSM.16.M88.4 R168, [R201+0x10100] ;  /* 0x01010000c9a8783b */ /* 0x000e6c0000000200 */
[----:B------:R-:W2:Y:S01]  /*69b0*/  LDSM.16.M88.4 R176, [R197+0x800] ;  /* 0x00080000c5b0783b */ /* 0x000ea20000000200 */
[C---:B-1----:R-:W-:Y:S08]  /*69c0*/  HMMA.16816.F32.BF16 R4, R168.reuse, R172, R4 ;  /* 0x000000aca804723c */ /* 0x042ff00000041804 */
[C---:B------:R-:W-:Y:S01]  /*69d0*/  HMMA.16816.F32.BF16 R8, R168.reuse, R174, R8 ;  /* 0x000000aea808723c */ /* 0x040fe20000041808 */
[----:B------:R-:W1:Y:S07]  /*69e0*/  LDSM.16.M88.4 R172, [R197+0x1000] ;  /* 0x00100000c5ac783b */ /* 0x000e6e0000000200 */
[C---:B--2---:R-:W-:Y:S08]  /*69f0*/  HMMA.16816.F32.BF16 R12, R168.reuse, R176, R12 ;  /* 0x000000b0a80c723c */ /* 0x044ff0000004180c */
[C---:B------:R-:W-:Y:S01]  /*6a00*/  HMMA.16816.F32.BF16 R16, R168.reuse, R178, R16 ;  /* 0x000000b2a810723c */ /* 0x040fe20000041810 */
[----:B------:R-:W2:Y:S07]  /*6a10*/  LDSM.16.M88.4 R176, [R197+0x1800] ;  /* 0x00180000c5b0783b */ /* 0x000eae0000000200 */
[C---:B-1----:R-:W-:Y:S08]  /*6a20*/  HMMA.16816.F32.BF16 R20, R168.reuse, R172, R20 ;  /* 0x000000aca814723c */ /* 0x042ff00000041814 */
[C---:B------:R-:W-:Y:S01]  /*6a30*/  HMMA.16816.F32.BF16 R24, R168.reuse, R174, R24 ;  /* 0x000000aea818723c */ /* 0x040fe20000041818 */
[----:B------:R-:W-:Y:S07]  /*6a40*/  LDSM.16.M88.4 R172, [R192+0xa100] ;  /* 0x00a10000c0ac783b */ /* 0x000fee0000000200 */
        /* <DEDUP_REMOVED lines=16> */
[----:B------:R-:W2:Y:S01]  /*6b50*/  LDSM.16.M88.4 R176, [R214] ;  /* 0x00000000d6b0783b */ /* 0x000ea20000000200 */
[C---:B-1----:R-:W-:Y:S08]  /*6b60*/  HMMA.16816.F32.BF16 R4, R168.reuse, R172, R4 ;  /* 0x000000aca804723c */ /* 0x042ff00000041804 */
[C---:B------:R-:W-:Y:S01]  /*6b70*/  HMMA.16816.F32.BF16 R8, R168.reuse, R174, R8 ;  /* 0x000000aea808723c */ /* 0x040fe20000041808 */
[----:B------:R-:W1:Y:S07]  /*6b80*/  LDSM.16.M88.4 R172, [R213] ;  /* 0x00000000d5ac783b */ /* 0x000e6e0000000200 */
[C---:B--2---:R-:W-:Y:S08]  /*6b90*/  HMMA.16816.F32.BF16 R12, R168.reuse, R176, R12 ;  /* 0x000000b0a80c723c */ /* 0x044ff0000004180c */
[C---:B------:R-:W-:Y:S01]  /*6ba0*/  HMMA.16816.F32.BF16 R16, R168.reuse, R178, R16 ;  /* 0x000000b2a810723c */ /* 0x040fe20000041810 */
[----:B------:R-:W2:Y:S07]  /*6bb0*/  LDSM.16.M88.4 R176, [R212] ;  /* 0x00000000d4b0783b */ /* 0x000eae0000000200 */
        /* <DEDUP_REMOVED lines=125> */
[C---:B------:R-:W-:Y:S08]  /*7390*/  HMMA.16816.F32.BF16 R8, R168.reuse, R174, R8 ;  /* 0x000000aea808723c */ /* 0x040ff00000041808 */
[C---:B--2---:R-:W-:Y:S08]  /*73a0*/  HMMA.16816.F32.BF16 R12, R168.reuse, R176, R12 ;  /* 0x000000b0a80c723c */ /* 0x044ff0000004180c */
[----:B------:R-:W-:Y:S01]  /*73b0*/  FMUL.FTZ R4, R4, c[0x0][0x320] ;  /* 0x0000c80004047a20 */ /* 0x000fe20000410000 */
[C---:B------:R-:W-:Y:S03]  /*73c0*/  HMMA.16816.F32.BF16 R16, R168.reuse, R178, R16 ;  /* 0x000000b2a810723c */ /* 0x040fe60000041810 */
[----:B------:R-:W1:Y:S01]  /*73d0*/  MUFU.TANH R184, R4 ;  /* 0x0000000400b87308 */ /* 0x000e620000002400 */
[----:B------:R-:W-:Y:S02]  /*73e0*/  FMUL.FTZ R5, R5, c[0x0][0x320] ;  /* 0x0000c80005057a20 */ /* 0x000fe40000410000 */
[----:B------:R-:W-:Y:S02]  /*73f0*/  FMUL.FTZ R6, R6, c[0x0][0x320] ;  /* 0x0000c80006067a20 */ /* 0x000fe40000410000 */
[----:B------:R-:W-:Y:S04]  /*7400*/  FMUL.FTZ R7, R7, c[0x0][0x320] ;  /* 0x0000c80007077a20 */ /* 0x000fe80000410000 */
        /* <DEDUP_REMOVED lines=9> */
[----:B------:R-:W-:Y:S02]  /*74a0*/  FMUL.FTZ R15, R15, c[0x0][0x320] ;  /* 0x0000c8000f0f7a20 */ /* 0x000fe40000410000 */
[----:B------:R-:W-:Y:S02]  /*74b0*/  FMUL.FTZ R16, R16, c[0x0][0x320] ;  /* 0x0000c80010107a20 */ /* 0x000fe40000410000 */
[----:B------:R-:W-:Y:S02]  /*74c0*/  FMUL.FTZ R17, R17, c[0x0][0x320] ;  /* 0x0000c80011117a20 */ /* 0x000fe40000410000 */
[----:B------:R-:W-:Y:S01]  /*74d0*/  FMUL.FTZ R18, R18, c[0x0][0x320] ;  /* 0x0000c80012127a20 */ /* 0x000fe20000410000 */
[----:B------:R4:W1:Y:S01]  /*74e0*/  MUFU.TANH R187, R7 ;  /* 0x0000000700bb7308 */ /* 0x0008620000002400 */
[----:B------:R-:W-:Y:S09]  /*74f0*/  FMUL.FTZ R19, R19, c[0x0][0x320] ;  /* 0x0000c80013137a20 */ /* 0x000ff20000410000 */
[----:B------:R-:W1:Y:S10]  /*7500*/  MUFU.TANH R182, R8 ;  /* 0x0000000800b67308 */ /* 0x000e740000002400 */
[----:B------:R-:W1:Y:S01]  /*7510*/  MUFU.TANH R180, R9 ;  /* 0x0000000900b47308 */ /* 0x000e620000002400 */
[----:B----4-:R-:W4:Y:S09]  /*7520*/  LDSM.16.M88.4 R4, [R197+0x7000] ;  /* 0x00700000c504783b */ /* 0x010f320000000200 */
[----:B------:R-:W1:Y:S10]  /*7530*/  MUFU.TANH R186, R10 ;  /* 0x0000000a00ba7308 */ /* 0x000e740000002400 */
[----:B------:R5:W1:Y:S10]  /*7540*/  MUFU.TANH R185, R11 ;  /* 0x0000000b00b97308 */ /* 0x000a740000002400 */
[----:B------:R-:W1:Y:S10]  /*7550*/  MUFU.TANH R176, R12 ;  /* 0x0000000c00b07308 */ /* 0x000e740000002400 */
[----:B------:R-:W1:Y:S01]  /*7560*/  MUFU.TANH R175, R13 ;  /* 0x0000000d00af7308 */ /* 0x000e620000002400 */
[C---:B----4-:R-:W-:Y:S01]  /*7570*/  HMMA.16816.F32.BF16 R20, R168.reuse, R4, R20 ;  /* 0x00000004a814723c */ /* 0x050fe20000041814 */
[----:B------:R4:W2:Y:S08]  /*7580*/  LDL R4, [R1+0x6c] ;  /* 0x00006c0001047983 */ /* 0x0008b00000100800 */
[----:B------:R-:W1:Y:S01]  /*7590*/  MUFU.TANH R181, R14 ;  /* 0x0000000e00b57308 */ /* 0x000e620000002400 */
[----:B-----5:R-:W5:Y:S01]  /*75a0*/  LDSM.16.M88.4 R8, [R197+0x7800] ;  /* 0x00780000c508783b */ /* 0x020f620000000200 */
[----:B------:R-:W-:Y:S04]  /*75b0*/  DEPBAR.LE SB0, 0x0 ;  /* 0x000080000000791a */ /* 0x000fe80000000000 */
[C---:B------:R-:W-:Y:S04]  /*75c0*/  HMMA.16816.F32.BF16 R24, R168.reuse, R6, R24 ;  /* 0x00000006a818723c */ /* 0x040fe80000041818 */
[----:B------:R1:W1:Y:S01]  /*75d0*/  MUFU.TANH R179, R15 ;  /* 0x0000000f00b37308 */ /* 0x0002620000002400 */
[----:B------:R-:W-:Y:S01]  /*75e0*/  BAR.SYNC.DEFER_BLOCKING 0x0 ;  /* 0x0000000000007b1d */ /* 0x000fe20000010000 */
[----:B------:R-:W-:Y:S03]  /*75f0*/  IMAD.SHL.U32 R5, R222, 0x40, RZ ;  /* 0x00000040de057824 */ /* 0x000fe600078e00ff */
[----:B------:R-:W-:Y:S03]  /*7600*/  FMUL.FTZ R20, R20, c[0x0][0x320] ;  /* 0x0000c80014147a20 */ /* 0x000fe60000410000 */
[----:B------:R-:W-:Y:S02]  /*7610*/  IADD3 R0, -R240, 0x1, -R5 ;  /* 0x00000001f0007810 */ /* 0x000fe40007ffe905 */
[----:B------:R-:W1:Y:S01]  /*7620*/  MUFU.TANH R172, R16 ;  /* 0x0000001000ac7308 */ /* 0x000e620000002400 */
[----:B------:R-:W-:Y:S02]  /*7630*/  FMUL.FTZ R22, R22, c[0x0][0x320] ;  /* 0x0000c80016167a20 */ /* 0x000fe40000410000 */
[----:B------:R-:W-:Y:S01]  /*7640*/  FMUL.FTZ R23, R23, c[0x0][0x320] ;  /* 0x0000c80017177a20 */ /* 0x000fe20000410000 */
[----:B------:R-:W-:Y:S01]  /*7650*/  IADD3 R0, R0, c[0x0][0x1d0], RZ ;  /* 0x0000740000007a10 */ /* 0x000fe20007ffe0ff */
[----:B------:R-:W-:Y:S03]  /*7660*/  FMUL.FTZ R21, R21, c[0x0][0x320] ;  /* 0x0000c80015157a20 */ /* 0x000fe60000410000 */
[----:B------:R-:W-:Y:S02]  /*7670*/  IADD3 R0, R0, -c[0x0][0x168], RZ ;  /* 0x80005a0000007a10 */ /* 0x000fe40007ffe0ff */
[----:B------:R-:W1:Y:S02]  /*7680*/  MUFU.TANH R135, R17 ;  /* 0x0000001100877308 */ /* 0x000e640000002400 */
[C---:B------:R-:W-:Y:S02]  /*7690*/  IADD3 R7, R0.reuse, c[0x0][0x328], RZ ;  /* 0x0000ca0000077a10 */ /* 0x040fe40007ffe0ff */
[----:B------:R-:W-:Y:S01]  /*76a0*/  IADD3 R6, R0, UR6, RZ ;  /* 0x0000000600067c10 */ /* 0x000fe2000fffe0ff */
[----:B------:R-:W-:Y:S01]  /*76b0*/  @!PT LDS RZ, [RZ] ;  /* 0x00000000fffff984 */ /* 0x000fe20000000800 */
[----:B------:R-:W-:Y:S01]  /*76c0*/  @!PT LDS RZ, [RZ] ;  /* 0x00000000fffff984 */ /* 0x000fe20000000800 */
[----:B------:R-:W-:Y:S01]  /*76d0*/  @!PT LDS RZ, [RZ] ;  /* 0x00000000fffff984 */ /* 0x000fe20000000800 */
[----:B------:R4:W-:Y:S05]  /*76e0*/  @P0 LDGSTS.E.BYPASS.LTC128B.128 [R233+0x8100], [R238.64], !P3 ;  /* 0x08100000eee90fae */ /* 0x0009ea000d901d48 */
[----:B------:R1:W1:Y:S01]  /*76f0*/  MUFU.TANH R178, R18 ;  /* 0x0000001200b27308 */ /* 0x0002620000002400 */
[----:B------:R4:W-:Y:S01]  /*7700*/  @P0 LDGSTS.E.BYPASS.LTC128B.128 [R233+0xa100], [R236.64], !P6 ;  /* 0x0a100000ece90fae */ /* 0x0009e2000f101d48 */
[C---:B-----5:R-:W-:Y:S05]  /*7710*/  HMMA.16816.F32.BF16 R28, R168.reuse, R8, R28 ;  /* 0x00000008a81c723c */ /* 0x060fea000004181c */
[----:B------:R4:W-:Y:S03]  /*7720*/  @P0 LDGSTS.E.BYPASS.LTC128B.128 [R233+0xc100], [R234.64], !P5 ;  /* 0x0c100000eae90fae */ /* 0x0009e6000e901d48 */
[----:B------:R5:W2:Y:S01]  /*7730*/  MUFU.TANH R177, R19 ;  /* 0x0000001300b17308 */ /* 0x000aa20000002400 */
[----:B------:R-:W-:Y:S02]  /*7740*/  HMMA.16816.F32.BF16 R32, R168, R10, R32 ;  /* 0x0000000aa820723c */ /* 0x000fe40000041820 */
[----:B------:R4:W-:Y:S06]  /*7750*/  @P0 LDGSTS.E.BYPASS.LTC128B.128 [R233+0xe100], [R230.64], !P4 ;  /* 0x0e100000e6e90fae */ /* 0x0009ec000e101d48 */
[----:B------:R4:W-:Y:S01]  /*7760*/  @P0 LDGSTS.E.BYPASS.LTC128B.128 [R233+0x9100], [R228.64], !P3 ;  /* 0x09100000e4e90fae */ /* 0x0009e2000d901d48 */
[----:B------:R3:W2:Y:S05]  /*7770*/  MUFU.TANH R132, R20 ;  /* 0x0000001400847308 */ /* 0x0006aa0000002400 */
[----:B------:R4:W-:Y:S01]  /*7780*/  @P0 LDGSTS.E.BYPASS.LTC128B.128 [R233+0xb100], [R226.64], !P6 ;  /* 0x0b100000e2e90fae */ /* 0x0009e2000f101d48 */
[----:B-1----:R-:W-:Y:S02]  /*7790*/  FMUL.FTZ R15, R28, c[0x0][0x320] ;  /* 0x0000c8001c0f7a20 */ /* 0x002fe40000410000 */
[----:B------:R-:W-:Y:S02]  /*77a0*/  FMUL.FTZ R14, R29, c[0x0][0x320] ;  /* 0x0000c8001d0e7a20 */ /* 0x000fe40000410000 */
[----:B------:R1:W1:Y:S01]  /*77b0*/  MUFU.TANH R174, R22 ;  /* 0x0000001600ae7308 */ /* 0x0002620000002400 */
[----:B------:R4:W-:Y:S01]  /*77c0*/  @P0 LDGSTS.E.BYPASS.LTC128B.128 [R233+0xd100], [R224.64], !P5 ;  /* 0x0d100000e0e90fae */ /* 0x0009e2000e901d48 */
[----:B------:R-:W-:Y:S02]  /*77d0*/  FMUL.FTZ R18, R30, c[0x0][0x320] ;  /* 0x0000c8001e127a20 */ /* 0x000fe40000410000 */
[----:B-----5:R-:W-:Y:S02]  /*77e0*/  FMUL.FTZ R19, R25, c[0x0][0x320] ;  /* 0x0000c80019137a20 */ /* 0x020fe40000410000 */
[----:B------:R-:W-:Y:S01]  /*77f0*/  FMUL.FTZ R17, R31, c[0x0][0x320] ;  /* 0x0000c8001f117a20 */ /* 0x000fe20000410000 */
[----:B------:R4:W-:Y:S01]  /*7800*/  @P0 LDGSTS.E.BYPASS.LTC128B.128 [R233+0xf100], [R220.64], !P4 ;  /* 0x0f100000dce90fae */ /* 0x0009e2000e101d48 */
[----:B------:R-:W-:Y:S02]  /*7810*/  FMUL.FTZ R13, R32, c[0x0][0x320] ;  /* 0x0000c800200d7a20 */ /* 0x000fe40000410000 */
[----:B------:R5:W2:Y:S01]  /*7820*/  MUFU.TANH R173, R23 ;  /* 0x0000001700ad7308 */ /* 0x000aa20000002400 */
[----:B------:R-:W-:Y:S02]  /*7830*/  FMUL.FTZ R12, R33, c[0x0][0x320] ;  /* 0x0000c800210c7a20 */ /* 0x000fe40000410000 */
[----:B------:R-:W0:Y:S01]  /*7840*/  LDGDEPBAR ;  /* 0x00000000000079af */ /* 0x000e220000000000 */
[----:B---3--:R-:W-:Y:S02]  /*7850*/  FMUL.FTZ R20, R24, c[0x0][0x320] ;  /* 0x0000c80018147a20 */ /* 0x008fe40000410000 */
[----:B------:R-:W-:Y:S02]  /*7860*/  FMUL.FTZ R16, R34, c[0x0][0x320] ;  /* 0x0000c80022107a20 */ /* 0x000fe40000410000 */
[----:B------:R-:W-:Y:S02]  /*7870*/  FMUL.FTZ R24, R35, c[0x0][0x320] ;  /* 0x0000c80023187a20 */ /* 0x000fe40000410000 */
[----:B------:R-:W3:Y:S01]  /*7880*/  MUFU.TANH R21, R21 ;  /* 0x0000001500157308 */ /* 0x000ee20000002400 */
[----:B-1----:R-:W-:Y:S09]  /*7890*/  FMUL.FTZ R22, R27, c[0x0][0x320] ;  /* 0x0000c8001b167a20 */ /* 0x002ff20000410000 */
[----:B------:R-:W1:Y:S01]  /*78a0*/  MUFU.TANH R20, R20 ;  /* 0x0000001400147308 */ /* 0x000e620000002400 */
[----:B-----5:R-:W-:Y:S09]  /*78b0*/  FMUL.FTZ R23, R26, c[0x0][0x320] ;  /* 0x0000c8001a177a20 */ /* 0x020ff20000410000 */
        /* <DEDUP_REMOVED lines=11> */
[----:B--2---:R-:W-:Y:S01]  /*7970*/  @P2 MOV R4, R219 ;  /* 0x000000db00042202 */ /* 0x004fe20000000f00 */
[----:B------:R-:W-:Y:S04]  /*7980*/  IMAD.MOV.U32 R219, RZ, RZ, 0x1 ;  /* 0x00000001ffdb7424 */ /* 0x000fe800078e00ff */
[----:B------:R-:W2:Y:S01]  /*7990*/  SHFL.IDX PT, R3, R4, RZ, 0x1c1f ;  /* 0x001c1fff04037589 */ /* 0x000ea200000e0000 */
[----:B------:R-:W-:Y:S01]  /*79a0*/  ISETP.LE.AND P2, PT, R219, c[0x0][0x32c], PT ;  /* 0x0000cb00db007a0c */ /* 0x000fe20003f43270 */
[--C-:B--2---:R-:W-:Y:S02]  /*79b0*/  IMAD.IADD R2, R7, 0x1, R3.reuse ;  /* 0x0000000107027824 */ /* 0x104fe400078e0203 */
[----:B------:R-:W-:Y:S10]  /*79c0*/  IMAD.IADD R0, R6, 0x1, R3 ;  /* 0x0000000106007824 */ /* 0x000ff400078e0203 */
[----:B------:R-:W-:-:S05]  /*79d0*/  @!P2 BRA `(.L_x_887) ;  /* 0x000001900000a947 */ /* 0x000fca0003800000 */
[----:B-1-34-:R-:W-:Y:S01]  /*79e0*/  IADD3 R3, R3, c[0x0][0x1d0], RZ ;  /* 0x0000740003037a10 */ /* 0x01afe20007ffe0ff */
        /* <DEDUP_REMOVED lines=13> */
.L_x_889:
[----:B------:R-:W-:Y:S04]  /*7ac0*/  MOV R8, c[0x0][0x32c] ;  /* 0x0000cb0000087a02 */ /* 0x000fe80000000f00 */
[----:B------:R-:W-:Y:S11]  /*7ad0*/  ISETP.NE.AND P0, PT, R8, 0x1, PT ;  /* 0x000000010800780c */ /* 0x000ff60003f05270 */
[----:B------:R-:W-:Y:S02]  /*7ae0*/  @!UPT UIADD3 URZ, URZ, URZ, URZ ;  /* 0x0000003f3f3ff290 */ /* 0x000fe4000fffe03f */
[----:B------:R-:W-:Y:S05]  /*7af0*/  @P0 IMAD.HI.U32 R8, R3, c[0x0][0x330], RZ ;  /* 0x0000cc0003080a27 */ /* 0x000fea00078e00ff */
[----:B------:R-:W-:Y:S02]  /*7b00*/  @P0 SHF.R.U32.HI R3, RZ, c[0x0][0x334], R8 ;  /* 0x0000cd00ff030a19 */ /* 0x000fe40000011608 */
.L_x_890:
[----:B------:R-:W-:Y:S05]  /*7b10*/  BSYNC B0 ;  /* 0x0000000000007941 */ /* 0x000fea0003800000 */
.L_x_888:
[----:B------:R-:W-:Y:S04]  /*7b20*/  IMAD R3, R3, c[0x0][0x32c], -R5 ;  /* 0x0000cb0003037a24 */ /* 0x000fe800078e0a05 */
[----:B------:R-:W-:Y:S05]  /*7b30*/  IMAD.IADD R3, R3, 0x1, -R240 ;  /* 0x0000000103037824 */ /* 0x000fea00078e0af0 */
[----:B------:R-:W-:Y:S02]  /*7b40*/  IADD3 R8, R3, c[0x0][0x32c], RZ ;  /* 0x0000cb0003087a10 */ /* 0x000fe40007ffe0ff */
[----:B------:R-:W-:Y:S02]  /*7b50*/  IMNMX R0, R0, R3, !PT ;  /* 0x0000000300007217 */ /* 0x000fe40007800200 */
[----:B------:R-:W-:Y:S02]  /*7b60*/  IMNMX R2, R2, R8, PT ;  /* 0x0000000802027217 */ /* 0x000fe40003800200 */
.L_x_887:
[----:B-1-34-:R-:W-:Y:S01]  /*7b70*/  ISETP.GT.AND P1, PT, R222, -0x1, PT ;  /* 0xffffffffde00780c */ /* 0x01afe20003f24270 */
[----:B------:R-:W1:Y:S03]  /*7b80*/  SHFL.IDX PT, R3, R4, 0x1, 0x1c1f ;  /* 0x003c1f0004037f89 */ /* 0x000e6600000e0000 */
[----:B------:R-:W-:Y:S04]  /*7b90*/  ISETP.GT.AND P0, PT, R0, RZ, P1 ;  /* 0x000000ff0000720c */ /* 0x000fe80000f04270 */
[----:B------:R-:W-:Y:S04]  /*7ba0*/  ISETP.LT.OR P0, PT, R2, 0x1, P0 ;  /* 0x000000010200780c */ /* 0x000fe80000701670 */
[----:B------:R-:W-:Y:S02]  /*7bb0*/  FSEL R8, R184, -INF , !P0 ;  /* 0xff800000b8087808 */ /* 0x000fe40004000000 */
[----:B------:R-:W-:Y:S04]  /*7bc0*/  ISETP.GT.AND P0, PT, R0, 0x1, P1 ;  /* 0x000000010000780c */ /* 0x000fe80000f04270 */
        /* <DEDUP_REMOVED lines=41> */
[----:B------:R-:W-:Y:S01]  /*7e60*/  ISETP.GT.AND P0, PT, R0, 0x39, P1 ;  /* 0x000000390000780c */ /* 0x000fe20000f04270 */
[--C-:B-1----:R-:W-:Y:S03]  /*7e70*/  IMAD.IADD R0, R6, 0x1, R3.reuse ;  /* 0x0000000106007824 */ /* 0x102fe600078e0203 */
[----:B------:R-:W-:Y:S01]  /*7e80*/  ISETP.LT.OR P0, PT, R2, 0x3a, P0 ;  /* 0x0000003a0200780c */ /* 0x000fe20000701670 */
[----:B------:R-:W-:Y:S03]  /*7e90*/  IMAD.IADD R2, R7, 0x1, R3 ;  /* 0x0000000107027824 */ /* 0x000fe600078e0203 */
[----:B------:R-:W-:Y:S01]  /*7ea0*/  FSEL R223, R12, -INF , !P0 ;  /* 0xff8000000cdf7808 */ /* 0x000fe20004000000 */
[----:B------:R-:W-:-:S05]  /*7eb0*/  @!P2 BRA `(.L_x_891) ;  /* 0x000001900000a947 */ /* 0x000fca0003800000 */
        /* <DEDUP_REMOVED lines=14> */
.L_x_893:
[----:B------:R-:W-:Y:S04]  /*7fa0*/  MOV R4, c[0x0][0x32c] ;  /* 0x0000cb0000047a02 */ /* 0x000fe80000000f00 */
[----:B------:R-:W-:Y:S11]  /*7fb0*/  ISETP.NE.AND P0, PT, R4, 0x1, PT ;  /* 0x000000010400780c */ /* 0x000ff60003f05270 */
[----:B------:R-:W-:Y:S02]  /*7fc0*/  @!UPT UIADD3 URZ, URZ, URZ, URZ ;  /* 0x0000003f3f3ff290 */ /* 0x000fe4000fffe03f */
[----:B------:R-:W-:Y:S05]  /*7fd0*/  @P0 IMAD.HI.U32 R4, R3, c[0x0][0x330], RZ ;  /* 0x0000cc0003040a27 */ /* 0x000fea00078e00ff */
[----:B------:R-:W-:Y:S02]  /*7fe0*/  @P0 SHF.R.U32.HI R3, RZ, c[0x0][0x334], R4 ;  /* 0x0000cd00ff030a19 */ /* 0x000fe40000011604 */
.L_x_894:
[----:B------:R-:W-:Y:S05]  /*7ff0*/  BSYNC B0 ;  /* 0x0000000000007941 */ /* 0x000fea0003800000 */
.L_x_892:
[----:B------:R-:W-:Y:S04]  /*8000*/  IMAD R5, R3, c[0x0][0x32c], -R5 ;  /* 0x0000cb0003057a24 */ /* 0x000fe800078e0a05 */
[----:B------:R-:W-:Y:S05]  /*8010*/  IMAD.IADD R5, R5, 0x1, -R240 ;  /* 0x0000000105057824 */ /* 0x000fea00078e0af0 */
[----:B------:R-:W-:Y:S02]  /*8020*/  IADD3 R3, R5, c[0x0][0x32c], RZ ;  /* 0x0000cb0005037a10 */ /* 0x000fe40007ffe0ff */
[----:B------:R-:W-:Y:S02]  /*8030*/  IMNMX R0, R0, R5, !PT ;  /* 0x0000000500007217 */ /* 0x000fe40007800200 */
[----:B------:R-:W-:Y:S02]  /*8040*/  IMNMX R2, R2, R3, PT ;  /* 0x0000000302027217 */ /* 0x000fe40003800200 */
.L_x_891:
[----:B------:R-:W-:Y:S01]  /*8050*/  ISETP.GT.AND P0, PT, R0, RZ, P1 ;  /* 0x000000ff0000720c */ /* 0x000fe20000f04270 */
[----:B------:R-:W-:Y:S01]  /*8060*/  LDSM.16.MT88.4 R28, [R196+0x100] ;  /* 0x00010000c41c783b */ /* 0x000fe20000004200 */
[----:B------:R-:W-:Y:S02]  /*8070*/  FMNMX.FTZ R3, R8, R133, !PT ;  /* 0x0000008508037209 */ /* 0x000fe40007810000 */
[----:B------:R-:W-:Y:S02]  /*8080*/  ISETP.LT.OR P0, PT, R2, 0x1, P0 ;  /* 0x000000010200780c */ /* 0x000fe40000701670 */
[----:B------:R-:W-:Y:S02]  /*8090*/  FMNMX.FTZ R3, R10, R3, !PT ;  /* 0x000000030a037209 */ /* 0x000fe40007810000 */
[----:B------:R-:W-:Y:S02]  /*80a0*/  FSEL R4, R188, -INF , !P0 ;  /* 0xff800000bc047808 */ /* 0x000fe40004000000 */
[----:B------:R-:W-:Y:S02]  /*80b0*/  ISETP.GT.AND P0, PT, R0, 0x1, P1 ;  /* 0x000000010000780c */ /* 0x000fe40000f04270 */
        /* <DEDUP_REMOVED lines=54> */
[----:B------:R-:W-:Y:S01]  /*8420*/  ISETP.GT.AND P0, PT, R0, 0x30, P1 ;  /* 0x000000300000780c */ /* 0x000fe20000f04270 */
[----:B------:R-:W-:Y:S01]  /*8430*/  LDSM.16.MT88.4 R20, [R194+0x100] ;  /* 0x00010000c214783b */ /* 0x000fe20000004200 */
[----:B------:R-:W-:Y:S02]  /*8440*/  FMNMX.FTZ R3, R223, R3, !PT ;  /* 0x00000003df037209 */ /* 0x000fe40007810000 */
[----:B------:R-:W-:Y:S02]  /*8450*/  ISETP.LT.OR P0, PT, R2, 0x31, P0 ;  /* 0x000000310200780c */ /* 0x000fe40000701670 */
[----:B------:R-:W-:Y:S02]  /*8460*/  FMNMX.FTZ R12, R173, R12, !PT ;  /* 0x0000000cad0c7209 */ /* 0x000fe40007810000 */
[----:B------:R-:W-:Y:S01]  /*8470*/  FSEL R187, R18, -INF , !P0 ;  /* 0xff80000012bb7808 */ /* 0x000fe20004000000 */
[----:B------:R-:W1:Y:S01]  /*8480*/  SHFL.BFLY PT, R13, R3, 0x2, 0x1f ;  /* 0x0c401f00030d7f89 */ /* 0x000e6200000e0000 */
[----:B------:R-:W-:Y:S02]  /*8490*/  ISETP.GT.AND P0, PT, R0, 0x31, P1 ;  /* 0x000000310000780c */ /* 0x000fe40000f04270 */
[----:B------:R-:W-:Y:S02]  /*84a0*/  FMNMX.FTZ R12, R185, R12, !PT ;  /* 0x0000000cb90c7209 */ /* 0x000fe40007810000 */
[----:B------:R-:W-:Y:S02]  /*84b0*/  ISETP.LT.OR P0, PT, R2, 0x32, P0 ;  /* 0x000000320200780c */ /* 0x000fe40000701670 */
[----:B------:R-:W-:Y:S02]  /*84c0*/  FMNMX.FTZ R12, R186, R12, !PT ;  /* 0x0000000cba0c7209 */ /* 0x000fe40007810000 */
[----:B------:R-:W-:Y:S02]  /*84d0*/  FSEL R188, R17, -INF , !P0 ;  /* 0xff80000011bc7808 */ /* 0x000fe40004000000 */
[----:B------:R-:W-:Y:S04]  /*84e0*/  ISETP.GT.AND P0, PT, R0, 0x38, P1 ;  /* 0x000000380000780c */ /* 0x000fe80000f04270 */
[----:B------:R-:W-:Y:S04]  /*84f0*/  ISETP.LT.OR P0, PT, R2, 0x39, P0 ;  /* 0x000000390200780c */ /* 0x000fe80000701670 */
[----:B------:R-:W-:Y:S02]  /*8500*/  FSEL R220, R16, -INF , !P0 ;  /* 0xff80000010dc7808 */ /* 0x000fe40004000000 */
[----:B------:R-:W-:Y:S02]  /*8510*/  ISETP.GT.AND P0, PT, R0, 0x39, P1 ;  /* 0x000000390000780c */ /* 0x000fe40000f04270 */
[----:B------:R-:W-:Y:S02]  /*8520*/  FMNMX.FTZ R0, R187, R12, !PT ;  /* 0x0000000cbb007209 */ /* 0x000fe40007810000 */
[----:B------:R-:W-:Y:S02]  /*8530*/  ISETP.LT.OR P0, PT, R2, 0x3a, P0 ;  /* 0x0000003a0200780c */ /* 0x000fe40000701670 */
[----:B------:R-:W-:Y:S02]  /*8540*/  FMNMX.FTZ R0, R188, R0, !PT ;  /* 0x00000000bc007209 */ /* 0x000fe40007810000 */
[----:B------:R-:W-:Y:S02]  /*8550*/  FSEL R135, R24, -INF , !P0 ;  /* 0xff80000018877808 */ /* 0x000fe40004000000 */
[----:B------:R-:W-:Y:S02]  /*8560*/  FMNMX.FTZ R0, R220, R0, !PT ;  /* 0x00000000dc007209 */ /* 0x000fe40007810000 */
[----:B-1----:R-:W-:Y:S02]  /*8570*/  FMNMX.FTZ R3, R3, R13, !PT ;  /* 0x0000000d03037209 */ /* 0x002fe40007810000 */
[----:B------:R-:W-:Y:S01]  /*8580*/  FMNMX.FTZ R0, R135, R0, !PT ;  /* 0x0000000087007209 */ /* 0x000fe20007810000 */
[----:B------:R-:W-:Y:S08]  /*8590*/  LDSM.16.MT88.4 R12, [R193+0x100] ;  /* 0x00010000c10c783b */ /* 0x000ff00000004200 */
[----:B------:R-:W1:Y:S08]  /*85a0*/  SHFL.BFLY PT, R2, R0, 0x2, 0x1f ;  /* 0x0c401f0000027f89 */ /* 0x000e7000000e0000 */
[----:B------:R-:W2:Y:S01]  /*85b0*/  SHFL.BFLY PT, R132, R3, 0x1, 0x1f ;  /* 0x0c201f0003847f89 */ /* 0x000ea200000e0000 */
[----:B-1----:R-:W-:Y:S02]  /*85c0*/  FMNMX.FTZ R2, R0, R2, !PT ;  /* 0x0000000200027209 */ /* 0x002fe40007810000 */
[----:B--2---:R-:W-:Y:S05]  /*85d0*/  FMNMX.FTZ R132, R3, R132, !PT ;  /* 0x0000008403847209 */ /* 0x004fea0007810000 */
[----:B------:R-:W1:Y:S01]  /*85e0*/  SHFL.BFLY PT, R3, R2, 0x1, 0x1f ;  /* 0x0c201f0002037f89 */ /* 0x000e6200000e0000 */
[C---:B------:R-:W-:Y:S01]  /*85f0*/  FSETP.NEU.FTZ.AND P0, PT, R132.reuse, -INF , PT ;  /* 0xff8000008400780b */ /* 0x040fe20003f1d000 */
[C---:B------:R-:W-:Y:S03]  /*8600*/  FMUL.FTZ R172, R132.reuse, c[0x0][0x2d0] ;  /* 0x0000b40084ac7a20 */ /* 0x040fe60000410000 */
[----:B------:R-:W-:Y:S02]  /*8610*/  FSEL R0, R132, RZ, P0 ;  /* 0x000000ff84007208 */ /* 0x000fe40000000000 */
[----:B------:R-:W-:Y:S03]  /*8620*/  FSEL R172, R172, RZ, P0 ;  /* 0x000000ffacac7208 */ /* 0x000fe60000000000 */
[----:B------:R-:W-:Y:S02]  /*8630*/  FADD.FTZ R0, -R0, R133 ;  /* 0x0000008500007221 */ /* 0x000fe40000010100 */
[--C-:B------:R-:W-:Y:S02]  /*8640*/  FFMA.FTZ R8, R8, c[0x0][0x2d0], -R172.reuse ;  /* 0x0000b40008087a23 */ /* 0x100fe400000108ac */
[----:B------:R-:W-:Y:S02]  /*8650*/  FMUL.FTZ R0, R0, c[0x0][0x2d0] ;  /* 0x0000b40000007a20 */ /* 0x000fe40000410000 */
[--C-:B------:R-:W-:Y:S01]  /*8660*/  FFMA.FTZ R10, R10, c[0x0][0x2d0], -R172.reuse ;  /* 0x0000b4000a0a7a23 */ /* 0x100fe200000108ac */
[----:B------:R-:W-:Y:S01]  /*8670*/  MUFU.EX2 R237, R8 ;  /* 0x0000000800ed7308 */ /* 0x000fe20000000800 */
[--C-:B------:R-:W-:Y:S02]  /*8680*/  FFMA.FTZ R9, R9, c[0x0][0x2d0], -R172.reuse ;  /* 0x0000b40009097a23 */ /* 0x100fe400000108ac */
[----:B------:R-:W-:Y:S01]  /*8690*/  FFMA.FTZ R11, R11, c[0x0][0x2d0], -R172 ;  /* 0x0000b4000b0b7a23 */ /* 0x000fe200000108ac */
[----:B-1----:R-:W-:Y:S06]  /*86a0*/  FMNMX.FTZ R3, R2, R3, !PT ;  /* 0x0000000302037209 */ /* 0x002fec0007810000 */
[----:B------:R1:W2:Y:S01]  /*86b0*/  MUFU.EX2 R2, R0 ;  /* 0x0000000000027308 */ /* 0x0002a20000000800 */
[C---:B------:R-:W-:Y:S01]  /*86c0*/  FSETP.NEU.FTZ.AND P0, PT, R3.reuse, -INF , PT ;  /* 0xff8000000300780b */ /* 0x040fe20003f1d000 */
[----:B------:R-:W-:Y:S05]  /*86d0*/  FMUL.FTZ R133, R3, c[0x0][0x2d0] ;  /* 0x0000b40003857a20 */ /* 0x000fea0000410000 */
[----:B------:R-:W-:Y:S03]  /*86e0*/  FSEL R133, R133, RZ, P0 ;  /* 0x000000ff85857208 */ /* 0x000fe60000000000 */
[----:B------:R-:W3:Y:S02]  /*86f0*/  MUFU.EX2 R240, R10 ;  /* 0x0000000a00f07308 */ /* 0x000ee40000000800 */
[--C-:B------:R-:W-:Y:S02]  /*8700*/  FFMA.FTZ R4, R4, c[0x0][0x2d0], -R133.reuse ;  /* 0x0000b40004047a23 */ /* 0x100fe40000010885 */
[--C-:B------:R-:W-:Y:S02]  /*8710*/  FFMA.FTZ R6, R6, c[0x0][0x2d0], -R133.reuse ;  /* 0x0000b40006067a23 */ /* 0x100fe40000010885 */
[--C-:B------:R-:W-:Y:S02]  /*8720*/  FFMA.FTZ R5, R5, c[0x0][0x2d0], -R133.reuse ;  /* 0x0000b40005057a23 */ /* 0x100fe40000010885 */
[--C-:B------:R-:W-:Y:S02]  /*8730*/  FFMA.FTZ R7, R7, c[0x0][0x2d0], -R133.reuse ;  /* 0x0000b40007077a23 */ /* 0x100fe40000010885 */
[----:B------:R4:W-:Y:S01]  /*8740*/  MUFU.EX2 R239, R9 ;  /* 0x0000000900ef7308 */ /* 0x0009e20000000800 */
[----:B-1----:R-:W-:Y:S01]  /*8750*/  FSEL R0, R3, RZ, P0 ;  /* 0x000000ff03007208 */ /* 0x002fe20000000000 */
[C---:B--2---:R-:W-:Y:S02]  /*8760*/  FMUL.FTZ R8, R2.reuse, R140 ;  /* 0x0000008c02087220 */ /* 0x044fe40000410000 */
[----:B------:R-:W-:Y:S02]  /*8770*/  FMUL.FTZ R16, R2, R148 ;  /* 0x0000009402107220 */ /* 0x000fe40000410000 */
[----:B------:R-:W-:Y:S04]  /*8780*/  FADD.FTZ R0, -R0, R134 ;  /* 0x0000008600007221 */ /* 0x000fe80000010100 */
[----:B------:R-:W1:Y:S01]  /*8790*/  MUFU.EX2 R238, R11 ;  /* 0x0000000b00ee7308 */ /* 0x000e620000000800 */
[----:B------:R-:W-:Y:S02]  /*87a0*/  FMUL.FTZ R17, R2, R149 ;  /* 0x0000009502117220 */ /* 0x000fe40000410000 */
[----:B------:R-:W-:Y:S01]  /*87b0*/  FMUL.FTZ R0, R0, c[0x0][0x2d0] ;  /* 0x0000b40000007a20 */ /* 0x000fe20000410000 */
[----:B---3--:R-:W-:Y:S01]  /*87c0*/  F2FP.BF16.PACK_AB R168, R240, R237 ;  /* 0x000000edf0a8723e */ /* 0x008fe200000010ff */
[C---:B------:R-:W-:Y:S02]  /*87d0*/  FMUL.FTZ R24, R2.reuse, R156 ;  /* 0x0000009c02187220 */ /* 0x040fe40000410000 */
[----:B------:R-:W-:Y:S02]  /*87e0*/  FMUL.FTZ R25, R2, R157 ;  /* 0x0000009d02197220 */ /* 0x000fe40000410000 */
[--C-:B------:R-:W-:Y:S01]  /*87f0*/  FFMA.FTZ R134, R176, c[0x0][0x2d0], -R172.reuse ;  /* 0x0000b400b0867a23 */ /* 0x100fe200000108ac */
[----:B------:R2:W-:Y:S01]  /*8800*/  MUFU.EX2 R227, R4 ;  /* 0x0000000400e37308 */ /* 0x0005e20000000800 */
[C---:B------:R-:W-:Y:S02]  /*8810*/  FMUL.FTZ R32, R2.reuse, R164 ;  /* 0x000000a402207220 */ /* 0x040fe40000410000 */
[C---:B------:R-:W-:Y:S02]  /*8820*/  FMUL.FTZ R33, R2.reuse, R165 ;  /* 0x000000a502217220 */ /* 0x040fe40000410000 */
[C---:B----4-:R-:W-:Y:S02]  /*8830*/  FMUL.FTZ R9, R2.reuse, R141 ;  /* 0x0000008d02097220 */ /* 0x050fe40000410000 */
[C---:B------:R-:W-:Y:S02]  /*8840*/  FMUL.FTZ R36, R2.reuse, R36 ;  /* 0x0000002402247220 */ /* 0x040fe40000410000 */
[C---:B------:R-:W-:Y:S01]  /*8850*/  FMUL.FTZ R37, R2.reuse, R37 ;  /* 0x0000002502257220 */ /* 0x040fe20000410000 */
[----:B------:R-:W3:Y:S01]  /*8860*/  MUFU.EX2 R226, R6 ;  /* 0x0000000600e27308 */ /* 0x000ee20000000800 */
[C---:B------:R-:W-:Y:S02]  /*8870*/  FMUL.FTZ R40, R2.reuse, R40 ;  /* 0x0000002802287220 */ /* 0x040fe40000410000 */
[----:B------:R-:W-:Y:S01]  /*8880*/  FMUL.FTZ R41, R2, R41 ;  /* 0x0000002902297220 */ /* 0x000fe20000410000 */
[----:B-1----:R-:W-:Y:S01]  /*8890*/  F2FP.BF16.PACK_AB R170, R238, R239 ;  /* 0x000000efeeaa723e */ /* 0x002fe200000010ff */
[C---:B------:R-:W-:Y:S02]  /*88a0*/  FMUL.FTZ R44, R2.reuse, R44 ;  /* 0x0000002c022c7220 */ /* 0x040fe40000410000 */
[C---:B------:R-:W-:Y:S02]  /*88b0*/  FMUL.FTZ R45, R2.reuse, R45 ;  /* 0x0000002d022d7220 */ /* 0x040fe40000410000 */
[C---:B------:R-:W-:Y:S01]  /*88c0*/  FMUL.FTZ R48, R2.reuse, R48 ;  /* 0x0000003002307220 */ /* 0x040fe20000410000 */
[----:B------:R1:W-:Y:S01]  /*88d0*/  MUFU.EX2 R225, R5 ;  /* 0x0000000500e17308 */ /* 0x0003e20000000800 */
[C---:B------:R-:W-:Y:S02]  /*88e0*/  FMUL.FTZ R49, R2.reuse, R49 ;  /* 0x0000003102317220 */ /* 0x040fe40000410000 */
[C---:B------:R-:W-:Y:S02]  /*88f0*/  FMUL.FTZ R52, R2.reuse, R52 ;  /* 0x0000003402347220 */ /* 0x040fe40000410000 */
[C---:B--2---:R-:W-:Y:S02]  /*8900*/  FMUL.FTZ R4, R2.reuse, R136 ;  /* 0x0000008802047220 */ /* 0x044fe40000410000 */
[C---:B------:R-:W-:Y:S02]  /*8910*/  FMUL.FTZ R53, R2.reuse, R53 ;  /* 0x0000003502357220 */ /* 0x040fe40000410000 */
[C---:B------:R-:W-:Y:S01]  /*8920*/  FMUL.FTZ R56, R2.reuse, R56 ;  /* 0x0000003802387220 */ /* 0x040fe20000410000 */
[----:B------:R-:W2:Y:S01]  /*8930*/  MUFU.EX2 R224, R7 ;  /* 0x0000000700e07308 */ /* 0x000ea20000000800 */
[C---:B------:R-:W-:Y:S02]  /*8940*/  FMUL.FTZ R57, R2.reuse, R57 ;  /* 0x0000003902397220 */ /* 0x040fe40000410000 */
[----:B------:R-:W-:Y:S01]  /*8950*/  FMUL.FTZ R60, R2, R60 ;  /* 0x0000003c023c7220 */ /* 0x000fe20000410000 */
[----:B---3--:R-:W-:Y:S01]  /*8960*/  F2FP.BF16.PACK_AB R169, R226, R227 ;  /* 0x000000e3e2a9723e */ /* 0x008fe200000010ff */
[C---:B------:R-:W-:Y:S02]  /*8970*/  FMUL.FTZ R61, R2.reuse, R61 ;  /* 0x0000003d023d7220 */ /* 0x040fe40000410000 */
[C---:B------:R-:W-:Y:S02]  /*8980*/  FMUL.FTZ R64, R2.reuse, R64 ;  /* 0x0000004002407220 */ /* 0x040fe40000410000 */
[C---:B------:R-:W-:Y:S01]  /*8990*/  FMUL.FTZ R65, R2.reuse, R65 ;  /* 0x0000004102417220 */ /* 0x040fe20000410000 */
[----:B------:R-:W3:Y:S01]  /*89a0*/  MUFU.EX2 R0, R0 ;  /* 0x0000000000007308 */ /* 0x000ee20000000800 */
[C---:B------:R-:W-:Y:S02]  /*89b0*/  FMUL.FTZ R68, R2.reuse, R68 ;  /* 0x0000004402447220 */ /* 0x040fe40000410000 */
[C---:B------:R-:W-:Y:S02]  /*89c0*/  FMUL.FTZ R69, R2.reuse, R69 ;  /* 0x0000004502457220 */ /* 0x040fe40000410000 */
[C---:B-1----:R-:W-:Y:S02]  /*89d0*/  FMUL.FTZ R5, R2.reuse, R137 ;  /* 0x0000008902057220 */ /* 0x042fe40000410000 */
[C---:B------:R-:W-:Y:S02]  /*89e0*/  FMUL.FTZ R72, R2.reuse, R72 ;  /* 0x0000004802487220 */ /* 0x040fe40000410000 */
[C---:B------:R-:W-:Y:S01]  /*89f0*/  FMUL.FTZ R73, R2.reuse, R73 ;  /* 0x0000004902497220 */ /* 0x040fe20000410000 */
[----:B------:R1:W-:Y:S01]  /*8a00*/  MUFU.EX2 R236, R134 ;  /* 0x0000008600ec7308 */ /* 0x0003e20000000800 */
[C---:B------:R-:W-:Y:S02]  /*8a10*/  FMUL.FTZ R76, R2.reuse, R76 ;  /* 0x0000004c024c7220 */ /* 0x040fe40000410000 */
[----:B------:R-:W-:Y:S01]  /*8a20*/  FMUL.FTZ R77, R2, R77 ;  /* 0x0000004d024d7220 */ /* 0x000fe20000410000 */
[----:B--2---:R-:W-:Y:S01]  /*8a30*/  F2FP.BF16.PACK_AB R171, R224, R225 ;  /* 0x000000e1e0ab723e */ /* 0x004fe200000010ff */
[C---:B------:R-:W-:Y:S02]  /*8a40*/  FMUL.FTZ R80, R2.reuse, R80 ;  /* 0x0000005002507220 */ /* 0x040fe40000410000 */
[C---:B------:R-:W-:Y:S02]  /*8a50*/  FMUL.FTZ R81, R2.reuse, R81 ;  /* 0x0000005102517220 */ /* 0x040fe40000410000 */
[C---:B------:R-:W-:Y:S02]  /*8a60*/  FMUL.FTZ R84, R2.reuse, R84 ;  /* 0x0000005402547220 */ /* 0x040fe40000410000 */
[C---:B------:R-:W-:Y:S02]  /*8a70*/  FMUL.FTZ R85, R2.reuse, R85 ;  /* 0x0000005502557220 */ /* 0x040fe40000410000 */
[----:B------:R-:W-:Y:S02]  /*8a80*/  FMUL.FTZ R88, R2, R88 ;  /* 0x0000005802587220 */ /* 0x000fe40000410000 */
[C---:B---3--:R-:W-:Y:S02]  /*8a90*/  FMUL.FTZ R6, R0.reuse, R138 ;  /* 0x0000008a00067220 */ /* 0x048fe40000410000 */
[C---:B------:R-:W-:Y:S02]  /*8aa0*/  FMUL.FTZ R7, R0.reuse, R139 ;  /* 0x0000008b00077220 */ /* 0x040fe40000410000 */
[----:B------:R-:W2:Y:S01]  /*8ab0*/  LDSM.16.MT88.4 R136, [R195+0x100] ;  /* 0x00010000c388783b */ /* 0x000ea20000004200 */
[C---:B------:R-:W-:Y:S02]  /*8ac0*/  FMUL.FTZ R10, R0.reuse, R142 ;  /* 0x0000008e000a7220 */ /* 0x040fe40000410000 */
[C---:B------:R-:W-:Y:S02]  /*8ad0*/  FMUL.FTZ R11, R0.reuse, R143 ;  /* 0x0000008f000b7220 */ /* 0x040fe40000410000 */
[C---:B------:R-:W-:Y:S03]  /*8ae0*/  HMMA.16816.F32.BF16 R4, R168.reuse, R12, R4 ;  /* 0x0000000ca804723c */ /* 0x040fe60000041804 */
[----:B------:R-:W3:Y:S02]  /*8af0*/  LDSM.16.MT88.4 R140, [R193+0x2100] ;  /* 0x00210000c18c783b */ /* 0x000ee40000004200 */
[----:B------:R-:W-:Y:S02]  /*8b00*/  FMUL.FTZ R18, R0, R150 ;  /* 0x0000009600127220 */ /* 0x000fe40000410000 */
[C---:B------:R-:W-:Y:S01]  /*8b10*/  FMUL.FTZ R12, R2.reuse, R144 ;  /* 0x00000090020c7220 */ /* 0x040fe20000410000 */
[C---:B------:R-:W-:Y:S04]  /*8b20*/  HMMA.16816.F32.BF16 R8, R168.reuse, R14, R8 ;  /* 0x0000000ea808723c */ /* 0x040fe80000041808 */
[----:B------:R-:W-:Y:S02]  /*8b30*/  FMUL.FTZ R13, R2, R145 ;  /* 0x00000091020d7220 */ /* 0x000fe40000410000 */
[C---:B------:R-:W-:Y:S02]  /*8b40*/  FMUL.FTZ R19, R0.reuse, R151 ;  /* 0x0000009700137220 */ /* 0x040fe40000410000 */
[C---:B------:R-:W-:Y:S01]  /*8b50*/  FMUL.FTZ R14, R0.reuse, R146 ;  /* 0x00000092000e7220 */ /* 0x040fe20000410000 */
[----:B------:R-:W-:Y:S03]  /*8b60*/  LDSM.16.MT88.4 R148, [R196+0x900] ;  /* 0x00090000c494783b */ /* 0x000fe60000004200 */
[C---:B------:R-:W-:Y:S02]  /*8b70*/  FMUL.FTZ R15, R0.reuse, R147 ;  /* 0x00000093000f7220 */ /* 0x040fe40000410000 */
[C---:B------:R-:W-:Y:S02]  /*8b80*/  FMUL.FTZ R26, R0.reuse, R158 ;  /* 0x0000009e001a7220 */ /* 0x040fe40000410000 */
[C---:B------:R-:W-:Y:S01]  /*8b90*/  FMUL.FTZ R27, R0.reuse, R159 ;  /* 0x0000009f001b7220 */ /* 0x040fe20000410000 */
[----:B------:R-:W4:Y:S01]  /*8ba0*/  LDSM.16.MT88.4 R144, [R194+0x2100] ;  /* 0x00210000c290783b */ /* 0x000f220000004200 */
[C---:B------:R-:W-:Y:S01]  /*8bb0*/  FMUL.FTZ R34, R0.reuse, R166 ;  /* 0x000000a600227220 */ /* 0x040fe20000410000 */
[C---:B------:R-:W-:Y:S03]  /*8bc0*/  HMMA.16816.F32.BF16 R12, R168.reuse, R20, R12 ;  /* 0x00000014a80c723c */ /* 0x040fe6000004180c */
[C---:B------:R-:W-:Y:S02]  /*8bd0*/  FMUL.FTZ R35, R0.reuse, R167 ;  /* 0x000000a700237220 */ /* 0x040fe40000410000 */
[----:B------:R-:W-:Y:S01]  /*8be0*/  FMUL.FTZ R38, R0, R38 ;  /* 0x0000002600267220 */ /* 0x000fe20000410000 */
[----:B------:R-:W-:Y:S01]  /*8bf0*/  LDSM.16.MT88.4 R156, [R194+0x2900] ;  /* 0x00290000c29c783b */ /* 0x000fe20000004200 */
[C---:B------:R-:W-:Y:S01]  /*8c00*/  FMUL.FTZ R20, R2.reuse, R152 ;  /* 0x0000009802147220 */ /* 0x040fe20000410000 */
[C---:B------:R-:W-:Y:S04]  /*8c10*/  HMMA.16816.F32.BF16 R16, R168.reuse, R22, R16 ;  /* 0x00000016a810723c */ /* 0x040fe80000041810 */
[----:B------:R-:W-:Y:S02]  /*8c20*/  FMUL.FTZ R21, R2, R153 ;  /* 0x0000009902157220 */ /* 0x000fe40000410000 */
[C---:B------:R-:W-:Y:S01]  /*8c30*/  FMUL.FTZ R39, R0.reuse, R39 ;  /* 0x0000002700277220 */ /* 0x040fe20000410000 */
[----:B------:R-:W-:Y:S01]  /*8c40*/  LDSM.16.MT88.4 R164, [R195+0x1900] ;  /* 0x00190000c3a4783b */ /* 0x000fe20000004200 */
[C---:B------:R-:W-:Y:S04]  /*8c50*/  FMUL.FTZ R22, R0.reuse, R154 ;  /* 0x0000009a00167220 */ /* 0x040fe80000410000 */
[C---:B------:R-:W-:Y:S02]  /*8c60*/  FMUL.FTZ R23, R0.reuse, R155 ;  /* 0x0000009b00177220 */ /* 0x040fe40000410000 */
[C---:B------:R-:W-:Y:S01]  /*8c70*/  FMUL.FTZ R42, R0.reuse, R42 ;  /* 0x0000002a002a7220 */ /* 0x040fe20000410000 */
[----:B------:R-:W-:Y:S01]  /*8c80*/  LDSM.16.MT88.4 R152, [R195+0x900] ;  /* 0x00090000c398783b */ /* 0x000fe20000004200 */
[C---:B------:R-:W-:Y:S02]  /*8c90*/  FMUL.FTZ R43, R0.reuse, R43 ;  /* 0x0000002b002b7220 */ /* 0x040fe40000410000 */
[C---:B------:R-:W-:Y:S01]  /*8ca0*/  FMUL.FTZ R46, R0.reuse, R46 ;  /* 0x0000002e002e7220 */ /* 0x040fe20000410000 */
[C---:B------:R-:W-:Y:S03]  /*8cb0*/  HMMA.16816.F32.BF16 R20, R168.reuse, R28, R20 ;  /* 0x0000001ca814723c */ /* 0x040fe60000041814 */
[C---:B------:R-:W-:Y:S02]  /*8cc0*/  FMUL.FTZ R47, R0.reuse, R47 ;  /* 0x0000002f002f7220 */ /* 0x040fe40000410000 */
[----:B------:R-:W-:Y:S02]  /*8cd0*/  FMUL.FTZ R50, R0, R50 ;  /* 0x0000003200327220 */ /* 0x000fe40000410000 */
[C---:B------:R-:W-:Y:S01]  /*8ce0*/  FMUL.FTZ R28, R2.reuse, R160 ;  /* 0x000000a0021c7220 */ /* 0x040fe20000410000 */
[C---:B------:R-:W-:Y:S04]  /*8cf0*/  HMMA.16816.F32.BF16 R24, R168.reuse, R30, R24 ;  /* 0x0000001ea818723c */ /* 0x040fe80000041818 */
[----:B------:R-:W-:Y:S02]  /*8d00*/  FMUL.FTZ R29, R2, R161 ;  /* 0x000000a1021d7220 */ /* 0x000fe40000410000 */
[--C-:B-1----:R-:W-:Y:S02]  /*8d10*/  FFMA.FTZ R134, R175, c[0x0][0x2d0], -R172.reuse ;  /* 0x0000b400af867a23 */ /* 0x102fe400000108ac */
[C---:B------:R-:W-:Y:S02]  /*8d20*/  FMUL.FTZ R30, R0.reuse, R162 ;  /* 0x000000a2001e7220 */ /* 0x040fe40000410000 */
[----:B------:R1:W5:Y:S02]  /*8d30*/  MUFU.EX2 R235, R134 ;  /* 0x0000008600eb7308 */ /* 0x0003640000000800 */
[C---:B------:R-:W-:Y:S02]  /*8d40*/  FMUL.FTZ R31, R0.reuse, R163 ;  /* 0x000000a3001f7220 */ /* 0x040fe40000410000 */
[----:B------:R-:W-:Y:S01]  /*8d50*/  LDSM.16.MT88.4 R160, [R196+0x1900] ;  /* 0x00190000c4a0783b */ /* 0x000fe20000004200 */
[C---:B------:R-:W-:Y:S02]  /*8d60*/  FMUL.FTZ R51, R0.reuse, R51 ;  /* 0x0000003300337220 */ /* 0x040fe40000410000 */
[C---:B------:R-:W-:Y:S02]  /*8d70*/  FMUL.FTZ R54, R0.reuse, R54 ;  /* 0x0000003600367220 */ /* 0x040fe40000410000 */
[C---:B--2---:R-:W-:Y:S03]  /*8d80*/  HMMA.16816.F32.BF16 R28, R168.reuse, R136, R28 ;  /* 0x00000088a81c723c */ /* 0x044fe6000004181c */
[C---:B------:R-:W-:Y:S02]  /*8d90*/  FMUL.FTZ R55, R0.reuse, R55 ;  /* 0x0000003700377220 */ /* 0x040fe40000410000 */
[C---:B------:R-:W-:Y:S02]  /*8da0*/  FMUL.FTZ R58, R0.reuse, R58 ;  /* 0x0000003a003a7220 */ /* 0x040fe40000410000 */
[C---:B------:R-:W-:Y:S01]  /*8db0*/  FMUL.FTZ R59, R0.reuse, R59 ;  /* 0x0000003b003b7220 */ /* 0x040fe20000410000 */
        /* <DEDUP_REMOVED lines=10> */
[----:B------:R-:W-:Y:S02]  /*8e60*/  FMUL.FTZ R71, R0, R71 ;  /* 0x0000004700477220 */ /* 0x000fe40000410000 */
[C---:B----4-:R-:W-:Y:S04]  /*8e70*/  HMMA.16816.F32.BF16 R44, R168.reuse, R144, R44 ;  /* 0x00000090a82c723c */ /* 0x050fe8000004182c */
[--C-:B-1----:R-:W-:Y:S02]  /*8e80*/  FFMA.FTZ R134, R180, c[0x0][0x2d0], -R172.reuse ;  /* 0x0000b400b4867a23 */ /* 0x102fe400000108ac */
[C---:B------:R-:W-:Y:S02]  /*8e90*/  FMUL.FTZ R74, R0.reuse, R74 ;  /* 0x0000004a004a7220 */ /* 0x040fe40000410000 */
[C---:B------:R-:W-:Y:S01]  /*8ea0*/  HMMA.16816.F32.BF16 R48, R168.reuse, R146, R48 ;  /* 0x00000092a830723c */ /* 0x040fe20000041830 */
[----:B------:R-:W1:Y:S01]  /*8eb0*/  LDSM.16.MT88.4 R144, [R193+0x4100] ;  /* 0x00410000c190783b */ /* 0x000e620000004200 */
[----:B------:R4:W-:Y:S02]  /*8ec0*/  MUFU.EX2 R234, R134 ;  /* 0x0000008600ea7308 */ /* 0x0009e40000000800 */
[C---:B------:R-:W-:Y:S02]  /*8ed0*/  FMUL.FTZ R75, R0.reuse, R75 ;  /* 0x0000004b004b7220 */ /* 0x040fe40000410000 */
[C---:B------:R-:W-:Y:S02]  /*8ee0*/  FMUL.FTZ R78, R0.reuse, R78 ;  /* 0x0000004e004e7220 */ /* 0x040fe40000410000 */
[C---:B------:R-:W-:Y:S01]  /*8ef0*/  FMUL.FTZ R79, R0.reuse, R79 ;  /* 0x0000004f004f7220 */ /* 0x040fe20000410000 */
[C---:B--2---:R-:W-:Y:S03]  /*8f00*/  HMMA.16816.F32.BF16 R52, R168.reuse, R136, R52 ;  /* 0x00000088a834723c */ /* 0x044fe60000041834 */
[C---:B------:R-:W-:Y:S02]  /*8f10*/  FMUL.FTZ R82, R0.reuse, R82 ;  /* 0x0000005200527220 */ /* 0x040fe40000410000 */
[C---:B------:R-:W-:Y:S02]  /*8f20*/  FMUL.FTZ R83, R0.reuse, R83 ;  /* 0x0000005300537220 */ /* 0x040fe40000410000 */
[C---:B------:R-:W-:Y:S01]  /*8f30*/  FMUL.FTZ R86, R0.reuse, R86 ;  /* 0x0000005600567220 */ /* 0x040fe20000410000 */
[C---:B------:R-:W-:Y:S01]  /*8f40*/  HMMA.16816.F32.BF16 R56, R168.reuse, R138, R56 ;  /* 0x0000008aa838723c */ /* 0x040fe20000041838 */
[----:B------:R-:W2:Y:S03]  /*8f50*/  LDSM.16.MT88.4 R136, [R194+0x4100] ;  /* 0x00410000c288783b */ /* 0x000ea60000004200 */
[----:B------:R-:W-:Y:S02]  /*8f60*/  FMUL.FTZ R87, R0, R87 ;  /* 0x0000005700577220 */ /* 0x000fe40000410000 */
[----:B------:R-:W-:Y:S02]  /*8f70*/  FMUL.FTZ R89, R2, R89 ;  /* 0x0000005902597220 */ /* 0x000fe40000410000 */
[C---:B---3--:R-:W-:Y:S04]  /*8f80*/  HMMA.16816.F32.BF16 R60, R168.reuse, R140, R60 ;  /* 0x0000008ca83c723c */ /* 0x048fe8000004183c */
[--C-:B----4-:R-:W-:Y:S02]  /*8f90*/  FFMA.FTZ R134, R182, c[0x0][0x2d0], -R172.reuse ;  /* 0x0000b400b6867a23 */ /* 0x110fe400000108ac */
[C---:B------:R-:W-:Y:S02]  /*8fa0*/  FMUL.FTZ R90, R0.reuse, R90 ;  /* 0x0000005a005a7220 */ /* 0x040fe40000410000 */
[C---:B------:R-:W-:Y:S01]  /*8fb0*/  HMMA.16816.F32.BF16 R64, R168.reuse, R142, R64 ;  /* 0x0000008ea840723c */ /* 0x040fe20000041840 */
[----:B------:R3:W-:Y:S01]  /*8fc0*/  MUFU.EX2 R231, R134 ;  /* 0x0000008600e77308 */ /* 0x0007e20000000800 */
[----:B------:R-:W4:Y:S02]  /*8fd0*/  LDSM.16.MT88.4 R140, [R196+0x4100] ;  /* 0x00410000c48c783b */ /* 0x000f240000004200 */
[----:B------:R-:W-:Y:S02]  /*8fe0*/  FMUL.FTZ R91, R0, R91 ;  /* 0x0000005b005b7220 */ /* 0x000fe40000410000 */
[C---:B------:R-:W-:Y:S02]  /*8ff0*/  FMUL.FTZ R92, R2.reuse, R92 ;  /* 0x0000005c025c7220 */ /* 0x040fe40000410000 */
[C---:B-1----:R-:W-:Y:S04]  /*9000*/  HMMA.16816.F32.BF16 R68, R168.reuse, R144, R68 ;  /* 0x00000090a844723c */ /* 0x042fe80000041844 */
[----:B------:R-:W-:Y:S02]  /*9010*/  FMUL.FTZ R93, R2, R93 ;  /* 0x0000005d025d7220 */ /* 0x000fe40000410000 */
[C---:B------:R-:W-:Y:S02]  /*9020*/  FMUL.FTZ R94, R0.reuse, R94 ;  /* 0x0000005e005e7220 */ /* 0x040fe40000410000 */
[C---:B------:R-:W-:Y:S01]  /*9030*/  HMMA.16816.F32.BF16 R72, R168.reuse, R146, R72 ;  /* 0x00000092a848723c */ /* 0x040fe20000041848 */
[----:B------:R-:W1:Y:S03]  /*9040*/  LDSM.16.MT88.4 R144, [R195+0x4100] ;  /* 0x00410000c390783b */ /* 0x000e660000004200 */
[----:B------:R-:W-:Y:S02]  /*9050*/  FMUL.FTZ R95, R0, R95 ;  /* 0x0000005f005f7220 */ /* 0x000fe40000410000 */
[C---:B------:R-:W-:Y:S02]  /*9060*/  FMUL.FTZ R96, R2.reuse, R96 ;  /* 0x0000006002607220 */ /* 0x040fe40000410000 */
[----:B------:R-:W-:Y:S01]  /*9070*/  FMUL.FTZ R97, R2, R97 ;  /* 0x0000006102617220 */ /* 0x000fe20000410000 */
[C---:B--2---:R-:W-:Y:S03]  /*9080*/  HMMA.16816.F32.BF16 R76, R168.reuse, R136, R76 ;  /* 0x00000088a84c723c */ /* 0x044fe6000004184c */
[--C-:B---3--:R-:W-:Y:S02]  /*9090*/  FFMA.FTZ R134, R181, c[0x0][0x2d0], -R133.reuse ;  /* 0x0000b400b5867a23 */ /* 0x108fe40000010885 */
[C---:B------:R-:W-:Y:S02]  /*90a0*/  FMUL.FTZ R98, R0.reuse, R98 ;  /* 0x0000006200627220 */ /* 0x040fe40000410000 */
[----:B------:R2:W-:Y:S01]  /*90b0*/  MUFU.EX2 R181, R134 ;  /* 0x0000008600b57308 */ /* 0x0005e20000000800 */
[C---:B------:R-:W-:Y:S01]  /*90c0*/  HMMA.16816.F32.BF16 R80, R168.reuse, R138, R80 ;  /* 0x0000008aa850723c */ /* 0x040fe20000041850 */
[----:B------:R-:W3:Y:S03]  /*90d0*/  LDSM.16.MT88.4 R136, [R193+0x6100] ;  /* 0x00610000c188783b */ /* 0x000ee60000004200 */
[----:B------:R-:W-:Y:S02]  /*90e0*/  FMUL.FTZ R99, R0, R99 ;  /* 0x0000006300637220 */ /* 0x000fe40000410000 */
[C---:B------:R-:W-:Y:S02]  /*90f0*/  FMUL.FTZ R100, R2.reuse, R100 ;  /* 0x0000006402647220 */ /* 0x040fe40000410000 */
[----:B------:R-:W-:Y:S01]  /*9100*/  FMUL.FTZ R101, R2, R101 ;  /* 0x0000006502657220 */ /* 0x000fe20000410000 */
[C---:B----4-:R-:W-:Y:S03]  /*9110*/  HMMA.16816.F32.BF16 R84, R168.reuse, R140, R84 ;  /* 0x0000008ca854723c */ /* 0x050fe60000041854 */
[C---:B------:R-:W-:Y:S02]  /*9120*/  FMUL.FTZ R102, R0.reuse, R102 ;  /* 0x0000006600667220 */ /* 0x040fe40000410000 */
[----:B------:R-:W-:Y:S02]  /*9130*/  FMUL.FTZ R103, R0, R103 ;  /* 0x0000006700677220 */ /* 0x000fe40000410000 */
[C---:B------:R-:W-:Y:S01]  /*9140*/  FMUL.FTZ R104, R2.reuse, R104 ;  /* 0x0000006802687220 */ /* 0x040fe20000410000 */
[C---:B------:R-:W-:Y:S01]  /*9150*/  HMMA.16816.F32.BF16 R88, R168.reuse, R142, R88 ;  /* 0x0000008ea858723c */ /* 0x040fe20000041858 */
[----:B------:R-:W4:Y:S03]  /*9160*/  LDSM.16.MT88.4 R140, [R194+0x6100] ;  /* 0x00610000c28c783b */ /* 0x000f260000004200 */
[----:B------:R-:W-:Y:S02]  /*9170*/  FMUL.FTZ R105, R2, R105 ;  /* 0x0000006902697220 */ /* 0x000fe40000410000 */
[--C-:B--2---:R-:W-:Y:S02]  /*9180*/  FFMA.FTZ R134, R179, c[0x0][0x2d0], -R133.reuse ;  /* 0x0000b400b3867a23 */ /* 0x104fe40000010885 */
[C---:B-1----:R-:W-:Y:S02]  /*9190*/  HMMA.16816.F32.BF16 R92, R168.reuse, R144, R92 ;  /* 0x00000090a85c723c */ /* 0x042fe4000004185c */
[----:B------:R1:W2:Y:S02]  /*91a0*/  MUFU.EX2 R180, R134 ;  /* 0x0000008600b47308 */ /* 0x0002a40000000800 */
[C---:B------:R-:W-:Y:S02]  /*91b0*/  FMUL.FTZ R106, R0.reuse, R106 ;  /* 0x0000006a006a7220 */ /* 0x040fe40000410000 */
[----:B------:R-:W-:Y:S02]  /*91c0*/  FMUL.FTZ R107, R0, R107 ;  /* 0x0000006b006b7220 */ /* 0x000fe40000410000 */
[C---:B------:R-:W-:Y:S01]  /*91d0*/  HMMA.16816.F32.BF16 R96, R168.reuse, R146, R96 ;  /* 0x00000092a860723c */ /* 0x040fe20000041860 */
[----:B------:R-:W2:Y:S03]  /*91e0*/  LDSM.16.MT88.4 R144, [R196+0x6100] ;  /* 0x00610000c490783b */ /* 0x000ea60000004200 */
[C---:B------:R-:W-:Y:S02]  /*91f0*/  FMUL.FTZ R108, R2.reuse, R108 ;  /* 0x0000006c026c7220 */ /* 0x040fe40000410000 */
[----:B------:R-:W-:Y:S02]  /*9200*/  FMUL.FTZ R109, R2, R109 ;  /* 0x0000006d026d7220 */ /* 0x000fe40000410000 */
[C---:B---3--:R-:W-:Y:S04]  /*9210*/  HMMA.16816.F32.BF16 R100, R168.reuse, R136, R100 ;  /* 0x00000088a864723c */ /* 0x048fe80000041864 */
[C---:B------:R-:W-:Y:S02]  /*9220*/  FMUL.FTZ R110, R0.reuse, R110 ;  /* 0x0000006e006e7220 */ /* 0x040fe40000410000 */
[----:B------:R-:W-:Y:S02]  /*9230*/  FMUL.FTZ R111, R0, R111 ;  /* 0x0000006f006f7220 */ /* 0x000fe40000410000 */
[C---:B------:R-:W-:Y:S01]  /*9240*/  HMMA.16816.F32.BF16 R104, R168.reuse, R138, R104 ;  /* 0x0000008aa868723c */ /* 0x040fe20000041868 */
[----:B------:R-:W3:Y:S03]  /*9250*/  LDSM.16.MT88.4 R136, [R195+0x6100] ;  /* 0x00610000c388783b */ /* 0x000ee60000004200 */
[--C-:B-1----:R-:W-:Y:S02]  /*9260*/  FFMA.FTZ R134, R178, c[0x0][0x2d0], -R133.reuse ;  /* 0x0000b400b2867a23 */ /* 0x102fe40000010885 */
[C---:B------:R-:W-:Y:S02]  /*9270*/  FMUL.FTZ R112, R2.reuse, R112 ;  /* 0x0000007002707220 */ /* 0x040fe40000410000 */
[----:B------:R1:W-:Y:S01]  /*9280*/  MUFU.EX2 R179, R134 ;  /* 0x0000008600b37308 */ /* 0x0003e20000000800 */
[C---:B----4-:R-:W-:Y:S03]  /*9290*/  HMMA.16816.F32.BF16 R108, R168.reuse, R140, R108 ;  /* 0x0000008ca86c723c */ /* 0x050fe6000004186c */
[----:B------:R-:W-:Y:S02]  /*92a0*/  FMUL.FTZ R113, R2, R113 ;  /* 0x0000007102717220 */ /* 0x000fe40000410000 */
[C---:B------:R-:W-:Y:S02]  /*92b0*/  FMUL.FTZ R114, R0.reuse, R114 ;  /* 0x0000007200727220 */ /* 0x040fe40000410000 */
[----:B------:R-:W-:Y:S02]  /*92c0*/  FMUL.FTZ R115, R0, R115 ;  /* 0x0000007300737220 */ /* 0x000fe40000410000 */
[C---:B------:R-:W-:Y:S03]  /*92d0*/  FMUL.FTZ R116, R2.reuse, R116 ;  /* 0x0000007402747220 */ /* 0x040fe60000410000 */
[----:B------:R-:W-:Y:S02]  /*92e0*/  FMUL.FTZ R117, R2, R117 ;  /* 0x0000007502757220 */ /* 0x000fe40000410000 */
[C---:B------:R-:W-:Y:S01]  /*92f0*/  HMMA.16816.F32.BF16 R112, R168.reuse, R142, R112 ;  /* 0x0000008ea870723c */ /* 0x040fe20000041870 */
[----:B------:R-:W4:Y:S02]  /*9300*/  LDSM.16.MT88.4 R140, [R193+0x900] ;  /* 0x00090000c18c783b */ /* 0x000f240000004200 */
[C---:B------:R-:W-:Y:S02]  /*9310*/  FMUL.FTZ R118, R0.reuse, R118 ;  /* 0x0000007600767220 */ /* 0x040fe40000410000 */
[----:B------:R-:W-:Y:S02]  /*9320*/  FMUL.FTZ R119, R0, R119 ;  /* 0x0000007700777220 */ /* 0x000fe40000410000 */
[C---:B------:R-:W-:Y:S02]  /*9330*/  FMUL.FTZ R120, R2.reuse, R120 ;  /* 0x0000007802787220 */ /* 0x040fe40000410000 */
[----:B------:R-:W-:Y:S03]  /*9340*/  FMUL.FTZ R121, R2, R121 ;  /* 0x0000007902797220 */ /* 0x000fe60000410000 */
[C---:B--2---:R-:W-:Y:S03]  /*9350*/  HMMA.16816.F32.BF16 R116, R168.reuse, R144, R116 ;  /* 0x00000090a874723c */ /* 0x044fe60000041874 */
[C---:B------:R-:W-:Y:S02]  /*9360*/  FMUL.FTZ R122, R0.reuse, R122 ;  /* 0x0000007a007a7220 */ /* 0x040fe40000410000 */
[----:B------:R-:W-:Y:S02]  /*9370*/  FMUL.FTZ R123, R0, R123 ;  /* 0x0000007b007b7220 */ /* 0x000fe40000410000 */
[--C-:B-1----:R-:W-:Y:S02]  /*9380*/  FFMA.FTZ R134, R177, c[0x0][0x2d0], -R133.reuse ;  /* 0x0000b400b1867a23 */ /* 0x102fe40000010885 */
[C---:B------:R-:W-:Y:S02]  /*9390*/  FMUL.FTZ R124, R2.reuse, R124 ;  /* 0x0000007c027c7220 */ /* 0x040fe40000410000 */
[----:B------:R1:W2:Y:S01]  /*93a0*/  MUFU.EX2 R178, R134 ;  /* 0x0000008600b27308 */ /* 0x0002a20000000800 */
[C---:B------:R-:W-:Y:S01]  /*93b0*/  HMMA.16816.F32.BF16 R120, R168.reuse, R146, R120 ;  /* 0x00000092a878723c */ /* 0x040fe20000041878 */
[----:B------:R-:W4:Y:S02]  /*93c0*/  LDSM.16.MT88.4 R144, [R194+0x900] ;  /* 0x00090000c290783b */ /* 0x000f240000004200 */
[----:B------:R-:W-:Y:S02]  /*93d0*/  FMUL.FTZ R125, R2, R125 ;  /* 0x0000007d027d7220 */ /* 0x000fe40000410000 */
[C---:B------:R-:W-:Y:S02]  /*93e0*/  FMUL.FTZ R126, R0.reuse, R126 ;  /* 0x0000007e007e7220 */ /* 0x040fe40000410000 */
[----:B------:R-:W-:Y:S02]  /*93f0*/  FMUL.FTZ R127, R0, R127 ;  /* 0x0000007f007f7220 */ /* 0x000fe40000410000 */
[C---:B------:R-:W-:Y:S03]  /*9400*/  FMUL.FTZ R128, R2.reuse, R128 ;  /* 0x0000008002807220 */ /* 0x040fe60000410000 */
[----:B------:R-:W-:Y:S02]  /*9410*/  FMUL.FTZ R129, R2, R129 ;  /* 0x0000008102817220 */ /* 0x000fe40000410000 */
[C---:B---3--:R-:W-:Y:S03]  /*9420*/  HMMA.16816.F32.BF16 R124, R168.reuse, R136, R124 ;  /* 0x00000088a87c723c */ /* 0x048fe6000004187c */
[C---:B------:R-:W-:Y:S02]  /*9430*/  FMUL.FTZ R130, R0.reuse, R130 ;  /* 0x0000008200827220 */ /* 0x040fe40000410000 */
[----:B------:R-:W-:Y:S02]  /*9440*/  FMUL.FTZ R131, R0, R131 ;  /* 0x0000008300837220 */ /* 0x000fe40000410000 */
[----:B-----5:R-:W-:Y:S02]  /*9450*/  F2FP.BF16.PACK_AB R136, R235, R236 ;  /* 0x000000eceb88723e */ /* 0x020fe400000010ff */
[----:B------:R-:W-:Y:S03]  /*9460*/  F2FP.BF16.PACK_AB R137, R180, R181 ;  /* 0x000000b5b489723e */ /* 0x000fe600000010ff */
[----:B------:R-:W-:Y:S03]  /*9470*/  HMMA.16816.F32.BF16 R128, R168, R138, R128 ;  /* 0x0000008aa880723c */ /* 0x000fe60000041880 */
[--C-:B-1----:R-:W-:Y:S04]  /*9480*/  FFMA.FTZ R134, R183, c[0x0][0x2d0], -R172.reuse ;  /* 0x0000b400b7867a23 */ /* 0x102fe800000108ac */
[----:B------:R-:W-:Y:S01]  /*9490*/  F2FP.BF16.PACK_AB R138, R231, R234 ;  /* 0x000000eae78a723e */ /* 0x000fe200000010ff */
[----:B------:R1:W-:Y:S01]  /*94a0*/  MUFU.EX2 R230, R134 ;  /* 0x0000008600e67308 */ /* 0x0003e20000000800 */
[----:B--2---:R-:W-:Y:S07]  /*94b0*/  F2FP.BF16.PACK_AB R139, R178, R179 ;  /* 0x000000b3b28b723e */ /* 0x004fee00000010ff */
[C---:B----4-:R-:W-:Y:S08]  /*94c0*/  HMMA.16816.F32.BF16 R4, R136.reuse, R140, R4 ;  /* 0x0000008c8804723c */ /* 0x050ff00000041804 */
[C---:B------:R-:W-:Y:S01]  /*94d0*/  HMMA.16816.F32.BF16 R8, R136.reuse, R142, R8 ;  /* 0x0000008e8808723c */ /* 0x040fe20000041808 */
[----:B------:R-:W2:Y:S07]  /*94e0*/  LDSM.16.MT88.4 R140, [R193+0x2900] ;  /* 0x00290000c18c783b */ /* 0x000eae0000004200 */
[C---:B------:R-:W-:Y:S04]  /*94f0*/  HMMA.16816.F32.BF16 R12, R136.reuse, R144, R12 ;  /* 0x00000090880c723c */ /* 0x040fe8000004180c */
[--C-:B-1----:R-:W-:Y:S04]  /*9500*/  FFMA.FTZ R134, R184, c[0x0][0x2d0], -R172.reuse ;  /* 0x0000b400b8867a23 */ /* 0x102fe800000108ac */
[C---:B------:R-:W-:Y:S01]  /*9510*/  HMMA.16816.F32.BF16 R16, R136.reuse, R146, R16 ;  /* 0x000000928810723c */ /* 0x040fe20000041810 */
[----:B------:R-:W1:Y:S01]  /*9520*/  LDSM.16.MT88.4 R144, [R196+0x2900] ;  /* 0x00290000c490783b */ /* 0x000e620000004200 */
[----:B------:R3:W4:Y:S06]  /*9530*/  MUFU.EX2 R229, R134 ;  /* 0x0000008600e57308 */ /* 0x00072c0000000800 */
[C---:B------:R-:W-:Y:S08]  /*9540*/  HMMA.16816.F32.BF16 R20, R136.reuse, R148, R20 ;  /* 0x000000948814723c */ /* 0x040ff00000041814 */
[C---:B------:R-:W-:Y:S01]  /*9550*/  HMMA.16816.F32.BF16 R24, R136.reuse, R150, R24 ;  /* 0x000000968818723c */ /* 0x040fe20000041818 */
[----:B------:R-:W5:Y:S07]  /*9560*/  LDSM.16.MT88.4 R148, [R195+0x2900] ;  /* 0x00290000c394783b */ /* 0x000f6e0000004200 */
[C---:B------:R-:W-:Y:S04]  /*9570*/  HMMA.16816.F32.BF16 R28, R136.reuse, R152, R28 ;  /* 0x00000098881c723c */ /* 0x040fe8000004181c */
[--C-:B---3--:R-:W-:Y:S04]  /*9580*/  FFMA.FTZ R134, R189, c[0x0][0x2d0], -R172.reuse ;  /* 0x0000b400bd867a23 */ /* 0x108fe800000108ac */
[C---:B------:R-:W-:Y:S01]  /*9590*/  HMMA.16816.F32.BF16 R32, R136.reuse, R154, R32 ;  /* 0x0000009a8820723c */ /* 0x040fe20000041820 */
[----:B------:R-:W-:Y:S01]  /*95a0*/  LDSM.16.MT88.4 R152, [R194+0x4900] ;  /* 0x00490000c298783b */ /* 0x000fe20000004200 */
[----:B------:R3:W-:Y:S06]  /*95b0*/  MUFU.EX2 R228, R134 ;  /* 0x0000008600e47308 */ /* 0x0007ec0000000800 */
[C---:B--2---:R-:W-:Y:S08]  /*95c0*/  HMMA.16816.F32.BF16 R36, R136.reuse, R140, R36 ;  /* 0x0000008c8824723c */ /* 0x044ff00000041824 */
[C---:B------:R-:W-:Y:S01]  /*95d0*/  HMMA.16816.F32.BF16 R40, R136.reuse, R142, R40 ;  /* 0x0000008e8828723c */ /* 0x040fe20000041828 */
[----:B------:R-:W2:Y:S07]  /*95e0*/  LDSM.16.MT88.4 R140, [R193+0x4900] ;  /* 0x00490000c18c783b */ /* 0x000eae0000004200 */
[C---:B------:R-:W-:Y:S04]  /*95f0*/  HMMA.16816.F32.BF16 R44, R136.reuse, R156, R44 ;  /* 0x0000009c882c723c */ /* 0x040fe8000004182c */
[--C-:B---3--:R-:W-:Y:S02]  /*9600*/  FFMA.FTZ R134, R190, c[0x0][0x2d0], -R172.reuse ;  /* 0x0000b400be867a23 */ /* 0x108fe400000108ac */
[----:B------:R-:W3:Y:S02]  /*9610*/  LDL.LU R190, [R1+0xc] ;  /* 0x00000c0001be7983 */ /* 0x000ee40000300800 */
[C---:B------:R-:W-:Y:S01]  /*9620*/  HMMA.16816.F32.BF16 R48, R136.reuse, R158, R48 ;  /* 0x0000009e8830723c */ /* 0x040fe20000041830 */
[----:B------:R2:W2:Y:S01]  /*9630*/  MUFU.EX2 R189, R134 ;  /* 0x0000008600bd7308 */ /* 0x0004a20000000800 */
[----:B------:R-:W4:Y:S06]  /*9640*/  LDSM.16.MT88.4 R156, [R196+0x4900] ;  /* 0x00490000c49c783b */ /* 0x000f2c0000004200 */
[C---:B-1----:R-:W-:Y:S08]  /*9650*/  HMMA.16816.F32.BF16 R52, R136.reuse, R144, R52 ;  /* 0x000000908834723c */ /* 0x042ff00000041834 */
[C---:B------:R-:W-:Y:S01]  /*9660*/  HMMA.16816.F32.BF16 R56, R136.reuse, R146, R56 ;  /* 0x000000928838723c */ /* 0x040fe20000041838 */
[----:B------:R-:W1:Y:S07]  /*9670*/  LDSM.16.MT88.4 R144, [R195+0x4900] ;  /* 0x00490000c390783b */ /* 0x000e6e0000004200 */
[C---:B-----5:R-:W-:Y:S04]  /*9680*/  HMMA.16816.F32.BF16 R60, R136.reuse, R148, R60 ;  /* 0x00000094883c723c */ /* 0x060fe8000004183c */
[--C-:B--2---:R-:W-:Y:S04]  /*9690*/  FFMA.FTZ R134, R174, c[0x0][0x2d0], -R133.reuse ;  /* 0x0000b400ae867a23 */ /* 0x104fe80000010885 */
[C---:B------:R-:W-:Y:S01]  /*96a0*/  HMMA.16816.F32.BF16 R64, R136.reuse, R150, R64 ;  /* 0x000000968840723c */ /* 0x040fe20000041840 */
[----:B------:R-:W-:Y:S01]  /*96b0*/  LDSM.16.MT88.4 R148, [R194+0x6900] ;  /* 0x00690000c294783b */ /* 0x000fe20000004200 */
[----:B------:R2:W-:Y:S06]  /*96c0*/  MUFU.EX2 R177, R134 ;  /* 0x0000008600b17308 */ /* 0x0005ec0000000800 */
[C---:B------:R-:W-:Y:S08]  /*96d0*/  HMMA.16816.F32.BF16 R68, R136.reuse, R140, R68 ;  /* 0x0000008c8844723c */ /* 0x040ff00000041844 */
[C---:B------:R-:W-:Y:S01]  /*96e0*/  HMMA.16816.F32.BF16 R72, R136.reuse, R142, R72 ;  /* 0x0000008e8848723c */ /* 0x040fe20000041848 */
[----:B------:R-:W5:Y:S07]  /*96f0*/  LDSM.16.MT88.4 R140, [R193+0x6900] ;  /* 0x00690000c18c783b */ /* 0x000f6e0000004200 */
[C---:B------:R-:W-:Y:S04]  /*9700*/  HMMA.16816.F32.BF16 R76, R136.reuse, R152, R76 ;  /* 0x00000098884c723c */ /* 0x040fe8000004184c */
[--C-:B--2---:R-:W-:Y:S04]  /*9710*/  FFMA.FTZ R134, R173, c[0x0][0x2d0], -R133.reuse ;  /* 0x0000b400ad867a23 */ /* 0x104fe80000010885 */
[C---:B------:R-:W-:Y:S01]  /*9720*/  HMMA.16816.F32.BF16 R80, R136.reuse, R154, R80 ;  /* 0x0000009a8850723c */ /* 0x040fe20000041850 */
[----:B------:R-:W2:Y:S01]  /*9730*/  LDSM.16.MT88.4 R152, [R196+0x6900] ;  /* 0x00690000c498783b */ /* 0x000ea20000004200 */
[----:B------:R5:W2:Y:S06]  /*9740*/  MUFU.EX2 R176, R134 ;  /* 0x0000008600b07308 */ /* 0x000aac0000000800 */
[C---:B----4-:R-:W-:Y:S08]  /*9750*/  HMMA.16816.F32.BF16 R84, R136.reuse, R156, R84 ;  /* 0x0000009c8854723c */ /* 0x050ff00000041854 */
[C---:B------:R-:W-:Y:S01]  /*9760*/  HMMA.16816.F32.BF16 R88, R136.reuse, R158, R88 ;  /* 0x0000009e8858723c */ /* 0x040fe20000041858 */
[----:B------:R-:W4:Y:S07]  /*9770*/  LDSM.16.MT88.4 R156, [R195+0x6900] ;  /* 0x00690000c39c783b */ /* 0x000f2e0000004200 */
[C---:B-1----:R-:W-:Y:S04]  /*9780*/  HMMA.16816.F32.BF16 R92, R136.reuse, R144, R92 ;  /* 0x00000090885c723c */ /* 0x042fe8000004185c */
[--C-:B-----5:R-:W-:Y:S04]  /*9790*/  FFMA.FTZ R134, R185, c[0x0][0x2d0], -R133.reuse ;  /* 0x0000b400b9867a23 */ /* 0x120fe80000010885 */
[C---:B------:R-:W-:Y:S01]  /*97a0*/  HMMA.16816.F32.BF16 R96, R136.reuse, R146, R96 ;  /* 0x000000928860723c */ /* 0x040fe20000041860 */
[----:B------:R-:W-:Y:S01]  /*97b0*/  LDSM.16.MT88.4 R144, [R194+0x1100] ;  /* 0x00110000c290783b */ /* 0x000fe20000004200 */
[----:B------:R1:W-:Y:S06]  /*97c0*/  MUFU.EX2 R175, R134 ;  /* 0x0000008600af7308 */ /* 0x0003ec0000000800 */
[C---:B------:R-:W-:Y:S08]  /*97d0*/  HMMA.16816.F32.BF16 R100, R136.reuse, R140, R100 ;  /* 0x0000008c8864723c */ /* 0x040ff00000041864 */
[C---:B------:R-:W-:Y:S01]  /*97e0*/  HMMA.16816.F32.BF16 R104, R136.reuse, R142, R104 ;  /* 0x0000008e8868723c */ /* 0x040fe20000041868 */
[----:B------:R-:W5:Y:S07]  /*97f0*/  LDSM.16.MT88.4 R140, [R193+0x1100] ;  /* 0x00110000c18c783b */ /* 0x000f6e0000004200 */
[C---:B------:R-:W-:Y:S04]  /*9800*/  HMMA.16816.F32.BF16 R108, R136.reuse, R148, R108 ;  /* 0x00000094886c723c */ /* 0x040fe8000004186c */
[--C-:B-1----:R-:W-:Y:S02]  /*9810*/  FFMA.FTZ R134, R186, c[0x0][0x2d0], -R133.reuse ;  /* 0x0000b400ba867a23 */ /* 0x102fe40000010885 */
[----:B------:R-:W3:Y:S02]  /*9820*/  LDL.LU R186, [R1+0x8] ;  /* 0x0000080001ba7983 */ /* 0x000ee40000300800 */
[C---:B------:R-:W-:Y:S01]  /*9830*/  HMMA.16816.F32.BF16 R112, R136.reuse, R150, R112 ;  /* 0x000000968870723c */ /* 0x040fe20000041870 */
[----:B------:R1:W1:Y:S01]  /*9840*/  MUFU.EX2 R174, R134 ;  /* 0x0000008600ae7308 */ /* 0x0002620000000800 */
[----:B------:R-:W5:Y:S06]  /*9850*/  LDSM.16.MT88.4 R148, [R196+0x1100] ;  /* 0x00110000c494783b */ /* 0x000f6c0000004200 */
[C---:B--2---:R-:W-:Y:S08]  /*9860*/  HMMA.16816.F32.BF16 R116, R136.reuse, R152, R116 ;  /* 0x000000988874723c */ /* 0x044ff00000041874 */
[C---:B------:R-:W-:Y:S01]  /*9870*/  HMMA.16816.F32.BF16 R120, R136.reuse, R154, R120 ;  /* 0x0000009a8878723c */ /* 0x040fe20000041878 */
[----:B------:R-:W2:Y:S07]  /*9880*/  LDSM.16.MT88.4 R152, [R195+0x1100] ;  /* 0x00110000c398783b */ /* 0x000eae0000004200 */
[C---:B----4-:R-:W-:Y:S04]  /*9890*/  HMMA.16816.F32.BF16 R124, R136.reuse, R156, R124 ;  /* 0x0000009c887c723c */ /* 0x050fe8000004187c */
[--C-:B-1----:R-:W-:Y:S04]  /*98a0*/  FFMA.FTZ R134, R191, c[0x0][0x2d0], -R172.reuse ;  /* 0x0000b400bf867a23 */ /* 0x102fe800000108ac */
[----:B------:R-:W-:Y:S01]  /*98b0*/  HMMA.16816.F32.BF16 R128, R136, R158, R128 ;  /* 0x0000009e8880723c */ /* 0x000fe20000041880 */
[----:B------:R-:W-:Y:S01]  /*98c0*/  LDSM.16.MT88.4 R156, [R194+0x3100] ;  /* 0x00310000c29c783b */ /* 0x000fe20000004200 */
[----:B------:R1:W-:Y:S05]  /*98d0*/  MUFU.EX2 R185, R134 ;  /* 0x0000008600b97308 */ /* 0x0003ea0000000800 */
[----:B------:R-:W-:Y:S02]  /*98e0*/  F2FP.BF16.PACK_AB R136, R229, R230 ;  /* 0x000000e6e588723e */ /* 0x000fe400000010ff */
[----:B------:R-:W-:Y:S03]  /*98f0*/  F2FP.BF16.PACK_AB R138, R189, R228 ;  /* 0x000000e4bd8a723e */ /* 0x000fe600000010ff */
[----:B------:R-:W-:Y:S02]  /*9900*/  F2FP.BF16.PACK_AB R137, R176, R177 ;  /* 0x000000b1b089723e */ /* 0x000fe400000010ff */
[----:B------:R-:W-:Y:S07]  /*9910*/  F2FP.BF16.PACK_AB R139, R174, R175 ;  /* 0x000000afae8b723e */ /* 0x000fee00000010ff */
[C---:B-----5:R-:W-:Y:S03]  /*9920*/  HMMA.16816.F32.BF16 R4, R136.reuse, R140, R4 ;  /* 0x0000008c8804723c */ /* 0x060fe60000041804 */
[--C-:B-1----:R-:W-:Y:S01]  /*9930*/  FFMA.FTZ R134, R219, c[0x0][0x2d0], -R172.reuse ;  /* 0x0000b400db867a23 */ /* 0x102fe200000108ac */
[----:B------:R-:W-:Y:S04]  /*9940*/  IADD3 R219, R222, -0x1, RZ ;  /* 0xffffffffdedb7810 */ /* 0x000fe80007ffe0ff */
[C---:B------:R-:W-:Y:S01]  /*9950*/  HMMA.16816.F32.BF16 R8, R136.reuse, R142, R8 ;  /* 0x0000008e8808723c */ /* 0x040fe20000041808 */
[----:B------:R-:W1:Y:S01]  /*9960*/  LDSM.16.MT88.4 R140, [R193+0x3100] ;  /* 0x00310000c18c783b */ /* 0x000e620000004200 */
[----:B------:R-:W4:Y:S06]  /*9970*/  MUFU.EX2 R184, R134 ;  /* 0x0000008600b87308 */ /* 0x000f2c0000000800 */
[C---:B------:R-:W-:Y:S08]  /*9980*/  HMMA.16816.F32.BF16 R12, R136.reuse, R144, R12 ;  /* 0x00000090880c723c */ /* 0x040ff0000004180c */
[C---:B------:R-:W-:Y:S01]  /*9990*/  HMMA.16816.F32.BF16 R16, R136.reuse, R146, R16 ;  /* 0x000000928810723c */ /* 0x040fe20000041810 */
[----:B------:R-:W5:Y:S07]  /*99a0*/  LDSM.16.MT88.4 R144, [R196+0x3100] ;  /* 0x00310000c490783b */ /* 0x000f6e0000004200 */
[C---:B------:R-:W-:Y:S04]  /*99b0*/  HMMA.16816.F32.BF16 R20, R136.reuse, R148, R20 ;  /* 0x000000948814723c */ /* 0x040fe80000041814 */
[----:B----4-:R-:W-:Y:S01]  /*99c0*/  F2FP.BF16.PACK_AB R168, R184, R185 ;  /* 0x000000b9b8a8723e */ /* 0x010fe200000010ff */
[--C-:B------:R-:W-:Y:S02]  /*99d0*/  FFMA.FTZ R134, R221, c[0x0][0x2d0], -R172.reuse ;  /* 0x0000b400dd867a23 */ /* 0x100fe400000108ac */
[----:B------:R-:W-:Y:S01]  /*99e0*/  FFMA.FTZ R172, R223, c[0x0][0x2d0], -R172 ;  /* 0x0000b400dfac7a23 */ /* 0x000fe200000108ac */
[C---:B------:R-:W-:Y:S01]  /*99f0*/  HMMA.16816.F32.BF16 R24, R136.reuse, R150, R24 ;  /* 0x000000968818723c */ /* 0x040fe20000041818 */
[----:B------:R-:W4:Y:S01]  /*9a00*/  LDSM.16.MT88.4 R148, [R195+0x3100] ;  /* 0x00310000c394783b */ /* 0x000f220000004200 */
[----:B------:R5:W-:Y:S06]  /*9a10*/  MUFU.EX2 R183, R134 ;  /* 0x0000008600b77308 */ /* 0x000bec0000000800 */
[C---:B--2---:R-:W-:Y:S04]  /*9a20*/  HMMA.16816.F32.BF16 R28, R136.reuse, R152, R28 ;  /* 0x00000098881c723c */ /* 0x044fe8000004181c */
[----:B------:R-:W2:Y:S04]  /*9a30*/  MUFU.EX2 R182, R172 ;  /* 0x000000ac00b67308 */ /* 0x000ea80000000800 */
[C---:B------:R-:W-:Y:S01]  /*9a40*/  HMMA.16816.F32.BF16 R32, R136.reuse, R154, R32 ;  /* 0x0000009a8820723c */ /* 0x040fe20000041820 */
[----:B------:R-:W-:Y:S07]  /*9a50*/  LDSM.16.MT88.4 R152, [R194+0x5100] ;  /* 0x00510000c298783b */ /* 0x000fee0000004200 */
[C---:B-1----:R-:W-:Y:S04]  /*9a60*/  HMMA.16816.F32.BF16 R36, R136.reuse, R140, R36 ;  /* 0x0000008c8824723c */ /* 0x042fe80000041824 */
[--C-:B-----5:R-:W-:Y:S04]  /*9a70*/  FFMA.FTZ R134, R187, c[0x0][0x2d0], -R133.reuse ;  /* 0x0000b400bb867a23 */ /* 0x120fe80000010885 */
[C---:B------:R-:W-:Y:S01]  /*9a80*/  HMMA.16816.F32.BF16 R40, R136.reuse, R142, R40 ;  /* 0x0000008e8828723c */ /* 0x040fe20000041828 */
[----:B------:R-:W1:Y:S01]  /*9a90*/  LDSM.16.MT88.4 R140, [R193+0x5100] ;  /* 0x00510000c18c783b */ /* 0x000e620000004200 */
[----:B------:R5:W-:Y:S02]  /*9aa0*/  MUFU.EX2 R173, R134 ;  /* 0x0000008600ad7308 */ /* 0x000be40000000800 */
[----:B--2---:R-:W-:Y:S04]  /*9ab0*/  F2FP.BF16.PACK_AB R170, R182, R183 ;  /* 0x000000b7b6aa723e */ /* 0x004fe800000010ff */
[C---:B------:R-:W-:Y:S08]  /*9ac0*/  HMMA.16816.F32.BF16 R44, R136.reuse, R156, R44 ;  /* 0x0000009c882c723c */ /* 0x040ff0000004182c */
[C---:B------:R-:W-:Y:S01]  /*9ad0*/  HMMA.16816.F32.BF16 R48, R136.reuse, R158, R48 ;  /* 0x0000009e8830723c */ /* 0x040fe20000041830 */
[----:B------:R-:W2:Y:S07]  /*9ae0*/  LDSM.16.MT88.4 R156, [R196+0x5100] ;  /* 0x00510000c49c783b */ /* 0x000eae0000004200 */
[C---:B------:R-:W-:Y:S04]  /*9af0*/  HMMA.16816.F32.BF16 R52, R136.reuse, R144, R52 ;  /* 0x000000908834723c */ /* 0x040fe80000041834 */
[--C-:B-----5:R-:W-:Y:S04]  /*9b00*/  FFMA.FTZ R134, R188, c[0x0][0x2d0], -R133.reuse ;  /* 0x0000b400bc867a23 */ /* 0x120fe80000010885 */
[C---:B------:R-:W-:Y:S01]  /*9b10*/  HMMA.16816.F32.BF16 R56, R136.reuse, R146, R56 ;  /* 0x000000928838723c */ /* 0x040fe20000041838 */
[----:B------:R-:W5:Y:S01]  /*9b20*/  LDSM.16.MT88.4 R144, [R195+0x5100] ;  /* 0x00510000c390783b */ /* 0x000f620000004200 */
[----:B------:R-:W2:Y:S06]  /*9b30*/  MUFU.EX2 R172, R134 ;  /* 0x0000008600ac7308 */ /* 0x000eac0000000800 */
[C---:B----4-:R-:W-:Y:S08]  /*9b40*/  HMMA.16816.F32.BF16 R60, R136.reuse, R148, R60 ;  /* 0x00000094883c723c */ /* 0x050ff0000004183c */
[C---:B------:R-:W-:Y:S01]  /*9b50*/  HMMA.16816.F32.BF16 R64, R136.reuse, R150, R64 ;  /* 0x000000968840723c */ /* 0x040fe20000041840 */
[----:B------:R-:W-:Y:S07]  /*9b60*/  LDSM.16.MT88.4 R148, [R194+0x7100] ;  /* 0x00710000c294783b */ /* 0x000fee0000004200 */
[C---:B-1----:R-:W-:Y:S04]  /*9b70*/  HMMA.16816.F32.BF16 R68, R136.reuse, R140, R68 ;  /* 0x0000008c8844723c */ /* 0x042fe80000041844 */
[----:B--2---:R-:W-:Y:S01]  /*9b80*/  F2FP.BF16.PACK_AB R169, R172, R173 ;  /* 0x000000adaca9723e */ /* 0x004fe200000010ff */
[--C-:B------:R-:W-:Y:S02]  /*9b90*/  FFMA.FTZ R134, R220, c[0x0][0x2d0], -R133.reuse ;  /* 0x0000b400dc867a23 */ /* 0x100fe40000010885 */
[----:B------:R-:W-:Y:S01]  /*9ba0*/  FFMA.FTZ R133, R135, c[0x0][0x2d0], -R133 ;  /* 0x0000b40087857a23 */ /* 0x000fe20000010885 */
[C---:B------:R-:W-:Y:S01]  /*9bb0*/  HMMA.16816.F32.BF16 R72, R136.reuse, R142, R72 ;  /* 0x0000008e8848723c */ /* 0x040fe20000041848 */
[----:B------:R-:W1:Y:S02]  /*9bc0*/  LDSM.16.MT88.4 R140, [R193+0x7100] ;  /* 0x00710000c18c783b */ /* 0x000e640000004200 */
[----:B------:R-:W-:Y:S05]  /*9bd0*/  MUFU.EX2 R134, R134 ;  /* 0x0000008600867308 */ /* 0x000fea0000000800 */
[C---:B------:R-:W-:Y:S05]  /*9be0*/  HMMA.16816.F32.BF16 R76, R136.reuse, R152, R76 ;  /* 0x00000098884c723c */ /* 0x040fea000004184c */
[----:B------:R-:W2:Y:S03]  /*9bf0*/  MUFU.EX2 R133, R133 ;  /* 0x0000008500857308 */ /* 0x000ea60000000800 */
[C---:B------:R-:W-:Y:S01]  /*9c00*/  HMMA.16816.F32.BF16 R80, R136.reuse, R154, R80 ;  /* 0x0000009a8850723c */ /* 0x040fe20000041850 */
[----:B------:R-:W4:Y:S07]  /*9c10*/  LDSM.16.MT88.4 R152, [R196+0x7100] ;  /* 0x00710000c498783b */ /* 0x000f2e0000004200 */
[C---:B------:R-:W-:Y:S08]  /*9c20*/  HMMA.16816.F32.BF16 R84, R136.reuse, R156, R84 ;  /* 0x0000009c8854723c */ /* 0x040ff00000041854 */
[C---:B------:R-:W-:Y:S01]  /*9c30*/  HMMA.16816.F32.BF16 R88, R136.reuse, R158, R88 ;  /* 0x0000009e8858723c */ /* 0x040fe20000041858 */
[----:B------:R-:W-:Y:S03]  /*9c40*/  LDSM.16.MT88.4 R156, [R194+0x1900] ;  /* 0x00190000c29c783b */ /* 0x000fe60000004200 */
[----:B--2---:R-:W-:Y:S04]  /*9c50*/  F2FP.BF16.PACK_AB R171, R133, R134 ;  /* 0x0000008685ab723e */ /* 0x004fe800000010ff */
[C---:B-----5:R-:W-:Y:S08]  /*9c60*/  HMMA.16816.F32.BF16 R92, R136.reuse, R144, R92 ;  /* 0x00000090885c723c */ /* 0x060ff0000004185c */
[C---:B------:R-:W-:Y:S01]  /*9c70*/  HMMA.16816.F32.BF16 R96, R136.reuse, R146, R96 ;  /* 0x000000928860723c */ /* 0x040fe20000041860 */
[----:B------:R-:W2:Y:S07]  /*9c80*/  LDSM.16.MT88.4 R144, [R195+0x7100] ;  /* 0x00710000c390783b */ /* 0x000eae0000004200 */
[C---:B-1----:R-:W-:Y:S08]  /*9c90*/  HMMA.16816.F32.BF16 R100, R136.reuse, R140, R100 ;  /* 0x0000008c8864723c */ /* 0x042ff00000041864 */
[C---:B------:R-:W-:Y:S01]  /*9ca0*/  HMMA.16816.F32.BF16 R104, R136.reuse, R142, R104 ;  /* 0x0000008e8868723c */ /* 0x040fe20000041868 */
[----:B------:R-:W1:Y:S07]  /*9cb0*/  LDSM.16.MT88.4 R140, [R193+0x1900] ;  /* 0x00190000c18c783b */ /* 0x000e6e0000004200 */
[C---:B------:R-:W-:Y:S08]  /*9cc0*/  HMMA.16816.F32.BF16 R108, R136.reuse, R148, R108 ;  /* 0x00000094886c723c */ /* 0x040ff0000004186c */
[C---:B------:R-:W-:Y:S08]  /*9cd0*/  HMMA.16816.F32.BF16 R112, R136.reuse, R150, R112 ;  /* 0x000000968870723c */ /* 0x040ff00000041870 */
[C---:B----4-:R-:W-:Y:S08]  /*9ce0*/  HMMA.16816.F32.BF16 R116, R136.reuse, R152, R116 ;  /* 0x000000988874723c */ /* 0x050ff00000041874 */
[C---:B------:R-:W-:Y:S08]  /*9cf0*/  HMMA.16816.F32.BF16 R120, R136.reuse, R154, R120 ;  /* 0x0000009a8878723c */ /* 0x040ff00000041878 */
[C---:B--2---:R-:W-:Y:S08]  /*9d00*/  HMMA.16816.F32.BF16 R124, R136.reuse, R144, R124 ;  /* 0x00000090887c723c */ /* 0x044ff0000004187c */
[----:B------:R-:W-:Y:S08]  /*9d10*/  HMMA.16816.F32.BF16 R128, R136, R146, R128 ;  /* 0x000000928880723c */ /* 0x000ff00000041880 */
[C---:B-1----:R-:W-:Y:S01]  /*9d20*/  HMMA.16816.F32.BF16 R136, R168.reuse, R140, R4 ;  /* 0x0000008ca888723c */ /* 0x042fe20000041804 */
[----:B------:R-:W1:Y:S07]  /*9d30*/  LDSM.16.MT88.4 R4, [R193+0x3900] ;  /* 0x00390000c104783b */ /* 0x000e6e0000004200 */
[C---:B------:R-:W-:Y:S01]  /*9d40*/  HMMA.16816.F32.BF16 R140, R168.reuse, R142, R8 ;  /* 0x0000008ea88c723c */ /* 0x040fe20000041808 */
[----:B------:R-:W2:Y:S07]  /*9d50*/  LDSM.16.MT88.4 R8, [R194+0x3900] ;  /* 0x00390000c208783b */ /* 0x000eae0000004200 */
[C---:B------:R-:W-:Y:S01]  /*9d60*/  HMMA.16816.F32.BF16 R144, R168.reuse, R156, R12 ;  /* 0x0000009ca890723c */ /* 0x040fe2000004180c */
[----:B------:R-:W4:Y:S07]  /*9d70*/  LDSM.16.MT88.4 R12, [R196+0x3900] ;  /* 0x00390000c40c783b */ /* 0x000f2e0000004200 */
[C---:B------:R-:W-:Y:S01]  /*9d80*/  HMMA.16816.F32.BF16 R148, R168.reuse, R158, R16 ;  /* 0x0000009ea894723c */ /* 0x040fe20000041810 */
[----:B------:R-:W5:Y:S07]  /*9d90*/  LDSM.16.MT88.4 R16, [R195+0x3900] ;  /* 0x00390000c310783b */ /* 0x000f6e0000004200 */
[C---:B------:R-:W-:Y:S01]  /*9da0*/  HMMA.16816.F32.BF16 R152, R168.reuse, R160, R20 ;  /* 0x000000a0a898723c */ /* 0x040fe20000041814 */
[----:B------:R-:W2:Y:S07]  /*9db0*/  LDSM.16.MT88.4 R20, [R193+0x5900] ;  /* 0x00590000c114783b */ /* 0x000eae0000004200 */
[C---:B------:R-:W-:Y:S08]  /*9dc0*/  HMMA.16816.F32.BF16 R156, R168.reuse, R162, R24 ;  /* 0x000000a2a89c723c */ /* 0x040ff00000041818 */
        /* <DEDUP_REMOVED lines=8> */
[C---:B----4-:R-:W-:Y:S08]  /*9e50*/  HMMA.16816.F32.BF16 R52, R168.reuse, R12, R52 ;  /* 0x0000000ca834723c */ /* 0x050ff00000041834 */
[C---:B------:R-:W-:Y:S01]  /*9e60*/  HMMA.16816.F32.BF16 R56, R168.reuse, R14, R56 ;  /* 0x0000000ea838723c */ /* 0x040fe20000041838 */
[----:B------:R-:W4:Y:S07]  /*9e70*/  LDSM.16.MT88.4 R12, [R195+0x5900] ;  /* 0x00590000c30c783b */ /* 0x000f2e0000004200 */
[C---:B-----5:R-:W-:Y:S08]  /*9e80*/  HMMA.16816.F32.BF16 R60, R168.reuse, R16, R60 ;  /* 0x00000010a83c723c */ /* 0x060ff0000004183c */
[C---:B------:R-:W-:Y:S01]  /*9e90*/  HMMA.16816.F32.BF16 R64, R168.reuse, R18, R64 ;  /* 0x00000012a840723c */ /* 0x040fe20000041840 */
[----:B------:R-:W5:Y:S07]  /*9ea0*/  LDSM.16.MT88.4 R16, [R193+0x7900] ;  /* 0x00790000c110783b */ /* 0x000f6e0000004200 */
[C---:B------:R-:W-:Y:S08]  /*9eb0*/  HMMA.16816.F32.BF16 R68, R168.reuse, R20, R68 ;  /* 0x00000014a844723c */ /* 0x040ff00000041844 */
        /* <DEDUP_REMOVED lines=8> */
[C---:B----4-:R-:W-:Y:S01]  /*9f40*/  HMMA.16816.F32.BF16 R92, R168.reuse, R12, R92 ;  /* 0x0000000ca85c723c */ /* 0x050fe2000004185c */
[----:B------:R-:W4:Y:S06]  /*9f50*/  LDL R13, [R1] ;  /* 0x00000000010d7983 */ /* 0x000f2c0000100800 */
[----:B---3--:R-:W-:Y:S01]  /*9f60*/  FFMA.FTZ R12, R2, R186, R237 ;  /* 0x000000ba020c7223 */ /* 0x008fe200000100ed */
[C---:B------:R-:W-:Y:S04]  /*9f70*/  HMMA.16816.F32.BF16 R96, R168.reuse, R14, R96 ;  /* 0x0000000ea860723c */ /* 0x040fe80000041860 */
[----:B------:R-:W-:Y:S02]  /*9f80*/  FFMA.FTZ R2, R0, R190, R227 ;  /* 0x000000be00027223 */ /* 0x000fe400000100e3 */
[----:B------:R-:W-:Y:S02]  /*9f90*/  FADD.FTZ R0, R240, R12 ;  /* 0x0000000cf0007221 */ /* 0x000fe40000010000 */
[C---:B-----5:R-:W-:Y:S04]  /*9fa0*/  HMMA.16816.F32.BF16 R100, R168.reuse, R16, R100 ;  /* 0x00000010a864723c */ /* 0x060fe80000041864 */
[----:B------:R-:W-:Y:S02]  /*9fb0*/  FADD.FTZ R2, R226, R2 ;  /* 0x00000002e2027221 */ /* 0x000fe40000010000 */
[----:B------:R-:W-:Y:S02]  /*9fc0*/  FADD.FTZ R0, R239, R0 ;  /* 0x00000000ef007221 */ /* 0x000fe40000010000 */
[C---:B------:R-:W-:Y:S04]  /*9fd0*/  HMMA.16816.F32.BF16 R104, R168.reuse, R18, R104 ;  /* 0x00000012a868723c */ /* 0x040fe80000041868 */
[----:B------:R-:W-:Y:S02]  /*9fe0*/  FADD.FTZ R2, R225, R2 ;  /* 0x00000002e1027221 */ /* 0x000fe40000010000 */
[----:B------:R-:W-:Y:S02]  /*9ff0*/  FADD.FTZ R0, R238, R0 ;  /* 0x00000000ee007221 */ /* 0x000fe40000010000 */
[----:B------:R-:W-:Y:S01]  /*a000*/  FADD.FTZ R2, R224, R2 ;  /* 0x00000002e0027221 */ /* 0x000fe20000010000 */
[C---:B------:R-:W-:Y:S03]  /*a010*/  HMMA.16816.F32.BF16 R108, R168.reuse, R20, R108 ;  /* 0x00000014a86c723c */ /* 0x040fe6000004186c */
[----:B------:R-:W-:Y:S02]  /*a020*/  FADD.FTZ R0, R236, R0 ;  /* 0x00000000ec007221 */ /* 0x000fe40000010000 */
[----:B------:R-:W-:Y:S02]  /*a030*/  FADD.FTZ R2, R181, R2 ;  /* 0x00000002b5027221 */ /* 0x000fe40000010000 */
[----:B------:R-:W-:Y:S01]  /*a040*/  FADD.FTZ R0, R235, R0 ;  /* 0x00000000eb007221 */ /* 0x000fe20000010000 */
[C---:B------:R-:W-:Y:S04]  /*a050*/  HMMA.16816.F32.BF16 R112, R168.reuse, R22, R112 ;  /* 0x00000016a870723c */ /* 0x040fe80000041870 */
[----:B------:R-:W-:Y:S02]  /*a060*/  FADD.FTZ R2, R180, R2 ;  /* 0x00000002b4027221 */ /* 0x000fe40000010000 */
[----:B------:R-:W-:Y:S02]  /*a070*/  FADD.FTZ R0, R234, R0 ;  /* 0x00000000ea007221 */ /* 0x000fe40000010000 */
[----:B------:R-:W-:Y:S01]  /*a080*/  FADD.FTZ R2, R179, R2 ;  /* 0x00000002b3027221 */ /* 0x000fe20000010000 */
[C---:B-1----:R-:W-:Y:S03]  /*a090*/  HMMA.16816.F32.BF16 R116, R168.reuse, R4, R116 ;  /* 0x00000004a874723c */ /* 0x042fe60000041874 */
[----:B------:R-:W-:Y:S02]  /*a0a0*/  FADD.FTZ R0, R231, R0 ;  /* 0x00000000e7007221 */ /* 0x000fe40000010000 */
[----:B------:R-:W-:Y:S02]  /*a0b0*/  FADD.FTZ R2, R178, R2 ;  /* 0x00000002b2027221 */ /* 0x000fe40000010000 */
[----:B------:R-:W-:Y:S01]  /*a0c0*/  FADD.FTZ R0, R230, R0 ;  /* 0x00000000e6007221 */ /* 0x000fe20000010000 */
[C---:B------:R-:W-:Y:S04]  /*a0d0*/  HMMA.16816.F32.BF16 R120, R168.reuse, R6, R120 ;  /* 0x00000006a878723c */ /* 0x040fe80000041878 */
[----:B------:R-:W-:Y:S02]  /*a0e0*/  FADD.FTZ R2, R177, R2 ;  /* 0x00000002b1027221 */ /* 0x000fe40000010000 */
[----:B------:R-:W-:Y:S02]  /*a0f0*/  FADD.FTZ R0, R229, R0 ;  /* 0x00000000e5007221 */ /* 0x000fe40000010000 */
[----:B------:R-:W-:Y:S01]  /*a100*/  FADD.FTZ R2, R176, R2 ;  /* 0x00000002b0027221 */ /* 0x000fe20000010000 */
[C---:B--2---:R-:W-:Y:S03]  /*a110*/  HMMA.16816.F32.BF16 R124, R168.reuse, R8, R124 ;  /* 0x00000008a87c723c */ /* 0x044fe6000004187c */
[----:B------:R-:W-:Y:S02]  /*a120*/  FADD.FTZ R0, R228, R0 ;  /* 0x00000000e4007221 */ /* 0x000fe40000010000 */
[----:B------:R-:W-:Y:S02]  /*a130*/  FADD.FTZ R2, R175, R2 ;  /* 0x00000002af027221 */ /* 0x000fe40000010000 */
        /* <DEDUP_REMOVED lines=10> */
[----:B------:R-:W-:Y:S02]  /*a1e0*/  FADD.FTZ R2, R182, R2 ;  /* 0x00000002b6027221 */ /* 0x000fe40000010000 */
[----:B------:R-:W-:Y:S01]  /*a1f0*/  FADD.FTZ R0, R133, R0 ;  /* 0x0000000085007221 */ /* 0x000fe20000010000 */
[----:B------:R-:W-:Y:S02]  /*a200*/  MOV R133, R132 ;  /* 0x0000008400857202 */ /* 0x000fe40000000f00 */
[----:B------:R1:W-:Y:S04]  /*a210*/  STL [R1+0x8], R2 ;  /* 0x0000080201007387 */ /* 0x0003e80000100800 */
[----:B------:R1:W-:Y:S01]  /*a220*/  STL [R1+0xc], R0 ;  /* 0x00000c0001007387 */ /* 0x0003e20000100800 */
[----:B----4-:R-:W-:Y:S02]  /*a230*/  ISETP.GT.AND P0, PT, R222, R13, PT ;  /* 0x0000000dde00720c */ /* 0x010fe40003f04270 */
[----:B------:R-:W-:Y:S11]  /*a240*/  MOV R222, R219 ;  /* 0x000000db00de7202 */ /* 0x000ff60000000f00 */
[----:B-1----:R-:W-:-:S05]  /*a250*/  @P0 BRA `(.L_x_895) ;  /* 0xffffbda000000947 */ /* 0x002fca000383ffff */
.L_x_886:
[----:B------:R-:W-:Y:S02]  /*a260*/  IMAD.MOV.U32 R0, RZ, RZ, c[0x0][0x2c4] ;  /* 0x0000b100ff007624 */ /* 0x000fe400078e00ff */
[----:B------:R-:W-:-:S02]  /*a270*/  IMAD.MOV.U32 R5, RZ, RZ, 0x1 ;  /* 0x00000001ff057424 */ /* 0x000fc400078e00ff */
[----:B-1----:R-:W-:Y:S01]  /*a280*/  IMAD.MOV.U32 R4, RZ, RZ, 0x1 ;  /* 0x00000001ff047424 */ /* 0x002fe200078e00ff */
[----:B------:R-:W-:Y:S02]  /*a290*/  ISETP.NE.AND P1, PT, R0, 0x1, PT ;  /* 0x000000010000780c */ /* 0x000fe40003f25270 */
[----:B------:R-:W1:Y:S01]  /*a2a0*/  S2R R0, SR_CTAID.X ;  /* 0x0000000000007919 */ /* 0x000e620000002500 */
[----:B------:R-:W-:Y:S02]  /*a2b0*/  ISETP.LE.AND P0, PT, R5, c[0x0][0x32c], PT ;  /* 0x0000cb0005007a0c */ /* 0x000fe40003f03270 */
[----:B------:R-:W-:Y:S02]  /*a2c0*/  IADD3 R4, R4, -c[0x0][0x168], RZ ;  /* 0x80005a0004047a10 */ /* 0x000fe40007ffe0ff */
[----:B-1----:R-:W-:-:S06]  /*a2d0*/  LEA R0, R0, 0x7f, 0x7 ;  /* 0x0000007f00007811 */ /* 0x002fcc00078e38ff */
[----:B------:R-:W-:-:S05]  /*a2e0*/  @P1 IMAD.HI.U32 R2, R0, c[0x0][0x2c8], RZ ;  /* 0x0000b20000021a27 */ /* 0x000fca00078e00ff */
[----:B------:R-:W-:-:S04]  /*a2f0*/  @P1 SHF.R.U32.HI R0, RZ, c[0x0][0x2cc], R2 ;  /* 0x0000b300ff001a19 */ /* 0x000fc80000011602 */
[----:B------:R-:W-:-:S04]  /*a300*/  IADD3 R0, R0, c[0x0][0x1d0], R4 ;  /* 0x0000740000007a10 */ /* 0x000fc80007ffe004 */
[----:B------:R-:W-:Y:S01]  /*a310*/  IADD3 R2, R0, -c[0x0][0x324], RZ ;  /* 0x8000c90000027a10 */ /* 0x000fe20007ffe0ff */
        /* <DEDUP_REMOVED lines=10> */
.L_x_897:
[----:B------:R-:W-:-:S04]  /*a3c0*/  MOV R4, c[0x0][0x32c] ;  /* 0x0000cb0000047a02 */ /* 0x000fc80000000f00 */
[----:B------:R-:W-:-:S13]  /*a3d0*/  ISETP.NE.AND P0, PT, R4, 0x1, PT ;  /* 0x000000010400780c */ /* 0x000fda0003f05270 */
[----:B------:R-:W-:-:S05]  /*a3e0*/  @P0 IMAD.HI.U32 R4, R0, c[0x0][0x330], RZ ;  /* 0x0000cc0000040a27 */ /* 0x000fca00078e00ff */
[----:B------:R-:W-:-:S05]  /*a3f0*/  @P0 SHF.R.U32.HI R0, RZ, c[0x0][0x334], R4 ;  /* 0x0000cd00ff000a19 */ /* 0x000fca0000011604 */
.L_x_898:
[----:B------:R-:W-:-:S05]  /*a400*/  IMAD R0, R0, c[0x0][0x32c], RZ ;  /* 0x0000cb0000007a24 */ /* 0x000fca00078e02ff */
[----:B------:R-:W-:-:S04]  /*a410*/  IMNMX R2, R2, R0, !PT ;  /* 0x0000000002027217 */ /* 0x000fc80007800200 */
.L_x_896:
[----:B------:R-:W-:-:S04]  /*a420*/  IADD3 R2, R2, 0x3f, RZ ;  /* 0x0000003f02027810 */ /* 0x000fc80007ffe0ff */
[----:B------:R-:W-:-:S04]  /*a430*/  SHF.R.S32.HI R0, RZ, 0x1f, R2 ;  /* 0x0000001fff007819 */ /* 0x000fc80000011402 */
[----:B------:R-:W-:-:S04]  /*a440*/  LEA.HI R0, R0, R2, RZ, 0x6 ;  /* 0x0000000200007211 */ /* 0x000fc800078f30ff */
[----:B------:R-:W-:-:S04]  /*a450*/  SHF.R.S32.HI R0, RZ, 0x6, R0 ;  /* 0x00000006ff007819 */ /* 0x000fc80000011400 */
[----:B------:R-:W-:-:S04]  /*a460*/  IMNMX R4, R232, R0, !PT ;  /* 0x00000000e8047217 */ /* 0x000fc80007800200 */
[----:B------:R-:W-:Y:S01]  /*a470*/  ISETP.GE.AND P0, PT, R219, R4, PT ;  /* 0x00000004db00720c */ /* 0x000fe20003f06270 */
[----:B------:R1:W-:-:S12]  /*a480*/  STL [R1+0x68], R4 ;  /* 0x0000680401007387 */ /* 0x0003d80000100800 */
[----:B------:R-:W-:Y:S05]  /*a490*/  @!P0 BRA `(.L_x_899) ;  /* 0x00003a5000008947 */ /* 0x000fea0003800000 */
[----:B------:R-:W2:Y:S04]  /*a4a0*/  LDL.64 R10, [R1+0x60] ;  /* 0x00006000010a7983 */ /* 0x000ea80000100a00 */
[----:B------:R-:W3:Y:S04]  /*a4b0*/  LDL.64 R8, [R1+0x48] ;  /* 0x0000480001087983 */ /* 0x000ee80000100a00 */
[----:B------:R-:W4:Y:S04]  /*a4c0*/  LDL.64 R6, [R1+0x58] ;  /* 0x0000580001067983 */ /* 0x000f280000100a00 */
[----:B-1----:R-:W5:Y:S01]  /*a4d0*/  LDL.64 R4, [R1+0x50] ;  /* 0x0000500001047983 */ /* 0x002f620000100a00 */
[----:B------:R-:W-:Y:S01]  /*a4e0*/  IMAD.MOV.U32 R134, RZ, RZ, R3 ;  /* 0x000000ffff867224 */ /* 0x000fe200078e0003 */
[----:B------:R-:W-:Y:S01]  /*a4f0*/  MOV R133, R132 ;  /* 0x0000008400857202 */ /* 0x000fe20000000f00 */
[----:B------:R-:W-:Y:S01]  /*a500*/  IMAD.MOV.U32 R220, RZ, RZ, R219 ;  /* 0x000000ffffdc7224 */ /* 0x000fe200078e00db */
[----:B--2---:R-:W-:-:S05]  /*a510*/  IADD3 R2, P0, R10, 0x40, RZ ;  /* 0x000000400a027810 */ /* 0x004fca0007f1e0ff */
[--C-:B---3--:R-:W-:Y:S01]  /*a520*/  IMAD.X R0, RZ, RZ, R9.reuse, P0 ;  /* 0x000000ffff007224 */ /* 0x108fe200000e0609 */
[C---:B------:R-:W-:Y:S01]  /*a530*/  IADD3 R12, P0, R10.reuse, 0x80, RZ ;  /* 0x000000800a0c7810 */ /* 0x040fe20007f1e0ff */
[----:B------:R1:W-:Y:S04]  /*a540*/  STL [R1+0x3c], R2 ;  /* 0x00003c0201007387 */ /* 0x0003e80000100800 */
[----:B------:R2:W-:Y:S04]  /*a550*/  STL [R1+0x38], R0 ;  /* 0x0000380001007387 */ /* 0x0005e80000100800 */
[----:B------:R-:W-:Y:S01]  /*a560*/  STL [R1+0x34], R12 ;  /* 0x0000340c01007387 */ /* 0x000fe20000100800 */
[----:B-1----:R-:W-:Y:S01]  /*a570*/  IMAD.X R2, RZ, RZ, R9, P0 ;  /* 0x000000ffff027224 */ /* 0x002fe200000e0609 */
[----:B--2---:R-:W-:-:S04]  /*a580*/  IADD3 R0, P0, R10, 0xc0, RZ ;  /* 0x000000c00a007810 */ /* 0x004fc80007f1e0ff */
[----:B------:R4:W-:Y:S01]  /*a590*/  STL [R1+0x30], R2 ;  /* 0x0000300201007387 */ /* 0x0009e20000100800 */
[----:B------:R-:W-:-:S03]  /*a5a0*/  IMAD.X R8, RZ, RZ, R9, P0 ;  /* 0x000000ffff087224 */ /* 0x000fc600000e0609 */
[----:B------:R5:W-:Y:S04]  /*a5b0*/  STL [R1+0x2c], R0 ;  /* 0x00002c0001007387 */ /* 0x000be80000100800 */
[----:B------:R1:W-:Y:S01]  /*a5c0*/  STL [R1+0x28], R8 ;  /* 0x0000280801007387 */ /* 0x0003e20000100800 */
[----:B----4-:R-:W-:-:S04]  /*a5d0*/  IADD3 R2, P0, R6, 0x40, RZ ;  /* 0x0000004006027810 */ /* 0x010fc80007f1e0ff */
[----:B-----5:R-:W-:Y:S01]  /*a5e0*/  IADD3.X R0, RZ, R5, RZ, P0, !PT ;  /* 0x00000005ff007210 */ /* 0x020fe200007fe4ff */
[----:B------:R2:W-:Y:S01]  /*a5f0*/  STL [R1+0x24], R2 ;  /* 0x0000240201007387 */ /* 0x0005e20000100800 */
[----:B-1----:R-:W-:-:S03]  /*a600*/  IADD3 R8, P0, R6, 0x80, RZ ;  /* 0x0000008006087810 */ /* 0x002fc60007f1e0ff */
[----:B------:R1:W-:Y:S04]  /*a610*/  STL [R1+0x20], R0 ;  /* 0x0000200001007387 */ /* 0x0003e80000100800 */
[----:B------:R-:W-:Y:S01]  /*a620*/  STL [R1+0x1c], R8 ;  /* 0x00001c0801007387 */ /* 0x000fe20000100800 */
[----:B--2---:R-:W-:Y:S01]  /*a630*/  IMAD.X R2, RZ, RZ, R5, P0 ;  /* 0x000000ffff027224 */ /* 0x004fe200000e0605 */
[----:B-1----:R-:W-:-:S04]  /*a640*/  IADD3 R0, P0, R6, 0xc0, RZ ;  /* 0x000000c006007810 */ /* 0x002fc80007f1e0ff */
[----:B------:R-:W-:Y:S04]  /*a650*/  STL [R1+0x18], R2 ;  /* 0x0000180201007387 */ /* 0x000fe80000100800 */
[----:B------:R1:W-:Y:S02]  /*a660*/  STL [R1+0x14], R0 ;  /* 0x0000140001007387 */ /* 0x0003e40000100800 */
[----:B-1----:R-:W-:-:S05]  /*a670*/  IADD3.X R0, RZ, R5, RZ, P0, !PT ;  /* 0x00000005ff007210 */ /* 0x002fca00007fe4ff */
[----:B------:R1:W-:Y:S02]  /*a680*/  STL [R1+0x10], R0 ;  /* 0x0000100001007387 */ /* 0x0003e40000100800 */
.L_x_900:
[----:B------:R-:W2:Y:S01]  /*a690*/  LDL.64 R14, [R1+0x60] ;  /* 0x00006000010e7983 */ /* 0x000ea20000100a00 */
[----:B------:R-:W-:Y:S01]  /*a6a0*/  ISETP.GT.AND P1, PT, R232, R220, PT ;  /* 0x000000dce800720c */ /* 0x000fe20003f24270 */
[----:B------:R-:W-:Y:S04]  /*a6b0*/  DEPBAR.LE SB0, 0x0 ;  /* 0x000080000000791a */ /* 0x000fe80000000000 */
[----:B------:R-:W3:Y:S01]  /*a6c0*/  LDL R11, [R1+0x3c] ;  /* 0x00003c00010b7983 */ /* 0x000ee20000100800 */
[C---:B------:R-:W-:Y:S02]  /*a6d0*/  IADD3 R219, R220.reuse, -0x1, RZ ;  /* 0xffffffffdcdb7810 */ /* 0x040fe40007ffe0ff */
[----:B------:R-:W-:Y:S01]  /*a6e0*/  MOV R16, c[0x0][0x208] ;  /* 0x0000820000107a02 */ /* 0x000fe20000000f00 */
[----:B------:R-:W4:Y:S01]  /*a6f0*/  LDL.64 R12, [R1+0x48] ;  /* 0x00004800010c7983 */ /* 0x000f220000100a00 */
[----:B------:R-:W-:Y:S02]  /*a700*/  MOV R17, c[0x0][0x20c] ;  /* 0x0000830000117a02 */ /* 0x000fe40000000f00 */
[----:B------:R-:W-:Y:S01]  /*a710*/  MOV R241, 0x5 ;  /* 0x0000000500f17802 */ /* 0x000fe20000000f00 */
[----:B------:R-:W-:Y:S01]  /*a720*/  @!P1 IMAD.WIDE.U32 R4, R220, c[0x0][0x208], RZ ;  /* 0x00008200dc049a25 */ /* 0x000fe200078e00ff */
[----:B-1----:R-:W-:Y:S01]  /*a730*/  @!P1 SHF.R.S32.HI R0, RZ, 0x1f, R220 ;  /* 0x0000001fff009819 */ /* 0x002fe200000114dc */
[----:B------:R-:W5:Y:S01]  /*a740*/  LDL R10, [R1+0x38] ;  /* 0x00003800010a7983 */ /* 0x000f620000100800 */
[----:B------:R-:W-:Y:S02]  /*a750*/  MOV R242, c[0x0][0x1e0] ;  /* 0x0000780000f27a02 */ /* 0x000fe40000000f00 */
[----:B------:R-:W-:Y:S01]  /*a760*/  @!P1 SHF.L.U32 R2, R4, 0x6, RZ ;  /* 0x0000000604029819 */ /* 0x000fe200000006ff */
[----:B------:R-:W5:Y:S01]  /*a770*/  LDL R221, [R1+0x34] ;  /* 0x0000340001dd7983 */ /* 0x000f620000100800 */
[----:B------:R-:W-:Y:S01]  /*a780*/  @!P1 IMAD R0, R0, c[0x0][0x208], RZ ;  /* 0x0000820000009a24 */ /* 0x000fe200078e02ff */
[----:B------:R-:W-:Y:S02]  /*a790*/  SHF.L.U32 R242, R242, 0x5, RZ ;  /* 0x00000005f2f27819 */ /* 0x000fe400000006ff */
[----:B------:R-:W5:Y:S01]  /*a7a0*/  LDL R135, [R1+0x30] ;  /* 0x0000300001877983 */ /* 0x000f620000100800 */
[----:B------:R-:W-:Y:S01]  /*a7b0*/  @!P1 IMAD R0, R220, c[0x0][0x20c], R0 ;  /* 0x00008300dc009a24 */ /* 0x000fe200078e0200 */
[----:B------:R-:W-:Y:S02]  /*a7c0*/  MOV R240, c[0x0][0x1e0] ;  /* 0x0000780000f07a02 */ /* 0x000fe40000000f00 */
[----:B------:R-:W5:Y:S02]  /*a7d0*/  LDL R31, [R1+0x2c] ;  /* 0x00002c00011f7983 */ /* 0x000f640000100800 */
[----:B------:R-:W-:Y:S02]  /*a7e0*/  @!P1 IADD3 R0, R5, R0, RZ ;  /* 0x0000000005009210 */ /* 0x000fe40007ffe0ff */
[----:B------:R-:W5:Y:S01]  /*a7f0*/  LDL R30, [R1+0x28] ;  /* 0x00002800011e7983 */ /* 0x000f620000100800 */
[----:B------:R-:W-:Y:S02]  /*a800*/  SHF.L.U64.HI R240, R240, R241, c[0x0][0x1e4] ;  /* 0x00007900f0f07619 */ /* 0x000fe400000102f1 */
[----:B------:R-:W-:Y:S01]  /*a810*/  @!P1 SHF.L.U64.HI R0, R4, 0x6, R0 ;  /* 0x0000000604009819 */ /* 0x000fe20000010200 */
[----:B------:R-:W5:Y:S06]  /*a820*/  LDL.64 R228, [R1+0x58] ;  /* 0x0000580001e47983 */ /* 0x000f6c0000100a00 */
[----:B------:R-:W5:Y:S06]  /*a830*/  LDL.64 R226, [R1+0x50] ;  /* 0x0000500001e27983 */ /* 0x000f6c0000100a00 */
[----:B------:R-:W-:Y:S08]  /*a840*/  BAR.SYNC.DEFER_BLOCKING 0x0 ;  /* 0x0000000000007b1d */ /* 0x000ff00000010000 */
[----:B------:R-:W-:Y:S08]  /*a850*/  LDSM.16.M88.4 R32, [R199+0x10100] ;  /* 0x01010000c720783b */ /* 0x000ff00000000200 */
[----:B------:R-:W-:Y:S08]  /*a860*/  LDSM.16.M88.4 R24, [R192+0x9100] ;  /* 0x00910000c018783b */ /* 0x000ff00000000200 */
[----:B------:R-:W-:Y:S08]  /*a870*/  LDSM.16.M88.4 R168, [R192+0x9900] ;  /* 0x00990000c0a8783b */ /* 0x000ff00000000200 */
[----:B------:R-:W-:Y:S08]  /*a880*/  LDSM.16.M88.4 R172, [R200+0x10100] ;  /* 0x01010000c8ac783b */ /* 0x000ff00000000200 */
[----:B------:R-:W-:Y:S08]  /*a890*/  LDSM.16.M88.4 R176, [R203] ;  /* 0x00000000cbb0783b */ /* 0x000ff00000000200 */
[----:B------:R-:W-:Y:S08]  /*a8a0*/  LDSM.16.M88.4 R180, [R218] ;  /* 0x00000000dab4783b */ /* 0x000ff00000000200 */
[----:B------:R-:W-:Y:S08]  /*a8b0*/  LDSM.16.M88.4 R184, [R217] ;  /* 0x00000000d9b8783b */ /* 0x000ff00000000200 */
[----:B------:R-:W-:Y:S08]  /*a8c0*/  LDSM.16.M88.4 R188, [R216] ;  /* 0x00000000d8bc783b */ /* 0x000ff00000000200 */
[----:B------:R-:W5:Y:S04]  /*a8d0*/  LDL R225, [R1+0x24] ;  /* 0x0000240001e17983 */ /* 0x000f680000100800 */
[----:B------:R-:W5:Y:S04]  /*a8e0*/  LDL R224, [R1+0x20] ;  /* 0x0000200001e07983 */ /* 0x000f680000100800 */
[----:B------:R-:W5:Y:S04]  /*a8f0*/  LDL R223, [R1+0x1c] ;  /* 0x00001c0001df7983 */ /* 0x000f680000100800 */
[----:B------:R-:W5:Y:S01]  /*a900*/  LDL R222, [R1+0x18] ;  /* 0x0000180001de7983 */ /* 0x000f620000100800 */
[----:B--2---:R-:W-:Y:S04]  /*a910*/  @!P1 IADD3 R3, P0, R2, R14, RZ ;  /* 0x0000000e02039210 */ /* 0x004fe80007f1e0ff */
[----:B----4-:R-:W-:Y:S02]  /*a920*/  @!P1 IADD3.X R7, R0, R13, RZ, P0, !PT ;  /* 0x0000000d00079210 */ /* 0x010fe400007fe4ff */
[----:B---3--:R-:W-:Y:S04]  /*a930*/  @!P1 IADD3 R4, P0, R2, R11, RZ ;  /* 0x0000000b02049210 */ /* 0x008fe80007f1e0ff */
[----:B-----5:R-:W-:Y:S02]  /*a940*/  @!P1 IADD3.X R8, R0, R10, RZ, P0, !PT ;  /* 0x0000000a00089210 */ /* 0x020fe400007fe4ff */
[----:B------:R-:W-:Y:S04]  /*a950*/  @!P1 IADD3 R5, P0, R2, R221, RZ ;  /* 0x000000dd02059210 */ /* 0x000fe80007f1e0ff */
[----:B------:R-:W-:Y:S02]  /*a960*/  @!P1 IADD3.X R9, R0, R135, RZ, P0, !PT ;  /* 0x0000008700099210 */ /* 0x000fe400007fe4ff */
[C---:B------:R-:W-:Y:S04]  /*a970*/  @!P1 LEA R6, P0, R3.reuse, c[0x0][0x1f8], 0x1 ;  /* 0x00007e0003069a11 */ /* 0x040fe800078008ff */
[----:B------:R-:W-:Y:S02]  /*a980*/  @!P1 LEA.HI.X R7, R3, c[0x0][0x1fc], R7, 0x1, P0 ;  /* 0x00007f0003079a11 */ /* 0x000fe400000f0c07 */
[C---:B------:R-:W-:Y:S04]  /*a990*/  @!P1 LEA R28, P0, R4.reuse, c[0x0][0x1f8], 0x1 ;  /* 0x00007e00041c9a11 */ /* 0x040fe800078008ff */
[----:B------:R-:W-:Y:S02]  /*a9a0*/  @!P1 LEA.HI.X R29, R4, c[0x0][0x1fc], R8, 0x1, P0 ;  /* 0x00007f00041d9a11 */ /* 0x000fe400000f0c08 */
[C---:B------:R-:W-:Y:S04]  /*a9b0*/  @!P1 LEA R22, P0, R5.reuse, c[0x0][0x1f8], 0x1 ;  /* 0x00007e0005169a11 */ /* 0x040fe800078008ff */
[----:B------:R-:W-:Y:S02]  /*a9c0*/  @!P1 LEA.HI.X R23, R5, c[0x0][0x1fc], R9, 0x1, P0 ;  /* 0x00007f0005179a11 */ /* 0x000fe400000f0c09 */
[----:B------:R-:W-:Y:S04]  /*a9d0*/  @!P1 IADD3 R3, P0, R2, R31, RZ ;  /* 0x0000001f02039210 */ /* 0x000fe80007f1e0ff */
[----:B------:R-:W-:Y:S02]  /*a9e0*/  @!P1 IADD3.X R4, R0, R30, RZ, P0, !PT ;  /* 0x0000001e00049210 */ /* 0x000fe400007fe4ff */
[C---:B------:R-:W-:Y:S04]  /*a9f0*/  @!P1 LEA R20, P0, R3.reuse, c[0x0][0x1f8], 0x1 ;  /* 0x00007e0003149a11 */ /* 0x040fe800078008ff */
[----:B------:R-:W-:Y:S02]  /*aa00*/  @!P1 LEA.HI.X R21, R3, c[0x0][0x1fc], R4, 0x1, P0 ;  /* 0x00007f0003159a11 */ /* 0x000fe400000f0c04 */
[----:B------:R-:W-:Y:S11]  /*aa10*/  ISETP.GT.AND P0, PT, R220, R232, PT ;  /* 0x000000e8dc00720c */ /* 0x000ff60003f04270 */
[----:B------:R-:W-:Y:S02]  /*aa20*/  @!UPT UIADD3 URZ, URZ, URZ, URZ ;  /* 0x0000003f3f3ff290 */ /* 0x000fe4000fffe03f */
[----:B------:R-:W-:Y:S01]  /*aa30*/  @P0 SHF.R.S32.HI R3, RZ, 0x1f, R219 ;  /* 0x0000001fff030819 */ /* 0x000fe200000114db */
[----:B------:R-:W-:Y:S04]  /*aa40*/  @P0 IMAD.WIDE.U32 R4, R219, c[0x0][0x1e0], RZ ;  /* 0x00007800db040a25 */ /* 0x000fe800078e00ff */
[----:B------:R-:W-:Y:S01]  /*aa50*/  @P0 IMAD R3, R3, c[0x0][0x1e0], RZ ;  /* 0x0000780003030a24 */ /* 0x000fe200078e02ff */
[C---:B------:R-:W-:Y:S03]  /*aa60*/  @P0 SHF.L.U32 R132, R4.reuse, 0x6, RZ ;  /* 0x0000000604840819 */ /* 0x040fe600000006ff */
[----:B------:R-:W-:Y:S05]  /*aa70*/  @P0 IMAD R3, R219, c[0x0][0x1e4], R3 ;  /* 0x00007900db030a24 */ /* 0x000fea00078e0203 */
[----:B------:R-:W-:Y:S04]  /*aa80*/  @P0 IADD3 R3, R5, R3, RZ ;  /* 0x0000000305030210 */ /* 0x000fe80007ffe0ff */
[----:B------:R-:W-:Y:S02]  /*aa90*/  @P0 SHF.L.U64.HI R3, R4, 0x6, R3 ;  /* 0x0000000604030819 */ /* 0x000fe40000010203 */
[----:B------:R-:W-:Y:S04]  /*aaa0*/  @P0 IADD3 R4, P2, R132, R228, RZ ;  /* 0x000000e484040210 */ /* 0x000fe80007f5e0ff */
[C---:B------:R-:W-:Y:S02]  /*aab0*/  @P0 IADD3.X R5, R3.reuse, R227, RZ, P2, !PT ;  /* 0x000000e303050210 */ /* 0x040fe400017fe4ff */
[C---:B------:R-:W-:Y:S04]  /*aac0*/  @P0 LEA R238, P2, R4.reuse, c[0x0][0x1c8], 0x1 ;  /* 0x0000720004ee0a11 */ /* 0x040fe800078408ff */
[----:B------:R-:W-:Y:S02]  /*aad0*/  @P0 LEA.HI.X R239, R4, c[0x0][0x1cc], R5, 0x1, P2 ;  /* 0x0000730004ef0a11 */ /* 0x000fe400010f0c05 */
[C---:B------:R-:W-:Y:S04]  /*aae0*/  @!P1 LEA R2, P2, R16.reuse, R2, 0x5 ;  /* 0x0000000210029211 */ /* 0x040fe800078428ff */
[----:B------:R-:W-:Y:S02]  /*aaf0*/  @!P1 LEA.HI.X R0, R16, R0, R17, 0x5, P2 ;  /* 0x0000000010009211 */ /* 0x000fe400010f2c11 */
[----:B------:R-:W-:Y:S01]  /*ab00*/  @!P1 IADD3 R4, P2, R2, R14, RZ ;  /* 0x0000000e02049210 */ /* 0x000fe20007f5e0ff */
[----:B------:R-:W-:Y:S03]  /*ab10*/  LDSM.16.M88.4 R16, [R192+0x8900] ;  /* 0x00890000c010783b */ /* 0x000fe60000000200 */
[----:B------:R-:W-:Y:S02]  /*ab20*/  @!P1 IADD3.X R5, R0, R13, RZ, P2, !PT ;  /* 0x0000000d00059210 */ /* 0x000fe400017fe4ff */
[C---:B------:R-:W-:Y:S04]  /*ab30*/  @!P1 LEA R14, P2, R4.reuse, c[0x0][0x1f8], 0x1 ;  /* 0x00007e00040e9a11 */ /* 0x040fe800078408ff */
[----:B------:R-:W-:Y:S02]  /*ab40*/  @!P1 LEA.HI.X R15, R4, c[0x0][0x1fc], R5, 0x1, P2 ;  /* 0x00007f00040f9a11 */ /* 0x000fe400010f0c05 */
[----:B------:R-:W-:Y:S04]  /*ab50*/  @!P1 IADD3 R4, P2, R2, R11, RZ ;  /* 0x0000000b02049210 */ /* 0x000fe80007f5e0ff */
[----:B------:R-:W-:Y:S02]  /*ab60*/  @!P1 IADD3.X R5, R0, R10, RZ, P2, !PT ;  /* 0x0000000a00059210 */ /* 0x000fe400017fe4ff */
[----:B------:R-:W1:Y:S01]  /*ab70*/  LDSM.16.M88.4 R8, [R192+0x8100] ;  /* 0x00810000c008783b */ /* 0x000e620000000200 */
[C---:B------:R-:W-:Y:S04]  /*ab80*/  @!P1 LEA R12, P2, R4.reuse, c[0x0][0x1f8], 0x1 ;  /* 0x00007e00040c9a11 */ /* 0x040fe800078408ff */
[----:B------:R-:W-:Y:S02]  /*ab90*/  @!P1 LEA.HI.X R13, R4, c[0x0][0x1fc], R5, 0x1, P2 ;  /* 0x00007f00040d9a11 */ /* 0x000fe400010f0c05 */
[----:B------:R-:W-:Y:S01]  /*aba0*/  @!P1 IADD3 R4, P2, R2, R221, RZ ;  /* 0x000000dd02049210 */ /* 0x000fe20007f5e0ff */
[----:B------:R-:W-:Y:S01]  /*abb0*/  @!PT LDS RZ, [RZ] ;  /* 0x00000000fffff984 */ /* 0x000fe20000000800 */
[----:B------:R-:W-:Y:S01]  /*abc0*/  @!PT LDS RZ, [RZ] ;  /* 0x00000000fffff984 */ /* 0x000fe20000000800 */
[----:B------:R-:W-:Y:S01]  /*abd0*/  @!PT LDS RZ, [RZ] ;  /* 0x00000000fffff984 */ /* 0x000fe20000000800 */
[----:B------:R2:W-:Y:S03]  /*abe0*/  @!P1 LDGSTS.E.BYPASS.LTC128B.128 [R233+0x100], [R6.64], !P3 ;  /* 0x0010000006e99fae */ /* 0x0005e6000d901d48 */
[----:B------:R-:W-:Y:S05]  /*abf0*/  @!P1 IADD3.X R5, R0, R135, RZ, P2, !PT ;  /* 0x0000008700059210 */ /* 0x000fea00017fe4ff */
[----:B------:R3:W-:Y:S08]  /*ac00*/  @!P1 LDGSTS.E.BYPASS.LTC128B.128 [R233+0x2100], [R28.64], !P6 ;  /* 0x021000001ce99fae */ /* 0x0007f0000f101d48 */
[----:B------:R4:W-:Y:S08]  /*ac10*/  @!P1 LDGSTS.E.BYPASS.LTC128B.128 [R233+0x4100], [R22.64], !P5 ;  /* 0x0410000016e99fae */ /* 0x0009f0000e901d48 */
[----:B------:R4:W-:Y:S01]  /*ac20*/  @!P1 LDGSTS.E.BYPASS.LTC128B.128 [R233+0x6100], [R20.64], !P4 ;  /* 0x0610000014e99fae */ /* 0x0009e2000e101d48 */
[C---:B--2---:R-:W-:Y:S04]  /*ac30*/  @!P1 LEA R6, P2, R4.reuse, c[0x0][0x1f8], 0x1 ;  /* 0x00007e0004069a11 */ /* 0x044fe800078408ff */
[----:B------:R-:W-:Y:S03]  /*ac40*/  @!P1 LEA.HI.X R7, R4, c[0x0][0x1fc], R5, 0x1, P2 ;  /* 0x00007f0004079a11 */ /* 0x000fe600010f0c05 */
[----:B------:R2:W-:Y:S01]  /*ac50*/  @!P1 LDGSTS.E.BYPASS.LTC128B.128 [R233+0x1100], [R14.64], !P3 ;  /* 0x011000000ee99fae */ /* 0x0005e2000d901d48 */
[----:B------:R-:W-:Y:S04]  /*ac60*/  @!P1 IADD3 R2, P2, R2, R31, RZ ;  /* 0x0000001f02029210 */ /* 0x000fe80007f5e0ff */
[----:B------:R-:W-:Y:S02]  /*ac70*/  @!P1 IADD3.X R0, R0, R30, RZ, P2, !PT ;  /* 0x0000001e00009210 */ /* 0x000fe400017fe4ff */
[C---:B------:R-:W-:Y:S01]  /*ac80*/  @!P1 LEA R4, P2, R2.reuse, c[0x0][0x1f8], 0x1 ;  /* 0x00007e0002049a11 */ /* 0x040fe200078408ff */
[----:B------:R2:W-:Y:S03]  /*ac90*/  @!P1 LDGSTS.E.BYPASS.LTC128B.128 [R233+0x3100], [R12.64], !P6 ;  /* 0x031000000ce99fae */ /* 0x0005e6000f101d48 */
[----:B------:R-:W-:Y:S05]  /*aca0*/  @!P1 LEA.HI.X R5, R2, c[0x0][0x1fc], R0, 0x1, P2 ;  /* 0x00007f0002059a11 */ /* 0x000fea00010f0c00 */
[----:B------:R1:W-:Y:S08]  /*acb0*/  @!P1 LDGSTS.E.BYPASS.LTC128B.128 [R233+0x5100], [R6.64], !P5 ;  /* 0x0510000006e99fae */ /* 0x0003f0000e901d48 */
[----:B------:R1:W-:Y:S01]  /*acc0*/  @!P1 LDGSTS.E.BYPASS.LTC128B.128 [R233+0x7100], [R4.64], !P4 ;  /* 0x0710000004e99fae */ /* 0x0003e2000e101d48 */
[----:B------:R-:W-:Y:S04]  /*acd0*/  @P0 IADD3 R0, P1, R132, R225, RZ ;  /* 0x000000e184000210 */ /* 0x000fe80007f3e0ff */
[C---:B------:R-:W-:Y:S02]  /*ace0*/  @P0 IADD3.X R2, R3.reuse, R224, RZ, P1, !PT ;  /* 0x000000e003020210 */ /* 0x040fe40000ffe4ff */
[C---:B------:R-:W-:Y:S01]  /*acf0*/  @P0 LEA R236, P1, R0.reuse, c[0x0][0x1c8], 0x1 ;  /* 0x0000720000ec0a11 */ /* 0x040fe200078208ff */
[----:B------:R-:W5:Y:S03]  /*ad00*/  LDL R221, [R1+0x14] ;  /* 0x0000140001dd7983 */ /* 0x000f660000100800 */
[----:B------:R-:W-:Y:S01]  /*ad10*/  @P0 LEA.HI.X R237, R0, c[0x0][0x1cc], R2, 0x1, P1 ;  /* 0x0000730000ed0a11 */ /* 0x000fe200008f0c02 */
[----:B------:R-:W5:Y:S01]  /*ad20*/  LDL R135, [R1+0x10] ;  /* 0x0000100001877983 */ /* 0x000f620000100800 */
[----:B------:R-:W-:Y:S03]  /*ad30*/  @P0 IADD3 R0, P1, R132, R223, RZ ;  /* 0x000000df84000210 */ /* 0x000fe60007f3e0ff */
[----:B------:R-:W0:Y:S01]  /*ad40*/  LDGDEPBAR ;  /* 0x00000000000079af */ /* 0x000e220000000000 */
[C---:B------:R-:W-:Y:S02]  /*ad50*/  @P0 IADD3.X R2, R3.reuse, R222, RZ, P1, !PT ;  /* 0x000000de03020210 */ /* 0x040fe40000ffe4ff */
[C---:B------:R-:W-:Y:S04]  /*ad60*/  @P0 LEA R234, P1, R0.reuse, c[0x0][0x1c8], 0x1 ;  /* 0x0000720000ea0a11 */ /* 0x040fe800078208ff */
[----:B------:R-:W-:Y:S01]  /*ad70*/  @P0 LEA.HI.X R235, R0, c[0x0][0x1cc], R2, 0x1, P1 ;  /* 0x0000730000eb0a11 */ /* 0x000fe200008f0c02 */
[C---:B-1----:R-:W-:Y:S08]  /*ad80*/  HMMA.16816.F32.BF16 R4, R32.reuse, R8, RZ ;  /* 0x000000082004723c */ /* 0x042ff000000418ff */
[C---:B------:R-:W-:Y:S08]  /*ad90*/  HMMA.16816.F32.BF16 R8, R32.reuse, R10, RZ ;  /* 0x0000000a2008723c */ /* 0x040ff000000418ff */
[C---:B--2---:R-:W-:Y:S08]  /*ada0*/  HMMA.16816.F32.BF16 R12, R32.reuse, R16, RZ ;  /* 0x00000010200c723c */ /* 0x044ff000000418ff */
[C---:B------:R-:W-:Y:S08]  /*adb0*/  HMMA.16816.F32.BF16 R16, R32.reuse, R18, RZ ;  /* 0x000000122010723c */ /* 0x040ff000000418ff */
[C---:B----4-:R-:W-:Y:S08]  /*adc0*/  HMMA.16816.F32.BF16 R20, R32.reuse, R24, RZ ;  /* 0x000000182014723c */ /* 0x050ff000000418ff */
[C---:B------:R-:W-:Y:S08]  /*add0*/  HMMA.16816.F32.BF16 R24, R32.reuse, R26, RZ ;  /* 0x0000001a2018723c */ /* 0x040ff000000418ff */
[C---:B---3--:R-:W-:Y:S08]  /*ade0*/  HMMA.16816.F32.BF16 R28, R32.reuse, R168, RZ ;  /* 0x000000a8201c723c */ /* 0x048ff000000418ff */
[----:B------:R-:W-:Y:S01]  /*adf0*/  HMMA.16816.F32.BF16 R32, R32, R170, RZ ;  /* 0x000000aa2020723c */ /* 0x000fe200000418ff */
[----:B------:R-:W-:Y:S07]  /*ae00*/  LDSM.16.M88.4 R168, [R202+0x10100] ;  /* 0x01010000caa8783b */ /* 0x000fee0000000200 */
[C---:B------:R-:W-:Y:S08]  /*ae10*/  HMMA.16816.F32.BF16 R4, R172.reuse, R176, R4 ;  /* 0x000000b0ac04723c */ /* 0x040ff00000041804 */
[C---:B------:R-:W-:Y:S01]  /*ae20*/  HMMA.16816.F32.BF16 R8, R172.reuse, R178, R8 ;  /* 0x000000b2ac08723c */ /* 0x040fe20000041808 */
[----:B------:R-:W-:Y:S07]  /*ae30*/  LDSM.16.M88.4 R176, [R198+0x8900] ;  /* 0x00890000c6b0783b */ /* 0x000fee0000000200 */
[C---:B------:R-:W-:Y:S08]  /*ae40*/  HMMA.16816.F32.BF16 R12, R172.reuse, R180, R12 ;  /* 0x000000b4ac0c723c */ /* 0x040ff0000004180c */
[C---:B------:R-:W-:Y:S08]  /*ae50*/  HMMA.16816.F32.BF16 R16, R172.reuse, R182, R16 ;  /* 0x000000b6ac10723c */ /* 0x040ff00000041810 */
[C---:B------:R-:W-:Y:S08]  /*ae60*/  HMMA.16816.F32.BF16 R20, R172.reuse, R184, R20 ;  /* 0x000000b8ac14723c */ /* 0x040ff00000041814 */
[C---:B------:R-:W-:Y:S08]  /*ae70*/  HMMA.16816.F32.BF16 R24, R172.reuse, R186, R24 ;  /* 0x000000baac18723c */ /* 0x040ff00000041818 */
        /* <DEDUP_REMOVED lines=14> */
[----:B------:R-:W1:Y:S08]  /*af60*/  LDSM.16.M88.4 R168, [R201+0x10100] ;  /* 0x01010000c9a8783b */ /* 0x000e700000000200 */
[----:B------:R-:W2:Y:S01]  /*af70*/  LDSM.16.M88.4 R176, [R197+0x800] ;  /* 0x00080000c5b0783b */ /* 0x000ea20000000200 */
[C---:B-1----:R-:W-:Y:S03]  /*af80*/  HMMA.16816.F32.BF16 R4, R168.reuse, R172, R4 ;  /* 0x000000aca804723c */ /* 0x042fe60000041804 */
[----:B-----5:R-:W-:Y:S05]  /*af90*/  @P0 IADD3 R0, P1, R132, R221, RZ ;  /* 0x000000dd84000210 */ /* 0x020fea0007f3e0ff */
[C---:B------:R-:W-:Y:S01]  /*afa0*/  HMMA.16816.F32.BF16 R8, R168.reuse, R174, R8 ;  /* 0x000000aea808723c */ /* 0x040fe20000041808 */
[----:B------:R-:W1:Y:S03]  /*afb0*/  LDSM.16.M88.4 R172, [R197+0x1000] ;  /* 0x00100000c5ac783b */ /* 0x000e660000000200 */
[----:B------:R-:W-:Y:S02]  /*afc0*/  @P0 IADD3.X R2, R3, R135, RZ, P1, !PT ;  /* 0x0000008703020210 */ /* 0x000fe40000ffe4ff */
[C---:B------:R-:W-:Y:S02]  /*afd0*/  @P0 LEA R230, P1, R0.reuse, c[0x0][0x1c8], 0x1 ;  /* 0x0000720000e60a11 */ /* 0x040fe400078208ff */
[C---:B--2---:R-:W-:Y:S04]  /*afe0*/  HMMA.16816.F32.BF16 R12, R168.reuse, R176, R12 ;  /* 0x000000b0a80c723c */ /* 0x044fe8000004180c */
[----:B------:R-:W-:Y:S02]  /*aff0*/  @P0 LEA.HI.X R231, R0, c[0x0][0x1cc], R2, 0x1, P1 ;  /* 0x0000730000e70a11 */ /* 0x000fe400008f0c02 */
[----:B------:R-:W-:Y:S02]  /*b000*/  @P0 IADD3 R0, P1, R242, R132, RZ ;  /* 0x00000084f2000210 */ /* 0x000fe40007f3e0ff */
[C---:B------:R-:W-:Y:S01]  /*b010*/  HMMA.16816.F32.BF16 R16, R168.reuse, R178, R16 ;  /* 0x000000b2a810723c */ /* 0x040fe20000041810 */
[----:B------:R-:W2:Y:S03]  /*b020*/  LDSM.16.M88.4 R176, [R197+0x1800] ;  /* 0x00180000c5b0783b */ /* 0x000ea60000000200 */
[----:B------:R-:W-:Y:S02]  /*b030*/  @P0 IADD3.X R3, R240, R3, RZ, P1, !PT ;  /* 0x00000003f0030210 */ /* 0x000fe40000ffe4ff */
[----:B------:R-:W-:Y:S06]  /*b040*/  @P0 IADD3 R2, P1, R0, R228, RZ ;  /* 0x000000e400020210 */ /* 0x000fec0007f3e0ff */
[C---:B------:R-:W-:Y:S02]  /*b050*/  @P0 IADD3.X R132, R3.reuse, R227, RZ, P1, !PT ;  /* 0x000000e303840210 */ /* 0x040fe40000ffe4ff */
[C---:B------:R-:W-:Y:S04]  /*b060*/  @P0 LEA R228, P1, R2.reuse, c[0x0][0x1c8], 0x1 ;  /* 0x0000720002e40a11 */ /* 0x040fe800078208ff */
[----:B------:R-:W-:Y:S02]  /*b070*/  @P0 LEA.HI.X R229, R2, c[0x0][0x1cc], R132, 0x1, P1 ;  /* 0x0000730002e50a11 */ /* 0x000fe400008f0c84 */
[----:B------:R-:W-:Y:S04]  /*b080*/  @P0 IADD3 R2, P1, R0, R225, RZ ;  /* 0x000000e100020210 */ /* 0x000fe80007f3e0ff */
[C---:B------:R-:W-:Y:S01]  /*b090*/  @P0 IADD3.X R132, R3.reuse, R224, RZ, P1, !PT ;  /* 0x000000e003840210 */ /* 0x040fe20000ffe4ff */
[C---:B-1----:R-:W-:Y:S03]  /*b0a0*/  HMMA.16816.F32.BF16 R20, R168.reuse, R172, R20 ;  /* 0x000000aca814723c */ /* 0x042fe60000041814 */
[C---:B------:R-:W-:Y:S04]  /*b0b0*/  @P0 LEA R226, P1, R2.reuse, c[0x0][0x1c8], 0x1 ;  /* 0x0000720002e20a11 */ /* 0x040fe800078208ff */
[----:B------:R-:W-:Y:S01]  /*b0c0*/  @P0 LEA.HI.X R227, R2, c[0x0][0x1cc], R132, 0x1, P1 ;  /* 0x0000730002e30a11 */ /* 0x000fe200008f0c84 */
[C---:B------:R-:W-:Y:S01]  /*b0d0*/  HMMA.16816.F32.BF16 R24, R168.reuse, R174, R24 ;  /* 0x000000aea818723c */ /* 0x040fe20000041818 */
[----:B------:R-:W-:Y:S03]  /*b0e0*/  LDSM.16.M88.4 R172, [R192+0xa100] ;  /* 0x00a10000c0ac783b */ /* 0x000fe60000000200 */
[----:B------:R-:W-:Y:S04]  /*b0f0*/  @P0 IADD3 R2, P1, R0, R223, RZ ;  /* 0x000000df00020210 */ /* 0x000fe80007f3e0ff */
[C---:B--2---:R-:W-:Y:S04]  /*b100*/  HMMA.16816.F32.BF16 R28, R168.reuse, R176, R28 ;  /* 0x000000b0a81c723c */ /* 0x044fe8000004181c */
[C---:B------:R-:W-:Y:S02]  /*b110*/  @P0 IADD3.X R132, R3.reuse, R222, RZ, P1, !PT ;  /* 0x000000de03840210 */ /* 0x040fe40000ffe4ff */
[C---:B------:R-:W-:Y:S02]  /*b120*/  @P0 LEA R224, P1, R2.reuse, c[0x0][0x1c8], 0x1 ;  /* 0x0000720002e00a11 */ /* 0x040fe400078208ff */
[----:B------:R-:W-:Y:S01]  /*b130*/  HMMA.16816.F32.BF16 R32, R168, R178, R32 ;  /* 0x000000b2a820723c */ /* 0x000fe20000041820 */
[----:B------:R-:W1:Y:S03]  /*b140*/  LDSM.16.M88.4 R168, [R199+0x14100] ;  /* 0x01410000c7a8783b */ /* 0x000e660000000200 */
[----:B------:R-:W-:Y:S02]  /*b150*/  @P0 LEA.HI.X R225, R2, c[0x0][0x1cc], R132, 0x1, P1 ;  /* 0x0000730002e10a11 */ /* 0x000fe400008f0c84 */
[----:B------:R-:W-:Y:S03]  /*b160*/  @P0 IADD3 R0, P1, R0, R221, RZ ;  /* 0x000000dd00000210 */ /* 0x000fe60007f3e0ff */
[----:B------:R-:W2:Y:S03]  /*b170*/  LDSM.16.M88.4 R176, [R192+0xa900] ;  /* 0x00a90000c0b0783b */ /* 0x000ea60000000200 */
[----:B------:R-:W-:Y:S02]  /*b180*/  @P0 IADD3.X R3, R3, R135, RZ, P1, !PT ;  /* 0x0000008703030210 */ /* 0x000fe40000ffe4ff */
[C---:B------:R-:W-:Y:S04]  /*b190*/  @P0 LEA R222, P1, R0.reuse, c[0x0][0x1c8], 0x1 ;  /* 0x0000720000de0a11 */ /* 0x040fe800078208ff */
[----:B------:R-:W-:Y:S01]  /*b1a0*/  @P0 LEA.HI.X R223, R0, c[0x0][0x1cc], R3, 0x1, P1 ;  /* 0x0000730000df0a11 */ /* 0x000fe200008f0c03 */
        /* <DEDUP_REMOVED lines=24> */
[----:B------:R-:W1:Y:S08]  /*b330*/  LDSM.16.M88.4 R168, [R202+0x14100] ;  /* 0x01410000caa8783b */ /* 0x000e700000000200 */
        /* <DEDUP_REMOVED lines=151> */
[----:B------:R2:W5:Y:S01]  /*bcb0*/  MUFU.TANH R174, R11 ;  /* 0x0000000b00ae7308 */ /* 0x0005620000002400 */
[----:B---3--:R-:W-:Y:S09]  /*bcc0*/  FMNMX.FTZ R0, R172, R0, !PT ;  /* 0x00000000ac007209 */ /* 0x008ff20007810000 */
[----:B------:R-:W3:Y:S01]  /*bcd0*/  MUFU.TANH R176, R12 ;  /* 0x0000000c00b07308 */ /* 0x000ee20000002400 */
[----:B----4-:R-:W-:Y:S09]  /*bce0*/  FMNMX.FTZ R2, R173, R2, !PT ;  /* 0x00000002ad027209 */ /* 0x010ff20007810000 */
[----:B------:R-:W4:Y:S01]  /*bcf0*/  MUFU.TANH R177, R13 ;  /* 0x0000000d00b17308 */ /* 0x000f220000002400 */
[C---:B-1----:R-:W-:Y:S01]  /*bd00*/  HMMA.16816.F32.BF16 R20, R168.reuse, R4, R20 ;  /* 0x00000004a814723c */ /* 0x042fe20000041814 */
[----:B--2---:R-:W1:Y:S01]  /*bd10*/  LDSM.16.M88.4 R8, [R197+0x7800] ;  /* 0x00780000c508783b */ /* 0x004e620000000200 */
[----:B------:R-:W-:Y:S07]  /*bd20*/  DEPBAR.LE SB0, 0x0 ;  /* 0x000080000000791a */ /* 0x000fee0000000000 */
[----:B------:R-:W2:Y:S03]  /*bd30*/  MUFU.TANH R178, R14 ;  /* 0x0000000e00b27308 */ /* 0x000ea60000002400 */
[----:B-----5:R-:W-:Y:S01]  /*bd40*/  FMNMX.FTZ R2, R174, R2, !PT ;  /* 0x00000002ae027209 */ /* 0x020fe20007810000 */
[C---:B------:R-:W-:Y:S01]  /*bd50*/  HMMA.16816.F32.BF16 R24, R168.reuse, R6, R24 ;  /* 0x00000006a818723c */ /* 0x040fe20000041818 */
[----:B------:R-:W-:Y:S04]  /*bd60*/  BAR.SYNC.DEFER_BLOCKING 0x0 ;  /* 0x0000000000007b1d */ /* 0x000fe80000010000 */
[----:B---3--:R-:W-:Y:S04]  /*bd70*/  FMNMX.FTZ R0, R176, R0, !PT ;  /* 0x00000000b0007209 */ /* 0x008fe80007810000 */
[----:B----4-:R-:W-:Y:S03]  /*bd80*/  FMNMX.FTZ R0, R177, R0, !PT ;  /* 0x00000000b1007209 */ /* 0x010fe60007810000 */
[----:B------:R-:W-:Y:S02]  /*bd90*/  FMUL.FTZ R20, R20, c[0x0][0x320] ;  /* 0x0000c80014147a20 */ /* 0x000fe40000410000 */
[----:B------:R-:W-:Y:S02]  /*bda0*/  FMUL.FTZ R21, R21, c[0x0][0x320] ;  /* 0x0000c80015157a20 */ /* 0x000fe40000410000 */
[----:B------:R-:W-:Y:S02]  /*bdb0*/  FMUL.FTZ R22, R22, c[0x0][0x320] ;  /* 0x0000c80016167a20 */ /* 0x000fe40000410000 */
[----:B------:R-:W-:Y:S01]  /*bdc0*/  FMUL.FTZ R23, R23, c[0x0][0x320] ;  /* 0x0000c80017177a20 */ /* 0x000fe20000410000 */
[----:B--2---:R-:W-:Y:S05]  /*bdd0*/  FMNMX.FTZ R2, R178, R2, !PT ;  /* 0x00000002b2027209 */ /* 0x004fea0007810000 */
[----:B------:R-:W-:Y:S01]  /*bde0*/  FMUL.FTZ R24, R24, c[0x0][0x320] ;  /* 0x0000c80018187a20 */ /* 0x000fe20000410000 */
[----:B------:R-:W2:Y:S01]  /*bdf0*/  MUFU.TANH R189, R16 ;  /* 0x0000001000bd7308 */ /* 0x000ea20000002400 */
[----:B------:R-:W-:Y:S01]  /*be00*/  @!PT LDS RZ, [RZ] ;  /* 0x00000000fffff984 */ /* 0x000fe20000000800 */
[----:B------:R-:W-:Y:S01]  /*be10*/  @!PT LDS RZ, [RZ] ;  /* 0x00000000fffff984 */ /* 0x000fe20000000800 */
[----:B------:R-:W-:Y:S01]  /*be20*/  @!PT LDS RZ, [RZ] ;  /* 0x00000000fffff984 */ /* 0x000fe20000000800 */
[----:B------:R3:W-:Y:S01]  /*be30*/  @P0 LDGSTS.E.BYPASS.LTC128B.128 [R233+0x8100], [R238.64], !P3 ;  /* 0x08100000eee90fae */ /* 0x0007e2000d901d48 */
[----:B------:R-:W-:Y:S02]  /*be40*/  FMUL.FTZ R25, R25, c[0x0][0x320] ;  /* 0x0000c80019197a20 */ /* 0x000fe40000410000 */
[----:B------:R-:W-:Y:S02]  /*be50*/  FMUL.FTZ R26, R26, c[0x0][0x320] ;  /* 0x0000c8001a1a7a20 */ /* 0x000fe40000410000 */
[----:B------:R-:W-:Y:S01]  /*be60*/  FMUL.FTZ R27, R27, c[0x0][0x320] ;  /* 0x0000c8001b1b7a20 */ /* 0x000fe20000410000 */
[C---:B-1----:R-:W-:Y:S02]  /*be70*/  HMMA.16816.F32.BF16 R28, R168.reuse, R8, R28 ;  /* 0x00000008a81c723c */ /* 0x042fe4000004181c */
[----:B------:R1:W-:Y:S01]  /*be80*/  @P0 LDGSTS.E.BYPASS.LTC128B.128 [R233+0xa100], [R236.64], !P6 ;  /* 0x0a100000ece90fae */ /* 0x0003e2000f101d48 */
[----:B------:R-:W4:Y:S05]  /*be90*/  MUFU.TANH R179, R15 ;  /* 0x0000000f00b37308 */ /* 0x000f2a0000002400 */
[----:B------:R-:W-:Y:S02]  /*bea0*/  HMMA.16816.F32.BF16 R32, R168, R10, R32 ;  /* 0x0000000aa820723c */ /* 0x000fe40000041820 */
[----:B------:R1:W-:Y:S03]  /*beb0*/  @P0 LDGSTS.E.BYPASS.LTC128B.128 [R233+0xc100], [R234.64], !P5 ;  /* 0x0c100000eae90fae */ /* 0x0003e6000e901d48 */
[----:B------:R-:W5:Y:S01]  /*bec0*/  MUFU.TANH R190, R17 ;  /* 0x0000001100be7308 */ /* 0x000f620000002400 */
[----:B--2---:R-:W-:Y:S04]  /*bed0*/  FMNMX.FTZ R0, R189, R0, !PT ;  /* 0x00000000bd007209 */ /* 0x004fe80007810000 */
[----:B------:R1:W-:Y:S05]  /*bee0*/  @P0 LDGSTS.E.BYPASS.LTC128B.128 [R233+0xe100], [R230.64], !P4 ;  /* 0x0e100000e6e90fae */ /* 0x0003ea000e101d48 */
[----:B------:R-:W2:Y:S01]  /*bef0*/  MUFU.TANH R244, R20 ;  /* 0x0000001400f47308 */ /* 0x000ea20000002400 */
[----:B------:R-:W-:Y:S02]  /*bf00*/  FMUL.FTZ R28, R28, c[0x0][0x320] ;  /* 0x0000c8001c1c7a20 */ /* 0x000fe40000410000 */
[----:B------:R1:W-:Y:S01]  /*bf10*/  @P0 LDGSTS.E.BYPASS.LTC128B.128 [R233+0x9100], [R228.64], !P3 ;  /* 0x09100000e4e90fae */ /* 0x0003e2000d901d48 */
[----:B----4-:R-:W-:Y:S01]  /*bf20*/  FMNMX.FTZ R2, R179, R2, !PT ;  /* 0x00000002b3027209 */ /* 0x010fe20007810000 */
[----:B------:R-:W-:Y:S02]  /*bf30*/  FMUL.FTZ R29, R29, c[0x0][0x320] ;  /* 0x0000c8001d1d7a20 */ /* 0x000fe40000410000 */
[----:B------:R-:W-:Y:S02]  /*bf40*/  FMUL.FTZ R30, R30, c[0x0][0x320] ;  /* 0x0000c8001e1e7a20 */ /* 0x000fe40000410000 */
[----:B------:R-:W-:Y:S01]  /*bf50*/  FMUL.FTZ R31, R31, c[0x0][0x320] ;  /* 0x0000c8001f1f7a20 */ /* 0x000fe20000410000 */
[----:B------:R-:W4:Y:S01]  /*bf60*/  MUFU.TANH R191, R18 ;  /* 0x0000001200bf7308 */ /* 0x000f220000002400 */
[----:B------:R-:W-:Y:S01]  /*bf70*/  FMUL.FTZ R32, R32, c[0x0][0x320] ;  /* 0x0000c80020207a20 */ /* 0x000fe20000410000 */
[----:B------:R1:W-:Y:S01]  /*bf80*/  @P0 LDGSTS.E.BYPASS.LTC128B.128 [R233+0xb100], [R226.64], !P6 ;  /* 0x0b100000e2e90fae */ /* 0x0003e2000f101d48 */
[----:B------:R-:W-:Y:S01]  /*bf90*/  FMUL.FTZ R33, R33, c[0x0][0x320] ;  /* 0x0000c80021217a20 */ /* 0x000fe20000410000 */
[----:B-----5:R-:W-:Y:S01]  /*bfa0*/  FMNMX.FTZ R0, R190, R0, !PT ;  /* 0x00000000be007209 */ /* 0x020fe20007810000 */
[----:B------:R-:W-:Y:S05]  /*bfb0*/  FMUL.FTZ R34, R34, c[0x0][0x320] ;  /* 0x0000c80022227a20 */ /* 0x000fea0000410000 */
[----:B------:R-:W-:Y:S01]  /*bfc0*/  MUFU.TANH R245, R21 ;  /* 0x0000001500f57308 */ /* 0x000fe20000002400 */
[----:B------:R5:W-:Y:S01]  /*bfd0*/  @P0 LDGSTS.E.BYPASS.LTC128B.128 [R233+0xd100], [R224.64], !P5 ;  /* 0x0d100000e0e90fae */ /* 0x000be2000e901d48 */
[----:B--2---:R-:W-:Y:S07]  /*bfe0*/  FMNMX.FTZ R0, R244, R0, !PT ;  /* 0x00000000f4007209 */ /* 0x004fee0007810000 */
[----:B------:R2:W-:Y:S01]  /*bff0*/  @P0 LDGSTS.E.BYPASS.LTC128B.128 [R233+0xf100], [R222.64], !P4 ;  /* 0x0f100000dee90fae */ /* 0x0005e2000e101d48 */
[----:B------:R-:W3:Y:S01]  /*c000*/  MUFU.TANH R221, R19 ;  /* 0x0000001300dd7308 */ /* 0x000ee20000002400 */
[----:B----4-:R-:W-:Y:S06]  /*c010*/  FMNMX.FTZ R2, R191, R2, !PT ;  /* 0x00000002bf027209 */ /* 0x010fec0007810000 */
[----:B------:R-:W-:Y:S03]  /*c020*/  LDSM.16.MT88.4 R12, [R193+0x100] ;  /* 0x00010000c10c783b */ /* 0x000fe60000004200 */
[----:B------:R-:W4:Y:S05]  /*c030*/  MUFU.TANH R248, R24 ;  /* 0x0000001800f87308 */ /* 0x000f2a0000002400 */
[----:B-1----:R-:W2:Y:S04]  /*c040*/  LDL.LU R227, [R1+0x8] ;  /* 0x0000080001e37983 */ /* 0x002ea80000300800 */
[----:B------:R-:W2:Y:S01]  /*c050*/  LDL.LU R226, [R1+0xc] ;  /* 0x00000c0001e27983 */ /* 0x000ea20000300800 */
[----:B------:R-:W1:Y:S03]  /*c060*/  MUFU.TANH R249, R25 ;  /* 0x0000001900f97308 */ /* 0x000e660000002400 */
[----:B------:R-:W0:Y:S01]  /*c070*/  LDGDEPBAR ;  /* 0x00000000000079af */ /* 0x000e220000000000 */
[----:B---3--:R-:W-:Y:S02]  /*c080*/  FMNMX.FTZ R3, R221, R2, !PT ;  /* 0x00000002dd037209 */ /* 0x008fe40007810000 */
[----:B------:R-:W-:Y:S01]  /*c090*/  FMNMX.FTZ R2, R245, R0, !PT ;  /* 0x00000000f5027209 */ /* 0x000fe20007810000 */
[----:B------:R-:W-:Y:S03]  /*c0a0*/  FMUL.FTZ R0, R35, c[0x0][0x320] ;  /* 0x0000c80023007a20 */ /* 0x000fe60000410000 */
[----:B------:R-:W3:Y:S01]  /*c0b0*/  MUFU.TANH R170, R28 ;  /* 0x0000001c00aa7308 */ /* 0x000ee20000002400 */
[----:B----4-:R-:W-:Y:S09]  /*c0c0*/  FMNMX.FTZ R2, R248, R2, !PT ;  /* 0x00000002f8027209 */ /* 0x010ff20007810000 */
[----:B------:R1:W-:Y:S10]  /*c0d0*/  MUFU.TANH R168, R0 ;  /* 0x0000000000a87308 */ /* 0x0003f40000002400 */
[----:B------:R-:W4:Y:S10]  /*c0e0*/  MUFU.TANH R171, R29 ;  /* 0x0000001d00ab7308 */ /* 0x000f340000002400 */
[----:B------:R-:W5:Y:S01]  /*c0f0*/  MUFU.TANH R246, R22 ;  /* 0x0000001600f67308 */ /* 0x000f620000002400 */
[----:B-1----:R-:W-:Y:S04]  /*c100*/  FMNMX.FTZ R0, R249, R2, !PT ;  /* 0x00000002f9007209 */ /* 0x002fe80007810000 */
[----:B---3--:R-:W-:Y:S05]  /*c110*/  FMNMX.FTZ R0, R170, R0, !PT ;  /* 0x00000000aa007209 */ /* 0x008fea0007810000 */
[----:B------:R-:W1:Y:S01]  /*c120*/  MUFU.TANH R187, R32 ;  /* 0x0000002000bb7308 */ /* 0x000e620000002400 */
[----:B----4-:R-:W-:Y:S09]  /*c130*/  FMNMX.FTZ R0, R171, R0, !PT ;  /* 0x00000000ab007209 */ /* 0x010ff20007810000 */
[----:B------:R-:W3:Y:S01]  /*c140*/  MUFU.TANH R247, R23 ;  /* 0x0000001700f77308 */ /* 0x000ee20000002400 */
[----:B-----5:R-:W-:Y:S09]  /*c150*/  FMNMX.FTZ R3, R246, R3, !PT ;  /* 0x00000003f6037209 */ /* 0x020ff20007810000 */
[----:B------:R-:W4:Y:S01]  /*c160*/  MUFU.TANH R186, R33 ;  /* 0x0000002100ba7308 */ /* 0x000f220000002400 */
[----:B-1----:R-:W-:Y:S02]  /*c170*/  FMNMX.FTZ R132, R187, R0, !PT ;  /* 0x00000000bb847209 */ /* 0x002fe40007810000 */
[----:B------:R-:W-:Y:S07]  /*c180*/  MOV R238, R187 ;  /* 0x000000bb00ee7202 */ /* 0x000fee0000000f00 */
[----:B------:R-:W1:Y:S01]  /*c190*/  MUFU.TANH R250, R26 ;  /* 0x0000001a00fa7308 */ /* 0x000e620000002400 */
[----:B---3--:R-:W-:Y:S01]  /*c1a0*/  FMNMX.FTZ R3, R247, R3, !PT ;  /* 0x00000003f7037209 */ /* 0x008fe20007810000 */
[----:B------:R-:W-:Y:S08]  /*c1b0*/  LDSM.16.MT88.4 R20, [R194+0x100] ;  /* 0x00010000c214783b */ /* 0x000ff00000004200 */
[----:B------:R-:W3:Y:S01]  /*c1c0*/  MUFU.TANH R251, R27 ;  /* 0x0000001b00fb7308 */ /* 0x000ee20000002400 */
[----:B----4-:R-:W-:Y:S02]  /*c1d0*/  FMNMX.FTZ R132, R186, R132, !PT ;  /* 0x00000084ba847209 */ /* 0x010fe40007810000 */
[----:B------:R-:W-:Y:S07]  /*c1e0*/  MOV R239, R186 ;  /* 0x000000ba00ef7202 */ /* 0x000fee0000000f00 */
[----:B------:R-:W4:Y:S01]  /*c1f0*/  MUFU.TANH R252, R30 ;  /* 0x0000001e00fc7308 */ /* 0x000f220000002400 */
[----:B-1----:R-:W-:Y:S02]  /*c200*/  FMNMX.FTZ R2, R250, R3, !PT ;  /* 0x00000003fa027209 */ /* 0x002fe40007810000 */
[----:B------:R-:W1:Y:S07]  /*c210*/  SHFL.BFLY PT, R3, R132, 0x2, 0x1f ;  /* 0x0c401f0084037f89 */ /* 0x000e6e00000e0000 */
[----:B------:R-:W5:Y:S01]  /*c220*/  MUFU.TANH R184, R31 ;  /* 0x0000001f00b87308 */ /* 0x000f620000002400 */
[----:B---3--:R-:W-:Y:S09]  /*c230*/  FMNMX.FTZ R2, R251, R2, !PT ;  /* 0x00000002fb027209 */ /* 0x008ff20007810000 */
[----:B------:R-:W3:Y:S01]  /*c240*/  MUFU.TANH R135, R34 ;  /* 0x0000002200877308 */ /* 0x000ee20000002400 */
[----:B----4-:R-:W-:Y:S02]  /*c250*/  FMNMX.FTZ R2, R252, R2, !PT ;  /* 0x00000002fc027209 */ /* 0x010fe40007810000 */
[----:B-1----:R-:W-:Y:S02]  /*c260*/  FMNMX.FTZ R132, R132, R3, !PT ;  /* 0x0000000384847209 */ /* 0x002fe40007810000 */
[----:B-----5:R-:W-:Y:S03]  /*c270*/  FMNMX.FTZ R0, R184, R2, !PT ;  /* 0x00000002b8007209 */ /* 0x020fe60007810000 */
[----:B------:R-:W1:Y:S08]  /*c280*/  SHFL.BFLY PT, R4, R132, 0x1, 0x1f ;  /* 0x0c201f0084047f89 */ /* 0x000e7000000e0000 */
[----:B------:R-:W-:Y:S01]  /*c290*/  LDSM.16.MT88.4 R28, [R196+0x100] ;  /* 0x00010000c41c783b */ /* 0x000fe20000004200 */
[----:B---3--:R-:W-:Y:S04]  /*c2a0*/  FMNMX.FTZ R0, R135, R0, !PT ;  /* 0x0000000087007209 */ /* 0x008fe80007810000 */
[----:B------:R-:W-:Y:S05]  /*c2b0*/  FMNMX.FTZ R0, R168, R0, !PT ;  /* 0x00000000a8007209 */ /* 0x000fea0007810000 */
[----:B------:R-:W3:Y:S01]  /*c2c0*/  SHFL.BFLY PT, R2, R0, 0x2, 0x1f ;  /* 0x0c401f0000027f89 */ /* 0x000ee200000e0000 */
[----:B-1----:R-:W-:Y:S05]  /*c2d0*/  FMNMX.FTZ R132, R132, R4, !PT ;  /* 0x0000000484847209 */ /* 0x002fea0007810000 */
[----:B------:R-:W-:Y:S04]  /*c2e0*/  FMUL.FTZ R169, R132, c[0x0][0x2d0] ;  /* 0x0000b40084a97a20 */ /* 0x000fe80000410000 */
[----:B------:R-:W-:Y:S04]  /*c2f0*/  FFMA.FTZ R4, R182, c[0x0][0x2d0], -R169 ;  /* 0x0000b400b6047a23 */ /* 0x000fe800000108a9 */
[----:B------:R1:W-:Y:S01]  /*c300*/  MUFU.EX2 R240, R4 ;  /* 0x0000000400f07308 */ /* 0x0003e20000000800 */
[----:B---3--:R-:W-:Y:S01]  /*c310*/  FMNMX.FTZ R0, R0, R2, !PT ;  /* 0x0000000200007209 */ /* 0x008fe20007810000 */
[----:B------:R-:W-:Y:S04]  /*c320*/  FADD.FTZ R2, -R132, R133 ;  /* 0x0000008584027221 */ /* 0x000fe80000010100 */
[----:B------:R-:W3:Y:S01]  /*c330*/  SHFL.BFLY PT, R3, R0, 0x1, 0x1f ;  /* 0x0c201f0000037f89 */ /* 0x000ee200000e0000 */
[----:B-1----:R-:W-:Y:S04]  /*c340*/  FFMA.FTZ R4, R180, c[0x0][0x2d0], -R169 ;  /* 0x0000b400b4047a23 */ /* 0x002fe800000108a9 */
[----:B------:R1:W-:Y:S01]  /*c350*/  MUFU.EX2 R243, R4 ;  /* 0x0000000400f37308 */ /* 0x0003e20000000800 */
[----:B---3--:R-:W-:Y:S01]  /*c360*/  FMNMX.FTZ R3, R0, R3, !PT ;  /* 0x0000000300037209 */ /* 0x008fe20007810000 */
[----:B------:R-:W-:Y:S04]  /*c370*/  FMUL.FTZ R0, R2, c[0x0][0x2d0] ;  /* 0x0000b40002007a20 */ /* 0x000fe80000410000 */
[----:B------:R-:W-:Y:S04]  /*c380*/  FMUL.FTZ R133, R3, c[0x0][0x2d0] ;  /* 0x0000b40003857a20 */ /* 0x000fe80000410000 */
[----:B------:R3:W4:Y:S01]  /*c390*/  MUFU.EX2 R2, R0 ;  /* 0x0000000000027308 */ /* 0x0007220000000800 */
[----:B------:R-:W-:Y:S09]  /*c3a0*/  FFMA.FTZ R135, R135, c[0x0][0x2d0], -R133 ;  /* 0x0000b40087877a23 */ /* 0x000ff20000010885 */
[----:B------:R-:W-:Y:S01]  /*c3b0*/  MUFU.EX2 R135, R135 ;  /* 0x0000008700877308 */ /* 0x000fe20000000800 */
[--C-:B-1----:R-:W-:Y:S09]  /*c3c0*/  FFMA.FTZ R4, R175, c[0x0][0x2d0], -R169.reuse ;  /* 0x0000b400af047a23 */ /* 0x102ff200000108a9 */
[----:B------:R1:W-:Y:S01]  /*c3d0*/  MUFU.EX2 R242, R4 ;  /* 0x0000000400f27308 */ /* 0x0003e20000000800 */
[----:B---3--:R-:W-:Y:S02]  /*c3e0*/  FADD.FTZ R0, -R3, R134 ;  /* 0x0000008603007221 */ /* 0x008fe40000010100 */
[----:B----4-:R-:W-:Y:S02]  /*c3f0*/  FMUL.FTZ R5, R2, R137 ;  /* 0x0000008902057220 */ /* 0x010fe40000410000 */
[----:B------:R-:W-:Y:S02]  /*c400*/  FMUL.FTZ R0, R0, c[0x0][0x2d0] ;  /* 0x0000b40000007a20 */ /* 0x000fe40000410000 */
[C---:B------:R-:W-:Y:S02]  /*c410*/  FMUL.FTZ R8, R2.reuse, R140 ;  /* 0x0000008c02087220 */ /* 0x040fe40000410000 */
[C---:B------:R-:W-:Y:S02]  /*c420*/  FMUL.FTZ R9, R2.reuse, R141 ;  /* 0x0000008d02097220 */ /* 0x040fe40000410000 */
[----:B------:R-:W3:Y:S01]  /*c430*/  MUFU.EX2 R0, R0 ;  /* 0x0000000000007308 */ /* 0x000ee20000000800 */
[C---:B------:R-:W-:Y:S02]  /*c440*/  FMUL.FTZ R16, R2.reuse, R148 ;  /* 0x0000009402107220 */ /* 0x040fe40000410000 */
[C---:B------:R-:W-:Y:S02]  /*c450*/  FMUL.FTZ R17, R2.reuse, R149 ;  /* 0x0000009502117220 */ /* 0x040fe40000410000 */
[C---:B------:R-:W-:Y:S02]  /*c460*/  FMUL.FTZ R24, R2.reuse, R156 ;  /* 0x0000009c02187220 */ /* 0x040fe40000410000 */
[----:B------:R-:W-:Y:S02]  /*c470*/  FMUL.FTZ R25, R2, R157 ;  /* 0x0000009d02197220 */ /* 0x000fe40000410000 */
[--C-:B------:R-:W-:Y:S02]  /*c480*/  FFMA.FTZ R134, R176, c[0x0][0x2d0], -R169.reuse ;  /* 0x0000b400b0867a23 */ /* 0x100fe400000108a9 */
[----:B-1----:R-:W-:Y:S01]  /*c490*/  FFMA.FTZ R4, R172, c[0x0][0x2d0], -R169 ;  /* 0x0000b400ac047a23 */ /* 0x002fe200000108a9 */
[----:B------:R-:W-:Y:S01]  /*c4a0*/  MOV R172, R184 ;  /* 0x000000b800ac7202 */ /* 0x000fe20000000f00 */
[----:B------:R-:W-:Y:S01]  /*c4b0*/  MUFU.EX2 R225, R134 ;  /* 0x0000008600e17308 */ /* 0x000fe20000000800 */
[C---:B------:R-:W-:Y:S02]  /*c4c0*/  FMUL.FTZ R32, R2.reuse, R164 ;  /* 0x000000a402207220 */ /* 0x040fe40000410000 */
[C---:B------:R-:W-:Y:S02]  /*c4d0*/  FMUL.FTZ R33, R2.reuse, R165 ;  /* 0x000000a502217220 */ /* 0x040fe40000410000 */
[C---:B------:R-:W-:Y:S02]  /*c4e0*/  FMUL.FTZ R36, R2.reuse, R36 ;  /* 0x0000002402247220 */ /* 0x040fe40000410000 */
[C---:B------:R-:W-:Y:S02]  /*c4f0*/  FMUL.FTZ R37, R2.reuse, R37 ;  /* 0x0000002502257220 */ /* 0x040fe40000410000 */
[----:B------:R-:W-:Y:S01]  /*c500*/  FMUL.FTZ R40, R2, R40 ;  /* 0x0000002802287220 */ /* 0x000fe20000410000 */
[----:B------:R-:W1:Y:S01]  /*c510*/  MUFU.EX2 R241, R4 ;  /* 0x0000000400f17308 */ /* 0x000e620000000800 */
[C---:B---3--:R-:W-:Y:S02]  /*c520*/  FMUL.FTZ R6, R0.reuse, R138 ;  /* 0x0000008a00067220 */ /* 0x048fe40000410000 */
[C---:B------:R-:W-:Y:S02]  /*c530*/  FMUL.FTZ R7, R0.reuse, R139 ;  /* 0x0000008b00077220 */ /* 0x040fe40000410000 */
[C---:B------:R-:W-:Y:S02]  /*c540*/  FMUL.FTZ R10, R0.reuse, R142 ;  /* 0x0000008e000a7220 */ /* 0x040fe40000410000 */
[C---:B------:R-:W-:Y:S02]  /*c550*/  FMUL.FTZ R11, R0.reuse, R143 ;  /* 0x0000008f000b7220 */ /* 0x040fe40000410000 */
[C---:B------:R-:W-:Y:S01]  /*c560*/  FMUL.FTZ R18, R0.reuse, R150 ;  /* 0x0000009600127220 */ /* 0x040fe20000410000 */
[----:B------:R-:W3:Y:S01]  /*c570*/  LDSM.16.MT88.4 R140, [R195+0x100] ;  /* 0x00010000c38c783b */ /* 0x000ee20000004200 */
[C---:B------:R-:W-:Y:S02]  /*c580*/  FMUL.FTZ R19, R0.reuse, R151 ;  /* 0x0000009700137220 */ /* 0x040fe40000410000 */
[C---:B------:R-:W-:Y:S02]  /*c590*/  FMUL.FTZ R26, R0.reuse, R158 ;  /* 0x0000009e001a7220 */ /* 0x040fe40000410000 */
[C---:B------:R-:W-:Y:S02]  /*c5a0*/  FMUL.FTZ R27, R0.reuse, R159 ;  /* 0x0000009f001b7220 */ /* 0x040fe40000410000 */
[C---:B------:R-:W-:Y:S01]  /*c5b0*/  FMUL.FTZ R34, R0.reuse, R166 ;  /* 0x000000a600227220 */ /* 0x040fe20000410000 */
[----:B------:R-:W-:Y:S01]  /*c5c0*/  LDSM.16.MT88.4 R148, [R194+0x2100] ;  /* 0x00210000c294783b */ /* 0x000fe20000004200 */
[C---:B------:R-:W-:Y:S02]  /*c5d0*/  FMUL.FTZ R35, R0.reuse, R167 ;  /* 0x000000a700237220 */ /* 0x040fe40000410000 */
[C---:B------:R-:W-:Y:S02]  /*c5e0*/  FMUL.FTZ R38, R0.reuse, R38 ;  /* 0x0000002600267220 */ /* 0x040fe40000410000 */
[----:B------:R-:W-:Y:S01]  /*c5f0*/  FMUL.FTZ R39, R0, R39 ;  /* 0x0000002700277220 */ /* 0x000fe20000410000 */
[----:B-1----:R-:W-:Y:S01]  /*c600*/  F2FP.BF16.PACK_AB R138, R241, R242 ;  /* 0x000000f2f18a723e */ /* 0x002fe200000010ff */
[----:B------:R-:W-:Y:S01]  /*c610*/  FFMA.FTZ R4, R183, c[0x0][0x2d0], -R133 ;  /* 0x0000b400b7047a23 */ /* 0x000fe20000010885 */
[----:B------:R-:W-:Y:S01]  /*c620*/  LDSM.16.MT88.4 R156, [R194+0x2900] ;  /* 0x00290000c29c783b */ /* 0x000fe20000004200 */
[----:B------:R-:W-:Y:S02]  /*c630*/  FFMA.FTZ R134, R177, c[0x0][0x2d0], -R169 ;  /* 0x0000b400b1867a23 */ /* 0x000fe400000108a9 */
[----:B------:R1:W-:Y:S01]  /*c640*/  MUFU.EX2 R185, R4 ;  /* 0x0000000400b97308 */ /* 0x0003e20000000800 */
[----:B------:R-:W-:Y:S02]  /*c650*/  FMUL.FTZ R41, R2, R41 ;  /* 0x0000002902297220 */ /* 0x000fe40000410000 */
[C---:B------:R-:W-:Y:S02]  /*c660*/  FMUL.FTZ R42, R0.reuse, R42 ;  /* 0x0000002a002a7220 */ /* 0x040fe40000410000 */
[----:B------:R-:W-:Y:S01]  /*c670*/  FMUL.FTZ R43, R0, R43 ;  /* 0x0000002b002b7220 */ /* 0x000fe20000410000 */
[----:B------:R-:W-:Y:S01]  /*c680*/  LDSM.16.MT88.4 R164, [R195+0x1900] ;  /* 0x00190000c3a4783b */ /* 0x000fe20000004200 */
[C---:B------:R-:W-:Y:S02]  /*c690*/  FMUL.FTZ R44, R2.reuse, R44 ;  /* 0x0000002c022c7220 */ /* 0x040fe40000410000 */
[----:B------:R-:W-:Y:S01]  /*c6a0*/  FMUL.FTZ R45, R2, R45 ;  /* 0x0000002d022d7220 */ /* 0x000fe20000410000 */
[----:B------:R4:W-:Y:S01]  /*c6b0*/  MUFU.EX2 R224, R134 ;  /* 0x0000008600e07308 */ /* 0x0009e20000000800 */
        /* <DEDUP_REMOVED lines=9> */
[----:B------:R-:W1:Y:S01]  /*c750*/  MUFU.EX2 R188, R4 ;  /* 0x0000000400bc7308 */ /* 0x000e620000000800 */
[C---:B------:R-:W-:Y:S02]  /*c760*/  FMUL.FTZ R54, R0.reuse, R54 ;  /* 0x0000003600367220 */ /* 0x040fe40000410000 */
[----:B------:R-:W-:Y:S02]  /*c770*/  FMUL.FTZ R55, R0, R55 ;  /* 0x0000003700377220 */ /* 0x000fe40000410000 */
[--C-:B----4-:R-:W-:Y:S02]  /*c780*/  FFMA.FTZ R134, R178, c[0x0][0x2d0], -R133.reuse ;  /* 0x0000b400b2867a23 */ /* 0x110fe40000010885 */
        /* <DEDUP_REMOVED lines=9> */
[----:B------:R-:W-:Y:S01]  /*c820*/  FMUL.FTZ R64, R2, R64 ;  /* 0x0000004002407220 */ /* 0x000fe20000410000 */
[----:B-1----:R-:W-:Y:S01]  /*c830*/  F2FP.BF16.PACK_AB R137, R188, R185 ;  /* 0x000000b9bc89723e */ /* 0x002fe200000010ff */
[--C-:B------:R-:W-:Y:S02]  /*c840*/  FFMA.FTZ R4, R173, c[0x0][0x2d0], -R133.reuse ;  /* 0x0000b400ad047a23 */ /* 0x100fe40000010885 */
[----:B------:R-:W-:Y:S02]  /*c850*/  FMUL.FTZ R65, R2, R65 ;  /* 0x0000004102417220 */ /* 0x000fe40000410000 */
[----:B------:R1:W-:Y:S01]  /*c860*/  MUFU.EX2 R187, R4 ;  /* 0x0000000400bb7308 */ /* 0x0003e20000000800 */
        /* <DEDUP_REMOVED lines=12> */
[----:B------:R-:W-:Y:S02]  /*c930*/  FMUL.FTZ R76, R2, R76 ;  /* 0x0000004c024c7220 */ /* 0x000fe40000410000 */
[----:B-1----:R-:W-:Y:S02]  /*c940*/  FFMA.FTZ R4, R174, c[0x0][0x2d0], -R133 ;  /* 0x0000b400ae047a23 */ /* 0x002fe40000010885 */
[----:B------:R-:W-:Y:S02]  /*c950*/  FMUL.FTZ R77, R2, R77 ;  /* 0x0000004d024d7220 */ /* 0x000fe40000410000 */
[----:B------:R-:W1:Y:S01]  /*c960*/  MUFU.EX2 R186, R4 ;  /* 0x0000000400ba7308 */ /* 0x000e620000000800 */
[C---:B------:R-:W-:Y:S02]  /*c970*/  FMUL.FTZ R78, R0.reuse, R78 ;  /* 0x0000004e004e7220 */ /* 0x040fe40000410000 */
[----:B------:R-:W-:Y:S02]  /*c980*/  FMUL.FTZ R79, R0, R79 ;  /* 0x0000004f004f7220 */ /* 0x000fe40000410000 */
[--C-:B----4-:R-:W-:Y:S02]  /*c990*/  FFMA.FTZ R134, R189, c[0x0][0x2d0], -R169.reuse ;  /* 0x0000b400bd867a23 */ /* 0x110fe400000108a9 */
[C---:B------:R-:W-:Y:S02]  /*c9a0*/  FMUL.FTZ R80, R2.reuse, R80 ;  /* 0x0000005002507220 */ /* 0x040fe40000410000 */
[----:B------:R-:W-:Y:S01]  /*c9b0*/  FMUL.FTZ R81, R2, R81 ;  /* 0x0000005102517220 */ /* 0x000fe20000410000 */
[----:B--2---:R2:W4:Y:S01]  /*c9c0*/  MUFU.EX2 R223, R134 ;  /* 0x0000008600df7308 */ /* 0x0045220000000800 */
        /* <DEDUP_REMOVED lines=8> */
[C---:B------:R-:W-:Y:S01]  /*ca50*/  FMUL.FTZ R4, R2.reuse, R136 ;  /* 0x0000008802047220 */ /* 0x040fe20000410000 */
[----:B------:R-:W-:Y:S01]  /*ca60*/  F2FP.BF16.PACK_AB R136, R243, R240 ;  /* 0x000000f0f388723e */ /* 0x000fe200000010ff */
[----:B------:R-:W-:Y:S02]  /*ca70*/  FMUL.FTZ R89, R2, R89 ;  /* 0x0000005902597220 */ /* 0x000fe40000410000 */
[C---:B------:R-:W-:Y:S02]  /*ca80*/  FMUL.FTZ R90, R0.reuse, R90 ;  /* 0x0000005a005a7220 */ /* 0x040fe40000410000 */
[----:B------:R-:W-:Y:S02]  /*ca90*/  FMUL.FTZ R91, R0, R91 ;  /* 0x0000005b005b7220 */ /* 0x000fe40000410000 */
[C---:B------:R-:W-:Y:S05]  /*caa0*/  HMMA.16816.F32.BF16 R4, R136.reuse, R12, R4 ;  /* 0x0000000c8804723c */ /* 0x040fea0000041804 */
[C---:B------:R-:W-:Y:S02]  /*cab0*/  FMUL.FTZ R92, R2.reuse, R92 ;  /* 0x0000005c025c7220 */ /* 0x040fe40000410000 */
[C---:B------:R-:W-:Y:S01]  /*cac0*/  FMUL.FTZ R12, R2.reuse, R144 ;  /* 0x00000090020c7220 */ /* 0x040fe20000410000 */
[C---:B------:R-:W-:Y:S04]  /*cad0*/  HMMA.16816.F32.BF16 R8, R136.reuse, R14, R8 ;  /* 0x0000000e8808723c */ /* 0x040fe80000041808 */
[C---:B------:R-:W-:Y:S02]  /*cae0*/  FMUL.FTZ R13, R2.reuse, R145 ;  /* 0x00000091020d7220 */ /* 0x040fe40000410000 */
[----:B------:R-:W-:Y:S02]  /*caf0*/  FMUL.FTZ R93, R2, R93 ;  /* 0x0000005d025d7220 */ /* 0x000fe40000410000 */
[C---:B------:R-:W-:Y:S04]  /*cb00*/  FMUL.FTZ R14, R0.reuse, R146 ;  /* 0x00000092000e7220 */ /* 0x040fe80000410000 */
[C---:B------:R-:W-:Y:S02]  /*cb10*/  FMUL.FTZ R15, R0.reuse, R147 ;  /* 0x00000093000f7220 */ /* 0x040fe40000410000 */
[----:B------:R-:W1:Y:S01]  /*cb20*/  LDSM.16.MT88.4 R144, [R193+0x2100] ;  /* 0x00210000c190783b */ /* 0x000e620000004200 */
[C---:B------:R-:W-:Y:S02]  /*cb30*/  FMUL.FTZ R94, R0.reuse, R94 ;  /* 0x0000005e005e7220 */ /* 0x040fe40000410000 */
[----:B------:R-:W-:Y:S02]  /*cb40*/  FMUL.FTZ R95, R0, R95 ;  /* 0x0000005f005f7220 */ /* 0x000fe40000410000 */
[C---:B------:R-:W-:Y:S03]  /*cb50*/  HMMA.16816.F32.BF16 R12, R136.reuse, R20, R12 ;  /* 0x00000014880c723c */ /* 0x040fe6000004180c */
[C---:B------:R-:W-:Y:S02]  /*cb60*/  FMUL.FTZ R96, R2.reuse, R96 ;  /* 0x0000006002607220 */ /* 0x040fe40000410000 */
[C---:B------:R-:W-:Y:S02]  /*cb70*/  FMUL.FTZ R97, R2.reuse, R97 ;  /* 0x0000006102617220 */ /* 0x040fe40000410000 */
[C---:B------:R-:W-:Y:S01]  /*cb80*/  FMUL.FTZ R20, R2.reuse, R152 ;  /* 0x0000009802147220 */ /* 0x040fe20000410000 */
[C---:B------:R-:W-:Y:S04]  /*cb90*/  HMMA.16816.F32.BF16 R16, R136.reuse, R22, R16 ;  /* 0x000000168810723c */ /* 0x040fe80000041810 */
[----:B------:R-:W-:Y:S02]  /*cba0*/  FMUL.FTZ R21, R2, R153 ;  /* 0x0000009902157220 */ /* 0x000fe40000410000 */
[----:B--2---:R-:W-:Y:S02]  /*cbb0*/  FFMA.FTZ R134, R190, c[0x0][0x2d0], -R169 ;  /* 0x0000b400be867a23 */ /* 0x004fe400000108a9 */
[C---:B------:R-:W-:Y:S02]  /*cbc0*/  FMUL.FTZ R22, R0.reuse, R154 ;  /* 0x0000009a00167220 */ /* 0x040fe40000410000 */
[----:B------:R2:W5:Y:S02]  /*cbd0*/  MUFU.EX2 R222, R134 ;  /* 0x0000008600de7308 */ /* 0x0005640000000800 */
[C---:B------:R-:W-:Y:S02]  /*cbe0*/  FMUL.FTZ R23, R0.reuse, R155 ;  /* 0x0000009b00177220 */ /* 0x040fe40000410000 */
[----:B------:R-:W-:Y:S01]  /*cbf0*/  LDSM.16.MT88.4 R152, [R196+0x900] ;  /* 0x00090000c498783b */ /* 0x000fe20000004200 */
        /* <DEDUP_REMOVED lines=8> */
[C---:B------:R-:W-:Y:S02]  /*cc80*/  FMUL.FTZ R102, R0.reuse, R102 ;  /* 0x0000006600667220 */ /* 0x040fe40000410000 */
[C---:B------:R-:W-:Y:S04]  /*cc90*/  FMUL.FTZ R30, R0.reuse, R162 ;  /* 0x000000a2001e7220 */ /* 0x040fe80000410000 */
[C---:B------:R-:W-:Y:S02]  /*cca0*/  FMUL.FTZ R31, R0.reuse, R163 ;  /* 0x000000a3001f7220 */ /* 0x040fe40000410000 */
[----:B------:R-:W-:Y:S01]  /*ccb0*/  LDSM.16.MT88.4 R160, [R196+0x1900] ;  /* 0x00190000c4a0783b */ /* 0x000fe20000004200 */
[----:B------:R-:W-:Y:S02]  /*ccc0*/  FMUL.FTZ R103, R0, R103 ;  /* 0x0000006700677220 */ /* 0x000fe40000410000 */
[C---:B------:R-:W-:Y:S02]  /*ccd0*/  FMUL.FTZ R104, R2.reuse, R104 ;  /* 0x0000006802687220 */ /* 0x040fe40000410000 */
        /* <DEDUP_REMOVED lines=11> */
[C---:B------:R-:W-:Y:S01]  /*cd90*/  HMMA.16816.F32.BF16 R40, R136.reuse, R146, R40 ;  /* 0x000000928828723c */ /* 0x040fe20000041828 */
[----:B------:R-:W1:Y:S03]  /*cda0*/  LDSM.16.MT88.4 R144, [R195+0x2100] ;  /* 0x00210000c390783b */ /* 0x000e660000004200 */
[C---:B------:R-:W-:Y:S02]  /*cdb0*/  FMUL.FTZ R112, R2.reuse, R112 ;  /* 0x0000007002707220 */ /* 0x040fe40000410000 */
[----:B------:R-:W-:Y:S02]  /*cdc0*/  FMUL.FTZ R113, R2, R113 ;  /* 0x0000007102717220 */ /* 0x000fe40000410000 */
[C---:B------:R-:W-:Y:S04]  /*cdd0*/  HMMA.16816.F32.BF16 R44, R136.reuse, R148, R44 ;  /* 0x00000094882c723c */ /* 0x040fe8000004182c */
[C---:B------:R-:W-:Y:S02]  /*cde0*/  FMUL.FTZ R114, R0.reuse, R114 ;  /* 0x0000007200727220 */ /* 0x040fe40000410000 */
[----:B------:R-:W-:Y:S02]  /*cdf0*/  FMUL.FTZ R115, R0, R115 ;  /* 0x0000007300737220 */ /* 0x000fe40000410000 */
[C---:B------:R-:W-:Y:S01]  /*ce00*/  HMMA.16816.F32.BF16 R48, R136.reuse, R150, R48 ;  /* 0x000000968830723c */ /* 0x040fe20000041830 */
[----:B------:R-:W2:Y:S03]  /*ce10*/  LDSM.16.MT88.4 R148, [R193+0x4100] ;  /* 0x00410000c194783b */ /* 0x000ea60000004200 */
        /* <DEDUP_REMOVED lines=18> */
[C---:B--2---:R-:W-:Y:S04]  /*cf40*/  HMMA.16816.F32.BF16 R68, R136.reuse, R148, R68 ;  /* 0x000000948844723c */ /* 0x044fe80000041844 */
[C---:B------:R-:W-:Y:S02]  /*cf50*/  FMUL.FTZ R128, R2.reuse, R128 ;  /* 0x0000008002807220 */ /* 0x040fe40000410000 */
[----:B------:R-:W-:Y:S02]  /*cf60*/  FMUL.FTZ R129, R2, R129 ;  /* 0x0000008102817220 */ /* 0x000fe40000410000 */
[C---:B------:R-:W-:Y:S01]  /*cf70*/  HMMA.16816.F32.BF16 R72, R136.reuse, R150, R72 ;  /* 0x000000968848723c */ /* 0x040fe20000041848 */
[----:B------:R-:W2:Y:S03]  /*cf80*/  LDSM.16.MT88.4 R148, [R195+0x4100] ;  /* 0x00410000c394783b */ /* 0x000ea60000004200 */
[C---:B------:R-:W-:Y:S02]  /*cf90*/  FMUL.FTZ R130, R0.reuse, R130 ;  /* 0x0000008200827220 */ /* 0x040fe40000410000 */
[----:B------:R-:W-:Y:S02]  /*cfa0*/  FMUL.FTZ R131, R0, R131 ;  /* 0x0000008300837220 */ /* 0x000fe40000410000 */
[----:B------:R-:W-:Y:S01]  /*cfb0*/  FFMA.FTZ R134, R191, c[0x0][0x2d0], -R133 ;  /* 0x0000b400bf867a23 */ /* 0x000fe20000010885 */
[C---:B---3--:R-:W-:Y:S03]  /*cfc0*/  HMMA.16816.F32.BF16 R76, R136.reuse, R140, R76 ;  /* 0x0000008c884c723c */ /* 0x048fe6000004184c */
[----:B------:R3:W2:Y:S01]  /*cfd0*/  MUFU.EX2 R182, R134 ;  /* 0x0000008600b67308 */ /* 0x0006a20000000800 */
[----:B------:R-:W-:Y:S02]  /*cfe0*/  FFMA.FTZ R2, R2, R227, R240 ;  /* 0x000000e302027223 */ /* 0x000fe400000100f0 */
[----:B------:R-:W-:Y:S02]  /*cff0*/  FFMA.FTZ R0, R0, R226, R185 ;  /* 0x000000e200007223 */ /* 0x000fe400000100b9 */
[C---:B------:R-:W-:Y:S01]  /*d000*/  HMMA.16816.F32.BF16 R80, R136.reuse, R142, R80 ;  /* 0x0000008e8850723c */ /* 0x040fe20000041850 */
[----:B------:R-:W5:Y:S03]  /*d010*/  LDSM.16.MT88.4 R140, [R193+0x6100] ;  /* 0x00610000c18c783b */ /* 0x000f660000004200 */
[----:B------:R-:W-:Y:S02]  /*d020*/  FADD.FTZ R2, R243, R2 ;  /* 0x00000002f3027221 */ /* 0x000fe40000010000 */
[----:B------:R-:W-:Y:S02]  /*d030*/  FADD.FTZ R0, R188, R0 ;  /* 0x00000000bc007221 */ /* 0x000fe40000010000 */
[C---:B-1----:R-:W-:Y:S04]  /*d040*/  HMMA.16816.F32.BF16 R84, R136.reuse, R144, R84 ;  /* 0x000000908854723c */ /* 0x042fe80000041854 */
[----:B------:R-:W-:Y:S02]  /*d050*/  FADD.FTZ R2, R242, R2 ;  /* 0x00000002f2027221 */ /* 0x000fe40000010000 */
[----:B------:R-:W-:Y:S02]  /*d060*/  FADD.FTZ R0, R187, R0 ;  /* 0x00000000bb007221 */ /* 0x000fe40000010000 */
[C---:B------:R-:W-:Y:S01]  /*d070*/  HMMA.16816.F32.BF16 R88, R136.reuse, R146, R88 ;  /* 0x000000928858723c */ /* 0x040fe20000041858 */
[----:B------:R-:W1:Y:S03]  /*d080*/  LDSM.16.MT88.4 R144, [R194+0x6100] ;  /* 0x00610000c290783b */ /* 0x000e660000004200 */
[----:B---3--:R-:W-:Y:S02]  /*d090*/  FFMA.FTZ R134, R221, c[0x0][0x2d0], -R133 ;  /* 0x0000b400dd867a23 */ /* 0x008fe40000010885 */
[----:B------:R-:W-:Y:S02]  /*d0a0*/  FADD.FTZ R2, R241, R2 ;  /* 0x00000002f1027221 */ /* 0x000fe40000010000 */
[C---:B--2---:R-:W-:Y:S01]  /*d0b0*/  HMMA.16816.F32.BF16 R92, R136.reuse, R148, R92 ;  /* 0x00000094885c723c */ /* 0x044fe2000004185c */
[----:B------:R2:W3:Y:S03]  /*d0c0*/  MUFU.EX2 R181, R134 ;  /* 0x0000008600b57308 */ /* 0x0004e60000000800 */
[----:B------:R-:W-:Y:S02]  /*d0d0*/  FADD.FTZ R2, R225, R2 ;  /* 0x00000002e1027221 */ /* 0x000fe40000010000 */
[----:B------:R-:W-:Y:S02]  /*d0e0*/  FADD.FTZ R0, R186, R0 ;  /* 0x00000000ba007221 */ /* 0x000fe40000010000 */
[C---:B------:R-:W-:Y:S01]  /*d0f0*/  HMMA.16816.F32.BF16 R96, R136.reuse, R150, R96 ;  /* 0x000000968860723c */ /* 0x040fe20000041860 */
[----:B------:R-:W3:Y:S03]  /*d100*/  LDSM.16.MT88.4 R148, [R196+0x6100] ;  /* 0x00610000c494783b */ /* 0x000ee60000004200 */
[----:B------:R-:W-:Y:S02]  /*d110*/  FADD.FTZ R2, R224, R2 ;  /* 0x00000002e0027221 */ /* 0x000fe40000010000 */
[----:B------:R-:W-:Y:S02]  /*d120*/  FADD.FTZ R0, R184, R0 ;  /* 0x00000000b8007221 */ /* 0x000fe40000010000 */
[----:B----4-:R-:W-:Y:S01]  /*d130*/  FADD.FTZ R2, R223, R2 ;  /* 0x00000002df027221 */ /* 0x010fe20000010000 */
[C---:B-----5:R-:W-:Y:S03]  /*d140*/  HMMA.16816.F32.BF16 R100, R136.reuse, R140, R100 ;  /* 0x0000008c8864723c */ /* 0x060fe60000041864 */
[----:B------:R-:W-:Y:S02]  /*d150*/  FADD.FTZ R2, R222, R2 ;  /* 0x00000002de027221 */ /* 0x000fe40000010000 */
[----:B------:R-:W-:Y:S03]  /*d160*/  FADD.FTZ R0, R183, R0 ;  /* 0x00000000b7007221 */ /* 0x000fe60000010000 */
[C---:B------:R-:W-:Y:S01]  /*d170*/  HMMA.16816.F32.BF16 R104, R136.reuse, R142, R104 ;  /* 0x0000008e8868723c */ /* 0x040fe20000041868 */
[----:B------:R-:W4:Y:S03]  /*d180*/  LDSM.16.MT88.4 R140, [R195+0x6100] ;  /* 0x00610000c38c783b */ /* 0x000f260000004200 */
[--C-:B--2---:R-:W-:Y:S02]  /*d190*/  FFMA.FTZ R134, R244, c[0x0][0x2d0], -R169.reuse ;  /* 0x0000b400f4867a23 */ /* 0x104fe400000108a9 */
[----:B------:R-:W-:Y:S02]  /*d1a0*/  FADD.FTZ R0, R182, R0 ;  /* 0x00000000b6007221 */ /* 0x000fe40000010000 */
[C---:B-1----:R-:W-:Y:S01]  /*d1b0*/  HMMA.16816.F32.BF16 R108, R136.reuse, R144, R108 ;  /* 0x00000090886c723c */ /* 0x042fe2000004186c */
[----:B------:R1:W2:Y:S03]  /*d1c0*/  MUFU.EX2 R221, R134 ;  /* 0x0000008600dd7308 */ /* 0x0002a60000000800 */
[----:B---3--:R-:W-:Y:S04]  /*d1d0*/  FADD.FTZ R0, R181, R0 ;  /* 0x00000000b5007221 */ /* 0x008fe80000010000 */
[C---:B------:R-:W-:Y:S01]  /*d1e0*/  HMMA.16816.F32.BF16 R112, R136.reuse, R146, R112 ;  /* 0x000000928870723c */ /* 0x040fe20000041870 */
[----:B------:R-:W3:Y:S07]  /*d1f0*/  LDSM.16.MT88.4 R144, [R193+0x900] ;  /* 0x00090000c190783b */ /* 0x000eee0000004200 */
[C---:B------:R-:W-:Y:S08]  /*d200*/  HMMA.16816.F32.BF16 R116, R136.reuse, R148, R116 ;  /* 0x000000948874723c */ /* 0x040ff00000041874 */
[C---:B------:R-:W-:Y:S01]  /*d210*/  HMMA.16816.F32.BF16 R120, R136.reuse, R150, R120 ;  /* 0x000000968878723c */ /* 0x040fe20000041878 */
[----:B------:R-:W5:Y:S03]  /*d220*/  LDSM.16.MT88.4 R148, [R194+0x900] ;  /* 0x00090000c294783b */ /* 0x000f660000004200 */
[----:B-1----:R-:W-:Y:S02]  /*d230*/  FFMA.FTZ R134, R245, c[0x0][0x2d0], -R169 ;  /* 0x0000b400f5867a23 */ /* 0x002fe400000108a9 */
[----:B--2---:R-:W-:Y:S02]  /*d240*/  FADD.FTZ R2, R221, R2 ;  /* 0x00000002dd027221 */ /* 0x004fe40000010000 */
[----:B------:R1:W2:Y:S01]  /*d250*/  MUFU.EX2 R191, R134 ;  /* 0x0000008600bf7308 */ /* 0x0002a20000000800 */
[C---:B----4-:R-:W-:Y:S08]  /*d260*/  HMMA.16816.F32.BF16 R124, R136.reuse, R140, R124 ;  /* 0x0000008c887c723c */ /* 0x050ff0000004187c */
[----:B------:R-:W-:Y:S01]  /*d270*/  HMMA.16816.F32.BF16 R128, R136, R142, R128 ;  /* 0x0000008e8880723c */ /* 0x000fe20000041880 */
[----:B------:R-:W4:Y:S06]  /*d280*/  LDSM.16.MT88.4 R140, [R195+0x900] ;  /* 0x00090000c38c783b */ /* 0x000f2c0000004200 */
[----:B------:R-:W-:Y:S02]  /*d290*/  F2FP.BF16.PACK_AB R136, R224, R225 ;  /* 0x000000e1e088723e */ /* 0x000fe400000010ff */
[----:B------:R-:W-:Y:S03]  /*d2a0*/  F2FP.BF16.PACK_AB R137, R183, R184 ;  /* 0x000000b8b789723e */ /* 0x000fe600000010ff */
[----:B------:R-:W-:Y:S02]  /*d2b0*/  F2FP.BF16.PACK_AB R138, R222, R223 ;  /* 0x000000dfde8a723e */ /* 0x000fe400000010ff */
[----:B------:R-:W-:Y:S01]  /*d2c0*/  F2FP.BF16.PACK_AB R139, R181, R182 ;  /* 0x000000b6b58b723e */ /* 0x000fe200000010ff */
[--C-:B-1----:R-:W-:Y:S02]  /*d2d0*/  FFMA.FTZ R134, R246, c[0x0][0x2d0], -R133.reuse ;  /* 0x0000b400f6867a23 */ /* 0x102fe40000010885 */
[----:B--2---:R-:W-:Y:S02]  /*d2e0*/  FADD.FTZ R2, R191, R2 ;  /* 0x00000002bf027221 */ /* 0x004fe40000010000 */
[----:B------:R1:W2:Y:S02]  /*d2f0*/  MUFU.EX2 R177, R134 ;  /* 0x0000008600b17308 */ /* 0x0002a40000000800 */
[C---:B---3--:R-:W-:Y:S08]  /*d300*/  HMMA.16816.F32.BF16 R4, R136.reuse, R144, R4 ;  /* 0x000000908804723c */ /* 0x048ff00000041804 */
[C---:B------:R-:W-:Y:S01]  /*d310*/  HMMA.16816.F32.BF16 R8, R136.reuse, R146, R8 ;  /* 0x000000928808723c */ /* 0x040fe20000041808 */
[----:B------:R-:W3:Y:S07]  /*d320*/  LDSM.16.MT88.4 R144, [R193+0x2900] ;  /* 0x00290000c190783b */ /* 0x000eee0000004200 */
[C---:B-----5:R-:W-:Y:S04]  /*d330*/  HMMA.16816.F32.BF16 R12, R136.reuse, R148, R12 ;  /* 0x00000094880c723c */ /* 0x060fe8000004180c */
[----:B-1----:R-:W-:Y:S04]  /*d340*/  FFMA.FTZ R134, R247, c[0x0][0x2d0], -R133 ;  /* 0x0000b400f7867a23 */ /* 0x002fe80000010885 */
[C---:B------:R-:W-:Y:S01]  /*d350*/  HMMA.16816.F32.BF16 R16, R136.reuse, R150, R16 ;  /* 0x000000968810723c */ /* 0x040fe20000041810 */
[----:B------:R-:W1:Y:S01]  /*d360*/  LDSM.16.MT88.4 R148, [R196+0x2900] ;  /* 0x00290000c494783b */ /* 0x000e620000004200 */
[----:B------:R5:W3:Y:S02]  /*d370*/  MUFU.EX2 R176, R134 ;  /* 0x0000008600b07308 */ /* 0x000ae40000000800 */
[----:B--2---:R-:W-:Y:S04]  /*d380*/  FADD.FTZ R0, R177, R0 ;  /* 0x00000000b1007221 */ /* 0x004fe80000010000 */
[C---:B------:R-:W-:Y:S08]  /*d390*/  HMMA.16816.F32.BF16 R20, R136.reuse, R152, R20 ;  /* 0x000000988814723c */ /* 0x040ff00000041814 */
[C---:B------:R-:W-:Y:S01]  /*d3a0*/  HMMA.16816.F32.BF16 R24, R136.reuse, R154, R24 ;  /* 0x0000009a8818723c */ /* 0x040fe20000041818 */
[----:B------:R-:W2:Y:S07]  /*d3b0*/  LDSM.16.MT88.4 R152, [R195+0x2900] ;  /* 0x00290000c398783b */ /* 0x000eae0000004200 */
[C---:B----4-:R-:W-:Y:S04]  /*d3c0*/  HMMA.16816.F32.BF16 R28, R136.reuse, R140, R28 ;  /* 0x0000008c881c723c */ /* 0x050fe8000004181c */
[--C-:B-----5:R-:W-:Y:S02]  /*d3d0*/  FFMA.FTZ R134, R248, c[0x0][0x2d0], -R169.reuse ;  /* 0x0000b400f8867a23 */ /* 0x120fe400000108a9 */
[----:B---3--:R-:W-:Y:S02]  /*d3e0*/  FADD.FTZ R0, R176, R0 ;  /* 0x00000000b0007221 */ /* 0x008fe40000010000 */
[C---:B------:R-:W-:Y:S01]  /*d3f0*/  HMMA.16816.F32.BF16 R32, R136.reuse, R142, R32 ;  /* 0x0000008e8820723c */ /* 0x040fe20000041820 */
[----:B------:R-:W3:Y:S01]  /*d400*/  LDSM.16.MT88.4 R140, [R193+0x4900] ;  /* 0x00490000c18c783b */ /* 0x000ee20000004200 */
[----:B------:R4:W5:Y:S06]  /*d410*/  MUFU.EX2 R190, R134 ;  /* 0x0000008600be7308 */ /* 0x00096c0000000800 */
[C---:B------:R-:W-:Y:S08]  /*d420*/  HMMA.16816.F32.BF16 R36, R136.reuse, R144, R36 ;  /* 0x000000908824723c */ /* 0x040ff00000041824 */
[C---:B------:R-:W-:Y:S01]  /*d430*/  HMMA.16816.F32.BF16 R40, R136.reuse, R146, R40 ;  /* 0x000000928828723c */ /* 0x040fe20000041828 */
[----:B------:R-:W3:Y:S07]  /*d440*/  LDSM.16.MT88.4 R144, [R194+0x4900] ;  /* 0x00490000c290783b */ /* 0x000eee0000004200 */
[C---:B------:R-:W-:Y:S04]  /*d450*/  HMMA.16816.F32.BF16 R44, R136.reuse, R156, R44 ;  /* 0x0000009c882c723c */ /* 0x040fe8000004182c */
[----:B----4-:R-:W-:Y:S02]  /*d460*/  FFMA.FTZ R134, R249, c[0x0][0x2d0], -R169 ;  /* 0x0000b400f9867a23 */ /* 0x010fe400000108a9 */
[----:B-----5:R-:W-:Y:S02]  /*d470*/  FADD.FTZ R2, R190, R2 ;  /* 0x00000002be027221 */ /* 0x020fe40000010000 */
[C---:B------:R-:W-:Y:S01]  /*d480*/  HMMA.16816.F32.BF16 R48, R136.reuse, R158, R48 ;  /* 0x0000009e8830723c */ /* 0x040fe20000041830 */
[----:B------:R-:W4:Y:S01]  /*d490*/  LDSM.16.MT88.4 R156, [R196+0x4900] ;  /* 0x00490000c49c783b */ /* 0x000f220000004200 */
[----:B------:R5:W3:Y:S06]  /*d4a0*/  MUFU.EX2 R189, R134 ;  /* 0x0000008600bd7308 */ /* 0x000aec0000000800 */
[C---:B-1----:R-:W-:Y:S08]  /*d4b0*/  HMMA.16816.F32.BF16 R52, R136.reuse, R148, R52 ;  /* 0x000000948834723c */ /* 0x042ff00000041834 */
[C---:B------:R-:W-:Y:S01]  /*d4c0*/  HMMA.16816.F32.BF16 R56, R136.reuse, R150, R56 ;  /* 0x000000968838723c */ /* 0x040fe20000041838 */
[----:B------:R-:W1:Y:S07]  /*d4d0*/  LDSM.16.MT88.4 R148, [R195+0x4900] ;  /* 0x00490000c394783b */ /* 0x000e6e0000004200 */
[C---:B--2---:R-:W-:Y:S04]  /*d4e0*/  HMMA.16816.F32.BF16 R60, R136.reuse, R152, R60 ;  /* 0x00000098883c723c */ /* 0x044fe8000004183c */
[--C-:B-----5:R-:W-:Y:S02]  /*d4f0*/  FFMA.FTZ R134, R250, c[0x0][0x2d0], -R133.reuse ;  /* 0x0000b400fa867a23 */ /* 0x120fe40000010885 */
[----:B---3--:R-:W-:Y:S02]  /*d500*/  FADD.FTZ R2, R189, R2 ;  /* 0x00000002bd027221 */ /* 0x008fe40000010000 */
[C---:B------:R-:W-:Y:S01]  /*d510*/  HMMA.16816.F32.BF16 R64, R136.reuse, R154, R64 ;  /* 0x0000009a8840723c */ /* 0x040fe20000041840 */
[----:B------:R-:W-:Y:S01]  /*d520*/  LDSM.16.MT88.4 R152, [R196+0x6900] ;  /* 0x00690000c498783b */ /* 0x000fe20000004200 */
[----:B------:R2:W3:Y:S06]  /*d530*/  MUFU.EX2 R175, R134 ;  /* 0x0000008600af7308 */ /* 0x0004ec0000000800 */
[C---:B------:R-:W-:Y:S08]  /*d540*/  HMMA.16816.F32.BF16 R68, R136.reuse, R140, R68 ;  /* 0x0000008c8844723c */ /* 0x040ff00000041844 */
[C---:B------:R-:W-:Y:S01]  /*d550*/  HMMA.16816.F32.BF16 R72, R136.reuse, R142, R72 ;  /* 0x0000008e8848723c */ /* 0x040fe20000041848 */
[----:B------:R-:W5:Y:S07]  /*d560*/  LDSM.16.MT88.4 R140, [R193+0x6900] ;  /* 0x00690000c18c783b */ /* 0x000f6e0000004200 */
[C---:B------:R-:W-:Y:S04]  /*d570*/  HMMA.16816.F32.BF16 R76, R136.reuse, R144, R76 ;  /* 0x00000090884c723c */ /* 0x040fe8000004184c */
[----:B--2---:R-:W-:Y:S02]  /*d580*/  FFMA.FTZ R134, R251, c[0x0][0x2d0], -R133 ;  /* 0x0000b400fb867a23 */ /* 0x004fe40000010885 */
[----:B---3--:R-:W-:Y:S02]  /*d590*/  FADD.FTZ R0, R175, R0 ;  /* 0x00000000af007221 */ /* 0x008fe40000010000 */
[C---:B------:R-:W-:Y:S01]  /*d5a0*/  HMMA.16816.F32.BF16 R80, R136.reuse, R146, R80 ;  /* 0x000000928850723c */ /* 0x040fe20000041850 */
[----:B------:R-:W2:Y:S01]  /*d5b0*/  LDSM.16.MT88.4 R144, [R194+0x6900] ;  /* 0x00690000c290783b */ /* 0x000ea20000004200 */
[----:B------:R3:W3:Y:S06]  /*d5c0*/  MUFU.EX2 R174, R134 ;  /* 0x0000008600ae7308 */ /* 0x0006ec0000000800 */
[C---:B----4-:R-:W-:Y:S08]  /*d5d0*/  HMMA.16816.F32.BF16 R84, R136.reuse, R156, R84 ;  /* 0x0000009c8854723c */ /* 0x050ff00000041854 */
[C---:B------:R-:W-:Y:S01]  /*d5e0*/  HMMA.16816.F32.BF16 R88, R136.reuse, R158, R88 ;  /* 0x0000009e8858723c */ /* 0x040fe20000041858 */
[----:B------:R-:W-:Y:S07]  /*d5f0*/  LDSM.16.MT88.4 R156, [R194+0x1100] ;  /* 0x00110000c29c783b */ /* 0x000fee0000004200 */
[C---:B-1----:R-:W-:Y:S04]  /*d600*/  HMMA.16816.F32.BF16 R92, R136.reuse, R148, R92 ;  /* 0x00000094885c723c */ /* 0x042fe8000004185c */
[--C-:B---3--:R-:W-:Y:S02]  /*d610*/  FFMA.FTZ R134, R170, c[0x0][0x2d0], -R169.reuse ;  /* 0x0000b400aa867a23 */ /* 0x108fe400000108a9 */
[----:B------:R-:W-:Y:S02]  /*d620*/  FADD.FTZ R0, R174, R0 ;  /* 0x00000000ae007221 */ /* 0x000fe40000010000 */
[C---:B------:R-:W-:Y:S01]  /*d630*/  HMMA.16816.F32.BF16 R96, R136.reuse, R150, R96 ;  /* 0x000000968860723c */ /* 0x040fe20000041860 */
[----:B------:R-:W1:Y:S01]  /*d640*/  LDSM.16.MT88.4 R148, [R195+0x6900] ;  /* 0x00690000c394783b */ /* 0x000e620000004200 */
[----:B------:R3:W4:Y:S06]  /*d650*/  MUFU.EX2 R180, R134 ;  /* 0x0000008600b47308 */ /* 0x00072c0000000800 */
[C---:B-----5:R-:W-:Y:S08]  /*d660*/  HMMA.16816.F32.BF16 R100, R136.reuse, R140, R100 ;  /* 0x0000008c8864723c */ /* 0x060ff00000041864 */
[C---:B------:R-:W-:Y:S01]  /*d670*/  HMMA.16816.F32.BF16 R104, R136.reuse, R142, R104 ;  /* 0x0000008e8868723c */ /* 0x040fe20000041868 */
[----:B------:R-:W5:Y:S07]  /*d680*/  LDSM.16.MT88.4 R140, [R193+0x1100] ;  /* 0x00110000c18c783b */ /* 0x000f6e0000004200 */
[C---:B--2---:R-:W-:Y:S04]  /*d690*/  HMMA.16816.F32.BF16 R108, R136.reuse, R144, R108 ;  /* 0x00000090886c723c */ /* 0x044fe8000004186c */
[----:B---3--:R-:W-:Y:S02]  /*d6a0*/  FFMA.FTZ R134, R171, c[0x0][0x2d0], -R169 ;  /* 0x0000b400ab867a23 */ /* 0x008fe400000108a9 */
[----:B----4-:R-:W-:Y:S02]  /*d6b0*/  FADD.FTZ R2, R180, R2 ;  /* 0x00000002b4027221 */ /* 0x010fe40000010000 */
[C---:B------:R-:W-:Y:S01]  /*d6c0*/  HMMA.16816.F32.BF16 R112, R136.reuse, R146, R112 ;  /* 0x000000928870723c */ /* 0x040fe20000041870 */
[----:B------:R-:W2:Y:S01]  /*d6d0*/  LDSM.16.MT88.4 R144, [R196+0x1100] ;  /* 0x00110000c490783b */ /* 0x000ea20000004200 */
[----:B------:R3:W4:Y:S06]  /*d6e0*/  MUFU.EX2 R179, R134 ;  /* 0x0000008600b37308 */ /* 0x00072c0000000800 */
[C---:B------:R-:W-:Y:S08]  /*d6f0*/  HMMA.16816.F32.BF16 R116, R136.reuse, R152, R116 ;  /* 0x000000988874723c */ /* 0x040ff00000041874 */
[C---:B------:R-:W-:Y:S01]  /*d700*/  HMMA.16816.F32.BF16 R120, R136.reuse, R154, R120 ;  /* 0x0000009a8878723c */ /* 0x040fe20000041878 */
[----:B------:R-:W-:Y:S07]  /*d710*/  LDSM.16.MT88.4 R152, [R194+0x3100] ;  /* 0x00310000c298783b */ /* 0x000fee0000004200 */
[C---:B-1----:R-:W-:Y:S04]  /*d720*/  HMMA.16816.F32.BF16 R124, R136.reuse, R148, R124 ;  /* 0x00000094887c723c */ /* 0x042fe8000004187c */
[--C-:B---3--:R-:W-:Y:S04]  /*d730*/  FFMA.FTZ R134, R252, c[0x0][0x2d0], -R133.reuse ;  /* 0x0000b400fc867a23 */ /* 0x108fe80000010885 */
[----:B------:R-:W-:Y:S01]  /*d740*/  HMMA.16816.F32.BF16 R128, R136, R150, R128 ;  /* 0x000000968880723c */ /* 0x000fe20000041880 */
[----:B------:R-:W1:Y:S01]  /*d750*/  LDSM.16.MT88.4 R148, [R195+0x1100] ;  /* 0x00110000c394783b */ /* 0x000e620000004200 */
[----:B------:R3:W-:Y:S05]  /*d760*/  MUFU.EX2 R173, R134 ;  /* 0x0000008600ad7308 */ /* 0x0007ea0000000800 */
[----:B------:R-:W-:Y:S02]  /*d770*/  F2FP.BF16.PACK_AB R136, R191, R221 ;  /* 0x000000ddbf88723e */ /* 0x000fe400000010ff */
[----:B------:R-:W-:Y:S03]  /*d780*/  F2FP.BF16.PACK_AB R137, R176, R177 ;  /* 0x000000b1b089723e */ /* 0x000fe600000010ff */
[----:B------:R-:W-:Y:S02]  /*d790*/  F2FP.BF16.PACK_AB R138, R189, R190 ;  /* 0x000000bebd8a723e */ /* 0x000fe400000010ff */
[----:B------:R-:W-:Y:S07]  /*d7a0*/  F2FP.BF16.PACK_AB R139, R174, R175 ;  /* 0x000000afae8b723e */ /* 0x000fee00000010ff */
[C---:B-----5:R-:W-:Y:S03]  /*d7b0*/  HMMA.16816.F32.BF16 R4, R136.reuse, R140, R4 ;  /* 0x0000008c8804723c */ /* 0x060fe60000041804 */
[--C-:B---3--:R-:W-:Y:S02]  /*d7c0*/  FFMA.FTZ R134, R172, c[0x0][0x2d0], -R133.reuse ;  /* 0x0000b400ac867a23 */ /* 0x108fe40000010885 */
[----:B------:R-:W-:Y:S03]  /*d7d0*/  FFMA.FTZ R133, R168, c[0x0][0x2d0], -R133 ;  /* 0x0000b400a8857a23 */ /* 0x000fe60000010885 */
[C---:B------:R-:W-:Y:S01]  /*d7e0*/  HMMA.16816.F32.BF16 R8, R136.reuse, R142, R8 ;  /* 0x0000008e8808723c */ /* 0x040fe20000041808 */
[----:B------:R-:W3:Y:S01]  /*d7f0*/  LDSM.16.MT88.4 R140, [R193+0x3100] ;  /* 0x00310000c18c783b */ /* 0x000ee20000004200 */
[----:B------:R5:W-:Y:S02]  /*d800*/  MUFU.EX2 R172, R134 ;  /* 0x0000008600ac7308 */ /* 0x000be40000000800 */
[----:B----4-:R-:W-:Y:S04]  /*d810*/  F2FP.BF16.PACK_AB R168, R179, R180 ;  /* 0x000000b4b3a8723e */ /* 0x010fe800000010ff */
[C---:B------:R-:W-:Y:S04]  /*d820*/  HMMA.16816.F32.BF16 R12, R136.reuse, R156, R12 ;  /* 0x0000009c880c723c */ /* 0x040fe8000004180c */
[----:B------:R-:W4:Y:S04]  /*d830*/  MUFU.EX2 R133, R133 ;  /* 0x0000008500857308 */ /* 0x000f280000000800 */
[C---:B------:R-:W-:Y:S01]  /*d840*/  HMMA.16816.F32.BF16 R16, R136.reuse, R158, R16 ;  /* 0x0000009e8810723c */ /* 0x040fe20000041810 */
[----:B------:R-:W3:Y:S07]  /*d850*/  LDSM.16.MT88.4 R156, [R196+0x3100] ;  /* 0x00310000c49c783b */ /* 0x000eee0000004200 */
[C---:B--2---:R-:W-:Y:S04]  /*d860*/  HMMA.16816.F32.BF16 R20, R136.reuse, R144, R20 ;  /* 0x000000908814723c */ /* 0x044fe80000041814 */
[--C-:B-----5:R-:W-:Y:S04]  /*d870*/  FFMA.FTZ R134, R238, c[0x0][0x2d0], -R169.reuse ;  /* 0x0000b400ee867a23 */ /* 0x120fe800000108a9 */
[C---:B------:R-:W-:Y:S01]  /*d880*/  HMMA.16816.F32.BF16 R24, R136.reuse, R146, R24 ;  /* 0x000000928818723c */ /* 0x040fe20000041818 */
[----:B------:R-:W2:Y:S01]  /*d890*/  LDSM.16.MT88.4 R144, [R195+0x3100] ;  /* 0x00310000c390783b */ /* 0x000ea20000004200 */
[----:B------:R5:W-:Y:S02]  /*d8a0*/  MUFU.EX2 R178, R134 ;  /* 0x0000008600b27308 */ /* 0x000be40000000800 */
[----:B----4-:R-:W-:Y:S04]  /*d8b0*/  F2FP.BF16.PACK_AB R171, R133, R135 ;  /* 0x0000008785ab723e */ /* 0x010fe800000010ff */
[C---:B-1----:R-:W-:Y:S08]  /*d8c0*/  HMMA.16816.F32.BF16 R28, R136.reuse, R148, R28 ;  /* 0x00000094881c723c */ /* 0x042ff0000004181c */
[C---:B------:R-:W-:Y:S01]  /*d8d0*/  HMMA.16816.F32.BF16 R32, R136.reuse, R150, R32 ;  /* 0x000000968820723c */ /* 0x040fe20000041820 */
[----:B------:R-:W-:Y:S07]  /*d8e0*/  LDSM.16.MT88.4 R148, [R194+0x5100] ;  /* 0x00510000c294783b */ /* 0x000fee0000004200 */
[C---:B---3--:R-:W-:Y:S04]  /*d8f0*/  HMMA.16816.F32.BF16 R36, R136.reuse, R140, R36 ;  /* 0x0000008c8824723c */ /* 0x048fe80000041824 */
[----:B-----5:R-:W-:Y:S01]  /*d900*/  FFMA.FTZ R134, R239, c[0x0][0x2d0], -R169 ;  /* 0x0000b400ef867a23 */ /* 0x020fe200000108a9 */
[----:B------:R-:W-:Y:S03]  /*d910*/  F2FP.BF16.PACK_AB R169, R172, R173 ;  /* 0x000000adaca9723e */ /* 0x000fe600000010ff */
[C---:B------:R-:W-:Y:S01]  /*d920*/  HMMA.16816.F32.BF16 R40, R136.reuse, R142, R40 ;  /* 0x0000008e8828723c */ /* 0x040fe20000041828 */
[----:B------:R-:W1:Y:S01]  /*d930*/  LDSM.16.MT88.4 R140, [R193+0x5100] ;  /* 0x00510000c18c783b */ /* 0x000e620000004200 */
[----:B------:R-:W3:Y:S06]  /*d940*/  MUFU.EX2 R134, R134 ;  /* 0x0000008600867308 */ /* 0x000eec0000000800 */
[C---:B------:R-:W-:Y:S08]  /*d950*/  HMMA.16816.F32.BF16 R44, R136.reuse, R152, R44 ;  /* 0x00000098882c723c */ /* 0x040ff0000004182c */
[C---:B------:R-:W-:Y:S01]  /*d960*/  HMMA.16816.F32.BF16 R48, R136.reuse, R154, R48 ;  /* 0x0000009a8830723c */ /* 0x040fe20000041830 */
[----:B------:R-:W4:Y:S07]  /*d970*/  LDSM.16.MT88.4 R152, [R196+0x5100] ;  /* 0x00510000c498783b */ /* 0x000f2e0000004200 */
[C---:B------:R-:W-:Y:S04]  /*d980*/  HMMA.16816.F32.BF16 R52, R136.reuse, R156, R52 ;  /* 0x0000009c8834723c */ /* 0x040fe80000041834 */
[----:B---3--:R-:W-:Y:S04]  /*d990*/  F2FP.BF16.PACK_AB R170, R134, R178 ;  /* 0x000000b286aa723e */ /* 0x008fe800000010ff */
        /* <DEDUP_REMOVED lines=11> */
[C---:B----4-:R-:W-:Y:S08]  /*da50*/  HMMA.16816.F32.BF16 R84, R136.reuse, R152, R84 ;  /* 0x000000988854723c */ /* 0x050ff00000041854 */
[C---:B------:R-:W-:Y:S01]  /*da60*/  HMMA.16816.F32.BF16 R88, R136.reuse, R154, R88 ;  /* 0x0000009a8858723c */ /* 0x040fe20000041858 */
[----:B------:R-:W4:Y:S07]  /*da70*/  LDSM.16.MT88.4 R152, [R195+0x7100] ;  /* 0x00710000c398783b */ /* 0x000f2e0000004200 */
[C---:B---3--:R-:W-:Y:S08]  /*da80*/  HMMA.16816.F32.BF16 R92, R136.reuse, R156, R92 ;  /* 0x0000009c885c723c */ /* 0x048ff0000004185c */
[C---:B------:R-:W-:Y:S01]  /*da90*/  HMMA.16816.F32.BF16 R96, R136.reuse, R158, R96 ;  /* 0x0000009e8860723c */ /* 0x040fe20000041860 */
[----:B------:R-:W-:Y:S07]  /*daa0*/  LDSM.16.MT88.4 R156, [R194+0x1900] ;  /* 0x00190000c29c783b */ /* 0x000fee0000004200 */
[C---:B-1----:R-:W-:Y:S08]  /*dab0*/  HMMA.16816.F32.BF16 R100, R136.reuse, R140, R100 ;  /* 0x0000008c8864723c */ /* 0x042ff00000041864 */
[C---:B------:R-:W-:Y:S01]  /*dac0*/  HMMA.16816.F32.BF16 R104, R136.reuse, R142, R104 ;  /* 0x0000008e8868723c */ /* 0x040fe20000041868 */
[----:B------:R-:W1:Y:S07]  /*dad0*/  LDSM.16.MT88.4 R140, [R193+0x1900] ;  /* 0x00190000c18c783b */ /* 0x000e6e0000004200 */
[C---:B------:R-:W-:Y:S08]  /*dae0*/  HMMA.16816.F32.BF16 R108, R136.reuse, R144, R108 ;  /* 0x00000090886c723c */ /* 0x040ff0000004186c */
[C---:B------:R-:W-:Y:S08]  /*daf0*/  HMMA.16816.F32.BF16 R112, R136.reuse, R146, R112 ;  /* 0x000000928870723c */ /* 0x040ff00000041870 */
[C---:B--2---:R-:W-:Y:S08]  /*db00*/  HMMA.16816.F32.BF16 R116, R136.reuse, R148, R116 ;  /* 0x000000948874723c */ /* 0x044ff00000041874 */
[C---:B------:R-:W-:Y:S08]  /*db10*/  HMMA.16816.F32.BF16 R120, R136.reuse, R150, R120 ;  /* 0x000000968878723c */ /* 0x040ff00000041878 */
[C---:B----4-:R-:W-:Y:S08]  /*db20*/  HMMA.16816.F32.BF16 R124, R136.reuse, R152, R124 ;  /* 0x00000098887c723c */ /* 0x050ff0000004187c */
[----:B------:R-:W-:Y:S08]  /*db30*/  HMMA.16816.F32.BF16 R128, R136, R154, R128 ;  /* 0x0000009a8880723c */ /* 0x000ff00000041880 */
[C---:B-1----:R-:W-:Y:S01]  /*db40*/  HMMA.16816.F32.BF16 R136, R168.reuse, R140, R4 ;  /* 0x0000008ca888723c */ /* 0x042fe20000041804 */
        /* <DEDUP_REMOVED lines=24> */
[C---:B-----5:R-:W-:Y:S08]  /*dcd0*/  HMMA.16816.F32.BF16 R68, R168.reuse, R20, R68 ;  /* 0x00000014a844723c */ /* 0x060ff00000041844 */
[C---:B------:R-:W-:Y:S01]  /*dce0*/  HMMA.16816.F32.BF16 R72, R168.reuse, R22, R72 ;  /* 0x00000016a848723c */ /* 0x040fe20000041848 */
[----:B------:R-:W5:Y:S07]  /*dcf0*/  LDSM.16.MT88.4 R20, [R194+0x7900] ;  /* 0x00790000c214783b */ /* 0x000f6e0000004200 */
[C---:B-1----:R-:W-:Y:S08]  /*dd00*/  HMMA.16816.F32.BF16 R76, R168.reuse, R4, R76 ;  /* 0x00000004a84c723c */ /* 0x042ff0000004184c */
[C---:B------:R-:W-:Y:S01]  /*dd10*/  HMMA.16816.F32.BF16 R80, R168.reuse, R6, R80 ;  /* 0x00000006a850723c */ /* 0x040fe20000041850 */
[----:B------:R-:W1:Y:S07]  /*dd20*/  LDSM.16.MT88.4 R4, [R196+0x7900] ;  /* 0x00790000c404783b */ /* 0x000e6e0000004200 */
[C---:B--2---:R-:W-:Y:S08]  /*dd30*/  HMMA.16816.F32.BF16 R84, R168.reuse, R8, R84 ;  /* 0x00000008a854723c */ /* 0x044ff00000041854 */
[C---:B------:R-:W-:Y:S01]  /*dd40*/  HMMA.16816.F32.BF16 R88, R168.reuse, R10, R88 ;  /* 0x0000000aa858723c */ /* 0x040fe20000041858 */
[----:B------:R-:W2:Y:S07]  /*dd50*/  LDSM.16.MT88.4 R8, [R195+0x7900] ;  /* 0x00790000c308783b */ /* 0x000eae0000004200 */
[C---:B---3--:R-:W-:Y:S01]  /*dd60*/  HMMA.16816.F32.BF16 R92, R168.reuse, R12, R92 ;  /* 0x0000000ca85c723c */ /* 0x048fe2000004185c */
[----:B------:R-:W3:Y:S07]  /*dd70*/  LDL R12, [R1+0x68] ;  /* 0x00006800010c7983 */ /* 0x000eee0000100800 */
[C---:B------:R-:W-:Y:S08]  /*dd80*/  HMMA.16816.F32.BF16 R96, R168.reuse, R14, R96 ;  /* 0x0000000ea860723c */ /* 0x040ff00000041860 */
[C---:B----4-:R-:W-:Y:S08]  /*dd90*/  HMMA.16816.F32.BF16 R100, R168.reuse, R16, R100 ;  /* 0x00000010a864723c */ /* 0x050ff00000041864 */
[C---:B------:R-:W-:Y:S08]  /*dda0*/  HMMA.16816.F32.BF16 R104, R168.reuse, R18, R104 ;  /* 0x00000012a868723c */ /* 0x040ff00000041868 */
[C---:B-----5:R-:W-:Y:S08]  /*ddb0*/  HMMA.16816.F32.BF16 R108, R168.reuse, R20, R108 ;  /* 0x00000014a86c723c */ /* 0x060ff0000004186c */
[C---:B------:R-:W-:Y:S08]  /*ddc0*/  HMMA.16816.F32.BF16 R112, R168.reuse, R22, R112 ;  /* 0x00000016a870723c */ /* 0x040ff00000041870 */
[C---:B-1----:R-:W-:Y:S07]  /*ddd0*/  HMMA.16816.F32.BF16 R116, R168.reuse, R4, R116 ;  /* 0x00000004a874723c */ /* 0x042fee0000041874 */
[----:B------:R-:W-:Y:S01]  /*dde0*/  FADD.FTZ R4, R173, R0 ;  /* 0x00000000ad047221 */ /* 0x000fe20000010000 */
[C---:B------:R-:W-:Y:S04]  /*ddf0*/  HMMA.16816.F32.BF16 R120, R168.reuse, R6, R120 ;  /* 0x00000006a878723c */ /* 0x040fe80000041878 */
[----:B------:R-:W-:Y:S02]  /*de00*/  FADD.FTZ R0, R179, R2 ;  /* 0x00000002b3007221 */ /* 0x000fe40000010000 */
[----:B------:R-:W-:Y:S02]  /*de10*/  FADD.FTZ R4, R172, R4 ;  /* 0x00000004ac047221 */ /* 0x000fe40000010000 */
[C---:B--2---:R-:W-:Y:S04]  /*de20*/  HMMA.16816.F32.BF16 R124, R168.reuse, R8, R124 ;  /* 0x00000008a87c723c */ /* 0x044fe8000004187c */
[----:B------:R-:W-:Y:S02]  /*de30*/  FADD.FTZ R2, R178, R0 ;  /* 0x00000000b2027221 */ /* 0x000fe40000010000 */
[----:B------:R-:W-:Y:S02]  /*de40*/  FADD.FTZ R0, R135, R4 ;  /* 0x0000000487007221 */ /* 0x000fe40000010000 */
[----:B------:R-:W-:Y:S04]  /*de50*/  HMMA.16816.F32.BF16 R128, R168, R10, R128 ;  /* 0x0000000aa880723c */ /* 0x000fe80000041880 */
[----:B------:R-:W-:Y:S01]  /*de60*/  FADD.FTZ R2, R134, R2 ;  /* 0x0000000286027221 */ /* 0x000fe20000010000 */
[----:B------:R-:W-:Y:S01]  /*de70*/  MOV R134, R3 ;  /* 0x0000000300867202 */ /* 0x000fe20000000f00 */
[----:B------:R-:W-:Y:S01]  /*de80*/  FADD.FTZ R0, R133, R0 ;  /* 0x0000000085007221 */ /* 0x000fe20000010000 */
[----:B------:R-:W-:Y:S02]  /*de90*/  MOV R133, R132 ;  /* 0x0000008400857202 */ /* 0x000fe40000000f00 */
[----:B------:R1:W-:Y:S04]  /*dea0*/  STL [R1+0x8], R2 ;  /* 0x0000080201007387 */ /* 0x0003e80000100800 */
[----:B------:R1:W-:Y:S01]  /*deb0*/  STL [R1+0xc], R0 ;  /* 0x00000c0001007387 */ /* 0x0003e20000100800 */
[----:B---3--:R-:W-:Y:S02]  /*dec0*/  ISETP.GT.AND P0, PT, R220, R12, PT ;  /* 0x0000000cdc00720c */ /* 0x008fe40003f04270 */
[----:B------:R-:W-:Y:S11]  /*ded0*/  MOV R220, R219 ;  /* 0x000000db00dc7202 */ /* 0x000ff60000000f00 */
[----:B-1----:R-:W-:-:S05]  /*dee0*/  @P0 BRA `(.L_x_900) ;  /* 0xffffc7a000000947 */ /* 0x002fca000383ffff */
.L_x_899:
[----:B------:R-:W-:-:S13]  /*def0*/  ISETP.GE.AND P0, PT, R219, R232, PT ;  /* 0x000000e8db00720c */ /* 0x000fda0003f06270 */
[----:B------:R-:W-:Y:S05]  /*df00*/  @!P0 BRA `(.L_x_901) ;  /* 0x000043c000008947 */ /* 0x000fea0003800000 */
[----:B------:R-:W2:Y:S01]  /*df10*/  LDL.64 R6, [R1+0x60] ;  /* 0x0000600001067983 */ /* 0x000ea20000100a00 */
[----:B------:R-:W-:-:S03]  /*df20*/  ULDC.64 UR4, c[0x0][0x208] ;  /* 0x0000820000047ab9 */ /* 0x000fc60000000a00 */
[----:B-1----:R-:W3:Y:S04]  /*df30*/  LDL.64 R4, [R1+0x48] ;  /* 0x0000480001047983 */ /* 0x002ee80000100a00 */
[----:B------:R-:W4:Y:S04]  /*df40*/  LDL.64 R10, [R1+0x58] ;  /* 0x00005800010a7983 */ /* 0x000f280000100a00 */
[----:B------:R-:W5:Y:S04]  /*df50*/  LDL.64 R8, [R1+0x50] ;  /* 0x0000500001087983 */ /* 0x000f680000100a00 */
[----:B------:R-:W4:Y:S01]  /*df60*/  LDL R0, [R1+0x6c] ;  /* 0x00006c0001007983 */ /* 0x000f220000100800 */
[----:B------:R-:W-:-:S05]  /*df70*/  IMAD.MOV.U32 R2, RZ, RZ, c[0x0][0x2c4] ;  /* 0x0000b100ff027624 */ /* 0x000fca00078e00ff */
[----:B------:R-:W-:Y:S01]  /*df80*/  ISETP.NE.AND P1, PT, R2, 0x1, PT ;  /* 0x000000010200780c */ /* 0x000fe20003f25270 */
[----:B------:R-:W-:Y:S01]  /*df90*/  IMAD.MOV.U32 R134, RZ, RZ, R3 ;  /* 0x000000ffff867224 */ /* 0x000fe200078e0003 */
[----:B------:R-:W-:Y:S01]  /*dfa0*/  MOV R133, R132 ;  /* 0x0000008400857202 */ /* 0x000fe20000000f00 */
[----:B------:R-:W-:Y:S02]  /*dfb0*/  USHF.L.U64.HI UR5, UR4, 0x5, UR5 ;  /* 0x0000000504057899 */ /* 0x000fe40008010205 */
[----:B------:R-:W-:Y:S01]  /*dfc0*/  USHF.L.U32 UR4, UR4, 0x5, URZ ;  /* 0x0000000504047899 */ /* 0x000fe2000800063f */
[----:B--2---:R-:W-:-:S05]  /*dfd0*/  IADD3 R240, P0, R6, 0x40, RZ ;  /* 0x0000004006f07810 */ /* 0x004fca0007f1e0ff */
[----:B---3--:R-:W-:Y:S01]  /*dfe0*/  IMAD.X R241, RZ, RZ, R5, P0 ;  /* 0x000000fffff17224 */ /* 0x008fe200000e0605 */
[----:B------:R-:W-:Y:S02]  /*dff0*/  IADD3 R238, P0, R6, 0x80, RZ ;  /* 0x0000008006ee7810 */ /* 0x000fe40007f1e0ff */
[----:B------:R-:W-:-:S03]  /*e000*/  MOV R4, R6 ;  /* 0x0000000600047202 */ /* 0x000fc60000000f00 */
[--C-:B------:R-:W-:Y:S01]  /*e010*/  IMAD.X R239, RZ, RZ, R5.reuse, P0 ;  /* 0x000000ffffef7224 */ /* 0x100fe200000e0605 */
[----:B------:R-:W-:Y:S01]  /*e020*/  IADD3 R236, P0, R6, 0xc0, RZ ;  /* 0x000000c006ec7810 */ /* 0x000fe20007f1e0ff */
[----:B------:R1:W-:Y:S04]  /*e030*/  STL.64 [R1+0x48], R4 ;  /* 0x0000480401007387 */ /* 0x0003e80000100a00 */
[----:B------:R-:W-:Y:S01]  /*e040*/  IMAD.X R237, RZ, RZ, R5, P0 ;  /* 0x000000ffffed7224 */ /* 0x000fe200000e0605 */
[----:B----4-:R-:W-:-:S04]  /*e050*/  IADD3 R251, P0, R10, 0x40, RZ ;  /* 0x000000400afb7810 */ /* 0x010fc80007f1e0ff */
[----:B-----5:R-:W-:Y:S02]  /*e060*/  IADD3.X R250, RZ, R9, RZ, P0, !PT ;  /* 0x00000009fffa7210 */ /* 0x020fe400007fe4ff */
[----:B------:R-:W-:-:S05]  /*e070*/  IADD3 R249, P0, R10, 0x80, RZ ;  /* 0x000000800af97810 */ /* 0x000fca0007f1e0ff */
[----:B------:R-:W-:Y:S01]  /*e080*/  IMAD.X R248, RZ, RZ, R9, P0 ;  /* 0x000000fffff87224 */ /* 0x000fe200000e0609 */
[----:B------:R-:W-:Y:S01]  /*e090*/  IADD3 R247, P0, R10, 0xc0, RZ ;  /* 0x000000c00af77810 */ /* 0x000fe20007f1e0ff */
[----:B------:R-:W-:-:S04]  /*e0a0*/  @P1 IMAD.HI.U32 R252, R0, c[0x0][0x2c8], RZ ;  /* 0x0000b20000fc1a27 */ /* 0x000fc800078e00ff */
[----:B------:R-:W-:Y:S02]  /*e0b0*/  IMAD.X R246, RZ, RZ, R9, P0 ;  /* 0x000000fffff67224 */ /* 0x000fe400000e0609 */
.L_x_910:
[----:B------:R-:W2:Y:S01]  /*e0c0*/  LDL.64 R8, [R1+0x48] ;  /* 0x0000480001087983 */ /* 0x000ea20000100a00 */
[----:B------:R-:W-:Y:S01]  /*e0d0*/  IMAD.MOV.U32 R3, RZ, RZ, 0x6 ;  /* 0x00000006ff037424 */ /* 0x000fe200078e00ff */
[----:B-1----:R-:W-:Y:S01]  /*e0e0*/  SHF.R.S32.HI R2, RZ, 0x1f, R219 ;  /* 0x0000001fff027819 */ /* 0x002fe200000114db */
[----:B------:R-:W-:Y:S01]  /*e0f0*/  IMAD.MOV.U32 R0, RZ, RZ, c[0x0][0x208] ;  /* 0x00008200ff007624 */ /* 0x000fe200078e00ff */
[----:B------:R-:W-:Y:S04]  /*e100*/  DEPBAR.LE SB0, 0x0 ;  /* 0x000080000000791a */ /* 0x000fe80000000000 */
[----:B------:R-:W3:Y:S01]  /*e110*/  LDL.64 R10, [R1+0x60] ;  /* 0x00006000010a7983 */ /* 0x000ee20000100a00 */
[----:B------:R-:W-:Y:S01]  /*e120*/  IMAD.MOV.U32 R16, RZ, RZ, c[0x0][0x208] ;  /* 0x00008200ff107624 */ /* 0x000fe200078e00ff */
[----:B------:R-:W-:Y:S04]  /*e130*/  SHF.L.U64.HI R0, R0, R3, c[0x0][0x20c] ;  /* 0x0000830000007619 */ /* 0x000fe80000010203 */
[----:B------:R-:W4:Y:S01]  /*e140*/  LDL.64 R244, [R1+0x58] ;  /* 0x0000580001f47983 */ /* 0x000f220000100a00 */
[----:B------:R-:W-:Y:S01]  /*e150*/  SHF.L.U32 R16, R16, 0x6, RZ ;  /* 0x0000000610107819 */ /* 0x000fe200000006ff */
[----:B------:R-:W-:Y:S04]  /*e160*/  IMAD R0, R0, R219, RZ ;  /* 0x000000db00007224 */ /* 0x000fe800078e02ff */
[----:B------:R-:W5:Y:S01]  /*e170*/  LDL.64 R242, [R1+0x50] ;  /* 0x0000500001f27983 */ /* 0x000f620000100a00 */
[-C--:B------:R-:W-:Y:S02]  /*e180*/  IMAD R0, R2, R16.reuse, R0 ;  /* 0x0000001002007224 */ /* 0x080fe400078e0200 */
[CC--:B------:R-:W-:Y:S03]  /*e190*/  IMAD.WIDE.U32 R2, R219.reuse, R16.reuse, R240 ;  /* 0x00000010db027225 */ /* 0x0c0fe600078e00f0 */
[----:B------:R-:W-:Y:S01]  /*e1a0*/  BAR.SYNC.DEFER_BLOCKING 0x0 ;  /* 0x0000000000007b1d */ /* 0x000fe20000010000 */
[CC--:B------:R-:W-:Y:S04]  /*e1b0*/  IMAD.WIDE.U32 R6, R219.reuse, R16.reuse, R238 ;  /* 0x00000010db067225 */ /* 0x0c0fe800078e00ee */
[----:B------:R-:W-:Y:S01]  /*e1c0*/  IMAD.IADD R3, R0, 0x1, R3 ;  /* 0x0000000100037824 */ /* 0x000fe200078e0203 */
        /* <DEDUP_REMOVED lines=8> */
[----:B------:R-:W4:Y:S01]  /*e250*/  LDL R135, [R1+0x70] ;  /* 0x0000700001877983 */ /* 0x000f220000100800 */
[-C--:B-12---:R-:W-:Y:S04]  /*e260*/  IMAD.WIDE.U32 R4, R219, R16.reuse, R8 ;  /* 0x00000010db047225 */ /* 0x086fe800078e0008 */
[----:B------:R-:W-:Y:S01]  /*e270*/  IMAD.IADD R5, R5, 0x1, R0 ;  /* 0x0000000105057824 */ /* 0x000fe200078e0200 */
[C---:B------:R-:W-:Y:S04]  /*e280*/  LEA R14, P0, R4.reuse, c[0x0][0x1f8], 0x1 ;  /* 0x00007e00040e7a11 */ /* 0x040fe800078008ff */
[----:B------:R-:W-:Y:S01]  /*e290*/  LEA.HI.X R15, R4, c[0x0][0x1fc], R5, 0x1, P0 ;  /* 0x00007f00040f7a11 */ /* 0x000fe200000f0c05 */
[----:B------:R-:W-:Y:S01]  /*e2a0*/  IMAD.IADD R4, R0, 0x1, R7 ;  /* 0x0000000100047824 */ /* 0x000fe200078e0207 */
[C---:B------:R-:W-:Y:S04]  /*e2b0*/  LEA R12, P0, R2.reuse, c[0x0][0x1f8], 0x1 ;  /* 0x00007e00020c7a11 */ /* 0x040fe800078008ff */
[----:B------:R-:W-:Y:S01]  /*e2c0*/  LEA.HI.X R13, R2, c[0x0][0x1fc], R3, 0x1, P0 ;  /* 0x00007f00020d7a11 */ /* 0x000fe200000f0c03 */
[CC--:B------:R-:W-:Y:S01]  /*e2d0*/  IMAD.WIDE.U32 R2, R219.reuse, R16.reuse, R236 ;  /* 0x00000010db027225 */ /* 0x0c0fe200078e00ec */
[C---:B------:R-:W-:Y:S01]  /*e2e0*/  LEA R230, P0, R6.reuse, c[0x0][0x1f8], 0x1 ;  /* 0x00007e0006e67a11 */ /* 0x040fe200078008ff */
[----:B-----5:R-:W2:Y:S03]  /*e2f0*/  LDL R242, [R1+0x40] ;  /* 0x0000400001f27983 */ /* 0x020ea60000100800 */
[----:B------:R-:W-:Y:S01]  /*e300*/  LEA.HI.X R231, R6, c[0x0][0x1fc], R4, 0x1, P0 ;  /* 0x00007f0006e77a11 */ /* 0x000fe200000f0c04 */
[C---:B------:R-:W-:Y:S01]  /*e310*/  IMAD.WIDE.U32 R4, R219.reuse, R16, UR4 ;  /* 0x00000004db047e25 */ /* 0x040fe2000f8e0010 */
[----:B------:R-:W-:Y:S02]  /*e320*/  LEA R228, P0, R2, c[0x0][0x1f8], 0x1 ;  /* 0x00007e0002e47a11 */ /* 0x000fe400078008ff */
[C---:B------:R-:W-:Y:S01]  /*e330*/  IADD3 R3, R0.reuse, R3, RZ ;  /* 0x0000000300037210 */ /* 0x040fe20007ffe0ff */
[----:B------:R-:W-:Y:S01]  /*e340*/  IMAD.IADD R0, R0, 0x1, R5 ;  /* 0x0000000100007824 */ /* 0x000fe200078e0205 */
[----:B------:R-:W-:Y:S02]  /*e350*/  LDSM.16.M88.4 R16, [R192+0x8900] ;  /* 0x00890000c010783b */ /* 0x000fe40000000200 */
[----:B------:R-:W-:Y:S02]  /*e360*/  LEA.HI.X R229, R2, c[0x0][0x1fc], R3, 0x1, P0 ;  /* 0x00007f0002e57a11 */ /* 0x000fe400000f0c03 */
[-C--:B---3--:R-:W-:Y:S05]  /*e370*/  IADD3 R2, P0, R10, R4.reuse, RZ ;  /* 0x000000040a027210 */ /* 0x088fea0007f1e0ff */
[----:B------:R-:W-:Y:S01]  /*e380*/  IMAD.X R3, R0, 0x1, R9, P0 ;  /* 0x0000000100037824 */ /* 0x000fe200000e0609 */
[C---:B------:R-:W-:Y:S01]  /*e390*/  LEA R226, P0, R2.reuse, c[0x0][0x1f8], 0x1 ;  /* 0x00007e0002e27a11 */ /* 0x040fe200078008ff */
[----:B------:R-:W1:Y:S03]  /*e3a0*/  LDSM.16.M88.4 R8, [R192+0x8100] ;  /* 0x00810000c008783b */ /* 0x000e660000000200 */
[----:B------:R-:W-:Y:S02]  /*e3b0*/  LEA.HI.X R227, R2, c[0x0][0x1fc], R3, 0x1, P0 ;  /* 0x00007f0002e37a11 */ /* 0x000fe400000f0c03 */
[-C--:B------:R-:W-:Y:S01]  /*e3c0*/  IADD3 R2, P0, R240, R4.reuse, RZ ;  /* 0x00000004f0027210 */ /* 0x080fe20007f1e0ff */
[----:B------:R-:W-:Y:S01]  /*e3d0*/  @!PT LDS RZ, [RZ] ;  /* 0x00000000fffff984 */ /* 0x000fe20000000800 */
[----:B------:R-:W-:Y:S01]  /*e3e0*/  @!PT LDS RZ, [RZ] ;  /* 0x00000000fffff984 */ /* 0x000fe20000000800 */
[----:B------:R-:W-:Y:S01]  /*e3f0*/  @!PT LDS RZ, [RZ] ;  /* 0x00000000fffff984 */ /* 0x000fe20000000800 */
[----:B------:R3:W-:Y:S04]  /*e400*/  LDGSTS.E.BYPASS.LTC128B.128 [R233+0x100], [R14.64], !P3 ;  /* 0x001000000ee97fae */ /* 0x0007e8000d901d48 */
[----:B------:R-:W-:Y:S01]  /*e410*/  IMAD.X R3, R0, 0x1, R241, P0 ;  /* 0x0000000100037824 */ /* 0x000fe200000e06f1 */
[C---:B------:R-:W-:Y:S01]  /*e420*/  LEA R224, P0, R2.reuse, c[0x0][0x1f8], 0x1 ;  /* 0x00007e0002e07a11 */ /* 0x040fe200078008ff */
[----:B------:R3:W-:Y:S03]  /*e430*/  LDGSTS.E.BYPASS.LTC128B.128 [R233+0x2100], [R12.64], !P6 ;  /* 0x021000000ce97fae */ /* 0x0007e6000f101d48 */
[----:B------:R-:W-:Y:S02]  /*e440*/  LEA.HI.X R225, R2, c[0x0][0x1fc], R3, 0x1, P0 ;  /* 0x00007f0002e17a11 */ /* 0x000fe400000f0c03 */
[-C--:B------:R-:W-:Y:S01]  /*e450*/  IADD3 R2, P0, R238, R4.reuse, RZ ;  /* 0x00000004ee027210 */ /* 0x080fe20007f1e0ff */
[----:B------:R5:W-:Y:S03]  /*e460*/  LDGSTS.E.BYPASS.LTC128B.128 [R233+0x4100], [R230.64], !P5 ;  /* 0x04100000e6e97fae */ /* 0x000be6000e901d48 */
[----:B------:R-:W-:Y:S02]  /*e470*/  IADD3.X R3, R0, R239, RZ, P0, !PT ;  /* 0x000000ef00037210 */ /* 0x000fe400007fe4ff */
[C---:B------:R-:W-:Y:S01]  /*e480*/  LEA R222, P0, R2.reuse, c[0x0][0x1f8], 0x1 ;  /* 0x00007e0002de7a11 */ /* 0x040fe200078008ff */
[----:B------:R3:W-:Y:S03]  /*e490*/  LDGSTS.E.BYPASS.LTC128B.128 [R233+0x6100], [R228.64], !P4 ;  /* 0x06100000e4e97fae */ /* 0x0007e6000e101d48 */
[----:B------:R-:W-:Y:S02]  /*e4a0*/  LEA.HI.X R223, R2, c[0x0][0x1fc], R3, 0x1, P0 ;  /* 0x00007f0002df7a11 */ /* 0x000fe400000f0c03 */
[----:B------:R-:W-:Y:S01]  /*e4b0*/  IADD3 R4, P0, R236, R4, RZ ;  /* 0x00000004ec047210 */ /* 0x000fe20007f1e0ff */
[----:B------:R3:W-:Y:S04]  /*e4c0*/  LDGSTS.E.BYPASS.LTC128B.128 [R233+0x1100], [R226.64], !P3 ;  /* 0x01100000e2e97fae */ /* 0x0007e8000d901d48 */
[----:B------:R-:W-:Y:S01]  /*e4d0*/  IMAD.X R0, R0, 0x1, R237, P0 ;  /* 0x0000000100007824 */ /* 0x000fe200000e06ed */
[C---:B------:R-:W-:Y:S01]  /*e4e0*/  LEA R220, P0, R4.reuse, c[0x0][0x1f8], 0x1 ;  /* 0x00007e0004dc7a11 */ /* 0x040fe200078008ff */
[----:B------:R4:W-:Y:S03]  /*e4f0*/  LDGSTS.E.BYPASS.LTC128B.128 [R233+0x3100], [R224.64], !P6 ;  /* 0x03100000e0e97fae */ /* 0x0009e6000f101d48 */
[----:B------:R-:W-:Y:S02]  /*e500*/  LEA.HI.X R221, R4, c[0x0][0x1fc], R0, 0x1, P0 ;  /* 0x00007f0004dd7a11 */ /* 0x000fe400000f0c00 */
[C---:B-1----:R-:W-:Y:S01]  /*e510*/  HMMA.16816.F32.BF16 R4, R32.reuse, R8, RZ ;  /* 0x000000082004723c */ /* 0x042fe200000418ff */
[----:B------:R1:W-:Y:S02]  /*e520*/  LDGSTS.E.BYPASS.LTC128B.128 [R233+0x5100], [R222.64], !P5 ;  /* 0x05100000dee97fae */ /* 0x0003e4000e901d48 */
[C---:B------:R-:W-:Y:S04]  /*e530*/  ISETP.GT.AND P0, PT, R219.reuse, R232, PT ;  /* 0x000000e8db00720c */ /* 0x040fe80003f04270 */
[----:B------:R1:W-:Y:S01]  /*e540*/  LDGSTS.E.BYPASS.LTC128B.128 [R233+0x7100], [R220.64], !P4 ;  /* 0x07100000dce97fae */ /* 0x0003e2000e101d48 */
[C---:B------:R-:W-:Y:S05]  /*e550*/  HMMA.16816.F32.BF16 R8, R32.reuse, R10, RZ ;  /* 0x0000000a2008723c */ /* 0x040fea00000418ff */
[----:B------:R-:W0:Y:S03]  /*e560*/  LDGDEPBAR ;  /* 0x00000000000079af */ /* 0x000e260000000000 */
[C---:B---3--:R-:W-:Y:S08]  /*e570*/  HMMA.16816.F32.BF16 R12, R32.reuse, R16, RZ ;  /* 0x00000010200c723c */ /* 0x048ff000000418ff */
[C---:B------:R-:W-:Y:S08]  /*e580*/  HMMA.16816.F32.BF16 R16, R32.reuse, R18, RZ ;  /* 0x000000122010723c */ /* 0x040ff000000418ff */
[C---:B------:R-:W-:Y:S08]  /*e590*/  HMMA.16816.F32.BF16 R20, R32.reuse, R24, RZ ;  /* 0x000000182014723c */ /* 0x040ff000000418ff */
[C---:B------:R-:W-:Y:S08]  /*e5a0*/  HMMA.16816.F32.BF16 R24, R32.reuse, R26, RZ ;  /* 0x0000001a2018723c */ /* 0x040ff000000418ff */
[C---:B------:R-:W-:Y:S07]  /*e5b0*/  HMMA.16816.F32.BF16 R28, R32.reuse, R168, RZ ;  /* 0x000000a8201c723c */ /* 0x040fee00000418ff */
[----:B------:R-:W-:Y:S01]  /*e5c0*/  @P0 IADD3 R168, R219, -0x1, RZ ;  /* 0xffffffffdba80810 */ /* 0x000fe20007ffe0ff */
[----:B------:R-:W-:Y:S04]  /*e5d0*/  HMMA.16816.F32.BF16 R32, R32, R170, RZ ;  /* 0x000000aa2020723c */ /* 0x000fe800000418ff */
[----:B------:R-:W-:Y:S03]  /*e5e0*/  @P0 SHF.R.S32.HI R0, RZ, 0x1f, R168 ;  /* 0x0000001fff000819 */ /* 0x000fe600000114a8 */
[----:B------:R-:W-:Y:S01]  /*e5f0*/  IMAD.MOV.U32 R171, RZ, RZ, c[0x0][0x1e0] ;  /* 0x00007800ffab7624 */ /* 0x000fe200078e00ff */
[C---:B------:R-:W-:Y:S05]  /*e600*/  HMMA.16816.F32.BF16 R4, R172.reuse, R176, R4 ;  /* 0x000000b0ac04723c */ /* 0x040fea0000041804 */
[----:B------:R-:W-:Y:S01]  /*e610*/  @P0 IMAD R0, R0, c[0x0][0x1e0], RZ ;  /* 0x0000780000000a24 */ /* 0x000fe200078e02ff */
[----:B------:R-:W-:Y:S02]  /*e620*/  SHF.L.U32 R171, R171, 0x5, RZ ;  /* 0x00000005abab7819 */ /* 0x000fe400000006ff */
[C---:B------:R-:W-:Y:S04]  /*e630*/  HMMA.16816.F32.BF16 R8, R172.reuse, R178, R8 ;  /* 0x000000b2ac08723c */ /* 0x040fe80000041808 */
[C---:B------:R-:W-:Y:S02]  /*e640*/  @P0 IMAD R0, R168.reuse, c[0x0][0x1e4], R0 ;  /* 0x00007900a8000a24 */ /* 0x040fe400078e0200 */
[----:B------:R-:W-:Y:S02]  /*e650*/  @P0 IMAD.WIDE.U32 R168, R168, c[0x0][0x1e0], RZ ;  /* 0x00007800a8a80a25 */ /* 0x000fe400078e00ff */
[C---:B------:R-:W-:Y:S04]  /*e660*/  HMMA.16816.F32.BF16 R12, R172.reuse, R180, R12 ;  /* 0x000000b4ac0c723c */ /* 0x040fe8000004180c */
[----:B------:R-:W-:Y:S02]  /*e670*/  @P0 IMAD.IADD R0, R169, 0x1, R0 ;  /* 0x00000001a9000824 */ /* 0x000fe400078e0200 */
[C---:B------:R-:W-:Y:S02]  /*e680*/  @P0 IMAD.SHL.U32 R2, R168.reuse, 0x40, RZ ;  /* 0x00000040a8020824 */ /* 0x040fe400078e00ff */
[C---:B------:R-:W-:Y:S04]  /*e690*/  HMMA.16816.F32.BF16 R16, R172.reuse, R182, R16 ;  /* 0x000000b6ac10723c */ /* 0x040fe80000041810 */
[----:B------:R-:W-:Y:S02]  /*e6a0*/  @P0 SHF.L.U64.HI R0, R168, 0x6, R0 ;  /* 0x00000006a8000819 */ /* 0x000fe40000010200 */
[----:B----4-:R-:W-:Y:S02]  /*e6b0*/  @P0 IADD3 R3, P1, R2, R244, RZ ;  /* 0x000000f402030210 */ /* 0x010fe40007f3e0ff */
[C---:B------:R-:W-:Y:S04]  /*e6c0*/  HMMA.16816.F32.BF16 R20, R172.reuse, R184, R20 ;  /* 0x000000b8ac14723c */ /* 0x040fe80000041814 */
[----:B------:R-:W-:Y:S02]  /*e6d0*/  @P0 IADD3.X R132, R0, R243, RZ, P1, !PT ;  /* 0x000000f300840210 */ /* 0x000fe40000ffe4ff */
[C---:B------:R-:W-:Y:S02]  /*e6e0*/  @P0 LEA R234, P1, R3.reuse, c[0x0][0x1c8], 0x1 ;  /* 0x0000720003ea0a11 */ /* 0x040fe400078208ff */
[C---:B------:R-:W-:Y:S04]  /*e6f0*/  HMMA.16816.F32.BF16 R24, R172.reuse, R186, R24 ;  /* 0x000000baac18723c */ /* 0x040fe80000041818 */
[----:B------:R-:W-:Y:S02]  /*e700*/  @P0 LEA.HI.X R235, R3, c[0x0][0x1cc], R132, 0x1, P1 ;  /* 0x0000730003eb0a11 */ /* 0x000fe400008f0c84 */
[----:B------:R-:W-:Y:S02]  /*e710*/  @P0 IADD3 R3, P1, R2, R251, RZ ;  /* 0x000000fb02030210 */ /* 0x000fe40007f3e0ff */
[C---:B------:R-:W-:Y:S04]  /*e720*/  HMMA.16816.F32.BF16 R28, R172.reuse, R188, R28 ;  /* 0x000000bcac1c723c */ /* 0x040fe8000004181c */
[----:B------:R-:W-:Y:S01]  /*e730*/  @P0 IMAD.X R132, R0, 0x1, R250, P1 ;  /* 0x0000000100840824 */ /* 0x000fe200008e06fa */
[C---:B-----5:R-:W-:Y:S03]  /*e740*/  @P0 LEA R230, P1, R3.reuse, c[0x0][0x1c8], 0x1 ;  /* 0x0000720003e60a11 */ /* 0x060fe600078208ff */
[----:B------:R-:W-:Y:S01]  /*e750*/  HMMA.16816.F32.BF16 R32, R172, R190, R32 ;  /* 0x000000beac20723c */ /* 0x000fe20000041820 */
[----:B------:R-:W-:Y:S03]  /*e760*/  LDSM.16.M88.4 R172, [R198+0x8100] ;  /* 0x00810000c6ac783b */ /* 0x000fe60000000200 */
[----:B------:R-:W-:Y:S02]  /*e770*/  @P0 LEA.HI.X R231, R3, c[0x0][0x1cc], R132, 0x1, P1 ;  /* 0x0000730003e70a11 */ /* 0x000fe400008f0c84 */
[----:B------:R-:W-:Y:S06]  /*e780*/  @P0 IADD3 R3, P1, R2, R249, RZ ;  /* 0x000000f902030210 */ /* 0x000fec0007f3e0ff */
[----:B------:R-:W-:Y:S01]  /*e790*/  @P0 IMAD.X R132, R0, 0x1, R248, P1 ;  /* 0x0000000100840824 */ /* 0x000fe200008e06f8 */
[C---:B------:R-:W-:Y:S04]  /*e7a0*/  @P0 LEA R228, P1, R3.reuse, c[0x0][0x1c8], 0x1 ;  /* 0x0000720003e40a11 */ /* 0x040fe800078208ff */
[----:B------:R-:W-:Y:S02]  /*e7b0*/  @P0 LEA.HI.X R229, R3, c[0x0][0x1cc], R132, 0x1, P1 ;  /* 0x0000730003e50a11 */ /* 0x000fe400008f0c84 */
[----:B------:R-:W-:Y:S05]  /*e7c0*/  @P0 IADD3 R3, P1, R2, R247, RZ ;  /* 0x000000f702030210 */ /* 0x000fea0007f3e0ff */
[----:B------:R-:W-:Y:S01]  /*e7d0*/  @P0 IMAD.X R132, R0, 0x1, R246, P1 ;  /* 0x0000000100840824 */ /* 0x000fe200008e06f6 */
[C---:B------:R-:W-:Y:S04]  /*e7e0*/  @P0 LEA R226, P1, R3.reuse, c[0x0][0x1c8], 0x1 ;  /* 0x0000720003e20a11 */ /* 0x040fe800078208ff */
[----:B------:R-:W-:Y:S02]  /*e7f0*/  @P0 LEA.HI.X R227, R3, c[0x0][0x1cc], R132, 0x1, P1 ;  /* 0x0000730003e30a11 */ /* 0x000fe400008f0c84 */
[----:B------:R-:W-:Y:S02]  /*e800*/  @P0 IADD3 R132, P1, R171, R2, RZ ;  /* 0x00000002ab840210 */ /* 0x000fe40007f3e0ff */
[----:B------:R-:W3:Y:S03]  /*e810*/  LDSM.16.M88.4 R168, [R202+0x10100] ;  /* 0x01010000caa8783b */ /* 0x000ee60000000200 */
[----:B------:R-:W-:Y:S01]  /*e820*/  @P0 IMAD.X R3, R135, 0x1, R0, P1 ;  /* 0x0000000187030824 */ /* 0x000fe200008e0600 */
[----:B------:R-:W-:Y:S05]  /*e830*/  @P0 IADD3 R0, P1, R132, R244, RZ ;  /* 0x000000f484000210 */ /* 0x000fea0007f3e0ff */
[----:B------:R-:W-:Y:S01]  /*e840*/  @P0 IMAD.X R2, R3, 0x1, R243, P1 ;  /* 0x0000000103020824 */ /* 0x000fe200008e06f3 */
[C---:B------:R-:W-:Y:S02]  /*e850*/  @P0 LEA R224, P1, R0.reuse, c[0x0][0x1c8], 0x1 ;  /* 0x0000720000e00a11 */ /* 0x040fe400078208ff */
[----:B------:R-:W-:Y:S02]  /*e860*/  MOV R243, c[0x0][0x2c4] ;  /* 0x0000b10000f37a02 */ /* 0x000fe40000000f00 */
[----:B------:R-:W-:Y:S02]  /*e870*/  @P0 LEA.HI.X R225, R0, c[0x0][0x1cc], R2, 0x1, P1 ;  /* 0x0000730000e10a11 */ /* 0x000fe400008f0c02 */
[----:B------:R-:W-:Y:S02]  /*e880*/  @P0 IADD3 R0, P1, R132, R251, RZ ;  /* 0x000000fb84000210 */ /* 0x000fe40007f3e0ff */
[----:B------:R-:W-:Y:S01]  /*e890*/  ISETP.NE.AND P2, PT, R243, 0x1, PT ;  /* 0x00000001f300780c */ /* 0x000fe20003f45270 */
[----:B------:R-:W-:Y:S01]  /*e8a0*/  IMAD.MOV.U32 R243, RZ, RZ, 0x1 ;  /* 0x00000001fff37424 */ /* 0x000fe200078e00ff */
[C---:B------:R-:W-:Y:S02]  /*e8b0*/  @P0 IADD3.X R2, R3.reuse, R250, RZ, P1, !PT ;  /* 0x000000fa03020210 */ /* 0x040fe40000ffe4ff */
[C---:B------:R-:W-:Y:S04]  /*e8c0*/  @P0 LEA R188, P1, R0.reuse, c[0x0][0x1c8], 0x1 ;  /* 0x0000720000bc0a11 */ /* 0x040fe800078208ff */
[----:B------:R-:W-:Y:S02]  /*e8d0*/  @P0 LEA.HI.X R189, R0, c[0x0][0x1cc], R2, 0x1, P1 ;  /* 0x0000730000bd0a11 */ /* 0x000fe400008f0c02 */
[----:B------:R-:W-:Y:S05]  /*e8e0*/  @P0 IADD3 R0, P1, R132, R249, RZ ;  /* 0x000000f984000210 */ /* 0x000fea0007f3e0ff */
[C---:B------:R-:W-:Y:S01]  /*e8f0*/  @P0 IMAD.X R2, R3.reuse, 0x1, R248, P1 ;  /* 0x0000000103020824 */ /* 0x040fe200008e06f8 */
[C---:B------:R-:W-:Y:S04]  /*e900*/  @P0 LEA R176, P1, R0.reuse, c[0x0][0x1c8], 0x1 ;  /* 0x0000720000b00a11 */ /* 0x040fe800078208ff */
[----:B------:R-:W-:Y:S01]  /*e910*/  @P0 LEA.HI.X R177, R0, c[0x0][0x1cc], R2, 0x1, P1 ;  /* 0x0000730000b10a11 */ /* 0x000fe200008f0c02 */
[C---:B---3--:R-:W-:Y:S05]  /*e920*/  HMMA.16816.F32.BF16 R4, R168.reuse, R172, R4 ;  /* 0x000000aca804723c */ /* 0x048fea0000041804 */
[----:B------:R-:W-:Y:S03]  /*e930*/  @P0 IADD3 R0, P1, R132, R247, RZ ;  /* 0x000000f784000210 */ /* 0x000fe60007f3e0ff */
[C---:B------:R-:W-:Y:S01]  /*e940*/  HMMA.16816.F32.BF16 R8, R168.reuse, R174, R8 ;  /* 0x000000aea808723c */ /* 0x040fe20000041808 */
[----:B------:R-:W3:Y:S03]  /*e950*/  LDSM.16.M88.4 R172, [R198+0x8900] ;  /* 0x00890000c6ac783b */ /* 0x000ee60000000200 */
[----:B------:R-:W-:Y:S04]  /*e960*/  @P0 IMAD.X R2, R3, 0x1, R246, P1 ;  /* 0x0000000103020824 */ /* 0x000fe800008e06f6 */
[C---:B---3--:R-:W-:Y:S08]  /*e970*/  HMMA.16816.F32.BF16 R12, R168.reuse, R172, R12 ;  /* 0x000000aca80c723c */ /* 0x048ff0000004180c */
[C---:B------:R-:W-:Y:S01]  /*e980*/  HMMA.16816.F32.BF16 R16, R168.reuse, R174, R16 ;  /* 0x000000aea810723c */ /* 0x040fe20000041810 */
[----:B------:R-:W3:Y:S07]  /*e990*/  LDSM.16.M88.4 R172, [R198+0x9100] ;  /* 0x00910000c6ac783b */ /* 0x000eee0000000200 */
[C---:B---3--:R-:W-:Y:S08]  /*e9a0*/  HMMA.16816.F32.BF16 R20, R168.reuse, R172, R20 ;  /* 0x000000aca814723c */ /* 0x048ff00000041814 */
[C---:B------:R-:W-:Y:S01]  /*e9b0*/  HMMA.16816.F32.BF16 R24, R168.reuse, R174, R24 ;  /* 0x000000aea818723c */ /* 0x040fe20000041818 */
[----:B------:R-:W3:Y:S07]  /*e9c0*/  LDSM.16.M88.4 R172, [R198+0x9900] ;  /* 0x00990000c6ac783b */ /* 0x000eee0000000200 */
[C---:B---3--:R-:W-:Y:S08]  /*e9d0*/  HMMA.16816.F32.BF16 R28, R168.reuse, R172, R28 ;  /* 0x000000aca81c723c */ /* 0x048ff0000004181c */
[----:B------:R-:W-:Y:S01]  /*e9e0*/  HMMA.16816.F32.BF16 R32, R168, R174, R32 ;  /* 0x000000aea820723c */ /* 0x000fe20000041820 */
[----:B------:R-:W-:Y:S06]  /*e9f0*/  LDSM.16.M88.4 R168, [R201+0x10100] ;  /* 0x01010000c9a8783b */ /* 0x000fec0000000200 */
[----:B------:R-:W3:Y:S02]  /*ea00*/  LDSM.16.M88.4 R172, [R197] ;  /* 0x00000000c5ac783b */ /* 0x000ee40000000200 */
[C---:B---3--:R-:W-:Y:S08]  /*ea10*/  HMMA.16816.F32.BF16 R4, R168.reuse, R172, R4 ;  /* 0x000000aca804723c */ /* 0x048ff00000041804 */
[C---:B------:R-:W-:Y:S01]  /*ea20*/  HMMA.16816.F32.BF16 R8, R168.reuse, R174, R8 ;  /* 0x000000aea808723c */ /* 0x040fe20000041808 */
[----:B------:R-:W3:Y:S07]  /*ea30*/  LDSM.16.M88.4 R172, [R197+0x800] ;  /* 0x00080000c5ac783b */ /* 0x000eee0000000200 */
        /* <DEDUP_REMOVED lines=9> */
[----:B------:R-:W3:Y:S02]  /*ead0*/  LDSM.16.M88.4 R172, [R192+0xa100] ;  /* 0x00a10000c0ac783b */ /* 0x000ee40000000200 */
        /* <DEDUP_REMOVED lines=15> */
[----:B------:R-:W3:Y:S07]  /*ebd0*/  LDSM.16.M88.4 R172, [R214] ;  /* 0x00000000d6ac783b */ /* 0x000eee0000000200 */
[C---:B---3--:R-:W-:Y:S08]  /*ebe0*/  HMMA.16816.F32.BF16 R12, R168.reuse, R172, R12 ;  /* 0x000000aca80c723c */ /* 0x048ff0000004180c */
[C---:B------:R-:W-:Y:S01]  /*ebf0*/  HMMA.16816.F32.BF16 R16, R168.reuse, R174, R16 ;  /* 0x000000aea810723c */ /* 0x040fe20000041810 */
[----:B------:R-:W3:Y:S07]  /*ec00*/  LDSM.16.M88.4 R172, [R213] ;  /* 0x00000000d5ac783b */ /* 0x000eee0000000200 */
[C---:B---3--:R-:W-:Y:S08]  /*ec10*/  HMMA.16816.F32.BF16 R20, R168.reuse, R172, R20 ;  /* 0x000000aca814723c */ /* 0x048ff00000041814 */
[C---:B------:R-:W-:Y:S01]  /*ec20*/  HMMA.16816.F32.BF16 R24, R168.reuse, R174, R24 ;  /* 0x000000aea818723c */ /* 0x040fe20000041818 */
[----:B------:R-:W3:Y:S07]  /*ec30*/  LDSM.16.M88.4 R172, [R212] ;  /* 0x00000000d4ac783b */ /* 0x000eee0000000200 */
        /* <DEDUP_REMOVED lines=123> */
[----:B------:R-:W3:Y:S11]  /*f3f0*/  LDSM.16.M88.4 R172, [R197+0x6800] ;  /* 0x00680000c5ac783b */ /* 0x000ef60000000200 */
[----:B------:R-:W-:Y:S04]  /*f400*/  @!UPT UIADD3 URZ, URZ, URZ, URZ ;  /* 0x0000003f3f3ff290 */ /* 0x000fe8000fffe03f */
[----:B------:R-:W-:Y:S02]  /*f410*/  FMUL.FTZ R4, R4, c[0x0][0x320] ;  /* 0x0000c80004047a20 */ /* 0x000fe40000410000 */
[----:B------:R-:W-:Y:S02]  /*f420*/  FMUL.FTZ R5, R5, c[0x0][0x320] ;  /* 0x0000c80005057a20 */ /* 0x000fe40000410000 */
[----:B------:R4:W1:Y:S01]  /*f430*/  MUFU.TANH R179, R4 ;  /* 0x0000000400b37308 */ /* 0x0008620000002400 */
[----:B------:R-:W-:Y:S02]  /*f440*/  FMUL.FTZ R6, R6, c[0x0][0x320] ;  /* 0x0000c80006067a20 */ /* 0x000fe40000410000 */
[----:B------:R-:W-:Y:S02]  /*f450*/  FMUL.FTZ R7, R7, c[0x0][0x320] ;  /* 0x0000c80007077a20 */ /* 0x000fe40000410000 */
[----:B------:R-:W-:Y:S02]  /*f460*/  FMUL.FTZ R8, R8, c[0x0][0x320] ;  /* 0x0000c80008087a20 */ /* 0x000fe40000410000 */
[----:B------:R-:W-:Y:S02]  /*f470*/  FMUL.FTZ R9, R9, c[0x0][0x320] ;  /* 0x0000c80009097a20 */ /* 0x000fe40000410000 */
[----:B------:R-:W-:Y:S01]  /*f480*/  FMUL.FTZ R10, R10, c[0x0][0x320] ;  /* 0x0000c8000a0a7a20 */ /* 0x000fe20000410000 */
[----:B------:R5:W1:Y:S01]  /*f490*/  MUFU.TANH R178, R5 ;  /* 0x0000000500b27308 */ /* 0x000a620000002400 */
[----:B------:R-:W-:Y:S09]  /*f4a0*/  FMUL.FTZ R11, R11, c[0x0][0x320] ;  /* 0x0000c8000b0b7a20 */ /* 0x000ff20000410000 */
[----:B------:R-:W1:Y:S01]  /*f4b0*/  MUFU.TANH R187, R6 ;  /* 0x0000000600bb7308 */ /* 0x000e620000002400 */
[C---:B---3--:R-:W-:Y:S01]  /*f4c0*/  HMMA.16816.F32.BF16 R12, R168.reuse, R172, R12 ;  /* 0x000000aca80c723c */ /* 0x048fe2000004180c */
[----:B----4-:R3:W4:Y:S07]  /*f4d0*/  LDL R4, [R1+0x6c] ;  /* 0x00006c0001047983 */ /* 0x01072e0000100800 */
[C---:B------:R-:W-:Y:S01]  /*f4e0*/  HMMA.16816.F32.BF16 R16, R168.reuse, R174, R16 ;  /* 0x000000aea810723c */ /* 0x040fe20000041810 */
[----:B------:R-:W1:Y:S01]  /*f4f0*/  MUFU.TANH R186, R7 ;  /* 0x0000000700ba7308 */ /* 0x000e620000002400 */
[----:B------:R-:W1:Y:S02]  /*f500*/  LDSM.16.M88.4 R172, [R197+0x7000] ;  /* 0x00700000c5ac783b */ /* 0x000e640000000200 */
[----:B-----5:R-:W-:Y:S07]  /*f510*/  IMAD.SHL.U32 R5, R219, 0x40, RZ ;  /* 0x00000040db057824 */ /* 0x020fee00078e00ff */
[----:B------:R-:W1:Y:S05]  /*f520*/  MUFU.TANH R185, R10 ;  /* 0x0000000a00b97308 */ /* 0x000e6a0000002400 */
        /* <DEDUP_REMOVED lines=9> */
[----:B------:R-:W2:Y:S10]  /*f5c0*/  MUFU.TANH R183, R14 ;  /* 0x0000000e00b77308 */ /* 0x000eb40000002400 */
[----:B------:R-:W2:Y:S01]  /*f5d0*/  MUFU.TANH R182, R15 ;  /* 0x0000000f00b67308 */ /* 0x000ea20000002400 */
[C---:B-1----:R-:W-:Y:S08]  /*f5e0*/  HMMA.16816.F32.BF16 R20, R168.reuse, R172, R20 ;  /* 0x000000aca814723c */ /* 0x042ff00000041814 */
[C---:B------:R-:W-:Y:S01]  /*f5f0*/  HMMA.16816.F32.BF16 R24, R168.reuse, R174, R24 ;  /* 0x000000aea818723c */ /* 0x040fe20000041818 */
[----:B------:R1:W1:Y:S01]  /*f600*/  MUFU.TANH R135, R16 ;  /* 0x0000001000877308 */ /* 0x0002620000002400 */
[----:B------:R-:W5:Y:S01]  /*f610*/  LDSM.16.M88.4 R172, [R197+0x7800] ;  /* 0x00780000c5ac783b */ /* 0x000f620000000200 */
[----:B------:R-:W-:Y:S08]  /*f620*/  DEPBAR.LE SB0, 0x0 ;  /* 0x000080000000791a */ /* 0x000ff00000000000 */
[----:B------:R2:W2:Y:S01]  /*f630*/  MUFU.TANH R132, R17 ;  /* 0x0000001100847308 */ /* 0x0004a20000002400 */
[----:B------:R-:W-:Y:S04]  /*f640*/  BAR.SYNC.DEFER_BLOCKING 0x0 ;  /* 0x0000000000007b1d */ /* 0x000fe80000010000 */
[----:B------:R-:W-:Y:S02]  /*f650*/  FMUL.FTZ R22, R22, c[0x0][0x320] ;  /* 0x0000c80016167a20 */ /* 0x000fe40000410000 */
[----:B------:R-:W-:Y:S02]  /*f660*/  FMUL.FTZ R23, R23, c[0x0][0x320] ;  /* 0x0000c80017177a20 */ /* 0x000fe40000410000 */
[----:B------:R-:W-:Y:S01]  /*f670*/  FMUL.FTZ R20, R20, c[0x0][0x320] ;  /* 0x0000c80014147a20 */ /* 0x000fe20000410000 */
[----:B------:R3:W3:Y:S03]  /*f680*/  MUFU.TANH R181, R18 ;  /* 0x0000001200b57308 */ /* 0x0006e60000002400 */
[----:B-1----:R-:W-:Y:S07]  /*f690*/  FMUL.FTZ R16, R25, c[0x0][0x320] ;  /* 0x0000c80019107a20 */ /* 0x002fee0000410000 */
[----:B------:R1:W1:Y:S01]  /*f6a0*/  MUFU.TANH R180, R19 ;  /* 0x0000001300b47308 */ /* 0x0002620000002400 */
[----:B--2---:R-:W-:Y:S01]  /*f6b0*/  FMUL.FTZ R17, R24, c[0x0][0x320] ;  /* 0x0000c80018117a20 */ /* 0x004fe20000410000 */
[----:B------:R-:W-:Y:S01]  /*f6c0*/  @!PT LDS RZ, [RZ] ;  /* 0x00000000fffff984 */ /* 0x000fe20000000800 */
[----:B------:R-:W-:Y:S01]  /*f6d0*/  @!PT LDS RZ, [RZ] ;  /* 0x00000000fffff984 */ /* 0x000fe20000000800 */
[----:B------:R-:W-:Y:S01]  /*f6e0*/  @!PT LDS RZ, [RZ] ;  /* 0x00000000fffff984 */ /* 0x000fe20000000800 */
[----:B------:R2:W-:Y:S01]  /*f6f0*/  @P0 LDGSTS.E.BYPASS.LTC128B.128 [R233+0x8100], [R234.64], !P3 ;  /* 0x08100000eae90fae */ /* 0x0005e2000d901d48 */
[----:B------:R-:W-:Y:S07]  /*f700*/  FMUL.FTZ R24, R26, c[0x0][0x320] ;  /* 0x0000c8001a187a20 */ /* 0x000fee0000410000 */
[----:B------:R-:W1:Y:S01]  /*f710*/  MUFU.TANH R20, R20 ;  /* 0x0000001400147308 */ /* 0x000e620000002400 */
[----:B------:R2:W-:Y:S01]  /*f720*/  @P0 LDGSTS.E.BYPASS.LTC128B.128 [R233+0xa100], [R230.64], !P6 ;  /* 0x0a100000e6e90fae */ /* 0x0005e2000f101d48 */
[C---:B-----5:R-:W-:Y:S05]  /*f730*/  HMMA.16816.F32.BF16 R28, R168.reuse, R172, R28 ;  /* 0x000000aca81c723c */ /* 0x060fea000004181c */
[----:B------:R2:W-:Y:S01]  /*f740*/  @P0 LDGSTS.E.BYPASS.LTC128B.128 [R233+0xc100], [R228.64], !P5 ;  /* 0x0c100000e4e90fae */ /* 0x0005e2000e901d48 */
[----:B---3--:R-:W-:Y:S01]  /*f750*/  FMUL.FTZ R18, R21, c[0x0][0x320] ;  /* 0x0000c80015127a20 */ /* 0x008fe20000410000 */
[C---:B------:R-:W-:Y:S01]  /*f760*/  @P0 LEA R172, P1, R0.reuse, c[0x0][0x1c8], 0x1 ;  /* 0x0000720000ac0a11 */ /* 0x040fe200078208ff */
[----:B------:R-:W3:Y:S01]  /*f770*/  MUFU.TANH R17, R17 ;  /* 0x0000001100117308 */ /* 0x000ee20000002400 */
[----:B------:R-:W-:Y:S02]  /*f780*/  HMMA.16816.F32.BF16 R32, R168, R174, R32 ;  /* 0x000000aea820723c */ /* 0x000fe40000041820 */
[----:B------:R2:W-:Y:S01]  /*f790*/  @P0 LDGSTS.E.BYPASS.LTC128B.128 [R233+0xe100], [R226.64], !P4 ;  /* 0x0e100000e2e90fae */ /* 0x0005e2000e101d48 */
[----:B------:R-:W-:Y:S02]  /*f7a0*/  @P0 LEA.HI.X R173, R0, c[0x0][0x1cc], R2, 0x1, P1 ;  /* 0x0000730000ad0a11 */ /* 0x000fe400008f0c02 */
[----:B------:R-:W-:Y:S03]  /*f7b0*/  IADD3 R0, -R242, 0x1, -R5 ;  /* 0x00000001f2007810 */ /* 0x000fe60007ffe905 */
[----:B------:R2:W-:Y:S01]  /*f7c0*/  @P0 LDGSTS.E.BYPASS.LTC128B.128 [R233+0x9100], [R224.64], !P3 ;  /* 0x09100000e0e90fae */ /* 0x0005e2000d901d48 */
[----:B------:R5:W2:Y:S03]  /*f7d0*/  MUFU.TANH R169, R12 ;  /* 0x0000000c00a97308 */ /* 0x000aa60000002400 */
[----:B------:R-:W-:Y:S02]  /*f7e0*/  IADD3 R0, R0, c[0x0][0x1d0], RZ ;  /* 0x0000740000007a10 */ /* 0x000fe40007ffe0ff */
[----:B------:R2:W-:Y:S01]  /*f7f0*/  @P0 LDGSTS.E.BYPASS.LTC128B.128 [R233+0xb100], [R188.64], !P6 ;  /* 0x0b100000bce90fae */ /* 0x0005e2000f101d48 */
[----:B------:R-:W-:Y:S01]  /*f800*/  FMUL.FTZ R15, R28, c[0x0][0x320] ;  /* 0x0000c8001c0f7a20 */ /* 0x000fe20000410000 */
[----:B------:R-:W-:Y:S01]  /*f810*/  IADD3 R0, R0, -c[0x0][0x168], RZ ;  /* 0x80005a0000007a10 */ /* 0x000fe20007ffe0ff */
[----:B------:R-:W-:Y:S02]  /*f820*/  FMUL.FTZ R14, R29, c[0x0][0x320] ;  /* 0x0000c8001d0e7a20 */ /* 0x000fe40000410000 */
[----:B------:R2:W2:Y:S01]  /*f830*/  MUFU.TANH R168, R13 ;  /* 0x0000000d00a87308 */ /* 0x0004a20000002400 */
[----:B------:R3:W-:Y:S01]  /*f840*/  @P0 LDGSTS.E.BYPASS.LTC128B.128 [R233+0xd100], [R176.64], !P5 ;  /* 0x0d100000b0e90fae */ /* 0x0007e2000e901d48 */
[----:B------:R-:W-:Y:S01]  /*f850*/  FMUL.FTZ R21, R31, c[0x0][0x320] ;  /* 0x0000c8001f157a20 */ /* 0x000fe20000410000 */
[----:B------:R-:W-:Y:S02]  /*f860*/  IADD3 R6, R0, UR6, RZ ;  /* 0x0000000600067c10 */ /* 0x000fe4000fffe0ff */
[----:B-1----:R-:W-:Y:S01]  /*f870*/  FMUL.FTZ R19, R34, c[0x0][0x320] ;  /* 0x0000c80022137a20 */ /* 0x002fe20000410000 */
[----:B------:R-:W-:Y:S01]  /*f880*/  IADD3 R7, R0, c[0x0][0x328], RZ ;  /* 0x0000ca0000077a10 */ /* 0x000fe20007ffe0ff */
[----:B------:R1:W-:Y:S01]  /*f890*/  @P0 LDGSTS.E.BYPASS.LTC128B.128 [R233+0xf100], [R172.64], !P4 ;  /* 0x0f100000ace90fae */ /* 0x0003e2000e101d48 */
[----:B------:R-:W-:Y:S02]  /*f8a0*/  FMUL.FTZ R25, R35, c[0x0][0x320] ;  /* 0x0000c80023197a20 */ /* 0x000fe40000410000 */
[----:B------:R1:W1:Y:S03]  /*f8b0*/  MUFU.TANH R175, R22 ;  /* 0x0000001600af7308 */ /* 0x0002660000002400 */
[----:B------:R-:W0:Y:S01]  /*f8c0*/  LDGDEPBAR ;  /* 0x00000000000079af */ /* 0x000e220000000000 */
[----:B-----5:R-:W-:Y:S06]  /*f8d0*/  FMUL.FTZ R12, R33, c[0x0][0x320] ;  /* 0x0000c800210c7a20 */ /* 0x020fec0000410000 */
[----:B------:R5:W3:Y:S01]  /*f8e0*/  MUFU.TANH R174, R23 ;  /* 0x0000001700ae7308 */ /* 0x000ae20000002400 */
[----:B--2---:R-:W-:Y:S09]  /*f8f0*/  FMUL.FTZ R13, R32, c[0x0][0x320] ;  /* 0x0000c800200d7a20 */ /* 0x004ff20000410000 */
[----:B------:R2:W2:Y:S01]  /*f900*/  MUFU.TANH R171, R8 ;  /* 0x0000000800ab7308 */ /* 0x0004a20000002400 */
[----:B-1----:R-:W-:Y:S09]  /*f910*/  FMUL.FTZ R22, R30, c[0x0][0x320] ;  /* 0x0000c8001e167a20 */ /* 0x002ff20000410000 */
[----:B------:R1:W1:Y:S01]  /*f920*/  MUFU.TANH R170, R9 ;  /* 0x0000000900aa7308 */ /* 0x0002620000002400 */
        /* <DEDUP_REMOVED lines=13> */
[----:B----4-:R-:W-:Y:S02]  /*fa00*/  @P2 SHF.R.U32.HI R4, RZ, c[0x0][0x2cc], R252 ;  /* 0x0000b300ff042a19 */ /* 0x010fe400000116fc */
[----:B------:R-:W-:Y:S03]  /*fa10*/  ISETP.LE.AND P2, PT, R243, c[0x0][0x32c], PT ;  /* 0x0000cb00f3007a0c */ /* 0x000fe60003f43270 */
[----:B------:R-:W4:Y:S02]  /*fa20*/  SHFL.IDX PT, R3, R4, RZ, 0x1c1f ;  /* 0x001c1fff04037589 */ /* 0x000f2400000e0000 */
[----:B----4-:R-:W-:Y:S01]  /*fa30*/  IADD3 R2, R7, R3, RZ ;  /* 0x0000000307027210 */ /* 0x010fe20007ffe0ff */
[----:B------:R-:W-:Y:S07]  /*fa40*/  IMAD.IADD R0, R6, 0x1, R3 ;  /* 0x0000000106007824 */ /* 0x000fee00078e0203 */
[----:B------:R-:W-:-:S05]  /*fa50*/  @!P2 BRA `(.L_x_902) ;  /* 0x000001900000a947 */ /* 0x000fca0003800000 */
[----:B-123--:R-:W-:Y:S01]  /*fa60*/  IADD3 R3, R3, c[0x0][0x1d0], RZ ;  /* 0x0000740003037a10 */ /* 0x00efe20007ffe0ff */
        /* <DEDUP_REMOVED lines=13> */
.L_x_904:
[----:B------:R-:W-:Y:S04]  /*fb40*/  MOV R8, c[0x0][0x32c] ;  /* 0x0000cb0000087a02 */ /* 0x000fe80000000f00 */
[----:B------:R-:W-:Y:S11]  /*fb50*/  ISETP.NE.AND P0, PT, R8, 0x1, PT ;  /* 0x000000010800780c */ /* 0x000ff60003f05270 */
[----:B------:R-:W-:Y:S02]  /*fb60*/  @!UPT UIADD3 URZ, URZ, URZ, URZ ;  /* 0x0000003f3f3ff290 */ /* 0x000fe4000fffe03f */
[----:B------:R-:W-:Y:S05]  /*fb70*/  @P0 IMAD.HI.U32 R8, R3, c[0x0][0x330], RZ ;  /* 0x0000cc0003080a27 */ /* 0x000fea00078e00ff */
[----:B------:R-:W-:Y:S02]  /*fb80*/  @P0 SHF.R.U32.HI R3, RZ, c[0x0][0x334], R8 ;  /* 0x0000cd00ff030a19 */ /* 0x000fe40000011608 */
.L_x_905:
[----:B------:R-:W-:Y:S05]  /*fb90*/  BSYNC B0 ;  /* 0x0000000000007941 */ /* 0x000fea0003800000 */
.L_x_903:
[----:B------:R-:W-:Y:S04]  /*fba0*/  IMAD R3, R3, c[0x0][0x32c], -R5 ;  /* 0x0000cb0003037a24 */ /* 0x000fe800078e0a05 */
[----:B------:R-:W-:Y:S05]  /*fbb0*/  IMAD.IADD R3, R3, 0x1, -R242 ;  /* 0x0000000103037824 */ /* 0x000fea00078e0af2 */
[----:B------:R-:W-:Y:S02]  /*fbc0*/  IADD3 R8, R3, c[0x0][0x32c], RZ ;  /* 0x0000cb0003087a10 */ /* 0x000fe40007ffe0ff */
[----:B------:R-:W-:Y:S02]  /*fbd0*/  IMNMX R0, R0, R3, !PT ;  /* 0x0000000300007217 */ /* 0x000fe40007800200 */
[----:B------:R-:W-:Y:S02]  /*fbe0*/  IMNMX R2, R2, R8, PT ;  /* 0x0000000802027217 */ /* 0x000fe40003800200 */
.L_x_902:
[----:B-123--:R-:W-:Y:S01]  /*fbf0*/  ISETP.GT.AND P1, PT, R219, -0x1, PT ;  /* 0xffffffffdb00780c */ /* 0x00efe20003f24270 */
        /* <DEDUP_REMOVED lines=66> */
.L_x_908:
[----:B------:R-:W-:Y:S04]  /*10020*/  MOV R4, c[0x0][0x32c] ;  /* 0x0000cb0000047a02 */ /* 0x000fe80000000f00 */
[----:B------:R-:W-:Y:S11]  /*10030*/  ISETP.NE.AND P0, PT, R4, 0x1, PT ;  /* 0x000000010400780c */ /* 0x000ff60003f05270 */
[----:B------:R-:W-:Y:S02]  /*10040*/  @!UPT UIADD3 URZ, URZ, URZ, URZ ;  /* 0x0000003f3f3ff290 */ /* 0x000fe4000fffe03f */
[----:B------:R-:W-:Y:S05]  /*10050*/  @P0 IMAD.HI.U32 R4, R3, c[0x0][0x330], RZ ;  /* 0x0000cc0003040a27 */ /* 0x000fea00078e00ff */
[----:B------:R-:W-:Y:S02]  /*10060*/  @P0 SHF.R.U32.HI R3, RZ, c[0x0][0x334], R4 ;  /* 0x0000cd00ff030a19 */ /* 0x000fe40000011604 */
.L_x_909:
[----:B------:R-:W-:Y:S05]  /*10070*/  BSYNC B0 ;  /* 0x0000000000007941 */ /* 0x000fea0003800000 */
.L_x_907:
[----:B------:R-:W-:Y:S04]  /*10080*/  IMAD R5, R3, c[0x0][0x32c], -R5 ;  /* 0x0000cb0003057a24 */ /* 0x000fe800078e0a05 */
[----:B------:R-:W-:Y:S05]  /*10090*/  IMAD.IADD R5, R5, 0x1, -R242 ;  /* 0x0000000105057824 */ /* 0x000fea00078e0af2 */
[----:B------:R-:W-:Y:S02]  /*100a0*/  IADD3 R3, R5, c[0x0][0x32c], RZ ;  /* 0x0000cb0005037a10 */ /* 0x000fe40007ffe0ff */
[----:B------:R-:W-:Y:S02]  /*100b0*/  IMNMX R0, R0, R5, !PT ;  /* 0x0000000500007217 */ /* 0x000fe40007800200 */
[----:B------:R-:W-:Y:S02]  /*100c0*/  IMNMX R2, R2, R3, PT ;  /* 0x0000000302027217 */ /* 0x000fe40003800200 */
.L_x_906:
        /* <DEDUP_REMOVED lines=64> */
[----:B------:R-:W-:Y:S01]  /*104d0*/  FMNMX.FTZ R12, R174, R12, !PT ;  /* 0x0000000cae0c7209 */ /* 0x000fe20007810000 */
[----:B------:R-:W-:Y:S01]  /*104e0*/  SHFL.BFLY PT, R13, R3, 0x2, 0x1f ;  /* 0x0c401f00030d7f89 */ /* 0x000fe200000e0000 */
[----:B------:R-:W-:Y:S02]  /*104f0*/  FSEL R186, R22, -INF , !P0 ;  /* 0xff80000016ba7808 */ /* 0x000fe40004000000 */
[----:B------:R-:W-:Y:S02]  /*10500*/  ISETP.GT.AND P0, PT, R0, 0x31, P1 ;  /* 0x000000310000780c */ /* 0x000fe40000f04270 */
[----:B------:R-:W-:Y:S02]  /*10510*/  FMNMX.FTZ R12, R184, R12, !PT ;  /* 0x0000000cb80c7209 */ /* 0x000fe40007810000 */
[----:B------:R-:W-:Y:S02]  /*10520*/  ISETP.LT.OR P0, PT, R2, 0x32, P0 ;  /* 0x000000320200780c */ /* 0x000fe40000701670 */
[----:B------:R-:W-:Y:S02]  /*10530*/  FMNMX.FTZ R12, R185, R12, !PT ;  /* 0x0000000cb90c7209 */ /* 0x000fe40007810000 */
[----:B------:R-:W-:Y:S02]  /*10540*/  FSEL R187, R21, -INF , !P0 ;  /* 0xff80000015bb7808 */ /* 0x000fe40004000000 */
[----:B------:R-:W-:Y:S01]  /*10550*/  ISETP.GT.AND P0, PT, R0, 0x38, P1 ;  /* 0x000000380000780c */ /* 0x000fe20000f04270 */
[----:B------:R-:W-:Y:S03]  /*10560*/  LDSM.16.MT88.4 R20, [R194+0x100] ;  /* 0x00010000c214783b */ /* 0x000fe60000004200 */
[----:B------:R-:W-:Y:S04]  /*10570*/  ISETP.LT.OR P0, PT, R2, 0x39, P0 ;  /* 0x000000390200780c */ /* 0x000fe80000701670 */
[----:B------:R-:W-:Y:S02]  /*10580*/  FSEL R221, R19, -INF , !P0 ;  /* 0xff80000013dd7808 */ /* 0x000fe40004000000 */
[----:B------:R-:W-:Y:S02]  /*10590*/  ISETP.GT.AND P0, PT, R0, 0x39, P1 ;  /* 0x000000390000780c */ /* 0x000fe40000f04270 */
[----:B------:R-:W-:Y:S02]  /*105a0*/  FMNMX.FTZ R0, R186, R12, !PT ;  /* 0x0000000cba007209 */ /* 0x000fe40007810000 */
[----:B------:R-:W-:Y:S02]  /*105b0*/  ISETP.LT.OR P0, PT, R2, 0x3a, P0 ;  /* 0x0000003a0200780c */ /* 0x000fe40000701670 */
[----:B------:R-:W-:Y:S02]  /*105c0*/  FMNMX.FTZ R0, R187, R0, !PT ;  /* 0x00000000bb007209 */ /* 0x000fe40007810000 */
[----:B------:R-:W-:Y:S02]  /*105d0*/  FSEL R135, R25, -INF , !P0 ;  /* 0xff80000019877808 */ /* 0x000fe40004000000 */
[----:B------:R-:W-:Y:S04]  /*105e0*/  FMNMX.FTZ R0, R221, R0, !PT ;  /* 0x00000000dd007209 */ /* 0x000fe80007810000 */
[----:B------:R-:W-:Y:S05]  /*105f0*/  FMNMX.FTZ R0, R135, R0, !PT ;  /* 0x0000000087007209 */ /* 0x000fea0007810000 */
[----:B------:R-:W1:Y:S02]  /*10600*/  SHFL.BFLY PT, R2, R0, 0x2, 0x1f ;  /* 0x0c401f0000027f89 */ /* 0x000e6400000e0000 */
[----:B-1----:R-:W-:Y:S02]  /*10610*/  FMNMX.FTZ R2, R0, R2, !PT ;  /* 0x0000000200027209 */ /* 0x002fe40007810000 */
[----:B------:R-:W-:Y:S04]  /*10620*/  FMNMX.FTZ R3, R3, R13, !PT ;  /* 0x0000000d03037209 */ /* 0x000fe80007810000 */
[----:B------:R-:W-:Y:S08]  /*10630*/  LDSM.16.MT88.4 R12, [R193+0x100] ;  /* 0x00010000c10c783b */ /* 0x000ff00000004200 */
[----:B------:R-:W1:Y:S02]  /*10640*/  SHFL.BFLY PT, R132, R3, 0x1, 0x1f ;  /* 0x0c201f0003847f89 */ /* 0x000e6400000e0000 */
[----:B-1----:R-:W-:Y:S06]  /*10650*/  FMNMX.FTZ R132, R3, R132, !PT ;  /* 0x0000008403847209 */ /* 0x002fec0007810000 */
        /* <DEDUP_REMOVED lines=24> */
[C---:B--2---:R-:W-:Y:S01]  /*107e0*/  FMUL.FTZ R8, R2.reuse, R140 ;  /* 0x0000008c02087220 */ /* 0x044fe20000410000 */
[----:B------:R-:W-:Y:S01]  /*107f0*/  ISETP.GT.AND P0, PT, R219, R232, PT ;  /* 0x000000e8db00720c */ /* 0x000fe20003f04270 */
[----:B------:R-:W-:Y:S02]  /*10800*/  FMUL.FTZ R16, R2, R148 ;  /* 0x0000009402107220 */ /* 0x000fe40000410000 */
[----:B------:R-:W-:Y:S04]  /*10810*/  FADD.FTZ R0, -R0, R134 ;  /* 0x0000008600007221 */ /* 0x000fe80000010100 */
[----:B------:R-:W1:Y:S01]  /*10820*/  MUFU.EX2 R243, R11 ;  /* 0x0000000b00f37308 */ /* 0x000e620000000800 */
[----:B------:R-:W-:Y:S02]  /*10830*/  FMUL.FTZ R17, R2, R149 ;  /* 0x0000009502117220 */ /* 0x000fe40000410000 */
[----:B------:R-:W-:Y:S01]  /*10840*/  FMUL.FTZ R0, R0, c[0x0][0x2d0] ;  /* 0x0000b40000007a20 */ /* 0x000fe20000410000 */
[----:B---3--:R-:W-:Y:S01]  /*10850*/  F2FP.BF16.PACK_AB R168, R245, R242 ;  /* 0x000000f2f5a8723e */ /* 0x008fe200000010ff */
[C---:B------:R-:W-:Y:S02]  /*10860*/  FMUL.FTZ R24, R2.reuse, R156 ;  /* 0x0000009c02187220 */ /* 0x040fe40000410000 */
[C---:B------:R-:W-:Y:S02]  /*10870*/  FMUL.FTZ R25, R2.reuse, R157 ;  /* 0x0000009d02197220 */ /* 0x040fe40000410000 */
        /* <DEDUP_REMOVED lines=9> */
[C---:B------:R-:W-:Y:S01]  /*10910*/  FMUL.FTZ R41, R2.reuse, R41 ;  /* 0x0000002902297220 */ /* 0x040fe20000410000 */
        /* <DEDUP_REMOVED lines=209> */
[----:B------:R-:W3:Y:S01]  /*11630*/  LDSM.16.MT88.4 R152, [R195+0x2900] ;  /* 0x00290000c398783b */ /* 0x000ee20000004200 */
[----:B------:R4:W-:Y:S06]  /*11640*/  MUFU.EX2 R189, R134 ;  /* 0x0000008600bd7308 */ /* 0x0009ec0000000800 */
[C---:B--2---:R-:W-:Y:S08]  /*11650*/  HMMA.16816.F32.BF16 R36, R136.reuse, R140, R36 ;  /* 0x0000008c8824723c */ /* 0x044ff00000041824 */
[C---:B------:R-:W-:Y:S01]  /*11660*/  HMMA.16816.F32.BF16 R40, R136.reuse, R142, R40 ;  /* 0x0000008e8828723c */ /* 0x040fe20000041828 */
[----:B------:R-:W2:Y:S07]  /*11670*/  LDSM.16.MT88.4 R140, [R193+0x4900] ;  /* 0x00490000c18c783b */ /* 0x000eae0000004200 */
[C---:B-1----:R-:W-:Y:S04]  /*11680*/  HMMA.16816.F32.BF16 R44, R136.reuse, R144, R44 ;  /* 0x00000090882c723c */ /* 0x042fe8000004182c */
[--C-:B----4-:R-:W-:Y:S02]  /*11690*/  FFMA.FTZ R134, R190, c[0x0][0x2d0], -R172.reuse ;  /* 0x0000b400be867a23 */ /* 0x110fe400000108ac */
[----:B------:R-:W4:Y:S02]  /*116a0*/  LDL.LU R190, [R1+0xc] ;  /* 0x00000c0001be7983 */ /* 0x000f240000300800 */
[C---:B------:R-:W-:Y:S01]  /*116b0*/  HMMA.16816.F32.BF16 R48, R136.reuse, R146, R48 ;  /* 0x000000928830723c */ /* 0x040fe20000041830 */
[----:B------:R1:W1:Y:S01]  /*116c0*/  MUFU.EX2 R188, R134 ;  /* 0x0000008600bc7308 */ /* 0x0002620000000800 */
[----:B------:R-:W2:Y:S06]  /*116d0*/  LDSM.16.MT88.4 R144, [R194+0x4900] ;  /* 0x00490000c290783b */ /* 0x000eac0000004200 */
[C---:B-----5:R-:W-:Y:S08]  /*116e0*/  HMMA.16816.F32.BF16 R52, R136.reuse, R148, R52 ;  /* 0x000000948834723c */ /* 0x060ff00000041834 */
[C---:B------:R-:W-:Y:S01]  /*116f0*/  HMMA.16816.F32.BF16 R56, R136.reuse, R150, R56 ;  /* 0x000000968838723c */ /* 0x040fe20000041838 */
[----:B------:R-:W5:Y:S07]  /*11700*/  LDSM.16.MT88.4 R148, [R196+0x4900] ;  /* 0x00490000c494783b */ /* 0x000f6e0000004200 */
[C---:B---3--:R-:W-:Y:S04]  /*11710*/  HMMA.16816.F32.BF16 R60, R136.reuse, R152, R60 ;  /* 0x00000098883c723c */ /* 0x048fe8000004183c */
[--C-:B-1----:R-:W-:Y:S04]  /*11720*/  FFMA.FTZ R134, R175, c[0x0][0x2d0], -R133.reuse ;  /* 0x0000b400af867a23 */ /* 0x102fe80000010885 */
[C---:B------:R-:W-:Y:S01]  /*11730*/  HMMA.16816.F32.BF16 R64, R136.reuse, R154, R64 ;  /* 0x0000009a8840723c */ /* 0x040fe20000041840 */
[----:B------:R-:W1:Y:S01]  /*11740*/  LDSM.16.MT88.4 R152, [R195+0x4900] ;  /* 0x00490000c398783b */ /* 0x000e620000004200 */
[----:B------:R3:W-:Y:S06]  /*11750*/  MUFU.EX2 R177, R134 ;  /* 0x0000008600b17308 */ /* 0x0007ec0000000800 */
[C---:B--2---:R-:W-:Y:S08]  /*11760*/  HMMA.16816.F32.BF16 R68, R136.reuse, R140, R68 ;  /* 0x0000008c8844723c */ /* 0x044ff00000041844 */
[C---:B------:R-:W-:Y:S01]  /*11770*/  HMMA.16816.F32.BF16 R72, R136.reuse, R142, R72 ;  /* 0x0000008e8848723c */ /* 0x040fe20000041848 */
[----:B------:R-:W2:Y:S07]  /*11780*/  LDSM.16.MT88.4 R140, [R193+0x6900] ;  /* 0x00690000c18c783b */ /* 0x000eae0000004200 */
[C---:B------:R-:W-:Y:S04]  /*11790*/  HMMA.16816.F32.BF16 R76, R136.reuse, R144, R76 ;  /* 0x00000090884c723c */ /* 0x040fe8000004184c */
[--C-:B---3--:R-:W-:Y:S04]  /*117a0*/  FFMA.FTZ R134, R174, c[0x0][0x2d0], -R133.reuse ;  /* 0x0000b400ae867a23 */ /* 0x108fe80000010885 */
[C---:B------:R-:W-:Y:S01]  /*117b0*/  HMMA.16816.F32.BF16 R80, R136.reuse, R146, R80 ;  /* 0x000000928850723c */ /* 0x040fe20000041850 */
[----:B------:R-:W3:Y:S01]  /*117c0*/  LDSM.16.MT88.4 R144, [R194+0x6900] ;  /* 0x00690000c290783b */ /* 0x000ee20000004200 */
[----:B------:R2:W2:Y:S06]  /*117d0*/  MUFU.EX2 R176, R134 ;  /* 0x0000008600b07308 */ /* 0x0004ac0000000800 */
[C---:B-----5:R-:W-:Y:S08]  /*117e0*/  HMMA.16816.F32.BF16 R84, R136.reuse, R148, R84 ;  /* 0x000000948854723c */ /* 0x060ff00000041854 */
[C---:B------:R-:W-:Y:S01]  /*117f0*/  HMMA.16816.F32.BF16 R88, R136.reuse, R150, R88 ;  /* 0x000000968858723c */ /* 0x040fe20000041858 */
[----:B------:R-:W5:Y:S07]  /*11800*/  LDSM.16.MT88.4 R148, [R196+0x6900] ;  /* 0x00690000c494783b */ /* 0x000f6e0000004200 */
[C---:B-1----:R-:W-:Y:S04]  /*11810*/  HMMA.16816.F32.BF16 R92, R136.reuse, R152, R92 ;  /* 0x00000098885c723c */ /* 0x042fe8000004185c */
[--C-:B--2---:R-:W-:Y:S04]  /*11820*/  FFMA.FTZ R134, R184, c[0x0][0x2d0], -R133.reuse ;  /* 0x0000b400b8867a23 */ /* 0x104fe80000010885 */
        /* <DEDUP_REMOVED lines=10> */
[----:B------:R3:W2:Y:S06]  /*118d0*/  MUFU.EX2 R174, R134 ;  /* 0x0000008600ae7308 */ /* 0x0006ac0000000800 */
[C---:B-----5:R-:W-:Y:S08]  /*118e0*/  HMMA.16816.F32.BF16 R116, R136.reuse, R148, R116 ;  /* 0x000000948874723c */ /* 0x060ff00000041874 */
[C---:B------:R-:W-:Y:S01]  /*118f0*/  HMMA.16816.F32.BF16 R120, R136.reuse, R150, R120 ;  /* 0x000000968878723c */ /* 0x040fe20000041878 */
[----:B------:R-:W5:Y:S07]  /*11900*/  LDSM.16.MT88.4 R148, [R196+0x1100] ;  /* 0x00110000c494783b */ /* 0x000f6e0000004200 */
[C---:B-1----:R-:W-:Y:S04]  /*11910*/  HMMA.16816.F32.BF16 R124, R136.reuse, R152, R124 ;  /* 0x00000098887c723c */ /* 0x042fe8000004187c */
[--C-:B---3--:R-:W-:Y:S02]  /*11920*/  FFMA.FTZ R134, R191, c[0x0][0x2d0], -R172.reuse ;  /* 0x0000b400bf867a23 */ /* 0x108fe400000108ac */
[----:B------:R-:W3:Y:S02]  /*11930*/  LDL.LU R191, [R1+0x8] ;  /* 0x0000080001bf7983 */ /* 0x000ee40000300800 */
[----:B------:R-:W-:Y:S01]  /*11940*/  HMMA.16816.F32.BF16 R128, R136, R154, R128 ;  /* 0x0000009a8880723c */ /* 0x000fe20000041880 */
[----:B------:R1:W-:Y:S01]  /*11950*/  MUFU.EX2 R185, R134 ;  /* 0x0000008600b97308 */ /* 0x0003e20000000800 */
[----:B------:R-:W5:Y:S05]  /*11960*/  LDSM.16.MT88.4 R152, [R195+0x1100] ;  /* 0x00110000c398783b */ /* 0x000f6a0000004200 */
[----:B------:R-:W-:Y:S02]  /*11970*/  F2FP.BF16.PACK_AB R136, R228, R229 ;  /* 0x000000e5e488723e */ /* 0x000fe400000010ff */
[----:B------:R-:W-:Y:S03]  /*11980*/  F2FP.BF16.PACK_AB R138, R188, R189 ;  /* 0x000000bdbc8a723e */ /* 0x000fe600000010ff */
[----:B------:R-:W-:Y:S02]  /*11990*/  F2FP.BF16.PACK_AB R137, R176, R177 ;  /* 0x000000b1b089723e */ /* 0x000fe400000010ff */
[----:B--2---:R-:W-:Y:S07]  /*119a0*/  F2FP.BF16.PACK_AB R139, R174, R175 ;  /* 0x000000afae8b723e */ /* 0x004fee00000010ff */
[C---:B------:R-:W-:Y:S03]  /*119b0*/  HMMA.16816.F32.BF16 R4, R136.reuse, R140, R4 ;  /* 0x0000008c8804723c */ /* 0x040fe60000041804 */
[--C-:B-1----:R-:W-:Y:S05]  /*119c0*/  FFMA.FTZ R134, R220, c[0x0][0x2d0], -R172.reuse ;  /* 0x0000b400dc867a23 */ /* 0x102fea00000108ac */
[C---:B------:R-:W-:Y:S01]  /*119d0*/  HMMA.16816.F32.BF16 R8, R136.reuse, R142, R8 ;  /* 0x0000008e8808723c */ /* 0x040fe20000041808 */
[----:B------:R-:W1:Y:S01]  /*119e0*/  LDSM.16.MT88.4 R140, [R193+0x3100] ;  /* 0x00310000c18c783b */ /* 0x000e620000004200 */
[----:B------:R-:W2:Y:S06]  /*119f0*/  MUFU.EX2 R184, R134 ;  /* 0x0000008600b87308 */ /* 0x000eac0000000800 */
[C---:B------:R-:W-:Y:S08]  /*11a00*/  HMMA.16816.F32.BF16 R12, R136.reuse, R144, R12 ;  /* 0x00000090880c723c */ /* 0x040ff0000004180c */
[C---:B------:R-:W-:Y:S01]  /*11a10*/  HMMA.16816.F32.BF16 R16, R136.reuse, R146, R16 ;  /* 0x000000928810723c */ /* 0x040fe20000041810 */
[----:B------:R-:W1:Y:S07]  /*11a20*/  LDSM.16.MT88.4 R144, [R194+0x3100] ;  /* 0x00310000c290783b */ /* 0x000e6e0000004200 */
[C---:B-----5:R-:W-:Y:S04]  /*11a30*/  HMMA.16816.F32.BF16 R20, R136.reuse, R148, R20 ;  /* 0x000000948814723c */ /* 0x060fe80000041814 */
[----:B--2---:R-:W-:Y:S01]  /*11a40*/  F2FP.BF16.PACK_AB R168, R184, R185 ;  /* 0x000000b9b8a8723e */ /* 0x004fe200000010ff */
[--C-:B------:R-:W-:Y:S02]  /*11a50*/  FFMA.FTZ R134, R222, c[0x0][0x2d0], -R172.reuse ;  /* 0x0000b400de867a23 */ /* 0x100fe400000108ac */
[----:B------:R-:W-:Y:S01]  /*11a60*/  FFMA.FTZ R172, R223, c[0x0][0x2d0], -R172 ;  /* 0x0000b400dfac7a23 */ /* 0x000fe200000108ac */
[C---:B------:R-:W-:Y:S01]  /*11a70*/  HMMA.16816.F32.BF16 R24, R136.reuse, R150, R24 ;  /* 0x000000968818723c */ /* 0x040fe20000041818 */
[----:B------:R-:W2:Y:S01]  /*11a80*/  LDSM.16.MT88.4 R148, [R196+0x3100] ;  /* 0x00310000c494783b */ /* 0x000ea20000004200 */
[----:B------:R5:W-:Y:S06]  /*11a90*/  MUFU.EX2 R180, R134 ;  /* 0x0000008600b47308 */ /* 0x000bec0000000800 */
[C---:B------:R-:W-:Y:S04]  /*11aa0*/  HMMA.16816.F32.BF16 R28, R136.reuse, R152, R28 ;  /* 0x00000098881c723c */ /* 0x040fe8000004181c */
[----:B------:R-:W2:Y:S04]  /*11ab0*/  MUFU.EX2 R179, R172 ;  /* 0x000000ac00b37308 */ /* 0x000ea80000000800 */
[C---:B------:R-:W-:Y:S01]  /*11ac0*/  HMMA.16816.F32.BF16 R32, R136.reuse, R154, R32 ;  /* 0x0000009a8820723c */ /* 0x040fe20000041820 */
[----:B------:R-:W4:Y:S07]  /*11ad0*/  LDSM.16.MT88.4 R152, [R195+0x3100] ;  /* 0x00310000c398783b */ /* 0x000f2e0000004200 */
        /* <DEDUP_REMOVED lines=16> */
[----:B------:R-:W4:Y:S07]  /*11be0*/  LDSM.16.MT88.4 R152, [R195+0x5100] ;  /* 0x00510000c398783b */ /* 0x000f2e0000004200 */
        /* <DEDUP_REMOVED lines=10> */
[----:B------:R-:W1:Y:S07]  /*11c90*/  LDSM.16.MT88.4 R144, [R194+0x7100] ;  /* 0x00710000c290783b */ /* 0x000e6e0000004200 */
[C---:B-----5:R-:W-:Y:S08]  /*11ca0*/  HMMA.16816.F32.BF16 R84, R136.reuse, R148, R84 ;  /* 0x000000948854723c */ /* 0x060ff00000041854 */
[C---:B------:R-:W-:Y:S01]  /*11cb0*/  HMMA.16816.F32.BF16 R88, R136.reuse, R150, R88 ;  /* 0x000000968858723c */ /* 0x040fe20000041858 */
[----:B------:R-:W5:Y:S03]  /*11cc0*/  LDSM.16.MT88.4 R148, [R196+0x7100] ;  /* 0x00710000c494783b */ /* 0x000f660000004200 */
[----:B--2---:R-:W-:Y:S04]  /*11cd0*/  F2FP.BF16.PACK_AB R171, R133, R134 ;  /* 0x0000008685ab723e */ /* 0x004fe800000010ff */
[C---:B----4-:R-:W-:Y:S08]  /*11ce0*/  HMMA.16816.F32.BF16 R92, R136.reuse, R152, R92 ;  /* 0x00000098885c723c */ /* 0x050ff0000004185c */
[C---:B------:R-:W-:Y:S01]  /*11cf0*/  HMMA.16816.F32.BF16 R96, R136.reuse, R154, R96 ;  /* 0x0000009a8860723c */ /* 0x040fe20000041860 */
[----:B------:R-:W2:Y:S07]  /*11d00*/  LDSM.16.MT88.4 R152, [R195+0x7100] ;  /* 0x00710000c398783b */ /* 0x000eae0000004200 */
[C---:B-1----:R-:W-:Y:S08]  /*11d10*/  HMMA.16816.F32.BF16 R100, R136.reuse, R140, R100 ;  /* 0x0000008c8864723c */ /* 0x042ff00000041864 */
[C---:B------:R-:W-:Y:S01]  /*11d20*/  HMMA.16816.F32.BF16 R104, R136.reuse, R142, R104 ;  /* 0x0000008e8868723c */ /* 0x040fe20000041868 */
[----:B------:R-:W1:Y:S07]  /*11d30*/  LDSM.16.MT88.4 R140, [R193+0x1900] ;  /* 0x00190000c18c783b */ /* 0x000e6e0000004200 */
[C---:B------:R-:W-:Y:S08]  /*11d40*/  HMMA.16816.F32.BF16 R108, R136.reuse, R144, R108 ;  /* 0x00000090886c723c */ /* 0x040ff0000004186c */
[C---:B------:R-:W-:Y:S08]  /*11d50*/  HMMA.16816.F32.BF16 R112, R136.reuse, R146, R112 ;  /* 0x000000928870723c */ /* 0x040ff00000041870 */
[C---:B-----5:R-:W-:Y:S08]  /*11d60*/  HMMA.16816.F32.BF16 R116, R136.reuse, R148, R116 ;  /* 0x000000948874723c */ /* 0x060ff00000041874 */
        /* <DEDUP_REMOVED lines=11> */
[C---:B------:R-:W-:Y:S08]  /*11e20*/  HMMA.16816.F32.BF16 R152, R168.reuse, R160, R20 ;  /* 0x000000a0a898723c */ /* 0x040ff00000041814 */
        /* <DEDUP_REMOVED lines=24> */
[C---:B-----5:R-:W-:Y:S07]  /*11fb0*/  HMMA.16816.F32.BF16 R92, R168.reuse, R16, R92 ;  /* 0x00000010a85c723c */ /* 0x060fee000004185c */
[----:B---3--:R-:W-:Y:S01]  /*11fc0*/  FFMA.FTZ R16, R2, R191, R242 ;  /* 0x000000bf02107223 */ /* 0x008fe200000100f2 */
[C---:B------:R-:W-:Y:S04]  /*11fd0*/  HMMA.16816.F32.BF16 R96, R168.reuse, R18, R96 ;  /* 0x00000012a860723c */ /* 0x040fe80000041860 */
[----:B------:R-:W-:Y:S02]  /*11fe0*/  FFMA.FTZ R2, R0, R190, R227 ;  /* 0x000000be00027223 */ /* 0x000fe400000100e3 */
        /* <DEDUP_REMOVED lines=8> */
[----:B------:R-:W-:Y:S01]  /*12070*/  FADD.FTZ R2, R224, R2 ;  /* 0x00000002e0027221 */ /* 0x000fe20000010000 */
[C---:B--2---:R-:W-:Y:S03]  /*12080*/  HMMA.16816.F32.BF16 R108, R168.reuse, R8, R108 ;  /* 0x00000008a86c723c */ /* 0x044fe6000004186c */
[----:B------:R-:W-:Y:S02]  /*12090*/  FADD.FTZ R0, R235, R0 ;  /* 0x00000000eb007221 */ /* 0x000fe40000010000 */
[----:B------:R-:W-:Y:S02]  /*120a0*/  FADD.FTZ R2, R183, R2 ;  /* 0x00000002b7027221 */ /* 0x000fe40000010000 */
[----:B------:R-:W-:Y:S01]  /*120b0*/  FADD.FTZ R0, R234, R0 ;  /* 0x00000000ea007221 */ /* 0x000fe20000010000 */
[C---:B------:R-:W-:Y:S04]  /*120c0*/  HMMA.16816.F32.BF16 R112, R168.reuse, R10, R112 ;  /* 0x0000000aa870723c */ /* 0x040fe80000041870 */
[----:B------:R-:W-:Y:S02]  /*120d0*/  FADD.FTZ R2, R182, R2 ;  /* 0x00000002b6027221 */ /* 0x000fe40000010000 */
[----:B------:R-:W-:Y:S02]  /*120e0*/  FADD.FTZ R0, R231, R0 ;  /* 0x00000000e7007221 */ /* 0x000fe40000010000 */
[----:B------:R-:W-:Y:S01]  /*120f0*/  FADD.FTZ R2, R181, R2 ;  /* 0x00000002b5027221 */ /* 0x000fe20000010000 */
[C---:B----4-:R-:W-:Y:S03]  /*12100*/  HMMA.16816.F32.BF16 R116, R168.reuse, R12, R116 ;  /* 0x0000000ca874723c */ /* 0x050fe60000041874 */
        /* <DEDUP_REMOVED lines=19> */
[----:B------:R-:W-:Y:S01]  /*12240*/  IADD3 R0, R219, -0x1, RZ ;  /* 0xffffffffdb007810 */ /* 0x000fe20007ffe0ff */
[----:B------:R-:W-:Y:S01]  /*12250*/  FADD.FTZ R4, R179, R4 ;  /* 0x00000004b3047221 */ /* 0x000fe20000010000 */
[----:B------:R-:W-:Y:S01]  /*12260*/  MOV R134, R3 ;  /* 0x0000000300867202 */ /* 0x000fe20000000f00 */
[----:B------:R-:W-:Y:S01]  /*12270*/  FADD.FTZ R2, R133, R2 ;  /* 0x0000000285027221 */ /* 0x000fe20000010000 */
[----:B------:R-:W-:Y:S02]  /*12280*/  MOV R219, R0 ;  /* 0x0000000000db7202 */ /* 0x000fe40000000f00 */
[----:B------:R1:W-:Y:S01]  /*12290*/  STL [R1+0x8], R4 ;  /* 0x0000080401007387 */ /* 0x0003e20000100800 */
[----:B------:R-:W-:Y:S03]  /*122a0*/  MOV R133, R132 ;  /* 0x0000008400857202 */ /* 0x000fe60000000f00 */
[----:B------:R1:W-:Y:S01]  /*122b0*/  STL [R1+0xc], R2 ;  /* 0x00000c0201007387 */ /* 0x0003e20000100800 */
[----:B------:R-:W-:-:S05]  /*122c0*/  @P0 BRA `(.L_x_910) ;  /* 0xffffbdf000000947 */ /* 0x000fca000383ffff */
.L_x_901:
        /* <DEDUP_REMOVED lines=86> */
[----:B------:R-:W-:Y:S01]  /*12830*/  FMUL.FTZ R22, R2, R129 ;  /* 0x0000008102167220 */ /* 0x000fe20000410000 */
[----:B------:R-:W-:Y:S01]  /*12840*/  @P0 MOV R2, 0x3f317218 ;  /* 0x3f31721800020802 */ /* 0x000fe20000000f00 */
[----:B--2---:R-:W-:Y:S02]  /*12850*/  @P1 FMUL.FTZ R6, R6, 0.69314718246459960938 ;  /* 0x3f31721806061820 */ /* 0x004fe40000410000 */
[----:B-1----:R-:W-:Y:S02]  /*12860*/  @P0 FMUL.FTZ R4, R7, 0.69314718246459960938 ;  /* 0x3f31721807040820 */ /* 0x002fe40000410000 */
[----:B------:R-:W-:Y:S02]  /*12870*/  @P0 FMUL.FTZ R2, R2, c[0x0][0x2d0] ;  /* 0x0000b40002020a20 */ /* 0x000fe40000410000 */
        /* <DEDUP_REMOVED lines=63> */
[----:B------:R-:W-:Y:S02]  /*12c70*/  FMUL.FTZ R131, R0, R131 ;  /* 0x0000008300837220 */ /* 0x000fe40000410000 */
[----:B------:R-:W-:Y:S02]  /*12c80*/  @P1 FFMA.FTZ R36, R5, R132, R6 ;  /* 0x0000008405241223 */ /* 0x000fe40000010006 */
[----:B------:R-:W-:Y:S02]  /*12c90*/  @P0 FFMA.FTZ R37, R2, R3, R4 ;  /* 0x0000000302250223 */ /* 0x000fe40000010004 */
.L_x_874:
        /* <DEDUP_REMOVED lines=9> */
[----:B------:R-:W-:Y:S01]  /*12d30*/  F2FP.BF16.PACK_AB R34, R34, R80 ;  /* 0x000000502222723e */ /* 0x000fe200000010ff */
[----:B------:R-:W-:Y:S01]  /*12d40*/  IMAD.MOV.U32 R80, RZ, RZ, c[0x0][0x4e8] ;  /* 0x00013a00ff507624 */ /* 0x000fe200078e00ff */
[----:B------:R-:W-:Y:S01]  /*12d50*/  F2FP.BF16.PACK_AB R41, R137, R136 ;  /* 0x000000888929723e */ /* 0x000fe200000010ff */
[----:B------:R-:W4:Y:S01]  /*12d60*/  S2R R83, SR_CTAID.X ;  /* 0x0000000000537919 */ /* 0x000f220000002500 */
[----:B------:R-:W-:Y:S02]  /*12d70*/  F2FP.BF16.PACK_AB R138, R139, R138 ;  /* 0x0000008a8b8a723e */ /* 0x000fe400000010ff */
[C---:B------:R-:W-:Y:S01]  /*12d80*/  ISETP.NE.AND P3, PT, R80.reuse, 0x1, PT ;  /* 0x000000015000780c */ /* 0x040fe20003f65270 */
[----:B------:R-:W-:Y:S01]  /*12d90*/  IMAD R80, R80, c[0x0][0x388], RZ ;  /* 0x0000e20050507a24 */ /* 0x000fe200078e02ff */
[----:B------:R-:W-:Y:S01]  /*12da0*/  BAR.SYNC.DEFER_BLOCKING 0x1, 0x100 ;  /* 0x0044000000007b1d */ /* 0x000fe20000010000 */
[----:B------:R-:W-:-:S02]  /*12db0*/  F2FP.BF16.PACK_AB R53, R141, R140 ;  /* 0x0000008c8d35723e */ /* 0x000fc400000010ff */
[----:B------:R-:W-:Y:S02]  /*12dc0*/  F2FP.BF16.PACK_AB R142, R143, R142 ;  /* 0x0000008e8f8e723e */ /* 0x000fe400000010ff */
        /* <DEDUP_REMOVED lines=52> */
[----:B------:R-:W-:Y:S01]  /*13110*/  IMAD.IADD R6, R7, 0x1, -R4 ;  /* 0x0000000107067824 */ /* 0x000fe200078e0a04 */
[----:B------:R-:W-:Y:S01]  /*13120*/  LOP3.LUT R4, R3, 0x1ffffffe, RZ, 0xc0, !PT ;  /* 0x1ffffffe03047812 */ /* 0x000fe200078ec0ff */
[----:B------:R-:W-:Y:S01]  /*13130*/  IMAD R14, R7, 0x200, R10 ;  /* 0x00000200070e7824 */ /* 0x000fe200078e020a */
[----:B------:R-:W-:Y:S01]  /*13140*/  SHF.R.U32.HI R3, RZ, 0x3, R2 ;  /* 0x00000003ff037819 */ /* 0x000fe20000011602 */
[----:B----4-:R-:W-:Y:S01]  /*13150*/  IMAD R7, R83, 0x80, R5 ;  /* 0x0000008053077824 */ /* 0x010fe200078e0205 */
[----:B------:R-:W-:Y:S01]  /*13160*/  LOP3.LUT R2, R2, 0x38, R0, 0xf8, !PT ;  /* 0x0000003802027812 */ /* 0x000fe200078ef800 */
[----:B------:R-:W-:Y:S01]  /*13170*/  IMAD.IADD R11, R10, 0x1, -R4 ;  /* 0x000000010a0b7824 */ /* 0x000fe200078e0a04 */
[C---:B------:R-:W-:Y:S01]  /*13180*/  LOP3.LUT R4, R8.reuse, 0x1, RZ, 0xc0, !PT ;  /* 0x0000000108047812 */ /* 0x040fe200078ec0ff */
[----:B------:R-:W-:Y:S01]  /*13190*/  IMAD.SHL.U32 R5, R8, 0x40, RZ ;  /* 0x0000004008057824 */ /* 0x000fe200078e00ff */
[----:B------:R-:W-:Y:S01]  /*131a0*/  LOP3.LUT R10, R2, R3, RZ, 0x3c, !PT ;  /* 0x00000003020a7212 */ /* 0x000fe200078e3cff */
[----:B------:R-:W-:Y:S01]  /*131b0*/  @P3 IMAD.HI.U32 R3, R7, c[0x0][0x4ec], RZ ;  /* 0x00013b0007033a27 */ /* 0x000fe200078e00ff */
[----:B------:R-:W-:-:S02]  /*131c0*/  ISETP.NE.U32.AND P4, PT, R4, 0x1, PT ;  /* 0x000000010400780c */ /* 0x000fc40003f85070 */
[----:B------:R-:W-:Y:S01]  /*131d0*/  SHF.R.S32.HI R4, RZ, 0x2, R15 ;  /* 0x00000002ff047819 */ /* 0x000fe2000001140f */
[----:B------:R-:W-:Y:S01]  /*131e0*/  IMAD.MOV.U32 R2, RZ, RZ, R7 ;  /* 0x000000ffff027224 */ /* 0x000fe200078e0007 */
[----:B------:R-:W-:Y:S02]  /*131f0*/  @P3 SHF.R.U32.HI R2, RZ, c[0x0][0x4f0], R3 ;  /* 0x00013c00ff023a19 */ /* 0x000fe40000011603 */
[----:B------:R-:W-:Y:S01]  /*13200*/  LOP3.LUT R8, R5, 0x1c0, RZ, 0xc0, !PT ;  /* 0x000001c005087812 */ /* 0x000fe200078ec0ff */
[----:B------:R-:W-:Y:S01]  /*13210*/  IMAD R3, R6, 0x10, R4 ;  /* 0x0000001006037824 */ /* 0x000fe200078e0204 */
[----:B------:R-:W-:Y:S01]  /*13220*/  F2FP.BF16.PACK_AB R153, R153, R152 ;  /* 0x000000989999723e */ /* 0x000fe200000010ff */
[----:B------:R-:W-:Y:S01]  /*13230*/  IMAD.SHL.U32 R6, R20, 0x8, RZ ;  /* 0x0000000814067824 */ /* 0x000fe200078e00ff */
[----:B------:R-:W-:Y:S01]  /*13240*/  LEA.HI R9, R8, R8, RZ, 0x1d ;  /* 0x0000000808097211 */ /* 0x000fe200078fe8ff */
[----:B------:R-:W-:Y:S01]  /*13250*/  IMAD.IADD R5, R13, 0x1, R18 ;  /* 0x000000010d057824 */ /* 0x000fe200078e0212 */
[----:B------:R-:W-:Y:S01]  /*13260*/  F2FP.BF16.PACK_AB R154, R155, R154 ;  /* 0x0000009a9b9a723e */ /* 0x000fe200000010ff */
[----:B------:R-:W-:Y:S01]  /*13270*/  IMAD.MOV R8, RZ, RZ, -R2 ;  /* 0x000000ffff087224 */ /* 0x000fe200078e0a02 */
[----:B------:R-:W-:Y:S01]  /*13280*/  LOP3.LUT R18, R10, 0x7ffffe00, R6, 0xf8, !PT ;  /* 0x7ffffe000a127812 */ /* 0x000fe200078ef806 */
[----:B------:R-:W-:Y:S01]  /*13290*/  IMAD.MOV.U32 R4, RZ, RZ, R12 ;  /* 0x000000ffff047224 */ /* 0x000fe200078e000c */
[----:B------:R-:W-:Y:S01]  /*132a0*/  SHF.R.S32.HI R6, RZ, 0x1f, R2 ;  /* 0x0000001fff067819 */ /* 0x000fe20000011402 */
[----:B------:R-:W-:Y:S01]  /*132b0*/  IMAD R12, R8, c[0x0][0x4e8], R7 ;  /* 0x00013a00080c7a24 */ /* 0x000fe200078e0207 */
[----:B------:R-:W-:Y:S01]  /*132c0*/  F2FP.BF16.PACK_AB R156, R157, R156 ;  /* 0x0000009c9d9c723e */ /* 0x000fe200000010ff */
[----:B------:R-:W-:Y:S01]  /*132d0*/  IMAD R8, R11, 0x8, R3 ;  /* 0x000000080b087824 */ /* 0x000fe200078e0203 */
[----:B------:R-:W-:Y:S01]  /*132e0*/  F2FP.BF16.PACK_AB R158, R159, R158 ;  /* 0x0000009e9f9e723e */ /* 0x000fe200000010ff */
[----:B------:R-:W-:Y:S01]  /*132f0*/  IMAD.U32 R10, R14, 0x2, R9 ;  /* 0x000000020e0a7824 */ /* 0x000fe200078e0009 */
[----:B------:R-:W-:Y:S01]  /*13300*/  F2FP.BF16.PACK_AB R160, R161, R160 ;  /* 0x000000a0a1a0723e */ /* 0x000fe200000010ff */
[----:B------:R-:W-:Y:S01]  /*13310*/  IMAD R9, R6, c[0x0][0x3e0], RZ ;  /* 0x0000f80006097a24 */ /* 0x000fe200078e02ff */
[----:B------:R-:W-:Y:S01]  /*13320*/  F2FP.BF16.PACK_AB R162, R163, R162 ;  /* 0x000000a2a3a2723e */ /* 0x000fe200000010ff */
[----:B------:R-:W-:Y:S01]  /*13330*/  IMAD.WIDE.U32 R6, R2, c[0x0][0x3e0], R4 ;  /* 0x0000f80002067a25 */ /* 0x000fe200078e0004 */
[----:B------:R-:W-:-:S02]  /*13340*/  F2FP.BF16.PACK_AB R164, R165, R164 ;  /* 0x000000a4a5a4723e */ /* 0x000fc400000010ff */
[----:B------:R-:W-:Y:S01]  /*13350*/  F2FP.BF16.PACK_AB R166, R167, R166 ;  /* 0x000000a6a7a6723e */ /* 0x000fe200000010ff */
[----:B------:R-:W-:Y:S01]  /*13360*/  IMAD R5, R83, 0x80, R8 ;  /* 0x0000008053057824 */ /* 0x000fe200078e0208 */
[----:B------:R-:W-:Y:S01]  /*13370*/  F2FP.BF16.PACK_AB R81, R39, R38 ;  /* 0x000000262751723e */ /* 0x000fe200000010ff */
[----:B------:R-:W-:Y:S01]  /*13380*/  IMAD R3, R83, 0x80, R3 ;  /* 0x0000008053037824 */ /* 0x000fe200078e0203 */
[----:B------:R-:W-:Y:S01]  /*13390*/  F2FP.BF16.PACK_AB R65, R43, R42 ;  /* 0x0000002a2b41723e */ /* 0x000fe200000010ff */
[----:B------:R-:W-:Y:S01]  /*133a0*/  @P3 IMAD.HI.U32 R8, R5, c[0x0][0x4ec], RZ ;  /* 0x00013b0005083a27 */ /* 0x000fe200078e00ff */
[----:B------:R-:W-:Y:S02]  /*133b0*/  F2FP.BF16.PACK_AB R46, R47, R46 ;  /* 0x0000002e2f2e723e */ /* 0x000fe400000010ff */
[CC--:B------:R-:W-:Y:S01]  /*133c0*/  ISETP.GE.OR P6, PT, R3.reuse, R80.reuse, P0 ;  /* 0x000000500300720c */ /* 0x0c0fe200007c6670 */
[----:B------:R-:W-:Y:S01]  /*133d0*/  IMAD.MOV.U32 R4, RZ, RZ, R5 ;  /* 0x000000ffff047224 */ /* 0x000fe200078e0005 */
[----:B------:R-:W-:Y:S01]  /*133e0*/  IADD3 R3, R3, 0x8, RZ ;  /* 0x0000000803037810 */ /* 0x000fe20007ffe0ff */
[----:B------:R-:W-:Y:S01]  /*133f0*/  IMAD R9, R2, c[0x0][0x3e4], R9 ;  /* 0x0000f90002097a24 */ /* 0x000fe200078e0209 */
[----:B------:R-:W-:Y:S01]  /*13400*/  @P3 SHF.R.U32.HI R4, RZ, c[0x0][0x4f0], R8 ;  /* 0x00013c00ff043a19 */ /* 0x000fe20000011608 */
[----:B------:R-:W-:Y:S01]  /*13410*/  IMAD.SHL.U32 R2, R10, 0x2, RZ ;  /* 0x000000020a027824 */ /* 0x000fe200078e00ff */
[----:B------:R-:W-:Y:S01]  /*13420*/  ISETP.GE.OR P5, PT, R3, R80, P0 ;  /* 0x000000500300720c */ /* 0x000fe200007a6670 */
[----:B------:R-:W-:Y:S01]  /*13430*/  IMAD.IADD R7, R7, 0x1, R9 ;  /* 0x0000000107077824 */ /* 0x000fe200078e0209 */
[--C-:B------:R-:W-:Y:S01]  /*13440*/  SHF.R.S32.HI R8, RZ, 0x1f, R4.reuse ;  /* 0x0000001fff087819 */ /* 0x100fe20000011404 */
[----:B------:R-:W-:Y:S01]  /*13450*/  IMAD.MOV.U32 R14, RZ, RZ, 0x40 ;  /* 0x00000040ff0e7424 */ /* 0x000fe200078e00ff */
[----:B------:R-:W-:Y:S01]  /*13460*/  IADD3 R10, P0, R4, R16, RZ ;  /* 0x00000010040a7210 */ /* 0x000fe20007f1e0ff */
[----:B------:R-:W-:Y:S01]  /*13470*/  IMAD.MOV R4, RZ, RZ, -R4 ;  /* 0x000000ffff047224 */ /* 0x000fe200078e0a04 */
[----:B------:R-:W-:Y:S01]  /*13480*/  IADD3 R9, R2, 0x80, RZ ;  /* 0x0000008002097810 */ /* 0x000fe20007ffe0ff */
[----:B------:R-:W-:Y:S01]  /*13490*/  STS [R2+0x80], R41 ;  /* 0x0000802902007388 */ /* 0x000fe20000000800 */
[----:B------:R-:W-:Y:S01]  /*134a0*/  IADD3.X R11, R8, R17, R21, P0, !PT ;  /* 0x00000011080b7210 */ /* 0x000fe200007fe415 */
[----:B------:R-:W-:Y:S01]  /*134b0*/  IMAD.MOV.U32 R8, RZ, RZ, 0x20 ;  /* 0x00000020ff087424 */ /* 0x000fe200078e00ff */
[----:B------:R-:W-:Y:S01]  /*134c0*/  IADD3 R3, R2, 0x70, RZ ;  /* 0x0000007002037810 */ /* 0x000fe20007ffe0ff */
[----:B------:R-:W-:Y:S01]  /*134d0*/  IMAD R5, R4, c[0x0][0x4e8], R5 ;  /* 0x00013a0004057a24 */ /* 0x000fe200078e0205 */
[----:B------:R-:W-:Y:S01]  /*134e0*/  @P4 IADD3 R3, R9, 0x10, RZ ;  /* 0x0000001009034810 */ /* 0x000fe20007ffe0ff */
[----:B------:R-:W-:Y:S01]  /*134f0*/  STS [R2+0x480], R138 ;  /* 0x0004808a02007388 */ /* 0x000fe20000000800 */
[----:B------:R-:W-:-:S02]  /*13500*/  SHF.R.S32.HI R9, RZ, 0x1f, R12 ;  /* 0x0000001fff097819 */ /* 0x000fc4000001140c */
[----:B------:R-:W-:Y:S01]  /*13510*/  SEL R8, R8, 0xffffffe0, !P1 ;  /* 0xffffffe008087807 */ /* 0x000fe20004800000 */
[----:B------:R-:W-:Y:S01]  /*13520*/  STS [R3], R53 ;  /* 0x0000003503007388 */ /* 0x000fe20000000800 */
[----:B------:R-:W-:Y:S01]  /*13530*/  F2FP.BF16.PACK_AB R49, R49, R48 ;  /* 0x000000303131723e */ /* 0x000fe200000010ff */
[----:B------:R-:W-:Y:S01]  /*13540*/  IMAD R9, R9, c[0x0][0x3d8], RZ ;  /* 0x0000f60009097a24 */ /* 0x000fe200078e02ff */
[----:B------:R-:W-:Y:S01]  /*13550*/  F2FP.BF16.PACK_AB R50, R51, R50 ;  /* 0x000000323332723e */ /* 0x000fe200000010ff */
[----:B------:R-:W-:Y:S01]  /*13560*/  IMAD.IADD R4, R2, 0x1, R8 ;  /* 0x0000000102047824 */ /* 0x000fe200078e0208 */
[----:B------:R-:W-:Y:S01]  /*13570*/  STS [R3+0x400], R142 ;  /* 0x0004008e03007388 */ /* 0x000fe20000000800 */
[----:B------:R-:W-:Y:S01]  /*13580*/  IMAD.IADD R15, R8, 0x1, R3 ;  /* 0x00000001080f7824 */ /* 0x000fe200078e0203 */
[----:B------:R-:W-:Y:S01]  /*13590*/  SHF.R.S32.HI R8, RZ, 0x1f, R5 ;  /* 0x0000001fff087819 */ /* 0x000fe20000011405 */
[C---:B------:R-:W-:Y:S01]  /*135a0*/  IMAD R17, R12.reuse, c[0x0][0x3dc], R9 ;  /* 0x0000f7000c117a24 */ /* 0x040fe200078e0209 */
[----:B------:R-:W-:Y:S01]  /*135b0*/  STS [R4+0x80], R144 ;  /* 0x0000809004007388 */ /* 0x000fe20000000800 */
[----:B------:R-:W-:Y:S01]  /*135c0*/  IMAD.WIDE.U32 R12, R12, c[0x0][0x3d8], R6 ;  /* 0x0000f6000c0c7a25 */ /* 0x000fe200078e0006 */
[----:B------:R-:W-:-:S02]  /*135d0*/  SEL R7, R14, 0xffffffc0, !P2 ;  /* 0xffffffc00e077807 */ /* 0x000fc40005000000 */
[----:B------:R-:W-:Y:S01]  /*135e0*/  STS [R4+0x480], R146 ;  /* 0x0004809204007388 */ /* 0x000fe20000000800 */
[----:B------:R-:W-:Y:S01]  /*135f0*/  IMAD R14, R8, c[0x0][0x488], RZ ;  /* 0x00012200080e7a24 */ /* 0x000fe200078e02ff */
[----:B------:R-:W-:Y:S01]  /*13600*/  F2FP.BF16.PACK_AB R44, R44, R52 ;  /* 0x000000342c2c723e */ /* 0x000fe200000010ff */
[----:B------:R-:W-:Y:S01]  /*13610*/  IMAD.WIDE.U32 R8, R5, c[0x0][0x488], R10 ;  /* 0x0001220005087a25 */ /* 0x000fe200078e000a */
[----:B------:R-:W-:Y:S01]  /*13620*/  STS [R15], R148 ;  /* 0x000000940f007388 */ /* 0x000fe20000000800 */
[----:B------:R-:W-:Y:S02]  /*13630*/  F2FP.BF16.PACK_AB R54, R55, R54 ;  /* 0x000000363736723e */ /* 0x000fe400000010ff */
[----:B------:R-:W-:Y:S01]  /*13640*/  IMAD.IADD R6, R2, 0x1, R7 ;  /* 0x0000000102067824 */ /* 0x000fe200078e0207 */
[----:B------:R-:W-:Y:S01]  /*13650*/  STS [R15+0x400], R150 ;  /* 0x000400960f007388 */ /* 0x000fe20000000800 */
[----:B------:R-:W-:Y:S01]  /*13660*/  IMAD R10, R5, c[0x0][0x48c], R14 ;  /* 0x00012300050a7a24 */ /* 0x000fe200078e020e */
[----:B------:R-:W-:Y:S01]  /*13670*/  F2FP.BF16.PACK_AB R43, R57, R56 ;  /* 0x00000038392b723e */ /* 0x000fe200000010ff */
[C---:B------:R-:W-:Y:S01]  /*13680*/  IMAD.IADD R14, R7.reuse, 0x1, R3 ;  /* 0x00000001070e7824 */ /* 0x040fe200078e0203 */
[----:B------:R-:W-:Y:S01]  /*13690*/  STS [R6+0x80], R153 ;  /* 0x0000809906007388 */ /* 0x000fe20000000800 */
[----:B------:R-:W-:Y:S01]  /*136a0*/  IMAD.IADD R5, R7, 0x1, R4 ;  /* 0x0000000107057824 */ /* 0x000fe200078e0204 */
[----:B------:R-:W-:Y:S01]  /*136b0*/  F2FP.BF16.PACK_AB R58, R59, R58 ;  /* 0x0000003a3b3a723e */ /* 0x000fe200000010ff */
[----:B------:R-:W-:Y:S01]  /*136c0*/  IMAD.IADD R7, R15, 0x1, R7 ;  /* 0x000000010f077824 */ /* 0x000fe200078e0207 */
[----:B------:R-:W-:Y:S01]  /*136d0*/  STS [R6+0x480], R154 ;  /* 0x0004809a06007388 */ /* 0x000fe20000000800 */
[----:B------:R-:W-:Y:S01]  /*136e0*/  F2FP.BF16.PACK_AB R42, R61, R60 ;  /* 0x0000003c3d2a723e */ /* 0x000fe200000010ff */
[----:B------:R-:W-:Y:S01]  /*136f0*/  IMAD.IADD R9, R9, 0x1, R10 ;  /* 0x0000000109097824 */ /* 0x000fe200078e020a */
        /* <DEDUP_REMOVED lines=41> */
[----:B------:R-:W-:Y:S02]  /*13990*/  LEA R16, P0, R8, c[0x0][0x450], 0x2 ;  /* 0x0001140008107a11 */ /* 0x000fe400078010ff */
        /* <DEDUP_REMOVED lines=9> */
[----:B------:R-:W-:Y:S01]  /*13a30*/  LEA.HI.X R9, R8, c[0x0][0x454], R9, 0x2, P0 ;  /* 0x0001150008097a11 */ /* 0x000fe200000f1409 */
        /* <DEDUP_REMOVED lines=93> */
.L_x_913:
[----:B--234-:R-:W-:Y:S05]  /*14010*/  BSYNC B0 ;  /* 0x0000000000007941 */ /* 0x01cfea0003800000 */
.L_x_912:
[----:B------:R-:W-:Y:S01]  /*14020*/  IADD3 R4, R28, 0x20, RZ ;  /* 0x000000201c047810 */ /* 0x000fe20007ffe0ff */
[----:B------:R2:W3:Y:S01]  /*14030*/  SHFL.IDX PT, R3, R29, 0x1, 0x181f ;  /* 0x00381f001d037f89 */ /* 0x0004e200000e0000 */
[----:B------:R-:W-:Y:S02]  /*14040*/  BSSY B0, `(.L_x_914) ;  /* 0x000001c000007945 */ /* 0x000fe40003800000 */
[----:B------:R-:W-:Y:S01]  /*14050*/  ISETP.GE.AND P0, PT, R4, R80, PT ;  /* 0x000000500400720c */ /* 0x000fe20003f06270 */
[----:B-1----:R2:W1:-:S12]  /*14060*/  SHFL.IDX PT, R2, R30, 0x1, 0x181f ;  /* 0x00381f001e027f89 */ /* 0x00245800000e0000 */
        /* <DEDUP_REMOVED lines=14> */
[----:B-1-3--:R-:W-:Y:S01]  /*14150*/  @!P3 IMAD.WIDE R8, R0, 0x2, R2 ;  /* 0x000000020008b825 */ /* 0x00afe200078e0202 */
        /* <DEDUP_REMOVED lines=10> */
.L_x_915:
[----:B------:R-:W-:Y:S05]  /*14200*/  BSYNC B0 ;  /* 0x0000000000007941 */ /* 0x000fea0003800000 */
.L_x_914:
[----:B-1----:R-:W-:Y:S01]  /*14210*/  IADD3 R4, R28, 0x40, RZ ;  /* 0x000000401c047810 */ /* 0x002fe20007ffe0ff */
[----:B---3--:R1:W3:Y:S01]  /*14220*/  SHFL.IDX PT, R3, R29, 0x2, 0x181f ;  /* 0x00581f001d037f89 */ /* 0x0082e200000e0000 */
        /* <DEDUP_REMOVED lines=28> */
.L_x_917:
[----:B------:R-:W-:Y:S05]  /*143f0*/  BSYNC B0 ;  /* 0x0000000000007941 */ /* 0x000fea0003800000 */
.L_x_916:
[----:B---3--:R-:W-:Y:S01]  /*14400*/  IADD3 R4, R28, 0x60, RZ ;  /* 0x000000601c047810 */ /* 0x008fe20007ffe0ff */
[----:B------:R3:W1:Y:S03]  /*14410*/  SHFL.IDX PT, R3, R29, 0x3, 0x181f ;  /* 0x00781f001d037f89 */ /* 0x00066600000e0000 */
[----:B------:R-:W-:Y:S01]  /*14420*/  ISETP.GE.AND P0, PT, R4, R80, PT ;  /* 0x000000500400720c */ /* 0x000fe20003f06270 */
[----:B----4-:R3:W4:-:S12]  /*14430*/  SHFL.IDX PT, R2, R30, 0x3, 0x181f ;  /* 0x00781f001e027f89 */ /* 0x01071800000e0000 */
        /* <DEDUP_REMOVED lines=27> */
.L_x_911:
        /* <DEDUP_REMOVED lines=40> */
.L_x_919:
[----:B------:R-:W-:Y:S05]  /*14870*/  BSYNC B0 ;  /* 0x0000000000007941 */ /* 0x000fea0003800000 */
.L_x_918:
        /* <DEDUP_REMOVED lines=70> */
.L_x_921:
[----:B------:R-:W-:Y:S05]  /*14ce0*/  BSYNC B0 ;  /* 0x0000000000007941 */ /* 0x000fea0003800000 */
.L_x_920:
        /* <DEDUP_REMOVED lines=27> */
.L_x_923:
[----:B------:R-:W-:Y:S05]  /*14ea0*/  BSYNC B0 ;  /* 0x0000000000007941 */ /* 0x000fea0003800000 */
.L_x_922:
        /* <DEDUP_REMOVED lines=27> */
.L_x_925:
[----:B------:R-:W-:Y:S05]  /*15060*/  BSYNC B0 ;  /* 0x0000000000007941 */ /* 0x000fea0003800000 */
.L_x_924:
        /* <DEDUP_REMOVED lines=28> */
.L_x_926:
        /* <DEDUP_REMOVED lines=13> */
.L_x_3070:


//--------------------- .text._ZN7cutlass13device_kernelIN5flash19enable_sm80_to_sm89INS1_16FlashAttnFwdSm80INS1_25CollectiveMainloopFwdSm80ILi8ELi1ELb0EN4cute5tupleIJNS5_1CILi128EEENS7_ILi64EEENS7_ILi256EEEEEELi256ENS_10bfloat16_tEfNS_4arch4Sm80ELb0ELb1ELb1ELb1ELb0ELb0ELb1ELb0EEENS1_21CollectiveEpilogueFwdINS6_IJS8_SA_S9_EEENS6_IJNS7_ILi1EEESI_SI_EEESC_SE_Li256ELb1ELb1ELb0ELb0EEENS1_19SingleTileSchedulerILb1ELb0ELb1ELi128EEEEEEEEEvNT_6ParamsE --------------------------
	.section	.text._ZN7cutlass13device_kernelIN5flash19enable_sm80_to_sm89INS1_16FlashAttnFwdSm80INS1_25CollectiveMainloopFwdSm80ILi8ELi1ELb0EN4cute5tupleIJNS5_1CILi128EEENS7_ILi64EEENS7_ILi256EEEEEELi256ENS_10bfloat16_tEfNS_4arch4Sm80ELb0ELb1ELb1ELb1ELb0ELb0ELb1ELb0EEENS1_21CollectiveEpilogueFwdINS6_IJS8_SA_S9_EEENS6_IJNS7_ILi1EEESI_SI_EEESC_SE_Li256ELb1ELb1ELb0ELb0EEENS1_19SingleTileSchedulerILb1ELb0ELb1ELi128EEEEEEEEEvNT_6ParamsE,"ax",@progbits
	.sectioninfo	@"SHI_REGISTERS=255"
	.align	128
.text._ZN7cutlass13device_kernelIN5flash19enable_sm80_to_sm89INS1_16FlashAttnFwdSm80INS1_25CollectiveMainloopFwdSm80ILi8ELi1ELb0EN4cute5tupleIJNS5_1CILi128EEENS7_ILi64EEENS7_ILi256EEEEEELi256ENS_10bfloat16_tEfNS_4arch4Sm80ELb0ELb1ELb1ELb1ELb0ELb0ELb1ELb0EEENS1_21CollectiveEpilogueFwdINS6_IJS8_SA_S9_EEENS6_IJNS7_ILi1EEESI_SI_EEESC_SE_Li256ELb1ELb1ELb0ELb0EEENS1_19SingleTileSchedulerILb1ELb0ELb1ELi128EEEEEEEEEvNT_6ParamsE:
        .type           _ZN7cutlass13device_kernelIN5flash19enable_sm80_to_sm89INS1_16FlashAttnFwdSm80INS1_25CollectiveMainloopFwdSm80ILi8ELi1ELb0EN4cute5tupleIJNS5_1CILi128EEENS7_ILi64EEENS7_ILi256EEEEEELi256ENS_10bfloat16_tEfNS_4arch4Sm80ELb0ELb1ELb1ELb1ELb0ELb0ELb1ELb0EEENS1_21CollectiveEpilogueFwdINS6_IJS8_SA_S9_EEENS6_IJNS7_ILi1EEESI_SI_EEESC_SE_Li256ELb1ELb1ELb0ELb0EEENS1_19SingleTileSchedulerILb1ELb0ELb1ELi128EEEEEEEEEvNT_6ParamsE,@function
        .size           _ZN7cutlass13device_kernelIN5flash19enable_sm80_to_sm89INS1_16FlashAttnFwdSm80INS1_25CollectiveMainloopFwdSm80ILi8ELi1ELb0EN4cute5tupleIJNS5_1CILi128EEENS7_ILi64EEENS7_ILi256EEEEEELi256ENS_10bfloat16_tEfNS_4arch4Sm80ELb0ELb1ELb1ELb1ELb0ELb0ELb1ELb0EEENS1_21CollectiveEpilogueFwdINS6_IJS8_SA_S9_EEENS6_IJNS7_ILi1EEESI_SI_EEESC_SE_Li256ELb1ELb1ELb0ELb0EEENS1_19SingleTileSchedulerILb1ELb0ELb1ELi128EEEEEEEEEvNT_6ParamsE,(.L_x_3071 - _ZN7cutlass13device_kernelIN5flash19enable_sm80_to_sm89INS1_16FlashAttnFwdSm80INS1_25CollectiveMainloopFwdSm80ILi8ELi1ELb0EN4cute5tupleIJNS5_1CILi128EEENS7_ILi64EEENS7_ILi256EEEEEELi256ENS_10bfloat16_tEfNS_4arch4Sm80ELb0ELb1ELb1ELb1ELb0ELb0ELb1ELb0EEENS1_21CollectiveEpilogueFwdINS6_IJS8_SA_S9_EEENS6_IJNS7_ILi1EEESI_SI_EEESC_SE_Li256ELb1ELb1ELb0ELb0EEENS1_19SingleTileSchedulerILb1ELb0ELb1ELi128EEEEEEEEEvNT_6ParamsE)
        .other          _ZN7cutlass13device_kernelIN5flash19enable_sm80_to_sm89INS1_16FlashAttnFwdSm80INS1_25CollectiveMainloopFwdSm80ILi8ELi1ELb0EN4cute5tupleIJNS5_1CILi128EEENS7_ILi64EEENS7_ILi256EEEEEELi256ENS_10bfloat16_tEfNS_4arch4Sm80ELb0ELb1ELb1ELb1ELb0ELb0ELb1ELb0EEENS1_21CollectiveEpilogueFwdINS6_IJS8_SA_S9_EEENS6_IJNS7_ILi1EEESI_SI_EEESC_SE_Li256ELb1ELb1ELb0ELb0EEENS1_19SingleTileSchedulerILb1ELb0ELb1ELi128EEEEEEEEEvNT_6ParamsE,@"STO_CUDA_ENTRY STV_DEFAULT"
_ZN7cutlass13device_kernelIN5flash19enable_sm80_to_sm89INS1_16FlashAttnFwdSm80INS1_25CollectiveMainloopFwdSm80ILi8ELi1ELb0EN4cute5tupleIJNS5_1CILi128EEENS7_ILi64EEENS7_ILi256EEEEEELi256ENS_10bfloat16_tEfNS_4arch4Sm80ELb0ELb1ELb1ELb1ELb0ELb0ELb1ELb0EEENS1_21CollectiveEpilogueFwdINS6_IJS8_SA_S9_EEENS6_IJNS7_ILi1EEESI_SI_EEESC_SE_Li256ELb1ELb1ELb0ELb0EEENS1_19SingleTileSchedulerILb1ELb0ELb1ELi128EEEEEEEEEvNT_6ParamsE:
        /* <DEDUP_REMOVED lines=17> */
.L_x_928:
        /* <DEDUP_REMOVED lines=8> */
.L_x_930:
[----:B------:R-:W-:-:S04]  /*0190*/  MOV R0, c[0x0][0x54c] ;  /* 0x0001530000007a02 */ /* 0x000fc80000000f00 */
.L_x_929:
[----:B------:R-:W-:Y:S01]  /*01a0*/  USHF.L.U32 UR7, UR7, 0x7, URZ ;  /* 0x0000000707077899 */ /* 0x000fe2000800063f */
[----:B-----5:R-:W-:-:S05]  /*01b0*/  IMAD R0, R0, c[0x0][0x548], RZ ;  /* 0x0001520000007a24 */ /* 0x020fca00078e02ff */
[----:B------:R-:W-:-:S04]  /*01c0*/  ISETP.LE.AND P0, PT, R0, UR7, PT ;  /* 0x0000000700007c0c */ /* 0x000fc8000bf03270 */
[----:B------:R-:W-:-:S05]  /*01d0*/  SEL R0, R5, 0xffffffff, !P0 ;  /* 0xffffffff05007807 */ /* 0x000fca0004000000 */
[----:B------:R2:W-:Y:S01]  /*01e0*/  STL [R1+0x54], R0 ;  /* 0x0000540001007387 */ /* 0x0005e20000100800 */
[----:B------:R-:W-:Y:S05]  /*01f0*/  BRA `(.L_x_931) ;  /* 0x0000013000007947 */ /* 0x000fea0003800000 */
.L_x_927:
[----:B------:R-:W-:-:S04]  /*0200*/  ISETP.NE.U32.AND P0, PT, RZ, c[0x0][0x568], PT ;  /* 0x00015a00ff007a0c */ /* 0x000fc80003f05070 */
[----:B------:R-:W-:-:S13]  /*0210*/  ISETP.NE.AND.EX P0, PT, RZ, c[0x0][0x56c], PT, P0 ;  /* 0x00015b00ff007a0c */ /* 0x000fda0003f05300 */
[----:B------:R-:W-:Y:S05]  /*0220*/  @!P0 BRA `(.L_x_932) ;  /* 0x0000002000008947 */ /* 0x000fea0003800000 */
[----:B------:R1:W5:Y:S01]  /*0230*/  LDG.E R0, [R2.64] ;  /* 0x0000001202007981 */ /* 0x000362000c1e1900 */
[----:B------:R-:W-:Y:S05]  /*0240*/  BRA `(.L_x_933) ;  /* 0x0000009000007947 */ /* 0x000fea0003800000 */
.L_x_932:
        /* <DEDUP_REMOVED lines=8> */
.L_x_934:
[----:B------:R-:W-:-:S04]  /*02d0*/  MOV R0, c[0x0][0x54c] ;  /* 0x0001530000007a02 */ /* 0x000fc80000000f00 */
.L_x_933:
[----:B------:R-:W-:Y:S01]  /*02e0*/  USHF.L.U32 UR7, UR7, 0x7, URZ ;  /* 0x0000000707077899 */ /* 0x000fe2000800063f */
[----:B-----5:R-:W-:-:S05]  /*02f0*/  IMAD R0, R0, c[0x0][0x548], RZ ;  /* 0x0001520000007a24 */ /* 0x020fca00078e02ff */
[----:B------:R-:W-:-:S04]  /*0300*/  ISETP.LE.AND P0, PT, R0, UR7, PT ;  /* 0x0000000700007c0c */ /* 0x000fc8000bf03270 */
[----:B------:R-:W-:-:S05]  /*0310*/  SEL R0, R5, 0xffffffff, !P0 ;  /* 0xffffffff05007807 */ /* 0x000fca0004000000 */
[----:B------:R2:W-:Y:S04]  /*0320*/  STL [R1+0x54], R0 ;  /* 0x0000540001007387 */ /* 0x0005e80000100800 */
.L_x_931:
        /* <DEDUP_REMOVED lines=25> */
[----:B-12---:R-:W-:Y:S05]  /*04c0*/  @P0 BRA `(.L_x_935) ;  /* 0x0000006000000947 */ /* 0x006fea0003800000 */
[----:B------:R-:W-:Y:S05]  /*04d0*/  @!P2 BRA `(.L_x_935) ;  /* 0x000000500000a947 */ /* 0x000fea0003800000 */
[----:B------:R1:W2:Y:S04]  /*04e0*/  LDG.E R0, [R4.64] ;  /* 0x0000001204007981 */ /* 0x0002a8000c1e1900 */
[----:B-1----:R-:W4:Y:S01]  /*04f0*/  LDG.E R4, [R4.64+0x4] ;  /* 0x0000041204047981 */ /* 0x002f22000c1e1900 */
[----:B--23--:R-:W1:Y:S08]  /*0500*/  R2UR UR16, R0 ;  /* 0x00000000001073c2 */ /* 0x00ce7000000e0000 */
[----:B----4-:R-:W1:Y:S02]  /*0510*/  R2UR UR4, R4 ;  /* 0x00000000040473c2 */ /* 0x010e6400000e0000 */
[----:B-1----:R-:W-:-:S06]  /*0520*/  UIADD3 UR16, -UR16, UR4, URZ ;  /* 0x0000000410107290 */ /* 0x002fcc000fffe13f */
.L_x_935:
[----:B------:R-:W-:-:S04]  /*0530*/  ISETP.NE.U32.AND P0, PT, RZ, c[0x0][0x368], PT ;  /* 0x0000da00ff007a0c */ /* 0x000fc80003f05070 */
[----:B------:R-:W-:-:S13]  /*0540*/  ISETP.NE.AND.EX P0, PT, RZ, c[0x0][0x36c], PT, P0 ;  /* 0x0000db00ff007a0c */ /* 0x000fda0003f05300 */
[----:B------:R-:W-:Y:S05]  /*0550*/  @!P0 BRA `(.L_x_936) ;  /* 0x0000004000008947 */ /* 0x000fea0003800000 */
[----:B------:R-:W-:-:S05]  /*0560*/  IMAD.WIDE R2, R41, R26, c[0x0][0x368] ;  /* 0x0000da0029027625 */ /* 0x000fca00078e021a */
[----:B------:R-:W2:Y:S02]  /*0570*/  LDG.E R0, [R2.64] ;  /* 0x0000001202007981 */ /* 0x000ea4000c1e1900 */
[----:B--2---:R1:W2:Y:S02]  /*0580*/  R2UR UR9, R0 ;  /* 0x00000000000973c2 */ /* 0x0042a400000e0000 */
[----:B-12---:R-:W-:Y:S05]  /*0590*/  BRA `(.L_x_937) ;  /* 0x0000006000007947 */ /* 0x006fea0003800000 */
.L_x_936:
[----:B------:R-:W-:Y:S05]  /*05a0*/  @!P4 BRA `(.L_x_937) ;  /* 0x000000500000c947 */ /* 0x000fea0003800000 */
[----:B------:R1:W2:Y:S04]  /*05b0*/  LDG.E R0, [R2.64] ;  /* 0x0000001202007981 */ /* 0x0002a8000c1e1900 */
[----:B-1----:R-:W4:Y:S01]  /*05c0*/  LDG.E R2, [R2.64+0x4] ;  /* 0x0000041202027981 */ /* 0x002f22000c1e1900 */
[----:B--2---:R-:W1:Y:S08]  /*05d0*/  R2UR UR9, R0 ;  /* 0x00000000000973c2 */ /* 0x004e7000000e0000 */
[----:B----4-:R-:W1:Y:S02]  /*05e0*/  R2UR UR4, R2 ;  /* 0x00000000020473c2 */ /* 0x010e6400000e0000 */
[----:B-1----:R-:W-:-:S06]  /*05f0*/  UIADD3 UR9, -UR9, UR4, URZ ;  /* 0x0000000409097290 */ /* 0x002fcc000fffe13f */
.L_x_937:
[----:B------:R-:W-:Y:S01]  /*0600*/  ULDC UR4, c[0x0][0x2c4] ;  /* 0x0000b10000047ab9 */ /* 0x000fe20000000800 */
[----:B-----5:R-:W-:Y:S01]  /*0610*/  IADD3 R11, R7, UR6, RZ ;  /* 0x00000006070b7c10 */ /* 0x020fe2000fffe0ff */
[----:B------:R-:W-:-:S02]  /*0620*/  UISETP.NE.AND UP2, UPT, UR4, 0x1, UPT ;  /* 0x000000010400788c */ /* 0x000fc4000bf45270 */
[----:B------:R-:W-:Y:S02]  /*0630*/  ULDC.64 UR10, c[0x0][0x2c8] ;  /* 0x0000b200000a7ab9 */ /* 0x000fe40000000a00 */
[----:B------:R-:W-:Y:S02]  /*0640*/  ULDC.64 UR4, c[0x0][0x328] ;  /* 0x0000ca0000047ab9 */ /* 0x000fe40000000a00 */
[----:B------:R-:W-:Y:S02]  /*0650*/  UISETP.GE.AND UP1, UPT, UR5, 0x1, UPT ;  /* 0x000000010500788c */ /* 0x000fe4000bf26270 */
[----:B------:R-:W-:-:S03]  /*0660*/  UIADD3 UR9, -UR6, UR9, URZ ;  /* 0x0000000906097290 */ /* 0x000fc6000fffe13f */
[----:B------:R-:W-:Y:S01]  /*0670*/  @UP2 UIADD3 UR12, UR7, 0x7f, URZ ;  /* 0x0000007f070c2890 */ /* 0x000fe2000fffe03f */
[----:B------:R-:W-:Y:S01]  /*0680*/  PLOP3.LUT P0, PT, PT, PT, UP1, 0x40, 0x0 ;  /* 0x000000000000781c */ /* 0x000fe20003f0e818 */
[----:B---3--:R-:W-:Y:S02]  /*0690*/  UIADD3 UR8, UR9, 0x1, -UR16 ;  /* 0x0000000109087890 */ /* 0x008fe4000fffe810 */
[----:B------:R-:W-:Y:S02]  /*06a0*/  UIMAD.WIDE.U32 UR12, UR12, UR10, URZ ;  /* 0x0000000a0c0c72a5 */ /* 0x000fe4000f8e003f */
[----:B------:R-:W-:Y:S02]  /*06b0*/  UIADD3 UR10, UR7, 0x7f, URZ ;  /* 0x0000007f070a7890 */ /* 0x000fe4000fffe03f */
[----:B------:R-:W-:-:S04]  /*06c0*/  @UP2 USHF.R.U32.HI UR10, URZ, UR11, UR13 ;  /* 0x0000000b3f0a2299 */ /* 0x000fc8000801160d */
[----:B------:R-:W-:-:S04]  /*06d0*/  UIADD3 UR8, UR8, UR10, URZ ;  /* 0x0000000a08087290 */ /* 0x000fc8000fffe03f */
[----:B------:R-:W-:Y:S01]  /*06e0*/  UIADD3 UR4, UR8, UR4, URZ ;  /* 0x0000000408047290 */ /* 0x000fe2000fffe03f */
[----:B------:R-:W-:Y:S05]  /*06f0*/  @P0 BRA `(.L_x_938) ;  /* 0x0000012000000947 */ /* 0x000fea0003800000 */
[----:B------:R-:W-:Y:S01]  /*0700*/  ISETP.LT.AND P0, PT, RZ, UR8, PT ;  /* 0x00000008ff007c0c */ /* 0x000fe2000bf01270 */
[----:B------:R-:W-:-:S12]  /*0710*/  UIADD3 UR6, UR8, -0x1, URZ ;  /* 0xffffffff08067890 */ /* 0x000fd8000fffe03f */
        /* <DEDUP_REMOVED lines=8> */
.L_x_939:
[----:B------:R-:W-:Y:S02]  /*07a0*/  UISETP.NE.AND UP0, UPT, UR5, 0x1, UPT ;  /* 0x000000010500788c */ /* 0x000fe4000bf05270 */
[----:B------:R-:W-:Y:S02]  /*07b0*/  ULDC.64 UR10, c[0x0][0x330] ;  /* 0x0000cc00000a7ab9 */ /* 0x000fe40000000a00 */
[----:B------:R-:W-:-:S07]  /*07c0*/  UIMAD.WIDE.U32 UR12, UR6, UR10, URZ ;  /* 0x0000000a060c72a5 */ /* 0x000fce000f8e003f */
[----:B------:R-:W-:Y:S02]  /*07d0*/  @UP0 USHF.R.U32.HI UR6, URZ, UR11, UR13 ;  /* 0x0000000b3f060299 */ /* 0x000fe4000801160d */
.L_x_940:
[----:B------:R-:W-:Y:S02]  /*07e0*/  ULDC UR8, c[0x0][0x32c] ;  /* 0x0000cb0000087ab9 */ /* 0x000fe40000000800 */
[----:B------:R-:W-:-:S04]  /*07f0*/  UIMAD UR8, UR6, UR5, UR8 ;  /* 0x00000005060872a4 */ /* 0x000fc8000f8e0208 */
[----:B------:R-:W-:-:S04]  /*0800*/  UISETP.LT.AND UP0, UPT, UR4, UR8, UPT ;  /* 0x000000080400728c */ /* 0x000fc8000bf01270 */
[----:B------:R-:W-:Y:S02]  /*0810*/  USEL UR4, UR4, UR8, UP0 ;  /* 0x0000000804047287 */ /* 0x000fe40008000000 */
.L_x_938:
[----:B------:R-:W-:Y:S01]  /*0820*/  UIADD3 UR12, UR9, 0x3f, URZ ;  /* 0x0000003f090c7890 */ /* 0x000fe2000fffe03f */
[----:B------:R-:W-:Y:S01]  /*0830*/  PLOP3.LUT P0, PT, PT, PT, UP1, 0x40, 0x0 ;  /* 0x000000000000781c */ /* 0x000fe20003f0e818 */
[----:B------:R-:W-:Y:S02]  /*0840*/  UIADD3 UR6, UR4, 0x3f, URZ ;  /* 0x0000003f04067890 */ /* 0x000fe4000fffe03f */
[----:B------:R-:W-:Y:S02]  /*0850*/  ULDC.64 UR10, c[0x0][0x2c8] ;  /* 0x0000b200000a7ab9 */ /* 0x000fe40000000a00 */
[----:B------:R-:W-:Y:S02]  /*0860*/  UIMAD.WIDE.U32 UR14, UR7, UR10, URZ ;  /* 0x0000000a070e72a5 */ /* 0x000fe4000f8e003f */
[----:B------:R-:W-:Y:S02]  /*0870*/  USHF.R.S32.HI UR8, URZ, 0x1f, UR12 ;  /* 0x0000001f3f087899 */ /* 0x000fe4000801140c */
[----:B------:R-:W-:-:S02]  /*0880*/  USHF.R.S32.HI UR10, URZ, 0x1f, UR6 ;  /* 0x0000001f3f0a7899 */ /* 0x000fc40008011406 */
[----:B------:R-:W-:Y:S02]  /*0890*/  ULEA.HI UR8, UR8, UR12, URZ, 0x6 ;  /* 0x0000000c08087291 */ /* 0x000fe4000f8f303f */
[----:B------:R-:W-:Y:S02]  /*08a0*/  ULEA.HI UR10, UR10, UR6, URZ, 0x6 ;  /* 0x000000060a0a7291 */ /* 0x000fe4000f8f303f */
[----:B------:R-:W-:Y:S02]  /*08b0*/  UMOV UR4, UR7 ;  /* 0x0000000700047c82 */ /* 0x000fe40008000000 */
[----:B------:R-:W-:Y:S02]  /*08c0*/  @UP2 USHF.R.U32.HI UR4, URZ, UR11, UR15 ;  /* 0x0000000b3f042299 */ /* 0x000fe4000801160f */
[----:B------:R-:W-:Y:S02]  /*08d0*/  USHF.R.S32.HI UR14, URZ, 0x6, UR8 ;  /* 0x000000063f0e7899 */ /* 0x000fe40008011408 */
[----:B------:R-:W-:-:S02]  /*08e0*/  USHF.R.S32.HI UR11, URZ, 0x6, UR10 ;  /* 0x000000063f0b7899 */ /* 0x000fc4000801140a */
[----:B------:R-:W-:Y:S02]  /*08f0*/  UIADD3 UR6, UR9, -UR16, URZ ;  /* 0x8000001009067290 */ /* 0x000fe4000fffe03f */
[----:B------:R-:W-:Y:S02]  /*0900*/  UISETP.LT.AND UP0, UPT, UR14, UR11, UPT ;  /* 0x0000000b0e00728c */ /* 0x000fe4000bf01270 */
[----:B------:R-:W-:Y:S02]  /*0910*/  UIADD3 UR10, UR6, UR4, URZ ;  /* 0x00000004060a7290 */ /* 0x000fe4000fffe03f */
[----:B------:R-:W-:Y:S02]  /*0920*/  ULDC UR8, c[0x0][0x324] ;  /* 0x0000c90000087ab9 */ /* 0x000fe40000000800 */
[----:B------:R-:W-:Y:S02]  /*0930*/  USEL UR14, UR14, UR11, UP0 ;  /* 0x0000000b0e0e7287 */ /* 0x000fe40008000000 */
        /* <DEDUP_REMOVED lines=13> */
.L_x_942:
[----:B------:R-:W-:-:S03]  /*0a10*/  UISETP.NE.AND UP0, UPT, UR5, 0x1, UPT ;  /* 0x000000010500788c */ /* 0x000fc6000bf05270 */
[----:B------:R-:W-:Y:S02]  /*0a20*/  ULDC.64 UR4, c[0x0][0x330] ;  /* 0x0000cc0000047ab9 */ /* 0x000fe40000000a00 */
[----:B------:R-:W-:-:S07]  /*0a30*/  UIMAD.WIDE.U32 UR12, UR10, UR4, URZ ;  /* 0x000000040a0c72a5 */ /* 0x000fce000f8e003f */
[----:B------:R-:W-:Y:S02]  /*0a40*/  @UP0 UMOV UR11, UR13 ;  /* 0x0000000d000b0c82 */ /* 0x000fe40008000000 */
[----:B------:R-:W-:Y:S02]  /*0a50*/  @UP0 USHF.R.U32.HI UR10, URZ, UR5, UR11 ;  /* 0x000000053f0a0299 */ /* 0x000fe4000801160b */
.L_x_943:
[----:B------:R-:W-:Y:S02]  /*0a60*/  ULDC UR4, c[0x0][0x32c] ;  /* 0x0000cb0000047ab9 */ /* 0x000fe40000000800 */
[----:B------:R-:W-:-:S04]  /*0a70*/  UIMAD UR4, UR10, UR4, URZ ;  /* 0x000000040a0472a4 */ /* 0x000fc8000f8e023f */
[----:B------:R-:W-:-:S04]  /*0a80*/  UISETP.LT.AND UP0, UPT, UR8, UR4, UPT ;  /* 0x000000040800728c */ /* 0x000fc8000bf01270 */
[----:B------:R-:W-:-:S04]  /*0a90*/  USEL UR8, UR8, UR4, !UP0 ;  /* 0x0000000408087287 */ /* 0x000fc8000c000000 */
.L_x_941:
[----:B------:R-:W-:Y:S01]  /*0aa0*/  USHF.R.S32.HI UR4, URZ, 0x1f, UR8 ;  /* 0x0000001f3f047899 */ /* 0x000fe20008011408 */
[----:B------:R-:W-:Y:S01]  /*0ab0*/  PLOP3.LUT P1, PT, PT, PT, PT, 0x80, 0x0 ;  /* 0x000000000000781c */ /* 0x000fe20003f2f070 */
[----:B------:R-:W-:Y:S01]  /*0ac0*/  IMAD.MOV.U32 R10, RZ, RZ, RZ ;  /* 0x000000ffff0a7224 */ /* 0x000fe200078e00ff */
[----:B------:R-:W-:Y:S01]  /*0ad0*/  CS2R R128, SRZ ;  /* 0x0000000000807805 */ /* 0x000fe2000001ff00 */
[----:B------:R-:W-:Y:S01]  /*0ae0*/  ULEA.HI UR8, UR4, UR8, URZ, 0x6 ;  /* 0x0000000804087291 */ /* 0x000fe2000f8f303f */
[----:B------:R-:W-:Y:S01]  /*0af0*/  IMAD.MOV.U32 R130, RZ, RZ, RZ ;  /* 0x000000ffff827224 */ /* 0x000fe200078e00ff */
[----:B------:R-:W-:Y:S01]  /*0b00*/  CS2R R14, SRZ ;  /* 0x00000000000e7805 */ /* 0x000fe2000001ff00 */
[----:B------:R-:W-:Y:S01]  /*0b10*/  MOV R126, RZ ;  /* 0x000000ff007e7202 */ /* 0x000fe20000000f00 */
[----:B------:R-:W-:Y:S01]  /*0b20*/  USHF.R.S32.HI UR8, URZ, 0x6, UR8 ;  /* 0x000000063f087899 */ /* 0x000fe20008011408 */
[----:B------:R-:W-:Y:S01]  /*0b30*/  CS2R R124, SRZ ;  /* 0x00000000007c7805 */ /* 0x000fe2000001ff00 */
[----:B------:R-:W-:Y:S01]  /*0b40*/  CS2R R122, SRZ ;  /* 0x00000000007a7805 */ /* 0x000fe2000001ff00 */
        /* <DEDUP_REMOVED lines=17> */
[----:B------:R-:W-:Y:S01]  /*0c60*/  CS2R R22, SRZ ;  /* 0x0000000000167805 */ /* 0x000fe2000001ff00 */
[----:B------:R-:W-:Y:S01]  /*0c70*/  IMAD.MOV.U32 R102, RZ, RZ, RZ ;  /* 0x000000ffff667224 */ /* 0x000fe200078e00ff */
        /* <DEDUP_REMOVED lines=53> */
[----:B------:R-:W-:Y:S05]  /*0fd0*/  @!P0 BRA `(.L_x_944) ;  /* 0x000149d000008947 */ /* 0x000fea0003800000 */
[----:B------:R-:W-:-:S04]  /*0fe0*/  ISETP.NE.U32.AND P3, PT, RZ, c[0x0][0x340], PT ;  /* 0x0000d000ff007a0c */ /* 0x000fc80003f65070 */
[----:B------:R-:W-:-:S13]  /*0ff0*/  ISETP.NE.AND.EX P3, PT, RZ, c[0x0][0x344], PT, P3 ;  /* 0x0000d100ff007a0c */ /* 0x000fda0003f65330 */
[----:B------:R-:W-:-:S05]  /*1000*/  @P3 IMAD.WIDE R2, R41, R26, c[0x0][0x340] ;  /* 0x0000d00029023625 */ /* 0x000fca00078e021a */
[----:B------:R1:W2:Y:S01]  /*1010*/  @P3 LDG.E R20, [R2.64] ;  /* 0x0000001202143981 */ /* 0x0002a2000c1e1900 */
[----:B------:R-:W-:Y:S01]  /*1020*/  SHF.R.S32.HI R0, RZ, 0x1f, R6 ;  /* 0x0000001fff007819 */ /* 0x000fe20000011406 */
[----:B------:R-:W-:Y:S01]  /*1030*/  ULDC UR4, c[0x0][0x2c4] ;  /* 0x0000b10000047ab9 */ /* 0x000fe20000000800 */
[----:B------:R-:W-:Y:S01]  /*1040*/  SHF.R.S32.HI R100, RZ, 0x1f, R103 ;  /* 0x0000001fff647819 */ /* 0x000fe20000011467 */
[----:B------:R-:W3:Y:S01]  /*1050*/  S2R R29, SR_CTAID.Y ;  /* 0x00000000001d7919 */ /* 0x000ee20000002600 */
[----:B------:R-:W-:Y:S01]  /*1060*/  PLOP3.LUT P1, PT, PT, PT, UP2, 0x80, 0x0 ;  /* 0x000000000000781c */ /* 0x000fe20003f2f028 */
[----:B------:R-:W-:Y:S01]  /*1070*/  IMAD R0, R0, c[0x0][0x178], RZ ;  /* 0x00005e0000007a24 */ /* 0x000fe200078e02ff */
[-C--:B------:R-:W-:Y:S01]  /*1080*/  LEA.HI R4, R100, R103.reuse, RZ, 0x3 ;  /* 0x0000006764047211 */ /* 0x080fe200078f18ff */
[----:B------:R-:W-:Y:S01]  /*1090*/  UIMAD UR4, UR16, UR4, URZ ;  /* 0x00000004100472a4 */ /* 0x000fe2000f8e023f */
[----:B------:R-:W-:Y:S01]  /*10a0*/  SHF.R.S32.HI R18, RZ, 0x1f, R41 ;  /* 0x0000001fff127819 */ /* 0x000fe20000011429 */
[----:B------:R-:W-:Y:S01]  /*10b0*/  IMAD R0, R6, c[0x0][0x17c], R0 ;  /* 0x00005f0006007a24 */ /* 0x000fe200078e0200 */
[----:B------:R-:W-:Y:S01]  /*10c0*/  SHF.R.S32.HI R26, RZ, 0x3, R4 ;  /* 0x00000003ff1a7819 */ /* 0x000fe20000011404 */
[----:B------:R-:W-:Y:S01]  /*10d0*/  BSSY B0, `(.L_x_945) ;  /* 0x00000b3000007945 */ /* 0x000fe20003800000 */
[----:B------:R-:W-:-:S02]  /*10e0*/  LEA.HI R19, R100, R103, RZ, 0x4 ;  /* 0x0000006764137211 */ /* 0x000fc400078f20ff */
[----:B------:R-:W-:Y:S02]  /*10f0*/  PLOP3.LUT P0, PT, PT, PT, UP2, 0x80, 0x0 ;  /* 0x000000000000781c */ /* 0x000fe40003f0f028 */
[----:B------:R-:W-:Y:S02]  /*1100*/  SHF.R.S32.HI R10, RZ, 0x4, R19 ;  /* 0x00000004ff0a7819 */ /* 0x000fe40000011413 */
[----:B------:R-:W-:Y:S02]  /*1110*/  IADD3 R30, R26, UR7, RZ ;  /* 0x000000071a1e7c10 */ /* 0x000fe4000fffe0ff */
[----:B------:R-:W-:Y:S02]  /*1120*/  LEA.HI R9, R19, R10, RZ, 0x1 ;  /* 0x0000000a13097211 */ /* 0x000fe400078f08ff */
[----:B------:R-:W-:Y:S01]  /*1130*/  LEA.HI R13, R100, R103, RZ, 0x6 ;  /* 0x00000067640d7211 */ /* 0x000fe200078f30ff */
[----:B-1----:R-:W-:Y:S01]  /*1140*/  IMAD.WIDE.U32 R2, R6, c[0x0][0x178], RZ ;  /* 0x00005e0006027a25 */ /* 0x002fe200078e00ff */
[----:B---3--:R-:W-:-:S03]  /*1150*/  SHF.R.S32.HI R25, RZ, 0x1f, R29 ;  /* 0x0000001fff197819 */ /* 0x008fc6000001141d */
[----:B------:R-:W-:Y:S01]  /*1160*/  IMAD.IADD R3, R3, 0x1, R0 ;  /* 0x0000000103037824 */ /* 0x000fe200078e0200 */
[----:B------:R-:W-:Y:S01]  /*1170*/  LOP3.LUT R0, R4, 0xfffffff8, RZ, 0xc0, !PT ;  /* 0xfffffff804007812 */ /* 0x000fe200078ec0ff */
[----:B------:R-:W-:-:S04]  /*1180*/  IMAD R5, R25, c[0x0][0x1b8], RZ ;  /* 0x00006e0019057a24 */ /* 0x000fc800078e02ff */
[----:B------:R-:W-:Y:S02]  /*1190*/  IMAD.IADD R32, R103, 0x1, -R0 ;  /* 0x0000000167207824 */ /* 0x000fe400078e0a00 */
[C---:B------:R-:W-:Y:S01]  /*11a0*/  IMAD R0, R29.reuse, c[0x0][0x1bc], R5 ;  /* 0x00006f001d007a24 */ /* 0x040fe200078e0205 */
[----:B------:R-:W-:Y:S01]  /*11b0*/  SEL R5, R18, RZ, !P2 ;  /* 0x000000ff12057207 */ /* 0x000fe20005000000 */
[----:B------:R-:W-:Y:S02]  /*11c0*/  IMAD R7, R32, 0x20, R26 ;  /* 0x0000002020077824 */ /* 0x000fe400078e021a */
[----:B------:R-:W-:-:S03]  /*11d0*/  IMAD.WIDE.U32 R2, R29, c[0x0][0x1b8], R2 ;  /* 0x00006e001d027a25 */ /* 0x000fc600078e0002 */
[----:B------:R-:W-:Y:S01]  /*11e0*/  IADD3 R7, R7, UR7, RZ ;  /* 0x0000000707077c10 */ /* 0x000fe2000fffe0ff */
[----:B------:R-:W-:Y:S01]  /*11f0*/  IMAD.IADD R3, R3, 0x1, R0 ;  /* 0x0000000103037824 */ /* 0x000fe200078e0200 */
[----:B------:R-:W-:Y:S01]  /*1200*/  SEL R0, R41, RZ, !P2 ;  /* 0x000000ff29007207 */ /* 0x000fe20005000000 */
[----:B------:R-:W-:Y:S02]  /*1210*/  IMAD R5, R5, c[0x0][0x1c0], RZ ;  /* 0x0000700005057a24 */ /* 0x000fe400078e02ff */
[----:B------:R-:W-:-:S04]  /*1220*/  @P1 IMAD.HI.U32 R6, R7, c[0x0][0x2c8], RZ ;  /* 0x0000b20007061a27 */ /* 0x000fc800078e00ff */
[C---:B------:R-:W-:Y:S01]  /*1230*/  IMAD R8, R0.reuse, c[0x0][0x1c4], R5 ;  /* 0x0000710000087a24 */ /* 0x040fe200078e0205 */
[----:B------:R-:W-:Y:S01]  /*1240*/  LOP3.LUT R5, R9, 0xfffffffe, RZ, 0xc0, !PT ;  /* 0xfffffffe09057812 */ /* 0x000fe200078ec0ff */
[----:B------:R-:W-:Y:S01]  /*1250*/  IMAD.MOV.U32 R4, RZ, RZ, R7 ;  /* 0x000000ffff047224 */ /* 0x000fe200078e0007 */
[----:B------:R-:W-:Y:S01]  /*1260*/  @P0 SHF.R.U32.HI R4, RZ, c[0x0][0x2cc], R6 ;  /* 0x0000b300ff040a19 */ /* 0x000fe20000011606 */
[----:B------:R-:W-:Y:S01]  /*1270*/  IMAD.WIDE.U32 R2, R0, c[0x0][0x1c0], R2 ;  /* 0x0000700000027a25 */ /* 0x000fe200078e0002 */
[----:B------:R-:W-:Y:S02]  /*1280*/  SHF.R.S32.HI R9, RZ, 0x1f, R11 ;  /* 0x0000001fff097819 */ /* 0x000fe4000001140b */
[----:B------:R-:W-:Y:S01]  /*1290*/  SHF.R.S32.HI R6, RZ, 0x1f, R4 ;  /* 0x0000001fff067819 */ /* 0x000fe20000011404 */
[----:B------:R-:W-:Y:S01]  /*12a0*/  IMAD.IADD R31, R10, 0x1, -R5 ;  /* 0x000000010a1f7824 */ /* 0x000fe200078e0a05 */
[----:B------:R-:W-:Y:S01]  /*12b0*/  IADD3 R5, R30, 0x20, RZ ;  /* 0x000000201e057810 */ /* 0x000fe20007ffe0ff */
[----:B------:R-:W-:-:S02]  /*12c0*/  IMAD.IADD R3, R3, 0x1, R8 ;  /* 0x0000000103037824 */ /* 0x000fc400078e0208 */
[----:B------:R-:W-:Y:S01]  /*12d0*/  IMAD.MOV R0, RZ, RZ, -R4 ;  /* 0x000000ffff007224 */ /* 0x000fe200078e0a04 */
[----:B------:R-:W-:Y:S01]  /*12e0*/  ISETP.GE.AND P0, PT, R5, UR4, PT ;  /* 0x0000000405007c0c */ /* 0x000fe2000bf06270 */
[----:B------:R-:W-:Y:S02]  /*12f0*/  IMAD.SHL.U32 R8, R26, 0x40, RZ ;  /* 0x000000401a087824 */ /* 0x000fe400078e00ff */
[----:B------:R-:W-:Y:S02]  /*1300*/  IMAD R5, R0, c[0x0][0x2c4], R7 ;  /* 0x0000b10000057a24 */ /* 0x000fe400078e0207 */
[----:B------:R-:W-:Y:S01]  /*1310*/  IMAD R6, R6, c[0x0][0x1b0], RZ ;  /* 0x00006c0006067a24 */ /* 0x000fe200078e02ff */
[----:B------:R-:W-:Y:S01]  /*1320*/  LOP3.LUT R0, R8, 0x1c0, RZ, 0xc0, !PT ;  /* 0x000001c008007812 */ /* 0x000fe200078ec0ff */
[----:B------:R-:W-:Y:S02]  /*1330*/  IMAD.SHL.U32 R10, R32, 0x8, RZ ;  /* 0x00000008200a7824 */ /* 0x000fe400078e00ff */
[C---:B------:R-:W-:Y:S01]  /*1340*/  IMAD R8, R4.reuse, c[0x0][0x1b4], R6 ;  /* 0x00006d0004087a24 */ /* 0x040fe200078e0206 */
[----:B------:R-:W-:Y:S01]  /*1350*/  SHF.R.U32.HI R6, RZ, 0x3, R0 ;  /* 0x00000003ff067819 */ /* 0x000fe20000011600 */
[----:B------:R-:W-:Y:S01]  /*1360*/  IMAD.WIDE.U32 R2, R4, c[0x0][0x1b0], R2 ;  /* 0x00006c0004027a25 */ /* 0x000fe200078e0002 */
[----:B------:R-:W-:-:S02]  /*1370*/  LOP3.LUT R7, R0, 0x38, R10, 0xf8, !PT ;  /* 0x0000003800077812 */ /* 0x000fc400078ef80a */
[----:B------:R-:W-:Y:S01]  /*1380*/  SHF.R.S32.HI R4, RZ, 0x1f, R5 ;  /* 0x0000001fff047819 */ /* 0x000fe20000011405 */
[----:B------:R-:W-:Y:S01]  /*1390*/  IMAD.IADD R3, R3, 0x1, R8 ;  /* 0x0000000103037824 */ /* 0x000fe200078e0208 */
[----:B------:R-:W-:Y:S01]  /*13a0*/  IADD3 R0, P1, R11, R26, RZ ;  /* 0x0000001a0b007210 */ /* 0x000fe20007f3e0ff */
[----:B------:R-:W-:Y:S01]  /*13b0*/  IMAD.SHL.U32 R17, R32, 0x8, RZ ;  /* 0x0000000820117824 */ /* 0x000fe200078e00ff */
[----:B------:R-:W-:Y:S01]  /*13c0*/  IADD3 R11, R10, 0x80, RZ ;  /* 0x000000800a0b7810 */ /* 0x000fe20007ffe0ff */
[----:B------:R-:W-:Y:S01]  /*13d0*/  IMAD R4, R4, c[0x0][0x1a8], RZ ;  /* 0x00006a0004047a24 */ /* 0x000fe200078e02ff */
[----:B------:R-:W-:Y:S01]  /*13e0*/  LOP3.LUT R14, R7, R6, RZ, 0x3c, !PT ;  /* 0x00000006070e7212 */ /* 0x000fe200078e3cff */
[C---:B------:R-:W-:Y:S01]  /*13f0*/  IMAD.WIDE.U32 R2, R5.reuse, c[0x0][0x1a8], R2 ;  /* 0x00006a0005027a25 */ /* 0x040fe200078e0002 */
[----:B------:R-:W-:Y:S02]  /*1400*/  LEA.HI.X.SX32 R6, R26, R9, 0x1, P1 ;  /* 0x000000091a067211 */ /* 0x000fe400008f0eff */
[----:B------:R-:W-:Y:S01]  /*1410*/  ISETP.GE.AND P1, PT, R30, UR4, PT ;  /* 0x000000041e007c0c */ /* 0x000fe2000bf26270 */
[----:B------:R-:W-:Y:S01]  /*1420*/  IMAD R12, R5, c[0x0][0x1ac], R4 ;  /* 0x00006b00050c7a24 */ /* 0x000fe200078e0204 */
[----:B------:R-:W-:Y:S01]  /*1430*/  ISETP.GE.AND P2, PT, R11, c[0x0][0x1d4], PT ;  /* 0x000075000b007a0c */ /* 0x000fe20003f46270 */
[C---:B------:R-:W-:Y:S01]  /*1440*/  IMAD R5, R6.reuse, c[0x0][0x1e0], RZ ;  /* 0x0000780006057a24 */ /* 0x040fe200078e02ff */
[----:B------:R-:W-:Y:S01]  /*1450*/  SHF.R.S32.HI R11, RZ, 0x1f, R10 ;  /* 0x0000001fff0b7819 */ /* 0x000fe2000001140a */
[----:B------:R-:W-:Y:S01]  /*1460*/  IMAD R4, R6, c[0x0][0x208], RZ ;  /* 0x0000820006047a24 */ /* 0x000fe200078e02ff */
[----:B------:R-:W-:Y:S01]  /*1470*/  LEA R28, P5, R2, c[0x0][0x160], 0x1 ;  /* 0x00005800021c7a11 */ /* 0x000fe200078a08ff */
[C---:B------:R-:W-:Y:S01]  /*1480*/  IMAD R15, R0.reuse, c[0x0][0x1e4], R5 ;  /* 0x00007900000f7a24 */ /* 0x040fe200078e0205 */
[----:B------:R-:W-:Y:S01]  /*1490*/  IADD3 R22, R17, 0x80, RZ ;  /* 0x0000008011167810 */ /* 0x000fe20007ffe0ff */
[----:B------:R-:W-:-:S02]  /*14a0*/  IMAD R16, R0, c[0x0][0x20c], R4 ;  /* 0x0000830000107a24 */ /* 0x000fc400078e0204 */
[----:B------:R-:W-:Y:S01]  /*14b0*/  IMAD.WIDE.U32 R8, R0, c[0x0][0x1e0], R10 ;  /* 0x0000780000087a25 */ /* 0x000fe200078e000a */
[----:B------:R-:W-:-:S03]  /*14c0*/  ISETP.GE.AND P6, PT, R22, c[0x0][0x198], PT ;  /* 0x0000660016007a0c */ /* 0x000fc60003fc6270 */
[----:B------:R-:W-:Y:S01]  /*14d0*/  IMAD.WIDE.U32 R6, R0, c[0x0][0x208], R10 ;  /* 0x0000820000067a25 */ /* 0x000fe200078e000a */
[----:B------:R-:W-:-:S03]  /*14e0*/  LOP3.LUT R0, R19, 0xfffffff0, RZ, 0xc0, !PT ;  /* 0xfffffff013007812 */ /* 0x000fc600078ec0ff */
[----:B------:R-:W-:Y:S02]  /*14f0*/  IMAD.IADD R3, R3, 0x1, R12 ;  /* 0x0000000103037824 */ /* 0x000fe400078e020c */
[----:B------:R-:W-:Y:S01]  /*1500*/  IMAD.SHL.U32 R4, R13, 0x8, RZ ;  /* 0x000000080d047824 */ /* 0x000fe200078e00ff */
[----:B------:R-:W-:Y:S01]  /*1510*/  IADD3 R13, R17, 0xc0, RZ ;  /* 0x000000c0110d7810 */ /* 0x000fe20007ffe0ff */
[----:B------:R-:W-:Y:S01]  /*1520*/  IMAD.IADD R0, R103, 0x1, -R0 ;  /* 0x0000000167007824 */ /* 0x000fe200078e0a00 */
[----:B------:R-:W-:Y:S01]  /*1530*/  LEA.HI.X R27, R2, c[0x0][0x164], R3, 0x1, P5 ;  /* 0x00005900021b7a11 */ /* 0x000fe200028f0c03 */
[----:B------:R-:W-:Y:S01]  /*1540*/  IMAD.IADD R9, R9, 0x1, R15 ;  /* 0x0000000109097824 */ /* 0x000fe200078e020f */
[----:B------:R-:W-:Y:S01]  /*1550*/  @!P1 SHF.R.S32.HI R3, RZ, 0x1f, R22 ;  /* 0x0000001fff039819 */ /* 0x000fe20000011416 */
[----:B------:R-:W1:Y:S01]  /*1560*/  SHFL.IDX PT, R2, R28, RZ, 0x181f ;  /* 0x00181fff1c027589 */ /* 0x000e6200000e0000 */
[----:B------:R-:W-:Y:S01]  /*1570*/  LOP3.LUT R231, R14, 0xfffffe00, R4, 0xf8, !PT ;  /* 0xfffffe000ee77812 */ /* 0x000fe200078ef804 */
[----:B------:R-:W-:Y:S01]  /*1580*/  IMAD.IADD R7, R7, 0x1, R16 ;  /* 0x0000000107077824 */ /* 0x000fe200078e0210 */
[----:B------:R-:W-:Y:S01]  /*1590*/  SHF.R.S32.HI R4, RZ, 0x1f, R0 ;  /* 0x0000001fff047819 */ /* 0x000fe20000011400 */
[----:B------:R-:W-:Y:S01]  /*15a0*/  IMAD R23, R25, c[0x0][0x1e8], RZ ;  /* 0x00007a0019177a24 */ /* 0x000fe200078e02ff */
[----:B------:R-:W-:Y:S01]  /*15b0*/  @!P1 LEA.HI R22, R3, R22, RZ, 0x3 ;  /* 0x0000001603169211 */ /* 0x000fe200078f18ff */
[----:B------:R-:W-:Y:S01]  /*15c0*/  @!P1 IMAD.SHL.U32 R16, R231, 0x2, RZ ;  /* 0x00000002e7109824 */ /* 0x000fe200078e00ff */
[----:B------:R-:W3:Y:S01]  /*15d0*/  SHFL.IDX PT, R3, R27, RZ, 0x181f ;  /* 0x00181fff1b037589 */ /* 0x000ee200000e0000 */
[----:B------:R-:W-:Y:S01]  /*15e0*/  LEA.HI R24, R4, R0, RZ, 0x3 ;  /* 0x0000000004187211 */ /* 0x000fe200078f18ff */
[----:B------:R-:W-:Y:S01]  /*15f0*/  IMAD R25, R25, c[0x0][0x210], RZ ;  /* 0x0000840019197a24 */ /* 0x000fe200078e02ff */
[----:B------:R-:W-:Y:S01]  /*1600*/  @!P1 SHF.R.S32.HI R12, RZ, 0x1f, R13 ;  /* 0x0000001fff0c9819 */ /* 0x000fe2000001140d */
[C---:B------:R-:W-:Y:S01]  /*1610*/  IMAD R23, R29.reuse, c[0x0][0x1ec], R23 ;  /* 0x00007b001d177a24 */ /* 0x040fe200078e0217 */
[----:B------:R-:W-:Y:S01]  /*1620*/  LOP3.LUT R4, R24, 0xfffffff8, RZ, 0xc0, !PT ;  /* 0xfffffff818047812 */ /* 0x000fe200078ec0ff */
[----:B------:R-:W-:Y:S01]  /*1630*/  IMAD.WIDE.U32 R8, R29, c[0x0][0x1e8], R8 ;  /* 0x00007a001d087a25 */ /* 0x000fe200078e0008 */
[----:B------:R-:W-:-:S02]  /*1640*/  ISETP.GE.AND P5, PT, R13, c[0x0][0x198], PT ;  /* 0x000066000d007a0c */ /* 0x000fc40003fa6270 */
[----:B------:R-:W-:Y:S01]  /*1650*/  @!P1 LEA.HI R13, R12, R13, RZ, 0x3 ;  /* 0x0000000d0c0d9211 */ /* 0x000fe200078f18ff */
[----:B------:R-:W-:Y:S01]  /*1660*/  IMAD.IADD R19, R0, 0x1, -R4 ;  /* 0x0000000100137824 */ /* 0x000fe200078e0a04 */
[----:B------:R-:W-:Y:S01]  /*1670*/  @!P1 LOP3.LUT R12, R22, 0xfffffff8, RZ, 0xc0, !PT ;  /* 0xfffffff8160c9812 */ /* 0x000fe200078ec0ff */
[C---:B------:R-:W-:Y:S02]  /*1680*/  IMAD R25, R29.reuse, c[0x0][0x214], R25 ;  /* 0x000085001d197a24 */ /* 0x040fe400078e0219 */
[----:B------:R-:W-:-:S04]  /*1690*/  IMAD.WIDE.U32 R6, R29, c[0x0][0x210], R6 ;  /* 0x000084001d067a25 */ /* 0x000fc800078e0006 */
[----:B------:R-:W-:Y:S02]  /*16a0*/  IMAD.IADD R9, R9, 0x1, R23 ;  /* 0x0000000109097824 */ /* 0x000fe400078e0217 */
[--C-:B--2---:R-:W-:Y:S01]  /*16b0*/  @P3 IMAD.MOV.U32 R4, RZ, RZ, R20.reuse ;  /* 0x000000ffff043224 */ /* 0x104fe200078e0014 */
[----:B------:R-:W-:Y:S01]  /*16c0*/  @P3 SHF.R.S32.HI R5, RZ, 0x1f, R20 ;  /* 0x0000001fff053819 */ /* 0x000fe20000011414 */
[----:B------:R-:W-:Y:S02]  /*16d0*/  @!P3 IMAD.MOV.U32 R4, RZ, RZ, R41 ;  /* 0x000000ffff04b224 */ /* 0x000fe400078e0029 */
[----:B------:R-:W-:Y:S01]  /*16e0*/  @!P3 IMAD.MOV.U32 R5, RZ, RZ, R18 ;  /* 0x000000ffff05b224 */ /* 0x000fe200078e0012 */
[----:B------:R-:W-:Y:S02]  /*16f0*/  IADD3 R18, R10, 0x40, RZ ;  /* 0x000000400a127810 */ /* 0x000fe40007ffe0ff */
[----:B------:R-:W-:Y:S02]  /*1700*/  SEL R21, R4, RZ, !P4 ;  /* 0x000000ff04157207 */ /* 0x000fe40006000000 */
[----:B------:R-:W-:-:S02]  /*1710*/  @!P1 SHF.R.S32.HI R0, RZ, 0x1f, R18 ;  /* 0x0000001fff009819 */ /* 0x000fc40000011412 */
[----:B-1----:R-:W-:Y:S01]  /*1720*/  @!P1 LEA R4, P3, R17, R2, 0x1 ;  /* 0x0000000211049211 */ /* 0x002fe200078608ff */
[----:B------:R-:W-:Y:S01]  /*1730*/  IMAD.WIDE.U32 R38, R21, c[0x0][0x1f0], R8 ;  /* 0x00007c0015267a25 */ /* 0x000fe200078e0008 */
[----:B------:R-:W-:Y:S02]  /*1740*/  SEL R20, R5, RZ, !P4 ;  /* 0x000000ff05147207 */ /* 0x000fe40006000000 */
[----:B------:R-:W-:Y:S02]  /*1750*/  @!P1 LEA.HI R0, R0, R18, RZ, 0x3 ;  /* 0x0000001200009211 */ /* 0x000fe400078f18ff */
[C---:B---3--:R-:W-:Y:S01]  /*1760*/  @!P1 LEA.HI.X R5, R17.reuse, R3, R11, 0x1, P3 ;  /* 0x0000000311059211 */ /* 0x048fe200018f0c0b */
[----:B------:R1:W-:Y:S01]  /*1770*/  STL.64 [R1+0x40], R38 ;  /* 0x0000402601007387 */ /* 0x0003e20000100a00 */
[C---:B------:R-:W-:Y:S02]  /*1780*/  ISETP.GE.AND P3, PT, R17.reuse, c[0x0][0x198], PT ;  /* 0x0000660011007a0c */ /* 0x040fe40003f66270 */
[----:B------:R-:W-:-:S02]  /*1790*/  ISETP.GE.AND P4, PT, R17, c[0x0][0x198], PT ;  /* 0x0000660011007a0c */ /* 0x000fc40003f86270 */
[----:B------:R-:W-:Y:S02]  /*17a0*/  ISETP.GE.AND P4, PT, R18, c[0x0][0x198], PT ;  /* 0x0000660012007a0c */ /* 0x000fe40003f86270 */
[----:B------:R-:W-:Y:S02]  /*17b0*/  @!P1 LOP3.LUT R14, R0, 0xfffffff8, RZ, 0xc0, !PT ;  /* 0xfffffff8000e9812 */ /* 0x000fe400078ec0ff */
[----:B------:R-:W-:Y:S01]  /*17c0*/  @!P1 LOP3.LUT R0, R13, 0xfffffff8, RZ, 0xc0, !PT ;  /* 0xfffffff80d009812 */ /* 0x000fe200078ec0ff */
[----:B------:R-:W-:Y:S01]  /*17d0*/  @!P1 IMAD.WIDE R12, R12, 0x2, R2 ;  /* 0x000000020c0c9825 */ /* 0x000fe200078e0202 */
[----:B------:R-:W-:-:S03]  /*17e0*/  P2R R29, PR, RZ, 0x10 ;  /* 0x00000010ff1d7803 */ /* 0x000fc60000000000 */
[--C-:B------:R-:W-:Y:S01]  /*17f0*/  @!P1 IMAD.WIDE R14, R14, 0x2, R2.reuse ;  /* 0x000000020e0e9825 */ /* 0x100fe200078e0202 */
[----:B------:R-:W-:Y:S01]  /*1800*/  @!PT LDS RZ, [RZ] ;  /* 0x00000000fffff984 */ /* 0x000fe20000000800 */
[----:B------:R2:W-:Y:S01]  /*1810*/  @!P1 LDGSTS.E.BYPASS.LTC128B.128 [R16+0x10100], [R4.64], !P3 ;  /* 0x1010000004109fae */ /* 0x0005e2000d901d52 */
[----:B------:R-:W-:Y:S02]  /*1820*/  ISETP.GE.AND P3, PT, R18, c[0x0][0x1d4], PT ;  /* 0x0000750012007a0c */ /* 0x000fe40003f66270 */
[----:B------:R-:W-:Y:S01]  /*1830*/  @!P1 IMAD.WIDE R2, R0, 0x2, R2 ;  /* 0x0000000200029825 */ /* 0x000fe200078e0202 */
[----:B------:R3:W-:Y:S01]  /*1840*/  @!P1 LDGSTS.E.BYPASS.LTC128B.128 [R16+0x14100], [R14.64], !P4 ;  /* 0x141000000e109fae */ /* 0x0007e2000e101d52 */
[----:B------:R-:W-:Y:S02]  /*1850*/  ISETP.GE.AND P4, PT, R10, c[0x0][0x1d4], PT ;  /* 0x000075000a007a0c */ /* 0x000fe40003f86270 */
[C---:B------:R-:W-:Y:S01]  /*1860*/  IMAD.SHL.U32 R0, R19.reuse, 0x40, RZ ;  /* 0x0000004013007824 */ /* 0x040fe200078e00ff */
[----:B------:R4:W-:Y:S04]  /*1870*/  @!P1 LDGSTS.E.BYPASS.LTC128B.128 [R16+0x18100], [R12.64], !P6 ;  /* 0x181000000c109fae */ /* 0x0009e8000f101d52 */
[----:B------:R-:W-:Y:S01]  /*1880*/  LOP3.LUT R0, R0, 0x1c0, RZ, 0xc0, !PT ;  /* 0x000001c000007812 */ /* 0x000fe200078ec0ff */
[----:B------:R5:W-:Y:S01]  /*1890*/  @!P1 LDGSTS.E.BYPASS.LTC128B.128 [R16+0x1c100], [R2.64], !P5 ;  /* 0x1c10000002109fae */ /* 0x000be2000e901d52 */
[----:B------:R-:W-:Y:S01]  /*18a0*/  LOP3.LUT P1, RZ, R19, 0x2, RZ, 0xc0, !PT ;  /* 0x0000000213ff7812 */ /* 0x000fe2000782c0ff */
[----:B--2---:R-:W-:-:S02]  /*18b0*/  IMAD.SHL.U32 R4, R31, 0x8, RZ ;  /* 0x000000081f047824 */ /* 0x004fc400078e00ff */
[----:B------:R-:W-:Y:S02]  /*18c0*/  IMAD R5, R20, c[0x0][0x1f0], RZ ;  /* 0x00007c0014057a24 */ /* 0x000fe400078e02ff */
[----:B---3--:R-:W-:Y:S02]  /*18d0*/  IMAD.MOV.U32 R15, RZ, RZ, 0x20 ;  /* 0x00000020ff0f7424 */ /* 0x008fe400078e00ff */
[----:B----4-:R-:W-:Y:S02]  /*18e0*/  IMAD R13, R21, c[0x0][0x1f4], R5 ;  /* 0x00007d00150d7a24 */ /* 0x010fe400078e0205 */
[----:B------:R-:W-:Y:S02]  /*18f0*/  IMAD.SHL.U32 R5, R24, 0x40, RZ ;  /* 0x0000004018057824 */ /* 0x000fe400078e00ff */
[----:B------:R-:W-:Y:S01]  /*1900*/  IMAD.IADD R41, R39, 0x1, R13 ;  /* 0x0000000127297824 */ /* 0x000fe200078e020d */
[----:B-----5:R-:W-:Y:S01]  /*1910*/  LOP3.LUT R2, R0, 0x8, R4, 0xf8, !PT ;  /* 0x0000000800027812 */ /* 0x020fe200078ef804 */
[----:B------:R-:W-:Y:S01]  /*1920*/  IMAD.MOV.U32 R3, RZ, RZ, 0x10 ;  /* 0x00000010ff037424 */ /* 0x000fe200078e00ff */
[----:B------:R-:W-:-:S04]  /*1930*/  SHF.R.U32.HI R0, RZ, 0x3, R0 ;  /* 0x00000003ff007819 */ /* 0x000fc80000011600 */
[----:B------:R-:W-:Y:S01]  /*1940*/  SEL R4, R3, 0xfffffff0, !P1 ;  /* 0xfffffff003047807 */ /* 0x000fe20004800000 */
[----:B------:R-:W-:Y:S01]  /*1950*/  IMAD.IADD R3, R7, 0x1, R25 ;  /* 0x0000000107037824 */ /* 0x000fe200078e0219 */
[----:B------:R-:W-:Y:S01]  /*1960*/  LOP3.LUT R14, R2, R0, RZ, 0x3c, !PT ;  /* 0x00000000020e7212 */ /* 0x000fe200078e3cff */
[----:B------:R-:W-:Y:S01]  /*1970*/  IMAD R0, R20, c[0x0][0x218], RZ ;  /* 0x0000860014007a24 */ /* 0x000fe200078e02ff */
[----:B------:R-:W-:Y:S01]  /*1980*/  LOP3.LUT P1, RZ, R19, 0x4, RZ, 0xc0, !PT ;  /* 0x0000000413ff7812 */ /* 0x000fe2000782c0ff */
[----:B------:R-:W-:Y:S01]  /*1990*/  IMAD.MOV.U32 R2, RZ, RZ, R6 ;  /* 0x000000ffff027224 */ /* 0x000fe200078e0006 */
[----:B------:R1:W2:Y:S01]  /*19a0*/  SHFL.IDX PT, R7, R27, 0x1, 0x181f ;  /* 0x00381f001b077f89 */ /* 0x0002a200000e0000 */
[C---:B------:R-:W-:Y:S01]  /*19b0*/  IMAD R12, R21.reuse, c[0x0][0x21c], R0 ;  /* 0x00008700150c7a24 */ /* 0x040fe200078e0200 */
[----:B------:R-:W-:Y:S01]  /*19c0*/  IADD3 R0, R10, 0xc0, RZ ;  /* 0x000000c00a007810 */ /* 0x000fe20007ffe0ff */
[----:B------:R-:W-:Y:S01]  /*19d0*/  IMAD.WIDE.U32 R36, R21, c[0x0][0x218], R2 ;  /* 0x0000860015247a25 */ /* 0x000fe200078e0002 */
[----:B------:R1:W3:Y:S01]  /*19e0*/  SHFL.IDX PT, R6, R28, 0x1, 0x181f ;  /* 0x00381f001c067f89 */ /* 0x0002e200000e0000 */
[----:B------:R-:W-:-:S02]  /*19f0*/  SEL R2, R15, 0xffffffe0, !P1 ;  /* 0xffffffe00f027807 */ /* 0x000fc40004800000 */
[----:B------:R-:W-:Y:S01]  /*1a00*/  IMAD.IADD R35, R37, 0x1, R12 ;  /* 0x0000000125237824 */ /* 0x000fe200078e020c */
[----:B------:R1:W-:Y:S01]  /*1a10*/  STL.64 [R1+0x48], R36 ;  /* 0x0000482401007387 */ /* 0x0003e20000100a00 */
[----:B------:R-:W-:Y:S02]  /*1a20*/  LOP3.LUT R5, R14, 0xfffffe00, R5, 0xf8, !PT ;  /* 0xfffffe000e057812 */ /* 0x000fe400078ef805 */
[----:B------:R-:W-:Y:S01]  /*1a30*/  ISETP.GE.AND P1, PT, R0, c[0x0][0x1d4], PT ;  /* 0x0000750000007a0c */ /* 0x000fe20003f26270 */
[----:B------:R1:W-:Y:S04]  /*1a40*/  STL [R1+0x34], R41 ;  /* 0x0000342901007387 */ /* 0x0003e80000100800 */
[----:B------:R1:W-:Y:S01]  /*1a50*/  STL [R1+0x3c], R35 ;  /* 0x00003c2301007387 */ /* 0x0003e20000100800 */
[----:B------:R-:W-:Y:S05]  /*1a60*/  @P0 BRA `(.L_x_946) ;  /* 0x0000019000000947 */ /* 0x000fea0003800000 */
[C---:B------:R-:W-:Y:S02]  /*1a70*/  IADD3 R3, R17.reuse, 0x80, RZ ;  /* 0x0000008011037810 */ /* 0x040fe40007ffe0ff */
[----:B------:R-:W-:-:S02]  /*1a80*/  IADD3 R13, R17, 0xc0, RZ ;  /* 0x000000c0110d7810 */ /* 0x000fc40007ffe0ff */
[C---:B---3--:R-:W-:Y:S02]  /*1a90*/  LEA R8, P0, R17.reuse, R6, 0x1 ;  /* 0x0000000611087211 */ /* 0x048fe400078008ff */
[----:B------:R-:W-:Y:S02]  /*1aa0*/  SHF.R.S32.HI R0, RZ, 0x1f, R18 ;  /* 0x0000001fff007819 */ /* 0x000fe40000011412 */
[----:B------:R-:W-:Y:S02]  /*1ab0*/  SHF.R.S32.HI R14, RZ, 0x1f, R3 ;  /* 0x0000001fff0e7819 */ /* 0x000fe40000011403 */
[----:B------:R-:W-:Y:S02]  /*1ac0*/  SHF.R.S32.HI R15, RZ, 0x1f, R13 ;  /* 0x0000001fff0f7819 */ /* 0x000fe4000001140d */
[----:B------:R-:W-:Y:S02]  /*1ad0*/  P2R R19, PR, RZ, 0x2 ;  /* 0x00000002ff137803 */ /* 0x000fe40000000000 */
[----:B--2---:R-:W-:-:S02]  /*1ae0*/  LEA.HI.X R9, R17, R7, R11, 0x1, P0 ;  /* 0x0000000711097211 */ /* 0x004fc400000f0c0b */
[----:B------:R-:W-:Y:S02]  /*1af0*/  LEA.HI R12, R0, R18, RZ, 0x3 ;  /* 0x00000012000c7211 */ /* 0x000fe400078f18ff */
[----:B------:R-:W-:Y:S02]  /*1b00*/  ISETP.GE.AND P1, PT, R17, c[0x0][0x198], PT ;  /* 0x0000660011007a0c */ /* 0x000fe40003f26270 */
[----:B------:R-:W-:Y:S02]  /*1b10*/  ISETP.NE.AND P0, PT, R29, RZ, PT ;  /* 0x000000ff1d00720c */ /* 0x000fe40003f05270 */
[----:B------:R-:W-:Y:S02]  /*1b20*/  LEA.HI R3, R14, R3, RZ, 0x3 ;  /* 0x000000030e037211 */ /* 0x000fe400078f18ff */
[----:B------:R-:W-:Y:S02]  /*1b30*/  LEA.HI R0, R15, R13, RZ, 0x3 ;  /* 0x0000000d0f007211 */ /* 0x000fe400078f18ff */
[----:B------:R-:W-:-:S02]  /*1b40*/  LOP3.LUT R12, R12, 0xfffffff8, RZ, 0xc0, !PT ;  /* 0xfffffff80c0c7812 */ /* 0x000fc400078ec0ff */
[----:B------:R-:W-:Y:S02]  /*1b50*/  LOP3.LUT R3, R3, 0xfffffff8, RZ, 0xc0, !PT ;  /* 0xfffffff803037812 */ /* 0x000fe400078ec0ff */
[----:B------:R-:W-:Y:S01]  /*1b60*/  LOP3.LUT R16, R0, 0xfffffff8, RZ, 0xc0, !PT ;  /* 0xfffffff800107812 */ /* 0x000fe200078ec0ff */
[----:B------:R-:W-:Y:S02]  /*1b70*/  IMAD.SHL.U32 R0, R231, 0x2, RZ ;  /* 0x00000002e7007824 */ /* 0x000fe400078e00ff */
[----:B------:R-:W-:-:S03]  /*1b80*/  IMAD.WIDE R14, R12, 0x2, R6 ;  /* 0x000000020c0e7825 */ /* 0x000fc600078e0206 */
[----:B------:R2:W-:Y:S01]  /*1b90*/  LDGSTS.E.BYPASS.LTC128B.128 [R0+0x11100], [R8.64], !P1 ;  /* 0x1110000008007fae */ /* 0x0005e2000c901d52 */
[--C-:B------:R-:W-:Y:S01]  /*1ba0*/  IMAD.WIDE R12, R3, 0x2, R6.reuse ;  /* 0x00000002030c7825 */ /* 0x100fe200078e0206 */
[----:B------:R-:W-:Y:S02]  /*1bb0*/  ISETP.NE.AND P1, PT, R19, RZ, PT ;  /* 0x000000ff1300720c */ /* 0x000fe40003f25270 */
[----:B------:R2:W-:Y:S01]  /*1bc0*/  LDGSTS.E.BYPASS.LTC128B.128 [R0+0x15100], [R14.64], !P0 ;  /* 0x151000000e007fae */ /* 0x0005e2000c101d52 */
[----:B------:R-:W-:-:S03]  /*1bd0*/  IMAD.WIDE R6, R16, 0x2, R6 ;  /* 0x0000000210067825 */ /* 0x000fc600078e0206 */
[----:B------:R2:W-:Y:S04]  /*1be0*/  LDGSTS.E.BYPASS.LTC128B.128 [R0+0x19100], [R12.64], !P6 ;  /* 0x191000000c007fae */ /* 0x0005e8000f101d52 */
[----:B------:R2:W-:Y:S03]  /*1bf0*/  LDGSTS.E.BYPASS.LTC128B.128 [R0+0x1d100], [R6.64], !P5 ;  /* 0x1d10000006007fae */ /* 0x0005e6000e901d52 */
.L_x_946:
[----:B------:R-:W-:Y:S05]  /*1c00*/  BSYNC B0 ;  /* 0x0000000000007941 */ /* 0x000fea0003800000 */
.L_x_945:
[----:B--2---:R-:W-:Y:S01]  /*1c10*/  IADD3 R0, R30, 0x40, RZ ;  /* 0x000000401e007810 */ /* 0x004fe20007ffe0ff */
[----:B------:R2:W4:Y:S01]  /*1c20*/  SHFL.IDX PT, R7, R27, 0x2, 0x181f ;  /* 0x00581f001b077f89 */ /* 0x00052200000e0000 */
[----:B------:R-:W-:Y:S02]  /*1c30*/  BSSY B0, `(.L_x_947) ;  /* 0x000001e000007945 */ /* 0x000fe40003800000 */
[----:B------:R-:W-:Y:S01]  /*1c40*/  ISETP.GE.AND P0, PT, R0, UR4, PT ;  /* 0x0000000400007c0c */ /* 0x000fe2000bf06270 */
[----:B---3--:R2:W3:-:S12]  /*1c50*/  SHFL.IDX PT, R6, R28, 0x2, 0x181f ;  /* 0x00581f001c067f89 */ /* 0x0084d800000e0000 */
[----:B------:R-:W-:Y:S05]  /*1c60*/  @P0 BRA `(.L_x_948) ;  /* 0x000001a000000947 */ /* 0x000fea0003800000 */
[C---:B------:R-:W-:Y:S02]  /*1c70*/  IADD3 R3, R17.reuse, 0x80, RZ ;  /* 0x0000008011037810 */ /* 0x040fe40007ffe0ff */
[C---:B------:R-:W-:Y:S02]  /*1c80*/  IADD3 R13, R17.reuse, 0xc0, RZ ;  /* 0x000000c0110d7810 */ /* 0x040fe40007ffe0ff */
[----:B---3--:R-:W-:Y:S02]  /*1c90*/  LEA R8, P0, R17, R6, 0x1 ;  /* 0x0000000611087211 */ /* 0x008fe400078008ff */
[----:B------:R-:W-:Y:S02]  /*1ca0*/  SHF.R.S32.HI R0, RZ, 0x1f, R18 ;  /* 0x0000001fff007819 */ /* 0x000fe40000011412 */
[----:B------:R-:W-:Y:S02]  /*1cb0*/  SHF.R.S32.HI R14, RZ, 0x1f, R3 ;  /* 0x0000001fff0e7819 */ /* 0x000fe40000011403 */
[----:B------:R-:W-:-:S02]  /*1cc0*/  SHF.R.S32.HI R15, RZ, 0x1f, R13 ;  /* 0x0000001fff0f7819 */ /* 0x000fc4000001140d */
[----:B------:R-:W-:Y:S02]  /*1cd0*/  P2R R19, PR, RZ, 0x2 ;  /* 0x00000002ff137803 */ /* 0x000fe40000000000 */
[C---:B----4-:R-:W-:Y:S02]  /*1ce0*/  LEA.HI.X R9, R17.reuse, R7, R11, 0x1, P0 ;  /* 0x0000000711097211 */ /* 0x050fe400000f0c0b */
[----:B------:R-:W-:Y:S02]  /*1cf0*/  LEA.HI R12, R0, R18, RZ, 0x3 ;  /* 0x00000012000c7211 */ /* 0x000fe400078f18ff */
[----:B------:R-:W-:Y:S02]  /*1d00*/  ISETP.GE.AND P1, PT, R17, c[0x0][0x198], PT ;  /* 0x0000660011007a0c */ /* 0x000fe40003f26270 */
[----:B------:R-:W-:Y:S02]  /*1d10*/  ISETP.NE.AND P0, PT, R29, RZ, PT ;  /* 0x000000ff1d00720c */ /* 0x000fe40003f05270 */
[----:B------:R-:W-:-:S02]  /*1d20*/  LEA.HI R3, R14, R3, RZ, 0x3 ;  /* 0x000000030e037211 */ /* 0x000fc400078f18ff */
[----:B------:R-:W-:Y:S02]  /*1d30*/  LEA.HI R0, R15, R13, RZ, 0x3 ;  /* 0x0000000d0f007211 */ /* 0x000fe400078f18ff */
[----:B------:R-:W-:Y:S02]  /*1d40*/  LOP3.LUT R12, R12, 0xfffffff8, RZ, 0xc0, !PT ;  /* 0xfffffff80c0c7812 */ /* 0x000fe400078ec0ff */
[----:B------:R-:W-:Y:S02]  /*1d50*/  LOP3.LUT R3, R3, 0xfffffff8, RZ, 0xc0, !PT ;  /* 0xfffffff803037812 */ /* 0x000fe400078ec0ff */
[----:B------:R-:W-:Y:S01]  /*1d60*/  LOP3.LUT R16, R0, 0xfffffff8, RZ, 0xc0, !PT ;  /* 0xfffffff800107812 */ /* 0x000fe200078ec0ff */
[----:B------:R-:W-:Y:S02]  /*1d70*/  IMAD.SHL.U32 R0, R231, 0x2, RZ ;  /* 0x00000002e7007824 */ /* 0x000fe400078e00ff */
[----:B------:R-:W-:-:S03]  /*1d80*/  IMAD.WIDE R14, R12, 0x2, R6 ;  /* 0x000000020c0e7825 */ /* 0x000fc600078e0206 */
[----:B------:R-:W-:Y:S01]  /*1d90*/  @!PT LDS RZ, [RZ] ;  /* 0x00000000fffff984 */ /* 0x000fe20000000800 */
[----:B------:R3:W-:Y:S01]  /*1da0*/  LDGSTS.E.BYPASS.LTC128B.128 [R0+0x12100], [R8.64], !P1 ;  /* 0x1210000008007fae */ /* 0x0007e2000c901d52 */
[--C-:B------:R-:W-:Y:S01]  /*1db0*/  IMAD.WIDE R12, R3, 0x2, R6.reuse ;  /* 0x00000002030c7825 */ /* 0x100fe200078e0206 */
[----:B------:R-:W-:Y:S02]  /*1dc0*/  ISETP.NE.AND P1, PT, R19, RZ, PT ;  /* 0x000000ff1300720c */ /* 0x000fe40003f25270 */
[----:B------:R3:W-:Y:S01]  /*1dd0*/  LDGSTS.E.BYPASS.LTC128B.128 [R0+0x16100], [R14.64], !P0 ;  /* 0x161000000e007fae */ /* 0x0007e2000c101d52 */
[----:B------:R-:W-:-:S03]  /*1de0*/  IMAD.WIDE R6, R16, 0x2, R6 ;  /* 0x0000000210067825 */ /* 0x000fc600078e0206 */
[----:B------:R3:W-:Y:S04]  /*1df0*/  LDGSTS.E.BYPASS.LTC128B.128 [R0+0x1a100], [R12.64], !P6 ;  /* 0x1a1000000c007fae */ /* 0x0007e8000f101d52 */
[----:B------:R3:W-:Y:S03]  /*1e00*/  LDGSTS.E.BYPASS.LTC128B.128 [R0+0x1e100], [R6.64], !P5 ;  /* 0x1e10000006007fae */ /* 0x0007e6000e901d52 */
.L_x_948:
[----:B------:R-:W-:Y:S05]  /*1e10*/  BSYNC B0 ;  /* 0x0000000000007941 */ /* 0x000fea0003800000 */
.L_x_947:
[----:B---3--:R-:W-:Y:S01]  /*1e20*/  IADD3 R0, R30, 0x60, RZ ;  /* 0x000000601e007810 */ /* 0x008fe20007ffe0ff */
[----:B------:R-:W-:Y:S01]  /*1e30*/  UMOV UR10, 0x6 ;  /* 0x00000006000a7882 */ /* 0x000fe20000000000 */
[----:B----4-:R3:W4:Y:S01]  /*1e40*/  SHFL.IDX PT, R7, R27, 0x3, 0x181f ;  /* 0x00781f001b077f89 */ /* 0x01072200000e0000 */
[----:B------:R-:W-:Y:S01]  /*1e50*/  ULDC.64 UR12, c[0x0][0x1e0] ;  /* 0x00007800000c7ab9 */ /* 0x000fe20000000a00 */
[----:B------:R-:W-:Y:S01]  /*1e60*/  ISETP.GE.AND P0, PT, R0, UR4, PT ;  /* 0x0000000400007c0c */ /* 0x000fe2000bf06270 */
[----:B------:R-:W-:Y:S01]  /*1e70*/  UIADD3 UR15, UR14, -0x1, URZ ;  /* 0xffffffff0e0f7890 */ /* 0x000fe2000fffe03f */
[----:B------:R3:W1:Y:S01]  /*1e80*/  SHFL.IDX PT, R6, R28, 0x3, 0x181f ;  /* 0x00781f001c067f89 */ /* 0x00066200000e0000 */
[----:B------:R-:W-:Y:S01]  /*1e90*/  USHF.L.U64.HI UR20, UR12, UR10, UR13 ;  /* 0x0000000a0c147299 */ /* 0x000fe2000801020d */
[----:B------:R-:W-:Y:S01]  /*1ea0*/  BSSY B0, `(.L_x_949) ;  /* 0x000001d000007945 */ /* 0x000fe20003800000 */
[----:B------:R-:W-:-:S08]  /*1eb0*/  USHF.L.U32 UR21, UR12, 0x6, URZ ;  /* 0x000000060c157899 */ /* 0x000fd0000800063f */
[----:B------:R-:W-:Y:S05]  /*1ec0*/  @P0 BRA `(.L_x_950) ;  /* 0x000001a000000947 */ /* 0x000fea0003800000 */
[----:B------:R-:W-:Y:S01]  /*1ed0*/  P2R R0, PR, RZ, 0x2 ;  /* 0x00000002ff007803 */ /* 0x000fe20000000000 */
[----:B------:R-:W-:Y:S01]  /*1ee0*/  IMAD.SHL.U32 R12, R231, 0x2, RZ ;  /* 0x00000002e70c7824 */ /* 0x000fe200078e00ff */
[C---:B------:R-:W-:Y:S02]  /*1ef0*/  ISETP.GE.AND P1, PT, R17.reuse, c[0x0][0x198], PT ;  /* 0x0000660011007a0c */ /* 0x040fe40003f26270 */
[C---:B-1----:R-:W-:Y:S02]  /*1f00*/  LEA R8, P0, R17.reuse, R6, 0x1 ;  /* 0x0000000611087211 */ /* 0x042fe400078008ff */
[C---:B------:R-:W-:Y:S02]  /*1f10*/  IADD3 R3, R17.reuse, 0xc0, RZ ;  /* 0x000000c011037810 */ /* 0x040fe40007ffe0ff */
[----:B----4-:R-:W-:Y:S02]  /*1f20*/  LEA.HI.X R9, R17, R7, R11, 0x1, P0 ;  /* 0x0000000711097211 */ /* 0x010fe400000f0c0b */
[----:B------:R-:W-:-:S02]  /*1f30*/  SHF.R.S32.HI R10, RZ, 0x1f, R3 ;  /* 0x0000001fff0a7819 */ /* 0x000fc40000011403 */
[----:B------:R-:W-:Y:S02]  /*1f40*/  ISETP.NE.AND P0, PT, R29, RZ, PT ;  /* 0x000000ff1d00720c */ /* 0x000fe40003f05270 */
[----:B------:R-:W-:Y:S01]  /*1f50*/  LEA.HI R3, R10, R3, RZ, 0x3 ;  /* 0x000000030a037211 */ /* 0x000fe200078f18ff */
[----:B------:R-:W-:Y:S01]  /*1f60*/  @!PT LDS RZ, [RZ] ;  /* 0x00000000fffff984 */ /* 0x000fe20000000800 */
[----:B------:R1:W-:Y:S01]  /*1f70*/  LDGSTS.E.BYPASS.LTC128B.128 [R12+0x13100], [R8.64], !P1 ;  /* 0x13100000080c7fae */ /* 0x0003e2000c901d52 */
[----:B------:R-:W-:Y:S02]  /*1f80*/  ISETP.NE.AND P1, PT, R0, RZ, PT ;  /* 0x000000ff0000720c */ /* 0x000fe40003f25270 */
[----:B------:R-:W-:Y:S02]  /*1f90*/  SHF.R.S32.HI R0, RZ, 0x1f, R18 ;  /* 0x0000001fff007819 */ /* 0x000fe40000011412 */
[----:B------:R-:W-:Y:S02]  /*1fa0*/  LOP3.LUT R3, R3, 0xfffffff8, RZ, 0xc0, !PT ;  /* 0xfffffff803037812 */ /* 0x000fe400078ec0ff */
[----:B------:R-:W-:-:S04]  /*1fb0*/  LEA.HI R0, R0, R18, RZ, 0x3 ;  /* 0x0000001200007211 */ /* 0x000fc800078f18ff */
[----:B------:R-:W-:-:S05]  /*1fc0*/  LOP3.LUT R0, R0, 0xfffffff8, RZ, 0xc0, !PT ;  /* 0xfffffff800007812 */ /* 0x000fca00078ec0ff */
        /* <DEDUP_REMOVED lines=10> */
.L_x_950:
[----:B------:R-:W-:Y:S05]  /*2070*/  BSYNC B0 ;  /* 0x0000000000007941 */ /* 0x000fea0003800000 */
.L_x_949:
[----:B------:R-:W-:Y:S01]  /*2080*/  USHF.L.U32 UR17, UR15, 0x6, URZ ;  /* 0x000000060f117899 */ /* 0x000fe2000800063f */
[----:B------:R-:W-:Y:S01]  /*2090*/  IMAD.MOV.U32 R104, RZ, RZ, R40 ;  /* 0x000000ffff687224 */ /* 0x000fe200078e0028 */
[----:B------:R-:W-:Y:S01]  /*20a0*/  USHF.R.S32.HI UR11, URZ, 0x1f, UR15 ;  /* 0x0000001f3f0b7899 */ /* 0x000fe2000801140f */
[----:B------:R-:W0:Y:S01]  /*20b0*/  LDGDEPBAR ;  /* 0x00000000000079af */ /* 0x000e220000000000 */
[----:B------:R-:W-:Y:S01]  /*20c0*/  UIMAD UR4, UR20, UR15, URZ ;  /* 0x0000000f140472a4 */ /* 0x000fe2000f8e023f */
[----:B------:R-:W-:Y:S01]  /*20d0*/  IMAD.MOV.U32 R105, RZ, RZ, R41 ;  /* 0x000000ffff697224 */ /* 0x000fe200078e0029 */
[----:B----4-:R-:W-:Y:S01]  /*20e0*/  SEL R8, RZ, 0x2, P3 ;  /* 0x00000002ff087807 */ /* 0x010fe20001800000 */
[----:B------:R-:W-:Y:S01]  /*20f0*/  IMAD.U32 R96, RZ, RZ, UR17 ;  /* 0x00000011ff607e24 */ /* 0x000fe2000f8e00ff */
[----:B------:R-:W-:Y:S01]  /*2100*/  SEL R3, RZ, 0x4, P2 ;  /* 0x00000004ff037807 */ /* 0x000fe20001000000 */
[----:B------:R-:W-:Y:S01]  /*2110*/  IMAD.U32 R99, RZ, RZ, UR21 ;  /* 0x00000015ff637e24 */ /* 0x000fe2000f8e00ff */
[----:B------:R-:W-:Y:S01]  /*2120*/  UIMAD UR4, UR11, UR21, UR4 ;  /* 0x000000150b0472a4 */ /* 0x000fe2000f8e0204 */
[----:B------:R-:W-:Y:S01]  /*2130*/  IMAD.MOV.U32 R104, RZ, RZ, R38 ;  /* 0x000000ffff687224 */ /* 0x000fe200078e0026 */
[----:B------:R-:W-:Y:S01]  /*2140*/  IADD3 R0, -R96, UR9, -R26 ;  /* 0x0000000960007c10 */ /* 0x000fe2000fffe91a */
[----:B------:R-:W-:Y:S01]  /*2150*/  IMAD.SHL.U32 R9, R32, 0x40, RZ ;  /* 0x0000004020097824 */ /* 0x000fe200078e00ff */
[----:B------:R-:W-:Y:S01]  /*2160*/  USHF.L.U32 UR13, UR12, 0x5, URZ ;  /* 0x000000050c0d7899 */ /* 0x000fe2000800063f */
[----:B-1----:R-:W-:Y:S01]  /*2170*/  IMAD.WIDE.U32 R6, R99, UR15, R104 ;  /* 0x0000000f63067c25 */ /* 0x002fe2000f8e0068 */
[C---:B------:R-:W-:Y:S01]  /*2180*/  ISETP.GE.AND P6, PT, R0.reuse, 0x1, PT ;  /* 0x000000010000780c */ /* 0x040fe20003fc6270 */
[----:B------:R-:W-:Y:S01]  /*2190*/  UMOV UR22, 0x5 ;  /* 0x0000000500167882 */ /* 0x000fe20000000000 */
[----:B------:R-:W-:Y:S01]  /*21a0*/  ISETP.GE.AND P5, PT, R0, 0x21, PT ;  /* 0x000000210000780c */ /* 0x000fe20003fa6270 */
[----:B------:R-:W-:Y:S01]  /*21b0*/  IMAD.SHL.U32 R10, R26, 0x8, RZ ;  /* 0x000000081a0a7824 */ /* 0x000fe200078e00ff */
[----:B------:R-:W-:Y:S01]  /*21c0*/  SEL R0, RZ, 0x1, P4 ;  /* 0x00000001ff007807 */ /* 0x000fe20002000000 */
[----:B------:R-:W-:Y:S01]  /*21d0*/  ULDC UR5, c[0x0][0x1e4] ;  /* 0x0000790000057ab9 */ /* 0x000fe20000000800 */
[----:B------:R-:W-:Y:S01]  /*21e0*/  IMAD.SHL.U32 R231, R231, 0x2, RZ ;  /* 0x00000002e7e77824 */ /* 0x000fe200078e00ff */
[----:B------:R-:W-:Y:S01]  /*21f0*/  USHF.L.U64.HI UR12, UR12, UR22, UR5 ;  /* 0x000000160c0c7299 */ /* 0x000fe20008010205 */
[----:B------:R-:W-:Y:S01]  /*2200*/  IADD3 R12, R3, R8, R0 ;  /* 0x00000008030c7210 */ /* 0x000fe20007ffe000 */
[----:B------:R-:W-:Y:S01]  /*2210*/  UISETP.GT.AND UP0, UPT, UR15, UR8, UPT ;  /* 0x000000080f00728c */ /* 0x000fe2000bf04270 */
[----:B------:R-:W-:Y:S01]  /*2220*/  LOP3.LUT R3, R9, 0x1c0, RZ, 0xc0, !PT ;  /* 0x000001c009037812 */ /* 0x000fe200078ec0ff */
[----:B------:R-:W-:Y:S01]  /*2230*/  UIADD3 UR17, UR9, 0x1, -UR17 ;  /* 0x0000000109117890 */ /* 0x000fe2000fffe811 */
[----:B------:R-:W-:Y:S01]  /*2240*/  IADD3 R0, R7, UR4, RZ ;  /* 0x0000000407007c10 */ /* 0x000fe2000fffe0ff */
[----:B------:R-:W-:Y:S01]  /*2250*/  ULDC.64 UR4, c[0x0][0x208] ;  /* 0x0000820000047ab9 */ /* 0x000fe20000000a00 */
[C---:B------:R-:W-:Y:S01]  /*2260*/  @P6 LEA R8, P0, R6.reuse, c[0x0][0x1c8], 0x1 ;  /* 0x0000720006086a11 */ /* 0x040fe200078008ff */
[----:B------:R-:W-:Y:S01]  /*2270*/  UIMAD UR11, UR11, UR4, URZ ;  /* 0x000000040b0b72a4 */ /* 0x000fe2000f8e023f */
[----:B------:R-:W-:Y:S01]  /*2280*/  LOP3.LUT R10, R3, 0x8, R10, 0xf8, !PT ;  /* 0x00000008030a7812 */ /* 0x000fe200078ef80a */
[----:B------:R-:W-:Y:S01]  /*2290*/  UIMAD.WIDE.U32 UR22, UR15, UR4, URZ ;  /* 0x000000040f1672a5 */ /* 0x000fe2000f8e003f */
[----:B------:R-:W-:Y:S01]  /*22a0*/  SHF.R.U32.HI R3, RZ, 0x3, R3 ;  /* 0x00000003ff037819 */ /* 0x000fe20000011603 */
[----:B------:R-:W-:Y:S01]  /*22b0*/  UIMAD UR11, UR15, UR5, UR11 ;  /* 0x000000050f0b72a4 */ /* 0x000fe2000f8e020b */
[C---:B------:R-:W-:Y:S01]  /*22c0*/  @P6 LEA.HI.X R9, R6.reuse, c[0x0][0x1cc], R0, 0x1, P0 ;  /* 0x0000730006096a11 */ /* 0x040fe200000f0c00 */
[----:B------:R-:W-:Y:S01]  /*22d0*/  BAR.SYNC.DEFER_BLOCKING 0x0 ;  /* 0x0000000000007b1d */ /* 0x000fe20000010000 */
[----:B------:R-:W-:Y:S01]  /*22e0*/  @P5 IADD3 R7, P0, R6, UR13, RZ ;  /* 0x0000000d06075c10 */ /* 0x000fe2000ff1e0ff */
[----:B------:R-:W-:Y:S01]  /*22f0*/  UIADD3 UR11, UR23, UR11, URZ ;  /* 0x0000000b170b7290 */ /* 0x000fe2000fffe03f */
[----:B------:R-:W-:Y:S01]  /*2300*/  LOP3.LUT R10, R10, R3, RZ, 0x3c, !PT ;  /* 0x000000030a0a7212 */ /* 0x000fe200078e3cff */
[----:B------:R-:W-:Y:S01]  /*2310*/  USHF.L.U64.HI UR10, UR4, UR10, UR5 ;  /* 0x0000000a040a7299 */ /* 0x000fe20008010205 */
[----:B------:R-:W-:Y:S01]  /*2320*/  @P5 IADD3.X R3, R0, UR12, RZ, P0, !PT ;  /* 0x0000000c00035c10 */ /* 0x000fe200087fe4ff */
[----:B------:R-:W-:Y:S01]  /*2330*/  @UP0 UIADD3 UR5, UR14, -0x2, URZ ;  /* 0xfffffffe0e050890 */ /* 0x000fe2000fffe03f */
[----:B------:R-:W-:Y:S01]  /*2340*/  @P5 LEA R6, P0, R7, c[0x0][0x1c8], 0x1 ;  /* 0x0000720007065a11 */ /* 0x000fe200078008ff */
[----:B------:R-:W-:Y:S01]  /*2350*/  IMAD R0, R31, 0x200, R10 ;  /* 0x000002001f007824 */ /* 0x000fe200078e020a */
[----:B------:R-:W-:Y:S01]  /*2360*/  SEL R11, RZ, 0x8, P1 ;  /* 0x00000008ff0b7807 */ /* 0x000fe20000800000 */
[----:B------:R-:W-:Y:S01]  /*2370*/  IMAD.U32 R10, RZ, RZ, UR22 ;  /* 0x00000016ff0a7e24 */ /* 0x000fe2000f8e00ff */
[----:B------:R-:W-:Y:S01]  /*2380*/  @P5 LEA.HI.X R7, R7, c[0x0][0x1cc], R3, 0x1, P0 ;  /* 0x0000730007075a11 */ /* 0x000fe200000f0c03 */
[----:B------:R-:W-:Y:S01]  /*2390*/  IMAD.SHL.U32 R204, R0, 0x2, RZ ;  /* 0x0000000200cc7824 */ /* 0x000fe200078e00ff */
[----:B------:R-:W-:Y:S01]  /*23a0*/  LEA.HI R98, R100, R103, RZ, 0x5 ;  /* 0x0000006764627211 */ /* 0x000fe200078f28ff */
[----:B------:R-:W-:Y:S01]  /*23b0*/  IMAD.IADD R14, R12, 0x1, R11 ;  /* 0x000000010c0e7824 */ /* 0x000fe200078e020b */
[----:B------:R-:W-:Y:S01]  /*23c0*/  LEA R3, P0, R10, R36, 0x6 ;  /* 0x000000240a037211 */ /* 0x000fe200078030ff */
[----:B------:R-:W-:Y:S01]  /*23d0*/  IMAD.U32 R11, RZ, RZ, UR23 ;  /* 0x00000017ff0b7e24 */ /* 0x000fe2000f8e00ff */
[C---:B------:R-:W-:Y:S01]  /*23e0*/  IADD3 R0, R204.reuse, 0x8100, RZ ;  /* 0x00008100cc007810 */ /* 0x040fe20007ffe0ff */
[----:B------:R-:W-:Y:S01]  /*23f0*/  @UP0 UIMAD UR20, UR20, UR5, URZ ;  /* 0x00000005141402a4 */ /* 0x000fe2000f8e023f */
[----:B------:R-:W-:Y:S01]  /*2400*/  SHF.R.S32.HI R97, RZ, 0x5, R98 ;  /* 0x00000005ff617819 */ /* 0x000fe20000011462 */
[----:B------:R-:W-:Y:S01]  /*2410*/  STL.64 [R1+0x30], R104 ;  /* 0x0000306801007387 */ /* 0x000fe20000100a00 */
[----:B------:R-:W-:Y:S01]  /*2420*/  IADD3 R215, R204, 0x8120, RZ ;  /* 0x00008120ccd77810 */ /* 0x000fe20007ffe0ff */
[----:B------:R-:W-:Y:S01]  /*2430*/  ULDC UR15, c[0x0][0x324] ;  /* 0x0000c900000f7ab9 */ /* 0x000fe20000000800 */
[----:B------:R-:W-:Y:S01]  /*2440*/  P2R R15, PR, RZ, 0x8 ;  /* 0x00000008ff0f7803 */ /* 0x000fe20000000000 */
[----:B------:R-:W-:Y:S01]  /*2450*/  @!PT LDS RZ, [RZ] ;  /* 0x00000000fffff984 */ /* 0x000fe20000000800 */
[----:B------:R-:W-:Y:S01]  /*2460*/  @!PT LDS RZ, [RZ] ;  /* 0x00000000fffff984 */ /* 0x000fe20000000800 */
[----:B------:R-:W-:Y:S01]  /*2470*/  @!PT LDS RZ, [RZ] ;  /* 0x00000000fffff984 */ /* 0x000fe20000000800 */
[----:B------:R1:W-:Y:S01]  /*2480*/  @P6 LDGSTS.E.BYPASS.LTC128B.128 [R231+0x8100], [R8.64], !P4 ;  /* 0x0810000008e76fae */ /* 0x0003e2000e101d52 */
[----:B------:R-:W-:-:S03]  /*2490*/  ULOP3.LUT UR15, URZ, UR15, URZ, 0x33, !UPT ;  /* 0x0000000f3f0f7292 */ /* 0x000fc6000f8e333f */
[----:B------:R1:W-:Y:S04]  /*24a0*/  @P6 LDGSTS.E.BYPASS.LTC128B.128 [R231+0xa100], [R8.64+0x80], !P3 ;  /* 0x0a10008008e76fae */ /* 0x0003e8000d901d52 */
[----:B------:R1:W-:Y:S04]  /*24b0*/  @P6 LDGSTS.E.BYPASS.LTC128B.128 [R231+0xc100], [R8.64+0x100], !P2 ;  /* 0x0c10010008e76fae */ /* 0x0003e8000d101d52 */
[----:B------:R1:W-:Y:S01]  /*24c0*/  @P6 LDGSTS.E.BYPASS.LTC128B.128 [R231+0xe100], [R8.64+0x180], !P1 ;  /* 0x0e10018008e76fae */ /* 0x0003e2000c901d52 */
[----:B------:R-:W-:-:S03]  /*24d0*/  LOP3.LUT P6, RZ, R32, 0x2, RZ, 0xc0, !PT ;  /* 0x0000000220ff7812 */ /* 0x000fc600078cc0ff */
[----:B------:R4:W-:Y:S04]  /*24e0*/  @P5 LDGSTS.E.BYPASS.LTC128B.128 [R231+0x9100], [R6.64], !P4 ;  /* 0x0910000006e75fae */ /* 0x0009e8000e101d52 */
[----:B------:R4:W-:Y:S04]  /*24f0*/  @P5 LDGSTS.E.BYPASS.LTC128B.128 [R231+0xb100], [R6.64+0x80], !P3 ;  /* 0x0b10008006e75fae */ /* 0x0009e8000d901d52 */
[----:B------:R4:W-:Y:S02]  /*2500*/  @P5 LDGSTS.E.BYPASS.LTC128B.128 [R231+0xd100], [R6.64+0x100], !P2 ;  /* 0x0d10010006e75fae */ /* 0x0009e4000d101d52 */
[----:B------:R-:W-:Y:S01]  /*2510*/  @P6 IADD3 R215, R0, -0x20, RZ ;  /* 0xffffffe000d76810 */ /* 0x000fe20007ffe0ff */
[----:B------:R-:W-:Y:S01]  /*2520*/  IMAD R0, R97, 0x400, R5 ;  /* 0x0000040061007824 */ /* 0x000fe200078e0205 */
[----:B------:R4:W-:Y:S01]  /*2530*/  @P5 LDGSTS.E.BYPASS.LTC128B.128 [R231+0xf100], [R6.64+0x180], !P1 ;  /* 0x0f10018006e75fae */ /* 0x0009e2000c901d52 */
[----:B------:R-:W-:-:S02]  /*2540*/  LOP3.LUT P6, RZ, R14, 0x2, RZ, 0xc0, !PT ;  /* 0x000000020eff7812 */ /* 0x000fc400078cc0ff */
[----:B------:R-:W-:Y:S01]  /*2550*/  IMAD.SHL.U32 R211, R0, 0x2, RZ ;  /* 0x0000000200d37824 */ /* 0x000fe200078e00ff */
[----:B------:R-:W0:Y:S01]  /*2560*/  LDGDEPBAR ;  /* 0x00000000000079af */ /* 0x000e220000000000 */
[----:B------:R-:W-:Y:S01]  /*2570*/  IMAD.MOV.U32 R0, RZ, RZ, 0x40 ;  /* 0x00000040ff007424 */ /* 0x000fe200078e00ff */
[C---:B------:R-:W-:Y:S01]  /*2580*/  IADD3 R230, R215.reuse, 0x800, RZ ;  /* 0x00000800d7e67810 */ /* 0x040fe20007ffe0ff */
[--C-:B------:R-:W-:Y:S01]  /*2590*/  IMAD R212, R4, 0x2, R211.reuse ;  /* 0x0000000204d47824 */ /* 0x100fe200078e02d3 */
[C---:B------:R-:W-:Y:S01]  /*25a0*/  IADD3 R229, R215.reuse, 0x1000, RZ ;  /* 0x00001000d7e57810 */ /* 0x040fe20007ffe0ff */
[C---:B------:R-:W-:Y:S01]  /*25b0*/  IMAD R214, R2.reuse, 0x2, R211 ;  /* 0x0000000202d67824 */ /* 0x040fe200078e02d3 */
[C---:B------:R-:W-:Y:S01]  /*25c0*/  IADD3 R228, R215.reuse, 0x1800, RZ ;  /* 0x00001800d7e47810 */ /* 0x040fe20007ffe0ff */
[----:B-1----:R-:W-:Y:S01]  /*25d0*/  IMAD.U32 R8, RZ, RZ, UR11 ;  /* 0x0000000bff087e24 */ /* 0x002fe2000f8e00ff */
[----:B------:R-:W-:Y:S01]  /*25e0*/  USHF.L.U32 UR11, UR4, 0x6, URZ ;  /* 0x00000006040b7899 */ /* 0x000fe2000800063f */
[----:B------:R-:W-:Y:S01]  /*25f0*/  IMAD R213, R2, 0x2, R212 ;  /* 0x0000000202d57824 */ /* 0x000fe200078e02d4 */
[----:B------:R-:W-:Y:S01]  /*2600*/  @UP0 USHF.R.S32.HI UR4, URZ, 0x1f, UR5 ;  /* 0x0000001f3f040899 */ /* 0x000fe20008011405 */
[----:B------:R-:W-:-:S02]  /*2610*/  IADD3 R227, R215, 0x2000, RZ ;  /* 0x00002000d7e37810 */ /* 0x000fc40007ffe0ff */
[----:B------:R-:W-:Y:S01]  /*2620*/  LEA.HI.X R10, R10, R35, R8, 0x6, P0 ;  /* 0x000000230a0a7211 */ /* 0x000fe200000f3408 */
[----:B------:R-:W-:Y:S01]  /*2630*/  @UP0 UIMAD UR4, UR4, UR21, UR20 ;  /* 0x00000015040402a4 */ /* 0x000fe2000f8e0214 */
[C---:B------:R-:W-:Y:S02]  /*2640*/  IADD3 R226, R215.reuse, 0x2800, RZ ;  /* 0x00002800d7e27810 */ /* 0x040fe40007ffe0ff */
[C---:B------:R-:W-:Y:S02]  /*2650*/  IADD3 R225, R215.reuse, 0x3000, RZ ;  /* 0x00003000d7e17810 */ /* 0x040fe40007ffe0ff */
[C---:B------:R-:W-:Y:S02]  /*2660*/  IADD3 R224, R215.reuse, 0x3800, RZ ;  /* 0x00003800d7e07810 */ /* 0x040fe40007ffe0ff */
[----:B------:R-:W-:Y:S02]  /*2670*/  IADD3 R223, R215, 0x4000, RZ ;  /* 0x00004000d7df7810 */ /* 0x000fe40007ffe0ff */
[----:B----4-:R-:W-:Y:S01]  /*2680*/  LEA R6, P0, R3, c[0x0][0x1f8], 0x1 ;  /* 0x00007e0003067a11 */ /* 0x010fe200078008ff */
[----:B------:R-:W-:-:S04]  /*2690*/  DEPBAR.LE SB0, 0x1 ;  /* 0x000080400000791a */ /* 0x000fc80000000000 */
[----:B------:R-:W-:-:S04]  /*26a0*/  DEPBAR.LE SB0, 0x0 ;  /* 0x000080000000791a */ /* 0x000fc80000000000 */
[----:B------:R-:W-:Y:S01]  /*26b0*/  BAR.SYNC.DEFER_BLOCKING 0x0 ;  /* 0x0000000000007b1d */ /* 0x000fe20000010000 */
[----:B------:R-:W-:Y:S02]  /*26c0*/  LEA.HI.X R7, R3, c[0x0][0x1fc], R10, 0x1, P0 ;  /* 0x00007f0003077a11 */ /* 0x000fe400000f0c0a */
[----:B------:R-:W-:Y:S02]  /*26d0*/  IADD3 R3, -R26, UR9, -R96 ;  /* 0x000000091a037c10 */ /* 0x000fe4000fffe960 */
[----:B------:R-:W-:Y:S02]  /*26e0*/  IADD3 R12, P0, R6, UR11, RZ ;  /* 0x0000000b060c7c10 */ /* 0x000fe4000ff1e0ff */
[----:B------:R-:W-:Y:S02]  /*26f0*/  ISETP.LT.OR P5, PT, R3, 0x1, P4 ;  /* 0x000000010300780c */ /* 0x000fe400027a1670 */
[----:B------:R-:W-:Y:S02]  /*2700*/  IADD3.X R13, R7, UR10, RZ, P0, !PT ;  /* 0x0000000a070d7c10 */ /* 0x000fe400087fe4ff */
[----:B------:R-:W-:-:S02]  /*2710*/  ISETP.LT.OR P0, PT, R3, 0x1, !P6 ;  /* 0x000000010300780c */ /* 0x000fc40007701670 */
[----:B------:R-:W-:Y:S02]  /*2720*/  ISETP.LT.OR P6, PT, R3, 0x21, !P6 ;  /* 0x000000210300780c */ /* 0x000fe400077c1670 */
[C---:B------:R-:W-:Y:S02]  /*2730*/  IADD3 R222, R215.reuse, 0x4800, RZ ;  /* 0x00004800d7de7810 */ /* 0x040fe40007ffe0ff */
[C---:B------:R-:W-:Y:S02]  /*2740*/  IADD3 R221, R215.reuse, 0x5000, RZ ;  /* 0x00005000d7dd7810 */ /* 0x040fe40007ffe0ff */
[C---:B------:R-:W-:Y:S02]  /*2750*/  IADD3 R220, R215.reuse, 0x5800, RZ ;  /* 0x00005800d7dc7810 */ /* 0x040fe40007ffe0ff */
[C---:B------:R-:W-:Y:S02]  /*2760*/  IADD3 R219, R215.reuse, 0x6000, RZ ;  /* 0x00006000d7db7810 */ /* 0x040fe40007ffe0ff */
[C---:B------:R-:W-:Y:S01]  /*2770*/  IADD3 R218, R215.reuse, 0x6800, RZ ;  /* 0x00006800d7da7810 */ /* 0x040fe20007ffe0ff */
[----:B--23--:R-:W-:Y:S01]  /*2780*/  LDSM.16.M88.4 R24, [R204+0x8100] ;  /* 0x00810000cc18783b */ /* 0x00cfe20000000200 */
[----:B------:R-:W-:-:S02]  /*2790*/  IADD3 R217, R215, 0x7000, RZ ;  /* 0x00007000d7d97810 */ /* 0x000fc40007ffe0ff */
[----:B------:R-:W-:Y:S01]  /*27a0*/  IADD3 R216, R215, 0x7800, RZ ;  /* 0x00007800d7d87810 */ /* 0x000fe20007ffe0ff */
        /* <DEDUP_REMOVED lines=18> */
[----:B------:R-:W-:-:S04]  /*28d0*/  LOP3.LUT P0, RZ, R32, 0x4, RZ, 0xc0, !PT ;  /* 0x0000000420ff7812 */ /* 0x000fc8000780c0ff */
[----:B------:R-:W-:Y:S02]  /*28e0*/  SEL R0, R0, 0xffffffc0, !P0 ;  /* 0xffffffc000007807 */ /* 0x000fe40004000000 */
[----:B------:R-:W-:-:S03]  /*28f0*/  LOP3.LUT P0, RZ, R14, 0x8, RZ, 0xc0, !PT ;  /* 0x000000080eff7812 */ /* 0x000fc6000780c0ff */
[----:B------:R-:W-:Y:S01]  /*2900*/  IMAD.IADD R210, R204, 0x1, R0 ;  /* 0x00000001ccd27824 */ /* 0x000fe200078e0200 */
[C---:B------:R-:W-:Y:S01]  /*2910*/  ISETP.LT.OR P3, PT, R3.reuse, 0x1, !P0 ;  /* 0x000000010300780c */ /* 0x040fe20004761670 */
[----:B------:R-:W-:Y:S01]  /*2920*/  IMAD.IADD R209, R0, 0x1, R215 ;  /* 0x0000000100d17824 */ /* 0x000fe200078e02d7 */
[C---:B------:R-:W-:Y:S01]  /*2930*/  ISETP.LT.OR P0, PT, R3.reuse, 0x21, !P0 ;  /* 0x000000210300780c */ /* 0x040fe20004701670 */
[C---:B-1----:R-:W-:Y:S08]  /*2940*/  HMMA.16816.F32.BF16 R32, R8.reuse, R24, RZ ;  /* 0x000000180820723c */ /* 0x042ff000000418ff */
[----:B------:R-:W-:Y:S02]  /*2950*/  HMMA.16816.F32.BF16 R24, R8, R26, RZ ;  /* 0x0000001a0818723c */ /* 0x000fe400000418ff */
[----:B------:R3:W-:Y:S01]  /*2960*/  LDGSTS.E.BYPASS.LTC128B.128 [R231+0x6100], [R6.64+0x180], !P3 ;  /* 0x0610018006e77fae */ /* 0x0007e2000d901d52 */
[----:B------:R-:W-:-:S05]  /*2970*/  ISETP.LT.OR P3, PT, R3, 0x21, P4 ;  /* 0x000000210300780c */ /* 0x000fca0002761670 */
[C---:B------:R-:W-:Y:S08]  /*2980*/  HMMA.16816.F32.BF16 R40, R8.reuse, R20, RZ ;  /* 0x000000140828723c */ /* 0x040ff000000418ff */
[----:B------:R1:W-:Y:S01]  /*2990*/  LDGSTS.E.BYPASS.LTC128B.128 [R231+0x1100], [R12.64], !P3 ;  /* 0x011000000ce77fae */ /* 0x0003e2000d901d52 */
[----:B------:R-:W-:Y:S01]  /*29a0*/  ISETP.NE.AND P3, PT, R15, RZ, PT ;  /* 0x000000ff0f00720c */ /* 0x000fe20003f65270 */
[----:B------:R-:W-:Y:S02]  /*29b0*/  HMMA.16816.F32.BF16 R44, R8, R22, RZ ;  /* 0x00000016082c723c */ /* 0x000fe400000418ff */
[----:B------:R1:W-:Y:S01]  /*29c0*/  LDGSTS.E.BYPASS.LTC128B.128 [R231+0x3100], [R12.64+0x80], !P6 ;  /* 0x031000800ce77fae */ /* 0x0003e2000f101d52 */
[----:B------:R-:W-:-:S03]  /*29d0*/  PLOP3.LUT P6, PT, PT, PT, UP0, 0x80, 0x0 ;  /* 0x000000000000781c */ /* 0x000fc60003fcf008 */
[----:B------:R1:W-:Y:S01]  /*29e0*/  LDGSTS.E.BYPASS.LTC128B.128 [R231+0x5100], [R12.64+0x100], !P5 ;  /* 0x051001000ce77fae */ /* 0x0003e2000e901d52 */
[----:B------:R-:W-:Y:S01]  /*29f0*/  PLOP3.LUT P5, PT, PT, PT, UP0, 0x80, 0x0 ;  /* 0x000000000000781c */ /* 0x000fe20003faf008 */
[----:B------:R-:W-:Y:S02]  /*2a00*/  HMMA.16816.F32.BF16 R48, R8, R28, RZ ;  /* 0x0000001c0830723c */ /* 0x000fe400000418ff */
[----:B------:R1:W-:Y:S01]  /*2a10*/  LDGSTS.E.BYPASS.LTC128B.128 [R231+0x7100], [R12.64+0x180], !P0 ;  /* 0x071001800ce77fae */ /* 0x0003e2000c101d52 */
[----:B------:R-:W-:-:S03]  /*2a20*/  PLOP3.LUT P0, PT, PT, PT, UP0, 0x80, 0x0 ;  /* 0x000000000000781c */ /* 0x000fc60003f0f008 */
[----:B------:R-:W-:Y:S02]  /*2a30*/  LDSM.16.M88.4 R68, [R210+0x8100] ;  /* 0x00810000d244783b */ /* 0x000fe40000000200 */
[C---:B------:R-:W-:Y:S02]  /*2a40*/  HMMA.16816.F32.BF16 R60, R8.reuse, R30, RZ ;  /* 0x0000001e083c723c */ /* 0x040fe400000418ff */
[----:B------:R-:W-:Y:S04]  /*2a50*/  LDSM.16.M88.4 R76, [R210+0x8900] ;  /* 0x00890000d24c783b */ /* 0x000fe80000000200 */
[----:B------:R-:W-:Y:S02]  /*2a60*/  LDSM.16.M88.4 R88, [R210+0x9100] ;  /* 0x00910000d258783b */ /* 0x000fe40000000200 */
[----:B------:R-:W-:Y:S01]  /*2a70*/  HMMA.16816.F32.BF16 R20, R8, R38, RZ ;  /* 0x000000260814723c */ /* 0x000fe200000418ff */
[----:B---3--:R-:W-:Y:S01]  /*2a80*/  @P0 IMAD.WIDE.U32 R6, R99, UR5, R104 ;  /* 0x0000000563060c25 */ /* 0x008fe2000f8e0068 */
[----:B------:R-:W-:Y:S01]  /*2a90*/  LDSM.16.M88.4 R84, [R209+0x800] ;  /* 0x00080000d154783b */ /* 0x000fe20000000200 */
[----:B------:R-:W-:-:S03]  /*2aa0*/  PLOP3.LUT P0, PT, PT, PT, UP0, 0x80, 0x0 ;  /* 0x000000000000781c */ /* 0x000fc60003f0f008 */
[----:B------:R-:W-:Y:S01]  /*2ab0*/  LDSM.16.M88.4 R92, [R209+0x1000] ;  /* 0x00100000d15c783b */ /* 0x000fe20000000200 */
[----:B------:R-:W-:Y:S01]  /*2ac0*/  @P5 IADD3 R3, R7, UR4, RZ ;  /* 0x0000000407035c10 */ /* 0x000fe2000fffe0ff */
[----:B------:R-:W-:Y:S01]  /*2ad0*/  HMMA.16816.F32.BF16 R56, R8, R36, RZ ;  /* 0x000000240838723c */ /* 0x000fe200000418ff */
[----:B------:R-:W-:Y:S01]  /*2ae0*/  PLOP3.LUT P5, PT, PT, PT, UP0, 0x80, 0x0 ;  /* 0x000000000000781c */ /* 0x000fe20003faf008 */
[----:B------:R-:W-:Y:S04]  /*2af0*/  LDSM.16.M88.4 R8, [R213+0x10100] ;  /* 0x01010000d508783b */ /* 0x000fe80000000200 */
[----:B-1----:R-:W1:Y:S02]  /*2b00*/  LDSM.16.M88.4 R12, [R214+0x10100] ;  /* 0x01010000d60c783b */ /* 0x002e640000000200 */
[C---:B--2---:R-:W-:Y:S02]  /*2b10*/  HMMA.16816.F32.BF16 R28, R16.reuse, R52, R32 ;  /* 0x00000034101c723c */ /* 0x044fe40000041820 */
[----:B------:R-:W0:Y:S06]  /*2b20*/  LDGDEPBAR ;  /* 0x00000000000079af */ /* 0x000e2c0000000000 */
[C---:B------:R-:W-:Y:S01]  /*2b30*/  HMMA.16816.F32.BF16 R32, R16.reuse, R54, R24 ;  /* 0x000000361020723c */ /* 0x040fe20000041818 */
[----:B------:R-:W2:Y:S07]  /*2b40*/  LDSM.16.M88.4 R52, [R210+0x9900] ;  /* 0x00990000d234783b */ /* 0x000eae0000000200 */
[C---:B------:R-:W-:Y:S08]  /*2b50*/  HMMA.16816.F32.BF16 R36, R16.reuse, R64, R40 ;  /* 0x000000401024723c */ /* 0x040ff00000041828 */
[C---:B------:R-:W-:Y:S01]  /*2b60*/  HMMA.16816.F32.BF16 R40, R16.reuse, R66, R44 ;  /* 0x000000421028723c */ /* 0x040fe2000004182c */
[----:B------:R-:W3:Y:S07]  /*2b70*/  LDSM.16.M88.4 R64, [R209] ;  /* 0x00000000d140783b */ /* 0x000eee0000000200 */
[C---:B------:R-:W-:Y:S08]  /*2b80*/  HMMA.16816.F32.BF16 R44, R16.reuse, R72, R48 ;  /* 0x00000048102c723c */ /* 0x040ff00000041830 */
[C---:B------:R-:W-:Y:S01]  /*2b90*/  HMMA.16816.F32.BF16 R24, R16.reuse, R74, R60 ;  /* 0x0000004a1018723c */ /* 0x040fe2000004183c */
[----:B------:R-:W4:Y:S04]  /*2ba0*/  LDSM.16.M88.4 R60, [R209+0x1800] ;  /* 0x00180000d13c783b */ /* 0x000f280000000200 */
[----:B------:R-:W-:Y:S03]  /*2bb0*/  LDSM.16.M88.4 R72, [R204+0xa900] ;  /* 0x00a90000cc48783b */ /* 0x000fe60000000200 */
[C---:B------:R-:W-:Y:S08]  /*2bc0*/  HMMA.16816.F32.BF16 R20, R16.reuse, R82, R20 ;  /* 0x000000521014723c */ /* 0x040ff00000041814 */
[----:B------:R-:W-:Y:S01]  /*2bd0*/  HMMA.16816.F32.BF16 R48, R16, R80, R56 ;  /* 0x000000501030723c */ /* 0x000fe20000041838 */
[----:B------:R-:W-:Y:S04]  /*2be0*/  LDSM.16.M88.4 R16, [R211+0x14100] ;  /* 0x01410000d310783b */ /* 0x000fe80000000200 */
[----:B------:R-:W-:Y:S03]  /*2bf0*/  LDSM.16.M88.4 R80, [R204+0xb100] ;  /* 0x00b10000cc50783b */ /* 0x000fe60000000200 */
[C---:B-1----:R-:W-:Y:S08]  /*2c00*/  HMMA.16816.F32.BF16 R28, R12.reuse, R68, R28 ;  /* 0x000000440c1c723c */ /* 0x042ff0000004181c */
[C---:B------:R-:W-:Y:S01]  /*2c10*/  HMMA.16816.F32.BF16 R32, R12.reuse, R70, R32 ;  /* 0x000000460c20723c */ /* 0x040fe20000041820 */
[----:B------:R-:W1:Y:S07]  /*2c20*/  LDSM.16.M88.4 R68, [R204+0xa100] ;  /* 0x00a10000cc44783b */ /* 0x000e6e0000000200 */
[C---:B------:R-:W-:Y:S08]  /*2c30*/  HMMA.16816.F32.BF16 R36, R12.reuse, R76, R36 ;  /* 0x0000004c0c24723c */ /* 0x040ff00000041824 */
[C---:B------:R-:W-:Y:S01]  /*2c40*/  HMMA.16816.F32.BF16 R40, R12.reuse, R78, R40 ;  /* 0x0000004e0c28723c */ /* 0x040fe20000041828 */
[----:B------:R-:W-:Y:S07]  /*2c50*/  LDSM.16.M88.4 R76, [R215+0x2800] ;  /* 0x00280000d74c783b */ /* 0x000fee0000000200 */
[C---:B------:R-:W-:Y:S08]  /*2c60*/  HMMA.16816.F32.BF16 R44, R12.reuse, R88, R44 ;  /* 0x000000580c2c723c */ /* 0x040ff0000004182c */
[C---:B------:R-:W-:Y:S01]  /*2c70*/  HMMA.16816.F32.BF16 R56, R12.reuse, R90, R24 ;  /* 0x0000005a0c38723c */ /* 0x040fe20000041818 */
[----:B------:R-:W5:Y:S04]  /*2c80*/  LDSM.16.M88.4 R24, [R204+0xb900] ;  /* 0x00b90000cc18783b */ /* 0x000f680000000200 */
[----:B------:R-:W-:Y:S03]  /*2c90*/  LDSM.16.M88.4 R88, [R215+0x3000] ;  /* 0x00300000d758783b */ /* 0x000fe60000000200 */
[C---:B--2---:R-:W-:Y:S08]  /*2ca0*/  HMMA.16816.F32.BF16 R20, R12.reuse, R54, R20 ;  /* 0x000000360c14723c */ /* 0x044ff00000041814 */
[----:B------:R-:W-:Y:S01]  /*2cb0*/  HMMA.16816.F32.BF16 R48, R12, R52, R48 ;  /* 0x000000340c30723c */ /* 0x000fe20000041830 */
[----:B------:R-:W-:Y:S04]  /*2cc0*/  LDSM.16.M88.4 R12, [R212+0x14100] ;  /* 0x01410000d40c783b */ /* 0x000fe80000000200 */
[----:B------:R-:W-:Y:S03]  /*2cd0*/  LDSM.16.M88.4 R52, [R215+0x3800] ;  /* 0x00380000d734783b */ /* 0x000fe60000000200 */
[C---:B---3--:R-:W-:Y:S08]  /*2ce0*/  HMMA.16816.F32.BF16 R28, R8.reuse, R64, R28 ;  /* 0x00000040081c723c */ /* 0x048ff0000004181c */
[C---:B------:R-:W-:Y:S01]  /*2cf0*/  HMMA.16816.F32.BF16 R32, R8.reuse, R66, R32 ;  /* 0x000000420820723c */ /* 0x040fe20000041820 */
[----:B------:R-:W2:Y:S07]  /*2d00*/  LDSM.16.M88.4 R64, [R215+0x2000] ;  /* 0x00200000d740783b */ /* 0x000eae0000000200 */
[C---:B------:R-:W-:Y:S08]  /*2d10*/  HMMA.16816.F32.BF16 R36, R8.reuse, R84, R36 ;  /* 0x000000540824723c */ /* 0x040ff00000041824 */
[C---:B------:R-:W-:Y:S01]  /*2d20*/  HMMA.16816.F32.BF16 R40, R8.reuse, R86, R40 ;  /* 0x000000560828723c */ /* 0x040fe20000041828 */
[----:B------:R-:W-:Y:S07]  /*2d30*/  LDSM.16.M88.4 R84, [R210+0xb100] ;  /* 0x00b10000d254783b */ /* 0x000fee0000000200 */
[C---:B------:R-:W-:Y:S08]  /*2d40*/  HMMA.16816.F32.BF16 R44, R8.reuse, R92, R44 ;  /* 0x0000005c082c723c */ /* 0x040ff0000004182c */
[C---:B------:R-:W-:Y:S01]  /*2d50*/  HMMA.16816.F32.BF16 R56, R8.reuse, R94, R56 ;  /* 0x0000005e0838723c */ /* 0x040fe20000041838 */
[----:B------:R-:W-:Y:S07]  /*2d60*/  LDSM.16.M88.4 R92, [R215+0x5000] ;  /* 0x00500000d75c783b */ /* 0x000fee0000000200 */
[C---:B----4-:R-:W-:Y:S08]  /*2d70*/  HMMA.16816.F32.BF16 R20, R8.reuse, R62, R20 ;  /* 0x0000003e0814723c */ /* 0x050ff00000041814 */
[----:B------:R-:W-:Y:S01]  /*2d80*/  HMMA.16816.F32.BF16 R48, R8, R60, R48 ;  /* 0x0000003c0830723c */ /* 0x000fe20000041830 */
[----:B------:R-:W-:Y:S04]  /*2d90*/  LDSM.16.M88.4 R8, [R214+0x14100] ;  /* 0x01410000d608783b */ /* 0x000fe80000000200 */
[----:B------:R-:W3:Y:S03]  /*2da0*/  LDSM.16.M88.4 R60, [R210+0xa100] ;  /* 0x00a10000d23c783b */ /* 0x000ee60000000200 */
        /* <DEDUP_REMOVED lines=8> */
[----:B------:R-:W-:Y:S07]  /*2e30*/  LDSM.16.M88.4 R80, [R209+0x2800] ;  /* 0x00280000d150783b */ /* 0x000fee0000000200 */
[C---:B-----5:R-:W-:Y:S08]  /*2e40*/  HMMA.16816.F32.BF16 R20, R16.reuse, R26, R20 ;  /* 0x0000001a1014723c */ /* 0x060ff00000041814 */
[----:B------:R-:W-:Y:S01]  /*2e50*/  HMMA.16816.F32.BF16 R48, R16, R24, R48 ;  /* 0x000000181030723c */ /* 0x000fe20000041830 */
[----:B------:R-:W4:Y:S04]  /*2e60*/  LDSM.16.M88.4 R24, [R210+0xb900] ;  /* 0x00b90000d218783b */ /* 0x000f280000000200 */
[----:B------:R-:W-:Y:S03]  /*2e70*/  LDSM.16.M88.4 R16, [R213+0x14100] ;  /* 0x01410000d510783b */ /* 0x000fe60000000200 */
[C---:B--2---:R-:W-:Y:S08]  /*2e80*/  HMMA.16816.F32.BF16 R28, R12.reuse, R64, R28 ;  /* 0x000000400c1c723c */ /* 0x044ff0000004181c */
[C---:B------:R-:W-:Y:S01]  /*2e90*/  HMMA.16816.F32.BF16 R32, R12.reuse, R66, R32 ;  /* 0x000000420c20723c */ /* 0x040fe20000041820 */
[----:B------:R-:W2:Y:S07]  /*2ea0*/  LDSM.16.M88.4 R64, [R209+0x2000] ;  /* 0x00200000d140783b */ /* 0x000eae0000000200 */
[C---:B------:R-:W-:Y:S08]  /*2eb0*/  HMMA.16816.F32.BF16 R36, R12.reuse, R76, R36 ;  /* 0x0000004c0c24723c */ /* 0x040ff00000041824 */
[C---:B------:R-:W-:Y:S01]  /*2ec0*/  HMMA.16816.F32.BF16 R40, R12.reuse, R78, R40 ;  /* 0x0000004e0c28723c */ /* 0x040fe20000041828 */
[----:B------:R-:W-:Y:S07]  /*2ed0*/  LDSM.16.M88.4 R76, [R204+0xc900] ;  /* 0x00c90000cc4c783b */ /* 0x000fee0000000200 */
[C---:B------:R-:W-:Y:S08]  /*2ee0*/  HMMA.16816.F32.BF16 R44, R12.reuse, R88, R44 ;  /* 0x000000580c2c723c */ /* 0x040ff0000004182c */
[C---:B------:R-:W-:Y:S01]  /*2ef0*/  HMMA.16816.F32.BF16 R56, R12.reuse, R90, R56 ;  /* 0x0000005a0c38723c */ /* 0x040fe20000041838 */
[----:B------:R-:W5:Y:S07]  /*2f00*/  LDSM.16.M88.4 R88, [R209+0x3000] ;  /* 0x00300000d158783b */ /* 0x000f6e0000000200 */
[C---:B------:R-:W-:Y:S08]  /*2f10*/  HMMA.16816.F32.BF16 R20, R12.reuse, R54, R20 ;  /* 0x000000360c14723c */ /* 0x040ff00000041814 */
[----:B------:R-:W-:Y:S01]  /*2f20*/  HMMA.16816.F32.BF16 R48, R12, R52, R48 ;  /* 0x000000340c30723c */ /* 0x000fe20000041830 */
[----:B------:R-:W-:Y:S04]  /*2f30*/  LDSM.16.M88.4 R12, [R211+0x18100] ;  /* 0x01810000d30c783b */ /* 0x000fe80000000200 */
[----:B------:R-:W-:Y:S03]  /*2f40*/  LDSM.16.M88.4 R52, [R204+0xd900] ;  /* 0x00d90000cc34783b */ /* 0x000fe60000000200 */
[C---:B---3--:R-:W-:Y:S08]  /*2f50*/  HMMA.16816.F32.BF16 R28, R8.reuse, R60, R28 ;  /* 0x0000003c081c723c */ /* 0x048ff0000004181c */
[C---:B------:R-:W-:Y:S01]  /*2f60*/  HMMA.16816.F32.BF16 R32, R8.reuse, R62, R32 ;  /* 0x0000003e0820723c */ /* 0x040fe20000041820 */
[----:B------:R-:W3:Y:S07]  /*2f70*/  LDSM.16.M88.4 R60, [R209+0x3800] ;  /* 0x00380000d13c783b */ /* 0x000eee0000000200 */
[C---:B-1----:R-:W-:Y:S08]  /*2f80*/  HMMA.16816.F32.BF16 R36, R8.reuse, R68, R36 ;  /* 0x000000440824723c */ /* 0x042ff00000041824 */
[C---:B------:R-:W-:Y:S01]  /*2f90*/  HMMA.16816.F32.BF16 R40, R8.reuse, R70, R40 ;  /* 0x000000460828723c */ /* 0x040fe20000041828 */
[----:B------:R-:W-:Y:S07]  /*2fa0*/  LDSM.16.M88.4 R68, [R215+0x4000] ;  /* 0x00400000d744783b */ /* 0x000fee0000000200 */
[C---:B------:R-:W-:Y:S08]  /*2fb0*/  HMMA.16816.F32.BF16 R44, R8.reuse, R84, R44 ;  /* 0x00000054082c723c */ /* 0x040ff0000004182c */
[C---:B------:R-:W-:Y:S01]  /*2fc0*/  HMMA.16816.F32.BF16 R56, R8.reuse, R86, R56 ;  /* 0x000000560838723c */ /* 0x040fe20000041838 */
[----:B------:R-:W1:Y:S07]  /*2fd0*/  LDSM.16.M88.4 R84, [R204+0xd100] ;  /* 0x00d10000cc54783b */ /* 0x000e6e0000000200 */
[C---:B----4-:R-:W-:Y:S08]  /*2fe0*/  HMMA.16816.F32.BF16 R20, R8.reuse, R26, R20 ;  /* 0x0000001a0814723c */ /* 0x050ff00000041814 */
[----:B------:R-:W-:Y:S01]  /*2ff0*/  HMMA.16816.F32.BF16 R48, R8, R24, R48 ;  /* 0x000000180830723c */ /* 0x000fe20000041830 */
[----:B------:R-:W4:Y:S07]  /*3000*/  LDSM.16.M88.4 R8, [R212+0x18100] ;  /* 0x01810000d408783b */ /* 0x000f2e0000000200 */
[C---:B--2---:R-:W-:Y:S08]  /*3010*/  HMMA.16816.F32.BF16 R28, R16.reuse, R64, R28 ;  /* 0x00000040101c723c */ /* 0x044ff0000004181c */
[C---:B------:R-:W-:Y:S01]  /*3020*/  HMMA.16816.F32.BF16 R32, R16.reuse, R66, R32 ;  /* 0x000000421020723c */ /* 0x040fe20000041820 */
[----:B------:R-:W-:Y:S07]  /*3030*/  LDSM.16.M88.4 R64, [R215+0x5800] ;  /* 0x00580000d740783b */ /* 0x000fee0000000200 */
[C---:B------:R-:W-:Y:S08]  /*3040*/  HMMA.16816.F32.BF16 R36, R16.reuse, R80, R36 ;  /* 0x000000501024723c */ /* 0x040ff00000041824 */
[C---:B------:R-:W-:Y:S01]  /*3050*/  HMMA.16816.F32.BF16 R40, R16.reuse, R82, R40 ;  /* 0x000000521028723c */ /* 0x040fe20000041828 */
[----:B------:R-:W2:Y:S07]  /*3060*/  LDSM.16.M88.4 R80, [R215+0x4800] ;  /* 0x00480000d750783b */ /* 0x000eae0000000200 */
[C---:B-----5:R-:W-:Y:S08]  /*3070*/  HMMA.16816.F32.BF16 R44, R16.reuse, R88, R44 ;  /* 0x00000058102c723c */ /* 0x060ff0000004182c */
[C---:B------:R-:W-:Y:S01]  /*3080*/  HMMA.16816.F32.BF16 R56, R16.reuse, R90, R56 ;  /* 0x0000005a1038723c */ /* 0x040fe20000041838 */
[----:B------:R-:W-:Y:S07]  /*3090*/  LDSM.16.M88.4 R88, [R210+0xd100] ;  /* 0x00d10000d258783b */ /* 0x000fee0000000200 */
[C---:B---3--:R-:W-:Y:S08]  /*30a0*/  HMMA.16816.F32.BF16 R24, R16.reuse, R62, R20 ;  /* 0x0000003e1018723c */ /* 0x048ff00000041814 */
[----:B------:R-:W-:Y:S01]  /*30b0*/  HMMA.16816.F32.BF16 R48, R16, R60, R48 ;  /* 0x0000003c1030723c */ /* 0x000fe20000041830 */
[----:B------:R-:W-:Y:S04]  /*30c0*/  LDSM.16.M88.4 R16, [R214+0x18100] ;  /* 0x01810000d610783b */ /* 0x000fe80000000200 */
[----:B------:R-:W-:Y:S03]  /*30d0*/  LDSM.16.M88.4 R60, [R210+0xd900] ;  /* 0x00d90000d23c783b */ /* 0x000fe60000000200 */
[C---:B------:R-:W-:Y:S08]  /*30e0*/  HMMA.16816.F32.BF16 R20, R12.reuse, R72, R28 ;  /* 0x000000480c14723c */ /* 0x040ff0000004181c */
[C---:B------:R-:W-:Y:S01]  /*30f0*/  HMMA.16816.F32.BF16 R32, R12.reuse, R74, R32 ;  /* 0x0000004a0c20723c */ /* 0x040fe20000041820 */
[----:B------:R-:W3:Y:S07]  /*3100*/  LDSM.16.M88.4 R72, [R210+0xc100] ;  /* 0x00c10000d248783b */ /* 0x000eee0000000200 */
[C---:B------:R-:W-:Y:S08]  /*3110*/  HMMA.16816.F32.BF16 R36, R12.reuse, R76, R36 ;  /* 0x0000004c0c24723c */ /* 0x040ff00000041824 */
[C---:B------:R-:W-:Y:S01]  /*3120*/  HMMA.16816.F32.BF16 R40, R12.reuse, R78, R40 ;  /* 0x0000004e0c28723c */ /* 0x040fe20000041828 */
[----:B------:R-:W5:Y:S07]  /*3130*/  LDSM.16.M88.4 R76, [R210+0xc900] ;  /* 0x00c90000d24c783b */ /* 0x000f6e0000000200 */
[C---:B-1----:R-:W-:Y:S08]  /*3140*/  HMMA.16816.F32.BF16 R44, R12.reuse, R84, R44 ;  /* 0x000000540c2c723c */ /* 0x042ff0000004182c */
[C---:B------:R-:W-:Y:S01]  /*3150*/  HMMA.16816.F32.BF16 R56, R12.reuse, R86, R56 ;  /* 0x000000560c38723c */ /* 0x040fe20000041838 */
[----:B------:R-:W-:Y:S07]  /*3160*/  LDSM.16.M88.4 R84, [R204+0xe900] ;  /* 0x00e90000cc54783b */ /* 0x000fee0000000200 */
[C---:B------:R-:W-:Y:S08]  /*3170*/  HMMA.16816.F32.BF16 R28, R12.reuse, R54, R24 ;  /* 0x000000360c1c723c */ /* 0x040ff00000041818 */
[----:B------:R-:W-:Y:S01]  /*3180*/  HMMA.16816.F32.BF16 R48, R12, R52, R48 ;  /* 0x000000340c30723c */ /* 0x000fe20000041830 */
[----:B------:R-:W-:Y:S07]  /*3190*/  LDSM.16.M88.4 R12, [R213+0x18100] ;  /* 0x01810000d50c783b */ /* 0x000fee0000000200 */
[C---:B----4-:R-:W-:Y:S08]  /*31a0*/  HMMA.16816.F32.BF16 R24, R8.reuse, R68, R20 ;  /* 0x000000440818723c */ /* 0x050ff00000041814 */
[C---:B------:R-:W-:Y:S01]  /*31b0*/  HMMA.16816.F32.BF16 R20, R8.reuse, R70, R32 ;  /* 0x000000460814723c */ /* 0x040fe20000041820 */
[----:B------:R-:W1:Y:S07]  /*31c0*/  LDSM.16.M88.4 R68, [R209+0x4000] ;  /* 0x00400000d144783b */ /* 0x000e6e0000000200 */
[C---:B--2---:R-:W-:Y:S08]  /*31d0*/  HMMA.16816.F32.BF16 R36, R8.reuse, R80, R36 ;  /* 0x000000500824723c */ /* 0x044ff00000041824 */
[C---:B------:R-:W-:Y:S01]  /*31e0*/  HMMA.16816.F32.BF16 R40, R8.reuse, R82, R40 ;  /* 0x000000520828723c */ /* 0x040fe20000041828 */
[----:B------:R-:W2:Y:S07]  /*31f0*/  LDSM.16.M88.4 R80, [R209+0x4800] ;  /* 0x00480000d150783b */ /* 0x000eae0000000200 */
[C---:B------:R-:W-:Y:S08]  /*3200*/  HMMA.16816.F32.BF16 R44, R8.reuse, R92, R44 ;  /* 0x0000005c082c723c */ /* 0x040ff0000004182c */
[C---:B------:R-:W-:Y:S01]  /*3210*/  HMMA.16816.F32.BF16 R56, R8.reuse, R94, R56 ;  /* 0x0000005e0838723c */ /* 0x040fe20000041838 */
[----:B------:R-:W4:Y:S07]  /*3220*/  LDSM.16.M88.4 R92, [R209+0x5000] ;  /* 0x00500000d15c783b */ /* 0x000f2e0000000200 */
[C---:B------:R-:W-:Y:S08]  /*3230*/  HMMA.16816.F32.BF16 R32, R8.reuse, R66, R28 ;  /* 0x000000420820723c */ /* 0x040ff0000004181c */
[----:B------:R-:W-:Y:S01]  /*3240*/  HMMA.16816.F32.BF16 R48, R8, R64, R48 ;  /* 0x000000400830723c */ /* 0x000fe20000041830 */
[----:B------:R-:W1:Y:S04]  /*3250*/  LDSM.16.M88.4 R64, [R209+0x5800] ;  /* 0x00580000d140783b */ /* 0x000e680000000200 */
[----:B------:R-:W-:Y:S03]  /*3260*/  LDSM.16.M88.4 R8, [R211+0x1c100] ;  /* 0x01c10000d308783b */ /* 0x000fe60000000200 */
[C---:B---3--:R-:W-:Y:S08]  /*3270*/  HMMA.16816.F32.BF16 R28, R16.reuse, R72, R24 ;  /* 0x00000048101c723c */ /* 0x048ff00000041818 */
[C---:B------:R-:W-:Y:S01]  /*3280*/  HMMA.16816.F32.BF16 R24, R16.reuse, R74, R20 ;  /* 0x0000004a1018723c */ /* 0x040fe20000041814 */
[----:B------:R-:W-:Y:S07]  /*3290*/  LDSM.16.M88.4 R72, [R215+0x6800] ;  /* 0x00680000d748783b */ /* 0x000fee0000000200 */
[C---:B-----5:R-:W-:Y:S08]  /*32a0*/  HMMA.16816.F32.BF16 R20, R16.reuse, R76, R36 ;  /* 0x0000004c1014723c */ /* 0x060ff00000041824 */
[C---:B------:R-:W-:Y:S01]  /*32b0*/  HMMA.16816.F32.BF16 R40, R16.reuse, R78, R40 ;  /* 0x0000004e1028723c */ /* 0x040fe20000041828 */
[----:B------:R-:W3:Y:S07]  /*32c0*/  LDSM.16.M88.4 R76, [R204+0xe100] ;  /* 0x00e10000cc4c783b */ /* 0x000eee0000000200 */
[C---:B------:R-:W-:Y:S08]  /*32d0*/  HMMA.16816.F32.BF16 R44, R16.reuse, R88, R44 ;  /* 0x00000058102c723c */ /* 0x040ff0000004182c */
[C---:B------:R-:W-:Y:S01]  /*32e0*/  HMMA.16816.F32.BF16 R56, R16.reuse, R90, R56 ;  /* 0x0000005a1038723c */ /* 0x040fe20000041838 */
[----:B------:R-:W5:Y:S07]  /*32f0*/  LDSM.16.M88.4 R88, [R204+0xf100] ;  /* 0x00f10000cc58783b */ /* 0x000f6e0000000200 */
[C---:B------:R-:W-:Y:S08]  /*3300*/  HMMA.16816.F32.BF16 R36, R16.reuse, R62, R32 ;  /* 0x0000003e1024723c */ /* 0x040ff00000041820 */
[----:B------:R-:W-:Y:S01]  /*3310*/  HMMA.16816.F32.BF16 R52, R16, R60, R48 ;  /* 0x0000003c1034723c */ /* 0x000fe20000041830 */
[----:B------:R-:W3:Y:S04]  /*3320*/  LDSM.16.M88.4 R60, [R204+0xf900] ;  /* 0x00f90000cc3c783b */ /* 0x000ee80000000200 */
[----:B------:R-:W-:Y:S03]  /*3330*/  LDSM.16.M88.4 R16, [R212+0x1c100] ;  /* 0x01c10000d410783b */ /* 0x000fe60000000200 */
[C---:B-1----:R-:W-:Y:S08]  /*3340*/  HMMA.16816.F32.BF16 R32, R12.reuse, R68, R28 ;  /* 0x000000440c20723c */ /* 0x042ff0000004181c */
[C---:B------:R-:W-:Y:S01]  /*3350*/  HMMA.16816.F32.BF16 R28, R12.reuse, R70, R24 ;  /* 0x000000460c1c723c */ /* 0x040fe20000041818 */
[----:B------:R-:W1:Y:S07]  /*3360*/  LDSM.16.M88.4 R68, [R215+0x6000] ;  /* 0x00600000d744783b */ /* 0x000e6e0000000200 */
[C---:B--2---:R-:W-:Y:S08]  /*3370*/  HMMA.16816.F32.BF16 R24, R12.reuse, R80, R20 ;  /* 0x000000500c18723c */ /* 0x044ff00000041814 */
[C---:B------:R-:W-:Y:S01]  /*3380*/  HMMA.16816.F32.BF16 R20, R12.reuse, R82, R40 ;  /* 0x000000520c14723c */ /* 0x040fe20000041828 */
[----:B------:R-:W2:Y:S07]  /*3390*/  LDSM.16.M88.4 R80, [R215+0x7000] ;  /* 0x00700000d750783b */ /* 0x000eae0000000200 */
[C---:B----4-:R-:W-:Y:S08]  /*33a0*/  HMMA.16816.F32.BF16 R44, R12.reuse, R92, R44 ;  /* 0x0000005c0c2c723c */ /* 0x050ff0000004182c */
[C---:B------:R-:W-:Y:S08]  /*33b0*/  HMMA.16816.F32.BF16 R48, R12.reuse, R94, R56 ;  /* 0x0000005e0c30723c */ /* 0x040ff00000041838 */
[C---:B------:R-:W-:Y:S08]  /*33c0*/  HMMA.16816.F32.BF16 R40, R12.reuse, R66, R36 ;  /* 0x000000420c28723c */ /* 0x040ff00000041824 */
[----:B------:R-:W-:Y:S01]  /*33d0*/  HMMA.16816.F32.BF16 R52, R12, R64, R52 ;  /* 0x000000400c34723c */ /* 0x000fe20000041834 */
[----:B------:R-:W4:Y:S04]  /*33e0*/  LDSM.16.M88.4 R64, [R215+0x7800] ;  /* 0x00780000d740783b */ /* 0x000f280000000200 */
[----:B------:R-:W-:Y:S03]  /*33f0*/  LDSM.16.M88.4 R12, [R214+0x1c100] ;  /* 0x01c10000d60c783b */ /* 0x000fe60000000200 */
[C---:B---3--:R-:W-:Y:S08]  /*3400*/  HMMA.16816.F32.BF16 R36, R8.reuse, R76, R32 ;  /* 0x0000004c0824723c */ /* 0x048ff00000041820 */
[C---:B------:R-:W-:Y:S01]  /*3410*/  HMMA.16816.F32.BF16 R32, R8.reuse, R78, R28 ;  /* 0x0000004e0820723c */ /* 0x040fe2000004181c */
[----:B------:R-:W-:Y:S07]  /*3420*/  LDSM.16.M88.4 R76, [R210+0xe100] ;  /* 0x00e10000d24c783b */ /* 0x000fee0000000200 */
[C---:B------:R-:W-:Y:S08]  /*3430*/  HMMA.16816.F32.BF16 R28, R8.reuse, R84, R24 ;  /* 0x00000054081c723c */ /* 0x040ff00000041818 */
[C---:B------:R-:W-:Y:S08]  /*3440*/  HMMA.16816.F32.BF16 R24, R8.reuse, R86, R20 ;  /* 0x000000560818723c */ /* 0x040ff00000041814 */
[C---:B-----5:R-:W-:Y:S08]  /*3450*/  HMMA.16816.F32.BF16 R20, R8.reuse, R88, R44 ;  /* 0x000000580814723c */ /* 0x060ff0000004182c */
[C---:B------:R-:W-:Y:S08]  /*3460*/  HMMA.16816.F32.BF16 R48, R8.reuse, R90, R48 ;  /* 0x0000005a0830723c */ /* 0x040ff00000041830 */
[----:B------:R-:W-:Y:S08]  /*3470*/  HMMA.16816.F32.BF16 R56, R8, R60, R52 ;  /* 0x0000003c0838723c */ /* 0x000ff00000041834 */
[----:B-1----:R-:W-:Y:S01]  /*3480*/  HMMA.16816.F32.BF16 R44, R16, R68, R36 ;  /* 0x00000044102c723c */ /* 0x002fe20000041824 */
[----:B------:R-:W1:Y:S07]  /*3490*/  LDSM.16.M88.4 R36, [R210+0xe900] ;  /* 0x00e90000d224783b */ /* 0x000e6e0000000200 */
[----:B------:R-:W-:Y:S01]  /*34a0*/  HMMA.16816.F32.BF16 R52, R8, R62, R40 ;  /* 0x0000003e0834723c */ /* 0x000fe20000041828 */
[----:B------:R-:W-:Y:S04]  /*34b0*/  LDSM.16.M88.4 R60, [R210+0xf900] ;  /* 0x00f90000d23c783b */ /* 0x000fe80000000200 */
[----:B------:R-:W-:Y:S03]  /*34c0*/  LDSM.16.M88.4 R8, [R213+0x1c100] ;  /* 0x01c10000d508783b */ /* 0x000fe60000000200 */
[C---:B------:R-:W-:Y:S01]  /*34d0*/  HMMA.16816.F32.BF16 R40, R16.reuse, R72, R28 ;  /* 0x000000481028723c */ /* 0x040fe2000004181c */
[----:B------:R-:W3:Y:S07]  /*34e0*/  LDSM.16.M88.4 R28, [R210+0xf100] ;  /* 0x00f10000d21c783b */ /* 0x000eee0000000200 */
[C---:B------:R-:W-:Y:S01]  /*34f0*/  HMMA.16816.F32.BF16 R84, R16.reuse, R70, R32 ;  /* 0x000000461054723c */ /* 0x040fe20000041820 */
[----:B------:R-:W-:Y:S07]  /*3500*/  LDSM.16.M88.4 R68, [R209+0x6000] ;  /* 0x00600000d144783b */ /* 0x000fee0000000200 */
[C---:B------:R-:W-:Y:S08]  /*3510*/  HMMA.16816.F32.BF16 R32, R16.reuse, R74, R24 ;  /* 0x0000004a1020723c */ /* 0x040ff00000041818 */
[C---:B--2---:R-:W-:Y:S08]  /*3520*/  HMMA.16816.F32.BF16 R24, R16.reuse, R80, R20 ;  /* 0x000000501018723c */ /* 0x044ff00000041814 */
[C---:B------:R-:W-:Y:S08]  /*3530*/  HMMA.16816.F32.BF16 R20, R16.reuse, R82, R48 ;  /* 0x000000521014723c */ /* 0x040ff00000041830 */
[----:B----4-:R-:W-:Y:S01]  /*3540*/  HMMA.16816.F32.BF16 R48, R16, R64, R56 ;  /* 0x000000401030723c */ /* 0x010fe20000041838 */
[----:B------:R-:W2:Y:S07]  /*3550*/  LDSM.16.M88.4 R56, [R209+0x6800] ;  /* 0x00680000d138783b */ /* 0x000eae0000000200 */
[C---:B-1----:R-:W-:Y:S08]  /*3560*/  HMMA.16816.F32.BF16 R40, R12.reuse, R36, R40 ;  /* 0x000000240c28723c */ /* 0x042ff00000041828 */
[----:B------:R-:W-:Y:S08]  /*3570*/  HMMA.16816.F32.BF16 R36, R12, R38, R32 ;  /* 0x000000260c24723c */ /* 0x000ff00000041820 */
[----:B------:R-:W-:Y:S08]  /*3580*/  HMMA.16816.F32.BF16 R16, R16, R66, R52 ;  /* 0x000000421010723c */ /* 0x000ff00000041834 */
[C---:B---3--:R-:W-:Y:S08]  /*3590*/  HMMA.16816.F32.BF16 R32, R12.reuse, R28, R24 ;  /* 0x0000001c0c20723c */ /* 0x048ff00000041818 */
[C---:B------:R-:W-:Y:S01]  /*35a0*/  HMMA.16816.F32.BF16 R24, R12.reuse, R30, R20 ;  /* 0x0000001e0c18723c */ /* 0x040fe20000041814 */
[----:B------:R-:W1:Y:S07]  /*35b0*/  LDSM.16.M88.4 R20, [R209+0x7000] ;  /* 0x00700000d114783b */ /* 0x000e6e0000000200 */
[C---:B------:R-:W-:Y:S08]  /*35c0*/  HMMA.16816.F32.BF16 R44, R12.reuse, R76, R44 ;  /* 0x0000004c0c2c723c */ /* 0x040ff0000004182c */
[----:B------:R-:W-:Y:S08]  /*35d0*/  HMMA.16816.F32.BF16 R28, R12, R60, R48 ;  /* 0x0000003c0c1c723c */ /* 0x000ff00000041830 */
[----:B--2---:R-:W-:Y:S01]  /*35e0*/  HMMA.16816.F32.BF16 R52, R8, R56, R40 ;  /* 0x000000380834723c */ /* 0x004fe20000041828 */
[----:B------:R-:W2:Y:S01]  /*35f0*/  LDSM.16.M88.4 R40, [R209+0x7800] ;  /* 0x00780000d128783b */ /* 0x000ea20000000200 */
[----:B------:R-:W-:-:S06]  /*3600*/  DEPBAR.LE SB0, 0x0 ;  /* 0x000080000000791a */ /* 0x000fcc0000000000 */
[----:B------:R-:W-:Y:S01]  /*3610*/  HMMA.16816.F32.BF16 R48, R12, R62, R16 ;  /* 0x0000003e0c30723c */ /* 0x000fe20000041810 */
[----:B------:R-:W-:Y:S06]  /*3620*/  BAR.SYNC.DEFER_BLOCKING 0x0 ;  /* 0x0000000000007b1d */ /* 0x000fec0000010000 */
[----:B------:R-:W-:Y:S01]  /*3630*/  @P6 LEA R16, P6, R6, c[0x0][0x1c8], 0x1 ;  /* 0x0000720006106a11 */ /* 0x000fe200078c08ff */
[----:B------:R-:W-:Y:S01]  /*3640*/  HMMA.16816.F32.BF16 R44, R8, R68, R44 ;  /* 0x00000044082c723c */ /* 0x000fe2000004182c */
[----:B------:R-:W-:-:S07]  /*3650*/  IMAD.U32 R18, RZ, RZ, UR13 ;  /* 0x0000000dff127e24 */ /* 0x000fce000f8e00ff */
[----:B------:R-:W-:Y:S01]  /*3660*/  HMMA.16816.F32.BF16 R36, R8, R58, R36 ;  /* 0x0000003a0824723c */ /* 0x000fe20000041824 */
[----:B------:R-:W-:-:S03]  /*3670*/  FMUL.FTZ R7, R52, c[0x0][0x320] ;  /* 0x0000c80034077a20 */ /* 0x000fc60000410000 */
[----:B------:R-:W-:Y:S01]  /*3680*/  @P0 LEA.HI.X R3, R6, c[0x0][0x1cc], R3, 0x1, P6 ;  /* 0x0000730006030a11 */ /* 0x000fe200030f0c03 */
[----:B------:R-:W-:Y:S01]  /*3690*/  IMAD.U32 R6, RZ, RZ, UR13 ;  /* 0x0000000dff067e24 */ /* 0x000fe2000f8e00ff */
[----:B------:R-:W-:Y:S01]  /*36a0*/  PLOP3.LUT P0, PT, PT, PT, UP0, 0x80, 0x0 ;  /* 0x000000000000781c */ /* 0x000fe20003f0f008 */
[----:B------:R3:W4:Y:S01]  /*36b0*/  MUFU.TANH R52, R7 ;  /* 0x0000000700347308 */ /* 0x0007220000002400 */
[----:B-1----:R-:W-:Y:S01]  /*36c0*/  HMMA.16816.F32.BF16 R56, R8, R20, R32 ;  /* 0x000000140838723c */ /* 0x002fe20000041820 */
[----:B------:R-:W-:-:S06]  /*36d0*/  PLOP3.LUT P6, PT, PT, PT, UP0, 0x80, 0x0 ;  /* 0x000000000000781c */ /* 0x000fcc0003fcf008 */
[----:B------:R-:W-:Y:S01]  /*36e0*/  FMUL.FTZ R20, R53, c[0x0][0x320] ;  /* 0x0000c80035147a20 */ /* 0x000fe20000410000 */
[C---:B------:R-:W-:Y:S01]  /*36f0*/  HMMA.16816.F32.BF16 R32, R8.reuse, R22, R24 ;  /* 0x000000160820723c */ /* 0x040fe20000041818 */
[----:B------:R-:W-:Y:S02]  /*3700*/  FMUL.FTZ R0, R44, c[0x0][0x320] ;  /* 0x0000c8002c007a20 */ /* 0x000fe40000410000 */
[----:B------:R1:W1:Y:S04]  /*3710*/  MUFU.TANH R27, R20 ;  /* 0x00000014001b7308 */ /* 0x0002680000002400 */
[----:B------:R-:W-:Y:S01]  /*3720*/  @P5 LEA R24, P5, R6, R16, 0x1 ;  /* 0x0000001006185211 */ /* 0x000fe200078a08ff */
[----:B---3--:R-:W-:Y:S01]  /*3730*/  IMAD.U32 R7, RZ, RZ, UR12 ;  /* 0x0000000cff077e24 */ /* 0x008fe2000f8e00ff */
[----:B------:R-:W-:Y:S01]  /*3740*/  LEA.HI R6, R100, R103, RZ, 0x2 ;  /* 0x0000006764067211 */ /* 0x000fe200078f10ff */
[----:B--2---:R-:W-:Y:S01]  /*3750*/  HMMA.16816.F32.BF16 R28, R8, R40, R28 ;  /* 0x00000028081c723c */ /* 0x004fe2000004181c */
[----:B------:R2:W3:Y:S02]  /*3760*/  MUFU.TANH R61, R0 ;  /* 0x00000000003d7308 */ /* 0x0004e40000002400 */
[----:B------:R-:W-:-:S05]  /*3770*/  LOP3.LUT R6, R6, 0xfffffffc, RZ, 0xc0, !PT ;  /* 0xfffffffc06067812 */ /* 0x000fca00078ec0ff */
[----:B------:R-:W-:Y:S01]  /*3780*/  IMAD.IADD R17, R103, 0x1, -R6 ;  /* 0x0000000167117824 */ /* 0x000fe200078e0a06 */
[----:B------:R-:W-:Y:S01]  /*3790*/  SHF.R.S32.HI R6, RZ, 0x1f, R97 ;  /* 0x0000001fff067819 */ /* 0x000fe20000011461 */
[----:B-1----:R-:W-:Y:S01]  /*37a0*/  FMUL.FTZ R20, R36, c[0x0][0x320] ;  /* 0x0000c80024147a20 */ /* 0x002fe20000410000 */
[----:B------:R-:W-:Y:S01]  /*37b0*/  @P0 LEA.HI.X R19, R18, R3, R7, 0x1, P5 ;  /* 0x0000000312130211 */ /* 0x000fe200028f0c07 */
[----:B------:R-:W-:Y:S01]  /*37c0*/  @P6 IMAD.MOV.U32 R7, RZ, RZ, R3 ;  /* 0x000000ffff076224 */ /* 0x000fe200078e0003 */
[----:B------:R-:W-:Y:S01]  /*37d0*/  PLOP3.LUT P0, PT, PT, PT, UP0, 0x80, 0x0 ;  /* 0x000000000000781c */ /* 0x000fe20003f0f008 */
[----:B------:R-:W-:Y:S01]  /*37e0*/  FMUL.FTZ R3, R37, c[0x0][0x320] ;  /* 0x0000c80025037a20 */ /* 0x000fe20000410000 */
[----:B------:R-:W-:Y:S01]  /*37f0*/  PLOP3.LUT P5, PT, PT, PT, UP0, 0x80, 0x0 ;  /* 0x000000000000781c */ /* 0x000fe20003faf008 */
[----:B------:R-:W-:Y:S01]  /*3800*/  HMMA.16816.F32.BF16 R40, R8, R42, R48 ;  /* 0x0000002a0828723c */ /* 0x000fe20000041830 */
[----:B--2---:R-:W-:Y:S01]  /*3810*/  FMUL.FTZ R0, R45, c[0x0][0x320] ;  /* 0x0000c8002d007a20 */ /* 0x004fe20000410000 */
[----:B------:R-:W-:Y:S01]  /*3820*/  LEA.HI R18, R6, R97, RZ, 0x3 ;  /* 0x0000006106127211 */ /* 0x000fe200078f18ff */
[----:B------:R-:W-:Y:S01]  /*3830*/  @P6 IMAD.MOV.U32 R6, RZ, RZ, R16 ;  /* 0x000000ffff066224 */ /* 0x000fe200078e0010 */
[----:B------:R1:W2:Y:S01]  /*3840*/  MUFU.TANH R45, R3 ;  /* 0x00000003002d7308 */ /* 0x0002a20000002400 */
[----:B------:R-:W-:-:S02]  /*3850*/  PLOP3.LUT P6, PT, PT, PT, UP0, 0x80, 0x0 ;  /* 0x000000000000781c */ /* 0x000fc40003fcf008 */
[----:B------:R-:W-:Y:S01]  /*3860*/  LOP3.LUT R16, R18, 0xffffff8, RZ, 0xc0, !PT ;  /* 0x0ffffff812107812 */ /* 0x000fe200078ec0ff */
[----:B------:R-:W-:Y:S02]  /*3870*/  FMUL.FTZ R18, R56, c[0x0][0x320] ;  /* 0x0000c80038127a20 */ /* 0x000fe40000410000 */
[----:B------:R-:W-:Y:S01]  /*3880*/  @!PT LDS RZ, [RZ] ;  /* 0x00000000fffff984 */ /* 0x000fe20000000800 */
[----:B------:R-:W-:Y:S01]  /*3890*/  @!PT LDS RZ, [RZ] ;  /* 0x00000000fffff984 */ /* 0x000fe20000000800 */
[----:B------:R-:W-:Y:S01]  /*38a0*/  @!PT LDS RZ, [RZ] ;  /* 0x00000000fffff984 */ /* 0x000fe20000000800 */
[----:B------:R5:W-:Y:S01]  /*38b0*/  @P0 LDGSTS.E.BYPASS.LTC128B.128 [R231+0x8100], [R6.64], !P4 ;  /* 0x0810000006e70fae */ /* 0x000be2000e101d52 */
[----:B------:R-:W-:Y:S01]  /*38c0*/  PLOP3.LUT P0, PT, PT, PT, UP0, 0x80, 0x0 ;  /* 0x000000000000781c */ /* 0x000fe20003f0f008 */
[----:B------:R2:W2:Y:S01]  /*38d0*/  MUFU.TANH R60, R0 ;  /* 0x00000000003c7308 */ /* 0x0004a20000002400 */
[----:B------:R-:W-:Y:S01]  /*38e0*/  IMAD.IADD R16, R97, 0x1, -R16 ;  /* 0x0000000161107824 */ /* 0x000fe200078e0a10 */
[----:B------:R5:W-:Y:S01]  /*38f0*/  @P5 LDGSTS.E.BYPASS.LTC128B.128 [R231+0xa100], [R6.64+0x80], !P3 ;  /* 0x0a10008006e75fae */ /* 0x000be2000d901d52 */
[----:B------:R-:W-:-:S03]  /*3900*/  PLOP3.LUT P5, PT, PT, PT, UP0, 0x80, 0x0 ;  /* 0x000000000000781c */ /* 0x000fc60003faf008 */
[----:B------:R5:W-:Y:S01]  /*3910*/  @P6 LDGSTS.E.BYPASS.LTC128B.128 [R231+0xc100], [R6.64+0x100], !P2 ;  /* 0x0c10010006e76fae */ /* 0x000be2000d101d52 */
[----:B------:R-:W-:Y:S01]  /*3920*/  PLOP3.LUT P6, PT, PT, PT, UP0, 0x80, 0x0 ;  /* 0x000000000000781c */ /* 0x000fe20003fcf008 */
[----:B------:R-:W3:Y:S01]  /*3930*/  MUFU.TANH R44, R18 ;  /* 0x00000012002c7308 */ /* 0x000ee20000002400 */
[----:B-1----:R-:W-:-:S03]  /*3940*/  LEA.HI R3, R17, R17, RZ, 0x1 ;  /* 0x0000001111037211 */ /* 0x002fc600078f08ff */
[----:B------:R5:W-:Y:S01]  /*3950*/  @P0 LDGSTS.E.BYPASS.LTC128B.128 [R231+0xe100], [R6.64+0x180], !P1 ;  /* 0x0e10018006e70fae */ /* 0x000be2000c901d52 */
[----:B------:R-:W-:Y:S02]  /*3960*/  LOP3.LUT R3, R3, 0x1ffffffe, RZ, 0xc0, !PT ;  /* 0x1ffffffe03037812 */ /* 0x000fe400078ec0ff */
[----:B------:R-:W-:Y:S01]  /*3970*/  PLOP3.LUT P0, PT, PT, PT, UP0, 0x80, 0x0 ;  /* 0x000000000000781c */ /* 0x000fe20003f0f008 */
[----:B--2---:R-:W-:Y:S02]  /*3980*/  FMUL.FTZ R0, R46, c[0x0][0x320] ;  /* 0x0000c8002e007a20 */ /* 0x004fe40000410000 */
[----:B------:R1:W2:Y:S08]  /*3990*/  MUFU.TANH R46, R20 ;  /* 0x00000014002e7308 */ /* 0x0002b00000002400 */
[----:B------:R2:W2:Y:S01]  /*39a0*/  MUFU.TANH R64, R0 ;  /* 0x0000000000407308 */ /* 0x0004a20000002400 */
[----:B-1----:R-:W-:Y:S01]  /*39b0*/  HMMA.16816.F32.BF16 R20, R12, R78, R84 ;  /* 0x0000004e0c14723c */ /* 0x002fe20000041854 */
[----:B-----5:R-:W-:-:S06]  /*39c0*/  @P5 IMAD.MOV.U32 R6, RZ, RZ, R24 ;  /* 0x000000ffff065224 */ /* 0x020fcc00078e0018 */
[----:B------:R-:W-:Y:S01]  /*39d0*/  IMAD.IADD R13, R17, 0x1, -R3 ;  /* 0x00000001110d7824 */ /* 0x000fe200078e0a03 */
[----:B--2---:R-:W-:Y:S01]  /*39e0*/  LOP3.LUT R0, R98, 0xffffffe0, RZ, 0xc0, !PT ;  /* 0xffffffe062007812 */ /* 0x004fe200078ec0ff */
[----:B------:R-:W-:Y:S02]  /*39f0*/  FMUL.FTZ R3, R32, c[0x0][0x320] ;  /* 0x0000c80020037a20 */ /* 0x000fe40000410000 */
[----:B------:R-:W-:Y:S01]  /*3a00*/  @P5 IMAD.MOV.U32 R7, RZ, RZ, R19 ;  /* 0x000000ffff075224 */ /* 0x000fe200078e0013 */
[----:B------:R-:W-:Y:S01]  /*3a10*/  PLOP3.LUT P5, PT, PT, PT, UP2, 0x80, 0x0 ;  /* 0x000000000000781c */ /* 0x000fe20003faf028 */
[----:B------:R-:W-:Y:S01]  /*3a20*/  IMAD.IADD R0, R103, 0x1, -R0 ;  /* 0x0000000167007824 */ /* 0x000fe200078e0a00 */
[----:B------:R1:W2:Y:S01]  /*3a30*/  MUFU.TANH R37, R3 ;  /* 0x0000000300257308 */ /* 0x0002a20000002400 */
[----:B------:R-:W-:Y:S01]  /*3a40*/  FMUL.FTZ R14, R33, c[0x0][0x320] ;  /* 0x0000c800210e7a20 */ /* 0x000fe20000410000 */
[----:B------:R5:W-:Y:S01]  /*3a50*/  @P0 LDGSTS.E.BYPASS.LTC128B.128 [R231+0x9100], [R6.64], !P4 ;  /* 0x0910000006e70fae */ /* 0x000be2000e101d52 */
[----:B------:R-:W-:-:S02]  /*3a60*/  PLOP3.LUT P0, PT, PT, PT, UP2, 0x80, 0x0 ;  /* 0x000000000000781c */ /* 0x000fc40003f0f028 */
[----:B------:R-:W-:Y:S01]  /*3a70*/  SHF.R.S32.HI R12, RZ, 0x1f, R0 ;  /* 0x0000001fff0c7819 */ /* 0x000fe20000011400 */
[----:B------:R5:W-:Y:S01]  /*3a80*/  @P6 LDGSTS.E.BYPASS.LTC128B.128 [R231+0xb100], [R6.64+0x80], !P3 ;  /* 0x0b10008006e76fae */ /* 0x000be2000d901d52 */
[----:B------:R-:W-:Y:S01]  /*3a90*/  PLOP3.LUT P6, PT, PT, PT, UP0, 0x80, 0x0 ;  /* 0x000000000000781c */ /* 0x000fe20003fcf008 */
[----:B------:R2:W2:Y:S02]  /*3aa0*/  MUFU.TANH R36, R14 ;  /* 0x0000000e00247308 */ /* 0x0004a40000002400 */
[----:B------:R-:W-:Y:S01]  /*3ab0*/  HMMA.16816.F32.BF16 R20, R8, R70, R20 ;  /* 0x000000460814723c */ /* 0x000fe20000041814 */
[----:B-1----:R-:W-:-:S06]  /*3ac0*/  LEA.HI R3, R12, R0, RZ, 0x2 ;  /* 0x000000000c037211 */ /* 0x002fcc00078f10ff */
[----:B------:R-:W-:Y:S02]  /*3ad0*/  FMUL.FTZ R9, R29, c[0x0][0x320] ;  /* 0x0000c8001d097a20 */ /* 0x000fe40000410000 */
[----:B------:R-:W-:Y:S01]  /*3ae0*/  FMUL.FTZ R10, R40, c[0x0][0x320] ;  /* 0x0000c800280a7a20 */ /* 0x000fe20000410000 */
[C---:B------:R-:W-:Y:S01]  /*3af0*/  LEA.HI.SX32 R12, R3.reuse, UR7, 0x1e ;  /* 0x00000007030c7c11 */ /* 0x040fe2000f8ff2ff */
[----:B------:R1:W1:Y:S01]  /*3b00*/  MUFU.TANH R29, R9 ;  /* 0x00000009001d7308 */ /* 0x0002620000002400 */
[----:B------:R-:W-:Y:S01]  /*3b10*/  LOP3.LUT R3, R3, 0x7ffffffc, RZ, 0xc0, !PT ;  /* 0x7ffffffc03037812 */ /* 0x000fe200078ec0ff */
[----:B------:R5:W-:Y:S01]  /*3b20*/  @P6 LDGSTS.E.BYPASS.LTC128B.128 [R231+0xd100], [R6.64+0x100], !P2 ;  /* 0x0d10010006e76fae */ /* 0x000be2000d101d52 */
[----:B--2---:R-:W-:Y:S02]  /*3b30*/  FMUL.FTZ R14, R28, c[0x0][0x320] ;  /* 0x0000c8001c0e7a20 */ /* 0x004fe40000410000 */
[----:B------:R-:W-:Y:S02]  /*3b40*/  IMAD R12, R16, 0x10, R12 ;  /* 0x00000010100c7824 */ /* 0x000fe400078e020c */
[----:B------:R-:W-:Y:S01]  /*3b50*/  IMAD.IADD R0, R0, 0x1, -R3 ;  /* 0x0000000100007824 */ /* 0x000fe200078e0a03 */
[----:B------:R-:W2:Y:S01]  /*3b60*/  MUFU.TANH R32, R14 ;  /* 0x0000000e00207308 */ /* 0x000ea20000002400 */
[----:B------:R-:W-:-:S02]  /*3b70*/  IMAD R62, R13, 0x8, R12 ;  /* 0x000000080d3e7824 */ /* 0x000fc400078e020c */
[----:B------:R-:W-:Y:S02]  /*3b80*/  FMUL.FTZ R3, R41, c[0x0][0x320] ;  /* 0x0000c80029037a20 */ /* 0x000fe40000410000 */
[----:B------:R-:W-:Y:S01]  /*3b90*/  @P5 IMAD.HI.U32 R8, R62, c[0x0][0x2c8], RZ ;  /* 0x0000b2003e085a27 */ /* 0x000fe200078e00ff */
[----:B------:R-:W-:Y:S01]  /*3ba0*/  PLOP3.LUT P5, PT, PT, PT, UP0, 0x80, 0x0 ;  /* 0x000000000000781c */ /* 0x000fe20003faf008 */
[----:B------:R-:W-:Y:S01]  /*3bb0*/  STL [R1+0x2c], R62 ;  /* 0x00002c3e01007387 */ /* 0x000fe20000100800 */
[----:B------:R2:W2:Y:S01]  /*3bc0*/  MUFU.TANH R25, R3 ;  /* 0x0000000300197308 */ /* 0x0004a20000002400 */
[----:B-1----:R-:W-:Y:S01]  /*3bd0*/  IMAD.MOV.U32 R9, RZ, RZ, R62 ;  /* 0x000000ffff097224 */ /* 0x002fe200078e003e */
[----:B------:R-:W-:Y:S01]  /*3be0*/  @P0 SHF.R.U32.HI R9, RZ, c[0x0][0x2cc], R8 ;  /* 0x0000b300ff090a19 */ /* 0x000fe20000011608 */
[----:B------:R-:W-:Y:S01]  /*3bf0*/  IMAD.SHL.U32 R40, R0, 0x2, RZ ;  /* 0x0000000200287824 */ /* 0x000fe200078e00ff */
[----:B------:R-:W-:-:S04]  /*3c00*/  PLOP3.LUT P0, PT, PT, PT, UP1, 0x40, 0x0 ;  /* 0x000000000000781c */ /* 0x000fc80003f0e818 */
[----:B------:R-:W-:Y:S01]  /*3c10*/  STL [R1+0x28], R40 ;  /* 0x0000282801007387 */ /* 0x000fe20000100800 */
[----:B------:R1:W1:Y:S01]  /*3c20*/  MUFU.TANH R26, R10 ;  /* 0x0000000a001a7308 */ /* 0x0002620000002400 */
[----:B------:R-:W-:Y:S02]  /*3c30*/  IADD3 R11, -R40, UR9, -R96 ;  /* 0x00000009280b7c10 */ /* 0x000fe4000fffe960 */
[----:B------:R5:W-:Y:S01]  /*3c40*/  @P5 LDGSTS.E.BYPASS.LTC128B.128 [R231+0xf100], [R6.64+0x180], !P1 ;  /* 0x0f10018006e75fae */ /* 0x000be2000c901d52 */
[----:B--2---:R-:W-:-:S03]  /*3c50*/  IMAD.U32 R3, RZ, RZ, UR17 ;  /* 0x00000011ff037e24 */ /* 0x004fc6000f8e00ff */
[----:B------:R-:W0:Y:S02]  /*3c60*/  LDGDEPBAR ;  /* 0x00000000000079af */ /* 0x000e240000000000 */
[----:B------:R-:W-:Y:S01]  /*3c70*/  IADD3 R0, R3, -UR16, -R40 ;  /* 0x8000001003007c10 */ /* 0x000fe2000fffe828 */
[----:B------:R-:W-:-:S03]  /*3c80*/  FMUL.FTZ R3, R20, c[0x0][0x320] ;  /* 0x0000c80014037a20 */ /* 0x000fc60000410000 */
[C---:B------:R-:W-:Y:S01]  /*3c90*/  IADD3 R8, R0.reuse, c[0x0][0x328], RZ ;  /* 0x0000ca0000087a10 */ /* 0x040fe20007ffe0ff */
[----:B------:R2:W2:Y:S01]  /*3ca0*/  MUFU.TANH R12, R3 ;  /* 0x00000003000c7308 */ /* 0x0004a20000002400 */
[----:B-1----:R-:W-:Y:S01]  /*3cb0*/  IADD3 R10, R0, UR15, RZ ;  /* 0x0000000f000a7c10 */ /* 0x002fe2000fffe0ff */
[----:B-----5:R-:W1:Y:S01]  /*3cc0*/  SHFL.IDX PT, R6, R9, RZ, 0x1c1f ;  /* 0x001c1fff09067589 */ /* 0x020e6200000e0000 */
[----:B------:R-:W-:Y:S02]  /*3cd0*/  FMUL.FTZ R7, R21, c[0x0][0x320] ;  /* 0x0000c80015077a20 */ /* 0x000fe40000410000 */
[----:B--2---:R-:W-:-:S03]  /*3ce0*/  FMUL.FTZ R3, R57, c[0x0][0x320] ;  /* 0x0000c80039037a20 */ /* 0x004fc60000410000 */
[----:B------:R-:W2:Y:S08]  /*3cf0*/  MUFU.TANH R13, R7 ;  /* 0x00000007000d7308 */ /* 0x000eb00000002400 */
[----:B------:R5:W2:Y:S01]  /*3d00*/  MUFU.TANH R15, R3 ;  /* 0x00000003000f7308 */ /* 0x000aa20000002400 */
[--C-:B-1----:R-:W-:Y:S02]  /*3d10*/  IMAD.IADD R0, R10, 0x1, R6.reuse ;  /* 0x000000010a007824 */ /* 0x102fe400078e0206 */
[----:B-----5:R-:W-:-:S05]  /*3d20*/  IMAD.IADD R3, R8, 0x1, R6 ;  /* 0x0000000108037824 */ /* 0x020fca00078e0206 */
[----:B------:R-:W-:Y:S01]  /*3d30*/  IMNMX R3, R3, R11, PT ;  /* 0x0000000b03037217 */ /* 0x000fe20003800200 */
[----:B------:R-:W-:Y:S05]  /*3d40*/  @P0 BRA `(.L_x_951) ;  /* 0x0000016000000947 */ /* 0x000fea0003800000 */
[----:B--234-:R-:W-:Y:S01]  /*3d50*/  IMAD.U32 R7, RZ, RZ, UR16 ;  /* 0x00000010ff077e24 */ /* 0x01cfe2000f8e00ff */
        /* <DEDUP_REMOVED lines=11> */
.L_x_953:
[----:B------:R-:W-:-:S04]  /*3e10*/  MOV R7, c[0x0][0x32c] ;  /* 0x0000cb0000077a02 */ /* 0x000fc80000000f00 */
[----:B------:R-:W-:-:S13]  /*3e20*/  ISETP.NE.AND P0, PT, R7, 0x1, PT ;  /* 0x000000010700780c */ /* 0x000fda0003f05270 */
[----:B------:R-:W-:-:S05]  /*3e30*/  @P0 IMAD.HI.U32 R7, R6, c[0x0][0x330], RZ ;  /* 0x0000cc0006070a27 */ /* 0x000fca00078e00ff */
[----:B------:R-:W-:Y:S02]  /*3e40*/  @P0 SHF.R.U32.HI R6, RZ, c[0x0][0x334], R7 ;  /* 0x0000cd00ff060a19 */ /* 0x000fe40000011607 */
.L_x_954:
[----:B------:R-:W-:Y:S05]  /*3e50*/  BSYNC B0 ;  /* 0x0000000000007941 */ /* 0x000fea0003800000 */
.L_x_952:
[----:B------:R-:W-:-:S04]  /*3e60*/  IMAD R6, R6, c[0x0][0x32c], -R96 ;  /* 0x0000cb0006067a24 */ /* 0x000fc800078e0a60 */
[----:B------:R-:W-:-:S05]  /*3e70*/  IMAD.IADD R6, R6, 0x1, -R40 ;  /* 0x0000000106067824 */ /* 0x000fca00078e0a28 */
[----:B------:R-:W-:Y:S02]  /*3e80*/  IADD3 R7, R6, c[0x0][0x32c], RZ ;  /* 0x0000cb0006077a10 */ /* 0x000fe40007ffe0ff */
[----:B------:R-:W-:Y:S02]  /*3e90*/  IMNMX R0, R0, R6, !PT ;  /* 0x0000000600007217 */ /* 0x000fe40007800200 */
[----:B------:R-:W-:Y:S02]  /*3ea0*/  IMNMX R3, R3, R7, PT ;  /* 0x0000000703037217 */ /* 0x000fe40003800200 */
.L_x_951:
[----:B--234-:R-:W-:Y:S01]  /*3eb0*/  ISETP.LT.AND P0, PT, RZ, UR14, PT ;  /* 0x0000000eff007c0c */ /* 0x01cfe2000bf01270 */
[----:B------:R-:W-:Y:S02]  /*3ec0*/  FMUL.FTZ R6, R55, c[0x0][0x320] ;  /* 0x0000c80037067a20 */ /* 0x000fe40000410000 */
[----:B------:R-:W-:Y:S01]  /*3ed0*/  FMUL.FTZ R7, R59, c[0x0][0x320] ;  /* 0x0000c8003b077a20 */ /* 0x000fe20000410000 */
[C---:B------:R-:W-:Y:S01]  /*3ee0*/  ISETP.GT.AND P6, PT, R0.reuse, 0x1, P0 ;  /* 0x000000010000780c */ /* 0x040fe200007c4270 */
[----:B------:R1:W2:Y:S01]  /*3ef0*/  MUFU.TANH R24, R6 ;  /* 0x0000000600187308 */ /* 0x0002a20000002400 */
[----:B------:R-:W-:-:S02]  /*3f00*/  ISETP.GT.AND P5, PT, R0, RZ, P0 ;  /* 0x000000ff0000720c */ /* 0x000fc400007a4270 */
[C---:B------:R-:W-:Y:S02]  /*3f10*/  ISETP.LT.OR P6, PT, R3.reuse, 0x2, P6 ;  /* 0x000000020300780c */ /* 0x040fe400037c1670 */
[----:B------:R-:W-:Y:S02]  /*3f20*/  ISETP.LT.OR P5, PT, R3, 0x1, P5 ;  /* 0x000000010300780c */ /* 0x000fe40002fa1670 */
[----:B------:R-:W-:Y:S02]  /*3f30*/  FSEL R17, R60, -INF , !P6 ;  /* 0xff8000003c117808 */ /* 0x000fe40007000000 */
[----:B------:R-:W-:Y:S02]  /*3f40*/  ISETP.GT.AND P6, PT, R0, 0x9, P0 ;  /* 0x000000090000780c */ /* 0x000fe400007c4270 */
[----:B------:R-:W-:Y:S02]  /*3f50*/  FSEL R16, R61, -INF , !P5 ;  /* 0xff8000003d107808 */ /* 0x000fe40006800000 */
[----:B------:R-:W-:-:S02]  /*3f60*/  ISETP.LT.OR P6, PT, R3, 0xa, P6 ;  /* 0x0000000a0300780c */ /* 0x000fc400037c1670 */
[----:B------:R-:W-:Y:S01]  /*3f70*/  ISETP.GT.AND P5, PT, R0, 0x8, P0 ;  /* 0x000000080000780c */ /* 0x000fe200007a4270 */
[----:B-1----:R-:W-:Y:S01]  /*3f80*/  FMUL.FTZ R6, R34, c[0x0][0x320] ;  /* 0x0000c80022067a20 */ /* 0x002fe20000410000 */
[----:B------:R-:W-:Y:S02]  /*3f90*/  FSEL R19, R13, -INF , !P6 ;  /* 0xff8000000d137808 */ /* 0x000fe40007000000 */
[----:B------:R-:W-:Y:S01]  /*3fa0*/  ISETP.GT.AND P6, PT, R0, 0x11, P0 ;  /* 0x000000110000780c */ /* 0x000fe200007c4270 */
[----:B------:R1:W3:Y:S01]  /*3fb0*/  MUFU.TANH R34, R6 ;  /* 0x0000000600227308 */ /* 0x0002e20000002400 */
[C---:B------:R-:W-:Y:S02]  /*3fc0*/  ISETP.LT.OR P5, PT, R3.reuse, 0x9, P5 ;  /* 0x000000090300780c */ /* 0x040fe40002fa1670 */
[----:B------:R-:W-:Y:S02]  /*3fd0*/  ISETP.LT.OR P6, PT, R3, 0x12, P6 ;  /* 0x000000120300780c */ /* 0x000fe400037c1670 */
[----:B------:R-:W-:-:S02]  /*3fe0*/  FSEL R18, R12, -INF , !P5 ;  /* 0xff8000000c127808 */ /* 0x000fc40006800000 */
[----:B------:R-:W-:Y:S02]  /*3ff0*/  FSEL R61, R27, -INF , !P6 ;  /* 0xff8000001b3d7808 */ /* 0x000fe40007000000 */
[C---:B------:R-:W-:Y:S02]  /*4000*/  ISETP.GT.AND P5, PT, R0.reuse, 0x10, P0 ;  /* 0x000000100000780c */ /* 0x040fe400007a4270 */
[----:B------:R-:W-:Y:S02]  /*4010*/  ISETP.GT.AND P6, PT, R0, 0x19, P0 ;  /* 0x000000190000780c */ /* 0x000fe400007c4270 */
[C---:B------:R-:W-:Y:S02]  /*4020*/  ISETP.LT.OR P5, PT, R3.reuse, 0x11, P5 ;  /* 0x000000110300780c */ /* 0x040fe40002fa1670 */
[----:B------:R-:W-:Y:S01]  /*4030*/  ISETP.LT.OR P6, PT, R3, 0x1a, P6 ;  /* 0x0000001a0300780c */ /* 0x000fe200037c1670 */
[----:B-1----:R-:W-:Y:S01]  /*4040*/  FMUL.FTZ R6, R35, c[0x0][0x320] ;  /* 0x0000c80023067a20 */ /* 0x002fe20000410000 */
[----:B------:R-:W-:-:S02]  /*4050*/  FSEL R60, R52, -INF , !P5 ;  /* 0xff800000343c7808 */ /* 0x000fc40006800000 */
[----:B------:R-:W-:Y:S01]  /*4060*/  FSEL R63, R45, -INF , !P6 ;  /* 0xff8000002d3f7808 */ /* 0x000fe20007000000 */
[----:B------:R1:W4:Y:S01]  /*4070*/  MUFU.TANH R35, R6 ;  /* 0x0000000600237308 */ /* 0x0003220000002400 */
[C---:B------:R-:W-:Y:S02]  /*4080*/  ISETP.GT.AND P5, PT, R0.reuse, 0x18, P0 ;  /* 0x000000180000780c */ /* 0x040fe400007a4270 */
[----:B------:R-:W-:Y:S02]  /*4090*/  ISETP.GT.AND P6, PT, R0, 0x21, P0 ;  /* 0x000000210000780c */ /* 0x000fe400007c4270 */
[C---:B------:R-:W-:Y:S02]  /*40a0*/  ISETP.LT.OR P5, PT, R3.reuse, 0x19, P5 ;  /* 0x000000190300780c */ /* 0x040fe40002fa1670 */
[----:B------:R-:W-:Y:S02]  /*40b0*/  ISETP.LT.OR P6, PT, R3, 0x22, P6 ;  /* 0x000000220300780c */ /* 0x000fe400037c1670 */
[----:B------:R-:W-:-:S02]  /*40c0*/  FSEL R62, R46, -INF , !P5 ;  /* 0xff8000002e3e7808 */ /* 0x000fc40006800000 */
[----:B------:R-:W-:Y:S02]  /*40d0*/  FSEL R166, R15, -INF , !P6 ;  /* 0xff8000000fa67808 */ /* 0x000fe40007000000 */
[C---:B------:R-:W-:Y:S01]  /*40e0*/  ISETP.GT.AND P5, PT, R0.reuse, 0x20, P0 ;  /* 0x000000200000780c */ /* 0x040fe200007a4270 */
[----:B------:R5:W2:Y:S01]  /*40f0*/  MUFU.TANH R15, R7 ;  /* 0x00000007000f7308 */ /* 0x000aa20000002400 */
[----:B------:R-:W-:Y:S01]  /*4100*/  ISETP.GT.AND P6, PT, R0, 0x29, P0 ;  /* 0x000000290000780c */ /* 0x000fe200007c4270 */
[----:B-1----:R-:W-:Y:S01]  /*4110*/  FMUL.FTZ R6, R23, c[0x0][0x320] ;  /* 0x0000c80017067a20 */ /* 0x002fe20000410000 */
[C---:B------:R-:W-:Y:S02]  /*4120*/  ISETP.LT.OR P5, PT, R3.reuse, 0x21, P5 ;  /* 0x000000210300780c */ /* 0x040fe40002fa1670 */
[----:B------:R-:W-:Y:S02]  /*4130*/  ISETP.LT.OR P6, PT, R3, 0x2a, P6 ;  /* 0x0000002a0300780c */ /* 0x000fe400037c1670 */
[----:B------:R-:W-:Y:S01]  /*4140*/  FSEL R165, R44, -INF , !P5 ;  /* 0xff8000002ca57808 */ /* 0x000fe20006800000 */
[----:B------:R1:W1:Y:S01]  /*4150*/  MUFU.TANH R20, R6 ;  /* 0x0000000600147308 */ /* 0x0002620000002400 */
[----:B------:R-:W-:-:S02]  /*4160*/  FSEL R176, R36, -INF , !P6 ;  /* 0xff80000024b07808 */ /* 0x000fc40007000000 */
[C---:B------:R-:W-:Y:S02]  /*4170*/  ISETP.GT.AND P5, PT, R0.reuse, 0x28, P0 ;  /* 0x000000280000780c */ /* 0x040fe400007a4270 */
[----:B------:R-:W-:Y:S02]  /*4180*/  ISETP.GT.AND P6, PT, R0, 0x31, P0 ;  /* 0x000000310000780c */ /* 0x000fe400007c4270 */
[C---:B------:R-:W-:Y:S01]  /*4190*/  ISETP.LT.OR P5, PT, R3.reuse, 0x29, P5 ;  /* 0x000000290300780c */ /* 0x040fe20002fa1670 */
[----:B-----5:R-:W-:Y:S01]  /*41a0*/  FMUL.FTZ R7, R54, c[0x0][0x320] ;  /* 0x0000c80036077a20 */ /* 0x020fe20000410000 */
[----:B------:R-:W-:Y:S02]  /*41b0*/  ISETP.LT.OR P6, PT, R3, 0x32, P6 ;  /* 0x000000320300780c */ /* 0x000fe400037c1670 */
[----:B------:R-:W-:Y:S02]  /*41c0*/  FSEL R167, R37, -INF , !P5 ;  /* 0xff80000025a77808 */ /* 0x000fe40006800000 */
[----:B------:R-:W-:-:S02]  /*41d0*/  FSEL R179, R29, -INF , !P6 ;  /* 0xff8000001db37808 */ /* 0x000fc40007000000 */
[C---:B------:R-:W-:Y:S01]  /*41e0*/  ISETP.GT.AND P5, PT, R0.reuse, 0x30, P0 ;  /* 0x000000300000780c */ /* 0x040fe200007a4270 */
[----:B-1----:R-:W-:Y:S01]  /*41f0*/  FMUL.FTZ R6, R47, c[0x0][0x320] ;  /* 0x0000c8002f067a20 */ /* 0x002fe20000410000 */
[----:B------:R-:W-:Y:S02]  /*4200*/  ISETP.GT.AND P6, PT, R0, 0x39, P0 ;  /* 0x000000390000780c */ /* 0x000fe400007c4270 */
[C---:B------:R-:W-:Y:S01]  /*4210*/  ISETP.LT.OR P5, PT, R3.reuse, 0x31, P5 ;  /* 0x000000310300780c */ /* 0x040fe20002fa1670 */
[----:B------:R1:W1:Y:S01]  /*4220*/  MUFU.TANH R14, R6 ;  /* 0x00000006000e7308 */ /* 0x0002620000002400 */
[----:B------:R-:W-:Y:S02]  /*4230*/  ISETP.LT.OR P6, PT, R3, 0x3a, P6 ;  /* 0x0000003a0300780c */ /* 0x000fe400037c1670 */
[----:B------:R-:W-:Y:S02]  /*4240*/  FSEL R177, R32, -INF , !P5 ;  /* 0xff80000020b17808 */ /* 0x000fe40006800000 */
[----:B------:R-:W-:-:S02]  /*4250*/  FSEL R25, R25, -INF , !P6 ;  /* 0xff80000019197808 */ /* 0x000fc40007000000 */
[----:B------:R-:W-:Y:S01]  /*4260*/  ISETP.GT.AND P5, PT, R0, 0x38, P0 ;  /* 0x000000380000780c */ /* 0x000fe200007a4270 */
[----:B------:R-:W-:Y:S02]  /*4270*/  FMUL.FTZ R0, R58, c[0x0][0x320] ;  /* 0x0000c8003a007a20 */ /* 0x000fe40000410000 */
[----:B------:R-:W-:Y:S01]  /*4280*/  STL [R1+0x50], R25 ;  /* 0x0000501901007387 */ /* 0x000fe20000100800 */
[----:B------:R-:W-:Y:S01]  /*4290*/  ISETP.LT.OR P5, PT, R3, 0x39, P5 ;  /* 0x000000390300780c */ /* 0x000fe20002fa1670 */
[----:B------:R-:W2:Y:S03]  /*42a0*/  MUFU.TANH R13, R0 ;  /* 0x00000000000d7308 */ /* 0x000ea60000002400 */
[----:B------:R-:W-:Y:S01]  /*42b0*/  FSEL R178, R26, -INF , !P5 ;  /* 0xff8000001ab27808 */ /* 0x000fe20006800000 */
[----:B-1----:R-:W-:Y:S01]  /*42c0*/  FMUL.FTZ R6, R30, c[0x0][0x320] ;  /* 0x0000c8001e067a20 */ /* 0x002fe20000410000 */
[----:B------:R-:W-:-:S03]  /*42d0*/  PLOP3.LUT P5, PT, PT, PT, UP1, 0x40, 0x0 ;  /* 0x000000000000781c */ /* 0x000fc60003fae818 */
        /* <DEDUP_REMOVED lines=13> */
[----:B-1----:R1:W5:Y:S06]  /*43b0*/  SHFL.IDX PT, R6, R9, 0x1, 0x1c1f ;  /* 0x003c1f0009067f89 */ /* 0x00236c00000e0000 */
[----:B-1----:R1:W1:Y:S01]  /*43c0*/  MUFU.TANH R9, R7 ;  /* 0x0000000700097308 */ /* 0x0022620000002400 */
[--C-:B-----5:R-:W-:Y:S02]  /*43d0*/  IMAD.IADD R3, R8, 0x1, R6.reuse ;  /* 0x0000000108037824 */ /* 0x120fe400078e0206 */
[----:B------:R-:W-:-:S03]  /*43e0*/  IMAD.IADD R0, R10, 0x1, R6 ;  /* 0x000000010a007824 */ /* 0x000fc600078e0206 */
[----:B------:R-:W-:Y:S01]  /*43f0*/  IMNMX R3, R3, R11, PT ;  /* 0x0000000b03037217 */ /* 0x000fe20003800200 */
        /* <DEDUP_REMOVED lines=13> */
.L_x_957:
[----:B------:R-:W-:-:S04]  /*44d0*/  MOV R7, c[0x0][0x32c] ;  /* 0x0000cb0000077a02 */ /* 0x000fc80000000f00 */
[----:B------:R-:W-:-:S13]  /*44e0*/  ISETP.NE.AND P5, PT, R7, 0x1, PT ;  /* 0x000000010700780c */ /* 0x000fda0003fa5270 */
[----:B------:R-:W-:-:S05]  /*44f0*/  @P5 IMAD.HI.U32 R7, R6, c[0x0][0x330], RZ ;  /* 0x0000cc0006075a27 */ /* 0x000fca00078e00ff */
[----:B------:R-:W-:Y:S02]  /*4500*/  @P5 SHF.R.U32.HI R6, RZ, c[0x0][0x334], R7 ;  /* 0x0000cd00ff065a19 */ /* 0x000fe40000011607 */
.L_x_958:
[----:B------:R-:W-:Y:S05]  /*4510*/  BSYNC B0 ;  /* 0x0000000000007941 */ /* 0x000fea0003800000 */
.L_x_956:
[----:B------:R-:W-:-:S04]  /*4520*/  IMAD R6, R6, c[0x0][0x32c], -R96 ;  /* 0x0000cb0006067a24 */ /* 0x000fc800078e0a60 */
[----:B------:R-:W-:-:S05]  /*4530*/  IMAD.IADD R6, R6, 0x1, -R40 ;  /* 0x0000000106067824 */ /* 0x000fca00078e0a28 */
[----:B------:R-:W-:Y:S02]  /*4540*/  IADD3 R7, R6, c[0x0][0x32c], RZ ;  /* 0x0000cb0006077a10 */ /* 0x000fe40007ffe0ff */
[----:B------:R-:W-:Y:S02]  /*4550*/  IMNMX R0, R0, R6, !PT ;  /* 0x0000000600007217 */ /* 0x000fe40007800200 */
[----:B------:R-:W-:Y:S02]  /*4560*/  IMNMX R3, R3, R7, PT ;  /* 0x0000000703037217 */ /* 0x000fe40003800200 */
.L_x_955:
[----:B--234-:R-:W-:Y:S01]  /*4570*/  ISETP.GT.AND P6, PT, R0, 0x8, P0 ;  /* 0x000000080000780c */ /* 0x01cfe200007c4270 */
[----:B------:R-:W-:Y:S01]  /*4580*/  STL [R1+0x8c], R221 ;  /* 0x00008cdd01007387 */ /* 0x000fe20000100800 */
[----:B------:R-:W-:Y:S01]  /*4590*/  FMNMX.FTZ R132, R16, R17, !PT ;  /* 0x0000001110847209 */ /* 0x000fe20007810000 */
[----:B------:R-:W-:Y:S01]  /*45a0*/  IMAD.SHL.U32 R205, R5, 0x2, RZ ;  /* 0x0000000205cd7824 */ /* 0x000fe200078e00ff */
[C---:B------:R-:W-:Y:S01]  /*45b0*/  ISETP.LT.OR P6, PT, R3.reuse, 0x9, P6 ;  /* 0x000000090300780c */ /* 0x040fe200037c1670 */
[----:B------:R-:W-:Y:S01]  /*45c0*/  STL [R1+0x88], R220 ;  /* 0x000088dc01007387 */ /* 0x000fe20000100800 */
[----:B------:R-:W-:Y:S01]  /*45d0*/  ISETP.GT.AND P5, PT, R0, 0x1, P0 ;  /* 0x000000010000780c */ /* 0x000fe200007a4270 */
[----:B------:R-:W-:Y:S01]  /*45e0*/  IMAD R208, R2, 0x2, R205 ;  /* 0x0000000202d07824 */ /* 0x000fe200078e02cd */
[----:B------:R-:W-:Y:S01]  /*45f0*/  FSEL R12, R12, -INF , !P6 ;  /* 0xff8000000c0c7808 */ /* 0x000fe20007000000 */
[----:B------:R2:W-:Y:S01]  /*4600*/  STL [R1+0x84], R219 ;  /* 0x000084db01007387 */ /* 0x0005e20000100800 */
[----:B------:R-:W-:Y:S01]  /*4610*/  ISETP.GT.AND P6, PT, R0, 0x10, P0 ;  /* 0x000000100000780c */ /* 0x000fe200007c4270 */
[----:B------:R-:W-:Y:S01]  /*4620*/  ULDC.64 UR4, c[0x0][0x2c8] ;  /* 0x0000b20000047ab9 */ /* 0x000fe20000000a00 */
[----:B------:R-:W-:Y:S01]  /*4630*/  FMNMX.FTZ R132, R18, R132, !PT ;  /* 0x0000008412847209 */ /* 0x000fe20007810000 */
[----:B------:R-:W-:Y:S01]  /*4640*/  STL [R1+0x80], R218 ;  /* 0x000080da01007387 */ /* 0x000fe20000100800 */
[----:B------:R-:W-:-:S02]  /*4650*/  ISETP.LT.OR P5, PT, R3, 0x2, P5 ;  /* 0x000000020300780c */ /* 0x000fc40002fa1670 */
[----:B------:R-:W-:Y:S01]  /*4660*/  ISETP.LT.OR P6, PT, R3, 0x11, P6 ;  /* 0x000000110300780c */ /* 0x000fe200037c1670 */
[----:B------:R-:W-:Y:S01]  /*4670*/  STL [R1+0x7c], R217 ;  /* 0x00007cd901007387 */ /* 0x000fe20000100800 */
[----:B------:R-:W-:Y:S02]  /*4680*/  FMNMX.FTZ R132, R19, R132, !PT ;  /* 0x0000008413847209 */ /* 0x000fe40007810000 */
[----:B------:R-:W-:Y:S01]  /*4690*/  FSEL R10, R14, -INF , !P5 ;  /* 0xff8000000e0a7808 */ /* 0x000fe20006800000 */
[----:B------:R-:W-:Y:S01]  /*46a0*/  STL [R1+0x78], R216 ;  /* 0x000078d801007387 */ /* 0x000fe20000100800 */
[----:B------:R-:W-:Y:S02]  /*46b0*/  ISETP.GT.AND P5, PT, R0, 0x9, P0 ;  /* 0x000000090000780c */ /* 0x000fe400007a4270 */
[----:B-1----:R-:W-:Y:S01]  /*46c0*/  FSEL R48, R9, -INF , !P6 ;  /* 0xff80000009307808 */ /* 0x002fe20007000000 */
[----:B------:R-:W-:Y:S01]  /*46d0*/  STL [R1+0x74], R215 ;  /* 0x000074d701007387 */ /* 0x000fe20000100800 */
[----:B------:R-:W-:-:S02]  /*46e0*/  FMNMX.FTZ R132, R60, R132, !PT ;  /* 0x000000843c847209 */ /* 0x000fc40007810000 */
[----:B------:R-:W-:Y:S01]  /*46f0*/  ISETP.GT.AND P6, PT, R0, RZ, P0 ;  /* 0x000000ff0000720c */ /* 0x000fe200007c4270 */
[----:B------:R-:W-:Y:S01]  /*4700*/  STL [R1+0x70], R214 ;  /* 0x000070d601007387 */ /* 0x000fe20000100800 */
[----:B------:R-:W-:Y:S02]  /*4710*/  ISETP.LT.OR P5, PT, R3, 0xa, P5 ;  /* 0x0000000a0300780c */ /* 0x000fe40002fa1670 */
[----:B------:R-:W-:Y:S01]  /*4720*/  FMNMX.FTZ R132, R61, R132, !PT ;  /* 0x000000843d847209 */ /* 0x000fe20007810000 */
[----:B------:R-:W-:Y:S01]  /*4730*/  STL [R1+0x6c], R213 ;  /* 0x00006cd501007387 */ /* 0x000fe20000100800 */
[----:B------:R-:W-:Y:S02]  /*4740*/  ISETP.LT.OR P6, PT, R3, 0x1, P6 ;  /* 0x000000010300780c */ /* 0x000fe400037c1670 */
[----:B------:R-:W-:Y:S01]  /*4750*/  FSEL R11, R20, -INF , !P5 ;  /* 0xff800000140b7808 */ /* 0x000fe20006800000 */
[----:B------:R-:W-:Y:S01]  /*4760*/  STL [R1+0x68], R212 ;  /* 0x000068d401007387 */ /* 0x000fe20000100800 */
[----:B------:R-:W-:-:S02]  /*4770*/  ISETP.GT.AND P5, PT, R0, 0x11, P0 ;  /* 0x000000110000780c */ /* 0x000fc400007a4270 */
[----:B------:R-:W-:Y:S01]  /*4780*/  FMNMX.FTZ R132, R62, R132, !PT ;  /* 0x000000843e847209 */ /* 0x000fe20007810000 */
[----:B------:R-:W-:Y:S01]  /*4790*/  STL [R1+0x64], R211 ;  /* 0x000064d301007387 */ /* 0x000fe20000100800 */
[----:B------:R-:W-:Y:S02]  /*47a0*/  FSEL R9, R64, -INF , !P6 ;  /* 0xff80000040097808 */ /* 0x000fe40007000000 */
[----:B------:R-:W-:Y:S01]  /*47b0*/  ISETP.LT.OR P5, PT, R3, 0x12, P5 ;  /* 0x000000120300780c */ /* 0x000fe20002fa1670 */
[----:B------:R-:W-:Y:S01]  /*47c0*/  STL [R1+0x60], R210 ;  /* 0x000060d201007387 */ /* 0x000fe20000100800 */
[----:B------:R-:W-:Y:S02]  /*47d0*/  FMNMX.FTZ R132, R63, R132, !PT ;  /* 0x000000843f847209 */ /* 0x000fe40007810000 */
[----:B------:R-:W-:Y:S01]  /*47e0*/  FMNMX.FTZ R6, R9, R10, !PT ;  /* 0x0000000a09067209 */ /* 0x000fe20007810000 */
[----:B------:R-:W-:Y:S01]  /*47f0*/  STL [R1+0x5c], R209 ;  /* 0x00005cd101007387 */ /* 0x000fe20000100800 */
[----:B------:R-:W-:-:S02]  /*4800*/  FSEL R51, R24, -INF , !P5 ;  /* 0xff80000018337808 */ /* 0x000fc40006800000 */
[----:B------:R-:W-:Y:S01]  /*4810*/  FMNMX.FTZ R132, R165, R132, !PT ;  /* 0x00000084a5847209 */ /* 0x000fe20007810000 */
[----:B------:R1:W-:Y:S01]  /*4820*/  STL [R1+0x58], R204 ;  /* 0x000058cc01007387 */ /* 0x0003e20000100800 */
[----:B------:R-:W-:Y:S02]  /*4830*/  ISETP.GT.AND P5, PT, R0, 0x18, P0 ;  /* 0x000000180000780c */ /* 0x000fe400007a4270 */
[----:B------:R-:W-:Y:S01]  /*4840*/  FMNMX.FTZ R6, R12, R6, !PT ;  /* 0x000000060c067209 */ /* 0x000fe20007810000 */
[----:B------:R-:W-:Y:S01]  /*4850*/  LDSM.16.MT88.4 R36, [R208+0x2100] ;  /* 0x00210000d024783b */ /* 0x000fe20000004200 */
[----:B------:R-:W-:Y:S02]  /*4860*/  FMNMX.FTZ R132, R166, R132, !PT ;  /* 0x00000084a6847209 */ /* 0x000fe40007810000 */
[----:B------:R-:W-:Y:S01]  /*4870*/  ISETP.LT.OR P5, PT, R3, 0x19, P5 ;  /* 0x000000190300780c */ /* 0x000fe20002fa1670 */
[----:B------:R-:W-:Y:S01]  /*4880*/  LDSM.16.MT88.4 R40, [R205+0x2100] ;  /* 0x00210000cd28783b */ /* 0x000fe20000004200 */
[----:B------:R-:W-:-:S02]  /*4890*/  FMNMX.FTZ R6, R11, R6, !PT ;  /* 0x000000060b067209 */ /* 0x000fc40007810000 */
[----:B------:R-:W-:Y:S02]  /*48a0*/  ISETP.GT.AND P6, PT, R0, 0x19, P0 ;  /* 0x000000190000780c */ /* 0x000fe400007c4270 */
[----:B------:R-:W-:Y:S02]  /*48b0*/  FMNMX.FTZ R132, R167, R132, !PT ;  /* 0x00000084a7847209 */ /* 0x000fe40007810000 */
[----:B------:R-:W-:Y:S02]  /*48c0*/  FSEL R50, R21, -INF , !P5 ;  /* 0xff80000015327808 */ /* 0x000fe40006800000 */
[----:B------:R-:W-:Y:S02]  /*48d0*/  FMNMX.FTZ R6, R48, R6, !PT ;  /* 0x0000000630067209 */ /* 0x000fe40007810000 */
[----:B------:R-:W-:Y:S02]  /*48e0*/  ISETP.GT.AND P5, PT, R0, 0x20, P0 ;  /* 0x000000200000780c */ /* 0x000fe400007a4270 */
[----:B------:R-:W-:-:S02]  /*48f0*/  ISETP.LT.OR P6, PT, R3, 0x1a, P6 ;  /* 0x0000001a0300780c */ /* 0x000fc400037c1670 */
[----:B------:R-:W-:Y:S02]  /*4900*/  FMNMX.FTZ R132, R176, R132, !PT ;  /* 0x00000084b0847209 */ /* 0x000fe40007810000 */
[----:B------:R-:W-:Y:S02]  /*4910*/  FMNMX.FTZ R6, R51, R6, !PT ;  /* 0x0000000633067209 */ /* 0x000fe40007810000 */
[----:B------:R-:W-:Y:S02]  /*4920*/  ISETP.LT.OR P5, PT, R3, 0x21, P5 ;  /* 0x000000210300780c */ /* 0x000fe40002fa1670 */
[----:B------:R-:W-:Y:S02]  /*4930*/  FSEL R49, R23, -INF , !P6 ;  /* 0xff80000017317808 */ /* 0x000fe40007000000 */
[----:B------:R-:W-:Y:S01]  /*4940*/  ISETP.GT.AND P6, PT, R0, 0x21, P0 ;  /* 0x000000210000780c */ /* 0x000fe200007c4270 */
[----:B------:R-:W-:Y:S01]  /*4950*/  LDSM.16.MT88.4 R20, [R205+0x100] ;  /* 0x00010000cd14783b */ /* 0x000fe20000004200 */
[----:B------:R-:W-:-:S02]  /*4960*/  FMNMX.FTZ R132, R177, R132, !PT ;  /* 0x00000084b1847209 */ /* 0x000fc40007810000 */
[----:B------:R-:W-:Y:S02]  /*4970*/  FMNMX.FTZ R6, R50, R6, !PT ;  /* 0x0000000632067209 */ /* 0x000fe40007810000 */
[----:B------:R-:W-:Y:S02]  /*4980*/  FSEL R134, R13, -INF , !P5 ;  /* 0xff8000000d867808 */ /* 0x000fe40006800000 */
[----:B------:R-:W-:Y:S02]  /*4990*/  ISETP.GT.AND P5, PT, R0, 0x28, P0 ;  /* 0x000000280000780c */ /* 0x000fe400007a4270 */
[----:B------:R-:W-:Y:S02]  /*49a0*/  ISETP.LT.OR P6, PT, R3, 0x22, P6 ;  /* 0x000000220300780c */ /* 0x000fe400037c1670 */
[----:B------:R-:W-:Y:S02]  /*49b0*/  FMNMX.FTZ R132, R179, R132, !PT ;  /* 0x00000084b3847209 */ /* 0x000fe40007810000 */
[----:B------:R-:W-:-:S02]  /*49c0*/  FMNMX.FTZ R6, R49, R6, !PT ;  /* 0x0000000631067209 */ /* 0x000fc40007810000 */
[----:B------:R-:W-:Y:S02]  /*49d0*/  ISETP.LT.OR P5, PT, R3, 0x29, P5 ;  /* 0x000000290300780c */ /* 0x000fe40002fa1670 */
[----:B------:R-:W-:Y:S02]  /*49e0*/  FSEL R133, R15, -INF , !P6 ;  /* 0xff8000000f857808 */ /* 0x000fe40007000000 */
[----:B------:R-:W-:Y:S02]  /*49f0*/  ISETP.GT.AND P6, PT, R0, 0x29, P0 ;  /* 0x000000290000780c */ /* 0x000fe400007c4270 */
[----:B------:R-:W-:Y:S02]  /*4a00*/  FMNMX.FTZ R132, R178, R132, !PT ;  /* 0x00000084b2847209 */ /* 0x000fe40007810000 */
[----:B------:R-:W-:Y:S02]  /*4a10*/  FMNMX.FTZ R6, R134, R6, !PT ;  /* 0x0000000686067209 */ /* 0x000fe40007810000 */
[----:B------:R-:W-:-:S02]  /*4a20*/  FSEL R135, R34, -INF , !P5 ;  /* 0xff80000022877808 */ /* 0x000fc40006800000 */
[----:B------:R-:W-:Y:S02]  /*4a30*/  ISETP.GT.AND P5, PT, R0, 0x30, P0 ;  /* 0x000000300000780c */ /* 0x000fe400007a4270 */
[----:B------:R-:W-:Y:S02]  /*4a40*/  ISETP.LT.OR P6, PT, R3, 0x2a, P6 ;  /* 0x0000002a0300780c */ /* 0x000fe400037c1670 */
[----:B------:R-:W-:Y:S02]  /*4a50*/  FMNMX.FTZ R132, R25, R132, !PT ;  /* 0x0000008419847209 */ /* 0x000fe40007810000 */
[----:B------:R-:W-:Y:S02]  /*4a60*/  FMNMX.FTZ R6, R133, R6, !PT ;  /* 0x0000000685067209 */ /* 0x000fe40007810000 */
[----:B------:R-:W-:Y:S01]  /*4a70*/  ISETP.LT.OR P5, PT, R3, 0x31, P5 ;  /* 0x000000310300780c */ /* 0x000fe20002fa1670 */
[----:B------:R-:W3:Y:S01]  /*4a80*/  SHFL.BFLY PT, R7, R132, 0x2, 0x1f ;  /* 0x0c401f0084077f89 */ /* 0x000ee200000e0000 */
[----:B------:R-:W-:-:S02]  /*4a90*/  FSEL R164, R35, -INF , !P6 ;  /* 0xff80000023a47808 */ /* 0x000fc40007000000 */
[C---:B------:R-:W-:Y:S02]  /*4aa0*/  ISETP.GT.AND P6, PT, R0.reuse, 0x31, P0 ;  /* 0x000000310000780c */ /* 0x040fe400007c4270 */
[----:B------:R-:W-:Y:S02]  /*4ab0*/  FMNMX.FTZ R6, R135, R6, !PT ;  /* 0x0000000687067209 */ /* 0x000fe40007810000 */
[----:B--2---:R-:W-:Y:S02]  /*4ac0*/  FSEL R219, R33, -INF , !P5 ;  /* 0xff80000021db7808 */ /* 0x004fe40006800000 */
[----:B------:R-:W-:Y:S02]  /*4ad0*/  ISETP.GT.AND P5, PT, R0, 0x38, P0 ;  /* 0x000000380000780c */ /* 0x000fe400007a4270 */
[----:B------:R-:W-:Y:S02]  /*4ae0*/  ISETP.LT.OR P6, PT, R3, 0x32, P6 ;  /* 0x000000320300780c */ /* 0x000fe400037c1670 */
[----:B------:R-:W-:-:S02]  /*4af0*/  FMNMX.FTZ R6, R164, R6, !PT ;  /* 0x00000006a4067209 */ /* 0x000fc40007810000 */
[----:B------:R-:W-:Y:S02]  /*4b00*/  ISETP.GT.AND P0, PT, R0, 0x39, P0 ;  /* 0x000000390000780c */ /* 0x000fe40000704270 */
[----:B------:R-:W-:Y:S02]  /*4b10*/  ISETP.LT.OR P5, PT, R3, 0x39, P5 ;  /* 0x000000390300780c */ /* 0x000fe40002fa1670 */
[----:B-1----:R-:W-:Y:S02]  /*4b20*/  FSEL R204, R30, -INF , !P6 ;  /* 0xff8000001ecc7808 */ /* 0x002fe40007000000 */
[----:B------:R-:W-:Y:S02]  /*4b30*/  FMNMX.FTZ R0, R219, R6, !PT ;  /* 0x00000006db007209 */ /* 0x000fe40007810000 */
[----:B------:R-:W-:Y:S02]  /*4b40*/  ISETP.LT.OR P0, PT, R3, 0x3a, P0 ;  /* 0x0000003a0300780c */ /* 0x000fe40000701670 */
[----:B------:R-:W-:-:S02]  /*4b50*/  FSEL R184, R28, -INF , !P5 ;  /* 0xff8000001cb87808 */ /* 0x000fc40006800000 */
[----:B------:R-:W-:Y:S02]  /*4b60*/  FMNMX.FTZ R0, R204, R0, !PT ;  /* 0x00000000cc007209 */ /* 0x000fe40007810000 */
[----:B------:R-:W-:Y:S02]  /*4b70*/  FSEL R181, R27, -INF , !P0 ;  /* 0xff8000001bb57808 */ /* 0x000fe40004000000 */
[----:B------:R-:W-:Y:S01]  /*4b80*/  FMNMX.FTZ R0, R184, R0, !PT ;  /* 0x00000000b8007209 */ /* 0x000fe20007810000 */
[----:B------:R-:W-:Y:S01]  /*4b90*/  LDSM.16.MT88.4 R24, [R205+0x4100] ;  /* 0x00410000cd18783b */ /* 0x000fe20000004200 */
[----:B---3--:R-:W-:Y:S02]  /*4ba0*/  FMNMX.FTZ R132, R132, R7, !PT ;  /* 0x0000000784847209 */ /* 0x008fe40007810000 */
[----:B------:R-:W-:Y:S02]  /*4bb0*/  FMNMX.FTZ R0, R181, R0, !PT ;  /* 0x00000000b5007209 */ /* 0x000fe40007810000 */
[----:B------:R-:W-:Y:S01]  /*4bc0*/  LEA R206, R4, R205, 0x1 ;  /* 0x000000cd04ce7211 */ /* 0x000fe200078e08ff */
[----:B------:R-:W1:Y:S04]  /*4bd0*/  SHFL.BFLY PT, R6, R132, 0x1, 0x1f ;  /* 0x0c201f0084067f89 */ /* 0x000e6800000e0000 */
[----:B------:R-:W2:Y:S01]  /*4be0*/  SHFL.BFLY PT, R3, R0, 0x2, 0x1f ;  /* 0x0c401f0000037f89 */ /* 0x000ea200000e0000 */
[----:B------:R-:W-:-:S03]  /*4bf0*/  IMAD R207, R2, 0x2, R206 ;  /* 0x0000000202cf7824 */ /* 0x000fc600078e02ce */
[----:B------:R-:W-:Y:S04]  /*4c00*/  LDSM.16.MT88.4 R44, [R206+0x2100] ;  /* 0x00210000ce2c783b */ /* 0x000fe80000004200 */
[----:B------:R-:W-:Y:S04]  /*4c10*/  LDSM.16.MT88.4 R28, [R207+0x100] ;  /* 0x00010000cf1c783b */ /* 0x000fe80000004200 */
[----:B------:R-:W-:Y:S01]  /*4c20*/  LDSM.16.MT88.4 R32, [R207+0x2100] ;  /* 0x00210000cf20783b */ /* 0x000fe20000004200 */
[----:B-1----:R-:W-:Y:S02]  /*4c30*/  FMNMX.FTZ R132, R132, R6, !PT ;  /* 0x0000000684847209 */ /* 0x002fe40007810000 */
[----:B--2---:R-:W-:-:S03]  /*4c40*/  FMNMX.FTZ R0, R0, R3, !PT ;  /* 0x0000000300007209 */ /* 0x004fc60007810000 */
[C---:B------:R-:W-:Y:S01]  /*4c50*/  FMUL.FTZ R8, R132.reuse, c[0x0][0x2d0] ;  /* 0x0000b40084087a20 */ /* 0x040fe20000410000 */
[----:B------:R-:W-:Y:S01]  /*4c60*/  FSETP.NEU.FTZ.AND P0, PT, R132, -INF , PT ;  /* 0xff8000008400780b */ /* 0x000fe20003f1d000 */
[----:B------:R-:W1:Y:S03]  /*4c70*/  SHFL.BFLY PT, R6, R0, 0x1, 0x1f ;  /* 0x0c201f0000067f89 */ /* 0x000e6600000e0000 */
[----:B------:R-:W-:-:S05]  /*4c80*/  FSEL R8, R8, RZ, P0 ;  /* 0x000000ff08087208 */ /* 0x000fca0000000000 */
[--C-:B------:R-:W-:Y:S02]  /*4c90*/  FFMA.FTZ R3, R16, c[0x0][0x2d0], -R8.reuse ;  /* 0x0000b40010037a23 */ /* 0x100fe40000010808 */
[--C-:B------:R-:W-:Y:S02]  /*4ca0*/  FFMA.FTZ R2, R60, c[0x0][0x2d0], -R8.reuse ;  /* 0x0000b4003c027a23 */ /* 0x100fe40000010808 */
[----:B------:R2:W-:Y:S08]  /*4cb0*/  MUFU.EX2 R209, R3 ;  /* 0x0000000300d17308 */ /* 0x0005f00000000800 */
[----:B------:R3:W-:Y:S01]  /*4cc0*/  MUFU.EX2 R215, R2 ;  /* 0x0000000200d77308 */ /* 0x0007e20000000800 */
[----:B--2---:R-:W-:-:S07]  /*4cd0*/  FFMA.FTZ R3, R17, c[0x0][0x2d0], -R8 ;  /* 0x0000b40011037a23 */ /* 0x004fce0000010808 */
[----:B------:R1:W-:Y:S01]  /*4ce0*/  MUFU.EX2 R180, R3 ;  /* 0x0000000300b47308 */ /* 0x0003e20000000800 */
[----:B---3--:R-:W-:-:S07]  /*4cf0*/  FFMA.FTZ R2, R61, c[0x0][0x2d0], -R8 ;  /* 0x0000b4003d027a23 */ /* 0x008fce0000010808 */
[----:B------:R2:W-:Y:S01]  /*4d00*/  MUFU.EX2 R212, R2 ;  /* 0x0000000200d47308 */ /* 0x0005e20000000800 */
[----:B-1----:R-:W-:Y:S01]  /*4d10*/  FMNMX.FTZ R3, R0, R6, !PT ;  /* 0x0000000600037209 */ /* 0x002fe20007810000 */
[--C-:B------:R-:W-:Y:S02]  /*4d20*/  FFMA.FTZ R0, R18, c[0x0][0x2d0], -R8.reuse ;  /* 0x0000b40012007a23 */ /* 0x100fe40000010808 */
[----:B------:R-:W-:Y:S01]  /*4d30*/  FFMA.FTZ R6, R19, c[0x0][0x2d0], -R8 ;  /* 0x0000b40013067a23 */ /* 0x000fe20000010808 */
[----:B------:R-:W-:-:S03]  /*4d40*/  FSETP.NEU.FTZ.AND P0, PT, R3, -INF , PT ;  /* 0xff8000000300780b */ /* 0x000fc60003f1d000 */
[----:B------:R1:W-:Y:S01]  /*4d50*/  MUFU.EX2 R218, R0 ;  /* 0x0000000000da7308 */ /* 0x0003e20000000800 */
[----:B------:R-:W3:Y:S01]  /*4d60*/  LDSM.16.MT88.4 R16, [R206+0x100] ;  /* 0x00010000ce10783b */ /* 0x000ee20000004200 */
[----:B--2---:R-:W-:-:S06]  /*4d70*/  FFMA.FTZ R2, R62, c[0x0][0x2d0], -R8 ;  /* 0x0000b4003e027a23 */ /* 0x004fcc0000010808 */
[----:B------:R2:W4:Y:S01]  /*4d80*/  MUFU.EX2 R13, R6 ;  /* 0x00000006000d7308 */ /* 0x0005220000000800 */
[----:B-1----:R-:W-:-:S07]  /*4d90*/  FMUL.FTZ R0, R3, c[0x0][0x2d0] ;  /* 0x0000b40003007a20 */ /* 0x002fce0000410000 */
[----:B------:R1:W-:Y:S01]  /*4da0*/  MUFU.EX2 R210, R2 ;  /* 0x0000000200d27308 */ /* 0x0003e20000000800 */
[----:B------:R-:W-:-:S05]  /*4db0*/  FSEL R0, R0, RZ, P0 ;  /* 0x000000ff00007208 */ /* 0x000fca0000000000 */
[--C-:B------:R-:W-:Y:S02]  /*4dc0*/  FFMA.FTZ R4, R12, c[0x0][0x2d0], -R0.reuse ;  /* 0x0000b4000c047a23 */ /* 0x100fe40000010800 */
[--C-:B--2---:R-:W-:Y:S02]  /*4dd0*/  FFMA.FTZ R6, R9, c[0x0][0x2d0], -R0.reuse ;  /* 0x0000b40009067a23 */ /* 0x104fe40000010800 */
[----:B------:R2:W-:Y:S01]  /*4de0*/  MUFU.EX2 R216, R4 ;  /* 0x0000000400d87308 */ /* 0x0005e20000000800 */
[----:B------:R-:W-:Y:S02]  /*4df0*/  FFMA.FTZ R5, R10, c[0x0][0x2d0], -R0 ;  /* 0x0000b4000a057a23 */ /* 0x000fe40000010800 */
[----:B----4-:R-:W-:Y:S02]  /*4e00*/  IMAD.MOV.U32 R10, RZ, RZ, R13 ;  /* 0x000000ffff0a7224 */ /* 0x010fe400078e000d */
[----:B------:R-:W4:Y:S01]  /*4e10*/  LDSM.16.MT88.4 R12, [R208+0x100] ;  /* 0x00010000d00c783b */ /* 0x000f220000004200 */
[----:B-1----:R-:W-:-:S02]  /*4e20*/  FFMA.FTZ R2, R63, c[0x0][0x2d0], -R8 ;  /* 0x0000b4003f027a23 */ /* 0x002fc40000010808 */
[----:B------:R1:W-:Y:S01]  /*4e30*/  MUFU.EX2 R214, R6 ;  /* 0x0000000600d67308 */ /* 0x0003e20000000800 */
[----:B--2---:R-:W-:-:S07]  /*4e40*/  FFMA.FTZ R4, R11, c[0x0][0x2d0], -R0 ;  /* 0x0000b4000b047a23 */ /* 0x004fce0000010800 */
[----:B------:R-:W2:Y:S01]  /*4e50*/  MUFU.EX2 R9, R5 ;  /* 0x0000000500097308 */ /* 0x000ea20000000800 */
[----:B-1----:R-:W-:-:S07]  /*4e60*/  F2FP.BF16.PACK_AB R6, R10, R218 ;  /* 0x000000da0a06723e */ /* 0x002fce00000010ff */
[----:B------:R1:W1:Y:S01]  /*4e70*/  MUFU.EX2 R213, R4 ;  /* 0x0000000400d57308 */ /* 0x0002620000000800 */
[----:B--2---:R-:W-:-:S07]  /*4e80*/  F2FP.BF16.PACK_AB R5, R9, R214 ;  /* 0x000000d60905723e */ /* 0x004fce00000010ff */
[----:B------:R2:W2:Y:S01]  /*4e90*/  MUFU.EX2 R217, R2 ;  /* 0x0000000200d97308 */ /* 0x0004a20000000800 */
[----:B-1----:R-:W-:Y:S02]  /*4ea0*/  F2FP.BF16.PACK_AB R4, R180, R209 ;  /* 0x000000d1b404723e */ /* 0x002fe400000010ff */
[----:B------:R-:W-:-:S07]  /*4eb0*/  F2FP.BF16.PACK_AB R7, R213, R216 ;  /* 0x000000d8d507723e */ /* 0x000fce00000010ff */
[----:B---3--:R-:W-:Y:S01]  /*4ec0*/  HMMA.16816.F32.BF16 R56, R4, R16, RZ ;  /* 0x000000100438723c */ /* 0x008fe200000418ff */
[----:B--2---:R-:W-:-:S04]  /*4ed0*/  FFMA.FTZ R2, R48, c[0x0][0x2d0], -R0 ;  /* 0x0000b40030027a23 */ /* 0x004fc80000010800 */
[----:B------:R1:W-:Y:S03]  /*4ee0*/  MUFU.EX2 R211, R2 ;  /* 0x0000000200d37308 */ /* 0x0003e60000000800 */
[C---:B------:R-:W-:Y:S01]  /*4ef0*/  HMMA.16816.F32.BF16 R64, R4.reuse, R18, RZ ;  /* 0x000000120440723c */ /* 0x040fe200000418ff */
[----:B------:R-:W2:Y:S07]  /*4f00*/  LDSM.16.MT88.4 R16, [R206+0x4100] ;  /* 0x00410000ce10783b */ /* 0x000eae0000004200 */
[----:B------:R-:W-:Y:S01]  /*4f10*/  HMMA.16816.F32.BF16 R76, R4, R20, RZ ;  /* 0x00000014044c723c */ /* 0x000fe200000418ff */
[----:B-1----:R-:W-:-:S07]  /*4f20*/  FFMA.FTZ R2, R51, c[0x0][0x2d0], -R0 ;  /* 0x0000b40033027a23 */ /* 0x002fce0000010800 */
[C---:B------:R-:W-:Y:S01]  /*4f30*/  HMMA.16816.F32.BF16 R68, R4.reuse, R22, RZ ;  /* 0x000000160444723c */ /* 0x040fe200000418ff */
[----:B------:R-:W1:Y:S01]  /*4f40*/  LDSM.16.MT88.4 R20, [R207+0x4100] ;  /* 0x00410000cf14783b */ /* 0x000e620000004200 */
[----:B------:R3:W1:Y:S06]  /*4f50*/  MUFU.EX2 R183, R2 ;  /* 0x0000000200b77308 */ /* 0x00066c0000000800 */
[C---:B----4-:R-:W-:Y:S08]  /*4f60*/  HMMA.16816.F32.BF16 R52, R4.reuse, R12, RZ ;  /* 0x0000000c0434723c */ /* 0x050ff000000418ff */
[----:B------:R-:W-:Y:S01]  /*4f70*/  HMMA.16816.F32.BF16 R92, R4, R14, RZ ;  /* 0x0000000e045c723c */ /* 0x000fe200000418ff */
[----:B------:R-:W4:Y:S01]  /*4f80*/  LDSM.16.MT88.4 R12, [R208+0x4100] ;  /* 0x00410000d00c783b */ /* 0x000f220000004200 */
[----:B---3--:R-:W-:-:S04]  /*4f90*/  FFMA.FTZ R2, R50, c[0x0][0x2d0], -R0 ;  /* 0x0000b40032027a23 */ /* 0x008fc80000010800 */
[----:B------:R3:W-:Y:S02]  /*4fa0*/  MUFU.EX2 R220, R2 ;  /* 0x0000000200dc7308 */ /* 0x0007e40000000800 */
[C---:B------:R-:W-:Y:S08]  /*4fb0*/  HMMA.16816.F32.BF16 R104, R4.reuse, R28, RZ ;  /* 0x0000001c0468723c */ /* 0x040ff000000418ff */
[----:B------:R-:W-:Y:S01]  /*4fc0*/  HMMA.16816.F32.BF16 R88, R4, R30, RZ ;  /* 0x0000001e0458723c */ /* 0x000fe200000418ff */
[----:B------:R-:W-:Y:S01]  /*4fd0*/  LDSM.16.MT88.4 R28, [R208+0x6100] ;  /* 0x00610000d01c783b */ /* 0x000fe20000004200 */
[----:B---3--:R-:W-:-:S06]  /*4fe0*/  FFMA.FTZ R2, R49, c[0x0][0x2d0], -R0 ;  /* 0x0000b40031027a23 */ /* 0x008fcc0000010800 */
[C---:B------:R-:W-:Y:S01]  /*4ff0*/  HMMA.16816.F32.BF16 R124, R4.reuse, R36, RZ ;  /* 0x00000024047c723c */ /* 0x040fe200000418ff */
[----:B------:R-:W3:Y:S07]  /*5000*/  MUFU.EX2 R182, R2 ;  /* 0x0000000200b67308 */ /* 0x000eee0000000800 */
[C---:B------:R-:W-:Y:S01]  /*5010*/  HMMA.16816.F32.BF16 R112, R4.reuse, R38, RZ ;  /* 0x000000260470723c */ /* 0x040fe200000418ff */
[----:B------:R-:W1:Y:S07]  /*5020*/  LDSM.16.MT88.4 R36, [R205+0x6100] ;  /* 0x00610000cd24783b */ /* 0x000e6e0000004200 */
[C---:B------:R-:W-:Y:S08]  /*5030*/  HMMA.16816.F32.BF16 R100, R4.reuse, R32, RZ ;  /* 0x000000200464723c */ /* 0x040ff000000418ff */
[C---:B------:R-:W-:Y:S01]  /*5040*/  HMMA.16816.F32.BF16 R80, R4.reuse, R34, RZ ;  /* 0x000000220450723c */ /* 0x040fe200000418ff */
[----:B------:R-:W3:Y:S07]  /*5050*/  LDSM.16.MT88.4 R32, [R206+0x6100] ;  /* 0x00610000ce20783b */ /* 0x000eee0000004200 */
[C---:B--2---:R-:W-:Y:S08]  /*5060*/  HMMA.16816.F32.BF16 R96, R4.reuse, R16, RZ ;  /* 0x000000100460723c */ /* 0x044ff000000418ff */
[C---:B------:R-:W-:Y:S01]  /*5070*/  HMMA.16816.F32.BF16 R108, R4.reuse, R18, RZ ;  /* 0x00000012046c723c */ /* 0x040fe200000418ff */
[----:B------:R-:W2:Y:S07]  /*5080*/  LDSM.16.MT88.4 R16, [R207+0x6100] ;  /* 0x00610000cf10783b */ /* 0x000eae0000004200 */
[C---:B------:R-:W-:Y:S08]  /*5090*/  HMMA.16816.F32.BF16 R72, R4.reuse, R24, RZ ;  /* 0x000000180448723c */ /* 0x040ff000000418ff */
[C---:B------:R-:W-:Y:S01]  /*50a0*/  HMMA.16816.F32.BF16 R84, R4.reuse, R26, RZ ;  /* 0x0000001a0454723c */ /* 0x040fe200000418ff */
[----:B------:R-:W2:Y:S07]  /*50b0*/  LDSM.16.MT88.4 R24, [R205+0x900] ;  /* 0x00090000cd18783b */ /* 0x000eae0000004200 */
[C---:B-1----:R-:W-:Y:S08]  /*50c0*/  HMMA.16816.F32.BF16 R148, R4.reuse, R20, RZ ;  /* 0x000000140494723c */ /* 0x042ff000000418ff */
[C---:B------:R-:W-:Y:S01]  /*50d0*/  HMMA.16816.F32.BF16 R152, R4.reuse, R22, RZ ;  /* 0x000000160498723c */ /* 0x040fe200000418ff */
[----:B------:R-:W-:Y:S07]  /*50e0*/  LDSM.16.MT88.4 R20, [R206+0x900] ;  /* 0x00090000ce14783b */ /* 0x000fee0000004200 */
[C---:B------:R-:W-:Y:S08]  /*50f0*/  HMMA.16816.F32.BF16 R136, R4.reuse, R40, RZ ;  /* 0x000000280488723c */ /* 0x040ff000000418ff */
[C---:B------:R-:W-:Y:S01]  /*5100*/  HMMA.16816.F32.BF16 R144, R4.reuse, R42, RZ ;  /* 0x0000002a0490723c */ /* 0x040fe200000418ff */
[----:B------:R-:W1:Y:S07]  /*5110*/  LDSM.16.MT88.4 R40, [R207+0x900] ;  /* 0x00090000cf28783b */ /* 0x000e6e0000004200 */
[C---:B------:R-:W-:Y:S08]  /*5120*/  HMMA.16816.F32.BF16 R128, R4.reuse, R44, RZ ;  /* 0x0000002c0480723c */ /* 0x040ff000000418ff */
[C---:B------:R-:W-:Y:S01]  /*5130*/  HMMA.16816.F32.BF16 R116, R4.reuse, R46, RZ ;  /* 0x0000002e0474723c */ /* 0x040fe200000418ff */
[----:B------:R-:W-:Y:S07]  /*5140*/  LDSM.16.MT88.4 R44, [R205+0x2900] ;  /* 0x00290000cd2c783b */ /* 0x000fee0000004200 */
[C---:B----4-:R-:W-:Y:S08]  /*5150*/  HMMA.16816.F32.BF16 R120, R4.reuse, R12, RZ ;  /* 0x0000000c0478723c */ /* 0x050ff000000418ff */
[C---:B------:R-:W-:Y:S01]  /*5160*/  HMMA.16816.F32.BF16 R140, R4.reuse, R14, RZ ;  /* 0x0000000e048c723c */ /* 0x040fe200000418ff */
[----:B------:R-:W4:Y:S07]  /*5170*/  LDSM.16.MT88.4 R12, [R208+0x900] ;  /* 0x00090000d00c783b */ /* 0x000f2e0000004200 */
[C---:B------:R-:W-:Y:S08]  /*5180*/  HMMA.16816.F32.BF16 R156, R4.reuse, R36, RZ ;  /* 0x00000024049c723c */ /* 0x040ff000000418ff */
[C---:B------:R-:W-:Y:S01]  /*5190*/  HMMA.16816.F32.BF16 R160, R4.reuse, R38, RZ ;  /* 0x0000002604a0723c */ /* 0x040fe200000418ff */
[----:B------:R-:W-:Y:S07]  /*51a0*/  LDSM.16.MT88.4 R36, [R206+0x2900] ;  /* 0x00290000ce24783b */ /* 0x000fee0000004200 */
[C---:B---3--:R-:W-:Y:S08]  /*51b0*/  HMMA.16816.F32.BF16 R168, R4.reuse, R32, RZ ;  /* 0x0000002004a8723c */ /* 0x048ff000000418ff */
[C---:B------:R-:W-:Y:S01]  /*51c0*/  HMMA.16816.F32.BF16 R172, R4.reuse, R34, RZ ;  /* 0x0000002204ac723c */ /* 0x040fe200000418ff */
[----:B------:R-:W-:Y:S07]  /*51d0*/  LDSM.16.MT88.4 R32, [R208+0x2900] ;  /* 0x00290000d020783b */ /* 0x000fee0000004200 */
[C---:B------:R-:W-:Y:S08]  /*51e0*/  HMMA.16816.F32.BF16 R196, R4.reuse, R28, RZ ;  /* 0x0000001c04c4723c */ /* 0x040ff000000418ff */
[C---:B------:R-:W-:Y:S08]  /*51f0*/  HMMA.16816.F32.BF16 R200, R4.reuse, R30, RZ ;  /* 0x0000001e04c8723c */ /* 0x040ff000000418ff */
[C---:B--2---:R-:W-:Y:S08]  /*5200*/  HMMA.16816.F32.BF16 R188, R4.reuse, R16, RZ ;  /* 0x0000001004bc723c */ /* 0x044ff000000418ff */
[----:B------:R-:W-:Y:S07]  /*5210*/  HMMA.16816.F32.BF16 R240, R4, R18, RZ ;  /* 0x0000001204f0723c */ /* 0x000fee00000418ff */
[----:B------:R-:W-:-:S02]  /*5220*/  F2FP.BF16.PACK_AB R4, R212, R215 ;  /* 0x000000d7d404723e */ /* 0x000fc400000010ff */
[----:B------:R-:W-:Y:S02]  /*5230*/  F2FP.BF16.PACK_AB R6, R217, R210 ;  /* 0x000000d2d906723e */ /* 0x000fe400000010ff */
[----:B------:R-:W-:Y:S02]  /*5240*/  F2FP.BF16.PACK_AB R5, R183, R211 ;  /* 0x000000d3b705723e */ /* 0x000fe400000010ff */
[----:B------:R-:W-:-:S03]  /*5250*/  F2FP.BF16.PACK_AB R7, R182, R220 ;  /* 0x000000dcb607723e */ /* 0x000fc600000010ff */
[----:B------:R-:W-:Y:S01]  /*5260*/  MOV R62, R189 ;  /* 0x000000bd003e7202 */ /* 0x000fe20000000f00 */
[----:B------:R-:W-:Y:S01]  /*5270*/  IMAD.MOV.U32 R61, RZ, RZ, R190 ;  /* 0x000000ffff3d7224 */ /* 0x000fe200078e00be */
[----:B------:R-:W-:Y:S01]  /*5280*/  MOV R51, R188 ;  /* 0x000000bc00337202 */ /* 0x000fe20000000f00 */
[----:B------:R-:W-:Y:S01]  /*5290*/  IMAD.MOV.U32 R60, RZ, RZ, R191 ;  /* 0x000000ffff3c7224 */ /* 0x000fe200078e00bf */
[C---:B------:R-:W-:Y:S08]  /*52a0*/  HMMA.16816.F32.BF16 R16, R4.reuse, R26, R68 ;  /* 0x0000001a0410723c */ /* 0x040ff00000041844 */
[C---:B------:R-:W-:Y:S01]  /*52b0*/  HMMA.16816.F32.BF16 R28, R4.reuse, R24, R76 ;  /* 0x00000018041c723c */ /* 0x040fe2000004184c */
[----:B------:R-:W-:Y:S07]  /*52c0*/  LDSM.16.MT88.4 R24, [R207+0x4900] ;  /* 0x00490000cf18783b */ /* 0x000fee0000004200 */
[C---:B-1----:R-:W-:Y:S07]  /*52d0*/  HMMA.16816.F32.BF16 R248, R4.reuse, R40, R104 ;  /* 0x0000002804f8723c */ /* 0x042fee0000041868 */
[----:B------:R-:W-:Y:S01]  /*52e0*/  IMAD.MOV.U32 R105, RZ, RZ, R62 ;  /* 0x000000ffff697224 */ /* 0x000fe200078e003e */
[----:B------:R-:W-:Y:S01]  /*52f0*/  MOV R70, R19 ;  /* 0x0000001300467202 */ /* 0x000fe20000000f00 */
[----:B------:R-:W-:Y:S01]  /*5300*/  IMAD.MOV.U32 R71, RZ, RZ, R18 ;  /* 0x000000ffff477224 */ /* 0x000fe200078e0012 */
[----:B----4-:R-:W-:Y:S01]  /*5310*/  HMMA.16816.F32.BF16 R232, R4, R12, R52 ;  /* 0x0000000c04e8723c */ /* 0x010fe20000041834 */
[----:B------:R-:W-:Y:S01]  /*5320*/  IMAD.MOV.U32 R69, RZ, RZ, R16 ;  /* 0x000000ffff457224 */ /* 0x000fe200078e0010 */
[----:B------:R-:W-:Y:S01]  /*5330*/  MOV R107, R60 ;  /* 0x0000003c006b7202 */ /* 0x000fe20000000f00 */
[----:B------:R-:W-:-:S02]  /*5340*/  IMAD.MOV.U32 R68, RZ, RZ, R17 ;  /* 0x000000ffff447224 */ /* 0x000fc400078e0011 */
[----:B------:R-:W-:Y:S01]  /*5350*/  IMAD.MOV.U32 R106, RZ, RZ, R61 ;  /* 0x000000ffff6a7224 */ /* 0x000fe200078e003d */
[----:B------:R-:W-:Y:S01]  /*5360*/  MOV R76, R28 ;  /* 0x0000001c004c7202 */ /* 0x000fe20000000f00 */
[----:B------:R-:W-:Y:S01]  /*5370*/  IMAD.MOV.U32 R78, RZ, RZ, R30 ;  /* 0x000000ffff4e7224 */ /* 0x000fe200078e001e */
[C---:B------:R-:W-:Y:S01]  /*5380*/  HMMA.16816.F32.BF16 R16, R4.reuse, R20, R56 ;  /* 0x000000140410723c */ /* 0x040fe20000041838 */
[----:B------:R-:W-:Y:S02]  /*5390*/  IMAD.MOV.U32 R77, RZ, RZ, R31 ;  /* 0x000000ffff4d7224 */ /* 0x000fe400078e001f */
[----:B------:R-:W-:Y:S02]  /*53a0*/  IMAD.MOV.U32 R63, RZ, RZ, R29 ;  /* 0x000000ffff3f7224 */ /* 0x000fe400078e001d */
[----:B------:R-:W-:Y:S01]  /*53b0*/  LDSM.16.MT88.4 R28, [R207+0x2900] ;  /* 0x00290000cf1c783b */ /* 0x000fe20000004200 */
[----:B------:R-:W-:Y:S02]  /*53c0*/  IMAD.MOV.U32 R104, RZ, RZ, R51 ;  /* 0x000000ffff687224 */ /* 0x000fe400078e0033 */
[C---:B------:R-:W-:Y:S01]  /*53d0*/  HMMA.16816.F32.BF16 R192, R4.reuse, R14, R92 ;  /* 0x0000000e04c0723c */ /* 0x040fe2000004185c */
[----:B------:R-:W1:Y:S06]  /*53e0*/  LDSM.16.MT88.4 R12, [R208+0x4900] ;  /* 0x00490000d00c783b */ /* 0x000e6c0000004200 */
[----:B------:R-:W-:Y:S01]  /*53f0*/  IMAD.MOV.U32 R92, RZ, RZ, R69 ;  /* 0x000000ffff5c7224 */ /* 0x000fe200078e0045 */
[C---:B------:R-:W-:Y:S01]  /*5400*/  HMMA.16816.F32.BF16 R236, R4.reuse, R22, R64 ;  /* 0x0000001604ec723c */ /* 0x040fe20000041840 */
[----:B------:R-:W2:Y:S07]  /*5410*/  LDSM.16.MT88.4 R20, [R205+0x4900] ;  /* 0x00490000cd14783b */ /* 0x000eae0000004200 */
[----:B------:R-:W-:Y:S01]  /*5420*/  MOV R58, R18 ;  /* 0x00000012003a7202 */ /* 0x000fe20000000f00 */
[----:B------:R-:W-:Y:S01]  /*5430*/  IMAD.MOV.U32 R57, RZ, RZ, R19 ;  /* 0x000000ffff397224 */ /* 0x000fe200078e0013 */
[----:B------:R-:W-:Y:S01]  /*5440*/  MOV R221, R16 ;  /* 0x0000001000dd7202 */ /* 0x000fe20000000f00 */
[----:B------:R-:W-:Y:S01]  /*5450*/  IMAD.MOV.U32 R56, RZ, RZ, R17 ;  /* 0x000000ffff387224 */ /* 0x000fe200078e0011 */
[----:B------:R-:W-:Y:S01]  /*5460*/  HMMA.16816.F32.BF16 R244, R4, R44, R136 ;  /* 0x0000002c04f4723c */ /* 0x000fe20000041888 */
[----:B------:R-:W-:Y:S01]  /*5470*/  MOV R94, R58 ;  /* 0x0000003a005e7202 */ /* 0x000fe20000000f00 */
[----:B------:R-:W-:-:S02]  /*5480*/  IMAD.MOV.U32 R95, RZ, RZ, R57 ;  /* 0x000000ffff5f7224 */ /* 0x000fc400078e0039 */
[----:B------:R-:W-:-:S03]  /*5490*/  IMAD.MOV.U32 R93, RZ, RZ, R56 ;  /* 0x000000ffff5d7224 */ /* 0x000fc600078e0038 */
[----:B------:R-:W-:Y:S01]  /*54a0*/  IMAD.MOV.U32 R138, RZ, RZ, R78 ;  /* 0x000000ffff8a7224 */ /* 0x000fe200078e004e */
[----:B------:R-:W-:Y:S01]  /*54b0*/  HMMA.16816.F32.BF16 R16, R4, R42, R88 ;  /* 0x0000002a0410723c */ /* 0x000fe20000041858 */
[----:B------:R-:W-:Y:S01]  /*54c0*/  IMAD.MOV.U32 R139, RZ, RZ, R77 ;  /* 0x000000ffff8b7224 */ /* 0x000fe200078e004d */
[----:B------:R-:W-:Y:S01]  /*54d0*/  MOV R136, R76 ;  /* 0x0000004c00887202 */ /* 0x000fe20000000f00 */
[----:B------:R-:W-:-:S05]  /*54e0*/  IMAD.MOV.U32 R137, RZ, RZ, R63 ;  /* 0x000000ffff897224 */ /* 0x000fca00078e003f */
[C---:B------:R-:W-:Y:S07]  /*54f0*/  HMMA.16816.F32.BF16 R40, R4.reuse, R46, R144 ;  /* 0x0000002e0428723c */ /* 0x040fee0000041890 */
[----:B------:R-:W-:Y:S01]  /*5500*/  MOV R147, R71 ;  /* 0x0000004700937202 */ /* 0x000fe20000000f00 */
[----:B-1----:R-:W-:Y:S01]  /*5510*/  HMMA.16816.F32.BF16 R76, R4, R12, R120 ;  /* 0x0000000c044c723c */ /* 0x002fe20000041878 */
[----:B------:R-:W-:-:S07]  /*5520*/  MOV R146, R68 ;  /* 0x0000004400927202 */ /* 0x000fce0000000f00 */
[----:B------:R-:W-:Y:S01]  /*5530*/  IMAD.MOV.U32 R2, RZ, RZ, R17 ;  /* 0x000000ffff027224 */ /* 0x000fe200078e0011 */
[C---:B------:R-:W-:Y:S01]  /*5540*/  HMMA.16816.F32.BF16 R188, R4.reuse, R34, R112 ;  /* 0x0000002204bc723c */ /* 0x040fe20000041870 */
[----:B------:R-:W-:Y:S01]  /*5550*/  IMAD.MOV.U32 R50, RZ, RZ, R18 ;  /* 0x000000ffff327224 */ /* 0x000fe200078e0012 */
[----:B------:R-:W-:Y:S01]  /*5560*/  MOV R48, R16 ;  /* 0x0000001000307202 */ /* 0x000fe20000000f00 */
[----:B------:R-:W-:Y:S02]  /*5570*/  IMAD.MOV.U32 R49, RZ, RZ, R19 ;  /* 0x000000ffff317224 */ /* 0x000fe400078e0013 */
[----:B------:R-:W1:Y:S02]  /*5580*/  LDSM.16.MT88.4 R16, [R206+0x4900] ;  /* 0x00490000ce10783b */ /* 0x000e640000004200 */
[----:B------:R-:W-:Y:S01]  /*5590*/  IMAD.MOV.U32 R47, RZ, RZ, R40 ;  /* 0x000000ffff2f7224 */ /* 0x000fe200078e0028 */
[----:B------:R-:W-:Y:S01]  /*55a0*/  MOV R46, R41 ;  /* 0x00000029002e7202 */ /* 0x000fe20000000f00 */
[----:B------:R-:W-:Y:S01]  /*55b0*/  IMAD.MOV.U32 R45, RZ, RZ, R42 ;  /* 0x000000ffff2d7224 */ /* 0x000fe200078e002a */
[----:B------:R-:W-:Y:S01]  /*55c0*/  HMMA.16816.F32.BF16 R56, R4, R26, R152 ;  /* 0x0000001a0438723c */ /* 0x000fe20000041898 */
[----:B------:R-:W-:-:S02]  /*55d0*/  IMAD.MOV.U32 R44, RZ, RZ, R43 ;  /* 0x000000ffff2c7224 */ /* 0x000fc400078e002b */
[----:B------:R-:W-:Y:S02]  /*55e0*/  IMAD.MOV.U32 R112, RZ, RZ, R2 ;  /* 0x000000ffff707224 */ /* 0x000fe400078e0002 */
[----:B------:R-:W-:Y:S02]  /*55f0*/  IMAD.MOV.U32 R113, RZ, RZ, R50 ;  /* 0x000000ffff717224 */ /* 0x000fe400078e0032 */
[----:B------:R-:W-:Y:S01]  /*5600*/  FFMA.FTZ R2, R165, c[0x0][0x2d0], -R8 ;  /* 0x0000b400a5027a23 */ /* 0x000fe20000010808 */
[----:B------:R-:W-:Y:S01]  /*5610*/  HMMA.16816.F32.BF16 R40, R4, R36, R128 ;  /* 0x000000240428723c */ /* 0x000fe20000041880 */
[----:B------:R-:W-:Y:S02]  /*5620*/  IMAD.MOV.U32 R115, RZ, RZ, R9 ;  /* 0x000000ffff737224 */ /* 0x000fe400078e0009 */
[----:B------:R-:W-:-:S05]  /*5630*/  IMAD.MOV.U32 R114, RZ, RZ, R49 ;  /* 0x000000ffff727224 */ /* 0x000fca00078e0031 */
[C---:B------:R-:W-:Y:S07]  /*5640*/  HMMA.16816.F32.BF16 R36, R4.reuse, R38, R116 ;  /* 0x000000260424723c */ /* 0x040fee0000041874 */
[----:B------:R-:W-:Y:S01]  /*5650*/  IMAD.MOV.U32 R117, RZ, RZ, R184 ;  /* 0x000000ffff757224 */ /* 0x000fe200078e00b8 */
[----:B------:R-:W-:Y:S01]  /*5660*/  MOV R116, R183 ;  /* 0x000000b700747202 */ /* 0x000fe20000000f00 */
[C---:B------:R-:W-:Y:S07]  /*5670*/  HMMA.16816.F32.BF16 R184, R4.reuse, R28, R100 ;  /* 0x0000001c04b8723c */ /* 0x040fee0000041864 */
[----:B------:R-:W-:Y:S01]  /*5680*/  MOV R53, R42 ;  /* 0x0000002a00357202 */ /* 0x000fe20000000f00 */
[----:B------:R-:W-:Y:S01]  /*5690*/  IMAD.MOV.U32 R52, RZ, RZ, R41 ;  /* 0x000000ffff347224 */ /* 0x000fe200078e0029 */
[----:B------:R-:W-:Y:S01]  /*56a0*/  MOV R144, R40 ;  /* 0x0000002800907202 */ /* 0x000fe20000000f00 */
[----:B------:R-:W-:Y:S01]  /*56b0*/  IMAD.MOV.U32 R145, RZ, RZ, R43 ;  /* 0x000000ffff917224 */ /* 0x000fe200078e002b */
[----:B------:R-:W-:Y:S01]  /*56c0*/  MOV R102, R180 ;  /* 0x000000b400667202 */ /* 0x000fe20000000f00 */
[----:B------:R-:W-:Y:S01]  /*56d0*/  IMAD.MOV.U32 R43, RZ, RZ, R70 ;  /* 0x000000ffff2b7224 */ /* 0x000fe200078e0046 */
[C---:B--2---:R-:W-:Y:S01]  /*56e0*/  HMMA.16816.F32.BF16 R128, R4.reuse, R20, R72 ;  /* 0x000000140480723c */ /* 0x044fe20000041848 */
        /* <DEDUP_REMOVED lines=10> */
[----:B------:R-:W-:Y:S01]  /*5790*/  MOV R165, R121 ;  /* 0x0000007900a57202 */ /* 0x000fe20000000f00 */
[----:B------:R-:W-:Y:S01]  /*57a0*/  IMAD.MOV.U32 R121, RZ, RZ, R112 ;  /* 0x000000ffff797224 */ /* 0x000fe200078e0070 */
[----:B------:R-:W2:Y:S01]  /*57b0*/  LDSM.16.MT88.4 R36, [R205+0x6900] ;  /* 0x00690000cd24783b */ /* 0x000ea20000004200 */
[----:B------:R-:W-:-:S02]  /*57c0*/  IMAD.MOV.U32 R112, RZ, RZ, R47 ;  /* 0x000000ffff707224 */ /* 0x000fc400078e002f */
[----:B------:R-:W-:Y:S01]  /*57d0*/  IMAD.MOV.U32 R140, RZ, RZ, R102 ;  /* 0x000000ffff8c7224 */ /* 0x000fe200078e0066 */
[C---:B------:R-:W-:Y:S01]  /*57e0*/  HMMA.16816.F32.BF16 R68, R4.reuse, R24, R148 ;  /* 0x000000180444723c */ /* 0x040fe20000041894 */
[----:B------:R-:W-:Y:S01]  /*57f0*/  IMAD.MOV.U32 R142, RZ, RZ, R116 ;  /* 0x000000ffff8e7224 */ /* 0x000fe200078e0074 */
[----:B------:R-:W-:Y:S01]  /*5800*/  MOV R143, R117 ;  /* 0x00000075008f7202 */ /* 0x000fe20000000f00 */
[----:B------:R-:W-:Y:S01]  /*5810*/  IMAD.MOV.U32 R116, RZ, RZ, R144 ;  /* 0x000000ffff747224 */ /* 0x000fe200078e0090 */
[----:B------:R-:W-:Y:S01]  /*5820*/  MOV R144, R221 ;  /* 0x000000dd00907202 */ /* 0x000fe20000000f00 */
[----:B------:R-:W-:Y:S01]  /*5830*/  IMAD.MOV.U32 R141, RZ, RZ, R115 ;  /* 0x000000ffff8d7224 */ /* 0x000fe200078e0073 */
[----:B------:R4:W5:Y:S01]  /*5840*/  LDL.LU R221, [R1+0x8c] ;  /* 0x00008c0001dd7983 */ /* 0x0009620000300800 */
[----:B------:R-:W-:Y:S01]  /*5850*/  IMAD.MOV.U32 R148, RZ, RZ, R122 ;  /* 0x000000ffff947224 */ /* 0x000fe200078e007a */
[C---:B-1----:R-:W-:Y:S01]  /*5860*/  HMMA.16816.F32.BF16 R88, R4.reuse, R16, R96 ;  /* 0x000000100458723c */ /* 0x042fe20000041860 */
[----:B------:R-:W-:Y:S01]  /*5870*/  IMAD.MOV.U32 R149, RZ, RZ, R123 ;  /* 0x000000ffff957224 */ /* 0x000fe200078e007b */
[----:B------:R1:W4:Y:S01]  /*5880*/  MUFU.EX2 R99, R2 ;  /* 0x0000000200637308 */ /* 0x0003220000000800 */
[----:B------:R-:W-:Y:S01]  /*5890*/  IMAD.MOV.U32 R122, RZ, RZ, R113 ;  /* 0x000000ffff7a7224 */ /* 0x000fe200078e0071 */
[----:B------:R-:W-:Y:S01]  /*58a0*/  MOV R113, R46 ;  /* 0x0000002e00717202 */ /* 0x000fe20000000f00 */
[----:B------:R-:W-:Y:S01]  /*58b0*/  IMAD.MOV.U32 R117, RZ, RZ, R118 ;  /* 0x000000ffff757224 */ /* 0x000fe200078e0076 */
[----:B------:R-:W-:Y:S01]  /*58c0*/  LDSM.16.MT88.4 R12, [R207+0x6900] ;  /* 0x00690000cf0c783b */ /* 0x000fe20000004200 */
[----:B------:R-:W-:Y:S01]  /*58d0*/  IMAD.MOV.U32 R153, RZ, RZ, R148 ;  /* 0x000000ffff997224 */ /* 0x000fe200078e0094 */
[----:B------:R-:W-:Y:S01]  /*58e0*/  MOV R148, R140 ;  /* 0x0000008c00947202 */ /* 0x000fe20000000f00 */
[C---:B------:R-:W-:Y:S01]  /*58f0*/  HMMA.16816.F32.BF16 R64, R4.reuse, R32, R124 ;  /* 0x000000200440723c */ /* 0x040fe2000004187c */
[----:B------:R-:W-:Y:S01]  /*5900*/  MOV R154, R149 ;  /* 0x00000095009a7202 */ /* 0x000fe20000000f00 */
[----:B------:R-:W-:Y:S01]  /*5910*/  IMAD.MOV.U32 R149, RZ, RZ, R141 ;  /* 0x000000ffff957224 */ /* 0x000fe200078e008d */
[----:B------:R-:W-:Y:S01]  /*5920*/  MOV R140, R112 ;  /* 0x00000070008c7202 */ /* 0x000fe20000000f00 */
[----:B------:R-:W-:Y:S01]  /*5930*/  IMAD.MOV.U32 R141, RZ, RZ, R113 ;  /* 0x000000ffff8d7224 */ /* 0x000fe200078e0071 */
[----:B------:R-:W-:Y:S01]  /*5940*/  MOV R112, R116 ;  /* 0x0000007400707202 */ /* 0x000fe20000000f00 */
[----:B------:R-:W-:Y:S01]  /*5950*/  IMAD.MOV.U32 R113, RZ, RZ, R117 ;  /* 0x000000ffff717224 */ /* 0x000fe200078e0075 */
[----:B------:R-:W-:Y:S01]  /*5960*/  MOV R116, R220 ;  /* 0x000000dc00747202 */ /* 0x000fe20000000f00 */
[----:B------:R-:W4:Y:S01]  /*5970*/  LDSM.16.MT88.4 R32, [R206+0x6900] ;  /* 0x00690000ce20783b */ /* 0x000f220000004200 */
[----:B-1----:R-:W-:Y:S01]  /*5980*/  FFMA.FTZ R2, R166, c[0x0][0x2d0], -R8 ;  /* 0x0000b400a6027a23 */ /* 0x002fe20000010808 */
[----:B------:R-:W-:Y:S01]  /*5990*/  HMMA.16816.F32.BF16 R84, R4, R22, R84 ;  /* 0x000000160454723c */ /* 0x000fe20000041854 */
[----:B------:R-:W-:Y:S01]  /*59a0*/  IMAD.MOV.U32 R100, RZ, RZ, R182 ;  /* 0x000000ffff647224 */ /* 0x000fe200078e00b6 */
[----:B------:R1:W5:Y:S01]  /*59b0*/  LDL.LU R220, [R1+0x88] ;  /* 0x0000880001dc7983 */ /* 0x0003620000300800 */
[----:B------:R4:W-:Y:S01]  /*59c0*/  MUFU.EX2 R166, R2 ;  /* 0x0000000200a67308 */ /* 0x0009e20000000800 */
[----:B------:R-:W-:-:S02]  /*59d0*/  IMAD.MOV.U32 R101, RZ, RZ, R181 ;  /* 0x000000ffff657224 */ /* 0x000fc400078e00b5 */
[----:B------:R-:W3:Y:S01]  /*59e0*/  LDL.LU R117, [R1+0x50] ;  /* 0x0000500001757983 */ /* 0x000ee20000300800 */
[----:B------:R-:W-:Y:S02]  /*59f0*/  IMAD.MOV.U32 R120, RZ, RZ, R11 ;  /* 0x000000ffff787224 */ /* 0x000fe400078e000b */
[----:B------:R-:W-:Y:S01]  /*5a00*/  IMAD.MOV.U32 R119, RZ, RZ, R53 ;  /* 0x000000ffff777224 */ /* 0x000fe200078e0035 */
[----:B------:R-:W1:Y:S01]  /*5a10*/  LDSM.16.MT88.4 R20, [R208+0x6900] ;  /* 0x00690000d014783b */ /* 0x000e620000004200 */
[C---:B--2---:R-:W-:Y:S03]  /*5a20*/  HMMA.16816.F32.BF16 R60, R4.reuse, R36, R156 ;  /* 0x00000024043c723c */ /* 0x044fe6000004189c */
[----:B------:R-:W2:Y:S01]  /*5a30*/  LDSM.16.MT88.4 R24, [R206+0x1100] ;  /* 0x00110000ce18783b */ /* 0x000ea20000004200 */
[----:B------:R-:W-:Y:S01]  /*5a40*/  MOV R123, R114 ;  /* 0x00000072007b7202 */ /* 0x000fe20000000f00 */
[----:B------:R-:W-:Y:S01]  /*5a50*/  IMAD.MOV.U32 R115, RZ, RZ, R44 ;  /* 0x000000ffff737224 */ /* 0x000fe200078e002c */
[----:B------:R-:W-:Y:S01]  /*5a60*/  MOV R126, R65 ;  /* 0x00000041007e7202 */ /* 0x000fe20000000f00 */
[----:B------:R-:W-:Y:S01]  /*5a70*/  IMAD.MOV.U32 R152, RZ, RZ, R165 ;  /* 0x000000ffff987224 */ /* 0x000fe200078e00a5 */
[----:B------:R-:W-:Y:S01]  /*5a80*/  MOV R150, R100 ;  /* 0x0000006400967202 */ /* 0x000fe20000000f00 */
[----:B----4-:R-:W-:Y:S01]  /*5a90*/  FFMA.FTZ R2, R167, c[0x0][0x2d0], -R8 ;  /* 0x0000b400a7027a23 */ /* 0x010fe20000010808 */
[----:B------:R-:W-:Y:S01]  /*5aa0*/  HMMA.16816.F32.BF16 R180, R4, R30, R80 ;  /* 0x0000001e04b4723c */ /* 0x000fe20000041850 */
[----:B------:R-:W-:-:S02]  /*5ab0*/  IMAD.MOV.U32 R155, RZ, RZ, R120 ;  /* 0x000000ffff9b7224 */ /* 0x000fc400078e0078 */
[----:B------:R-:W-:Y:S01]  /*5ac0*/  IMAD.MOV.U32 R151, RZ, RZ, R101 ;  /* 0x000000ffff977224 */ /* 0x000fe200078e0065 */
[----:B------:R4:W1:Y:S01]  /*5ad0*/  MUFU.EX2 R98, R2 ;  /* 0x0000000200627308 */ /* 0x0008620000000800 */
[----:B------:R-:W-:Y:S01]  /*5ae0*/  IMAD.MOV.U32 R118, RZ, RZ, R119 ;  /* 0x000000ffff767224 */ /* 0x000fe200078e0077 */
[----:B------:R-:W-:Y:S01]  /*5af0*/  MOV R119, R145 ;  /* 0x0000009100777202 */ /* 0x000fe20000000f00 */
[----:B------:R-:W-:Y:S01]  /*5b00*/  IMAD.MOV.U32 R114, RZ, RZ, R45 ;  /* 0x000000ffff727224 */ /* 0x000fe200078e002d */
[----:B------:R-:W-:Y:S01]  /*5b10*/  MOV R159, R155 ;  /* 0x0000009b009f7202 */ /* 0x000fe20000000f00 */
[----:B------:R-:W-:Y:S01]  /*5b20*/  IMAD.MOV.U32 R165, RZ, RZ, R150 ;  /* 0x000000ffffa57224 */ /* 0x000fe200078e0096 */
[----:B------:R-:W-:Y:S01]  /*5b30*/  HMMA.16816.F32.BF16 R80, R4, R18, R108 ;  /* 0x000000120450723c */ /* 0x000fe2000004186c */
[----:B------:R-:W-:Y:S01]  /*5b40*/  MOV R156, R152 ;  /* 0x00000098009c7202 */ /* 0x000fe20000000f00 */
[----:B------:R-:W-:Y:S01]  /*5b50*/  IMAD.MOV.U32 R157, RZ, RZ, R153 ;  /* 0x000000ffff9d7224 */ /* 0x000fe200078e0099 */
[----:B------:R-:W-:Y:S01]  /*5b60*/  MOV R158, R154 ;  /* 0x0000009a009e7202 */ /* 0x000fe20000000f00 */
[----:B------:R-:W-:Y:S01]  /*5b70*/  IMAD.MOV.U32 R127, RZ, RZ, R64 ;  /* 0x000000ffff7f7224 */ /* 0x000fe200078e0040 */
[----:B------:R-:W2:Y:S01]  /*5b80*/  LDSM.16.MT88.4 R28, [R205+0x1100] ;  /* 0x00110000cd1c783b */ /* 0x000ea20000004200 */
[----:B------:R-:W-:-:S02]  /*5b90*/  IMAD.MOV.U32 R125, RZ, RZ, R66 ;  /* 0x000000ffff7d7224 */ /* 0x000fc400078e0042 */
[C---:B------:R-:W-:Y:S01]  /*5ba0*/  HMMA.16816.F32.BF16 R48, R4.reuse, R34, R172 ;  /* 0x000000220430723c */ /* 0x040fe200000418ac */
[----:B------:R-:W-:Y:S02]  /*5bb0*/  IMAD.MOV.U32 R124, RZ, RZ, R67 ;  /* 0x000000ffff7c7224 */ /* 0x000fe400078e0043 */
[----:B----4-:R-:W-:Y:S01]  /*5bc0*/  FFMA.FTZ R2, R176, c[0x0][0x2d0], -R8 ;  /* 0x0000b400b0027a23 */ /* 0x010fe20000010808 */
[----:B------:R-:W-:Y:S01]  /*5bd0*/  MOV R150, R142 ;  /* 0x0000008e00967202 */ /* 0x000fe20000000f00 */
[----:B------:R-:W-:Y:S01]  /*5be0*/  IMAD.MOV.U32 R155, RZ, RZ, R151 ;  /* 0x000000ffff9b7224 */ /* 0x000fe200078e0097 */
[----:B------:R-:W-:Y:S01]  /*5bf0*/  MOV R110, R147 ;  /* 0x00000093006e7202 */ /* 0x000fe20000000f00 */
[----:B------:R4:W2:Y:S01]  /*5c00*/  MUFU.EX2 R9, R2 ;  /* 0x0000000200097308 */ /* 0x0008a20000000800 */
[----:B------:R-:W-:Y:S01]  /*5c10*/  IMAD.MOV.U32 R151, RZ, RZ, R143 ;  /* 0x000000ffff977224 */ /* 0x000fe200078e008f */
[----:B------:R-:W-:Y:S01]  /*5c20*/  MOV R142, R114 ;  /* 0x00000072008e7202 */ /* 0x000fe20000000f00 */
[----:B------:R-:W-:Y:S01]  /*5c30*/  IMAD.MOV.U32 R172, RZ, RZ, R99 ;  /* 0x000000ffffac7224 */ /* 0x000fe200078e0063 */
[----:B-1----:R-:W-:Y:S01]  /*5c40*/  MOV R173, R98 ;  /* 0x0000006200ad7202 */ /* 0x002fe20000000f00 */
        /* <DEDUP_REMOVED lines=8> */
[----:B------:R-:W1:Y:S01]  /*5cd0*/  LDSM.16.MT88.4 R16, [R208+0x1100] ;  /* 0x00110000d010783b */ /* 0x000e620000004200 */
[----:B------:R-:W-:-:S02]  /*5ce0*/  IMAD.MOV.U32 R111, RZ, RZ, R43 ;  /* 0x000000ffff6f7224 */ /* 0x000fc400078e002b */
[----:B----4-:R-:W-:Y:S01]  /*5cf0*/  FFMA.FTZ R2, R134, c[0x0][0x2d0], -R0 ;  /* 0x0000b40086027a23 */ /* 0x010fe20000010800 */
[----:B------:R-:W-:Y:S01]  /*5d00*/  MOV R114, R118 ;  /* 0x0000007600727202 */ /* 0x000fe20000000f00 */
[----:B------:R-:W-:Y:S01]  /*5d10*/  IMAD.MOV.U32 R143, RZ, RZ, R115 ;  /* 0x000000ffff8f7224 */ /* 0x000fe200078e0073 */
[----:B------:R-:W-:Y:S01]  /*5d20*/  MOV R154, R150 ;  /* 0x00000096009a7202 */ /* 0x000fe20000000f00 */
[----:B------:R4:W-:Y:S01]  /*5d30*/  MUFU.EX2 R252, R2 ;  /* 0x0000000200fc7308 */ /* 0x0009e20000000800 */
[----:B------:R-:W-:Y:S01]  /*5d40*/  IMAD.MOV.U32 R159, RZ, RZ, R155 ;  /* 0x000000ffff9f7224 */ /* 0x000fe200078e009b */
[----:B------:R-:W-:Y:S01]  /*5d50*/  MOV R148, R140 ;  /* 0x0000008c00947202 */ /* 0x000fe20000000f00 */
[----:B------:R-:W-:Y:S01]  /*5d60*/  IMAD.MOV.U32 R146, RZ, RZ, R94 ;  /* 0x000000ffff927224 */ /* 0x000fe200078e005e */
[C---:B------:R-:W-:Y:S01]  /*5d70*/  HMMA.16816.F32.BF16 R64, R4.reuse, R32, R168 ;  /* 0x000000200440723c */ /* 0x040fe200000418a8 */
[----:B------:R-:W-:Y:S01]  /*5d80*/  IMAD.MOV.U32 R153, RZ, RZ, R149 ;  /* 0x000000ffff997224 */ /* 0x000fe200078e0095 */
[----:B------:R-:W-:Y:S01]  /*5d90*/  MOV R176, R157 ;  /* 0x0000009d00b07202 */ /* 0x000fe20000000f00 */
[----:B------:R-:W1:Y:S04]  /*5da0*/  LDSM.16.MT88.4 R40, [R207+0x1100] ;  /* 0x00110000cf28783b */ /* 0x000e680000004200 */
[----:B------:R-:W1:Y:S01]  /*5db0*/  LDSM.16.MT88.4 R44, [R206+0x3100] ;  /* 0x00310000ce2c783b */ /* 0x000e620000004200 */
[----:B------:R-:W-:Y:S03]  /*5dc0*/  HMMA.16816.F32.BF16 R96, R4, R20, R196 ;  /* 0x000000140460723c */ /* 0x000fe600000418c4 */
[----:B------:R-:W-:Y:S01]  /*5dd0*/  LDSM.16.MT88.4 R36, [R205+0x3100] ;  /* 0x00310000cd24783b */ /* 0x000fe20000004200 */
[----:B----4-:R-:W-:-:S02]  /*5de0*/  FFMA.FTZ R2, R133, c[0x0][0x2d0], -R0 ;  /* 0x0000b40085027a23 */ /* 0x010fc40000010800 */
[----:B------:R-:W-:Y:S02]  /*5df0*/  IMAD.MOV.U32 R115, RZ, RZ, R119 ;  /* 0x000000ffff737224 */ /* 0x000fe400078e0077 */
[----:B------:R-:W-:Y:S01]  /*5e00*/  IMAD.MOV.U32 R118, RZ, RZ, R219 ;  /* 0x000000ffff767224 */ /* 0x000fe200078e00db */
[----:B------:R4:W1:Y:S01]  /*5e10*/  MUFU.EX2 R134, R2 ;  /* 0x0000000200867308 */ /* 0x0008620000000800 */
[----:B------:R-:W-:Y:S01]  /*5e20*/  MOV R119, R218 ;  /* 0x000000da00777202 */ /* 0x000fe20000000f00 */
[----:B------:R-:W-:Y:S01]  /*5e30*/  IMAD.MOV.U32 R155, RZ, RZ, R151 ;  /* 0x000000ffff9b7224 */ /* 0x000fe200078e0097 */
[----:B------:R-:W-:Y:S01]  /*5e40*/  HMMA.16816.F32.BF16 R92, R4, R22, R200 ;  /* 0x00000016045c723c */ /* 0x000fe200000418c8 */
[----:B------:R-:W-:Y:S01]  /*5e50*/  IMAD.MOV.U32 R149, RZ, RZ, R141 ;  /* 0x000000ffff957224 */ /* 0x000fe200078e008d */
[----:B------:R-:W-:Y:S01]  /*5e60*/  MOV R150, R142 ;  /* 0x0000008e00967202 */ /* 0x000fe20000000f00 */
[----:B------:R1:W5:Y:S01]  /*5e70*/  LDL.LU R219, [R1+0x84] ;  /* 0x0000840001db7983 */ /* 0x0003620000300800 */
[----:B------:R-:W-:-:S03]  /*5e80*/  MOV R140, R112 ;  /* 0x00000070008c7202 */ /* 0x000fc60000000f00 */
[----:B------:R-:W1:Y:S01]  /*5e90*/  LDSM.16.MT88.4 R32, [R208+0x3100] ;  /* 0x00310000d020783b */ /* 0x000e620000004200 */
[--C-:B----4-:R-:W-:Y:S01]  /*5ea0*/  FFMA.FTZ R2, R135, c[0x0][0x2d0], -R0.reuse ;  /* 0x0000b40087027a23 */ /* 0x110fe20000010800 */
[----:B------:R-:W-:Y:S01]  /*5eb0*/  HMMA.16816.F32.BF16 R104, R4, R12, R104 ;  /* 0x0000000c0468723c */ /* 0x000fe20000041868 */
[----:B------:R-:W-:Y:S01]  /*5ec0*/  IMAD.MOV.U32 R151, RZ, RZ, R143 ;  /* 0x000000ffff977224 */ /* 0x000fe200078e008f */
[----:B------:R-:W-:Y:S01]  /*5ed0*/  MOV R142, R114 ;  /* 0x00000072008e7202 */ /* 0x000fe20000000f00 */
[----:B------:R4:W-:Y:S01]  /*5ee0*/  MUFU.EX2 R133, R2 ;  /* 0x0000000200857308 */ /* 0x0009e20000000800 */
[----:B------:R-:W-:Y:S01]  /*5ef0*/  IMAD.MOV.U32 R141, RZ, RZ, R113 ;  /* 0x000000ffff8d7224 */ /* 0x000fe200078e0071 */
[----:B------:R1:W5:Y:S01]  /*5f00*/  LDL.LU R218, [R1+0x80] ;  /* 0x0000800001da7983 */ /* 0x0003620000300800 */
[----:B----4-:R-:W-:-:S05]  /*5f10*/  FFMA.FTZ R2, R164, c[0x0][0x2d0], -R0 ;  /* 0x0000b400a4027a23 */ /* 0x010fca0000010800 */
[----:B------:R-:W4:Y:S01]  /*5f20*/  MUFU.EX2 R11, R2 ;  /* 0x00000002000b7308 */ /* 0x000f220000000800 */
[----:B------:R-:W-:Y:S01]  /*5f30*/  HMMA.16816.F32.BF16 R100, R4, R14, R240 ;  /* 0x0000000e0464723c */ /* 0x000fe200000418f0 */
[----:B------:R-:W-:Y:S01]  /*5f40*/  IMAD.MOV.U32 R143, RZ, RZ, R115 ;  /* 0x000000ffff8f7224 */ /* 0x000fe200078e0073 */
[----:B------:R-:W-:Y:S01]  /*5f50*/  MOV R112, R116 ;  /* 0x0000007400707202 */ /* 0x000fe20000000f00 */
[----:B------:R-:W-:Y:S01]  /*5f60*/  IMAD.MOV.U32 R115, RZ, RZ, R119 ;  /* 0x000000ffff737224 */ /* 0x000fe200078e0077 */
[----:B------:R-:W-:Y:S01]  /*5f70*/  MOV R114, R118 ;  /* 0x0000007600727202 */ /* 0x000fe20000000f00 */
[----:B------:R-:W-:Y:S01]  /*5f80*/  IMAD.MOV.U32 R196, RZ, RZ, R140 ;  /* 0x000000ffffc47224 */ /* 0x000fe200078e008c */
[----:B------:R-:W-:Y:S01]  /*5f90*/  MOV R116, R217 ;  /* 0x000000d900747202 */ /* 0x000fe20000000f00 */
[----:B------:R-:W-:Y:S01]  /*5fa0*/  IMAD.MOV.U32 R135, RZ, RZ, R156 ;  /* 0x000000ffff877224 */ /* 0x000fe200078e009c */
[----:B------:R-:W-:Y:S01]  /*5fb0*/  F2FP.BF16.PACK_AB R4, R166, R172 ;  /* 0x000000aca604723e */ /* 0x000fe200000010ff */
[----:B------:R3:W5:Y:S01]  /*5fc0*/  LDL.LU R217, [R1+0x7c] ;  /* 0x00007c0001d97983 */ /* 0x0007620000300800 */
[----:B--2---:R-:W-:-:S02]  /*5fd0*/  F2FP.BF16.PACK_AB R6, R9, R173 ;  /* 0x000000ad0906723e */ /* 0x004fc400000010ff */
[----:B-1----:R-:W-:Y:S02]  /*5fe0*/  F2FP.BF16.PACK_AB R5, R134, R252 ;  /* 0x000000fc8605723e */ /* 0x002fe400000010ff */
[----:B----4-:R-:W-:Y:S01]  /*5ff0*/  F2FP.BF16.PACK_AB R7, R11, R133 ;  /* 0x000000850b07723e */ /* 0x010fe200000010ff */
        /* <DEDUP_REMOVED lines=27> */
[C---:B------:R-:W-:Y:S01]  /*61b0*/  HMMA.16816.F32.BF16 R136, R4.reuse, R28, R136 ;  /* 0x0000001c0488723c */ /* 0x040fe20000041888 */
[----:B------:R-:W-:Y:S07]  /*61c0*/  LDSM.16.MT88.4 R12, [R207+0x5100] ;  /* 0x00510000cf0c783b */ /* 0x000fee0000004200 */
[C---:B------:R-:W-:Y:S01]  /*61d0*/  HMMA.16816.F32.BF16 R108, R4.reuse, R30, R108 ;  /* 0x0000001e046c723c */ /* 0x040fe2000004186c */
[----:B------:R-:W-:Y:S07]  /*61e0*/  LDSM.16.MT88.4 R28, [R207+0x3100] ;  /* 0x00310000cf1c783b */ /* 0x000fee0000004200 */
[----:B------:R-:W-:Y:S01]  /*61f0*/  HMMA.16816.F32.BF16 R152, R4, R16, R232 ;  /* 0x000000100498723c */ /* 0x000fe200000418e8 */
[----:B---3--:R-:W-:-:S02]  /*6200*/  IMAD.MOV.U32 R113, RZ, RZ, R117 ;  /* 0x000000ffff717224 */ /* 0x008fc400078e0075 */
[----:B------:R-:W-:Y:S02]  /*6210*/  IMAD.MOV.U32 R117, RZ, RZ, R216 ;  /* 0x000000ffff757224 */ /* 0x000fe400078e00d8 */
[----:B------:R1:W5:Y:S01]  /*6220*/  LDL.LU R216, [R1+0x78] ;  /* 0x0000780001d87983 */ /* 0x0003620000300800 */
[----:B------:R-:W-:-:S03]  /*6230*/  MOV R167, R113 ;  /* 0x0000007100a77202 */ /* 0x000fc60000000f00 */
[----:B------:R1:W5:Y:S01]  /*6240*/  LDL.LU R215, [R1+0x74] ;  /* 0x0000740001d77983 */ /* 0x0003620000300800 */
[----:B------:R-:W-:Y:S03]  /*6250*/  HMMA.16816.F32.BF16 R112, R4, R26, R236 ;  /* 0x0000001a0470723c */ /* 0x000fe600000418ec */
[----:B------:R1:W5:Y:S04]  /*6260*/  LDL.LU R214, [R1+0x70] ;  /* 0x0000700001d67983 */ /* 0x0003680000300800 */
[----:B------:R1:W5:Y:S01]  /*6270*/  LDL.LU R213, [R1+0x6c] ;  /* 0x00006c0001d57983 */ /* 0x0003620000300800 */
[----:B------:R-:W-:Y:S01]  /*6280*/  MOV R239, R176 ;  /* 0x000000b000ef7202 */ /* 0x000fe20000000f00 */
[----:B------:R-:W-:-:S02]  /*6290*/  IMAD.MOV.U32 R238, RZ, RZ, R135 ;  /* 0x000000ffffee7224 */ /* 0x000fc400078e0087 */
[----:B------:R1:W5:Y:S01]  /*62a0*/  LDL.LU R212, [R1+0x68] ;  /* 0x0000680001d47983 */ /* 0x0003620000300800 */
[----:B------:R-:W-:Y:S01]  /*62b0*/  IMAD.MOV.U32 R176, RZ, RZ, R209 ;  /* 0x000000ffffb07224 */ /* 0x000fe200078e00d1 */
[----:B------:R-:W-:Y:S02]  /*62c0*/  MOV R135, R204 ;  /* 0x000000cc00877202 */ /* 0x000fe40000000f00 */
[----:B------:R1:W5:Y:S04]  /*62d0*/  LDL.LU R211, [R1+0x64] ;  /* 0x0000640001d37983 */ /* 0x0003680000300800 */
[----:B------:R1:W5:Y:S04]  /*62e0*/  LDL.LU R210, [R1+0x60] ;  /* 0x0000600001d27983 */ /* 0x0003680000300800 */
[----:B------:R1:W5:Y:S04]  /*62f0*/  LDL.LU R209, [R1+0x5c] ;  /* 0x00005c0001d17983 */ /* 0x0003680000300800 */
[----:B------:R1:W5:Y:S01]  /*6300*/  LDL.LU R204, [R1+0x58] ;  /* 0x0000580001cc7983 */ /* 0x0003620000300800 */
[----:B------:R-:W-:-:S02]  /*6310*/  MOV R143, R117 ;  /* 0x00000075008f7202 */ /* 0x000fc40000000f00 */
[C---:B------:R-:W-:Y:S01]  /*6320*/  HMMA.16816.F32.BF16 R116, R4.reuse, R18, R192 ;  /* 0x000000120474723c */ /* 0x040fe200000418c0 */
[----:B------:R-:W2:Y:S04]  /*6330*/  LDSM.16.MT88.4 R24, [R205+0x5100] ;  /* 0x00510000cd18783b */ /* 0x000ea80000004200 */
[----:B------:R-:W3:Y:S01]  /*6340*/  LDSM.16.MT88.4 R16, [R208+0x5100] ;  /* 0x00510000d010783b */ /* 0x000ee20000004200 */
[----:B------:R-:W-:Y:S01]  /*6350*/  IMAD.MOV.U32 R236, RZ, RZ, R20 ;  /* 0x000000ffffec7224 */ /* 0x000fe200078e0014 */
[----:B------:R-:W-:Y:S01]  /*6360*/  MOV R237, R21 ;  /* 0x0000001500ed7202 */ /* 0x000fe20000000f00 */
[----:B------:R-:W-:Y:S01]  /*6370*/  IMAD.MOV.U32 R240, RZ, RZ, R127 ;  /* 0x000000fffff07224 */ /* 0x000fe200078e007f */
[----:B------:R-:W-:Y:S01]  /*6380*/  MOV R241, R126 ;  /* 0x0000007e00f17202 */ /* 0x000fe20000000f00 */
[----:B------:R-:W-:Y:S01]  /*6390*/  IMAD.MOV.U32 R242, RZ, RZ, R125 ;  /* 0x000000fffff27224 */ /* 0x000fe200078e007d */
[----:B------:R-:W-:Y:S01]  /*63a0*/  MOV R243, R124 ;  /* 0x0000007c00f37202 */ /* 0x000fe20000000f00 */
[C---:B------:R-:W-:Y:S01]  /*63b0*/  HMMA.16816.F32.BF16 R160, R4.reuse, R40, R248 ;  /* 0x0000002804a0723c */ /* 0x040fe200000418f8 */
[----:B------:R-:W-:Y:S07]  /*63c0*/  LDSM.16.MT88.4 R20, [R206+0x5100] ;  /* 0x00510000ce14783b */ /* 0x000fee0000004200 */
[C---:B------:R-:W-:Y:S08]  /*63d0*/  HMMA.16816.F32.BF16 R120, R4.reuse, R42, R120 ;  /* 0x0000002a0478723c */ /* 0x040ff00000041878 */
[C---:B------:R-:W-:Y:S08]  /*63e0*/  HMMA.16816.F32.BF16 R40, R4.reuse, R46, R236 ;  /* 0x0000002e0428723c */ /* 0x040ff000000418ec */
[C---:B------:R-:W-:Y:S08]  /*63f0*/  HMMA.16816.F32.BF16 R192, R4.reuse, R32, R240 ;  /* 0x0000002004c0723c */ /* 0x040ff000000418f0 */
[C---:B------:R-:W-:Y:S08]  /*6400*/  HMMA.16816.F32.BF16 R124, R4.reuse, R36, R244 ;  /* 0x00000024047c723c */ /* 0x040ff000000418f4 */
[C---:B------:R-:W-:Y:S01]  /*6410*/  HMMA.16816.F32.BF16 R168, R4.reuse, R38, R168 ;  /* 0x0000002604a8723c */ /* 0x040fe200000418a8 */
[----:B------:R-:W4:Y:S07]  /*6420*/  LDSM.16.MT88.4 R36, [R205+0x7100] ;  /* 0x00710000cd24783b */ /* 0x000f2e0000004200 */
[----:B------:R-:W-:Y:S01]  /*6430*/  HMMA.16816.F32.BF16 R188, R4, R34, R188 ;  /* 0x0000002204bc723c */ /* 0x000fe200000418bc */
[----:B------:R-:W-:Y:S01]  /*6440*/  IMAD.MOV.U32 R203, RZ, RZ, R2 ;  /* 0x000000ffffcb7224 */ /* 0x000fe200078e0002 */
[----:B------:R-:W-:-:S02]  /*6450*/  MOV R47, R40 ;  /* 0x00000028002f7202 */ /* 0x000fc40000000f00 */
[----:B------:R-:W-:Y:S01]  /*6460*/  MOV R2, R135 ;  /* 0x0000008700027202 */ /* 0x000fe20000000f00 */
[----:B------:R-:W-:Y:S01]  /*6470*/  IMAD.MOV.U32 R135, RZ, RZ, R193 ;  /* 0x000000ffff877224 */ /* 0x000fe200078e00c1 */
[----:B------:R-:W-:Y:S02]  /*6480*/  MOV R40, R192 ;  /* 0x000000c000287202 */ /* 0x000fe40000000f00 */
[C---:B------:R-:W-:Y:S07]  /*6490*/  HMMA.16816.F32.BF16 R196, R4.reuse, R44, R196 ;  /* 0x0000002c04c4723c */ /* 0x040fee00000418c4 */
[----:B------:R-:W-:Y:S01]  /*64a0*/  MOV R45, R42 ;  /* 0x0000002a002d7202 */ /* 0x000fe20000000f00 */
[----:B------:R-:W-:Y:S01]  /*64b0*/  IMAD.MOV.U32 R44, RZ, RZ, R43 ;  /* 0x000000ffff2c7224 */ /* 0x000fe200078e002b */
[----:B------:R-:W-:Y:S01]  /*64c0*/  MOV R43, R194 ;  /* 0x000000c2002b7202 */ /* 0x000fe20000000f00 */
[----:B------:R-:W-:Y:S01]  /*64d0*/  IMAD.MOV.U32 R42, RZ, RZ, R195 ;  /* 0x000000ffff2a7224 */ /* 0x000fe200078e00c3 */
[C---:B--2---:R-:W-:Y:S05]  /*64e0*/  HMMA.16816.F32.BF16 R232, R4.reuse, R26, R84 ;  /* 0x0000001a04e8723c */ /* 0x044fea0000041854 */
[----:B------:R-:W-:Y:S01]  /*64f0*/  IMAD.MOV.U32 R35, RZ, RZ, R188 ;  /* 0x000000ffff237224 */ /* 0x000fe200078e00bc */
[----:B------:R-:W-:Y:S01]  /*6500*/  MOV R34, R189 ;  /* 0x000000bd00227202 */ /* 0x000fe20000000f00 */
[----:B------:R-:W-:Y:S01]  /*6510*/  IMAD.MOV.U32 R33, RZ, RZ, R190 ;  /* 0x000000ffff217224 */ /* 0x000fe200078e00be */
[----:B------:R-:W-:Y:S01]  /*6520*/  MOV R32, R191 ;  /* 0x000000bf00207202 */ /* 0x000fe20000000f00 */
[C---:B------:R-:W-:Y:S08]  /*6530*/  HMMA.16816.F32.BF16 R248, R4.reuse, R28, R184 ;  /* 0x0000001c04f8723c */ /* 0x040ff000000418b8 */
[C---:B---3--:R-:W-:Y:S08]  /*6540*/  HMMA.16816.F32.BF16 R84, R4.reuse, R16, R76 ;  /* 0x000000100454723c */ /* 0x048ff0000004184c */
[C---:B------:R-:W-:Y:S01]  /*6550*/  HMMA.16816.F32.BF16 R192, R4.reuse, R18, R72 ;  /* 0x0000001204c0723c */ /* 0x040fe20000041848 */
[----:B------:R-:W2:Y:S07]  /*6560*/  LDSM.16.MT88.4 R16, [R208+0x7100] ;  /* 0x00710000d010783b */ /* 0x000eae0000004200 */
[----:B------:R-:W-:Y:S01]  /*6570*/  HMMA.16816.F32.BF16 R188, R4, R12, R68 ;  /* 0x0000000c04bc723c */ /* 0x000fe20000041844 */
[----:B------:R-:W-:-:S07]  /*6580*/  MOV R28, R2 ;  /* 0x00000002001c7202 */ /* 0x000fce0000000f00 */
[----:B------:R-:W-:Y:S01]  /*6590*/  HMMA.16816.F32.BF16 R184, R4, R14, R56 ;  /* 0x0000000e04b8723c */ /* 0x000fe20000041838 */
[----:B------:R-:W3:Y:S01]  /*65a0*/  LDSM.16.MT88.4 R12, [R207+0x7100] ;  /* 0x00710000cf0c783b */ /* 0x000ee20000004200 */
[----:B------:R-:W-:-:S06]  /*65b0*/  FFMA.FTZ R2, R177, c[0x0][0x2d0], -R8 ;  /* 0x0000b400b1027a23 */ /* 0x000fcc0000010808 */
[C---:B------:R-:W-:Y:S01]  /*65c0*/  HMMA.16816.F32.BF16 R244, R4.reuse, R30, R180 ;  /* 0x0000001e04f4723c */ /* 0x040fe200000418b4 */
[----:B------:R1:W1:Y:S06]  /*65d0*/  MUFU.EX2 R75, R2 ;  /* 0x00000002004b7308 */ /* 0x00026c0000000800 */
[----:B------:R-:W-:Y:S01]  /*65e0*/  MOV R182, R179 ;  /* 0x000000b300b67202 */ /* 0x000fe20000000f00 */
[----:B------:R-:W-:Y:S01]  /*65f0*/  HMMA.16816.F32.BF16 R240, R4, R24, R128 ;  /* 0x0000001804f0723c */ /* 0x000fe20000041880 */
[----:B------:R-:W2:Y:S01]  /*6600*/  LDSM.16.MT88.4 R24, [R206+0x7100] ;  /* 0x00710000ce18783b */ /* 0x000ea20000004200 */
[----:B------:R-:W-:-:S02]  /*6610*/  IMAD.MOV.U32 R183, RZ, RZ, R178 ;  /* 0x000000ffffb77224 */ /* 0x000fc400078e00b2 */
[----:B------:R-:W-:Y:S02]  /*6620*/  IMAD.MOV.U32 R29, RZ, RZ, R176 ;  /* 0x000000ffff1d7224 */ /* 0x000fe400078e00b0 */
[----:B-1----:R-:W-:Y:S02]  /*6630*/  FFMA.FTZ R2, R182, c[0x0][0x2d0], -R8 ;  /* 0x0000b400b6027a23 */ /* 0x002fe40000010808 */
[----:B----4-:R-:W-:Y:S02]  /*6640*/  HMMA.16816.F32.BF16 R176, R4, R36, R60 ;  /* 0x0000002404b0723c */ /* 0x010fe4000004183c */
[----:B------:R1:W4:Y:S01]  /*6650*/  MUFU.EX2 R37, R2 ;  /* 0x0000000200257308 */ /* 0x0003220000000800 */
[----:B------:R-:W-:Y:S02]  /*6660*/  IMAD.MOV.U32 R46, RZ, RZ, R41 ;  /* 0x000000ffff2e7224 */ /* 0x000fe400078e0029 */
[----:B------:R-:W-:Y:S01]  /*6670*/  IMAD.MOV.U32 R41, RZ, RZ, R203 ;  /* 0x000000ffff297224 */ /* 0x000fe200078e00cb */
[----:B------:R-:W-:Y:S01]  /*6680*/  MOV R130, R28 ;  /* 0x0000001c00827202 */ /* 0x000fe20000000f00 */
[----:B------:R-:W-:-:S02]  /*6690*/  IMAD.MOV.U32 R181, RZ, RZ, R164 ;  /* 0x000000ffffb57224 */ /* 0x000fc400078e00a4 */
[----:B-1----:R-:W-:-:S04]  /*66a0*/  FFMA.FTZ R2, R183, c[0x0][0x2d0], -R8 ;  /* 0x0000b400b7027a23 */ /* 0x002fc80000010808 */
[----:B------:R1:W1:Y:S01]  /*66b0*/  MUFU.EX2 R36, R2 ;  /* 0x0000000200247308 */ /* 0x0002620000000800 */
[----:B------:R-:W-:Y:S01]  /*66c0*/  MOV R183, R135 ;  /* 0x0000008700b77202 */ /* 0x000fe20000000f00 */
[----:B------:R-:W-:Y:S01]  /*66d0*/  IMAD.MOV.U32 R182, RZ, RZ, R174 ;  /* 0x000000ffffb67224 */ /* 0x000fe200078e00ae */
[----:B------:R-:W-:Y:S01]  /*66e0*/  MOV R180, R41 ;  /* 0x0000002900b47202 */ /* 0x000fe20000000f00 */
[----:B------:R-:W-:Y:S01]  /*66f0*/  IMAD.MOV.U32 R164, RZ, RZ, R175 ;  /* 0x000000ffffa47224 */ /* 0x000fe200078e00af */
[----:B------:R-:W-:Y:S01]  /*6700*/  MOV R41, R173 ;  /* 0x000000ad00297202 */ /* 0x000fe20000000f00 */
[----:B------:R-:W-:Y:S01]  /*6710*/  IMAD.MOV.U32 R174, RZ, RZ, R158 ;  /* 0x000000ffffae7224 */ /* 0x000fe200078e009e */
[----:B------:R-:W-:Y:S02]  /*6720*/  MOV R173, R156 ;  /* 0x0000009c00ad7202 */ /* 0x000fe40000000f00 */
[----:B------:R-:W-:Y:S01]  /*6730*/  MOV R175, R159 ;  /* 0x0000009f00af7202 */ /* 0x000fe20000000f00 */
[----:B-1----:R-:W-:Y:S01]  /*6740*/  FFMA.FTZ R2, R167, c[0x0][0x2d0], -R8 ;  /* 0x0000b400a7027a23 */ /* 0x002fe20000010808 */
[----:B------:R-:W-:Y:S01]  /*6750*/  MOV R156, R148 ;  /* 0x00000094009c7202 */ /* 0x000fe20000000f00 */
[----:B------:R-:W-:-:S02]  /*6760*/  IMAD.MOV.U32 R167, RZ, RZ, R165 ;  /* 0x000000ffffa77224 */ /* 0x000fc400078e00a5 */
[----:B------:R1:W1:Y:S01]  /*6770*/  MUFU.EX2 R135, R2 ;  /* 0x0000000200877308 */ /* 0x0002620000000800 */
[----:B------:R-:W-:Y:S01]  /*6780*/  MOV R158, R150 ;  /* 0x00000096009e7202 */ /* 0x000fe20000000f00 */
[----:B------:R-:W-:Y:S01]  /*6790*/  IMAD.MOV.U32 R159, RZ, RZ, R140 ;  /* 0x000000ffff9f7224 */ /* 0x000fe200078e008c */
[----:B------:R-:W-:Y:S01]  /*67a0*/  MOV R148, R143 ;  /* 0x0000008f00947202 */ /* 0x000fe20000000f00 */
[----:B------:R-:W-:Y:S01]  /*67b0*/  IMAD.MOV.U32 R165, RZ, RZ, R142 ;  /* 0x000000ffffa57224 */ /* 0x000fe200078e008e */
[----:B------:R-:W-:Y:S01]  /*67c0*/  HMMA.16816.F32.BF16 R236, R4, R20, R88 ;  /* 0x0000001404ec723c */ /* 0x000fe20000041858 */
[----:B------:R-:W-:Y:S01]  /*67d0*/  IMAD.MOV.U32 R73, RZ, RZ, R182 ;  /* 0x000000ffff497224 */ /* 0x000fe200078e00b6 */
[----:B------:R-:W-:Y:S02]  /*67e0*/  MOV R182, R158 ;  /* 0x0000009e00b67202 */ /* 0x000fe40000000f00 */
[----:B------:R-:W-:Y:S01]  /*67f0*/  MOV R150, R141 ;  /* 0x0000008d00967202 */ /* 0x000fe20000000f00 */
[----:B------:R-:W-:Y:S01]  /*6800*/  IMAD.MOV.U32 R63, RZ, RZ, R75 ;  /* 0x000000ffff3f7224 */ /* 0x000fe200078e004b */
[----:B------:R-:W2:Y:S01]  /*6810*/  LDSM.16.MT88.4 R140, [R205+0x1900] ;  /* 0x00190000cd8c783b */ /* 0x000ea20000004200 */
[----:B-1----:R-:W-:-:S02]  /*6820*/  FFMA.FTZ R2, R157, c[0x0][0x2d0], -R0 ;  /* 0x0000b4009d027a23 */ /* 0x002fc40000010800 */
[----:B------:R-:W-:Y:S01]  /*6830*/  IMAD.MOV.U32 R157, RZ, RZ, R149 ;  /* 0x000000ffff9d7224 */ /* 0x000fe200078e0095 */
[----:B------:R-:W-:Y:S01]  /*6840*/  HMMA.16816.F32.BF16 R200, R4, R22, R80 ;  /* 0x0000001604c8723c */ /* 0x000fe20000041850 */
[----:B------:R-:W-:Y:S01]  /*6850*/  IMAD.MOV.U32 R149, RZ, RZ, R10 ;  /* 0x000000ffff957224 */ /* 0x000fe200078e000a */
[----:B------:R-:W-:Y:S01]  /*6860*/  MOV R89, R34 ;  /* 0x0000002200597202 */ /* 0x000fe20000000f00 */
        /* <DEDUP_REMOVED lines=12> */
[----:B-1----:R-:W-:Y:S01]  /*6930*/  FFMA.FTZ R2, R130, c[0x0][0x2d0], -R0 ;  /* 0x0000b40082027a23 */ /* 0x002fe20000010800 */
        /* <DEDUP_REMOVED lines=12> */
[----:B--2---:R-:W-:Y:S01]  /*6a00*/  HMMA.16816.F32.BF16 R172, R4, R16, R96 ;  /* 0x0000001004ac723c */ /* 0x004fe20000041860 */
[----:B------:R-:W-:Y:S01]  /*6a10*/  IMAD.MOV.U32 R128, RZ, RZ, R43 ;  /* 0x000000ffff807224 */ /* 0x000fe200078e002b */
[----:B------:R-:W-:Y:S01]  /*6a20*/  MOV R129, R42 ;  /* 0x0000002a00817202 */ /* 0x000fe20000000f00 */
[----:B------:R-:W-:-:S02]  /*6a30*/  IMAD.MOV.U32 R81, RZ, RZ, R167 ;  /* 0x000000ffff517224 */ /* 0x000fc400078e00a7 */
[----:B-1----:R-:W-:Y:S01]  /*6a40*/  FFMA.FTZ R2, R73, c[0x0][0x2d0], -R0 ;  /* 0x0000b40049027a23 */ /* 0x002fe20000010800 */
        /* <DEDUP_REMOVED lines=10> */
[----:B------:R-:W-:Y:S01]  /*6af0*/  LDSM.16.MT88.4 R148, [R206+0x1900] ;  /* 0x00190000ce94783b */ /* 0x000fe20000004200 */
[C---:B---3--:R-:W-:Y:S01]  /*6b00*/  HMMA.16816.F32.BF16 R16, R4.reuse, R14, R100 ;  /* 0x0000000e0410723c */ /* 0x048fe20000041864 */
[----:B------:R-:W-:Y:S01]  /*6b10*/  IMAD.MOV.U32 R131, RZ, RZ, R180 ;  /* 0x000000ffff837224 */ /* 0x000fe200078e00b4 */
[----:B------:R-:W-:Y:S01]  /*6b20*/  MOV R180, R156 ;  /* 0x0000009c00b47202 */ /* 0x000fe20000000f00 */
[----:B------:R-:W-:Y:S01]  /*6b30*/  FFMA.FTZ R0, R74, c[0x0][0x2d0], -R0 ;  /* 0x0000b4004a007a23 */ /* 0x000fe20000010800 */
[----:B------:R-:W-:Y:S03]  /*6b40*/  LDSM.16.MT88.4 R156, [R208+0x1900] ;  /* 0x00190000d09c783b */ /* 0x000fe60000004200 */
[----:B------:R-:W-:Y:S01]  /*6b50*/  MOV R102, R63 ;  /* 0x0000003f00667202 */ /* 0x000fe20000000f00 */
[----:B------:R-:W-:Y:S01]  /*6b60*/  IMAD.MOV.U32 R63, RZ, RZ, R56 ;  /* 0x000000ffff3f7224 */ /* 0x000fe200078e0038 */
[C---:B------:R-:W-:Y:S01]  /*6b70*/  HMMA.16816.F32.BF16 R28, R4.reuse, R24, R64 ;  /* 0x00000018041c723c */ /* 0x040fe20000041840 */
[----:B------:R-:W1:Y:S01]  /*6b80*/  LDSM.16.MT88.4 R56, [R208+0x3900] ;  /* 0x00390000d038783b */ /* 0x000e620000004200 */
[----:B------:R-:W-:Y:S01]  /*6b90*/  IMAD.MOV.U32 R70, RZ, RZ, R81 ;  /* 0x000000ffff467224 */ /* 0x000fe200078e0051 */
[----:B------:R-:W-:Y:S01]  /*6ba0*/  MOV R74, R42 ;  /* 0x0000002a004a7202 */ /* 0x000fe20000000f00 */
[----:B------:R-:W-:Y:S01]  /*6bb0*/  IMAD.MOV.U32 R75, RZ, RZ, R43 ;  /* 0x000000ffff4b7224 */ /* 0x000fe200078e002b */
[----:B------:R-:W-:Y:S01]  /*6bc0*/  MOV R80, R40 ;  /* 0x0000002800507202 */ /* 0x000fe20000000f00 */
[----:B------:R-:W-:Y:S01]  /*6bd0*/  IMAD.MOV.U32 R81, RZ, RZ, R41 ;  /* 0x000000ffff517224 */ /* 0x000fe200078e0029 */
[----:B------:R-:W-:Y:S01]  /*6be0*/  LDSM.16.MT88.4 R64, [R207+0x3900] ;  /* 0x00390000cf40783b */ /* 0x000fe20000004200 */
[C---:B------:R-:W-:Y:S03]  /*6bf0*/  HMMA.16816.F32.BF16 R24, R4.reuse, R26, R48 ;  /* 0x0000001a0418723c */ /* 0x040fe60000041830 */
[----:B------:R-:W2:Y:S01]  /*6c00*/  LDSM.16.MT88.4 R40, [R205+0x3900] ;  /* 0x00390000cd28783b */ /* 0x000ea20000004200 */
[----:B------:R3:W-:Y:S03]  /*6c10*/  MUFU.EX2 R8, R2 ;  /* 0x0000000200087308 */ /* 0x0007e60000000800 */
[----:B------:R-:W1:Y:S01]  /*6c20*/  LDSM.16.MT88.4 R48, [R206+0x3900] ;  /* 0x00390000ce30783b */ /* 0x000e620000004200 */
[C---:B------:R-:W-:Y:S01]  /*6c30*/  HMMA.16816.F32.BF16 R20, R4.reuse, R38, R52 ;  /* 0x000000260414723c */ /* 0x040fe20000041834 */
[----:B------:R-:W-:Y:S01]  /*6c40*/  MOV R79, R164 ;  /* 0x000000a4004f7202 */ /* 0x000fe20000000f00 */
[----:B------:R-:W-:Y:S01]  /*6c50*/  IMAD.MOV.U32 R68, RZ, RZ, R181 ;  /* 0x000000ffff447224 */ /* 0x000fe200078e00b5 */
[----:B------:R-:W-:Y:S01]  /*6c60*/  MOV R69, R180 ;  /* 0x000000b400457202 */ /* 0x000fe20000000f00 */
[----:B------:R-:W3:Y:S01]  /*6c70*/  MUFU.EX2 R0, R0 ;  /* 0x0000000000007308 */ /* 0x000ee20000000800 */
[----:B------:R-:W1:Y:S03]  /*6c80*/  LDSM.16.MT88.4 R164, [R207+0x1900] ;  /* 0x00190000cfa4783b */ /* 0x000e660000004200 */
[----:B------:R-:W-:Y:S01]  /*6c90*/  HMMA.16816.F32.BF16 R180, R4, R12, R104 ;  /* 0x0000000c04b4723c */ /* 0x000fe20000041868 */
[----:B------:R-:W-:Y:S01]  /*6ca0*/  IMAD.MOV.U32 R54, RZ, RZ, R128 ;  /* 0x000000ffff367224 */ /* 0x000fe200078e0080 */
[----:B------:R-:W-:Y:S01]  /*6cb0*/  MOV R55, R129 ;  /* 0x0000008100377202 */ /* 0x000fe20000000f00 */
[----:B------:R-:W-:Y:S04]  /*6cc0*/  LDSM.16.MT88.4 R96, [R207+0x5900] ;  /* 0x00590000cf60783b */ /* 0x000fe80000004200 */
[----:B----4-:R-:W-:Y:S01]  /*6cd0*/  IMAD.MOV.U32 R6, RZ, RZ, R37 ;  /* 0x000000ffff067224 */ /* 0x010fe200078e0025 */
[----:B------:R-:W-:Y:S01]  /*6ce0*/  MOV R7, R36 ;  /* 0x0000002400077202 */ /* 0x000fe20000000f00 */
[----:B---3--:R-:W-:Y:S01]  /*6cf0*/  IMAD.MOV.U32 R2, RZ, RZ, R130 ;  /* 0x000000ffff027224 */ /* 0x008fe200078e0082 */
[----:B------:R-:W-:Y:S01]  /*6d00*/  MOV R13, R131 ;  /* 0x00000083000d7202 */ /* 0x000fe20000000f00 */
[----:B------:R-:W-:Y:S01]  /*6d10*/  IMAD.MOV.U32 R52, RZ, RZ, R82 ;  /* 0x000000ffff347224 */ /* 0x000fe200078e0052 */
[----:B------:R-:W-:-:S02]  /*6d20*/  F2FP.BF16.PACK_AB R128, R6, R102 ;  /* 0x000000660680723e */ /* 0x000fc400000010ff */
[----:B------:R-:W-:Y:S01]  /*6d30*/  MOV R53, R83 ;  /* 0x0000005300357202 */ /* 0x000fe20000000f00 */
[----:B------:R-:W-:Y:S01]  /*6d40*/  IMAD.MOV.U32 R93, RZ, RZ, R74 ;  /* 0x000000ffff5d7224 */ /* 0x000fe200078e004a */
[----:B------:R-:W-:Y:S02]  /*6d50*/  F2FP.BF16.PACK_AB R130, R135, R7 ;  /* 0x000000078782723e */ /* 0x000fe400000010ff */
[----:B------:R-:W-:Y:S01]  /*6d60*/  MOV R92, R75 ;  /* 0x0000004b005c7202 */ /* 0x000fe20000000f00 */
[----:B------:R-:W-:Y:S01]  /*6d70*/  IMAD.MOV.U32 R4, RZ, RZ, R62 ;  /* 0x000000ffff047224 */ /* 0x000fe200078e003e */
[----:B------:R-:W-:Y:S01]  /*6d80*/  F2FP.BF16.PACK_AB R129, R9, R10 ;  /* 0x0000000a0981723e */ /* 0x000fe200000010ff */
[----:B------:R-:W-:Y:S01]  /*6d90*/  IMAD.MOV.U32 R95, RZ, RZ, R72 ;  /* 0x000000ffff5f7224 */ /* 0x000fe200078e0048 */
[----:B------:R-:W-:Y:S02]  /*6da0*/  F2FP.BF16.PACK_AB R131, R0, R8 ;  /* 0x000000080083723e */ /* 0x000fe400000010ff */
[----:B------:R-:W-:Y:S01]  /*6db0*/  MOV R94, R73 ;  /* 0x00000049005e7202 */ /* 0x000fe20000000f00 */
[----:B------:R-:W-:Y:S01]  /*6dc0*/  IMAD.MOV.U32 R5, RZ, RZ, R92 ;  /* 0x000000ffff057224 */ /* 0x000fe200078e005c */
[----:B------:R-:W-:Y:S01]  /*6dd0*/  MOV R12, R81 ;  /* 0x00000051000c7202 */ /* 0x000fe20000000f00 */
[----:B------:R-:W-:Y:S01]  /*6de0*/  IMAD.MOV.U32 R103, RZ, RZ, R80 ;  /* 0x000000ffff677224 */ /* 0x000fe200078e0050 */
[----:B------:R-:W3:Y:S01]  /*6df0*/  LDSM.16.MT88.4 R72, [R205+0x5900] ;  /* 0x00590000cd48783b */ /* 0x000ee20000004200 */
[C---:B------:R-:W-:Y:S03]  /*6e00*/  HMMA.16816.F32.BF16 R136, R128.reuse, R140, R136 ;  /* 0x0000008c8088723c */ /* 0x040fe60000041888 */
[----:B------:R-:W4:Y:S04]  /*6e10*/  LDSM.16.MT88.4 R80, [R206+0x5900] ;  /* 0x00590000ce50783b */ /* 0x000f280000004200 */
[----:B------:R-:W-:Y:S01]  /*6e20*/  LDSM.16.MT88.4 R104, [R205+0x7900] ;  /* 0x00790000cd68783b */ /* 0x000fe20000004200 */
[C---:B------:R-:W-:Y:S07]  /*6e30*/  HMMA.16816.F32.BF16 R140, R128.reuse, R142, R108 ;  /* 0x0000008e808c723c */ /* 0x040fee000004186c */
[----:B------:R-:W-:Y:S01]  /*6e40*/  IMAD.MOV.U32 R108, RZ, RZ, R88 ;  /* 0x000000ffff6c7224 */ /* 0x000fe200078e0058 */
[----:B------:R-:W-:Y:S01]  /*6e50*/  MOV R109, R89 ;  /* 0x00000059006d7202 */ /* 0x000fe20000000f00 */
[----:B------:R-:W-:Y:S01]  /*6e60*/  IMAD.MOV.U32 R110, RZ, RZ, R90 ;  /* 0x000000ffff6e7224 */ /* 0x000fe200078e005a */
[----:B------:R-:W-:Y:S01]  /*6e70*/  MOV R111, R91 ;  /* 0x0000005b006f7202 */ /* 0x000fe20000000f00 */
[C---:B-1----:R-:W-:Y:S01]  /*6e80*/  HMMA.16816.F32.BF16 R52, R128.reuse, R56, R52 ;  /* 0x000000388034723c */ /* 0x042fe20000041834 */
[----:B------:R-:W1:Y:S07]  /*6e90*/  LDSM.16.MT88.4 R88, [R208+0x5900] ;  /* 0x00590000d058783b */ /* 0x000e6e0000004200 */
[C---:B------:R-:W-:Y:S07]  /*6ea0*/  HMMA.16816.F32.BF16 R56, R128.reuse, R58, R108 ;  /* 0x0000003a8038723c */ /* 0x040fee000004186c */
[----:B------:R-:W-:Y:S01]  /*6eb0*/  MOV R111, R13 ;  /* 0x0000000d006f7202 */ /* 0x000fe20000000f00 */
[----:B------:R-:W-:Y:S04]  /*6ec0*/  HMMA.16816.F32.BF16 R144, R128, R148, R144 ;  /* 0x000000948090723c */ /* 0x000fe80000041890 */
[----:B------:R-:W-:-:S04]  /*6ed0*/  FADD.FTZ R2, R2, R111 ;  /* 0x0000006f02027221 */ /* 0x000fc80000010000 */
[----:B------:R-:W-:Y:S01]  /*6ee0*/  HMMA.16816.F32.BF16 R152, R128, R156, R152 ;  /* 0x0000009c8098723c */ /* 0x000fe20000041898 */
[----:B------:R-:W-:-:S07]  /*6ef0*/  FADD.FTZ R5, R5, R2 ;  /* 0x0000000205057221 */ /* 0x000fce0000010000 */
[C---:B------:R-:W-:Y:S07]  /*6f00*/  HMMA.16816.F32.BF16 R148, R128.reuse, R150, R112 ;  /* 0x000000968094723c */ /* 0x040fee0000041870 */
[----:B------:R-:W-:Y:S01]  /*6f10*/  IMAD.MOV.U32 R112, RZ, RZ, R47 ;  /* 0x000000ffff707224 */ /* 0x000fe200078e002f */
[----:B------:R-:W-:Y:S01]  /*6f20*/  HMMA.16816.F32.BF16 R156, R128, R158, R116 ;  /* 0x0000009e809c723c */ /* 0x000fe20000041874 */
[----:B------:R-:W-:Y:S01]  /*6f30*/  MOV R113, R46 ;  /* 0x0000002e00717202 */ /* 0x000fe20000000f00 */
[----:B------:R-:W-:Y:S01]  /*6f40*/  IMAD.MOV.U32 R114, RZ, RZ, R45 ;  /* 0x000000ffff727224 */ /* 0x000fe200078e002d */
[----:B------:R-:W-:-:S04]  /*6f50*/  MOV R115, R44 ;  /* 0x0000002c00737202 */ /* 0x000fc80000000f00 */
[----:B------:R-:W-:Y:S01]  /*6f60*/  IMAD.MOV.U32 R116, RZ, RZ, R60 ;  /* 0x000000ffff747224 */ /* 0x000fe200078e003c */
[----:B--2---:R-:W-:Y:S01]  /*6f70*/  HMMA.16816.F32.BF16 R36, R128, R40, R124 ;  /* 0x000000288024723c */ /* 0x004fe2000004187c */
[----:B------:R-:W-:-:S06]  /*6f80*/  MOV R117, R63 ;  /* 0x0000003f00757202 */ /* 0x000fcc0000000f00 */
[----:B------:R-:W-:Y:S01]  /*6f90*/  MOV R126, R61 ;  /* 0x0000003d007e7202 */ /* 0x000fe20000000f00 */
[C---:B------:R-:W-:Y:S07]  /*6fa0*/  HMMA.16816.F32.BF16 R44, R128.reuse, R48, R196 ;  /* 0x00000030802c723c */ /* 0x040fee00000418c4 */
[----:B------:R-:W-:Y:S01]  /*6fb0*/  MOV R196, R93 ;  /* 0x0000005d00c47202 */ /* 0x000fe20000000f00 */
[----:B------:R-:W-:Y:S01]  /*6fc0*/  HMMA.16816.F32.BF16 R60, R128, R64, R248 ;  /* 0x00000040803c723c */ /* 0x000fe200000418f8 */
[----:B------:R-:W-:Y:S01]  /*6fd0*/  IMAD.MOV.U32 R197, RZ, RZ, R94 ;  /* 0x000000ffffc57224 */ /* 0x000fe200078e005e */
[----:B------:R-:W-:-:S05]  /*6fe0*/  MOV R198, R95 ;  /* 0x0000005f00c67202 */ /* 0x000fca0000000f00 */
[----:B------:R-:W-:Y:S01]  /*6ff0*/  MOV R251, R79 ;  /* 0x0000004f00fb7202 */ /* 0x000fe20000000f00 */
[----:B------:R-:W-:-:S04]  /*7000*/  FADD.FTZ R5, R197, R5 ;  /* 0x00000005c5057221 */ /* 0x000fc80000010000 */
[----:B------:R-:W-:-:S04]  /*7010*/  FADD.FTZ R2, R196, R251 ;  /* 0x000000fbc4027221 */ /* 0x000fc80000010000 */
[----:B------:R-:W-:Y:S02]  /*7020*/  FADD.FTZ R2, R198, R2 ;  /* 0x00000002c6027221 */ /* 0x000fe40000010000 */
[----:B------:R-:W-:Y:S01]  /*7030*/  FADD.FTZ R5, R116, R5 ;  /* 0x0000000574057221 */ /* 0x000fe20000010000 */
[C---:B------:R-:W-:Y:S01]  /*7040*/  HMMA.16816.F32.BF16 R160, R128.reuse, R164, R160 ;  /* 0x000000a480a0723c */ /* 0x040fe200000418a0 */
[----:B------:R-:W-:Y:S02]  /*7050*/  IMAD.MOV.U32 R118, RZ, RZ, R68 ;  /* 0x000000ffff767224 */ /* 0x000fe400078e0044 */
[----:B------:R-:W-:Y:S01]  /*7060*/  FADD.FTZ R4, R4, R2 ;  /* 0x0000000204047221 */ /* 0x000fe20000010000 */
[----:B------:R-:W-:Y:S01]  /*7070*/  MOV R119, R69 ;  /* 0x0000004500777202 */ /* 0x000fe20000000f00 */
[----:B------:R-:W-:Y:S01]  /*7080*/  IMAD.MOV.U32 R127, RZ, RZ, R12 ;  /* 0x000000ffff7f7224 */ /* 0x000fe200078e000c */
[----:B------:R-:W-:Y:S01]  /*7090*/  MOV R199, R71 ;  /* 0x0000004700c77202 */ /* 0x000fe20000000f00 */
[----:B------:R-:W-:Y:S01]  /*70a0*/  FADD.FTZ R2, R117, R5 ;  /* 0x0000000575027221 */ /* 0x000fe20000010000 */
[----:B------:R-:W-:Y:S01]  /*70b0*/  HMMA.16816.F32.BF16 R164, R128, R166, R120 ;  /* 0x000000a680a4723c */ /* 0x000fe20000041878 */
[----:B------:R-:W-:Y:S01]  /*70c0*/  LDSM.16.MT88.4 R120, [R208+0x7900] ;  /* 0x00790000d078783b */ /* 0x000fe20000004200 */
[----:B------:R-:W-:-:S03]  /*70d0*/  FADD.FTZ R4, R118, R4 ;  /* 0x0000000476047221 */ /* 0x000fc60000010000 */
[----:B------:R-:W-:Y:S03]  /*70e0*/  LDSM.16.MT88.4 R12, [R207+0x7900] ;  /* 0x00790000cf0c783b */ /* 0x000fe60000004200 */
[----:B------:R-:W-:Y:S01]  /*70f0*/  HMMA.16816.F32.BF16 R48, R128, R50, R112 ;  /* 0x000000328030723c */ /* 0x000fe20000041870 */
[----:B------:R-:W2:Y:S01]  /*7100*/  LDSM.16.MT88.4 R112, [R206+0x7900] ;  /* 0x00790000ce70783b */ /* 0x000ea20000004200 */
[----:B------:R-:W-:Y:S02]  /*7110*/  FADD.FTZ R2, R119, R2 ;  /* 0x0000000277027221 */ /* 0x000fe40000010000 */
[----:B------:R-:W-:-:S04]  /*7120*/  FADD.FTZ R4, R199, R4 ;  /* 0x00000004c7047221 */ /* 0x000fc80000010000 */
[----:B------:R-:W-:Y:S01]  /*7130*/  HMMA.16816.F32.BF16 R40, R128, R42, R168 ;  /* 0x0000002a8028723c */ /* 0x000fe200000418a8 */
[----:B------:R-:W-:-:S06]  /*7140*/  IMAD.MOV.U32 R124, RZ, RZ, R78 ;  /* 0x000000ffff7c7224 */ /* 0x000fcc00078e004e */
[----:B------:R-:W-:Y:S01]  /*7150*/  IMAD.MOV.U32 R168, RZ, RZ, R76 ;  /* 0x000000ffffa87224 */ /* 0x000fe200078e004c */
[----:B------:R-:W-:Y:S01]  /*7160*/  MOV R169, R77 ;  /* 0x0000004d00a97202 */ /* 0x000fe20000000f00 */
[----:B------:R-:W-:Y:S02]  /*7170*/  IMAD.MOV.U32 R125, RZ, RZ, R70 ;  /* 0x000000ffff7d7224 */ /* 0x000fe400078e0046 */
[----:B------:R-:W-:Y:S02]  /*7180*/  FADD.FTZ R2, R168, R2 ;  /* 0x00000002a8027221 */ /* 0x000fe40000010000 */
[----:B------:R-:W-:Y:S02]  /*7190*/  FADD.FTZ R4, R169, R4 ;  /* 0x00000004a9047221 */ /* 0x000fe40000010000 */
[----:B------:R-:W-:Y:S02]  /*71a0*/  FADD.FTZ R2, R124, R2 ;  /* 0x000000027c027221 */ /* 0x000fe40000010000 */
[----:B------:R-:W-:-:S02]  /*71b0*/  FADD.FTZ R4, R125, R4 ;  /* 0x000000047d047221 */ /* 0x000fc40000010000 */
[----:B------:R-:W-:Y:S02]  /*71c0*/  FADD.FTZ R2, R126, R2 ;  /* 0x000000027e027221 */ /* 0x000fe40000010000 */
[----:B------:R-:W-:Y:S01]  /*71d0*/  FADD.FTZ R4, R252, R4 ;  /* 0x00000004fc047221 */ /* 0x000fe20000010000 */
[----:B------:R-:W-:Y:S01]  /*71e0*/  MOV R170, R103 ;  /* 0x0000006700aa7202 */ /* 0x000fe20000000f00 */
[----:B------:R-:W-:Y:S02]  /*71f0*/  FADD.FTZ R2, R127, R2 ;  /* 0x000000027f027221 */ /* 0x000fe40000010000 */
[----:B------:R-:W-:Y:S01]  /*7200*/  FADD.FTZ R4, R134, R4 ;  /* 0x0000000486047221 */ /* 0x000fe20000010000 */
[----:B------:R-:W-:Y:S01]  /*7210*/  UIMAD.WIDE.U32 UR20, UR7, UR4, URZ ;  /* 0x00000004071472a5 */ /* 0x000fe2000f8e003f */
[----:B------:R-:W-:Y:S02]  /*7220*/  IMAD.MOV.U32 R171, RZ, RZ, R102 ;  /* 0x000000ffffab7224 */ /* 0x000fe400078e0066 */
[----:B------:R-:W-:-:S02]  /*7230*/  FADD.FTZ R2, R170, R2 ;  /* 0x00000002aa027221 */ /* 0x000fc40000010000 */
[----:B------:R-:W-:Y:S02]  /*7240*/  FADD.FTZ R5, R133, R4 ;  /* 0x0000000485057221 */ /* 0x000fe40000010000 */
[----:B------:R-:W-:Y:S01]  /*7250*/  FADD.FTZ R4, R171, R2 ;  /* 0x00000002ab047221 */ /* 0x000fe20000010000 */
[----:B------:R-:W-:Y:S01]  /*7260*/  PLOP3.LUT P0, PT, PT, PT, UP1, 0x40, 0x0 ;  /* 0x000000000000781c */ /* 0x000fe20003f0e818 */
[----:B------:R-:W-:Y:S01]  /*7270*/  FADD.FTZ R2, R11, R5 ;  /* 0x000000050b027221 */ /* 0x000fe20000010000 */
[----:B------:R-:W-:Y:S02]  /*7280*/  @UP2 UMOV UR17, UR21 ;  /* 0x0000001500112c82 */ /* 0x000fe40008000000 */
[----:B------:R-:W-:Y:S01]  /*7290*/  @UP2 USHF.R.U32.HI UR7, URZ, UR5, UR17 ;  /* 0x000000053f072299 */ /* 0x000fe20008011611 */
[----:B------:R-:W-:Y:S02]  /*72a0*/  FADD.FTZ R2, R10, R2 ;  /* 0x000000020a027221 */ /* 0x000fe40000010000 */
[----:B------:R-:W-:Y:S01]  /*72b0*/  FADD.FTZ R4, R6, R4 ;  /* 0x0000000406047221 */ /* 0x000fe20000010000 */
[----:B------:R-:W-:Y:S01]  /*72c0*/  UIADD3 UR4, UR6, UR7, URZ ;  /* 0x0000000706047290 */ /* 0x000fe2000fffe03f */
[----:B------:R-:W-:Y:S01]  /*72d0*/  FADD.FTZ R2, R9, R2 ;  /* 0x0000000209027221 */ /* 0x000fe20000010000 */
[----:B---3--:R-:W-:Y:S01]  /*72e0*/  HMMA.16816.F32.BF16 R68, R128, R72, R240 ;  /* 0x000000488044723c */ /* 0x008fe200000418f0 */
[----:B------:R-:W-:Y:S01]  /*72f0*/  ULDC UR7, c[0x0][0x328] ;  /* 0x0000ca0000077ab9 */ /* 0x000fe20000000800 */
[----:B------:R-:W-:Y:S01]  /*7300*/  FADD.FTZ R4, R7, R4 ;  /* 0x0000000407047221 */ /* 0x000fe20000010000 */
[----:B------:R-:W-:Y:S01]  /*7310*/  UIADD3 UR14, UR14, -0x2, URZ ;  /* 0xfffffffe0e0e7890 */ /* 0x000fe2000fffe03f */
[----:B------:R-:W-:Y:S01]  /*7320*/  FADD.FTZ R8, R8, R2 ;  /* 0x0000000208087221 */ /* 0x000fe20000010000 */
[----:B------:R-:W-:-:S03]  /*7330*/  UIADD3 UR7, UR4, UR7, URZ ;  /* 0x0000000704077290 */ /* 0x000fc6000fffe03f */
[----:B----4-:R-:W-:Y:S01]  /*7340*/  HMMA.16816.F32.BF16 R76, R128, R80, R236 ;  /* 0x00000050804c723c */ /* 0x010fe200000418ec */
[----:B------:R-:W-:Y:S02]  /*7350*/  FADD.FTZ R249, R135, R4 ;  /* 0x0000000487f97221 */ /* 0x000fe40000010000 */
[----:B------:R-:W-:-:S05]  /*7360*/  FADD.FTZ R250, R0, R8 ;  /* 0x0000000800fa7221 */ /* 0x000fca0000010000 */
[C---:B-1----:R-:W-:Y:S08]  /*7370*/  HMMA.16816.F32.BF16 R84, R128.reuse, R88, R84 ;  /* 0x000000588054723c */ /* 0x042ff00000041854 */
        /* <DEDUP_REMOVED lines=14> */
[----:B------:R-:W-:Y:S07]  /*7460*/  @P0 BRA `(.L_x_959) ;  /* 0x0000013000000947 */ /* 0x000fee0003800000 */
[----:B------:R-:W-:Y:S01]  /*7470*/  ISETP.LT.AND P0, PT, RZ, UR4, PT ;  /* 0x00000004ff007c0c */ /* 0x000fe2000bf01270 */
[----:B------:R-:W-:-:S02]  /*7480*/  UIADD3 UR17, UR4, -0x1, URZ ;  /* 0xffffffff04117890 */ /* 0x000fc4000fffe03f */
[----:B------:R-:W-:-:S10]  /*7490*/  ULDC UR6, c[0x0][0x32c] ;  /* 0x0000cb0000067ab9 */ /* 0x000fd40000000800 */
        /* <DEDUP_REMOVED lines=8> */
.L_x_960:
[----:B------:R-:W-:Y:S02]  /*7520*/  UISETP.NE.AND UP0, UPT, UR6, 0x1, UPT ;  /* 0x000000010600788c */ /* 0x000fe4000bf05270 */
[----:B------:R-:W-:Y:S02]  /*7530*/  ULDC.64 UR4, c[0x0][0x330] ;  /* 0x0000cc0000047ab9 */ /* 0x000fe40000000a00 */
[----:B------:R-:W-:-:S07]  /*7540*/  UIMAD.WIDE.U32 UR20, UR17, UR4, URZ ;  /* 0x00000004111472a5 */ /* 0x000fce000f8e003f */
[----:B------:R-:W-:Y:S02]  /*7550*/  @UP0 USHF.R.U32.HI UR17, URZ, UR5, UR21 ;  /* 0x000000053f110299 */ /* 0x000fe40008011615 */
.L_x_961:
[----:B------:R-:W-:Y:S02]  /*7560*/  ULDC UR4, c[0x0][0x32c] ;  /* 0x0000cb0000047ab9 */ /* 0x000fe40000000800 */
[----:B------:R-:W-:-:S04]  /*7570*/  UIMAD UR4, UR17, UR6, UR4 ;  /* 0x00000006110472a4 */ /* 0x000fc8000f8e0204 */
[----:B------:R-:W-:-:S04]  /*7580*/  UISETP.LT.AND UP0, UPT, UR7, UR4, UPT ;  /* 0x000000040700728c */ /* 0x000fc8000bf01270 */
[----:B------:R-:W-:-:S04]  /*7590*/  USEL UR7, UR7, UR4, UP0 ;  /* 0x0000000407077287 */ /* 0x000fc80008000000 */
.L_x_959:
        /* <DEDUP_REMOVED lines=8> */
[----:B------:R-:W2:Y:S04]  /*7620*/  LDL.64 R10, [R1+0x48] ;  /* 0x00004800010a7983 */ /* 0x000ea80000100a00 */
[----:B------:R-:W3:Y:S04]  /*7630*/  LDL R0, [R1+0x2c] ;  /* 0x00002c0001007983 */ /* 0x000ee80000100800 */
[----:B------:R-:W4:Y:S04]  /*7640*/  LDL.64 R8, [R1+0x38] ;  /* 0x0000380001087983 */ /* 0x000f280000100a00 */
[----:B------:R-:W4:Y:S04]  /*7650*/  LDL.64 R6, [R1+0x40] ;  /* 0x0000400001067983 */ /* 0x000f280000100a00 */
[----:B------:R-:W4:Y:S01]  /*7660*/  LDL.64 R4, [R1+0x30] ;  /* 0x0000300001047983 */ /* 0x000f220000100a00 */
[----:B------:R-:W-:Y:S01]  /*7670*/  PLOP3.LUT P0, PT, PT, PT, UP2, 0x80, 0x0 ;  /* 0x000000000000781c */ /* 0x000fe20003f0f028 */
[----:B------:R-:W-:Y:S01]  /*7680*/  IMAD.MOV.U32 R134, RZ, RZ, R3 ;  /* 0x000000ffff867224 */ /* 0x000fe200078e0003 */
[----:B------:R-:W-:Y:S01]  /*7690*/  ULDC.64 UR6, c[0x0][0x208] ;  /* 0x0000820000067ab9 */ /* 0x000fe20000000a00 */
[----:B------:R-:W-:Y:S01]  /*76a0*/  IMAD.MOV.U32 R133, RZ, RZ, R132 ;  /* 0x000000ffff857224 */ /* 0x000fe200078e0084 */
[----:B------:R-:W-:Y:S01]  /*76b0*/  ULDC.64 UR4, c[0x0][0x1e0] ;  /* 0x0000780000047ab9 */ /* 0x000fe20000000a00 */
[----:B--2---:R-:W-:-:S02]  /*76c0*/  IADD3 R12, P6, R10, 0x40, RZ ;  /* 0x000000400a0c7810 */ /* 0x004fc40007fde0ff */
[----:B------:R-:W-:-:S06]  /*76d0*/  IADD3 R2, P5, R10, 0x80, RZ ;  /* 0x000000800a027810 */ /* 0x000fcc0007fbe0ff */
[----:B---3--:R-:W-:Y:S01]  /*76e0*/  @P0 IMAD.HI.U32 R0, R0, c[0x0][0x2c8], RZ ;  /* 0x0000b20000000a27 */ /* 0x008fe200078e00ff */
[----:B------:R-:W-:Y:S01]  /*76f0*/  PLOP3.LUT P0, PT, PT, PT, UP2, 0x80, 0x0 ;  /* 0x000000000000781c */ /* 0x000fe20003f0f028 */
[----:B------:R-:W-:Y:S04]  /*7700*/  STL [R1+0x10], R12 ;  /* 0x0000100c01007387 */ /* 0x000fe80000100800 */
[----:B------:R4:W-:Y:S08]  /*7710*/  STL [R1+0x8], R2 ;  /* 0x0000080201007387 */ /* 0x0009f00000100800 */
[----:B------:R-:W-:Y:S01]  /*7720*/  @P0 SHF.R.U32.HI R0, RZ, c[0x0][0x2cc], R0 ;  /* 0x0000b300ff000a19 */ /* 0x000fe20000011600 */
[----:B----4-:R-:W-:Y:S01]  /*7730*/  IMAD.X R2, RZ, RZ, R9, P6 ;  /* 0x000000ffff027224 */ /* 0x010fe200030e0609 */
[----:B------:R-:W-:-:S05]  /*7740*/  IADD3 R10, P6, R10, 0xc0, RZ ;  /* 0x000000c00a0a7810 */ /* 0x000fca0007fde0ff */
[----:B------:R-:W-:Y:S04]  /*7750*/  STL [R1], R10 ;  /* 0x0000000a01007387 */ /* 0x000fe80000100800 */
[----:B------:R1:W-:Y:S01]  /*7760*/  STL [R1+0xc], R2 ;  /* 0x00000c0201007387 */ /* 0x0003e20000100800 */
[--C-:B------:R-:W-:Y:S01]  /*7770*/  IMAD.X R252, RZ, RZ, R9.reuse, P6 ;  /* 0x000000fffffc7224 */ /* 0x100fe200030e0609 */
[----:B------:R-:W-:Y:S01]  /*7780*/  IADD3 R247, P6, R6, 0x80, RZ ;  /* 0x0000008006f77810 */ /* 0x000fe20007fde0ff */
[----:B-1----:R-:W-:-:S05]  /*7790*/  IMAD.X R2, RZ, RZ, R9, P5 ;  /* 0x000000ffff027224 */ /* 0x002fca00028e0609 */
[----:B------:R1:W-:Y:S04]  /*77a0*/  STL [R1+0x4], R2 ;  /* 0x0000040201007387 */ /* 0x0003e80000100800 */
[----:B------:R1:W-:Y:S01]  /*77b0*/  @P0 STL [R1+0x14], R0 ;  /* 0x0000140001000387 */ /* 0x0003e20000100800 */
[----:B------:R-:W-:-:S05]  /*77c0*/  IADD3 R251, P5, R6, 0x40, RZ ;  /* 0x0000004006fb7810 */ /* 0x000fca0007fbe0ff */
[--C-:B------:R-:W-:Y:S01]  /*77d0*/  IMAD.X R248, RZ, RZ, R5.reuse, P5 ;  /* 0x000000fffff87224 */ /* 0x100fe200028e0605 */
[----:B------:R-:W-:Y:S01]  /*77e0*/  IADD3 R245, P5, R6, 0xc0, RZ ;  /* 0x000000c006f57810 */ /* 0x000fe20007fbe0ff */
[----:B------:R-:W-:-:S04]  /*77f0*/  IMAD.X R246, RZ, RZ, R5, P6 ;  /* 0x000000fffff67224 */ /* 0x000fc800030e0605 */
[----:B------:R-:W-:Y:S02]  /*7800*/  IMAD.X R244, RZ, RZ, R5, P5 ;  /* 0x000000fffff47224 */ /* 0x000fe400028e0605 */
.L_x_971:
[----:B------:R-:W2:Y:S01]  /*7810*/  LDL.64 R18, [R1+0x48] ;  /* 0x0000480001127983 */ /* 0x000ea20000100a00 */
[----:B------:R-:W-:Y:S01]  /*7820*/  UISETP.GT.AND UP3, UPT, UR8, UR14, UPT ;  /* 0x0000000e0800728c */ /* 0x000fe2000bf64270 */
[----:B------:R-:W-:Y:S04]  /*7830*/  DEPBAR.LE SB0, 0x0 ;  /* 0x000080000000791a */ /* 0x000fe80000000000 */
[----:B------:R-:W3:Y:S01]  /*7840*/  LDL R14, [R1+0x10] ;  /* 0x00001000010e7983 */ /* 0x000ee20000100800 */
[----:B------:R-:W-:Y:S02]  /*7850*/  PLOP3.LUT P5, PT, PT, PT, UP3, 0x80, 0x0 ;  /* 0x000000000000781c */ /* 0x000fe40003faf038 */
[----:B------:R-:W-:Y:S02]  /*7860*/  PLOP3.LUT P0, PT, PT, PT, UP3, 0x80, 0x0 ;  /* 0x000000000000781c */ /* 0x000fe40003f0f038 */
[----:B------:R-:W-:Y:S01]  /*7870*/  PLOP3.LUT P6, PT, PT, PT, UP3, 0x80, 0x0 ;  /* 0x000000000000781c */ /* 0x000fe20003fcf038 */
[----:B------:R-:W4:Y:S01]  /*7880*/  LDL.64 R16, [R1+0x38] ;  /* 0x0000380001107983 */ /* 0x000f220000100a00 */
[----:B------:R-:W-:Y:S02]  /*7890*/  @!UP3 UIMAD.WIDE.U32 UR22, UR14, UR6, URZ ;  /* 0x000000060e16b2a5 */ /* 0x000fe4000f8e003f */
[----:B------:R-:W-:Y:S02]  /*78a0*/  @!UP3 USHF.R.S32.HI UR20, URZ, 0x1f, UR14 ;  /* 0x0000001f3f14b899 */ /* 0x000fe4000801140e */
[----:B------:R-:W-:Y:S01]  /*78b0*/  @!UP3 USHF.L.U32 UR21, UR22, 0x6, URZ ;  /* 0x000000061615b899 */ /* 0x000fe2000800063f */
[----:B------:R-:W4:Y:S01]  /*78c0*/  LDL R11, [R1+0xc] ;  /* 0x00000c00010b7983 */ /* 0x000f220000100800 */
[----:B------:R-:W-:Y:S04]  /*78d0*/  @!UP3 UIMAD UR20, UR20, UR6, URZ ;  /* 0x000000061414b2a4 */ /* 0x000fe8000f8e023f */
[----:B------:R-:W-:Y:S01]  /*78e0*/  @!UP3 UIMAD UR20, UR14, UR7, UR20 ;  /* 0x000000070e14b2a4 */ /* 0x000fe2000f8e0214 */
[----:B------:R-:W4:Y:S03]  /*78f0*/  LDL R10, [R1+0x8] ;  /* 0x00000800010a7983 */ /* 0x000f260000100800 */
[----:B------:R-:W-:Y:S03]  /*7900*/  @!UP3 UIADD3 UR20, UR23, UR20, URZ ;  /* 0x000000141714b290 */ /* 0x000fe6000fffe03f */
[----:B------:R-:W4:Y:S01]  /*7910*/  LDL R9, [R1+0x4] ;  /* 0x0000040001097983 */ /* 0x000f220000100800 */
[----:B------:R-:W-:Y:S05]  /*7920*/  @!UP3 USHF.L.U64.HI UR20, UR22, 0x6, UR20 ;  /* 0x000000061614b899 */ /* 0x000fea0008010214 */
[----:B------:R-:W4:Y:S06]  /*7930*/  LDL R8, [R1] ;  /* 0x0000000001087983 */ /* 0x000f2c0000100800 */
[----:B------:R-:W-:Y:S06]  /*7940*/  BAR.SYNC.DEFER_BLOCKING 0x0 ;  /* 0x0000000000007b1d */ /* 0x000fec0000010000 */
[----:B-----5:R-:W-:Y:S06]  /*7950*/  LDSM.16.M88.4 R32, [R211+0x10100] ;  /* 0x01010000d320783b */ /* 0x020fec0000000200 */
[----:B------:R-:W-:Y:S06]  /*7960*/  LDSM.16.M88.4 R24, [R204+0x9100] ;  /* 0x00910000cc18783b */ /* 0x000fec0000000200 */
[----:B------:R-:W-:Y:S06]  /*7970*/  LDSM.16.M88.4 R168, [R204+0x9900] ;  /* 0x00990000cca8783b */ /* 0x000fec0000000200 */
[----:B------:R-:W-:Y:S06]  /*7980*/  LDSM.16.M88.4 R172, [R212+0x10100] ;  /* 0x01010000d4ac783b */ /* 0x000fec0000000200 */
[----:B------:R-:W-:Y:S06]  /*7990*/  LDSM.16.M88.4 R176, [R215] ;  /* 0x00000000d7b0783b */ /* 0x000fec0000000200 */
[----:B------:R-:W-:Y:S06]  /*79a0*/  LDSM.16.M88.4 R180, [R230] ;  /* 0x00000000e6b4783b */ /* 0x000fec0000000200 */
[----:B------:R-:W-:Y:S06]  /*79b0*/  LDSM.16.M88.4 R184, [R229] ;  /* 0x00000000e5b8783b */ /* 0x000fec0000000200 */
[----:B------:R-:W-:Y:S06]  /*79c0*/  LDSM.16.M88.4 R188, [R228] ;  /* 0x00000000e4bc783b */ /* 0x000fec0000000200 */
[----:B------:R-:W4:Y:S06]  /*79d0*/  LDL.64 R234, [R1+0x40] ;  /* 0x0000400001ea7983 */ /* 0x000f2c0000100a00 */
[----:B------:R-:W4:Y:S01]  /*79e0*/  LDL.64 R232, [R1+0x30] ;  /* 0x0000300001e87983 */ /* 0x000f220000100a00 */
[----:B-12---:R-:W-:Y:S02]  /*79f0*/  @!P5 IADD3 R0, P5, R18, UR21, RZ ;  /* 0x000000151200dc10 */ /* 0x006fe4000ffbe0ff */
[----:B---3--:R-:W-:Y:S11]  /*7a00*/  @!P6 IADD3 R2, P6, R14, UR21, RZ ;  /* 0x000000150e02ec10 */ /* 0x008ff6000ffde0ff */
[----:B----4-:R-:W-:Y:S02]  /*7a10*/  @!P0 IADD3.X R3, R17, UR20, RZ, P5, !PT ;  /* 0x0000001411038c10 */ /* 0x010fe4000affe4ff */
[----:B------:R-:W-:Y:S02]  /*7a20*/  PLOP3.LUT P0, PT, PT, PT, UP3, 0x80, 0x0 ;  /* 0x000000000000781c */ /* 0x000fe40003f0f038 */
[----:B------:R-:W-:Y:S11]  /*7a30*/  PLOP3.LUT P5, PT, PT, PT, UP3, 0x80, 0x0 ;  /* 0x000000000000781c */ /* 0x000ff60003faf038 */
[----:B------:R-:W-:Y:S02]  /*7a40*/  @!P0 IADD3.X R4, R11, UR20, RZ, P6, !PT ;  /* 0x000000140b048c10 */ /* 0x000fe4000b7fe4ff */
[----:B------:R-:W-:Y:S02]  /*7a50*/  PLOP3.LUT P0, PT, PT, PT, UP3, 0x80, 0x0 ;  /* 0x000000000000781c */ /* 0x000fe40003f0f038 */
[C---:B------:R-:W-:Y:S02]  /*7a60*/  @!P5 LEA R5, P5, R0.reuse, c[0x0][0x1f8], 0x1 ;  /* 0x00007e000005da11 */ /* 0x040fe400078a08ff */
[----:B------:R-:W-:Y:S11]  /*7a70*/  PLOP3.LUT P6, PT, PT, PT, UP3, 0x80, 0x0 ;  /* 0x000000000000781c */ /* 0x000ff60003fcf038 */
[----:B------:R-:W-:Y:S02]  /*7a80*/  @!P0 LEA.HI.X R15, R0, c[0x0][0x1fc], R3, 0x1, P5 ;  /* 0x00007f00000f8a11 */ /* 0x000fe400028f0c03 */
[----:B------:R-:W-:Y:S02]  /*7a90*/  @!P6 LEA R12, P6, R2, c[0x0][0x1f8], 0x1 ;  /* 0x00007e00020cea11 */ /* 0x000fe400078c08ff */
[----:B------:R-:W-:Y:S02]  /*7aa0*/  PLOP3.LUT P5, PT, PT, PT, UP3, 0x80, 0x0 ;  /* 0x000000000000781c */ /* 0x000fe40003faf038 */
[----:B------:R-:W-:Y:S11]  /*7ab0*/  PLOP3.LUT P0, PT, PT, PT, UP3, 0x80, 0x0 ;  /* 0x000000000000781c */ /* 0x000ff60003f0f038 */
[----:B------:R-:W-:Y:S02]  /*7ac0*/  @!P5 IADD3 R0, P5, R10, UR21, RZ ;  /* 0x000000150a00dc10 */ /* 0x000fe4000ffbe0ff */
[----:B------:R-:W-:Y:S02]  /*7ad0*/  @!P0 LEA.HI.X R13, R2, c[0x0][0x1fc], R4, 0x1, P6 ;  /* 0x00007f00020d8a11 */ /* 0x000fe400030f0c04 */
[----:B------:R-:W-:Y:S02]  /*7ae0*/  PLOP3.LUT P0, PT, PT, PT, UP3, 0x80, 0x0 ;  /* 0x000000000000781c */ /* 0x000fe40003f0f038 */
[----:B------:R-:W-:Y:S11]  /*7af0*/  PLOP3.LUT P6, PT, PT, PT, UP3, 0x80, 0x0 ;  /* 0x000000000000781c */ /* 0x000ff60003fcf038 */
[----:B------:R-:W-:Y:S02]  /*7b00*/  @!P0 IADD3.X R2, R9, UR20, RZ, P5, !PT ;  /* 0x0000001409028c10 */ /* 0x000fe4000affe4ff */
[C---:B------:R-:W-:Y:S02]  /*7b10*/  @!P6 LEA R6, P6, R0.reuse, c[0x0][0x1f8], 0x1 ;  /* 0x00007e000006ea11 */ /* 0x040fe400078c08ff */
[----:B------:R-:W-:Y:S02]  /*7b20*/  PLOP3.LUT P5, PT, PT, PT, UP3, 0x80, 0x0 ;  /* 0x000000000000781c */ /* 0x000fe40003faf038 */
[----:B------:R-:W-:Y:S11]  /*7b30*/  PLOP3.LUT P0, PT, PT, PT, UP3, 0x80, 0x0 ;  /* 0x000000000000781c */ /* 0x000ff60003f0f038 */
[----:B------:R-:W-:Y:S02]  /*7b40*/  @!UPT UIADD3 URZ, URZ, URZ, URZ ;  /* 0x0000003f3f3ff290 */ /* 0x000fe4000fffe03f */
[----:B------:R-:W-:Y:S02]  /*7b50*/  @!P0 LEA.HI.X R7, R0, c[0x0][0x1fc], R2, 0x1, P6 ;  /* 0x00007f0000078a11 */ /* 0x000fe400030f0c02 */
[----:B------:R-:W-:Y:S01]  /*7b60*/  @!P5 IADD3 R0, P5, R8, UR21, RZ ;  /* 0x000000150800dc10 */ /* 0x000fe2000ffbe0ff */
[----:B------:R-:W-:Y:S01]  /*7b70*/  @!UP3 ULEA UR21, UP0, UR6, UR21, 0x5 ;  /* 0x000000150615b291 */ /* 0x000fe2000f80283f */
[----:B------:R-:W-:Y:S02]  /*7b80*/  PLOP3.LUT P6, PT, PT, PT, UP3, 0x80, 0x0 ;  /* 0x000000000000781c */ /* 0x000fe40003fcf038 */
[----:B------:R-:W-:Y:S11]  /*7b90*/  PLOP3.LUT P0, PT, PT, PT, UP3, 0x80, 0x0 ;  /* 0x000000000000781c */ /* 0x000ff60003f0f038 */
[----:B------:R-:W-:Y:S02]  /*7ba0*/  @!P6 LEA R4, P6, R0, c[0x0][0x1f8], 0x1 ;  /* 0x00007e000004ea11 */ /* 0x000fe400078c08ff */
[----:B------:R-:W-:Y:S01]  /*7bb0*/  @!P0 IADD3.X R2, R252, UR20, RZ, P5, !PT ;  /* 0x00000014fc028c10 */ /* 0x000fe2000affe4ff */
[----:B------:R-:W-:Y:S01]  /*7bc0*/  @!UP3 ULEA.HI.X UR20, UR6, UR20, UR7, 0x5, UP0 ;  /* 0x000000140614b291 */ /* 0x000fe200080f2c07 */
[----:B------:R-:W-:Y:S02]  /*7bd0*/  PLOP3.LUT P5, PT, PT, PT, UP3, 0x80, 0x0 ;  /* 0x000000000000781c */ /* 0x000fe40003faf038 */
[----:B------:R-:W-:Y:S11]  /*7be0*/  PLOP3.LUT P0, PT, PT, PT, UP3, 0x80, 0x0 ;  /* 0x000000000000781c */ /* 0x000ff60003f0f038 */
[----:B------:R-:W-:Y:S02]  /*7bf0*/  @!UPT UIADD3 URZ, URZ, URZ, URZ ;  /* 0x0000003f3f3ff290 */ /* 0x000fe4000fffe03f */
[----:B------:R-:W-:Y:S02]  /*7c00*/  @!P0 LEA.HI.X R23, R0, c[0x0][0x1fc], R2, 0x1, P6 ;  /* 0x00007f0000178a11 */ /* 0x000fe400030f0c02 */
[----:B------:R-:W-:Y:S02]  /*7c10*/  @!P5 IADD3 R0, P5, R18, UR21, RZ ;  /* 0x000000151200dc10 */ /* 0x000fe4000ffbe0ff */
[----:B------:R-:W-:Y:S02]  /*7c20*/  PLOP3.LUT P0, PT, PT, PT, UP3, 0x80, 0x0 ;  /* 0x000000000000781c */ /* 0x000fe40003f0f038 */
[----:B------:R-:W-:Y:S11]  /*7c30*/  PLOP3.LUT P6, PT, PT, PT, UP3, 0x80, 0x0 ;  /* 0x000000000000781c */ /* 0x000ff60003fcf038 */
[----:B------:R-:W-:Y:S02]  /*7c40*/  @!P0 IADD3.X R2, R17, UR20, RZ, P5, !PT ;  /* 0x0000001411028c10 */ /* 0x000fe4000affe4ff */
[----:B------:R-:W-:Y:S01]  /*7c50*/  PLOP3.LUT P0, PT, PT, PT, UP3, 0x80, 0x0 ;  /* 0x000000000000781c */ /* 0x000fe20003f0f038 */
[----:B------:R-:W-:Y:S01]  /*7c60*/  LDSM.16.M88.4 R16, [R204+0x8900] ;  /* 0x00890000cc10783b */ /* 0x000fe20000000200 */
[C---:B------:R-:W-:Y:S02]  /*7c70*/  @!P6 LEA R20, P6, R0.reuse, c[0x0][0x1f8], 0x1 ;  /* 0x00007e000014ea11 */ /* 0x040fe400078c08ff */
[----:B------:R-:W-:Y:S11]  /*7c80*/  PLOP3.LUT P5, PT, PT, PT, UP3, 0x80, 0x0 ;  /* 0x000000000000781c */ /* 0x000ff60003faf038 */
[----:B------:R-:W-:Y:S02]  /*7c90*/  @!P0 LEA.HI.X R3, R0, c[0x0][0x1fc], R2, 0x1, P6 ;  /* 0x00007f0000038a11 */ /* 0x000fe400030f0c02 */
[----:B------:R-:W-:Y:S02]  /*7ca0*/  PLOP3.LUT P0, PT, PT, PT, UP3, 0x80, 0x0 ;  /* 0x000000000000781c */ /* 0x000fe40003f0f038 */
[----:B------:R-:W-:Y:S02]  /*7cb0*/  @!P5 IADD3 R0, P5, R14, UR21, RZ ;  /* 0x000000150e00dc10 */ /* 0x000fe4000ffbe0ff */
[----:B------:R-:W-:Y:S11]  /*7cc0*/  PLOP3.LUT P6, PT, PT, PT, UP3, 0x80, 0x0 ;  /* 0x000000000000781c */ /* 0x000ff60003fcf038 */
[----:B------:R-:W-:Y:S02]  /*7cd0*/  @!P0 IADD3.X R2, R11, UR20, RZ, P5, !PT ;  /* 0x000000140b028c10 */ /* 0x000fe4000affe4ff */
[C---:B------:R-:W-:Y:S02]  /*7ce0*/  @!P6 LEA R21, P6, R0.reuse, c[0x0][0x1f8], 0x1 ;  /* 0x00007e000015ea11 */ /* 0x040fe400078c08ff */
        /* <DEDUP_REMOVED lines=14> */
[----:B------:R-:W-:Y:S01]  /*7dd0*/  PLOP3.LUT P0, PT, PT, PT, UP3, 0x80, 0x0 ;  /* 0x000000000000781c */ /* 0x000fe20003f0f038 */
[----:B------:R-:W1:Y:S01]  /*7de0*/  LDSM.16.M88.4 R8, [R204+0x8100] ;  /* 0x00810000cc08783b */ /* 0x000e620000000200 */
[----:B------:R-:W-:Y:S11]  /*7df0*/  PLOP3.LUT P6, PT, PT, PT, UP3, 0x80, 0x0 ;  /* 0x000000000000781c */ /* 0x000ff60003fcf038 */
[----:B------:R-:W-:Y:S02]  /*7e00*/  @!P0 IADD3.X R2, R252, UR20, RZ, P5, !PT ;  /* 0x00000014fc028c10 */ /* 0x000fe4000affe4ff */
[C---:B------:R-:W-:Y:S02]  /*7e10*/  @!P6 LEA R28, P6, R0.reuse, c[0x0][0x1f8], 0x1 ;  /* 0x00007e00001cea11 */ /* 0x040fe400078c08ff */
[----:B------:R-:W-:Y:S02]  /*7e20*/  PLOP3.LUT P5, PT, PT, PT, UP3, 0x80, 0x0 ;  /* 0x000000000000781c */ /* 0x000fe40003faf038 */
[----:B------:R-:W-:Y:S11]  /*7e30*/  PLOP3.LUT P0, PT, PT, PT, UP3, 0x80, 0x0 ;  /* 0x000000000000781c */ /* 0x000ff60003f0f038 */
[----:B------:R-:W-:Y:S02]  /*7e40*/  @!P5 LEA.HI.X R0, R0, c[0x0][0x1fc], R2, 0x1, P6 ;  /* 0x00007f000000da11 */ /* 0x000fe400030f0c02 */
[----:B------:R-:W-:Y:S01]  /*7e50*/  PLOP3.LUT P6, PT, PT, PT, UP3, 0x80, 0x0 ;  /* 0x000000000000781c */ /* 0x000fe20003fcf038 */
[----:B------:R-:W-:Y:S01]  /*7e60*/  @!P0 IMAD.MOV.U32 R14, RZ, RZ, R5 ;  /* 0x000000ffff0e8224 */ /* 0x000fe200078e0005 */
[----:B------:R-:W-:Y:S02]  /*7e70*/  PLOP3.LUT P0, PT, PT, PT, UP3, 0x80, 0x0 ;  /* 0x000000000000781c */ /* 0x000fe40003f0f038 */
[----:B------:R-:W-:Y:S02]  /*7e80*/  PLOP3.LUT P5, PT, PT, PT, UP3, 0x80, 0x0 ;  /* 0x000000000000781c */ /* 0x000fe40003faf038 */
[----:B------:R-:W-:Y:S07]  /*7e90*/  PLOP3.LUT P5, PT, PT, PT, UP3, 0x80, 0x0 ;  /* 0x000000000000781c */ /* 0x000fee0003faf038 */
[----:B------:R-:W-:Y:S01]  /*7ea0*/  @!PT LDS RZ, [RZ] ;  /* 0x00000000fffff984 */ /* 0x000fe20000000800 */
[----:B------:R-:W-:Y:S01]  /*7eb0*/  @!PT LDS RZ, [RZ] ;  /* 0x00000000fffff984 */ /* 0x000fe20000000800 */
[----:B------:R-:W-:Y:S01]  /*7ec0*/  @!PT LDS RZ, [RZ] ;  /* 0x00000000fffff984 */ /* 0x000fe20000000800 */
[----:B------:R2:W-:Y:S01]  /*7ed0*/  @!P6 LDGSTS.E.BYPASS.LTC128B.128 [R231+0x100], [R14.64], !P4 ;  /* 0x001000000ee7efae */ /* 0x0005e2000e101d52 */
[----:B------:R-:W-:Y:S02]  /*7ee0*/  PLOP3.LUT P6, PT, PT, PT, UP3, 0x80, 0x0 ;  /* 0x000000000000781c */ /* 0x000fe40003fcf038 */
[----:B------:R-:W-:Y:S03]  /*7ef0*/  PLOP3.LUT P6, PT, PT, PT, UP3, 0x80, 0x0 ;  /* 0x000000000000781c */ /* 0x000fe60003fcf038 */
[----:B------:R2:W-:Y:S01]  /*7f00*/  @!P0 LDGSTS.E.BYPASS.LTC128B.128 [R231+0x2100], [R12.64], !P3 ;  /* 0x021000000ce78fae */ /* 0x0005e2000d901d52 */
[----:B------:R-:W-:Y:S05]  /*7f10*/  PLOP3.LUT P0, PT, PT, PT, UP3, 0x80, 0x0 ;  /* 0x000000000000781c */ /* 0x000fea0003f0f038 */
[----:B------:R1:W-:Y:S01]  /*7f20*/  @!P5 LDGSTS.E.BYPASS.LTC128B.128 [R231+0x4100], [R6.64], !P2 ;  /* 0x0410000006e7dfae */ /* 0x0003e2000d101d52 */
[----:B------:R-:W-:Y:S07]  /*7f30*/  PLOP3.LUT P5, PT, PT, PT, UP3, 0x80, 0x0 ;  /* 0x000000000000781c */ /* 0x000fee0003faf038 */
[----:B------:R-:W-:Y:S01]  /*7f40*/  @!P0 IMAD.MOV.U32 R5, RZ, RZ, R23 ;  /* 0x000000ffff058224 */ /* 0x000fe200078e0017 */
[----:B------:R-:W-:Y:S04]  /*7f50*/  PLOP3.LUT P0, PT, PT, PT, UP3, 0x80, 0x0 ;  /* 0x000000000000781c */ /* 0x000fe80003f0f038 */
[----:B------:R1:W-:Y:S01]  /*7f60*/  @!P6 LDGSTS.E.BYPASS.LTC128B.128 [R231+0x6100], [R4.64], !P1 ;  /* 0x0610000004e7efae */ /* 0x0003e2000c901d52 */
[----:B------:R-:W-:Y:S01]  /*7f70*/  @!P5 IMAD.MOV.U32 R2, RZ, RZ, R20 ;  /* 0x000000ffff02d224 */ /* 0x000fe200078e0014 */
[----:B------:R-:W-:Y:S02]  /*7f80*/  PLOP3.LUT P6, PT, PT, PT, UP3, 0x80, 0x0 ;  /* 0x000000000000781c */ /* 0x000fe40003fcf038 */
[----:B------:R-:W-:Y:S05]  /*7f90*/  PLOP3.LUT P5, PT, PT, PT, UP3, 0x80, 0x0 ;  /* 0x000000000000781c */ /* 0x000fea0003faf038 */
[----:B------:R3:W-:Y:S01]  /*7fa0*/  @!P0 LDGSTS.E.BYPASS.LTC128B.128 [R231+0x1100], [R2.64], !P4 ;  /* 0x0110000002e78fae */ /* 0x0007e2000e101d52 */
[----:B------:R-:W-:Y:S01]  /*7fb0*/  PLOP3.LUT P0, PT, PT, PT, UP3, 0x80, 0x0 ;  /* 0x000000000000781c */ /* 0x000fe20003f0f038 */
[C---:B-1----:R-:W-:Y:S08]  /*7fc0*/  HMMA.16816.F32.BF16 R4, R32.reuse, R8, RZ ;  /* 0x000000082004723c */ /* 0x042ff000000418ff */
[C---:B------:R-:W-:Y:S01]  /*7fd0*/  HMMA.16816.F32.BF16 R8, R32.reuse, R10, RZ ;  /* 0x0000000a2008723c */ /* 0x040fe200000418ff */
[----:B---3--:R-:W-:Y:S03]  /*7fe0*/  @!P6 IMAD.MOV.U32 R2, RZ, RZ, R21 ;  /* 0x000000ffff02e224 */ /* 0x008fe600078e0015 */
[----:B------:R-:W-:Y:S01]  /*7ff0*/  @!P6 IMAD.MOV.U32 R3, RZ, RZ, R29 ;  /* 0x000000ffff03e224 */ /* 0x000fe200078e001d */
[----:B------:R-:W-:Y:S03]  /*8000*/  PLOP3.LUT P6, PT, PT, PT, UP3, 0x80, 0x0 ;  /* 0x000000000000781c */ /* 0x000fe60003fcf038 */
[C---:B--2---:R-:W-:Y:S01]  /*8010*/  HMMA.16816.F32.BF16 R12, R32.reuse, R16, RZ ;  /* 0x00000010200c723c */ /* 0x044fe200000418ff */
[----:B------:R1:W-:Y:S01]  /*8020*/  @!P5 LDGSTS.E.BYPASS.LTC128B.128 [R231+0x3100], [R2.64], !P3 ;  /* 0x0310000002e7dfae */ /* 0x0003e2000d901d52 */
[----:B------:R-:W-:Y:S06]  /*8030*/  PLOP3.LUT P5, PT, PT, PT, UP3, 0x80, 0x0 ;  /* 0x000000000000781c */ /* 0x000fec0003faf038 */
[C---:B------:R-:W-:Y:S01]  /*8040*/  HMMA.16816.F32.BF16 R16, R32.reuse, R18, RZ ;  /* 0x000000122010723c */ /* 0x040fe200000418ff */
[----:B-1----:R-:W-:Y:S07]  /*8050*/  @!P0 IMAD.MOV.U32 R2, RZ, RZ, R22 ;  /* 0x000000ffff028224 */ /* 0x002fee00078e0016 */
[C---:B------:R-:W-:Y:S01]  /*8060*/  HMMA.16816.F32.BF16 R20, R32.reuse, R24, RZ ;  /* 0x000000182014723c */ /* 0x040fe200000418ff */
[----:B------:R-:W-:Y:S01]  /*8070*/  @!P0 IMAD.MOV.U32 R3, RZ, RZ, R30 ;  /* 0x000000ffff038224 */ /* 0x000fe200078e001e */
[----:B------:R-:W-:Y:S01]  /*8080*/  PLOP3.LUT P0, PT, PT, PT, UP3, 0x80, 0x0 ;  /* 0x000000000000781c */ /* 0x000fe20003f0f038 */
[----:B------:R-:W-:Y:S03]  /*8090*/  UISETP.GT.AND UP3, UPT, UR14, UR8, UPT ;  /* 0x000000080e00728c */ /* 0x000fe6000bf64270 */
[----:B------:R1:W-:Y:S02]  /*80a0*/  @!P6 LDGSTS.E.BYPASS.LTC128B.128 [R231+0x5100], [R2.64], !P2 ;  /* 0x0510000002e7efae */ /* 0x0003e4000d101d52 */
[C---:B------:R-:W-:Y:S01]  /*80b0*/  HMMA.16816.F32.BF16 R24, R32.reuse, R26, RZ ;  /* 0x0000001a2018723c */ /* 0x040fe200000418ff */
[----:B------:R-:W-:Y:S05]  /*80c0*/  PLOP3.LUT P6, PT, PT, PT, UP3, 0x80, 0x0 ;  /* 0x000000000000781c */ /* 0x000fea0003fcf038 */
[----:B------:R-:W-:Y:S04]  /*80d0*/  @UP3 UIADD3 UR22, UR14, -0x1, URZ ;  /* 0xffffffff0e163890 */ /* 0x000fe8000fffe03f */
[----:B------:R-:W-:Y:S02]  /*80e0*/  @UP3 UIMAD.WIDE.U32 UR24, UR22, UR4, URZ ;  /* 0x00000004161832a5 */ /* 0x000fe4000f8e003f */
[----:B------:R-:W-:Y:S02]  /*80f0*/  @UP3 USHF.R.S32.HI UR20, URZ, 0x1f, UR22 ;  /* 0x0000001f3f143899 */ /* 0x000fe40008011416 */
[----:B------:R-:W-:Y:S02]  /*8100*/  @UP3 USHF.L.U32 UR21, UR24, 0x6, URZ ;  /* 0x0000000618153899 */ /* 0x000fe4000800063f */
[----:B------:R-:W-:Y:S04]  /*8110*/  @UP3 UIMAD UR20, UR20, UR4, URZ ;  /* 0x00000004141432a4 */ /* 0x000fe8000f8e023f */
[----:B------:R-:W-:Y:S04]  /*8120*/  @UP3 UIMAD UR20, UR22, UR5, UR20 ;  /* 0x00000005161432a4 */ /* 0x000fe8000f8e0214 */
[----:B------:R-:W-:Y:S01]  /*8130*/  @UP3 UIADD3 UR20, UR25, UR20, URZ ;  /* 0x0000001419143290 */ /* 0x000fe2000fffe03f */
[----:B-1----:R-:W-:Y:S02]  /*8140*/  @!P5 IMAD.MOV.U32 R2, RZ, RZ, R28 ;  /* 0x000000ffff02d224 */ /* 0x002fe400078e001c */
[C---:B------:R-:W-:Y:S01]  /*8150*/  HMMA.16816.F32.BF16 R28, R32.reuse, R168, RZ ;  /* 0x000000a8201c723c */ /* 0x040fe200000418ff */
[----:B------:R-:W-:Y:S01]  /*8160*/  @!P5 IMAD.MOV.U32 R3, RZ, RZ, R0 ;  /* 0x000000ffff03d224 */ /* 0x000fe200078e0000 */
[----:B------:R-:W-:Y:S01]  /*8170*/  @UP3 USHF.L.U64.HI UR20, UR24, 0x6, UR20 ;  /* 0x0000000618143899 */ /* 0x000fe20008010214 */
[----:B------:R-:W-:Y:S03]  /*8180*/  PLOP3.LUT P5, PT, PT, PT, UP3, 0x80, 0x0 ;  /* 0x000000000000781c */ /* 0x000fe60003faf038 */
[----:B------:R1:W-:Y:S01]  /*8190*/  @!P0 LDGSTS.E.BYPASS.LTC128B.128 [R231+0x7100], [R2.64], !P1 ;  /* 0x0710000002e78fae */ /* 0x0003e2000c901d52 */
[----:B------:R-:W-:Y:S01]  /*81a0*/  PLOP3.LUT P0, PT, PT, PT, UP3, 0x80, 0x0 ;  /* 0x000000000000781c */ /* 0x000fe20003f0f038 */
[----:B------:R-:W-:Y:S04]  /*81b0*/  HMMA.16816.F32.BF16 R32, R32, R170, RZ ;  /* 0x000000aa2020723c */ /* 0x000fe800000418ff */
[----:B------:R-:W-:Y:S04]  /*81c0*/  LDSM.16.M88.4 R192, [R214+0x10100] ;  /* 0x01010000d6c0783b */ /* 0x000fe80000000200 */
[C---:B------:R-:W-:Y:S02]  /*81d0*/  HMMA.16816.F32.BF16 R4, R172.reuse, R176, R4 ;  /* 0x000000b0ac04723c */ /* 0x040fe40000041804 */
[----:B------:R-:W0:Y:S03]  /*81e0*/  LDGDEPBAR ;  /* 0x00000000000079af */ /* 0x000e260000000000 */
[----:B------:R-:W-:Y:S03]  /*81f0*/  @P5 IADD3 R0, P5, R234, UR21, RZ ;  /* 0x00000015ea005c10 */ /* 0x000fe6000ffbe0ff */
[C---:B------:R-:W-:Y:S01]  /*8200*/  HMMA.16816.F32.BF16 R8, R172.reuse, R178, R8 ;  /* 0x000000b2ac08723c */ /* 0x040fe20000041808 */
[----:B------:R-:W2:Y:S06]  /*8210*/  LDSM.16.M88.4 R196, [R210+0x8100] ;  /* 0x00810000d2c4783b */ /* 0x000eac0000000200 */
[----:B------:R-:W3:Y:S01]  /*8220*/  LDSM.16.M88.4 R168, [R210+0x8900] ;  /* 0x00890000d2a8783b */ /* 0x000ee20000000200 */
[C---:B------:R-:W-:Y:S04]  /*8230*/  HMMA.16816.F32.BF16 R12, R172.reuse, R180, R12 ;  /* 0x000000b4ac0c723c */ /* 0x040fe8000004180c */
[----:B-1----:R-:W-:Y:S01]  /*8240*/  @P0 IADD3.X R2, R233, UR20, RZ, P5, !PT ;  /* 0x00000014e9020c10 */ /* 0x002fe2000affe4ff */
[----:B------:R-:W1:Y:S01]  /*8250*/  LDSM.16.M88.4 R176, [R210+0x9100] ;  /* 0x00910000d2b0783b */ /* 0x000e620000000200 */
[----:B------:R-:W-:Y:S02]  /*8260*/  PLOP3.LUT P0, PT, PT, PT, UP3, 0x80, 0x0 ;  /* 0x000000000000781c */ /* 0x000fe40003f0f038 */
[C---:B------:R-:W-:Y:S01]  /*8270*/  HMMA.16816.F32.BF16 R16, R172.reuse, R182, R16 ;  /* 0x000000b6ac10723c */ /* 0x040fe20000041810 */
[----:B------:R-:W-:Y:S02]  /*8280*/  PLOP3.LUT P5, PT, PT, PT, UP3, 0x80, 0x0 ;  /* 0x000000000000781c */ /* 0x000fe40003faf038 */
[----:B------:R-:W4:Y:S05]  /*8290*/  LDSM.16.M88.4 R200, [R210+0x9900] ;  /* 0x00990000d2c8783b */ /* 0x000f2a0000000200 */
[C---:B------:R-:W-:Y:S01]  /*82a0*/  HMMA.16816.F32.BF16 R20, R172.reuse, R184, R20 ;  /* 0x000000b8ac14723c */ /* 0x040fe20000041814 */
[----:B------:R-:W-:Y:S07]  /*82b0*/  LDSM.16.M88.4 R180, [R209] ;  /* 0x00000000d1b4783b */ /* 0x000fee0000000200 */
[C---:B------:R-:W-:Y:S01]  /*82c0*/  HMMA.16816.F32.BF16 R24, R172.reuse, R186, R24 ;  /* 0x000000baac18723c */ /* 0x040fe20000041818 */
[----:B------:R-:W-:Y:S07]  /*82d0*/  LDSM.16.M88.4 R184, [R209+0x800] ;  /* 0x00080000d1b8783b */ /* 0x000fee0000000200 */
[C---:B------:R-:W-:Y:S08]  /*82e0*/  HMMA.16816.F32.BF16 R28, R172.reuse, R188, R28 ;  /* 0x000000bcac1c723c */ /* 0x040ff0000004181c */
[----:B------:R-:W-:Y:S01]  /*82f0*/  HMMA.16816.F32.BF16 R32, R172, R190, R32 ;  /* 0x000000beac20723c */ /* 0x000fe20000041820 */
[----:B------:R-:W4:Y:S06]  /*8300*/  LDSM.16.M88.4 R172, [R213+0x10100] ;  /* 0x01010000d5ac783b */ /* 0x000f2c0000000200 */
[----:B------:R-:W4:Y:S01]  /*8310*/  LDSM.16.M88.4 R188, [R209+0x1000] ;  /* 0x00100000d1bc783b */ /* 0x000f220000000200 */
[C---:B--2---:R-:W-:Y:S08]  /*8320*/  HMMA.16816.F32.BF16 R4, R192.reuse, R196, R4 ;  /* 0x000000c4c004723c */ /* 0x044ff00000041804 */
[C---:B------:R-:W-:Y:S01]  /*8330*/  HMMA.16816.F32.BF16 R8, R192.reuse, R198, R8 ;  /* 0x000000c6c008723c */ /* 0x040fe20000041808 */
[----:B------:R-:W-:Y:S07]  /*8340*/  LDSM.16.M88.4 R196, [R204+0xa100] ;  /* 0x00a10000ccc4783b */ /* 0x000fee0000000200 */
[C---:B---3--:R-:W-:Y:S08]  /*8350*/  HMMA.16816.F32.BF16 R12, R192.reuse, R168, R12 ;  /* 0x000000a8c00c723c */ /* 0x048ff0000004180c */
[C---:B------:R-:W-:Y:S01]  /*8360*/  HMMA.16816.F32.BF16 R16, R192.reuse, R170, R16 ;  /* 0x000000aac010723c */ /* 0x040fe20000041810 */
[----:B------:R-:W2:Y:S07]  /*8370*/  LDSM.16.M88.4 R168, [R209+0x1800] ;  /* 0x00180000d1a8783b */ /* 0x000eae0000000200 */
[C---:B-1----:R-:W-:Y:S08]  /*8380*/  HMMA.16816.F32.BF16 R20, R192.reuse, R176, R20 ;  /* 0x000000b0c014723c */ /* 0x042ff00000041814 */
[C---:B------:R-:W-:Y:S01]  /*8390*/  HMMA.16816.F32.BF16 R24, R192.reuse, R178, R24 ;  /* 0x000000b2c018723c */ /* 0x040fe20000041818 */
[----:B------:R-:W1:Y:S07]  /*83a0*/  LDSM.16.M88.4 R176, [R211+0x14100] ;  /* 0x01410000d3b0783b */ /* 0x000e6e0000000200 */
[C---:B----4-:R-:W-:Y:S08]  /*83b0*/  HMMA.16816.F32.BF16 R28, R192.reuse, R200, R28 ;  /* 0x000000c8c01c723c */ /* 0x050ff0000004181c */
[----:B------:R-:W-:Y:S01]  /*83c0*/  HMMA.16816.F32.BF16 R32, R192, R202, R32 ;  /* 0x000000cac020723c */ /* 0x000fe20000041820 */
[----:B------:R-:W3:Y:S06]  /*83d0*/  LDSM.16.M88.4 R192, [R204+0xa900] ;  /* 0x00a90000ccc0783b */ /* 0x000eec0000000200 */
[----:B------:R-:W-:Y:S01]  /*83e0*/  LDSM.16.M88.4 R200, [R204+0xb900] ;  /* 0x00b90000ccc8783b */ /* 0x000fe20000000200 */
[C---:B------:R-:W-:Y:S08]  /*83f0*/  HMMA.16816.F32.BF16 R4, R172.reuse, R180, R4 ;  /* 0x000000b4ac04723c */ /* 0x040ff00000041804 */
[C---:B------:R-:W-:Y:S01]  /*8400*/  HMMA.16816.F32.BF16 R8, R172.reuse, R182, R8 ;  /* 0x000000b6ac08723c */ /* 0x040fe20000041808 */
[----:B------:R-:W4:Y:S07]  /*8410*/  LDSM.16.M88.4 R180, [R204+0xb100] ;  /* 0x00b10000ccb4783b */ /* 0x000f2e0000000200 */
[C---:B------:R-:W-:Y:S08]  /*8420*/  HMMA.16816.F32.BF16 R12, R172.reuse, R184, R12 ;  /* 0x000000b8ac0c723c */ /* 0x040ff0000004180c */
[C---:B------:R-:W-:Y:S01]  /*8430*/  HMMA.16816.F32.BF16 R16, R172.reuse, R186, R16 ;  /* 0x000000baac10723c */ /* 0x040fe20000041810 */
[----:B------:R-:W-:Y:S07]  /*8440*/  LDSM.16.M88.4 R184, [R212+0x14100] ;  /* 0x01410000d4b8783b */ /* 0x000fee0000000200 */
[C---:B------:R-:W-:Y:S08]  /*8450*/  HMMA.16816.F32.BF16 R20, R172.reuse, R188, R20 ;  /* 0x000000bcac14723c */ /* 0x040ff00000041814 */
[C---:B------:R-:W-:Y:S01]  /*8460*/  HMMA.16816.F32.BF16 R24, R172.reuse, R190, R24 ;  /* 0x000000beac18723c */ /* 0x040fe20000041818 */
[----:B------:R-:W4:Y:S07]  /*8470*/  LDSM.16.M88.4 R188, [R227] ;  /* 0x00000000e3bc783b */ /* 0x000f2e0000000200 */
[C---:B--2---:R-:W-:Y:S08]  /*8480*/  HMMA.16816.F32.BF16 R28, R172.reuse, R168, R28 ;  /* 0x000000a8ac1c723c */ /* 0x044ff0000004181c */
[----:B------:R-:W-:Y:S01]  /*8490*/  HMMA.16816.F32.BF16 R32, R172, R170, R32 ;  /* 0x000000aaac20723c */ /* 0x000fe20000041820 */
[----:B------:R-:W2:Y:S06]  /*84a0*/  LDSM.16.M88.4 R168, [R226] ;  /* 0x00000000e2a8783b */ /* 0x000eac0000000200 */
[----:B------:R-:W2:Y:S01]  /*84b0*/  LDSM.16.M88.4 R172, [R225] ;  /* 0x00000000e1ac783b */ /* 0x000ea20000000200 */
[C---:B-1----:R-:W-:Y:S08]  /*84c0*/  HMMA.16816.F32.BF16 R4, R176.reuse, R196, R4 ;  /* 0x000000c4b004723c */ /* 0x042ff00000041804 */
[C---:B------:R-:W-:Y:S01]  /*84d0*/  HMMA.16816.F32.BF16 R8, R176.reuse, R198, R8 ;  /* 0x000000c6b008723c */ /* 0x040fe20000041808 */
[----:B------:R-:W1:Y:S07]  /*84e0*/  LDSM.16.M88.4 R196, [R224] ;  /* 0x00000000e0c4783b */ /* 0x000e6e0000000200 */
[C---:B---3--:R-:W-:Y:S08]  /*84f0*/  HMMA.16816.F32.BF16 R12, R176.reuse, R192, R12 ;  /* 0x000000c0b00c723c */ /* 0x048ff0000004180c */
[C---:B------:R-:W-:Y:S01]  /*8500*/  HMMA.16816.F32.BF16 R16, R176.reuse, R194, R16 ;  /* 0x000000c2b010723c */ /* 0x040fe20000041810 */
[----:B------:R-:W-:Y:S07]  /*8510*/  LDSM.16.M88.4 R192, [R210+0xa100] ;  /* 0x00a10000d2c0783b */ /* 0x000fee0000000200 */
[C---:B----4-:R-:W-:Y:S08]  /*8520*/  HMMA.16816.F32.BF16 R20, R176.reuse, R180, R20 ;  /* 0x000000b4b014723c */ /* 0x050ff00000041814 */
[C---:B------:R-:W-:Y:S01]  /*8530*/  HMMA.16816.F32.BF16 R24, R176.reuse, R182, R24 ;  /* 0x000000b6b018723c */ /* 0x040fe20000041818 */
[----:B------:R-:W3:Y:S07]  /*8540*/  LDSM.16.M88.4 R180, [R214+0x14100] ;  /* 0x01410000d6b4783b */ /* 0x000eee0000000200 */
[C---:B------:R-:W-:Y:S08]  /*8550*/  HMMA.16816.F32.BF16 R28, R176.reuse, R200, R28 ;  /* 0x000000c8b01c723c */ /* 0x040ff0000004181c */
[----:B------:R-:W-:Y:S01]  /*8560*/  HMMA.16816.F32.BF16 R32, R176, R202, R32 ;  /* 0x000000cab020723c */ /* 0x000fe20000041820 */
[----:B------:R-:W4:Y:S06]  /*8570*/  LDSM.16.M88.4 R176, [R210+0xa900] ;  /* 0x00a90000d2b0783b */ /* 0x000f2c0000000200 */
[----:B------:R-:W-:Y:S01]  /*8580*/  LDSM.16.M88.4 R200, [R209+0x2000] ;  /* 0x00200000d1c8783b */ /* 0x000fe20000000200 */
[C---:B------:R-:W-:Y:S08]  /*8590*/  HMMA.16816.F32.BF16 R4, R184.reuse, R188, R4 ;  /* 0x000000bcb804723c */ /* 0x040ff00000041804 */
[C---:B------:R-:W-:Y:S01]  /*85a0*/  HMMA.16816.F32.BF16 R8, R184.reuse, R190, R8 ;  /* 0x000000beb808723c */ /* 0x040fe20000041808 */
[----:B------:R-:W3:Y:S07]  /*85b0*/  LDSM.16.M88.4 R188, [R210+0xb100] ;  /* 0x00b10000d2bc783b */ /* 0x000eee0000000200 */
[C---:B--2---:R-:W-:Y:S08]  /*85c0*/  HMMA.16816.F32.BF16 R12, R184.reuse, R168, R12 ;  /* 0x000000a8b80c723c */ /* 0x044ff0000004180c */
[C---:B------:R-:W-:Y:S01]  /*85d0*/  HMMA.16816.F32.BF16 R16, R184.reuse, R170, R16 ;  /* 0x000000aab810723c */ /* 0x040fe20000041810 */
[----:B------:R-:W2:Y:S07]  /*85e0*/  LDSM.16.M88.4 R168, [R210+0xb900] ;  /* 0x00b90000d2a8783b */ /* 0x000eae0000000200 */
[C---:B------:R-:W-:Y:S08]  /*85f0*/  HMMA.16816.F32.BF16 R20, R184.reuse, R172, R20 ;  /* 0x000000acb814723c */ /* 0x040ff00000041814 */
[C---:B------:R-:W-:Y:S01]  /*8600*/  HMMA.16816.F32.BF16 R24, R184.reuse, R174, R24 ;  /* 0x000000aeb818723c */ /* 0x040fe20000041818 */
[----:B------:R-:W2:Y:S07]  /*8610*/  LDSM.16.M88.4 R172, [R213+0x14100] ;  /* 0x01410000d5ac783b */ /* 0x000eae0000000200 */
[C---:B-1----:R-:W-:Y:S08]  /*8620*/  HMMA.16816.F32.BF16 R28, R184.reuse, R196, R28 ;  /* 0x000000c4b81c723c */ /* 0x042ff0000004181c */
[----:B------:R-:W-:Y:S01]  /*8630*/  HMMA.16816.F32.BF16 R32, R184, R198, R32 ;  /* 0x000000c6b820723c */ /* 0x000fe20000041820 */
[----:B------:R-:W1:Y:S06]  /*8640*/  LDSM.16.M88.4 R184, [R209+0x2800] ;  /* 0x00280000d1b8783b */ /* 0x000e6c0000000200 */
[----:B------:R-:W-:Y:S01]  /*8650*/  LDSM.16.M88.4 R196, [R209+0x3800] ;  /* 0x00380000d1c4783b */ /* 0x000fe20000000200 */
[C---:B---3--:R-:W-:Y:S08]  /*8660*/  HMMA.16816.F32.BF16 R4, R180.reuse, R192, R4 ;  /* 0x000000c0b404723c */ /* 0x048ff00000041804 */
[C---:B------:R-:W-:Y:S01]  /*8670*/  HMMA.16816.F32.BF16 R8, R180.reuse, R194, R8 ;  /* 0x000000c2b408723c */ /* 0x040fe20000041808 */
[----:B------:R-:W3:Y:S07]  /*8680*/  LDSM.16.M88.4 R192, [R209+0x3000] ;  /* 0x00300000d1c0783b */ /* 0x000eee0000000200 */
[C---:B----4-:R-:W-:Y:S08]  /*8690*/  HMMA.16816.F32.BF16 R12, R180.reuse, R176, R12 ;  /* 0x000000b0b40c723c */ /* 0x050ff0000004180c */
[C---:B------:R-:W-:Y:S01]  /*86a0*/  HMMA.16816.F32.BF16 R16, R180.reuse, R178, R16 ;  /* 0x000000b2b410723c */ /* 0x040fe20000041810 */
[----:B------:R-:W-:Y:S07]  /*86b0*/  LDSM.16.M88.4 R176, [R211+0x18100] ;  /* 0x01810000d3b0783b */ /* 0x000fee0000000200 */
[C---:B------:R-:W-:Y:S08]  /*86c0*/  HMMA.16816.F32.BF16 R20, R180.reuse, R188, R20 ;  /* 0x000000bcb414723c */ /* 0x040ff00000041814 */
[C---:B------:R-:W-:Y:S01]  /*86d0*/  HMMA.16816.F32.BF16 R24, R180.reuse, R190, R24 ;  /* 0x000000beb418723c */ /* 0x040fe20000041818 */
[----:B------:R-:W4:Y:S07]  /*86e0*/  LDSM.16.M88.4 R188, [R204+0xc100] ;  /* 0x00c10000ccbc783b */ /* 0x000f2e0000000200 */
[C---:B--2---:R-:W-:Y:S08]  /*86f0*/  HMMA.16816.F32.BF16 R28, R180.reuse, R168, R28 ;  /* 0x000000a8b41c723c */ /* 0x044ff0000004181c */
[----:B------:R-:W-:Y:S01]  /*8700*/  HMMA.16816.F32.BF16 R32, R180, R170, R32 ;  /* 0x000000aab420723c */ /* 0x000fe20000041820 */
[----:B------:R-:W2:Y:S06]  /*8710*/  LDSM.16.M88.4 R168, [R204+0xc900] ;  /* 0x00c90000cca8783b */ /* 0x000eac0000000200 */
[----:B------:R-:W2:Y:S01]  /*8720*/  LDSM.16.M88.4 R180, [R204+0xd100] ;  /* 0x00d10000ccb4783b */ /* 0x000ea20000000200 */
[C---:B------:R-:W-:Y:S08]  /*8730*/  HMMA.16816.F32.BF16 R4, R172.reuse, R200, R4 ;  /* 0x000000c8ac04723c */ /* 0x040ff00000041804 */
[C---:B------:R-:W-:Y:S01]  /*8740*/  HMMA.16816.F32.BF16 R8, R172.reuse, R202, R8 ;  /* 0x000000caac08723c */ /* 0x040fe20000041808 */
[----:B------:R-:W2:Y:S07]  /*8750*/  LDSM.16.M88.4 R200, [R204+0xd900] ;  /* 0x00d90000ccc8783b */ /* 0x000eae0000000200 */
[C---:B-1----:R-:W-:Y:S08]  /*8760*/  HMMA.16816.F32.BF16 R12, R172.reuse, R184, R12 ;  /* 0x000000b8ac0c723c */ /* 0x042ff0000004180c */
[C---:B------:R-:W-:Y:S01]  /*8770*/  HMMA.16816.F32.BF16 R16, R172.reuse, R186, R16 ;  /* 0x000000baac10723c */ /* 0x040fe20000041810 */
[----:B------:R-:W-:Y:S07]  /*8780*/  LDSM.16.M88.4 R184, [R212+0x18100] ;  /* 0x01810000d4b8783b */ /* 0x000fee0000000200 */
[C---:B---3--:R-:W-:Y:S08]  /*8790*/  HMMA.16816.F32.BF16 R20, R172.reuse, R192, R20 ;  /* 0x000000c0ac14723c */ /* 0x048ff00000041814 */
[C---:B------:R-:W-:Y:S01]  /*87a0*/  HMMA.16816.F32.BF16 R24, R172.reuse, R194, R24 ;  /* 0x000000c2ac18723c */ /* 0x040fe20000041818 */
[----:B------:R-:W1:Y:S07]  /*87b0*/  LDSM.16.M88.4 R192, [R223] ;  /* 0x00000000dfc0783b */ /* 0x000e6e0000000200 */
[C---:B------:R-:W-:Y:S08]  /*87c0*/  HMMA.16816.F32.BF16 R28, R172.reuse, R196, R28 ;  /* 0x000000c4ac1c723c */ /* 0x040ff0000004181c */
[----:B------:R-:W-:Y:S01]  /*87d0*/  HMMA.16816.F32.BF16 R32, R172, R198, R32 ;  /* 0x000000c6ac20723c */ /* 0x000fe20000041820 */
[----:B------:R-:W3:Y:S06]  /*87e0*/  LDSM.16.M88.4 R172, [R222] ;  /* 0x00000000deac783b */ /* 0x000eec0000000200 */
[----:B------:R-:W-:Y:S01]  /*87f0*/  LDSM.16.M88.4 R196, [R210+0xc100] ;  /* 0x00c10000d2c4783b */ /* 0x000fe20000000200 */
[C---:B----4-:R-:W-:Y:S08]  /*8800*/  HMMA.16816.F32.BF16 R4, R176.reuse, R188, R4 ;  /* 0x000000bcb004723c */ /* 0x050ff00000041804 */
[C---:B------:R-:W-:Y:S01]  /*8810*/  HMMA.16816.F32.BF16 R8, R176.reuse, R190, R8 ;  /* 0x000000beb008723c */ /* 0x040fe20000041808 */
[----:B------:R-:W4:Y:S07]  /*8820*/  LDSM.16.M88.4 R188, [R221] ;  /* 0x00000000ddbc783b */ /* 0x000f2e0000000200 */
[C---:B--2---:R-:W-:Y:S08]  /*8830*/  HMMA.16816.F32.BF16 R12, R176.reuse, R168, R12 ;  /* 0x000000a8b00c723c */ /* 0x044ff0000004180c */
[C---:B------:R-:W-:Y:S01]  /*8840*/  HMMA.16816.F32.BF16 R16, R176.reuse, R170, R16 ;  /* 0x000000aab010723c */ /* 0x040fe20000041810 */
[----:B------:R-:W2:Y:S07]  /*8850*/  LDSM.16.M88.4 R168, [R220] ;  /* 0x00000000dca8783b */ /* 0x000eae0000000200 */
[C---:B------:R-:W-:Y:S08]  /*8860*/  HMMA.16816.F32.BF16 R20, R176.reuse, R180, R20 ;  /* 0x000000b4b014723c */ /* 0x040ff00000041814 */
[C---:B------:R-:W-:Y:S01]  /*8870*/  HMMA.16816.F32.BF16 R24, R176.reuse, R182, R24 ;  /* 0x000000b6b018723c */ /* 0x040fe20000041818 */
[----:B------:R-:W2:Y:S07]  /*8880*/  LDSM.16.M88.4 R180, [R214+0x18100] ;  /* 0x01810000d6b4783b */ /* 0x000eae0000000200 */
[C---:B------:R-:W-:Y:S08]  /*8890*/  HMMA.16816.F32.BF16 R28, R176.reuse, R200, R28 ;  /* 0x000000c8b01c723c */ /* 0x040ff0000004181c */
[----:B------:R-:W-:Y:S01]  /*88a0*/  HMMA.16816.F32.BF16 R32, R176, R202, R32 ;  /* 0x000000cab020723c */ /* 0x000fe20000041820 */
[----:B------:R-:W2:Y:S06]  /*88b0*/  LDSM.16.M88.4 R176, [R210+0xc900] ;  /* 0x00c90000d2b0783b */ /* 0x000eac0000000200 */
[----:B------:R-:W-:Y:S01]  /*88c0*/  LDSM.16.M88.4 R200, [R210+0xd900] ;  /* 0x00d90000d2c8783b */ /* 0x000fe20000000200 */
[C---:B-1----:R-:W-:Y:S08]  /*88d0*/  HMMA.16816.F32.BF16 R4, R184.reuse, R192, R4 ;  /* 0x000000c0b804723c */ /* 0x042ff00000041804 */
[C---:B------:R-:W-:Y:S01]  /*88e0*/  HMMA.16816.F32.BF16 R8, R184.reuse, R194, R8 ;  /* 0x000000c2b808723c */ /* 0x040fe20000041808 */
[----:B------:R-:W1:Y:S07]  /*88f0*/  LDSM.16.M88.4 R192, [R210+0xd100] ;  /* 0x00d10000d2c0783b */ /* 0x000e6e0000000200 */
[C---:B---3--:R-:W-:Y:S08]  /*8900*/  HMMA.16816.F32.BF16 R12, R184.reuse, R172, R12 ;  /* 0x000000acb80c723c */ /* 0x048ff0000004180c */
[C---:B------:R-:W-:Y:S01]  /*8910*/  HMMA.16816.F32.BF16 R16, R184.reuse, R174, R16 ;  /* 0x000000aeb810723c */ /* 0x040fe20000041810 */
[----:B------:R-:W-:Y:S07]  /*8920*/  LDSM.16.M88.4 R172, [R213+0x18100] ;  /* 0x01810000d5ac783b */ /* 0x000fee0000000200 */
[C---:B----4-:R-:W-:Y:S08]  /*8930*/  HMMA.16816.F32.BF16 R20, R184.reuse, R188, R20 ;  /* 0x000000bcb814723c */ /* 0x050ff00000041814 */
[C---:B------:R-:W-:Y:S01]  /*8940*/  HMMA.16816.F32.BF16 R24, R184.reuse, R190, R24 ;  /* 0x000000beb818723c */ /* 0x040fe20000041818 */
[----:B------:R-:W3:Y:S07]  /*8950*/  LDSM.16.M88.4 R188, [R209+0x4000] ;  /* 0x00400000d1bc783b */ /* 0x000eee0000000200 */
[C---:B--2---:R-:W-:Y:S08]  /*8960*/  HMMA.16816.F32.BF16 R28, R184.reuse, R168, R28 ;  /* 0x000000a8b81c723c */ /* 0x044ff0000004181c */
[----:B------:R-:W-:Y:S01]  /*8970*/  HMMA.16816.F32.BF16 R32, R184, R170, R32 ;  /* 0x000000aab820723c */ /* 0x000fe20000041820 */
[----:B------:R-:W2:Y:S06]  /*8980*/  LDSM.16.M88.4 R168, [R209+0x4800] ;  /* 0x00480000d1a8783b */ /* 0x000eac0000000200 */
[----:B------:R-:W4:Y:S01]  /*8990*/  LDSM.16.M88.4 R184, [R209+0x5000] ;  /* 0x00500000d1b8783b */ /* 0x000f220000000200 */
[C---:B------:R-:W-:Y:S08]  /*89a0*/  HMMA.16816.F32.BF16 R4, R180.reuse, R196, R4 ;  /* 0x000000c4b404723c */ /* 0x040ff00000041804 */
[C---:B------:R-:W-:Y:S01]  /*89b0*/  HMMA.16816.F32.BF16 R8, R180.reuse, R198, R8 ;  /* 0x000000c6b408723c */ /* 0x040fe20000041808 */
[----:B------:R-:W2:Y:S07]  /*89c0*/  LDSM.16.M88.4 R196, [R209+0x5800] ;  /* 0x00580000d1c4783b */ /* 0x000eae0000000200 */
[C---:B------:R-:W-:Y:S08]  /*89d0*/  HMMA.16816.F32.BF16 R12, R180.reuse, R176, R12 ;  /* 0x000000b0b40c723c */ /* 0x040ff0000004180c */
[C---:B------:R-:W-:Y:S01]  /*89e0*/  HMMA.16816.F32.BF16 R16, R180.reuse, R178, R16 ;  /* 0x000000b2b410723c */ /* 0x040fe20000041810 */
[----:B------:R-:W-:Y:S07]  /*89f0*/  LDSM.16.M88.4 R176, [R211+0x1c100] ;  /* 0x01c10000d3b0783b */ /* 0x000fee0000000200 */
[C---:B-1----:R-:W-:Y:S08]  /*8a00*/  HMMA.16816.F32.BF16 R20, R180.reuse, R192, R20 ;  /* 0x000000c0b414723c */ /* 0x042ff00000041814 */
[C---:B------:R-:W-:Y:S01]  /*8a10*/  HMMA.16816.F32.BF16 R24, R180.reuse, R194, R24 ;  /* 0x000000c2b418723c */ /* 0x040fe20000041818 */
[----:B------:R-:W1:Y:S07]  /*8a20*/  LDSM.16.M88.4 R192, [R204+0xe100] ;  /* 0x00e10000ccc0783b */ /* 0x000e6e0000000200 */
[C---:B------:R-:W-:Y:S08]  /*8a30*/  HMMA.16816.F32.BF16 R28, R180.reuse, R200, R28 ;  /* 0x000000c8b41c723c */ /* 0x040ff0000004181c */
[----:B------:R-:W-:Y:S01]  /*8a40*/  HMMA.16816.F32.BF16 R32, R180, R202, R32 ;  /* 0x000000cab420723c */ /* 0x000fe20000041820 */
[----:B------:R-:W1:Y:S06]  /*8a50*/  LDSM.16.M88.4 R180, [R204+0xe900] ;  /* 0x00e90000ccb4783b */ /* 0x000e6c0000000200 */
[----:B------:R-:W-:Y:S01]  /*8a60*/  LDSM.16.M88.4 R200, [R219] ;  /* 0x00000000dbc8783b */ /* 0x000fe20000000200 */
[C---:B---3--:R-:W-:Y:S08]  /*8a70*/  HMMA.16816.F32.BF16 R4, R172.reuse, R188, R4 ;  /* 0x000000bcac04723c */ /* 0x048ff00000041804 */
[C---:B------:R-:W-:Y:S01]  /*8a80*/  HMMA.16816.F32.BF16 R8, R172.reuse, R190, R8 ;  /* 0x000000beac08723c */ /* 0x040fe20000041808 */
[----:B------:R-:W3:Y:S07]  /*8a90*/  LDSM.16.M88.4 R188, [R204+0xf100] ;  /* 0x00f10000ccbc783b */ /* 0x000eee0000000200 */
[C---:B--2---:R-:W-:Y:S08]  /*8aa0*/  HMMA.16816.F32.BF16 R12, R172.reuse, R168, R12 ;  /* 0x000000a8ac0c723c */ /* 0x044ff0000004180c */
[C---:B------:R-:W-:Y:S01]  /*8ab0*/  HMMA.16816.F32.BF16 R16, R172.reuse, R170, R16 ;  /* 0x000000aaac10723c */ /* 0x040fe20000041810 */
[----:B------:R-:W2:Y:S07]  /*8ac0*/  LDSM.16.M88.4 R168, [R204+0xf900] ;  /* 0x00f90000cca8783b */ /* 0x000eae0000000200 */
[C---:B----4-:R-:W-:Y:S08]  /*8ad0*/  HMMA.16816.F32.BF16 R20, R172.reuse, R184, R20 ;  /* 0x000000b8ac14723c */ /* 0x050ff00000041814 */
[C---:B------:R-:W-:Y:S01]  /*8ae0*/  HMMA.16816.F32.BF16 R24, R172.reuse, R186, R24 ;  /* 0x000000baac18723c */ /* 0x040fe20000041818 */
[----:B------:R-:W2:Y:S07]  /*8af0*/  LDSM.16.M88.4 R184, [R212+0x1c100] ;  /* 0x01c10000d4b8783b */ /* 0x000eae0000000200 */
[C---:B------:R-:W-:Y:S07]  /*8b00*/  HMMA.16816.F32.BF16 R28, R172.reuse, R196, R28 ;  /* 0x000000c4ac1c723c */ /* 0x040fee000004181c */
[C---:B------:R-:W-:Y:S01]  /*8b10*/  @P6 LEA R196, P6, R0.reuse, c[0x0][0x1c8], 0x1 ;  /* 0x0000720000c46a11 */ /* 0x040fe200078c08ff */
[----:B------:R-:W-:Y:S01]  /*8b20*/  HMMA.16816.F32.BF16 R32, R172, R198, R32 ;  /* 0x000000c6ac20723c */ /* 0x000fe20000041820 */
[----:B------:R-:W2:Y:S06]  /*8b30*/  LDSM.16.M88.4 R172, [R218] ;  /* 0x00000000daac783b */ /* 0x000eac0000000200 */
[----:B------:R-:W4:Y:S01]  /*8b40*/  LDL R198, [R1+0x14] ;  /* 0x0000140001c67983 */ /* 0x000f220000100800 */
[C---:B-1----:R-:W-:Y:S05]  /*8b50*/  HMMA.16816.F32.BF16 R4, R176.reuse, R192, R4 ;  /* 0x000000c0b004723c */ /* 0x042fea0000041804 */
[----:B------:R-:W-:Y:S01]  /*8b60*/  @P0 LEA.HI.X R197, R0, c[0x0][0x1cc], R2, 0x1, P6 ;  /* 0x0000730000c50a11 */ /* 0x000fe200030f0c02 */
[----:B------:R-:W4:Y:S01]  /*8b70*/  LDL R199, [R1+0x28] ;  /* 0x0000280001c77983 */ /* 0x000f220000100800 */
[----:B------:R-:W-:Y:S01]  /*8b80*/  @P5 IADD3 R0, P5, R251, UR21, RZ ;  /* 0x00000015fb005c10 */ /* 0x000fe2000ffbe0ff */
[C---:B------:R-:W-:Y:S01]  /*8b90*/  HMMA.16816.F32.BF16 R8, R176.reuse, R194, R8 ;  /* 0x000000c2b008723c */ /* 0x040fe20000041808 */
[----:B------:R-:W-:Y:S02]  /*8ba0*/  PLOP3.LUT P6, PT, PT, PT, UP3, 0x80, 0x0 ;  /* 0x000000000000781c */ /* 0x000fe40003fcf038 */
[----:B------:R-:W-:Y:S01]  /*8bb0*/  PLOP3.LUT P0, PT, PT, PT, UP3, 0x80, 0x0 ;  /* 0x000000000000781c */ /* 0x000fe20003f0f038 */
[----:B------:R-:W1:Y:S04]  /*8bc0*/  LDSM.16.M88.4 R192, [R217] ;  /* 0x00000000d9c0783b */ /* 0x000e680000000200 */
[C---:B------:R-:W-:Y:S08]  /*8bd0*/  HMMA.16816.F32.BF16 R12, R176.reuse, R180, R12 ;  /* 0x000000b4b00c723c */ /* 0x040ff0000004180c */
[C---:B------:R-:W-:Y:S01]  /*8be0*/  HMMA.16816.F32.BF16 R16, R176.reuse, R182, R16 ;  /* 0x000000b6b010723c */ /* 0x040fe20000041810 */
[----:B------:R-:W1:Y:S03]  /*8bf0*/  LDSM.16.M88.4 R180, [R216] ;  /* 0x00000000d8b4783b */ /* 0x000e660000000200 */
[----:B------:R-:W-:Y:S02]  /*8c00*/  @P0 IADD3.X R2, R248, UR20, RZ, P5, !PT ;  /* 0x00000014f8020c10 */ /* 0x000fe4000affe4ff */
[----:B------:R-:W-:Y:S02]  /*8c10*/  PLOP3.LUT P0, PT, PT, PT, UP3, 0x80, 0x0 ;  /* 0x000000000000781c */ /* 0x000fe40003f0f038 */
[C---:B---3--:R-:W-:Y:S01]  /*8c20*/  HMMA.16816.F32.BF16 R20, R176.reuse, R188, R20 ;  /* 0x000000bcb014723c */ /* 0x048fe20000041814 */
[----:B------:R-:W-:Y:S07]  /*8c30*/  PLOP3.LUT P5, PT, PT, PT, UP3, 0x80, 0x0 ;  /* 0x000000000000781c */ /* 0x000fee0003faf038 */
[C---:B------:R-:W-:Y:S01]  /*8c40*/  HMMA.16816.F32.BF16 R24, R176.reuse, R190, R24 ;  /* 0x000000beb018723c */ /* 0x040fe20000041818 */
[----:B------:R-:W-:Y:S07]  /*8c50*/  LDSM.16.M88.4 R188, [R210+0xf100] ;  /* 0x00f10000d2bc783b */ /* 0x000fee0000000200 */
[C---:B--2---:R-:W-:Y:S08]  /*8c60*/  HMMA.16816.F32.BF16 R28, R176.reuse, R168, R28 ;  /* 0x000000a8b01c723c */ /* 0x044ff0000004181c */
[----:B------:R-:W-:Y:S01]  /*8c70*/  HMMA.16816.F32.BF16 R32, R176, R170, R32 ;  /* 0x000000aab020723c */ /* 0x000fe20000041820 */
[----:B------:R-:W-:Y:S06]  /*8c80*/  LDSM.16.M88.4 R168, [R214+0x1c100] ;  /* 0x01c10000d6a8783b */ /* 0x000fec0000000200 */
[----:B------:R-:W-:Y:S01]  /*8c90*/  LDSM.16.M88.4 R176, [R210+0xe900] ;  /* 0x00e90000d2b0783b */ /* 0x000fe20000000200 */
[C---:B------:R-:W-:Y:S08]  /*8ca0*/  HMMA.16816.F32.BF16 R4, R184.reuse, R200, R4 ;  /* 0x000000c8b804723c */ /* 0x040ff00000041804 */
[C---:B------:R-:W-:Y:S08]  /*8cb0*/  HMMA.16816.F32.BF16 R8, R184.reuse, R202, R8 ;  /* 0x000000cab808723c */ /* 0x040ff00000041808 */
        /* <DEDUP_REMOVED lines=8> */
[----:B------:R-:W-:Y:S06]  /*8d40*/  LDSM.16.M88.4 R180, [R213+0x1c100] ;  /* 0x01c10000d5b4783b */ /* 0x000fec0000000200 */
[----:B------:R-:W3:Y:S01]  /*8d50*/  LDSM.16.M88.4 R184, [R209+0x6000] ;  /* 0x00600000d1b8783b */ /* 0x000ee20000000200 */
[C---:B--2---:R-:W-:Y:S07]  /*8d60*/  HMMA.16816.F32.BF16 R4, R168.reuse, R172, R4 ;  /* 0x000000aca804723c */ /* 0x044fee0000041804 */
[C---:B------:R-:W-:Y:S01]  /*8d70*/  @P6 LEA R172, P6, R0.reuse, c[0x0][0x1c8], 0x1 ;  /* 0x0000720000ac6a11 */ /* 0x040fe200078c08ff */
[C---:B------:R-:W-:Y:S08]  /*8d80*/  HMMA.16816.F32.BF16 R8, R168.reuse, R174, R8 ;  /* 0x000000aea808723c */ /* 0x040ff00000041808 */
[C---:B------:R-:W-:Y:S08]  /*8d90*/  HMMA.16816.F32.BF16 R12, R168.reuse, R176, R12 ;  /* 0x000000b0a80c723c */ /* 0x040ff0000004180c */
[C---:B------:R-:W-:Y:S08]  /*8da0*/  HMMA.16816.F32.BF16 R16, R168.reuse, R178, R16 ;  /* 0x000000b2a810723c */ /* 0x040ff00000041810 */
[C---:B------:R-:W-:Y:S08]  /*8db0*/  HMMA.16816.F32.BF16 R20, R168.reuse, R188, R20 ;  /* 0x000000bca814723c */ /* 0x040ff00000041814 */
[C---:B------:R-:W-:Y:S08]  /*8dc0*/  HMMA.16816.F32.BF16 R24, R168.reuse, R190, R24 ;  /* 0x000000bea818723c */ /* 0x040ff00000041818 */
[C---:B-1----:R-:W-:Y:S08]  /*8dd0*/  HMMA.16816.F32.BF16 R28, R168.reuse, R192, R28 ;  /* 0x000000c0a81c723c */ /* 0x042ff0000004181c */
[----:B------:R-:W-:Y:S01]  /*8de0*/  HMMA.16816.F32.BF16 R32, R168, R194, R32 ;  /* 0x000000c2a820723c */ /* 0x000fe20000041820 */
[----:B------:R-:W1:Y:S06]  /*8df0*/  LDSM.16.M88.4 R168, [R209+0x6800] ;  /* 0x00680000d1a8783b */ /* 0x000e6c0000000200 */
[----:B------:R-:W-:Y:S01]  /*8e00*/  @P0 LEA.HI.X R195, R0, c[0x0][0x1cc], R2, 0x1, P6 ;  /* 0x0000730000c30a11 */ /* 0x000fe200030f0c02 */
[C---:B---3--:R-:W-:Y:S01]  /*8e10*/  HMMA.16816.F32.BF16 R4, R180.reuse, R184, R4 ;  /* 0x000000b8b404723c */ /* 0x048fe20000041804 */
[----:B------:R-:W-:Y:S02]  /*8e20*/  PLOP3.LUT P6, PT, PT, PT, UP3, 0x80, 0x0 ;  /* 0x000000000000781c */ /* 0x000fe40003fcf038 */
[----:B------:R-:W-:Y:S02]  /*8e30*/  PLOP3.LUT P0, PT, PT, PT, UP3, 0x80, 0x0 ;  /* 0x000000000000781c */ /* 0x000fe40003f0f038 */
[----:B------:R-:W-:Y:S03]  /*8e40*/  @P5 IADD3 R0, P5, R247, UR21, RZ ;  /* 0x00000015f7005c10 */ /* 0x000fe6000ffbe0ff */
[C---:B------:R-:W-:Y:S06]  /*8e50*/  HMMA.16816.F32.BF16 R8, R180.reuse, R186, R8 ;  /* 0x000000bab408723c */ /* 0x040fec0000041808 */
[----:B------:R-:W-:Y:S06]  /*8e60*/  @P6 LEA R135, P6, R0, c[0x0][0x1c8], 0x1 ;  /* 0x0000720000876a11 */ /* 0x000fec00078c08ff */
[----:B------:R-:W-:Y:S02]  /*8e70*/  @P0 IADD3.X R2, R246, UR20, RZ, P5, !PT ;  /* 0x00000014f6020c10 */ /* 0x000fe4000affe4ff */
[----:B------:R-:W-:Y:S02]  /*8e80*/  PLOP3.LUT P0, PT, PT, PT, UP3, 0x80, 0x0 ;  /* 0x000000000000781c */ /* 0x000fe40003f0f038 */
[----:B------:R-:W-:Y:S01]  /*8e90*/  PLOP3.LUT P5, PT, PT, PT, UP3, 0x80, 0x0 ;  /* 0x000000000000781c */ /* 0x000fe20003faf038 */
[----:B------:R-:W-:Y:S02]  /*8ea0*/  FMUL.FTZ R4, R4, c[0x0][0x320] ;  /* 0x0000c80004047a20 */ /* 0x000fe40000410000 */
[----:B------:R-:W-:Y:S02]  /*8eb0*/  FMUL.FTZ R5, R5, c[0x0][0x320] ;  /* 0x0000c80005057a20 */ /* 0x000fe40000410000 */
[----:B------:R-:W2:Y:S01]  /*8ec0*/  MUFU.TANH R188, R4 ;  /* 0x0000000400bc7308 */ /* 0x000ea20000002400 */
[----:B------:R-:W-:Y:S02]  /*8ed0*/  FMUL.FTZ R6, R6, c[0x0][0x320] ;  /* 0x0000c80006067a20 */ /* 0x000fe40000410000 */
[----:B------:R-:W-:Y:S01]  /*8ee0*/  FMUL.FTZ R7, R7, c[0x0][0x320] ;  /* 0x0000c80007077a20 */ /* 0x000fe20000410000 */
[C---:B-1----:R-:W-:Y:S03]  /*8ef0*/  HMMA.16816.F32.BF16 R12, R180.reuse, R168, R12 ;  /* 0x000000a8b40c723c */ /* 0x042fe6000004180c */
[----:B------:R-:W-:Y:S01]  /*8f00*/  @P0 LEA.HI.X R194, R0, c[0x0][0x1cc], R2, 0x1, P6 ;  /* 0x0000730000c20a11 */ /* 0x000fe200030f0c02 */
[----:B------:R-:W-:Y:S01]  /*8f10*/  FMUL.FTZ R9, R9, c[0x0][0x320] ;  /* 0x0000c80009097a20 */ /* 0x000fe20000410000 */
[----:B------:R-:W-:Y:S01]  /*8f20*/  PLOP3.LUT P0, PT, PT, PT, UP3, 0x80, 0x0 ;  /* 0x000000000000781c */ /* 0x000fe20003f0f038 */
[----:B------:R-:W1:Y:S01]  /*8f30*/  MUFU.TANH R187, R5 ;  /* 0x0000000500bb7308 */ /* 0x000e620000002400 */
[----:B------:R-:W-:Y:S01]  /*8f40*/  @P5 IADD3 R0, P5, R245, UR21, RZ ;  /* 0x00000015f5005c10 */ /* 0x000fe2000ffbe0ff */
[----:B------:R-:W-:Y:S01]  /*8f50*/  FMUL.FTZ R10, R10, c[0x0][0x320] ;  /* 0x0000c8000a0a7a20 */ /* 0x000fe20000410000 */
[----:B------:R-:W-:Y:S01]  /*8f60*/  PLOP3.LUT P6, PT, PT, PT, UP3, 0x80, 0x0 ;  /* 0x000000000000781c */ /* 0x000fe20003fcf038 */
[C---:B------:R-:W-:Y:S01]  /*8f70*/  HMMA.16816.F32.BF16 R16, R180.reuse, R170, R16 ;  /* 0x000000aab410723c */ /* 0x040fe20000041810 */
[----:B------:R-:W-:Y:S02]  /*8f80*/  @UP3 UIADD3 UR21, UP0, UR13, UR21, URZ ;  /* 0x000000150d153290 */ /* 0x000fe4000ff1e03f */
[----:B------:R-:W-:Y:S02]  /*8f90*/  FMUL.FTZ R11, R11, c[0x0][0x320] ;  /* 0x0000c8000b0b7a20 */ /* 0x000fe40000410000 */
[----:B------:R-:W-:Y:S01]  /*8fa0*/  FMUL.FTZ R8, R8, c[0x0][0x320] ;  /* 0x0000c80008087a20 */ /* 0x000fe20000410000 */
[----:B------:R-:W3:Y:S06]  /*8fb0*/  MUFU.TANH R191, R6 ;  /* 0x0000000600bf7308 */ /* 0x000eec0000002400 */
[----:B------:R-:W-:Y:S01]  /*8fc0*/  @P0 IADD3.X R2, R244, UR20, RZ, P5, !PT ;  /* 0x00000014f4020c10 */ /* 0x000fe2000affe4ff */
[----:B------:R-:W-:Y:S01]  /*8fd0*/  @UP3 UIADD3.X UR20, UR12, UR20, URZ, UP0, !UPT ;  /* 0x000000140c143290 */ /* 0x000fe200087fe43f */
[----:B------:R-:W-:Y:S01]  /*8fe0*/  @P6 LEA R132, P6, R0, c[0x0][0x1c8], 0x1 ;  /* 0x0000720000846a11 */ /* 0x000fe200078c08ff */
[----:B------:R-:W-:Y:S01]  /*8ff0*/  FMUL.FTZ R13, R13, c[0x0][0x320] ;  /* 0x0000c8000d0d7a20 */ /* 0x000fe20000410000 */
[----:B------:R1:W1:Y:S01]  /*9000*/  MUFU.TANH R192, R7 ;  /* 0x0000000700c07308 */ /* 0x0002620000002400 */
[----:B------:R-:W-:Y:S01]  /*9010*/  PLOP3.LUT P0, PT, PT, PT, UP3, 0x80, 0x0 ;  /* 0x000000000000781c */ /* 0x000fe20003f0f038 */
[----:B------:R-:W-:Y:S01]  /*9020*/  FMUL.FTZ R12, R12, c[0x0][0x320] ;  /* 0x0000c8000c0c7a20 */ /* 0x000fe20000410000 */
[----:B------:R-:W-:Y:S01]  /*9030*/  PLOP3.LUT P5, PT, PT, PT, UP3, 0x80, 0x0 ;  /* 0x000000000000781c */ /* 0x000fe20003faf038 */
[----:B------:R-:W-:Y:S02]  /*9040*/  FMUL.FTZ R14, R14, c[0x0][0x320] ;  /* 0x0000c8000e0e7a20 */ /* 0x000fe40000410000 */
[----:B------:R-:W-:Y:S02]  /*9050*/  FMUL.FTZ R15, R15, c[0x0][0x320] ;  /* 0x0000c8000f0f7a20 */ /* 0x000fe40000410000 */
[----:B------:R-:W-:Y:S02]  /*9060*/  FMUL.FTZ R16, R16, c[0x0][0x320] ;  /* 0x0000c80010107a20 */ /* 0x000fe40000410000 */
[----:B------:R-:W2:Y:S01]  /*9070*/  MUFU.TANH R175, R12 ;  /* 0x0000000c00af7308 */ /* 0x000ea20000002400 */
[----:B------:R-:W-:Y:S02]  /*9080*/  FMUL.FTZ R17, R17, c[0x0][0x320] ;  /* 0x0000c80011117a20 */ /* 0x000fe40000410000 */
[----:B------:R-:W-:Y:S01]  /*9090*/  FMUL.FTZ R18, R18, c[0x0][0x320] ;  /* 0x0000c80012127a20 */ /* 0x000fe20000410000 */
[----:B------:R-:W-:Y:S01]  /*90a0*/  @P0 LEA.HI.X R193, R0, c[0x0][0x1cc], R2, 0x1, P6 ;  /* 0x0000730000c10a11 */ /* 0x000fe200030f0c02 */
[----:B------:R-:W-:Y:S01]  /*90b0*/  FMUL.FTZ R19, R19, c[0x0][0x320] ;  /* 0x0000c80013137a20 */ /* 0x000fe20000410000 */
[----:B------:R-:W-:Y:S02]  /*90c0*/  @P5 IADD3 R0, P5, R234, UR21, RZ ;  /* 0x00000015ea005c10 */ /* 0x000fe4000ffbe0ff */
[----:B------:R-:W-:Y:S02]  /*90d0*/  PLOP3.LUT P6, PT, PT, PT, UP3, 0x80, 0x0 ;  /* 0x000000000000781c */ /* 0x000fe40003fcf038 */
[----:B------:R2:W2:Y:S01]  /*90e0*/  MUFU.TANH R184, R8 ;  /* 0x0000000800b87308 */ /* 0x0004a20000002400 */
[----:B------:R-:W-:Y:S01]  /*90f0*/  PLOP3.LUT P0, PT, PT, PT, UP3, 0x80, 0x0 ;  /* 0x000000000000781c */ /* 0x000fe20003f0f038 */
[----:B-1----:R-:W1:Y:S08]  /*9100*/  LDSM.16.M88.4 R4, [R209+0x7000] ;  /* 0x00700000d104783b */ /* 0x002e700000000200 */
[----:B------:R-:W1:Y:S01]  /*9110*/  MUFU.TANH R170, R16 ;  /* 0x0000001000aa7308 */ /* 0x000e620000002400 */
[C---:B------:R-:W-:Y:S03]  /*9120*/  @P6 LEA R2, P6, R0.reuse, c[0x0][0x1c8], 0x1 ;  /* 0x0000720000026a11 */ /* 0x040fe600078c08ff */
[----:B------:R-:W-:Y:S02]  /*9130*/  @P0 IADD3.X R3, R233, UR20, RZ, P5, !PT ;  /* 0x00000014e9030c10 */ /* 0x000fe4000affe4ff */
[----:B------:R-:W-:Y:S02]  /*9140*/  PLOP3.LUT P0, PT, PT, PT, UP3, 0x80, 0x0 ;  /* 0x000000000000781c */ /* 0x000fe40003f0f038 */
[----:B------:R-:W-:Y:S02]  /*9150*/  PLOP3.LUT P5, PT, PT, PT, UP3, 0x80, 0x0 ;  /* 0x000000000000781c */ /* 0x000fe40003faf038 */
[----:B------:R1:W1:Y:S09]  /*9160*/  MUFU.TANH R171, R13 ;  /* 0x0000000d00ab7308 */ /* 0x0002720000002400 */
[----:B------:R-:W-:Y:S01]  /*9170*/  @P0 LEA.HI.X R3, R0, c[0x0][0x1cc], R3, 0x1, P6 ;  /* 0x0000730000030a11 */ /* 0x000fe200030f0c03 */
[----:B------:R-:W3:Y:S01]  /*9180*/  MUFU.TANH R178, R9 ;  /* 0x0000000900b27308 */ /* 0x000ee20000002400 */
[----:B------:R-:W-:Y:S02]  /*9190*/  PLOP3.LUT P0, PT, PT, PT, UP3, 0x80, 0x0 ;  /* 0x000000000000781c */ /* 0x000fe40003f0f038 */
[----:B------:R-:W-:Y:S02]  /*91a0*/  @P5 IADD3 R0, P5, R251, UR21, RZ ;  /* 0x00000015fb005c10 */ /* 0x000fe4000ffbe0ff */
[----:B------:R-:W-:Y:S05]  /*91b0*/  PLOP3.LUT P6, PT, PT, PT, UP3, 0x80, 0x0 ;  /* 0x000000000000781c */ /* 0x000fea0003fcf038 */
[----:B------:R-:W3:Y:S01]  /*91c0*/  MUFU.TANH R189, R10 ;  /* 0x0000000a00bd7308 */ /* 0x000ee20000002400 */
[C---:B-1----:R-:W-:Y:S05]  /*91d0*/  HMMA.16816.F32.BF16 R20, R180.reuse, R4, R20 ;  /* 0x00000004b414723c */ /* 0x042fea0000041814 */
[----:B--2---:R-:W-:Y:S02]  /*91e0*/  @P0 IADD3.X R8, R248, UR20, RZ, P5, !PT ;  /* 0x00000014f8080c10 */ /* 0x004fe4000affe4ff */
[C---:B------:R-:W-:Y:S02]  /*91f0*/  @P6 LEA R12, P6, R0.reuse, c[0x0][0x1c8], 0x1 ;  /* 0x00007200000c6a11 */ /* 0x040fe400078c08ff */
[----:B------:R1:W2:Y:S01]  /*9200*/  MUFU.TANH R190, R11 ;  /* 0x0000000b00be7308 */ /* 0x0002a20000002400 */
[----:B------:R-:W-:Y:S01]  /*9210*/  PLOP3.LUT P0, PT, PT, PT, UP3, 0x80, 0x0 ;  /* 0x000000000000781c */ /* 0x000fe20003f0f038 */
[C---:B------:R-:W-:Y:S01]  /*9220*/  HMMA.16816.F32.BF16 R24, R180.reuse, R6, R24 ;  /* 0x00000006b418723c */ /* 0x040fe20000041818 */
[----:B------:R-:W-:Y:S07]  /*9230*/  PLOP3.LUT P5, PT, PT, PT, UP3, 0x80, 0x0 ;  /* 0x000000000000781c */ /* 0x000fee0003faf038 */
[----:B------:R-:W2:Y:S04]  /*9240*/  MUFU.TANH R185, R14 ;  /* 0x0000000e00b97308 */ /* 0x000ea80000002400 */
[----:B------:R-:W-:Y:S02]  /*9250*/  @P0 LEA.HI.X R13, R0, c[0x0][0x1cc], R8, 0x1, P6 ;  /* 0x00007300000d0a11 */ /* 0x000fe400030f0c08 */
[----:B------:R-:W-:Y:S02]  /*9260*/  PLOP3.LUT P0, PT, PT, PT, UP3, 0x80, 0x0 ;  /* 0x000000000000781c */ /* 0x000fe40003f0f038 */
[----:B------:R-:W-:Y:S01]  /*9270*/  @P5 IADD3 R0, P5, R247, UR21, RZ ;  /* 0x00000015f7005c10 */ /* 0x000fe2000ffbe0ff */
[----:B------:R-:W-:Y:S01]  /*9280*/  FMUL.FTZ R20, R20, c[0x0][0x320] ;  /* 0x0000c80014147a20 */ /* 0x000fe20000410000 */
[----:B------:R-:W2:Y:S01]  /*9290*/  MUFU.TANH R186, R15 ;  /* 0x0000000f00ba7308 */ /* 0x000ea20000002400 */
[----:B------:R-:W-:Y:S01]  /*92a0*/  PLOP3.LUT P6, PT, PT, PT, UP3, 0x80, 0x0 ;  /* 0x000000000000781c */ /* 0x000fe20003fcf038 */
[----:B------:R-:W-:Y:S01]  /*92b0*/  FMUL.FTZ R22, R22, c[0x0][0x320] ;  /* 0x0000c80016167a20 */ /* 0x000fe20000410000 */
[----:B-1----:R-:W1:Y:S01]  /*92c0*/  LDSM.16.M88.4 R8, [R209+0x7800] ;  /* 0x00780000d108783b */ /* 0x002e620000000200 */
[----:B------:R-:W-:Y:S04]  /*92d0*/  DEPBAR.LE SB0, 0x0 ;  /* 0x000080000000791a */ /* 0x000fe80000000000 */
[----:B------:R-:W-:Y:S02]  /*92e0*/  FMUL.FTZ R23, R23, c[0x0][0x320] ;  /* 0x0000c80017177a20 */ /* 0x000fe40000410000 */
[----:B------:R2:W1:Y:S01]  /*92f0*/  MUFU.TANH R169, R17 ;  /* 0x0000001100a97308 */ /* 0x0004620000002400 */
[----:B------:R-:W-:Y:S01]  /*9300*/  @P0 IADD3.X R4, R246, UR20, RZ, P5, !PT ;  /* 0x00000014f6040c10 */ /* 0x000fe2000affe4ff */
[----:B------:R-:W-:Y:S01]  /*9310*/  BAR.SYNC.DEFER_BLOCKING 0x0 ;  /* 0x0000000000007b1d */ /* 0x000fe20000010000 */
[----:B------:R-:W-:Y:S02]  /*9320*/  PLOP3.LUT P0, PT, PT, PT, UP3, 0x80, 0x0 ;  /* 0x000000000000781c */ /* 0x000fe40003f0f038 */
[C---:B------:R-:W-:Y:S02]  /*9330*/  @P6 LEA R16, P6, R0.reuse, c[0x0][0x1c8], 0x1 ;  /* 0x0000720000106a11 */ /* 0x040fe400078c08ff */
[----:B------:R-:W-:Y:S03]  /*9340*/  PLOP3.LUT P5, PT, PT, PT, UP3, 0x80, 0x0 ;  /* 0x000000000000781c */ /* 0x000fe60003faf038 */
[----:B------:R-:W1:Y:S08]  /*9350*/  MUFU.TANH R176, R18 ;  /* 0x0000001200b07308 */ /* 0x000e700000002400 */
[----:B------:R-:W-:Y:S02]  /*9360*/  @P0 LEA.HI.X R179, R0, c[0x0][0x1cc], R4, 0x1, P6 ;  /* 0x0000730000b30a11 */ /* 0x000fe400030f0c04 */
[----:B------:R3:W3:Y:S01]  /*9370*/  MUFU.TANH R177, R19 ;  /* 0x0000001300b17308 */ /* 0x0006e20000002400 */
[----:B------:R-:W-:Y:S02]  /*9380*/  @P5 IADD3 R0, P5, R245, UR21, RZ ;  /* 0x00000015f5005c10 */ /* 0x000fe4000ffbe0ff */
[----:B------:R-:W-:Y:S01]  /*9390*/  PLOP3.LUT P6, PT, PT, PT, UP3, 0x80, 0x0 ;  /* 0x000000000000781c */ /* 0x000fe20003fcf038 */
[----:B--2---:R-:W-:Y:S01]  /*93a0*/  FMUL.FTZ R17, R25, c[0x0][0x320] ;  /* 0x0000c80019117a20 */ /* 0x004fe20000410000 */
[----:B------:R-:W-:Y:S05]  /*93b0*/  PLOP3.LUT P0, PT, PT, PT, UP3, 0x80, 0x0 ;  /* 0x000000000000781c */ /* 0x000fea0003f0f038 */
[----:B------:R-:W2:Y:S01]  /*93c0*/  MUFU.TANH R168, R20 ;  /* 0x0000001400a87308 */ /* 0x000ea20000002400 */
[C---:B-1----:R-:W-:Y:S05]  /*93d0*/  HMMA.16816.F32.BF16 R28, R180.reuse, R8, R28 ;  /* 0x00000008b41c723c */ /* 0x042fea000004181c */
[----:B------:R-:W-:Y:S04]  /*93e0*/  @P6 LEA R6, P6, R0, c[0x0][0x1c8], 0x1 ;  /* 0x0000720000066a11 */ /* 0x000fe800078c08ff */
[----:B------:R1:W1:Y:S03]  /*93f0*/  MUFU.TANH R173, R22 ;  /* 0x0000001600ad7308 */ /* 0x0002660000002400 */
[----:B------:R-:W-:Y:S01]  /*9400*/  @P0 IADD3.X R7, R244, UR20, RZ, P5, !PT ;  /* 0x00000014f4070c10 */ /* 0x000fe2000affe4ff */
[----:B------:R-:W-:Y:S01]  /*9410*/  USHF.L.U32 UR20, UR14, 0x6, URZ ;  /* 0x000000060e147899 */ /* 0x000fe2000800063f */
[----:B------:R-:W-:Y:S01]  /*9420*/  PLOP3.LUT P0, PT, PT, PT, UP3, 0x80, 0x0 ;  /* 0x000000000000781c */ /* 0x000fe20003f0f038 */
[----:B------:R-:W-:Y:S01]  /*9430*/  HMMA.16816.F32.BF16 R32, R180, R10, R32 ;  /* 0x0000000ab420723c */ /* 0x000fe20000041820 */
[----:B------:R-:W-:Y:S02]  /*9440*/  PLOP3.LUT P5, PT, PT, PT, UP3, 0x80, 0x0 ;  /* 0x000000000000781c */ /* 0x000fe40003faf038 */
[----:B---3--:R-:W-:Y:S02]  /*9450*/  FMUL.FTZ R19, R21, c[0x0][0x320] ;  /* 0x0000c80015137a20 */ /* 0x008fe40000410000 */
[----:B------:R-:W-:Y:S01]  /*9460*/  FMUL.FTZ R18, R24, c[0x0][0x320] ;  /* 0x0000c80018127a20 */ /* 0x000fe20000410000 */
[----:B------:R3:W2:Y:S06]  /*9470*/  MUFU.TANH R174, R23 ;  /* 0x0000001700ae7308 */ /* 0x0006ac0000002400 */
[----:B------:R-:W-:Y:S01]  /*9480*/  @P0 LEA.HI.X R7, R0, c[0x0][0x1cc], R7, 0x1, P6 ;  /* 0x0000730000070a11 */ /* 0x000fe200030f0c07 */
[----:B------:R-:W-:Y:S01]  /*9490*/  IMAD.U32 R0, RZ, RZ, UR16 ;  /* 0x00000010ff007e24 */ /* 0x000fe2000f8e00ff */
[----:B------:R-:W-:Y:S01]  /*94a0*/  PLOP3.LUT P0, PT, PT, PT, UP3, 0x80, 0x0 ;  /* 0x000000000000781c */ /* 0x000fe20003f0f038 */
[----:B------:R-:W-:Y:S01]  /*94b0*/  @P5 IMAD.MOV.U32 R4, RZ, RZ, R196 ;  /* 0x000000ffff045224 */ /* 0x000fe200078e00c4 */
[----:B------:R-:W2:Y:S01]  /*94c0*/  MUFU.TANH R19, R19 ;  /* 0x0000001300137308 */ /* 0x000ea20000002400 */
[----:B------:R-:W-:Y:S01]  /*94d0*/  @P5 IMAD.MOV.U32 R5, RZ, RZ, R197 ;  /* 0x000000ffff055224 */ /* 0x000fe200078e00c5 */
[----:B------:R-:W-:Y:S01]  /*94e0*/  PLOP3.LUT P6, PT, PT, PT, UP3, 0x80, 0x0 ;  /* 0x000000000000781c */ /* 0x000fe20003fcf038 */
[----:B------:R-:W-:Y:S01]  /*94f0*/  FMUL.FTZ R15, R28, c[0x0][0x320] ;  /* 0x0000c8001c0f7a20 */ /* 0x000fe20000410000 */
[----:B------:R-:W-:Y:S01]  /*9500*/  PLOP3.LUT P5, PT, PT, PT, UP3, 0x80, 0x0 ;  /* 0x000000000000781c */ /* 0x000fe20003faf038 */
[----:B-1----:R-:W-:Y:S02]  /*9510*/  FMUL.FTZ R22, R27, c[0x0][0x320] ;  /* 0x0000c8001b167a20 */ /* 0x002fe40000410000 */
[----:B------:R-:W-:Y:S02]  /*9520*/  FMUL.FTZ R14, R29, c[0x0][0x320] ;  /* 0x0000c8001d0e7a20 */ /* 0x000fe40000410000 */
[----:B------:R-:W-:Y:S01]  /*9530*/  FMUL.FTZ R21, R30, c[0x0][0x320] ;  /* 0x0000c8001e157a20 */ /* 0x000fe20000410000 */
[----:B------:R-:W1:Y:S01]  /*9540*/  MUFU.TANH R18, R18 ;  /* 0x0000001200127308 */ /* 0x000e620000002400 */
[----:B------:R-:W-:Y:S01]  /*9550*/  @!PT LDS RZ, [RZ] ;  /* 0x00000000fffff984 */ /* 0x000fe20000000800 */
[----:B------:R-:W-:Y:S01]  /*9560*/  @!PT LDS RZ, [RZ] ;  /* 0x00000000fffff984 */ /* 0x000fe20000000800 */
[----:B------:R-:W-:Y:S01]  /*9570*/  @!PT LDS RZ, [RZ] ;  /* 0x00000000fffff984 */ /* 0x000fe20000000800 */
[----:B------:R1:W-:Y:S01]  /*9580*/  @P0 LDGSTS.E.BYPASS.LTC128B.128 [R231+0x8100], [R4.64], !P4 ;  /* 0x0810000004e70fae */ /* 0x0003e2000e101d52 */
[----:B------:R-:W-:Y:S01]  /*9590*/  PLOP3.LUT P0, PT, PT, PT, UP3, 0x80, 0x0 ;  /* 0x000000000000781c */ /* 0x000fe20003f0f038 */
[----:B------:R-:W-:Y:S02]  /*95a0*/  FMUL.FTZ R20, R31, c[0x0][0x320] ;  /* 0x0000c8001f147a20 */ /* 0x000fe40000410000 */
[----:B---3--:R-:W-:Y:S02]  /*95b0*/  FMUL.FTZ R23, R26, c[0x0][0x320] ;  /* 0x0000c8001a177a20 */ /* 0x008fe40000410000 */
[----:B------:R-:W-:Y:S03]  /*95c0*/  FMUL.FTZ R35, R35, c[0x0][0x320] ;  /* 0x0000c80023237a20 */ /* 0x000fe60000410000 */
[----:B------:R-:W3:Y:S10]  /*95d0*/  MUFU.TANH R17, R17 ;  /* 0x0000001100117308 */ /* 0x000ef40000002400 */
[----:B------:R-:W2:Y:S01]  /*95e0*/  MUFU.TANH R23, R23 ;  /* 0x0000001700177308 */ /* 0x000ea20000002400 */
[----:B-1----:R-:W-:Y:S09]  /*95f0*/  @P6 IMAD.MOV.U32 R5, RZ, RZ, R195 ;  /* 0x000000ffff056224 */ /* 0x002ff200078e00c3 */
[----:B------:R-:W1:Y:S01]  /*9600*/  MUFU.TANH R22, R22 ;  /* 0x0000001600167308 */ /* 0x000e620000002400 */
[----:B------:R-:W-:Y:S01]  /*9610*/  @P6 IMAD.MOV.U32 R4, RZ, RZ, R172 ;  /* 0x000000ffff046224 */ /* 0x000fe200078e00ac */
[----:B------:R-:W-:Y:S04]  /*9620*/  PLOP3.LUT P6, PT, PT, PT, UP3, 0x80, 0x0 ;  /* 0x000000000000781c */ /* 0x000fe80003fcf038 */
[----:B------:R1:W-:Y:S01]  /*9630*/  @P5 LDGSTS.E.BYPASS.LTC128B.128 [R231+0xa100], [R4.64], !P3 ;  /* 0x0a10000004e75fae */ /* 0x0003e2000d901d52 */
[----:B------:R-:W-:Y:S03]  /*9640*/  PLOP3.LUT P5, PT, PT, PT, UP3, 0x80, 0x0 ;  /* 0x000000000000781c */ /* 0x000fe60003faf038 */
[----:B------:R-:W2:Y:S10]  /*9650*/  MUFU.TANH R15, R15 ;  /* 0x0000000f000f7308 */ /* 0x000eb40000002400 */
[----:B------:R-:W2:Y:S10]  /*9660*/  MUFU.TANH R14, R14 ;  /* 0x0000000e000e7308 */ /* 0x000eb40000002400 */
[----:B------:R-:W2:Y:S01]  /*9670*/  MUFU.TANH R21, R21 ;  /* 0x0000001500157308 */ /* 0x000ea20000002400 */
[----:B-1----:R-:W-:Y:S02]  /*9680*/  @P0 IMAD.MOV.U32 R5, RZ, RZ, R194 ;  /* 0x000000ffff050224 */ /* 0x002fe400078e00c2 */
[----:B------:R-:W-:Y:S01]  /*9690*/  @P0 IMAD.MOV.U32 R4, RZ, RZ, R135 ;  /* 0x000000ffff040224 */ /* 0x000fe200078e0087 */
[----:B------:R-:W-:Y:S04]  /*96a0*/  PLOP3.LUT P0, PT, PT, PT, UP3, 0x80, 0x0 ;  /* 0x000000000000781c */ /* 0x000fe80003f0f038 */
[----:B------:R1:W-:Y:S02]  /*96b0*/  @P6 LDGSTS.E.BYPASS.LTC128B.128 [R231+0xc100], [R4.64], !P2 ;  /* 0x0c10000004e76fae */ /* 0x0003e4000d101d52 */
[----:B------:R-:W1:Y:S01]  /*96c0*/  MUFU.TANH R20, R20 ;  /* 0x0000001400147308 */ /* 0x000e620000002400 */
[----:B------:R-:W-:Y:S02]  /*96d0*/  PLOP3.LUT P6, PT, PT, PT, UP3, 0x80, 0x0 ;  /* 0x000000000000781c */ /* 0x000fe40003fcf038 */
[----:B------:R-:W-:Y:S07]  /*96e0*/  PLOP3.LUT P6, PT, PT, PT, UP3, 0x80, 0x0 ;  /* 0x000000000000781c */ /* 0x000fee0003fcf038 */
[----:B------:R2:W2:Y:S01]  /*96f0*/  MUFU.TANH R135, R35 ;  /* 0x0000002300877308 */ /* 0x0004a20000002400 */
[----:B-1----:R-:W-:Y:S02]  /*9700*/  @P5 IMAD.MOV.U32 R5, RZ, RZ, R193 ;  /* 0x000000ffff055224 */ /* 0x002fe400078e00c1 */
[----:B------:R-:W-:Y:S01]  /*9710*/  @P5 IMAD.MOV.U32 R4, RZ, RZ, R132 ;  /* 0x000000ffff045224 */ /* 0x000fe200078e0084 */
[----:B------:R-:W-:Y:S04]  /*9720*/  PLOP3.LUT P5, PT, PT, PT, UP3, 0x80, 0x0 ;  /* 0x000000000000781c */ /* 0x000fe80003faf038 */
[----:B------:R1:W-:Y:S01]  /*9730*/  @P0 LDGSTS.E.BYPASS.LTC128B.128 [R231+0xe100], [R4.64], !P1 ;  /* 0x0e10000004e70fae */ /* 0x0003e2000c901d52 */
[----:B------:R-:W-:Y:S08]  /*9740*/  PLOP3.LUT P0, PT, PT, PT, UP3, 0x80, 0x0 ;  /* 0x000000000000781c */ /* 0x000ff00003f0f038 */
[----:B------:R2:W-:Y:S01]  /*9750*/  @P5 LDGSTS.E.BYPASS.LTC128B.128 [R231+0x9100], [R2.64], !P4 ;  /* 0x0910000002e75fae */ /* 0x0005e2000e101d52 */
[----:B------:R-:W-:Y:S05]  /*9760*/  PLOP3.LUT P5, PT, PT, PT, UP2, 0x80, 0x0 ;  /* 0x000000000000781c */ /* 0x000fea0003faf028 */
[----:B-1----:R1:W3:Y:S01]  /*9770*/  LDL R5, [R1+0x2c] ;  /* 0x00002c0001057983 */ /* 0x0022e20000100800 */
[----:B------:R-:W-:Y:S02]  /*9780*/  IMAD.U32 R4, RZ, RZ, UR20 ;  /* 0x00000014ff047e24 */ /* 0x000fe4000f8e00ff */
[----:B--2---:R-:W-:Y:S02]  /*9790*/  @P0 IMAD.MOV.U32 R2, RZ, RZ, R12 ;  /* 0x000000ffff020224 */ /* 0x004fe400078e000c */
[----:B------:R-:W-:Y:S01]  /*97a0*/  @P0 IMAD.MOV.U32 R3, RZ, RZ, R13 ;  /* 0x000000ffff030224 */ /* 0x000fe200078e000d */
[----:B------:R-:W-:Y:S01]  /*97b0*/  PLOP3.LUT P0, PT, PT, PT, UP3, 0x80, 0x0 ;  /* 0x000000000000781c */ /* 0x000fe20003f0f038 */
[----:B------:R-:W-:Y:S02]  /*97c0*/  FMUL.FTZ R13, R32, c[0x0][0x320] ;  /* 0x0000c800200d7a20 */ /* 0x000fe40000410000 */
[----:B------:R-:W-:Y:S01]  /*97d0*/  FMUL.FTZ R12, R33, c[0x0][0x320] ;  /* 0x0000c800210c7a20 */ /* 0x000fe20000410000 */
[----:B------:R4:W-:Y:S01]  /*97e0*/  @P6 LDGSTS.E.BYPASS.LTC128B.128 [R231+0xb100], [R2.64], !P3 ;  /* 0x0b10000002e76fae */ /* 0x0009e2000d901d52 */
[----:B------:R-:W-:Y:S02]  /*97f0*/  PLOP3.LUT P6, PT, PT, PT, UP3, 0x80, 0x0 ;  /* 0x000000000000781c */ /* 0x000fe40003fcf038 */
[----:B------:R-:W2:Y:S06]  /*9800*/  MUFU.TANH R13, R13 ;  /* 0x0000000d000d7308 */ /* 0x000eac0000002400 */
[----:B------:R-:W-:Y:S02]  /*9810*/  @P0 IMAD.MOV.U32 R8, RZ, RZ, R16 ;  /* 0x000000ffff080224 */ /* 0x000fe400078e0010 */
[----:B------:R-:W-:Y:S01]  /*9820*/  @P0 IMAD.MOV.U32 R9, RZ, RZ, R179 ;  /* 0x000000ffff090224 */ /* 0x000fe200078e00b3 */
[----:B------:R-:W-:Y:S01]  /*9830*/  PLOP3.LUT P0, PT, PT, PT, UP3, 0x80, 0x0 ;  /* 0x000000000000781c */ /* 0x000fe20003f0f038 */
[----:B------:R-:W-:Y:S01]  /*9840*/  FMUL.FTZ R16, R34, c[0x0][0x320] ;  /* 0x0000c80022107a20 */ /* 0x000fe20000410000 */
[----:B------:R-:W1:Y:S02]  /*9850*/  MUFU.TANH R12, R12 ;  /* 0x0000000c000c7308 */ /* 0x000e640000002400 */
[----:B------:R1:W-:Y:S08]  /*9860*/  @P6 LDGSTS.E.BYPASS.LTC128B.128 [R231+0xd100], [R8.64], !P2 ;  /* 0x0d10000008e76fae */ /* 0x0003f0000d101d52 */
[----:B------:R-:W1:Y:S01]  /*9870*/  MUFU.TANH R16, R16 ;  /* 0x0000001000107308 */ /* 0x000e620000002400 */
[----:B------:R1:W-:Y:S01]  /*9880*/  @P0 LDGSTS.E.BYPASS.LTC128B.128 [R231+0xf100], [R6.64], !P1 ;  /* 0x0f10000006e70fae */ /* 0x0003e2000c901d52 */
[----:B------:R-:W-:Y:S02]  /*9890*/  PLOP3.LUT P0, PT, PT, PT, UP1, 0x40, 0x0 ;  /* 0x000000000000781c */ /* 0x000fe40003f0e818 */
[----:B----4-:R-:W-:Y:S03]  /*98a0*/  IADD3 R2, -R199, 0x1, -R4 ;  /* 0x00000001c7027810 */ /* 0x010fe60007ffe904 */
[----:B------:R-:W0:Y:S01]  /*98b0*/  LDGDEPBAR ;  /* 0x00000000000079af */ /* 0x000e220000000000 */
[----:B------:R-:W-:Y:S04]  /*98c0*/  IADD3 R0, -R0, UR9, R2 ;  /* 0x0000000900007c10 */ /* 0x000fe8000fffe102 */
[C---:B-1----:R-:W-:Y:S02]  /*98d0*/  IADD3 R7, R0.reuse, c[0x0][0x328], RZ ;  /* 0x0000ca0000077a10 */ /* 0x042fe40007ffe0ff */
[----:B------:R-:W-:Y:S01]  /*98e0*/  IADD3 R6, R0, UR15, RZ ;  /* 0x0000000f00067c10 */ /* 0x000fe2000fffe0ff */
[----:B---3--:R-:W-:Y:S01]  /*98f0*/  @P5 IMAD.MOV.U32 R5, RZ, RZ, R198 ;  /* 0x000000ffff055224 */ /* 0x008fe200078e00c6 */
[----:B------:R-:W-:Y:S04]  /*9900*/  PLOP3.LUT P5, PT, PT, PT, UP3, 0x80, 0x0 ;  /* 0x000000000000781c */ /* 0x000fe80003faf038 */
[----:B------:R-:W1:Y:S02]  /*9910*/  SHFL.IDX PT, R3, R5, RZ, 0x1c1f ;  /* 0x001c1fff05037589 */ /* 0x000e6400000e0000 */
[--C-:B-1----:R-:W-:Y:S02]  /*9920*/  IMAD.IADD R2, R7, 0x1, R3.reuse ;  /* 0x0000000107027824 */ /* 0x102fe400078e0203 */
[----:B------:R-:W-:Y:S01]  /*9930*/  IMAD.IADD R0, R6, 0x1, R3 ;  /* 0x0000000106007824 */ /* 0x000fe200078e0203 */
[----:B------:R-:W-:-:S05]  /*9940*/  @P0 BRA `(.L_x_963) ;  /* 0x0000019000000947 */ /* 0x000fca0003800000 */
[----:B--2---:R-:W-:Y:S01]  /*9950*/  IMAD.U32 R8, RZ, RZ, UR16 ;  /* 0x00000010ff087e24 */ /* 0x004fe2000f8e00ff */
        /* <DEDUP_REMOVED lines=13> */
.L_x_965:
[----:B------:R-:W-:Y:S04]  /*9a30*/  MOV R8, c[0x0][0x32c] ;  /* 0x0000cb0000087a02 */ /* 0x000fe80000000f00 */
[----:B------:R-:W-:Y:S11]  /*9a40*/  ISETP.NE.AND P0, PT, R8, 0x1, PT ;  /* 0x000000010800780c */ /* 0x000ff60003f05270 */
[----:B------:R-:W-:Y:S02]  /*9a50*/  @!UPT UIADD3 URZ, URZ, URZ, URZ ;  /* 0x0000003f3f3ff290 */ /* 0x000fe4000fffe03f */
[----:B------:R-:W-:Y:S05]  /*9a60*/  @P0 IMAD.HI.U32 R8, R3, c[0x0][0x330], RZ ;  /* 0x0000cc0003080a27 */ /* 0x000fea00078e00ff */
[----:B------:R-:W-:Y:S02]  /*9a70*/  @P0 SHF.R.U32.HI R3, RZ, c[0x0][0x334], R8 ;  /* 0x0000cd00ff030a19 */ /* 0x000fe40000011608 */
.L_x_966:
[----:B------:R-:W-:Y:S05]  /*9a80*/  BSYNC B0 ;  /* 0x0000000000007941 */ /* 0x000fea0003800000 */
.L_x_964:
[----:B------:R-:W-:Y:S04]  /*9a90*/  IMAD R3, R3, c[0x0][0x32c], -R4 ;  /* 0x0000cb0003037a24 */ /* 0x000fe800078e0a04 */
[----:B------:R-:W-:Y:S05]  /*9aa0*/  IMAD.IADD R3, R3, 0x1, -R199 ;  /* 0x0000000103037824 */ /* 0x000fea00078e0ac7 */
[----:B------:R-:W-:Y:S02]  /*9ab0*/  IADD3 R8, R3, c[0x0][0x32c], RZ ;  /* 0x0000cb0003087a10 */ /* 0x000fe40007ffe0ff */
[----:B------:R-:W-:Y:S02]  /*9ac0*/  IMNMX R0, R0, R3, !PT ;  /* 0x0000000300007217 */ /* 0x000fe40007800200 */
[----:B------:R-:W-:Y:S02]  /*9ad0*/  IMNMX R2, R2, R8, PT ;  /* 0x0000000802027217 */ /* 0x000fe40003800200 */
.L_x_963:
[----:B--2---:R-:W-:Y:S01]  /*9ae0*/  UISETP.GT.AND UP0, UPT, UR14, -0x1, UPT ;  /* 0xffffffff0e00788c */ /* 0x004fe2000bf04270 */
[----:B------:R-:W1:Y:S05]  /*9af0*/  SHFL.IDX PT, R3, R5, 0x1, 0x1c1f ;  /* 0x003c1f0005037f89 */ /* 0x000e6a00000e0000 */
[----:B------:R-:W-:Y:S02]  /*9b00*/  PLOP3.LUT P0, PT, PT, PT, UP0, 0x80, 0x0 ;  /* 0x000000000000781c */ /* 0x000fe40003f0f008 */
[----:B------:R-:W-:Y:S02]  /*9b10*/  PLOP3.LUT P6, PT, PT, PT, UP0, 0x80, 0x0 ;  /* 0x000000000000781c */ /* 0x000fe40003fcf008 */
[C---:B------:R-:W-:Y:S02]  /*9b20*/  ISETP.GT.AND P0, PT, R0.reuse, RZ, P0 ;  /* 0x000000ff0000720c */ /* 0x040fe40000704270 */
[----:B------:R-:W-:Y:S02]  /*9b30*/  ISETP.GT.AND P6, PT, R0, 0x8, P6 ;  /* 0x000000080000780c */ /* 0x000fe400037c4270 */
[----:B------:R-:W-:Y:S02]  /*9b40*/  ISETP.LT.OR P5, PT, R2, 0x1, P0 ;  /* 0x000000010200780c */ /* 0x000fe400007a1670 */
[----:B------:R-:W-:Y:S02]  /*9b50*/  PLOP3.LUT P0, PT, PT, PT, UP0, 0x80, 0x0 ;  /* 0x000000000000781c */ /* 0x000fe40003f0f008 */
[----:B------:R-:W-:Y:S02]  /*9b60*/  FSEL R8, R188, -INF , !P5 ;  /* 0xff800000bc087808 */ /* 0x000fe40006800000 */
[----:B------:R-:W-:Y:S02]  /*9b70*/  ISETP.GT.AND P0, PT, R0, 0x1, P0 ;  /* 0x000000010000780c */ /* 0x000fe40000704270 */
[----:B------:R-:W-:Y:S02]  /*9b80*/  PLOP3.LUT P5, PT, PT, PT, UP0, 0x80, 0x0 ;  /* 0x000000000000781c */ /* 0x000fe40003faf008 */
[----:B------:R-:W-:Y:S02]  /*9b90*/  ISETP.LT.OR P0, PT, R2, 0x2, P0 ;  /* 0x000000020200780c */ /* 0x000fe40000701670 */
[----:B------:R-:W-:Y:S02]  /*9ba0*/  ISETP.GT.AND P5, PT, R0, 0x9, P5 ;  /* 0x000000090000780c */ /* 0x000fe40002fa4270 */
[----:B------:R-:W-:Y:S02]  /*9bb0*/  FSEL R10, R187, -INF , !P0 ;  /* 0xff800000bb0a7808 */ /* 0x000fe40004000000 */
[----:B------:R-:W-:Y:S02]  /*9bc0*/  PLOP3.LUT P0, PT, PT, PT, UP0, 0x80, 0x0 ;  /* 0x000000000000781c */ /* 0x000fe40003f0f008 */
[----:B------:R-:W-:Y:S02]  /*9bd0*/  ISETP.LT.OR P6, PT, R2, 0x9, P6 ;  /* 0x000000090200780c */ /* 0x000fe400037c1670 */
[----:B------:R-:W-:Y:S02]  /*9be0*/  ISETP.GT.AND P0, PT, R0, 0x10, P0 ;  /* 0x000000100000780c */ /* 0x000fe40000704270 */
[C---:B------:R-:W-:Y:S02]  /*9bf0*/  ISETP.LT.OR P5, PT, R2.reuse, 0xa, P5 ;  /* 0x0000000a0200780c */ /* 0x040fe40002fa1670 */
[----:B------:R-:W-:Y:S02]  /*9c00*/  ISETP.LT.OR P0, PT, R2, 0x11, P0 ;  /* 0x000000110200780c */ /* 0x000fe40000701670 */
[----:B------:R-:W-:Y:S02]  /*9c10*/  FSEL R9, R184, -INF , !P6 ;  /* 0xff800000b8097808 */ /* 0x000fe40007000000 */
[----:B------:R-:W-:Y:S02]  /*9c20*/  FSEL R175, R175, -INF , !P0 ;  /* 0xff800000afaf7808 */ /* 0x000fe40004000000 */
[----:B------:R-:W-:Y:S02]  /*9c30*/  PLOP3.LUT P0, PT, PT, PT, UP0, 0x80, 0x0 ;  /* 0x000000000000781c */ /* 0x000fe40003f0f008 */
        /* <DEDUP_REMOVED lines=40> */
[----:B------:R-:W-:Y:S01]  /*9ec0*/  ISETP.GT.AND P5, PT, R0, 0x39, P5 ;  /* 0x000000390000780c */ /* 0x000fe20002fa4270 */
[--C-:B-1----:R-:W-:Y:S01]  /*9ed0*/  IMAD.IADD R0, R6, 0x1, R3.reuse ;  /* 0x0000000106007824 */ /* 0x102fe200078e0203 */
[C---:B------:R-:W-:Y:S02]  /*9ee0*/  ISETP.LT.OR P6, PT, R2.reuse, 0x39, P6 ;  /* 0x000000390200780c */ /* 0x040fe400037c1670 */
[----:B------:R-:W-:Y:S01]  /*9ef0*/  ISETP.LT.OR P5, PT, R2, 0x3a, P5 ;  /* 0x0000003a0200780c */ /* 0x000fe20002fa1670 */
[----:B------:R-:W-:Y:S01]  /*9f00*/  IMAD.IADD R2, R7, 0x1, R3 ;  /* 0x0000000107027824 */ /* 0x000fe200078e0203 */
[----:B------:R-:W-:Y:S02]  /*9f10*/  FSEL R197, R13, -INF , !P6 ;  /* 0xff8000000dc57808 */ /* 0x000fe40007000000 */
[----:B------:R-:W-:Y:S01]  /*9f20*/  FSEL R198, R12, -INF , !P5 ;  /* 0xff8000000cc67808 */ /* 0x000fe20006800000 */
        /* <DEDUP_REMOVED lines=15> */
.L_x_969:
[----:B------:R-:W-:Y:S04]  /*a020*/  MOV R5, c[0x0][0x32c] ;  /* 0x0000cb0000057a02 */ /* 0x000fe80000000f00 */
[----:B------:R-:W-:Y:S11]  /*a030*/  ISETP.NE.AND P0, PT, R5, 0x1, PT ;  /* 0x000000010500780c */ /* 0x000ff60003f05270 */
[----:B------:R-:W-:Y:S02]  /*a040*/  @!UPT UIADD3 URZ, URZ, URZ, URZ ;  /* 0x0000003f3f3ff290 */ /* 0x000fe4000fffe03f */
[----:B------:R-:W-:Y:S05]  /*a050*/  @P0 IMAD.HI.U32 R5, R3, c[0x0][0x330], RZ ;  /* 0x0000cc0003050a27 */ /* 0x000fea00078e00ff */
[----:B------:R-:W-:Y:S02]  /*a060*/  @P0 SHF.R.U32.HI R3, RZ, c[0x0][0x334], R5 ;  /* 0x0000cd00ff030a19 */ /* 0x000fe40000011605 */
.L_x_970:
[----:B------:R-:W-:Y:S05]  /*a070*/  BSYNC B0 ;  /* 0x0000000000007941 */ /* 0x000fea0003800000 */
.L_x_968:
[----:B------:R-:W-:Y:S04]  /*a080*/  IMAD R4, R3, c[0x0][0x32c], -R4 ;  /* 0x0000cb0003047a24 */ /* 0x000fe800078e0a04 */
[----:B------:R-:W-:Y:S05]  /*a090*/  IMAD.IADD R4, R4, 0x1, -R199 ;  /* 0x0000000104047824 */ /* 0x000fea00078e0ac7 */
[----:B------:R-:W-:Y:S02]  /*a0a0*/  IADD3 R3, R4, c[0x0][0x32c], RZ ;  /* 0x0000cb0004037a10 */ /* 0x000fe40007ffe0ff */
[----:B------:R-:W-:Y:S02]  /*a0b0*/  IMNMX R0, R0, R4, !PT ;  /* 0x0000000400007217 */ /* 0x000fe40007800200 */
[----:B------:R-:W-:Y:S02]  /*a0c0*/  IMNMX R2, R2, R3, PT ;  /* 0x0000000302027217 */ /* 0x000fe40003800200 */
.L_x_967:
[----:B------:R-:W-:Y:S01]  /*a0d0*/  FMNMX.FTZ R3, R8, R133, !PT ;  /* 0x0000008508037209 */ /* 0x000fe20007810000 */
[----:B------:R-:W-:Y:S01]  /*a0e0*/  LDSM.16.MT88.4 R28, [R208+0x100] ;  /* 0x00010000d01c783b */ /* 0x000fe20000004200 */
[----:B------:R-:W-:Y:S02]  /*a0f0*/  PLOP3.LUT P0, PT, PT, PT, UP0, 0x80, 0x0 ;  /* 0x000000000000781c */ /* 0x000fe40003f0f008 */
[----:B------:R-:W-:Y:S02]  /*a100*/  FMNMX.FTZ R3, R10, R3, !PT ;  /* 0x000000030a037209 */ /* 0x000fe40007810000 */
[C---:B------:R-:W-:Y:S02]  /*a110*/  ISETP.GT.AND P0, PT, R0.reuse, RZ, P0 ;  /* 0x000000ff0000720c */ /* 0x040fe40000704270 */
[----:B------:R-:W-:Y:S02]  /*a120*/  FMNMX.FTZ R3, R9, R3, !PT ;  /* 0x0000000309037209 */ /* 0x000fe40007810000 */
[----:B------:R-:W-:Y:S02]  /*a130*/  PLOP3.LUT P6, PT, PT, PT, UP0, 0x80, 0x0 ;  /* 0x000000000000781c */ /* 0x000fe40003fcf008 */
[----:B------:R-:W-:Y:S02]  /*a140*/  FMNMX.FTZ R3, R11, R3, !PT ;  /* 0x000000030b037209 */ /* 0x000fe40007810000 */
[----:B------:R-:W-:Y:S02]  /*a150*/  ISETP.GT.AND P6, PT, R0, 0x1, P6 ;  /* 0x000000010000780c */ /* 0x000fe400037c4270 */
[----:B------:R-:W-:Y:S02]  /*a160*/  FMNMX.FTZ R3, R175, R3, !PT ;  /* 0x00000003af037209 */ /* 0x000fe40007810000 */
[----:B------:R-:W-:Y:S02]  /*a170*/  PLOP3.LUT P5, PT, PT, PT, UP0, 0x80, 0x0 ;  /* 0x000000000000781c */ /* 0x000fe40003faf008 */
[----:B------:R-:W-:Y:S02]  /*a180*/  ISETP.LT.OR P0, PT, R2, 0x1, P0 ;  /* 0x000000010200780c */ /* 0x000fe40000701670 */
[----:B------:R-:W-:Y:S02]  /*a190*/  FMNMX.FTZ R3, R178, R3, !PT ;  /* 0x00000003b2037209 */ /* 0x000fe40007810000 */
[----:B------:R-:W-:Y:S02]  /*a1a0*/  ISETP.GT.AND P5, PT, R0, 0x8, P5 ;  /* 0x000000080000780c */ /* 0x000fe40002fa4270 */
[----:B------:R-:W-:Y:S02]  /*a1b0*/  ISETP.LT.OR P6, PT, R2, 0x2, P6 ;  /* 0x000000020200780c */ /* 0x000fe400037c1670 */
[----:B------:R-:W-:Y:S02]  /*a1c0*/  FSEL R4, R191, -INF , !P0 ;  /* 0xff800000bf047808 */ /* 0x000fe40004000000 */
[----:B------:R-:W-:Y:S02]  /*a1d0*/  PLOP3.LUT P0, PT, PT, PT, UP0, 0x80, 0x0 ;  /* 0x000000000000781c */ /* 0x000fe40003f0f008 */
[----:B------:R-:W-:Y:S02]  /*a1e0*/  FMNMX.FTZ R3, R179, R3, !PT ;  /* 0x00000003b3037209 */ /* 0x000fe40007810000 */
[----:B------:R-:W-:Y:S02]  /*a1f0*/  FSEL R6, R192, -INF , !P6 ;  /* 0xff800000c0067808 */ /* 0x000fe40007000000 */
[----:B------:R-:W-:Y:S02]  /*a200*/  ISETP.GT.AND P0, PT, R0, 0x9, P0 ;  /* 0x000000090000780c */ /* 0x000fe40000704270 */
[----:B------:R-:W-:Y:S02]  /*a210*/  FMNMX.FTZ R12, R4, R134, !PT ;  /* 0x00000086040c7209 */ /* 0x000fe40007810000 */
[----:B------:R-:W-:Y:S02]  /*a220*/  PLOP3.LUT P6, PT, PT, PT, UP0, 0x80, 0x0 ;  /* 0x000000000000781c */ /* 0x000fe40003fcf008 */
[----:B------:R-:W-:Y:S02]  /*a230*/  ISETP.LT.OR P5, PT, R2, 0x9, P5 ;  /* 0x000000090200780c */ /* 0x000fe40002fa1670 */
[----:B------:R-:W-:Y:S02]  /*a240*/  FMNMX.FTZ R3, R180, R3, !PT ;  /* 0x00000003b4037209 */ /* 0x000fe40007810000 */
[----:B------:R-:W-:Y:S02]  /*a250*/  ISETP.GT.AND P6, PT, R0, 0x10, P6 ;  /* 0x000000100000780c */ /* 0x000fe400037c4270 */
[----:B------:R-:W-:Y:S02]  /*a260*/  FSEL R5, R189, -INF , !P5 ;  /* 0xff800000bd057808 */ /* 0x000fe40006800000 */
[----:B------:R-:W-:Y:S02]  /*a270*/  PLOP3.LUT P5, PT, PT, PT, UP0, 0x80, 0x0 ;  /* 0x000000000000781c */ /* 0x000fe40003faf008 */
[----:B------:R-:W-:Y:S02]  /*a280*/  FMNMX.FTZ R12, R6, R12, !PT ;  /* 0x0000000c060c7209 */ /* 0x000fe40007810000 */
        /* <DEDUP_REMOVED lines=15> */
[----:B------:R-:W-:Y:S02]  /*a380*/  ISETP.LT.OR P0, PT, R2, 0x19, P0 ;  /* 0x000000190200780c */ /* 0x000fe40000701670 */
[----:B------:R-:W-:Y:S02]  /*a390*/  FSEL R186, R186, -INF , !P5 ;  /* 0xff800000baba7808 */ /* 0x000fe40006800000 */
[----:B------:R-:W-:Y:S02]  /*a3a0*/  PLOP3.LUT P5, PT, PT, PT, UP0, 0x80, 0x0 ;  /* 0x000000000000781c */ /* 0x000fe40003faf008 */
[----:B------:R-:W-:Y:S02]  /*a3b0*/  FMNMX.FTZ R12, R185, R12, !PT ;  /* 0x0000000cb90c7209 */ /* 0x000fe40007810000 */
[----:B------:R-:W-:Y:S02]  /*a3c0*/  FMNMX.FTZ R3, R188, R3, !PT ;  /* 0x00000003bc037209 */ /* 0x000fe40007810000 */
[----:B------:R-:W-:Y:S02]  /*a3d0*/  FSEL R176, R176, -INF , !P0 ;  /* 0xff800000b0b07808 */ /* 0x000fe40004000000 */
[----:B------:R-:W-:Y:S02]  /*a3e0*/  ISETP.LT.OR P6, PT, R2, 0x1a, P6 ;  /* 0x0000001a0200780c */ /* 0x000fe400037c1670 */
[----:B------:R-:W-:Y:S02]  /*a3f0*/  ISETP.GT.AND P5, PT, R0, 0x20, P5 ;  /* 0x000000200000780c */ /* 0x000fe40002fa4270 */
[----:B------:R-:W-:Y:S02]  /*a400*/  FMNMX.FTZ R12, R186, R12, !PT ;  /* 0x0000000cba0c7209 */ /* 0x000fe40007810000 */
[----:B------:R-:W-:Y:S02]  /*a410*/  PLOP3.LUT P0, PT, PT, PT, UP0, 0x80, 0x0 ;  /* 0x000000000000781c */ /* 0x000fe40003f0f008 */
[----:B------:R-:W-:Y:S02]  /*a420*/  FMNMX.FTZ R3, R195, R3, !PT ;  /* 0x00000003c3037209 */ /* 0x000fe40007810000 */
[----:B------:R-:W-:Y:S02]  /*a430*/  FSEL R177, R177, -INF , !P6 ;  /* 0xff800000b1b17808 */ /* 0x000fe40007000000 */
[----:B------:R-:W-:Y:S02]  /*a440*/  FMNMX.FTZ R12, R176, R12, !PT ;  /* 0x0000000cb00c7209 */ /* 0x000fe40007810000 */
[----:B------:R-:W-:Y:S02]  /*a450*/  ISETP.GT.AND P0, PT, R0, 0x21, P0 ;  /* 0x000000210000780c */ /* 0x000fe40000704270 */
[----:B------:R-:W-:Y:S02]  /*a460*/  ISETP.LT.OR P5, PT, R2, 0x21, P5 ;  /* 0x000000210200780c */ /* 0x000fe40002fa1670 */
[----:B------:R-:W-:Y:S02]  /*a470*/  PLOP3.LUT P6, PT, PT, PT, UP0, 0x80, 0x0 ;  /* 0x000000000000781c */ /* 0x000fe40003fcf008 */
[----:B------:R-:W-:Y:S02]  /*a480*/  FMNMX.FTZ R3, R196, R3, !PT ;  /* 0x00000003c4037209 */ /* 0x000fe40007810000 */
[----:B------:R-:W-:Y:S02]  /*a490*/  FSEL R173, R173, -INF , !P5 ;  /* 0xff800000adad7808 */ /* 0x000fe40006800000 */
[----:B------:R-:W-:Y:S02]  /*a4a0*/  FMNMX.FTZ R12, R177, R12, !PT ;  /* 0x0000000cb10c7209 */ /* 0x000fe40007810000 */
[----:B------:R-:W-:Y:S02]  /*a4b0*/  ISETP.LT.OR P0, PT, R2, 0x22, P0 ;  /* 0x000000220200780c */ /* 0x000fe40000701670 */
[----:B------:R-:W-:Y:S02]  /*a4c0*/  ISETP.GT.AND P6, PT, R0, 0x28, P6 ;  /* 0x000000280000780c */ /* 0x000fe400037c4270 */
        /* <DEDUP_REMOVED lines=9> */
[----:B------:R-:W-:Y:S01]  /*a560*/  FMNMX.FTZ R12, R174, R12, !PT ;  /* 0x0000000cae0c7209 */ /* 0x000fe20007810000 */
[----:B------:R-:W-:Y:S01]  /*a570*/  SHFL.BFLY PT, R13, R3, 0x2, 0x1f ;  /* 0x0c401f00030d7f89 */ /* 0x000fe200000e0000 */
[----:B------:R-:W-:Y:S02]  /*a580*/  ISETP.GT.AND P0, PT, R0, 0x30, P0 ;  /* 0x000000300000780c */ /* 0x000fe40000704270 */
[----:B------:R-:W-:Y:S02]  /*a590*/  ISETP.LT.OR P5, PT, R2, 0x2a, P5 ;  /* 0x0000002a0200780c */ /* 0x000fe40002fa1670 */
[----:B------:R-:W-:Y:S02]  /*a5a0*/  PLOP3.LUT P6, PT, PT, PT, UP0, 0x80, 0x0 ;  /* 0x000000000000781c */ /* 0x000fe40003fcf008 */
[----:B------:R-:W-:Y:S02]  /*a5b0*/  FSEL R187, R22, -INF , !P5 ;  /* 0xff80000016bb7808 */ /* 0x000fe40006800000 */
[----:B------:R-:W-:Y:S02]  /*a5c0*/  ISETP.LT.OR P0, PT, R2, 0x31, P0 ;  /* 0x000000310200780c */ /* 0x000fe40000701670 */
[C---:B------:R-:W-:Y:S02]  /*a5d0*/  ISETP.GT.AND P6, PT, R0.reuse, 0x31, P6 ;  /* 0x000000310000780c */ /* 0x040fe400037c4270 */
[----:B------:R-:W-:Y:S02]  /*a5e0*/  FMNMX.FTZ R12, R181, R12, !PT ;  /* 0x0000000cb50c7209 */ /* 0x000fe40007810000 */
[----:B------:R-:W-:Y:S02]  /*a5f0*/  PLOP3.LUT P5, PT, PT, PT, UP0, 0x80, 0x0 ;  /* 0x000000000000781c */ /* 0x000fe40003faf008 */
[----:B------:R-:W-:Y:S02]  /*a600*/  FSEL R192, R21, -INF , !P0 ;  /* 0xff80000015c07808 */ /* 0x000fe40004000000 */
[----:B------:R-:W-:Y:S02]  /*a610*/  FMNMX.FTZ R12, R187, R12, !PT ;  /* 0x0000000cbb0c7209 */ /* 0x000fe40007810000 */
[----:B------:R-:W-:Y:S02]  /*a620*/  ISETP.GT.AND P5, PT, R0, 0x38, P5 ;  /* 0x000000380000780c */ /* 0x000fe40002fa4270 */
[----:B------:R-:W-:Y:S02]  /*a630*/  ISETP.LT.OR P6, PT, R2, 0x32, P6 ;  /* 0x000000320200780c */ /* 0x000fe400037c1670 */
[----:B------:R-:W-:Y:S01]  /*a640*/  PLOP3.LUT P0, PT, PT, PT, UP0, 0x80, 0x0 ;  /* 0x000000000000781c */ /* 0x000fe20003f0f008 */
[----:B------:R-:W-:Y:S01]  /*a650*/  UISETP.GT.AND UP0, UPT, UR14, UR17, UPT ;  /* 0x000000110e00728c */ /* 0x000fe2000bf04270 */
[----:B------:R-:W-:Y:S01]  /*a660*/  FSEL R193, R20, -INF , !P6 ;  /* 0xff80000014c17808 */ /* 0x000fe20007000000 */
[----:B------:R-:W-:Y:S01]  /*a670*/  UIADD3 UR14, UR14, -0x1, URZ ;  /* 0xffffffff0e0e7890 */ /* 0x000fe2000fffe03f */
[----:B------:R-:W-:Y:S01]  /*a680*/  ISETP.GT.AND P0, PT, R0, 0x39, P0 ;  /* 0x000000390000780c */ /* 0x000fe20000704270 */
[----:B------:R-:W-:Y:S01]  /*a690*/  LDSM.16.MT88.4 R20, [R206+0x100] ;  /* 0x00010000ce14783b */ /* 0x000fe20000004200 */
[----:B------:R-:W-:Y:S02]  /*a6a0*/  FMNMX.FTZ R0, R192, R12, !PT ;  /* 0x0000000cc0007209 */ /* 0x000fe40007810000 */
[C---:B------:R-:W-:Y:S02]  /*a6b0*/  ISETP.LT.OR P5, PT, R2.reuse, 0x39, P5 ;  /* 0x000000390200780c */ /* 0x040fe40002fa1670 */
[----:B------:R-:W-:Y:S02]  /*a6c0*/  ISETP.LT.OR P0, PT, R2, 0x3a, P0 ;  /* 0x0000003a0200780c */ /* 0x000fe40000701670 */
[----:B------:R-:W-:Y:S02]  /*a6d0*/  FSEL R194, R16, -INF , !P5 ;  /* 0xff80000010c27808 */ /* 0x000fe40006800000 */
        /* <DEDUP_REMOVED lines=35> */
[----:B------:R-:W-:Y:S01]  /*a910*/  PLOP3.LUT P0, PT, PT, PT, UP0, 0x80, 0x0 ;  /* 0x000000000000781c */ /* 0x000fe20003f0f008 */
        /* <DEDUP_REMOVED lines=30> */
[C---:B------:R-:W-:Y:S01]  /*ab00*/  FMUL.FTZ R60, R2.reuse, R60 ;  /* 0x0000003c023c7220 */ /* 0x040fe20000410000 */
        /* <DEDUP_REMOVED lines=12> */
[C---:B------:R-:W-:Y:S01]  /*abd0*/  FMUL.FTZ R77, R2.reuse, R77 ;  /* 0x0000004d024d7220 */ /* 0x040fe20000410000 */
        /* <DEDUP_REMOVED lines=26> */
[----:B------:R-:W-:Y:S02]  /*ad80*/  FMUL.FTZ R35, R0, R167 ;  /* 0x000000a700237220 */ /* 0x000fe40000410000 */
[--C-:B-1----:R-:W-:Y:S01]  /*ad90*/  FFMA.FTZ R134, R178, c[0x0][0x2d0], -R172.reuse ;  /* 0x0000b400b2867a23 */ /* 0x102fe200000108ac */
[----:B------:R-:W-:Y:S01]  /*ada0*/  LDSM.16.MT88.4 R156, [R205+0x2900] ;  /* 0x00290000cd9c783b */ /* 0x000fe20000004200 */
[C---:B------:R-:W-:Y:S01]  /*adb0*/  FMUL.FTZ R20, R2.reuse, R152 ;  /* 0x0000009802147220 */ /* 0x040fe20000410000 */
[C---:B------:R-:W-:Y:S01]  /*adc0*/  HMMA.16816.F32.BF16 R16, R168.reuse, R22, R16 ;  /* 0x00000016a810723c */ /* 0x040fe20000041810 */
[----:B------:R1:W5:Y:S03]  /*add0*/  MUFU.EX2 R238, R134 ;  /* 0x0000008600ee7308 */ /* 0x0003660000000800 */
        /* <DEDUP_REMOVED lines=17> */
[----:B------:R1:W-:Y:S02]  /*aef0*/  MUFU.EX2 R237, R134 ;  /* 0x0000008600ed7308 */ /* 0x0003e40000000800 */
        /* <DEDUP_REMOVED lines=17> */
[----:B------:R-:W-:Y:S02]  /*b010*/  FMUL.FTZ R67, R0, R67 ;  /* 0x0000004300437220 */ /* 0x000fe40000410000 */
[--C-:B-1----:R-:W-:Y:S02]  /*b020*/  FFMA.FTZ R134, R180, c[0x0][0x2d0], -R172.reuse ;  /* 0x0000b400b4867a23 */ /* 0x102fe400000108ac */
[C---:B----4-:R-:W-:Y:S02]  /*b030*/  HMMA.16816.F32.BF16 R44, R168.reuse, R144, R44 ;  /* 0x00000090a82c723c */ /* 0x050fe4000004182c */
[----:B------:R1:W-:Y:S02]  /*b040*/  MUFU.EX2 R236, R134 ;  /* 0x0000008600ec7308 */ /* 0x0003e40000000800 */
[C---:B------:R-:W-:Y:S02]  /*b050*/  FMUL.FTZ R70, R0.reuse, R70 ;  /* 0x0000004600467220 */ /* 0x040fe40000410000 */
[C---:B------:R-:W-:Y:S02]  /*b060*/  FMUL.FTZ R71, R0.reuse, R71 ;  /* 0x0000004700477220 */ /* 0x040fe40000410000 */
[C---:B------:R-:W-:Y:S01]  /*b070*/  HMMA.16816.F32.BF16 R48, R168.reuse, R146, R48 ;  /* 0x00000092a830723c */ /* 0x040fe20000041830 */
[----:B------:R-:W4:Y:S03]  /*b080*/  LDSM.16.MT88.4 R144, [R205+0x4100] ;  /* 0x00410000cd90783b */ /* 0x000f260000004200 */
        /* <DEDUP_REMOVED lines=9> */
[C---:B------:R-:W-:Y:S02]  /*b120*/  FMUL.FTZ R86, R0.reuse, R86 ;  /* 0x0000005600567220 */ /* 0x040fe40000410000 */
[----:B------:R-:W-:Y:S02]  /*b130*/  FMUL.FTZ R87, R0, R87 ;  /* 0x0000005700577220 */ /* 0x000fe40000410000 */
[C---:B---3--:R-:W-:Y:S04]  /*b140*/  HMMA.16816.F32.BF16 R60, R168.reuse, R140, R60 ;  /* 0x0000008ca83c723c */ /* 0x048fe8000004183c */
[----:B------:R-:W-:Y:S02]  /*b150*/  FMUL.FTZ R89, R2, R89 ;  /* 0x0000005902597220 */ /* 0x000fe40000410000 */
[C---:B------:R-:W-:Y:S02]  /*b160*/  FMUL.FTZ R90, R0.reuse, R90 ;  /* 0x0000005a005a7220 */ /* 0x040fe40000410000 */
[C---:B------:R-:W-:Y:S01]  /*b170*/  HMMA.16816.F32.BF16 R64, R168.reuse, R142, R64 ;  /* 0x0000008ea840723c */ /* 0x040fe20000041840 */
[----:B------:R-:W3:Y:S03]  /*b180*/  LDSM.16.MT88.4 R140, [R208+0x4100] ;  /* 0x00410000d08c783b */ /* 0x000ee60000004200 */
[----:B------:R-:W-:Y:S02]  /*b190*/  FMUL.FTZ R91, R0, R91 ;  /* 0x0000005b005b7220 */ /* 0x000fe40000410000 */
[C---:B------:R-:W-:Y:S02]  /*b1a0*/  FMUL.FTZ R92, R2.reuse, R92 ;  /* 0x0000005c025c7220 */ /* 0x040fe40000410000 */
[C---:B----4-:R-:W-:Y:S04]  /*b1b0*/  HMMA.16816.F32.BF16 R68, R168.reuse, R144, R68 ;  /* 0x00000090a844723c */ /* 0x050fe80000041844 */
[----:B------:R-:W-:Y:S02]  /*b1c0*/  FMUL.FTZ R93, R2, R93 ;  /* 0x0000005d025d7220 */ /* 0x000fe40000410000 */
[C---:B------:R-:W-:Y:S02]  /*b1d0*/  FMUL.FTZ R94, R0.reuse, R94 ;  /* 0x0000005e005e7220 */ /* 0x040fe40000410000 */
[C---:B------:R-:W-:Y:S01]  /*b1e0*/  HMMA.16816.F32.BF16 R72, R168.reuse, R146, R72 ;  /* 0x00000092a848723c */ /* 0x040fe20000041848 */
[----:B------:R-:W4:Y:S03]  /*b1f0*/  LDSM.16.MT88.4 R144, [R207+0x4100] ;  /* 0x00410000cf90783b */ /* 0x000f260000004200 */
[--C-:B-1----:R-:W-:Y:S02]  /*b200*/  FFMA.FTZ R134, R185, c[0x0][0x2d0], -R133.reuse ;  /* 0x0000b400b9867a23 */ /* 0x102fe40000010885 */
[----:B------:R-:W-:Y:S02]  /*b210*/  FMUL.FTZ R95, R0, R95 ;  /* 0x0000005f005f7220 */ /* 0x000fe40000410000 */
[C---:B------:R-:W-:Y:S01]  /*b220*/  FMUL.FTZ R96, R2.reuse, R96 ;  /* 0x0000006002607220 */ /* 0x040fe20000410000 */
[C---:B--2---:R-:W-:Y:S01]  /*b230*/  HMMA.16816.F32.BF16 R76, R168.reuse, R136, R76 ;  /* 0x00000088a84c723c */ /* 0x044fe2000004184c */
[----:B------:R1:W-:Y:S02]  /*b240*/  MUFU.EX2 R191, R134 ;  /* 0x0000008600bf7308 */ /* 0x0003e40000000800 */
[----:B------:R-:W-:Y:S02]  /*b250*/  FMUL.FTZ R97, R2, R97 ;  /* 0x0000006102617220 */ /* 0x000fe40000410000 */
[C---:B------:R-:W-:Y:S02]  /*b260*/  FMUL.FTZ R98, R0.reuse, R98 ;  /* 0x0000006200627220 */ /* 0x040fe40000410000 */
[----:B------:R-:W-:Y:S01]  /*b270*/  FMUL.FTZ R99, R0, R99 ;  /* 0x0000006300637220 */ /* 0x000fe20000410000 */
        /* <DEDUP_REMOVED lines=11> */
[C---:B----4-:R-:W-:Y:S01]  /*b330*/  HMMA.16816.F32.BF16 R92, R168.reuse, R144, R92 ;  /* 0x00000090a85c723c */ /* 0x050fe2000004185c */
[----:B------:R1:W4:Y:S03]  /*b340*/  MUFU.EX2 R190, R134 ;  /* 0x0000008600be7308 */ /* 0x0003260000000800 */
[----:B------:R-:W-:Y:S02]  /*b350*/  FMUL.FTZ R105, R2, R105 ;  /* 0x0000006902697220 */ /* 0x000fe40000410000 */
[C---:B------:R-:W-:Y:S02]  /*b360*/  FMUL.FTZ R106, R0.reuse, R106 ;  /* 0x0000006a006a7220 */ /* 0x040fe40000410000 */
[C---:B------:R-:W-:Y:S01]  /*b370*/  HMMA.16816.F32.BF16 R96, R168.reuse, R146, R96 ;  /* 0x00000092a860723c */ /* 0x040fe20000041860 */
[----:B------:R-:W4:Y:S03]  /*b380*/  LDSM.16.MT88.4 R144, [R208+0x6100] ;  /* 0x00610000d090783b */ /* 0x000f260000004200 */
[----:B------:R-:W-:Y:S02]  /*b390*/  FMUL.FTZ R107, R0, R107 ;  /* 0x0000006b006b7220 */ /* 0x000fe40000410000 */
[C---:B------:R-:W-:Y:S02]  /*b3a0*/  FMUL.FTZ R108, R2.reuse, R108 ;  /* 0x0000006c026c7220 */ /* 0x040fe40000410000 */
[----:B------:R-:W-:Y:S01]  /*b3b0*/  FMUL.FTZ R109, R2, R109 ;  /* 0x0000006d026d7220 */ /* 0x000fe20000410000 */
[C---:B--2---:R-:W-:Y:S03]  /*b3c0*/  HMMA.16816.F32.BF16 R100, R168.reuse, R136, R100 ;  /* 0x00000088a864723c */ /* 0x044fe60000041864 */
[C---:B------:R-:W-:Y:S02]  /*b3d0*/  FMUL.FTZ R110, R0.reuse, R110 ;  /* 0x0000006e006e7220 */ /* 0x040fe40000410000 */
[----:B------:R-:W-:Y:S02]  /*b3e0*/  FMUL.FTZ R111, R0, R111 ;  /* 0x0000006f006f7220 */ /* 0x000fe40000410000 */
[----:B------:R-:W-:Y:S01]  /*b3f0*/  FMUL.FTZ R112, R2, R112 ;  /* 0x0000007002707220 */ /* 0x000fe20000410000 */
[C---:B------:R-:W-:Y:S01]  /*b400*/  HMMA.16816.F32.BF16 R104, R168.reuse, R138, R104 ;  /* 0x0000008aa868723c */ /* 0x040fe20000041868 */
[----:B------:R-:W2:Y:S03]  /*b410*/  LDSM.16.MT88.4 R136, [R207+0x6100] ;  /* 0x00610000cf88783b */ /* 0x000ea60000004200 */
[--C-:B-1----:R-:W-:Y:S02]  /*b420*/  FFMA.FTZ R134, R176, c[0x0][0x2d0], -R133.reuse ;  /* 0x0000b400b0867a23 */ /* 0x102fe40000010885 */
[----:B------:R-:W-:Y:S02]  /*b430*/  FMUL.FTZ R113, R2, R113 ;  /* 0x0000007102717220 */ /* 0x000fe40000410000 */
[C---:B---3--:R-:W-:Y:S01]  /*b440*/  HMMA.16816.F32.BF16 R108, R168.reuse, R140, R108 ;  /* 0x0000008ca86c723c */ /* 0x048fe2000004186c */
[----:B------:R1:W-:Y:S03]  /*b450*/  MUFU.EX2 R189, R134 ;  /* 0x0000008600bd7308 */ /* 0x0003e60000000800 */
[C---:B------:R-:W-:Y:S02]  /*b460*/  FMUL.FTZ R114, R0.reuse, R114 ;  /* 0x0000007200727220 */ /* 0x040fe40000410000 */
[----:B------:R-:W-:Y:S02]  /*b470*/  FMUL.FTZ R115, R0, R115 ;  /* 0x0000007300737220 */ /* 0x000fe40000410000 */
[C---:B------:R-:W-:Y:S04]  /*b480*/  FMUL.FTZ R116, R2.reuse, R116 ;  /* 0x0000007402747220 */ /* 0x040fe80000410000 */
[----:B------:R-:W-:Y:S01]  /*b490*/  FMUL.FTZ R117, R2, R117 ;  /* 0x0000007502757220 */ /* 0x000fe20000410000 */
[C---:B------:R-:W-:Y:S01]  /*b4a0*/  HMMA.16816.F32.BF16 R112, R168.reuse, R142, R112 ;  /* 0x0000008ea870723c */ /* 0x040fe20000041870 */
[----:B------:R-:W3:Y:S02]  /*b4b0*/  LDSM.16.MT88.4 R140, [R205+0x900] ;  /* 0x00090000cd8c783b */ /* 0x000ee40000004200 */
[C---:B------:R-:W-:Y:S02]  /*b4c0*/  FMUL.FTZ R118, R0.reuse, R118 ;  /* 0x0000007600767220 */ /* 0x040fe40000410000 */
[----:B------:R-:W-:Y:S02]  /*b4d0*/  FMUL.FTZ R119, R0, R119 ;  /* 0x0000007700777220 */ /* 0x000fe40000410000 */
[C---:B------:R-:W-:Y:S02]  /*b4e0*/  FMUL.FTZ R120, R2.reuse, R120 ;  /* 0x0000007802787220 */ /* 0x040fe40000410000 */
[----:B------:R-:W-:Y:S03]  /*b4f0*/  FMUL.FTZ R121, R2, R121 ;  /* 0x0000007902797220 */ /* 0x000fe60000410000 */
[C---:B----4-:R-:W-:Y:S03]  /*b500*/  HMMA.16816.F32.BF16 R116, R168.reuse, R144, R116 ;  /* 0x00000090a874723c */ /* 0x050fe60000041874 */
[C---:B------:R-:W-:Y:S02]  /*b510*/  FMUL.FTZ R122, R0.reuse, R122 ;  /* 0x0000007a007a7220 */ /* 0x040fe40000410000 */
[----:B------:R-:W-:Y:S02]  /*b520*/  FMUL.FTZ R123, R0, R123 ;  /* 0x0000007b007b7220 */ /* 0x000fe40000410000 */
[--C-:B-1----:R-:W-:Y:S02]  /*b530*/  FFMA.FTZ R134, R177, c[0x0][0x2d0], -R133.reuse ;  /* 0x0000b400b1867a23 */ /* 0x102fe40000010885 */
[----:B------:R-:W-:Y:S02]  /*b540*/  LDSM.16.MT88.4 R176, [R206+0x3900] ;  /* 0x00390000ceb0783b */ /* 0x000fe40000004200 */
[----:B------:R1:W4:Y:S01]  /*b550*/  MUFU.EX2 R186, R134 ;  /* 0x0000008600ba7308 */ /* 0x0003220000000800 */
[C---:B------:R-:W-:Y:S03]  /*b560*/  HMMA.16816.F32.BF16 R120, R168.reuse, R146, R120 ;  /* 0x00000092a878723c */ /* 0x040fe60000041878 */
[C---:B------:R-:W-:Y:S02]  /*b570*/  FMUL.FTZ R124, R2.reuse, R124 ;  /* 0x0000007c027c7220 */ /* 0x040fe40000410000 */
[----:B------:R-:W-:Y:S01]  /*b580*/  FMUL.FTZ R125, R2, R125 ;  /* 0x0000007d027d7220 */ /* 0x000fe20000410000 */
[----:B------:R-:W3:Y:S01]  /*b590*/  LDSM.16.MT88.4 R144, [R208+0x900] ;  /* 0x00090000d090783b */ /* 0x000ee20000004200 */
[C---:B------:R-:W-:Y:S02]  /*b5a0*/  FMUL.FTZ R126, R0.reuse, R126 ;  /* 0x0000007e007e7220 */ /* 0x040fe40000410000 */
[----:B------:R-:W-:Y:S03]  /*b5b0*/  FMUL.FTZ R127, R0, R127 ;  /* 0x0000007f007f7220 */ /* 0x000fe60000410000 */
[C---:B------:R-:W-:Y:S02]  /*b5c0*/  FMUL.FTZ R128, R2.reuse, R128 ;  /* 0x0000008002807220 */ /* 0x040fe40000410000 */
[----:B------:R-:W-:Y:S02]  /*b5d0*/  FMUL.FTZ R129, R2, R129 ;  /* 0x0000008102817220 */ /* 0x000fe40000410000 */
[C---:B--2---:R-:W-:Y:S03]  /*b5e0*/  HMMA.16816.F32.BF16 R124, R168.reuse, R136, R124 ;  /* 0x00000088a87c723c */ /* 0x044fe6000004187c */
[C---:B------:R-:W-:Y:S02]  /*b5f0*/  FMUL.FTZ R130, R0.reuse, R130 ;  /* 0x0000008200827220 */ /* 0x040fe40000410000 */
[----:B------:R-:W-:Y:S02]  /*b600*/  FMUL.FTZ R131, R0, R131 ;  /* 0x0000008300837220 */ /* 0x000fe40000410000 */
[----:B-----5:R-:W-:Y:S01]  /*b610*/  F2FP.BF16.PACK_AB R136, R238, R239 ;  /* 0x000000efee88723e */ /* 0x020fe200000010ff */
[--C-:B-1----:R-:W-:Y:S01]  /*b620*/  FFMA.FTZ R134, R182, c[0x0][0x2d0], -R172.reuse ;  /* 0x0000b400b6867a23 */ /* 0x102fe200000108ac */
[----:B------:R-:W-:Y:S03]  /*b630*/  F2FP.BF16.PACK_AB R137, R190, R191 ;  /* 0x000000bfbe89723e */ /* 0x000fe600000010ff */
[----:B------:R-:W-:Y:S01]  /*b640*/  HMMA.16816.F32.BF16 R128, R168, R138, R128 ;  /* 0x0000008aa880723c */ /* 0x000fe20000041880 */
[----:B------:R1:W-:Y:S06]  /*b650*/  MUFU.EX2 R235, R134 ;  /* 0x0000008600eb7308 */ /* 0x0003ec0000000800 */
[----:B------:R-:W-:Y:S02]  /*b660*/  F2FP.BF16.PACK_AB R138, R236, R237 ;  /* 0x000000edec8a723e */ /* 0x000fe400000010ff */
[----:B----4-:R-:W-:Y:S07]  /*b670*/  F2FP.BF16.PACK_AB R139, R186, R189 ;  /* 0x000000bdba8b723e */ /* 0x010fee00000010ff */
[C---:B---3--:R-:W-:Y:S08]  /*b680*/  HMMA.16816.F32.BF16 R4, R136.reuse, R140, R4 ;  /* 0x0000008c8804723c */ /* 0x048ff00000041804 */
[C---:B------:R-:W-:Y:S01]  /*b690*/  HMMA.16816.F32.BF16 R8, R136.reuse, R142, R8 ;  /* 0x0000008e8808723c */ /* 0x040fe20000041808 */
[----:B------:R-:W2:Y:S03]  /*b6a0*/  LDSM.16.MT88.4 R140, [R206+0x2900] ;  /* 0x00290000ce8c783b */ /* 0x000ea60000004200 */
[--C-:B-1----:R-:W-:Y:S04]  /*b6b0*/  FFMA.FTZ R134, R183, c[0x0][0x2d0], -R172.reuse ;  /* 0x0000b400b7867a23 */ /* 0x102fe800000108ac */
[C---:B------:R-:W-:Y:S01]  /*b6c0*/  HMMA.16816.F32.BF16 R12, R136.reuse, R148, R12 ;  /* 0x00000094880c723c */ /* 0x040fe2000004180c */
[----:B------:R1:W3:Y:S07]  /*b6d0*/  MUFU.EX2 R234, R134 ;  /* 0x0000008600ea7308 */ /* 0x0002ee0000000800 */
[C---:B------:R-:W-:Y:S01]  /*b6e0*/  HMMA.16816.F32.BF16 R16, R136.reuse, R150, R16 ;  /* 0x000000968810723c */ /* 0x040fe20000041810 */
[----:B------:R-:W-:Y:S07]  /*b6f0*/  LDSM.16.MT88.4 R148, [R207+0x2900] ;  /* 0x00290000cf94783b */ /* 0x000fee0000004200 */
[C---:B------:R-:W-:Y:S08]  /*b700*/  HMMA.16816.F32.BF16 R20, R136.reuse, R144, R20 ;  /* 0x000000908814723c */ /* 0x040ff00000041814 */
[C---:B------:R-:W-:Y:S01]  /*b710*/  HMMA.16816.F32.BF16 R24, R136.reuse, R146, R24 ;  /* 0x000000928818723c */ /* 0x040fe20000041818 */
[----:B------:R-:W4:Y:S03]  /*b720*/  LDSM.16.MT88.4 R144, [R208+0x2900] ;  /* 0x00290000d090783b */ /* 0x000f260000004200 */
[--C-:B-1----:R-:W-:Y:S04]  /*b730*/  FFMA.FTZ R134, R184, c[0x0][0x2d0], -R172.reuse ;  /* 0x0000b400b8867a23 */ /* 0x102fe800000108ac */
[C---:B------:R-:W-:Y:S01]  /*b740*/  HMMA.16816.F32.BF16 R28, R136.reuse, R152, R28 ;  /* 0x00000098881c723c */ /* 0x040fe2000004181c */
[----:B------:R1:W-:Y:S07]  /*b750*/  MUFU.EX2 R233, R134 ;  /* 0x0000008600e97308 */ /* 0x0003ee0000000800 */
[C---:B------:R-:W-:Y:S01]  /*b760*/  HMMA.16816.F32.BF16 R32, R136.reuse, R154, R32 ;  /* 0x0000009a8820723c */ /* 0x040fe20000041820 */
[----:B------:R-:W5:Y:S07]  /*b770*/  LDSM.16.MT88.4 R152, [R208+0x4900] ;  /* 0x00490000d098783b */ /* 0x000f6e0000004200 */
[C---:B------:R-:W-:Y:S08]  /*b780*/  HMMA.16816.F32.BF16 R36, R136.reuse, R156, R36 ;  /* 0x0000009c8824723c */ /* 0x040ff00000041824 */
[C---:B------:R-:W-:Y:S01]  /*b790*/  HMMA.16816.F32.BF16 R40, R136.reuse, R158, R40 ;  /* 0x0000009e8828723c */ /* 0x040fe20000041828 */
[----:B------:R-:W-:Y:S03]  /*b7a0*/  LDSM.16.MT88.4 R156, [R206+0x1100] ;  /* 0x00110000ce9c783b */ /* 0x000fe60000004200 */
[--C-:B-1----:R-:W-:Y:S04]  /*b7b0*/  FFMA.FTZ R134, R188, c[0x0][0x2d0], -R172.reuse ;  /* 0x0000b400bc867a23 */ /* 0x102fe800000108ac */
[C---:B--2---:R-:W-:Y:S01]  /*b7c0*/  HMMA.16816.F32.BF16 R44, R136.reuse, R140, R44 ;  /* 0x0000008c882c723c */ /* 0x044fe2000004182c */
[----:B------:R1:W2:Y:S07]  /*b7d0*/  MUFU.EX2 R232, R134 ;  /* 0x0000008600e87308 */ /* 0x0002ae0000000800 */
[C---:B------:R-:W-:Y:S01]  /*b7e0*/  HMMA.16816.F32.BF16 R48, R136.reuse, R142, R48 ;  /* 0x0000008e8830723c */ /* 0x040fe20000041830 */
[----:B------:R-:W2:Y:S07]  /*b7f0*/  LDSM.16.MT88.4 R140, [R207+0x4900] ;  /* 0x00490000cf8c783b */ /* 0x000eae0000004200 */
[C---:B----4-:R-:W-:Y:S08]  /*b800*/  HMMA.16816.F32.BF16 R52, R136.reuse, R144, R52 ;  /* 0x000000908834723c */ /* 0x050ff00000041834 */
[C---:B------:R-:W-:Y:S01]  /*b810*/  HMMA.16816.F32.BF16 R56, R136.reuse, R146, R56 ;  /* 0x000000928838723c */ /* 0x040fe20000041838 */
[----:B------:R-:W4:Y:S03]  /*b820*/  LDSM.16.MT88.4 R144, [R205+0x6900] ;  /* 0x00690000cd90783b */ /* 0x000f260000004200 */
[--C-:B-1----:R-:W-:Y:S04]  /*b830*/  FFMA.FTZ R134, R173, c[0x0][0x2d0], -R133.reuse ;  /* 0x0000b400ad867a23 */ /* 0x102fe80000010885 */
[C---:B------:R-:W-:Y:S01]  /*b840*/  HMMA.16816.F32.BF16 R60, R136.reuse, R148, R60 ;  /* 0x00000094883c723c */ /* 0x040fe2000004183c */
[----:B------:R1:W-:Y:S07]  /*b850*/  MUFU.EX2 R185, R134 ;  /* 0x0000008600b97308 */ /* 0x0003ee0000000800 */
[C---:B------:R-:W-:Y:S01]  /*b860*/  HMMA.16816.F32.BF16 R64, R136.reuse, R150, R64 ;  /* 0x000000968840723c */ /* 0x040fe20000041840 */
[----:B------:R-:W2:Y:S07]  /*b870*/  LDSM.16.MT88.4 R148, [R206+0x6900] ;  /* 0x00690000ce94783b */ /* 0x000eae0000004200 */
[C---:B------:R-:W-:Y:S08]  /*b880*/  HMMA.16816.F32.BF16 R68, R136.reuse, R160, R68 ;  /* 0x000000a08844723c */ /* 0x040ff00000041844 */
[C---:B------:R-:W-:Y:S01]  /*b890*/  HMMA.16816.F32.BF16 R72, R136.reuse, R162, R72 ;  /* 0x000000a28848723c */ /* 0x040fe20000041848 */
[----:B------:R-:W-:Y:S03]  /*b8a0*/  LDSM.16.MT88.4 R160, [R207+0x1100] ;  /* 0x00110000cfa0783b */ /* 0x000fe60000004200 */
[--C-:B-1----:R-:W-:Y:S04]  /*b8b0*/  FFMA.FTZ R134, R174, c[0x0][0x2d0], -R133.reuse ;  /* 0x0000b400ae867a23 */ /* 0x102fe80000010885 */
[C---:B------:R-:W-:Y:S01]  /*b8c0*/  HMMA.16816.F32.BF16 R76, R136.reuse, R164, R76 ;  /* 0x000000a4884c723c */ /* 0x040fe2000004184c */
[----:B------:R1:W1:Y:S07]  /*b8d0*/  MUFU.EX2 R184, R134 ;  /* 0x0000008600b87308 */ /* 0x00026e0000000800 */
[C---:B------:R-:W-:Y:S01]  /*b8e0*/  HMMA.16816.F32.BF16 R80, R136.reuse, R166, R80 ;  /* 0x000000a68850723c */ /* 0x040fe20000041850 */
[----:B------:R-:W-:Y:S07]  /*b8f0*/  LDSM.16.MT88.4 R164, [R206+0x5100] ;  /* 0x00510000cea4783b */ /* 0x000fee0000004200 */
[C---:B-----5:R-:W-:Y:S08]  /*b900*/  HMMA.16816.F32.BF16 R84, R136.reuse, R152, R84 ;  /* 0x000000988854723c */ /* 0x060ff00000041854 */
[C---:B------:R-:W-:Y:S01]  /*b910*/  HMMA.16816.F32.BF16 R88, R136.reuse, R154, R88 ;  /* 0x0000009a8858723c */ /* 0x040fe20000041858 */
[----:B------:R-:W5:Y:S03]  /*b920*/  LDSM.16.MT88.4 R152, [R208+0x6900] ;  /* 0x00690000d098783b */ /* 0x000f660000004200 */
[--C-:B-1----:R-:W-:Y:S04]  /*b930*/  FFMA.FTZ R134, R181, c[0x0][0x2d0], -R133.reuse ;  /* 0x0000b400b5867a23 */ /* 0x102fe80000010885 */
[C---:B--2---:R-:W-:Y:S01]  /*b940*/  HMMA.16816.F32.BF16 R92, R136.reuse, R140, R92 ;  /* 0x0000008c885c723c */ /* 0x044fe2000004185c */
[----:B------:R1:W-:Y:S07]  /*b950*/  MUFU.EX2 R183, R134 ;  /* 0x0000008600b77308 */ /* 0x0003ee0000000800 */
[C---:B------:R-:W-:Y:S01]  /*b960*/  HMMA.16816.F32.BF16 R96, R136.reuse, R142, R96 ;  /* 0x0000008e8860723c */ /* 0x040fe20000041860 */
[----:B------:R-:W2:Y:S07]  /*b970*/  LDSM.16.MT88.4 R140, [R207+0x6900] ;  /* 0x00690000cf8c783b */ /* 0x000eae0000004200 */
[C---:B----4-:R-:W-:Y:S08]  /*b980*/  HMMA.16816.F32.BF16 R100, R136.reuse, R144, R100 ;  /* 0x000000908864723c */ /* 0x050ff00000041864 */
[C---:B------:R-:W-:Y:S01]  /*b990*/  HMMA.16816.F32.BF16 R104, R136.reuse, R146, R104 ;  /* 0x000000928868723c */ /* 0x040fe20000041868 */
[----:B------:R-:W4:Y:S03]  /*b9a0*/  LDSM.16.MT88.4 R144, [R205+0x1100] ;  /* 0x00110000cd90783b */ /* 0x000f260000004200 */
[--C-:B-1----:R-:W-:Y:S04]  /*b9b0*/  FFMA.FTZ R134, R187, c[0x0][0x2d0], -R133.reuse ;  /* 0x0000b400bb867a23 */ /* 0x102fe80000010885 */
[C---:B------:R-:W-:Y:S01]  /*b9c0*/  HMMA.16816.F32.BF16 R108, R136.reuse, R148, R108 ;  /* 0x00000094886c723c */ /* 0x040fe2000004186c */
[----:B------:R1:W1:Y:S07]  /*b9d0*/  MUFU.EX2 R182, R134 ;  /* 0x0000008600b67308 */ /* 0x00026e0000000800 */
[C---:B------:R-:W-:Y:S01]  /*b9e0*/  HMMA.16816.F32.BF16 R112, R136.reuse, R150, R112 ;  /* 0x000000968870723c */ /* 0x040fe20000041870 */
[----:B------:R-:W4:Y:S07]  /*b9f0*/  LDSM.16.MT88.4 R148, [R208+0x1100] ;  /* 0x00110000d094783b */ /* 0x000f2e0000004200 */
[C---:B-----5:R-:W-:Y:S08]  /*ba00*/  HMMA.16816.F32.BF16 R116, R136.reuse, R152, R116 ;  /* 0x000000988874723c */ /* 0x060ff00000041874 */
[C---:B------:R-:W-:Y:S01]  /*ba10*/  HMMA.16816.F32.BF16 R120, R136.reuse, R154, R120 ;  /* 0x0000009a8878723c */ /* 0x040fe20000041878 */
[----:B------:R-:W-:Y:S03]  /*ba20*/  LDSM.16.MT88.4 R152, [R208+0x3100] ;  /* 0x00310000d098783b */ /* 0x000fe60000004200 */
[--C-:B-1----:R-:W-:Y:S04]  /*ba30*/  FFMA.FTZ R134, R195, c[0x0][0x2d0], -R172.reuse ;  /* 0x0000b400c3867a23 */ /* 0x102fe800000108ac */
[C---:B--2---:R-:W-:Y:S01]  /*ba40*/  HMMA.16816.F32.BF16 R124, R136.reuse, R140, R124 ;  /* 0x0000008c887c723c */ /* 0x044fe2000004187c */
[----:B------:R1:W-:Y:S07]  /*ba50*/  MUFU.EX2 R203, R134 ;  /* 0x0000008600cb7308 */ /* 0x0003ee0000000800 */
[----:B------:R-:W-:Y:S01]  /*ba60*/  HMMA.16816.F32.BF16 R128, R136, R142, R128 ;  /* 0x0000008e8880723c */ /* 0x000fe20000041880 */
[----:B------:R-:W2:Y:S06]  /*ba70*/  LDSM.16.MT88.4 R140, [R205+0x3100] ;  /* 0x00310000cd8c783b */ /* 0x000eac0000004200 */
[----:B---3--:R-:W-:Y:S02]  /*ba80*/  F2FP.BF16.PACK_AB R136, R234, R235 ;  /* 0x000000ebea88723e */ /* 0x008fe400000010ff */
[----:B------:R-:W-:Y:S03]  /*ba90*/  F2FP.BF16.PACK_AB R138, R232, R233 ;  /* 0x000000e9e88a723e */ /* 0x000fe600000010ff */
[----:B------:R-:W-:Y:S02]  /*baa0*/  F2FP.BF16.PACK_AB R137, R184, R185 ;  /* 0x000000b9b889723e */ /* 0x000fe400000010ff */
[----:B------:R-:W-:Y:S01]  /*bab0*/  F2FP.BF16.PACK_AB R139, R182, R183 ;  /* 0x000000b7b68b723e */ /* 0x000fe200000010ff */
[--C-:B-1----:R-:W-:Y:S06]  /*bac0*/  FFMA.FTZ R134, R196, c[0x0][0x2d0], -R172.reuse ;  /* 0x0000b400c4867a23 */ /* 0x102fec00000108ac */
[C---:B----4-:R-:W-:Y:S01]  /*bad0*/  HMMA.16816.F32.BF16 R4, R136.reuse, R144, R4 ;  /* 0x000000908804723c */ /* 0x050fe20000041804 */
[----:B------:R1:W3:Y:S07]  /*bae0*/  MUFU.EX2 R195, R134 ;  /* 0x0000008600c37308 */ /* 0x0002ee0000000800 */
[C---:B------:R-:W-:Y:S01]  /*baf0*/  HMMA.16816.F32.BF16 R8, R136.reuse, R146, R8 ;  /* 0x000000928808723c */ /* 0x040fe20000041808 */
[----:B------:R-:W4:Y:S07]  /*bb00*/  LDSM.16.MT88.4 R144, [R206+0x3100] ;  /* 0x00310000ce90783b */ /* 0x000f2e0000004200 */
[C---:B------:R-:W-:Y:S08]  /*bb10*/  HMMA.16816.F32.BF16 R12, R136.reuse, R156, R12 ;  /* 0x0000009c880c723c */ /* 0x040ff0000004180c */
[C---:B------:R-:W-:Y:S01]  /*bb20*/  HMMA.16816.F32.BF16 R16, R136.reuse, R158, R16 ;  /* 0x0000009e8810723c */ /* 0x040fe20000041810 */
[----:B------:R-:W5:Y:S03]  /*bb30*/  LDSM.16.MT88.4 R156, [R207+0x3100] ;  /* 0x00310000cf9c783b */ /* 0x000f660000004200 */
[--C-:B-1----:R-:W-:Y:S01]  /*bb40*/  FFMA.FTZ R134, R197, c[0x0][0x2d0], -R172.reuse ;  /* 0x0000b400c5867a23 */ /* 0x102fe200000108ac */
[----:B---3--:R-:W-:Y:S01]  /*bb50*/  F2FP.BF16.PACK_AB R168, R195, R203 ;  /* 0x000000cbc3a8723e */ /* 0x008fe200000010ff */
[----:B------:R-:W-:Y:S02]  /*bb60*/  FFMA.FTZ R172, R198, c[0x0][0x2d0], -R172 ;  /* 0x0000b400c6ac7a23 */ /* 0x000fe400000108ac */
[C---:B------:R-:W-:Y:S01]  /*bb70*/  HMMA.16816.F32.BF16 R20, R136.reuse, R148, R20 ;  /* 0x000000948814723c */ /* 0x040fe20000041814 */
[----:B------:R1:W-:Y:S07]  /*bb80*/  MUFU.EX2 R188, R134 ;  /* 0x0000008600bc7308 */ /* 0x0003ee0000000800 */
[C---:B------:R-:W-:Y:S01]  /*bb90*/  HMMA.16816.F32.BF16 R24, R136.reuse, R150, R24 ;  /* 0x000000968818723c */ /* 0x040fe20000041818 */
[----:B------:R-:W3:Y:S02]  /*bba0*/  LDSM.16.MT88.4 R148, [R205+0x5100] ;  /* 0x00510000cd94783b */ /* 0x000ee40000004200 */
[----:B------:R4:W4:Y:S05]  /*bbb0*/  MUFU.EX2 R187, R172 ;  /* 0x000000ac00bb7308 */ /* 0x00092a0000000800 */
[C---:B------:R-:W-:Y:S08]  /*bbc0*/  HMMA.16816.F32.BF16 R28, R136.reuse, R160, R28 ;  /* 0x000000a0881c723c */ /* 0x040ff0000004181c */
[C---:B------:R-:W-:Y:S01]  /*bbd0*/  HMMA.16816.F32.BF16 R32, R136.reuse, R162, R32 ;  /* 0x000000a28820723c */ /* 0x040fe20000041820 */
[----:B------:R-:W3:Y:S03]  /*bbe0*/  LDSM.16.MT88.4 R160, [R208+0x5100] ;  /* 0x00510000d0a0783b */ /* 0x000ee60000004200 */
[--C-:B-1----:R-:W-:Y:S04]  /*bbf0*/  FFMA.FTZ R134, R192, c[0x0][0x2d0], -R133.reuse ;  /* 0x0000b400c0867a23 */ /* 0x102fe80000010885 */
[C---:B--2---:R-:W-:Y:S01]  /*bc00*/  HMMA.16816.F32.BF16 R36, R136.reuse, R140, R36 ;  /* 0x0000008c8824723c */ /* 0x044fe20000041824 */
[----:B------:R1:W-:Y:S01]  /*bc10*/  MUFU.EX2 R181, R134 ;  /* 0x0000008600b57308 */ /* 0x0003e20000000800 */
[----:B----4-:R-:W-:Y:S02]  /*bc20*/  LDSM.16.MT88.4 R172, [R205+0x3900] ;  /* 0x00390000cdac783b */ /* 0x010fe40000004200 */
[----:B------:R-:W-:Y:S04]  /*bc30*/  F2FP.BF16.PACK_AB R170, R187, R188 ;  /* 0x000000bcbbaa723e */ /* 0x000fe800000010ff */
[C---:B------:R-:W-:Y:S02]  /*bc40*/  HMMA.16816.F32.BF16 R40, R136.reuse, R142, R40 ;  /* 0x0000008e8828723c */ /* 0x040fe40000041828 */
[----:B------:R-:W2:Y:S06]  /*bc50*/  LDSM.16.MT88.4 R140, [R207+0x5100] ;  /* 0x00510000cf8c783b */ /* 0x000eac0000004200 */
[C---:B------:R-:W-:Y:S08]  /*bc60*/  HMMA.16816.F32.BF16 R44, R136.reuse, R144, R44 ;  /* 0x00000090882c723c */ /* 0x040ff0000004182c */
[C---:B------:R-:W-:Y:S01]  /*bc70*/  HMMA.16816.F32.BF16 R48, R136.reuse, R146, R48 ;  /* 0x000000928830723c */ /* 0x040fe20000041830 */
[----:B------:R-:W4:Y:S03]  /*bc80*/  LDSM.16.MT88.4 R144, [R205+0x7100] ;  /* 0x00710000cd90783b */ /* 0x000f260000004200 */
[--C-:B-1----:R-:W-:Y:S04]  /*bc90*/  FFMA.FTZ R134, R193, c[0x0][0x2d0], -R133.reuse ;  /* 0x0000b400c1867a23 */ /* 0x102fe80000010885 */
[C---:B------:R-:W-:Y:S01]  /*bca0*/  HMMA.16816.F32.BF16 R52, R136.reuse, R152, R52 ;  /* 0x000000988834723c */ /* 0x040fe20000041834 */
[----:B------:R-:W1:Y:S07]  /*bcb0*/  MUFU.EX2 R180, R134 ;  /* 0x0000008600b47308 */ /* 0x000e6e0000000800 */
[C---:B------:R-:W-:Y:S01]  /*bcc0*/  HMMA.16816.F32.BF16 R56, R136.reuse, R154, R56 ;  /* 0x0000009a8838723c */ /* 0x040fe20000041838 */
[----:B------:R-:W-:Y:S07]  /*bcd0*/  LDSM.16.MT88.4 R152, [R208+0x7100] ;  /* 0x00710000d098783b */ /* 0x000fee0000004200 */
[C---:B-----5:R-:W-:Y:S08]  /*bce0*/  HMMA.16816.F32.BF16 R60, R136.reuse, R156, R60 ;  /* 0x0000009c883c723c */ /* 0x060ff0000004183c */
[C---:B------:R-:W-:Y:S01]  /*bcf0*/  HMMA.16816.F32.BF16 R64, R136.reuse, R158, R64 ;  /* 0x0000009e8840723c */ /* 0x040fe20000041840 */
[----:B------:R-:W-:Y:S03]  /*bd00*/  LDSM.16.MT88.4 R156, [R206+0x1900] ;  /* 0x00190000ce9c783b */ /* 0x000fe60000004200 */
[----:B-1----:R-:W-:Y:S01]  /*bd10*/  F2FP.BF16.PACK_AB R169, R180, R181 ;  /* 0x000000b5b4a9723e */ /* 0x002fe200000010ff */
[--C-:B------:R-:W-:Y:S02]  /*bd20*/  FFMA.FTZ R134, R194, c[0x0][0x2d0], -R133.reuse ;  /* 0x0000b400c2867a23 */ /* 0x100fe40000010885 */
[----:B------:R-:W-:Y:S01]  /*bd30*/  FFMA.FTZ R133, R135, c[0x0][0x2d0], -R133 ;  /* 0x0000b40087857a23 */ /* 0x000fe20000010885 */
[C---:B---3--:R-:W-:Y:S03]  /*bd40*/  HMMA.16816.F32.BF16 R68, R136.reuse, R148, R68 ;  /* 0x000000948844723c */ /* 0x048fe60000041844 */
[----:B------:R-:W-:Y:S05]  /*bd50*/  MUFU.EX2 R134, R134 ;  /* 0x0000008600867308 */ /* 0x000fea0000000800 */
[C---:B------:R-:W-:Y:S01]  /*bd60*/  HMMA.16816.F32.BF16 R72, R136.reuse, R150, R72 ;  /* 0x000000968848723c */ /* 0x040fe20000041848 */
[----:B------:R-:W1:Y:S04]  /*bd70*/  LDSM.16.MT88.4 R148, [R206+0x7100] ;  /* 0x00710000ce94783b */ /* 0x000e680000004200 */
[----:B------:R-:W3:Y:S03]  /*bd80*/  MUFU.EX2 R133, R133 ;  /* 0x0000008500857308 */ /* 0x000ee60000000800 */
[C---:B------:R-:W-:Y:S08]  /*bd90*/  HMMA.16816.F32.BF16 R76, R136.reuse, R164, R76 ;  /* 0x000000a4884c723c */ /* 0x040ff0000004184c */
[C---:B------:R-:W-:Y:S01]  /*bda0*/  HMMA.16816.F32.BF16 R80, R136.reuse, R166, R80 ;  /* 0x000000a68850723c */ /* 0x040fe20000041850 */
[----:B------:R-:W-:Y:S07]  /*bdb0*/  LDSM.16.MT88.4 R164, [R207+0x1900] ;  /* 0x00190000cfa4783b */ /* 0x000fee0000004200 */
[C---:B------:R-:W-:Y:S04]  /*bdc0*/  HMMA.16816.F32.BF16 R84, R136.reuse, R160, R84 ;  /* 0x000000a08854723c */ /* 0x040fe80000041854 */
[----:B---3--:R-:W-:Y:S04]  /*bdd0*/  F2FP.BF16.PACK_AB R171, R133, R134 ;  /* 0x0000008685ab723e */ /* 0x008fe800000010ff */
[C---:B------:R-:W-:Y:S01]  /*bde0*/  HMMA.16816.F32.BF16 R88, R136.reuse, R162, R88 ;  /* 0x000000a28858723c */ /* 0x040fe20000041858 */
[----:B------:R-:W-:Y:S07]  /*bdf0*/  LDSM.16.MT88.4 R160, [R208+0x1900] ;  /* 0x00190000d0a0783b */ /* 0x000fee0000004200 */
[C---:B--2---:R-:W-:Y:S08]  /*be00*/  HMMA.16816.F32.BF16 R92, R136.reuse, R140, R92 ;  /* 0x0000008c885c723c */ /* 0x044ff0000004185c */
[C---:B------:R-:W-:Y:S01]  /*be10*/  HMMA.16816.F32.BF16 R96, R136.reuse, R142, R96 ;  /* 0x0000008e8860723c */ /* 0x040fe20000041860 */
[----:B------:R-:W2:Y:S07]  /*be20*/  LDSM.16.MT88.4 R140, [R207+0x7100] ;  /* 0x00710000cf8c783b */ /* 0x000eae0000004200 */
[C---:B----4-:R-:W-:Y:S08]  /*be30*/  HMMA.16816.F32.BF16 R100, R136.reuse, R144, R100 ;  /* 0x000000908864723c */ /* 0x050ff00000041864 */
[C---:B------:R-:W-:Y:S01]  /*be40*/  HMMA.16816.F32.BF16 R104, R136.reuse, R146, R104 ;  /* 0x000000928868723c */ /* 0x040fe20000041868 */
[----:B------:R-:W3:Y:S07]  /*be50*/  LDSM.16.MT88.4 R144, [R205+0x1900] ;  /* 0x00190000cd90783b */ /* 0x000eee0000004200 */
[C---:B-1----:R-:W-:Y:S08]  /*be60*/  HMMA.16816.F32.BF16 R108, R136.reuse, R148, R108 ;  /* 0x00000094886c723c */ /* 0x042ff0000004186c */
[C---:B------:R-:W-:Y:S08]  /*be70*/  HMMA.16816.F32.BF16 R112, R136.reuse, R150, R112 ;  /* 0x000000968870723c */ /* 0x040ff00000041870 */
[C---:B------:R-:W-:Y:S08]  /*be80*/  HMMA.16816.F32.BF16 R116, R136.reuse, R152, R116 ;  /* 0x000000988874723c */ /* 0x040ff00000041874 */
[C---:B------:R-:W-:Y:S08]  /*be90*/  HMMA.16816.F32.BF16 R120, R136.reuse, R154, R120 ;  /* 0x0000009a8878723c */ /* 0x040ff00000041878 */
[C---:B--2---:R-:W-:Y:S08]  /*bea0*/  HMMA.16816.F32.BF16 R124, R136.reuse, R140, R124 ;  /* 0x0000008c887c723c */ /* 0x044ff0000004187c */
[----:B------:R-:W-:Y:S08]  /*beb0*/  HMMA.16816.F32.BF16 R128, R136, R142, R128 ;  /* 0x0000008e8880723c */ /* 0x000ff00000041880 */
[C---:B---3--:R-:W-:Y:S01]  /*bec0*/  HMMA.16816.F32.BF16 R136, R168.reuse, R144, R4 ;  /* 0x00000090a888723c */ /* 0x048fe20000041804 */
        /* <DEDUP_REMOVED lines=10> */
[----:B------:R-:W1:Y:S07]  /*bf70*/  LDSM.16.MT88.4 R24, [R207+0x5900] ;  /* 0x00590000cf18783b */ /* 0x000e6e0000004200 */
[C---:B------:R-:W-:Y:S01]  /*bf80*/  HMMA.16816.F32.BF16 R160, R168.reuse, R164, R28 ;  /* 0x000000a4a8a0723c */ /* 0x040fe2000004181c */
[----:B------:R-:W1:Y:S07]  /*bf90*/  LDSM.16.MT88.4 R28, [R205+0x7900] ;  /* 0x00790000cd1c783b */ /* 0x000e6e0000004200 */
[C---:B------:R-:W-:Y:S08]  /*bfa0*/  HMMA.16816.F32.BF16 R164, R168.reuse, R166, R32 ;  /* 0x000000a6a8a4723c */ /* 0x040ff00000041820 */
        /* <DEDUP_REMOVED lines=13> */
[C---:B----4-:R-:W-:Y:S07]  /*c080*/  HMMA.16816.F32.BF16 R76, R168.reuse, R16, R76 ;  /* 0x00000010a84c723c */ /* 0x050fee000004184c */
[----:B------:R-:W-:Y:S01]  /*c090*/  FFMA.FTZ R16, R2, R249, R240 ;  /* 0x000000f902107223 */ /* 0x000fe200000100f0 */
        /* <DEDUP_REMOVED lines=33> */
[----:B------:R-:W-:Y:S01]  /*c2b0*/  FADD.FTZ R4, R182, R2 ;  /* 0x00000002b6047221 */ /* 0x000fe20000010000 */
[C---:B---3--:R-:W-:Y:S03]  /*c2c0*/  HMMA.16816.F32.BF16 R124, R168.reuse, R12, R124 ;  /* 0x0000000ca87c723c */ /* 0x048fe6000004187c */
[----:B------:R-:W-:Y:S02]  /*c2d0*/  FADD.FTZ R2, R203, R0 ;  /* 0x00000000cb027221 */ /* 0x000fe40000010000 */
[----:B------:R-:W-:Y:S02]  /*c2e0*/  FADD.FTZ R0, R181, R4 ;  /* 0x00000004b5007221 */ /* 0x000fe40000010000 */
[----:B------:R-:W-:Y:S01]  /*c2f0*/  FADD.FTZ R2, R195, R2 ;  /* 0x00000002c3027221 */ /* 0x000fe20000010000 */
[----:B------:R-:W-:Y:S04]  /*c300*/  HMMA.16816.F32.BF16 R128, R168, R14, R128 ;  /* 0x0000000ea880723c */ /* 0x000fe80000041880 */
[----:B------:R-:W-:Y:S02]  /*c310*/  FADD.FTZ R0, R180, R0 ;  /* 0x00000000b4007221 */ /* 0x000fe40000010000 */
[----:B------:R-:W-:Y:S02]  /*c320*/  FADD.FTZ R2, R188, R2 ;  /* 0x00000002bc027221 */ /* 0x000fe40000010000 */
[----:B------:R-:W-:Y:S01]  /*c330*/  FADD.FTZ R0, R134, R0 ;  /* 0x0000000086007221 */ /* 0x000fe20000010000 */
[----:B------:R-:W-:Y:S03]  /*c340*/  MOV R134, R3 ;  /* 0x0000000300867202 */ /* 0x000fe60000000f00 */
[----:B------:R-:W-:Y:S02]  /*c350*/  FADD.FTZ R249, R187, R2 ;  /* 0x00000002bbf97221 */ /* 0x000fe40000010000 */
[----:B------:R-:W-:Y:S01]  /*c360*/  FADD.FTZ R250, R133, R0 ;  /* 0x0000000085fa7221 */ /* 0x000fe20000010000 */
[----:B------:R-:W-:Y:S01]  /*c370*/  MOV R133, R132 ;  /* 0x0000008400857202 */ /* 0x000fe20000000f00 */
[----:B------:R-:W-:-:S05]  /*c380*/  @P0 BRA `(.L_x_971) ;  /* 0xffffb48000000947 */ /* 0x000fca000383ffff */
.L_x_962:
        /* <DEDUP_REMOVED lines=23> */
.L_x_973:
[----:B------:R-:W-:Y:S02]  /*c500*/  ULDC UR4, c[0x0][0x32c] ;  /* 0x0000cb0000047ab9 */ /* 0x000fe40000000800 */
[----:B------:R-:W-:-:S03]  /*c510*/  UISETP.NE.AND UP0, UPT, UR4, 0x1, UPT ;  /* 0x000000010400788c */ /* 0x000fc6000bf05270 */
[----:B------:R-:W-:Y:S02]  /*c520*/  ULDC.64 UR4, c[0x0][0x330] ;  /* 0x0000cc0000047ab9 */ /* 0x000fe40000000a00 */
[----:B------:R-:W-:-:S07]  /*c530*/  UIMAD.WIDE.U32 UR20, UR7, UR4, URZ ;  /* 0x00000004071472a5 */ /* 0x000fce000f8e003f */
[----:B------:R-:W-:Y:S02]  /*c540*/  @UP0 UMOV UR17, UR21 ;  /* 0x0000001500110c82 */ /* 0x000fe40008000000 */
[----:B------:R-:W-:Y:S02]  /*c550*/  @UP0 USHF.R.U32.HI UR7, URZ, UR5, UR17 ;  /* 0x000000053f070299 */ /* 0x000fe40008011611 */
.L_x_974:
[----:B------:R-:W-:Y:S02]  /*c560*/  ULDC UR4, c[0x0][0x32c] ;  /* 0x0000cb0000047ab9 */ /* 0x000fe40000000800 */
[----:B------:R-:W-:-:S04]  /*c570*/  UIMAD UR4, UR7, UR4, URZ ;  /* 0x00000004070472a4 */ /* 0x000fc8000f8e023f */
[----:B------:R-:W-:-:S04]  /*c580*/  UISETP.LT.AND UP0, UPT, UR6, UR4, UPT ;  /* 0x000000040600728c */ /* 0x000fc8000bf01270 */
[----:B------:R-:W-:-:S04]  /*c590*/  USEL UR6, UR6, UR4, !UP0 ;  /* 0x0000000406067287 */ /* 0x000fc8000c000000 */
.L_x_972:
        /* <DEDUP_REMOVED lines=10> */
[----:B------:R-:W3:Y:S04]  /*c640*/  LDL.64 R8, [R1+0x38] ;  /* 0x0000380001087983 */ /* 0x000ee80000100a00 */
[----:B------:R-:W4:Y:S04]  /*c650*/  LDL.64 R6, [R1+0x40] ;  /* 0x0000400001067983 */ /* 0x000f280000100a00 */
[----:B------:R-:W3:Y:S01]  /*c660*/  LDL.64 R4, [R1+0x30] ;  /* 0x0000300001047983 */ /* 0x000ee20000100a00 */
[----:B------:R-:W-:Y:S01]  /*c670*/  IMAD.MOV.U32 R134, RZ, RZ, R3 ;  /* 0x000000ffff867224 */ /* 0x000fe200078e0003 */
[----:B------:R-:W-:Y:S01]  /*c680*/  MOV R133, R132 ;  /* 0x0000008400857202 */ /* 0x000fe20000000f00 */
[----:B------:R-:W-:-:S02]  /*c690*/  UMOV UR20, UR14 ;  /* 0x0000000e00147c82 */ /* 0x000fc40008000000 */
[----:B------:R-:W-:Y:S02]  /*c6a0*/  ULDC.64 UR6, c[0x0][0x208] ;  /* 0x0000820000067ab9 */ /* 0x000fe40000000a00 */
[----:B------:R-:W-:Y:S01]  /*c6b0*/  ULDC.64 UR4, c[0x0][0x1e0] ;  /* 0x0000780000047ab9 */ /* 0x000fe20000000a00 */
[C---:B--2---:R-:W-:Y:S02]  /*c6c0*/  IADD3 R2, P6, R10.reuse, 0x40, RZ ;  /* 0x000000400a027810 */ /* 0x044fe40007fde0ff */
[C---:B------:R-:W-:Y:S02]  /*c6d0*/  IADD3 R0, P5, R10.reuse, 0x80, RZ ;  /* 0x000000800a007810 */ /* 0x040fe40007fbe0ff */
[----:B------:R-:W-:Y:S01]  /*c6e0*/  IADD3 R3, P0, R10, 0xc0, RZ ;  /* 0x000000c00a037810 */ /* 0x000fe20007f1e0ff */
[----:B------:R3:W-:Y:S04]  /*c6f0*/  STL [R1+0x24], R2 ;  /* 0x0000240201007387 */ /* 0x0007e80000100800 */
[----:B------:R4:W-:Y:S04]  /*c700*/  STL [R1+0x1c], R0 ;  /* 0x00001c0001007387 */ /* 0x0009e80000100800 */
[----:B------:R1:W-:Y:S01]  /*c710*/  STL [R1+0x14], R3 ;  /* 0x0000140301007387 */ /* 0x0003e20000100800 */
[----:B---3--:R-:W-:Y:S01]  /*c720*/  IMAD.X R2, RZ, RZ, R9, P6 ;  /* 0x000000ffff027224 */ /* 0x008fe200030e0609 */
[----:B----4-:R-:W-:-:S04]  /*c730*/  IADD3 R0, P6, R6, 0x40, RZ ;  /* 0x0000004006007810 */ /* 0x010fc80007fde0ff */
[----:B------:R2:W-:Y:S01]  /*c740*/  STL [R1+0x20], R2 ;  /* 0x0000200201007387 */ /* 0x0005e20000100800 */
[----:B-1----:R-:W-:-:S03]  /*c750*/  IMAD.X R3, RZ, RZ, R9, P5 ;  /* 0x000000ffff037224 */ /* 0x002fc600028e0609 */
[----:B------:R1:W-:Y:S04]  /*c760*/  STL [R1+0xc], R0 ;  /* 0x00000c0001007387 */ /* 0x0003e80000100800 */
[----:B------:R-:W-:Y:S01]  /*c770*/  STL [R1+0x18], R3 ;  /* 0x0000180301007387 */ /* 0x000fe20000100800 */
[----:B--2---:R-:W-:Y:S01]  /*c780*/  IADD3 R2, P5, R6, 0x80, RZ ;  /* 0x0000008006027810 */ /* 0x004fe20007fbe0ff */
[----:B-1----:R-:W-:-:S04]  /*c790*/  IMAD.X R0, RZ, RZ, R9, P0 ;  /* 0x000000ffff007224 */ /* 0x002fc800000e0609 */
[----:B------:R1:W-:Y:S01]  /*c7a0*/  STL [R1+0x4], R2 ;  /* 0x0000040201007387 */ /* 0x0003e20000100800 */
[----:B------:R-:W-:-:S03]  /*c7b0*/  IADD3 R252, P0, R6, 0xc0, RZ ;  /* 0x000000c006fc7810 */ /* 0x000fc60007f1e0ff */
[----:B------:R2:W-:Y:S01]  /*c7c0*/  STL [R1+0x10], R0 ;  /* 0x0000100001007387 */ /* 0x0005e20000100800 */
[----:B------:R-:W-:Y:S01]  /*c7d0*/  IADD3.X R251, RZ, R5, RZ, P0, !PT ;  /* 0x00000005fffb7210 */ /* 0x000fe200007fe4ff */
[--C-:B-1----:R-:W-:Y:S02]  /*c7e0*/  IMAD.X R2, RZ, RZ, R5.reuse, P6 ;  /* 0x000000ffff027224 */ /* 0x102fe400030e0605 */
[----:B--2---:R-:W-:-:S05]  /*c7f0*/  IMAD.X R0, RZ, RZ, R5, P5 ;  /* 0x000000ffff007224 */ /* 0x004fca00028e0605 */
[----:B------:R1:W-:Y:S04]  /*c800*/  STL [R1], R0 ;  /* 0x0000000001007387 */ /* 0x0003e80000100800 */
[----:B------:R1:W-:Y:S02]  /*c810*/  STL [R1+0x8], R2 ;  /* 0x0000080201007387 */ /* 0x0003e40000100800 */
.L_x_976:
[----:B------:R-:W2:Y:S01]  /*c820*/  LDL.64 R20, [R1+0x48] ;  /* 0x0000480001147983 */ /* 0x000ea20000100a00 */
[----:B------:R-:W-:Y:S01]  /*c830*/  UISETP.GT.AND UP3, UPT, UR8, UR20, UPT ;  /* 0x000000140800728c */ /* 0x000fe2000bf64270 */
[----:B------:R-:W-:Y:S04]  /*c840*/  DEPBAR.LE SB0, 0x0 ;  /* 0x000080000000791a */ /* 0x000fe80000000000 */
[----:B------:R-:W3:Y:S01]  /*c850*/  LDL.64 R18, [R1+0x38] ;  /* 0x0000380001127983 */ /* 0x000ee20000100a00 */
[----:B------:R-:W-:Y:S02]  /*c860*/  PLOP3.LUT P5, PT, PT, PT, UP3, 0x80, 0x0 ;  /* 0x000000000000781c */ /* 0x000fe40003faf038 */
[----:B------:R-:W-:Y:S02]  /*c870*/  PLOP3.LUT P0, PT, PT, PT, UP3, 0x80, 0x0 ;  /* 0x000000000000781c */ /* 0x000fe40003f0f038 */
[----:B------:R-:W-:Y:S01]  /*c880*/  PLOP3.LUT P6, PT, PT, PT, UP3, 0x80, 0x0 ;  /* 0x000000000000781c */ /* 0x000fe20003fcf038 */
[----:B------:R-:W4:Y:S01]  /*c890*/  LDL R16, [R1+0x24] ;  /* 0x0000240001107983 */ /* 0x000f220000100800 */
[----:B------:R-:W-:Y:S02]  /*c8a0*/  @!UP3 UIMAD.WIDE.U32 UR22, UR20, UR6, URZ ;  /* 0x000000061416b2a5 */ /* 0x000fe4000f8e003f */
[----:B------:R-:W-:Y:S01]  /*c8b0*/  @!UP3 USHF.R.S32.HI UR14, URZ, 0x1f, UR20 ;  /* 0x0000001f3f0eb899 */ /* 0x000fe20008011414 */
[----:B------:R-:W3:Y:S01]  /*c8c0*/  LDL R14, [R1+0x20] ;  /* 0x00002000010e7983 */ /* 0x000ee20000100800 */
[----:B------:R-:W-:Y:S02]  /*c8d0*/  @!UP3 USHF.L.U32 UR21, UR22, 0x6, URZ ;  /* 0x000000061615b899 */ /* 0x000fe4000800063f */
[----:B------:R-:W-:Y:S01]  /*c8e0*/  @!UP3 UIMAD UR14, UR14, UR6, URZ ;  /* 0x000000060e0eb2a4 */ /* 0x000fe2000f8e023f */
[----:B------:R-:W3:Y:S03]  /*c8f0*/  LDL R11, [R1+0x1c] ;  /* 0x00001c00010b7983 */ /* 0x000ee60000100800 */
[----:B------:R-:W-:Y:S01]  /*c900*/  @!UP3 UIMAD UR14, UR20, UR7, UR14 ;  /* 0x00000007140eb2a4 */ /* 0x000fe2000f8e020e */
[----:B------:R-:W3:Y:S03]  /*c910*/  LDL R10, [R1+0x18] ;  /* 0x00001800010a7983 */ /* 0x000ee60000100800 */
[----:B------:R-:W-:Y:S01]  /*c920*/  @!UP3 UIADD3 UR14, UR23, UR14, URZ ;  /* 0x0000000e170eb290 */ /* 0x000fe2000fffe03f */
[----:B------:R-:W3:Y:S03]  /*c930*/  LDL R9, [R1+0x14] ;  /* 0x0000140001097983 */ /* 0x000ee60000100800 */
[----:B------:R-:W-:Y:S01]  /*c940*/  @!UP3 USHF.L.U64.HI UR14, UR22, 0x6, UR14 ;  /* 0x00000006160eb899 */ /* 0x000fe2000801020e */
[----:B------:R-:W3:Y:S04]  /*c950*/  LDL R8, [R1+0x10] ;  /* 0x0000100001087983 */ /* 0x000ee80000100800 */
[----:B------:R-:W-:Y:S08]  /*c960*/  BAR.SYNC.DEFER_BLOCKING 0x0 ;  /* 0x0000000000007b1d */ /* 0x000ff00000010000 */
[----:B-----5:R-:W-:Y:S08]  /*c970*/  LDSM.16.M88.4 R32, [R211+0x10100] ;  /* 0x01010000d320783b */ /* 0x020ff00000000200 */
[----:B------:R-:W-:Y:S08]  /*c980*/  LDSM.16.M88.4 R24, [R204+0x9100] ;  /* 0x00910000cc18783b */ /* 0x000ff00000000200 */
[----:B------:R-:W-:Y:S08]  /*c990*/  LDSM.16.M88.4 R168, [R204+0x9900] ;  /* 0x00990000cca8783b */ /* 0x000ff00000000200 */
[----:B------:R-:W-:Y:S08]  /*c9a0*/  LDSM.16.M88.4 R172, [R212+0x10100] ;  /* 0x01010000d4ac783b */ /* 0x000ff00000000200 */
[----:B------:R-:W-:Y:S08]  /*c9b0*/  LDSM.16.M88.4 R176, [R215] ;  /* 0x00000000d7b0783b */ /* 0x000ff00000000200 */
[----:B------:R-:W-:Y:S08]  /*c9c0*/  LDSM.16.M88.4 R180, [R230] ;  /* 0x00000000e6b4783b */ /* 0x000ff00000000200 */
[----:B------:R-:W-:Y:S08]  /*c9d0*/  LDSM.16.M88.4 R184, [R229] ;  /* 0x00000000e5b8783b */ /* 0x000ff00000000200 */
[----:B------:R-:W-:Y:S08]  /*c9e0*/  LDSM.16.M88.4 R188, [R228] ;  /* 0x00000000e4bc783b */ /* 0x000ff00000000200 */
[----:B------:R-:W3:Y:S06]  /*c9f0*/  LDL.64 R238, [R1+0x40] ;  /* 0x0000400001ee7983 */ /* 0x000eec0000100a00 */
[----:B------:R-:W3:Y:S04]  /*ca00*/  LDL R135, [R1+0xc] ;  /* 0x00000c0001877983 */ /* 0x000ee80000100800 */
[----:B------:R-:W3:Y:S06]  /*ca10*/  LDL.64 R236, [R1+0x30] ;  /* 0x0000300001ec7983 */ /* 0x000eec0000100a00 */
[----:B------:R-:W3:Y:S04]  /*ca20*/  LDL R234, [R1+0x8] ;  /* 0x0000080001ea7983 */ /* 0x000ee80000100800 */
[----:B------:R-:W3:Y:S04]  /*ca30*/  LDL R233, [R1+0x4] ;  /* 0x0000040001e97983 */ /* 0x000ee80000100800 */
[----:B------:R-:W3:Y:S01]  /*ca40*/  LDL R232, [R1] ;  /* 0x0000000001e87983 */ /* 0x000ee20000100800 */
[----:B-12---:R-:W-:Y:S02]  /*ca50*/  @!P5 IADD3 R0, P5, R20, UR21, RZ ;  /* 0x000000151400dc10 */ /* 0x006fe4000ffbe0ff */
[----:B----4-:R-:W-:Y:S11]  /*ca60*/  @!P6 IADD3 R2, P6, R16, UR21, RZ ;  /* 0x000000151002ec10 */ /* 0x010ff6000ffde0ff */
[----:B---3--:R-:W-:Y:S02]  /*ca70*/  @!P0 IADD3.X R3, R19, UR14, RZ, P5, !PT ;  /* 0x0000000e13038c10 */ /* 0x008fe4000affe4ff */
[----:B------:R-:W-:Y:S02]  /*ca80*/  PLOP3.LUT P0, PT, PT, PT, UP3, 0x80, 0x0 ;  /* 0x000000000000781c */ /* 0x000fe40003f0f038 */
[----:B------:R-:W-:Y:S11]  /*ca90*/  PLOP3.LUT P5, PT, PT, PT, UP3, 0x80, 0x0 ;  /* 0x000000000000781c */ /* 0x000ff60003faf038 */
[----:B------:R-:W-:Y:S02]  /*caa0*/  @!P0 IADD3.X R4, R14, UR14, RZ, P6, !PT ;  /* 0x0000000e0e048c10 */ /* 0x000fe4000b7fe4ff */
[----:B------:R-:W-:Y:S02]  /*cab0*/  PLOP3.LUT P0, PT, PT, PT, UP3, 0x80, 0x0 ;  /* 0x000000000000781c */ /* 0x000fe40003f0f038 */
[C---:B------:R-:W-:Y:S02]  /*cac0*/  @!P5 LEA R5, P5, R0.reuse, c[0x0][0x1f8], 0x1 ;  /* 0x00007e000005da11 */ /* 0x040fe400078a08ff */
[----:B------:R-:W-:Y:S11]  /*cad0*/  PLOP3.LUT P6, PT, PT, PT, UP3, 0x80, 0x0 ;  /* 0x000000000000781c */ /* 0x000ff60003fcf038 */
[----:B------:R-:W-:Y:S02]  /*cae0*/  @!P0 LEA.HI.X R15, R0, c[0x0][0x1fc], R3, 0x1, P5 ;  /* 0x00007f00000f8a11 */ /* 0x000fe400028f0c03 */
[C---:B------:R-:W-:Y:S02]  /*caf0*/  @!P6 LEA R12, P6, R2.reuse, c[0x0][0x1f8], 0x1 ;  /* 0x00007e00020cea11 */ /* 0x040fe400078c08ff */
        /* <DEDUP_REMOVED lines=21> */
[----:B------:R-:W-:Y:S02]  /*cc50*/  @!P0 LEA.HI.X R23, R0, c[0x0][0x1fc], R2, 0x1, P6 ;  /* 0x00007f0000178a11 */ /* 0x000fe400030f0c02 */
[----:B------:R-:W-:Y:S02]  /*cc60*/  PLOP3.LUT P0, PT, PT, PT, UP3, 0x80, 0x0 ;  /* 0x000000000000781c */ /* 0x000fe40003f0f038 */
[----:B------:R-:W-:Y:S02]  /*cc70*/  @!P5 IADD3 R0, P5, R20, UR21, RZ ;  /* 0x000000151400dc10 */ /* 0x000fe4000ffbe0ff */
[----:B------:R-:W-:Y:S11]  /*cc80*/  PLOP3.LUT P6, PT, PT, PT, UP3, 0x80, 0x0 ;  /* 0x000000000000781c */ /* 0x000ff60003fcf038 */
[----:B------:R-:W-:Y:S02]  /*cc90*/  @!P0 IADD3.X R2, R19, UR14, RZ, P5, !PT ;  /* 0x0000000e13028c10 */ /* 0x000fe4000affe4ff */
[----:B------:R-:W-:Y:S02]  /*cca0*/  PLOP3.LUT P0, PT, PT, PT, UP3, 0x80, 0x0 ;  /* 0x000000000000781c */ /* 0x000fe40003f0f038 */
[----:B------:R-:W-:Y:S02]  /*ccb0*/  PLOP3.LUT P5, PT, PT, PT, UP3, 0x80, 0x0 ;  /* 0x000000000000781c */ /* 0x000fe40003faf038 */
[C---:B------:R-:W-:Y:S11]  /*ccc0*/  @!P6 LEA R20, P6, R0.reuse, c[0x0][0x1f8], 0x1 ;  /* 0x00007e000014ea11 */ /* 0x040ff600078c08ff */
[----:B------:R-:W-:Y:S02]  /*ccd0*/  @!UPT UIADD3 URZ, URZ, URZ, URZ ;  /* 0x0000003f3f3ff290 */ /* 0x000fe4000fffe03f */
[----:B------:R-:W-:Y:S02]  /*cce0*/  @!P0 LEA.HI.X R3, R0, c[0x0][0x1fc], R2, 0x1, P6 ;  /* 0x00007f0000038a11 */ /* 0x000fe400030f0c02 */
[----:B------:R-:W-:Y:S02]  /*ccf0*/  @!P5 IADD3 R0, P5, R16, UR21, RZ ;  /* 0x000000151000dc10 */ /* 0x000fe4000ffbe0ff */
[----:B------:R-:W-:Y:S01]  /*cd00*/  PLOP3.LUT P0, PT, PT, PT, UP3, 0x80, 0x0 ;  /* 0x000000000000781c */ /* 0x000fe20003f0f038 */
[----:B------:R-:W-:Y:S01]  /*cd10*/  LDSM.16.M88.4 R16, [R204+0x8900] ;  /* 0x00890000cc10783b */ /* 0x000fe20000000200 */
[----:B------:R-:W-:Y:S11]  /*cd20*/  PLOP3.LUT P6, PT, PT, PT, UP3, 0x80, 0x0 ;  /* 0x000000000000781c */ /* 0x000ff60003fcf038 */
[----:B------:R-:W-:Y:S02]  /*cd30*/  @!P0 IADD3.X R2, R14, UR14, RZ, P5, !PT ;  /* 0x0000000e0e028c10 */ /* 0x000fe4000affe4ff */
[----:B------:R-:W-:Y:S02]  /*cd40*/  PLOP3.LUT P5, PT, PT, PT, UP3, 0x80, 0x0 ;  /* 0x000000000000781c */ /* 0x000fe40003faf038 */
[C---:B------:R-:W-:Y:S02]  /*cd50*/  @!P6 LEA R21, P6, R0.reuse, c[0x0][0x1f8], 0x1 ;  /* 0x00007e000015ea11 */ /* 0x040fe400078c08ff */
        /* <DEDUP_REMOVED lines=15> */
[----:B------:R-:W-:Y:S01]  /*ce50*/  @!P0 IADD3.X R2, R8, UR14, RZ, P5, !PT ;  /* 0x0000000e08028c10 */ /* 0x000fe2000affe4ff */
[----:B------:R-:W-:Y:S01]  /*ce60*/  UIADD3 UR14, UR20, -0x1, URZ ;  /* 0xffffffff140e7890 */ /* 0x000fe2000fffe03f */
[C---:B------:R-:W-:Y:S01]  /*ce70*/  @!P6 LEA R132, P6, R0.reuse, c[0x0][0x1f8], 0x1 ;  /* 0x00007e000084ea11 */ /* 0x040fe200078c08ff */
[----:B------:R-:W1:Y:S01]  /*ce80*/  LDSM.16.M88.4 R8, [R204+0x8100] ;  /* 0x00810000cc08783b */ /* 0x000e620000000200 */
[----:B------:R-:W-:Y:S02]  /*ce90*/  PLOP3.LUT P5, PT, PT, PT, UP3, 0x80, 0x0 ;  /* 0x000000000000781c */ /* 0x000fe40003faf038 */
[----:B------:R-:W-:Y:S11]  /*cea0*/  PLOP3.LUT P0, PT, PT, PT, UP3, 0x80, 0x0 ;  /* 0x000000000000781c */ /* 0x000ff60003f0f038 */
[----:B------:R-:W-:Y:S02]  /*ceb0*/  @!P5 LEA.HI.X R0, R0, c[0x0][0x1fc], R2, 0x1, P6 ;  /* 0x00007f000000da11 */ /* 0x000fe400030f0c02 */
[----:B------:R-:W-:Y:S02]  /*cec0*/  PLOP3.LUT P6, PT, PT, PT, UP3, 0x80, 0x0 ;  /* 0x000000000000781c */ /* 0x000fe40003fcf038 */
[----:B------:R-:W-:Y:S02]  /*ced0*/  @!P0 MOV R14, R5 ;  /* 0x00000005000e8202 */ /* 0x000fe40000000f00 */
[----:B------:R-:W-:Y:S02]  /*cee0*/  PLOP3.LUT P0, PT, PT, PT, UP3, 0x80, 0x0 ;  /* 0x000000000000781c */ /* 0x000fe40003f0f038 */
[----:B------:R-:W-:Y:S02]  /*cef0*/  PLOP3.LUT P5, PT, PT, PT, UP3, 0x80, 0x0 ;  /* 0x000000000000781c */ /* 0x000fe40003faf038 */
[----:B------:R-:W-:Y:S05]  /*cf00*/  PLOP3.LUT P5, PT, PT, PT, UP3, 0x80, 0x0 ;  /* 0x000000000000781c */ /* 0x000fea0003faf038 */
[----:B------:R-:W-:Y:S01]  /*cf10*/  @!PT LDS RZ, [RZ] ;  /* 0x00000000fffff984 */ /* 0x000fe20000000800 */
[----:B------:R-:W-:Y:S01]  /*cf20*/  @!PT LDS RZ, [RZ] ;  /* 0x00000000fffff984 */ /* 0x000fe20000000800 */
[----:B------:R-:W-:Y:S01]  /*cf30*/  @!PT LDS RZ, [RZ] ;  /* 0x00000000fffff984 */ /* 0x000fe20000000800 */
[----:B------:R2:W-:Y:S01]  /*cf40*/  @!P6 LDGSTS.E.BYPASS.LTC128B.128 [R231+0x100], [R14.64], !P4 ;  /* 0x001000000ee7efae */ /* 0x0005e2000e101d52 */
[----:B------:R-:W-:Y:S02]  /*cf50*/  PLOP3.LUT P6, PT, PT, PT, UP3, 0x80, 0x0 ;  /* 0x000000000000781c */ /* 0x000fe40003fcf038 */
[----:B------:R-:W-:Y:S05]  /*cf60*/  PLOP3.LUT P6, PT, PT, PT, UP3, 0x80, 0x0 ;  /* 0x000000000000781c */ /* 0x000fea0003fcf038 */
[----:B------:R2:W-:Y:S01]  /*cf70*/  @!P0 LDGSTS.E.BYPASS.LTC128B.128 [R231+0x2100], [R12.64], !P3 ;  /* 0x021000000ce78fae */ /* 0x0005e2000d901d52 */
[----:B------:R-:W-:Y:S07]  /*cf80*/  PLOP3.LUT P0, PT, PT, PT, UP3, 0x80, 0x0 ;  /* 0x000000000000781c */ /* 0x000fee0003f0f038 */
[----:B------:R1:W-:Y:S01]  /*cf90*/  @!P5 LDGSTS.E.BYPASS.LTC128B.128 [R231+0x4100], [R6.64], !P2 ;  /* 0x0410000006e7dfae */ /* 0x0003e2000d101d52 */
[----:B------:R-:W-:Y:S05]  /*cfa0*/  PLOP3.LUT P5, PT, PT, PT, UP3, 0x80, 0x0 ;  /* 0x000000000000781c */ /* 0x000fea0003faf038 */
[----:B------:R-:W-:Y:S02]  /*cfb0*/  @!P0 MOV R5, R23 ;  /* 0x0000001700058202 */ /* 0x000fe40000000f00 */
[----:B------:R-:W-:Y:S03]  /*cfc0*/  PLOP3.LUT P0, PT, PT, PT, UP3, 0x80, 0x0 ;  /* 0x000000000000781c */ /* 0x000fe60003f0f038 */
[----:B------:R1:W-:Y:S01]  /*cfd0*/  @!P6 LDGSTS.E.BYPASS.LTC128B.128 [R231+0x6100], [R4.64], !P1 ;  /* 0x0610000004e7efae */ /* 0x0003e2000c901d52 */
[----:B------:R-:W-:Y:S02]  /*cfe0*/  PLOP3.LUT P6, PT, PT, PT, UP3, 0x80, 0x0 ;  /* 0x000000000000781c */ /* 0x000fe40003fcf038 */
[----:B------:R-:W-:Y:S02]  /*cff0*/  @!P5 MOV R2, R20 ;  /* 0x000000140002d202 */ /* 0x000fe40000000f00 */
[----:B------:R-:W-:Y:S05]  /*d000*/  PLOP3.LUT P5, PT, PT, PT, UP3, 0x80, 0x0 ;  /* 0x000000000000781c */ /* 0x000fea0003faf038 */
[----:B------:R3:W-:Y:S01]  /*d010*/  @!P0 LDGSTS.E.BYPASS.LTC128B.128 [R231+0x1100], [R2.64], !P4 ;  /* 0x0110000002e78fae */ /* 0x0007e2000e101d52 */
[----:B------:R-:W-:Y:S01]  /*d020*/  PLOP3.LUT P0, PT, PT, PT, UP3, 0x80, 0x0 ;  /* 0x000000000000781c */ /* 0x000fe20003f0f038 */
[C---:B-1----:R-:W-:Y:S08]  /*d030*/  HMMA.16816.F32.BF16 R4, R32.reuse, R8, RZ ;  /* 0x000000082004723c */ /* 0x042ff000000418ff */
[C---:B------:R-:W-:Y:S01]  /*d040*/  HMMA.16816.F32.BF16 R8, R32.reuse, R10, RZ ;  /* 0x0000000a2008723c */ /* 0x040fe200000418ff */
[----:B---3--:R-:W-:Y:S03]  /*d050*/  @!P6 MOV R2, R21 ;  /* 0x000000150002e202 */ /* 0x008fe60000000f00 */
[----:B------:R-:W-:Y:S04]  /*d060*/  @!P6 MOV R3, R28 ;  /* 0x0000001c0003e202 */ /* 0x000fe80000000f00 */
[C---:B--2---:R-:W-:Y:S01]  /*d070*/  HMMA.16816.F32.BF16 R12, R32.reuse, R16, RZ ;  /* 0x00000010200c723c */ /* 0x044fe200000418ff */
[----:B------:R-:W-:Y:S01]  /*d080*/  PLOP3.LUT P6, PT, PT, PT, UP3, 0x80, 0x0 ;  /* 0x000000000000781c */ /* 0x000fe20003fcf038 */
[----:B------:R1:W-:Y:S01]  /*d090*/  @!P5 LDGSTS.E.BYPASS.LTC128B.128 [R231+0x3100], [R2.64], !P3 ;  /* 0x0310000002e7dfae */ /* 0x0003e2000d901d52 */
[----:B------:R-:W-:Y:S05]  /*d0a0*/  PLOP3.LUT P5, PT, PT, PT, UP3, 0x80, 0x0 ;  /* 0x000000000000781c */ /* 0x000fea0003faf038 */
[C---:B------:R-:W-:Y:S01]  /*d0b0*/  HMMA.16816.F32.BF16 R16, R32.reuse, R18, RZ ;  /* 0x000000122010723c */ /* 0x040fe200000418ff */
[----:B-1----:R-:W-:Y:S07]  /*d0c0*/  @!P0 MOV R2, R22 ;  /* 0x0000001600028202 */ /* 0x002fee0000000f00 */
[C---:B------:R-:W-:Y:S01]  /*d0d0*/  HMMA.16816.F32.BF16 R20, R32.reuse, R24, RZ ;  /* 0x000000182014723c */ /* 0x040fe200000418ff */
[----:B------:R-:W-:Y:S02]  /*d0e0*/  @!P0 MOV R3, R29 ;  /* 0x0000001d00038202 */ /* 0x000fe40000000f00 */
[----:B------:R-:W-:Y:S01]  /*d0f0*/  PLOP3.LUT P0, PT, PT, PT, UP3, 0x80, 0x0 ;  /* 0x000000000000781c */ /* 0x000fe20003f0f038 */
[----:B------:R-:W-:Y:S02]  /*d100*/  UISETP.GT.AND UP3, UPT, UR20, UR8, UPT ;  /* 0x000000081400728c */ /* 0x000fe4000bf64270 */
[----:B------:R1:W-:Y:S02]  /*d110*/  @!P6 LDGSTS.E.BYPASS.LTC128B.128 [R231+0x5100], [R2.64], !P2 ;  /* 0x0510000002e7efae */ /* 0x0003e4000d101d52 */
[C---:B------:R-:W-:Y:S02]  /*d120*/  HMMA.16816.F32.BF16 R24, R32.reuse, R26, RZ ;  /* 0x0000001a2018723c */ /* 0x040fe400000418ff */
[----:B------:R-:W-:Y:S05]  /*d130*/  PLOP3.LUT P6, PT, PT, PT, UP3, 0x80, 0x0 ;  /* 0x000000000000781c */ /* 0x000fea0003fcf038 */
[----:B------:R-:W-:Y:S01]  /*d140*/  @UP3 UIMAD.WIDE.U32 UR24, UR14, UR4, URZ ;  /* 0x000000040e1832a5 */ /* 0x000fe2000f8e003f */
[C---:B------:R-:W-:Y:S01]  /*d150*/  HMMA.16816.F32.BF16 R28, R32.reuse, R168, RZ ;  /* 0x000000a8201c723c */ /* 0x040fe200000418ff */
[----:B------:R-:W-:Y:S02]  /*d160*/  @UP3 USHF.R.S32.HI UR21, URZ, 0x1f, UR14 ;  /* 0x0000001f3f153899 */ /* 0x000fe4000801140e */
[----:B------:R-:W-:Y:S02]  /*d170*/  @UP3 USHF.L.U32 UR22, UR24, 0x6, URZ ;  /* 0x0000000618163899 */ /* 0x000fe4000800063f */
[----:B------:R-:W-:Y:S03]  /*d180*/  @UP3 UIMAD UR21, UR21, UR4, URZ ;  /* 0x00000004151532a4 */ /* 0x000fe6000f8e023f */
[----:B------:R-:W-:Y:S01]  /*d190*/  HMMA.16816.F32.BF16 R32, R32, R170, RZ ;  /* 0x000000aa2020723c */ /* 0x000fe200000418ff */
[----:B------:R-:W-:Y:S04]  /*d1a0*/  @UP3 UIMAD UR21, UR14, UR5, UR21 ;  /* 0x000000050e1532a4 */ /* 0x000fe8000f8e0215 */
[----:B------:R-:W-:Y:S03]  /*d1b0*/  @UP3 UIADD3 UR21, UR25, UR21, URZ ;  /* 0x0000001519153290 */ /* 0x000fe6000fffe03f */
[C---:B------:R-:W-:Y:S01]  /*d1c0*/  HMMA.16816.F32.BF16 R4, R172.reuse, R176, R4 ;  /* 0x000000b0ac04723c */ /* 0x040fe20000041804 */
[----:B------:R-:W-:Y:S04]  /*d1d0*/  @UP3 USHF.L.U64.HI UR21, UR24, 0x6, UR21 ;  /* 0x0000000618153899 */ /* 0x000fe80008010215 */
[----:B-1----:R-:W-:Y:S01]  /*d1e0*/  @!P5 IMAD.MOV.U32 R2, RZ, RZ, R132 ;  /* 0x000000ffff02d224 */ /* 0x002fe200078e0084 */
[----:B------:R-:W-:Y:S02]  /*d1f0*/  @!P5 MOV R3, R0 ;  /* 0x000000000003d202 */ /* 0x000fe40000000f00 */
[C---:B------:R-:W-:Y:S01]  /*d200*/  HMMA.16816.F32.BF16 R8, R172.reuse, R178, R8 ;  /* 0x000000b2ac08723c */ /* 0x040fe20000041808 */
[----:B------:R-:W-:Y:S02]  /*d210*/  PLOP3.LUT P5, PT, PT, PT, UP3, 0x80, 0x0 ;  /* 0x000000000000781c */ /* 0x000fe40003faf038 */
[----:B------:R1:W-:Y:S01]  /*d220*/  @!P0 LDGSTS.E.BYPASS.LTC128B.128 [R231+0x7100], [R2.64], !P1 ;  /* 0x0710000002e78fae */ /* 0x0003e2000c901d52 */
[----:B------:R-:W-:Y:S04]  /*d230*/  PLOP3.LUT P0, PT, PT, PT, UP3, 0x80, 0x0 ;  /* 0x000000000000781c */ /* 0x000fe80003f0f038 */
[C---:B------:R-:W-:Y:S03]  /*d240*/  HMMA.16816.F32.BF16 R12, R172.reuse, R180, R12 ;  /* 0x000000b4ac0c723c */ /* 0x040fe6000004180c */
[----:B------:R-:W-:Y:S03]  /*d250*/  LDSM.16.M88.4 R192, [R214+0x10100] ;  /* 0x01010000d6c0783b */ /* 0x000fe60000000200 */
[----:B------:R-:W-:Y:S02]  /*d260*/  @P5 IADD3 R0, P5, R238, UR22, RZ ;  /* 0x00000016ee005c10 */ /* 0x000fe4000ffbe0ff */
[C---:B------:R-:W-:Y:S03]  /*d270*/  HMMA.16816.F32.BF16 R16, R172.reuse, R182, R16 ;  /* 0x000000b6ac10723c */ /* 0x040fe60000041810 */
[----:B------:R-:W2:Y:S05]  /*d280*/  LDSM.16.M88.4 R196, [R210+0x8100] ;  /* 0x00810000d2c4783b */ /* 0x000eaa0000000200 */
[C---:B------:R-:W-:Y:S03]  /*d290*/  HMMA.16816.F32.BF16 R20, R172.reuse, R184, R20 ;  /* 0x000000b8ac14723c */ /* 0x040fe60000041814 */
[----:B------:R-:W0:Y:S01]  /*d2a0*/  LDGDEPBAR ;  /* 0x00000000000079af */ /* 0x000e220000000000 */
[----:B-1----:R-:W-:Y:S04]  /*d2b0*/  @P0 IADD3.X R2, R237, UR21, RZ, P5, !PT ;  /* 0x00000015ed020c10 */ /* 0x002fe8000affe4ff */
[C---:B------:R-:W-:Y:S01]  /*d2c0*/  HMMA.16816.F32.BF16 R24, R172.reuse, R186, R24 ;  /* 0x000000baac18723c */ /* 0x040fe20000041818 */
[----:B------:R-:W-:Y:S02]  /*d2d0*/  PLOP3.LUT P5, PT, PT, PT, UP3, 0x80, 0x0 ;  /* 0x000000000000781c */ /* 0x000fe40003faf038 */
[----:B------:R-:W1:Y:S01]  /*d2e0*/  LDSM.16.M88.4 R168, [R210+0x8900] ;  /* 0x00890000d2a8783b */ /* 0x000e620000000200 */
[----:B------:R-:W-:Y:S04]  /*d2f0*/  PLOP3.LUT P0, PT, PT, PT, UP3, 0x80, 0x0 ;  /* 0x000000000000781c */ /* 0x000fe80003f0f038 */
[C---:B------:R-:W-:Y:S03]  /*d300*/  HMMA.16816.F32.BF16 R28, R172.reuse, R188, R28 ;  /* 0x000000bcac1c723c */ /* 0x040fe6000004181c */
[----:B------:R-:W3:Y:S05]  /*d310*/  LDSM.16.M88.4 R200, [R210+0x9100] ;  /* 0x00910000d2c8783b */ /* 0x000eea0000000200 */
[----:B------:R-:W-:Y:S03]  /*d320*/  HMMA.16816.F32.BF16 R32, R172, R190, R32 ;  /* 0x000000beac20723c */ /* 0x000fe60000041820 */
[----:B------:R-:W4:Y:S05]  /*d330*/  LDSM.16.M88.4 R176, [R210+0x9900] ;  /* 0x00990000d2b0783b */ /* 0x000f2a0000000200 */
[C---:B--2---:R-:W-:Y:S03]  /*d340*/  HMMA.16816.F32.BF16 R4, R192.reuse, R196, R4 ;  /* 0x000000c4c004723c */ /* 0x044fe60000041804 */
[----:B------:R-:W-:Y:S05]  /*d350*/  LDSM.16.M88.4 R180, [R213+0x10100] ;  /* 0x01010000d5b4783b */ /* 0x000fea0000000200 */
[C---:B------:R-:W-:Y:S03]  /*d360*/  HMMA.16816.F32.BF16 R8, R192.reuse, R198, R8 ;  /* 0x000000c6c008723c */ /* 0x040fe60000041808 */
[----:B------:R-:W2:Y:S05]  /*d370*/  LDSM.16.M88.4 R184, [R209] ;  /* 0x00000000d1b8783b */ /* 0x000eaa0000000200 */
[C---:B-1----:R-:W-:Y:S03]  /*d380*/  HMMA.16816.F32.BF16 R12, R192.reuse, R168, R12 ;  /* 0x000000a8c00c723c */ /* 0x042fe6000004180c */
[----:B------:R-:W1:Y:S05]  /*d390*/  LDSM.16.M88.4 R172, [R209+0x800] ;  /* 0x00080000d1ac783b */ /* 0x000e6a0000000200 */
[C---:B------:R-:W-:Y:S03]  /*d3a0*/  HMMA.16816.F32.BF16 R16, R192.reuse, R170, R16 ;  /* 0x000000aac010723c */ /* 0x040fe60000041810 */
[----:B------:R-:W1:Y:S05]  /*d3b0*/  LDSM.16.M88.4 R188, [R209+0x1000] ;  /* 0x00100000d1bc783b */ /* 0x000e6a0000000200 */
[C---:B---3--:R-:W-:Y:S03]  /*d3c0*/  HMMA.16816.F32.BF16 R20, R192.reuse, R200, R20 ;  /* 0x000000c8c014723c */ /* 0x048fe60000041814 */
[----:B------:R-:W3:Y:S05]  /*d3d0*/  LDSM.16.M88.4 R168, [R209+0x1800] ;  /* 0x00180000d1a8783b */ /* 0x000eea0000000200 */
[C---:B------:R-:W-:Y:S03]  /*d3e0*/  HMMA.16816.F32.BF16 R24, R192.reuse, R202, R24 ;  /* 0x000000cac018723c */ /* 0x040fe60000041818 */
[----:B------:R-:W-:Y:S05]  /*d3f0*/  LDSM.16.M88.4 R196, [R211+0x14100] ;  /* 0x01410000d3c4783b */ /* 0x000fea0000000200 */
[C---:B----4-:R-:W-:Y:S03]  /*d400*/  HMMA.16816.F32.BF16 R28, R192.reuse, R176, R28 ;  /* 0x000000b0c01c723c */ /* 0x050fe6000004181c */
[----:B------:R-:W4:Y:S05]  /*d410*/  LDSM.16.M88.4 R200, [R204+0xa100] ;  /* 0x00a10000ccc8783b */ /* 0x000f2a0000000200 */
[----:B------:R-:W-:Y:S03]  /*d420*/  HMMA.16816.F32.BF16 R32, R192, R178, R32 ;  /* 0x000000b2c020723c */ /* 0x000fe60000041820 */
[----:B------:R-:W-:Y:S05]  /*d430*/  LDSM.16.M88.4 R176, [R204+0xb100] ;  /* 0x00b10000ccb0783b */ /* 0x000fea0000000200 */
[C---:B--2---:R-:W-:Y:S03]  /*d440*/  HMMA.16816.F32.BF16 R4, R180.reuse, R184, R4 ;  /* 0x000000b8b404723c */ /* 0x044fe60000041804 */
[----:B------:R-:W-:Y:S05]  /*d450*/  LDSM.16.M88.4 R192, [R227] ;  /* 0x00000000e3c0783b */ /* 0x000fea0000000200 */
[C---:B------:R-:W-:Y:S03]  /*d460*/  HMMA.16816.F32.BF16 R8, R180.reuse, R186, R8 ;  /* 0x000000bab408723c */ /* 0x040fe60000041808 */
[----:B------:R-:W-:Y:S05]  /*d470*/  LDSM.16.M88.4 R184, [R204+0xb900] ;  /* 0x00b90000ccb8783b */ /* 0x000fea0000000200 */
        /* <DEDUP_REMOVED lines=8> */
[----:B------:R-:W3:Y:S07]  /*d500*/  LDSM.16.M88.4 R168, [R226] ;  /* 0x00000000e2a8783b */ /* 0x000eee0000000200 */
[C---:B----4-:R-:W-:Y:S01]  /*d510*/  HMMA.16816.F32.BF16 R4, R196.reuse, R200, R4 ;  /* 0x000000c8c404723c */ /* 0x050fe20000041804 */
[----:B------:R-:W4:Y:S07]  /*d520*/  LDSM.16.M88.4 R180, [R225] ;  /* 0x00000000e1b4783b */ /* 0x000f2e0000000200 */
[C---:B------:R-:W-:Y:S01]  /*d530*/  HMMA.16816.F32.BF16 R8, R196.reuse, R202, R8 ;  /* 0x000000cac408723c */ /* 0x040fe20000041808 */
[----:B------:R-:W2:Y:S07]  /*d540*/  LDSM.16.M88.4 R200, [R224] ;  /* 0x00000000e0c8783b */ /* 0x000eae0000000200 */
[C---:B-1----:R-:W-:Y:S08]  /*d550*/  HMMA.16816.F32.BF16 R12, R196.reuse, R172, R12 ;  /* 0x000000acc40c723c */ /* 0x042ff0000004180c */
[C---:B------:R-:W-:Y:S01]  /*d560*/  HMMA.16816.F32.BF16 R16, R196.reuse, R174, R16 ;  /* 0x000000aec410723c */ /* 0x040fe20000041810 */
[----:B------:R-:W-:Y:S07]  /*d570*/  LDSM.16.M88.4 R172, [R214+0x14100] ;  /* 0x01410000d6ac783b */ /* 0x000fee0000000200 */
[C---:B------:R-:W-:Y:S08]  /*d580*/  HMMA.16816.F32.BF16 R20, R196.reuse, R176, R20 ;  /* 0x000000b0c414723c */ /* 0x040ff00000041814 */
[C---:B------:R-:W-:Y:S01]  /*d590*/  HMMA.16816.F32.BF16 R24, R196.reuse, R178, R24 ;  /* 0x000000b2c418723c */ /* 0x040fe20000041818 */
[----:B------:R-:W1:Y:S07]  /*d5a0*/  LDSM.16.M88.4 R176, [R210+0xa100] ;  /* 0x00a10000d2b0783b */ /* 0x000e6e0000000200 */
[C---:B------:R-:W-:Y:S08]  /*d5b0*/  HMMA.16816.F32.BF16 R28, R196.reuse, R184, R28 ;  /* 0x000000b8c41c723c */ /* 0x040ff0000004181c */
[----:B------:R-:W-:Y:S01]  /*d5c0*/  HMMA.16816.F32.BF16 R32, R196, R186, R32 ;  /* 0x000000bac420723c */ /* 0x000fe20000041820 */
[----:B------:R-:W1:Y:S07]  /*d5d0*/  LDSM.16.M88.4 R184, [R210+0xa900] ;  /* 0x00a90000d2b8783b */ /* 0x000e6e0000000200 */
[C---:B--2---:R-:W-:Y:S01]  /*d5e0*/  HMMA.16816.F32.BF16 R4, R188.reuse, R192, R4 ;  /* 0x000000c0bc04723c */ /* 0x044fe20000041804 */
[----:B------:R-:W2:Y:S07]  /*d5f0*/  LDSM.16.M88.4 R196, [R210+0xb100] ;  /* 0x00b10000d2c4783b */ /* 0x000eae0000000200 */
        /* <DEDUP_REMOVED lines=10> */
[----:B------:R-:W4:Y:S07]  /*d6a0*/  LDSM.16.M88.4 R188, [R209+0x2800] ;  /* 0x00280000d1bc783b */ /* 0x000f2e0000000200 */
[C---:B-1----:R-:W-:Y:S01]  /*d6b0*/  HMMA.16816.F32.BF16 R4, R172.reuse, R176, R4 ;  /* 0x000000b0ac04723c */ /* 0x042fe20000041804 */
[----:B------:R-:W1:Y:S07]  /*d6c0*/  LDSM.16.M88.4 R200, [R209+0x3000] ;  /* 0x00300000d1c8783b */ /* 0x000e6e0000000200 */
[C---:B------:R-:W-:Y:S01]  /*d6d0*/  HMMA.16816.F32.BF16 R8, R172.reuse, R178, R8 ;  /* 0x000000b2ac08723c */ /* 0x040fe20000041808 */
[----:B------:R-:W1:Y:S07]  /*d6e0*/  LDSM.16.M88.4 R176, [R209+0x3800] ;  /* 0x00380000d1b0783b */ /* 0x000e6e0000000200 */
[C---:B------:R-:W-:Y:S08]  /*d6f0*/  HMMA.16816.F32.BF16 R12, R172.reuse, R184, R12 ;  /* 0x000000b8ac0c723c */ /* 0x040ff0000004180c */
[C---:B------:R-:W-:Y:S01]  /*d700*/  HMMA.16816.F32.BF16 R16, R172.reuse, R186, R16 ;  /* 0x000000baac10723c */ /* 0x040fe20000041810 */
[----:B------:R-:W-:Y:S07]  /*d710*/  LDSM.16.M88.4 R184, [R211+0x18100] ;  /* 0x01810000d3b8783b */ /* 0x000fee0000000200 */
[C---:B--2---:R-:W-:Y:S08]  /*d720*/  HMMA.16816.F32.BF16 R20, R172.reuse, R196, R20 ;  /* 0x000000c4ac14723c */ /* 0x044ff00000041814 */
[C---:B------:R-:W-:Y:S01]  /*d730*/  HMMA.16816.F32.BF16 R24, R172.reuse, R198, R24 ;  /* 0x000000c6ac18723c */ /* 0x040fe20000041818 */
[----:B------:R-:W2:Y:S07]  /*d740*/  LDSM.16.M88.4 R196, [R204+0xc100] ;  /* 0x00c10000ccc4783b */ /* 0x000eae0000000200 */
[C---:B------:R-:W-:Y:S08]  /*d750*/  HMMA.16816.F32.BF16 R28, R172.reuse, R192, R28 ;  /* 0x000000c0ac1c723c */ /* 0x040ff0000004181c */
[----:B------:R-:W-:Y:S01]  /*d760*/  HMMA.16816.F32.BF16 R32, R172, R194, R32 ;  /* 0x000000c2ac20723c */ /* 0x000fe20000041820 */
[----:B------:R-:W2:Y:S07]  /*d770*/  LDSM.16.M88.4 R172, [R204+0xc900] ;  /* 0x00c90000ccac783b */ /* 0x000eae0000000200 */
[C---:B---3--:R-:W-:Y:S01]  /*d780*/  HMMA.16816.F32.BF16 R4, R168.reuse, R180, R4 ;  /* 0x000000b4a804723c */ /* 0x048fe20000041804 */
[----:B------:R-:W3:Y:S07]  /*d790*/  LDSM.16.M88.4 R192, [R204+0xd100] ;  /* 0x00d10000ccc0783b */ /* 0x000eee0000000200 */
[C---:B------:R-:W-:Y:S01]  /*d7a0*/  HMMA.16816.F32.BF16 R8, R168.reuse, R182, R8 ;  /* 0x000000b6a808723c */ /* 0x040fe20000041808 */
[----:B------:R-:W2:Y:S07]  /*d7b0*/  LDSM.16.M88.4 R180, [R204+0xd900] ;  /* 0x00d90000ccb4783b */ /* 0x000eae0000000200 */
[C---:B----4-:R-:W-:Y:S08]  /*d7c0*/  HMMA.16816.F32.BF16 R12, R168.reuse, R188, R12 ;  /* 0x000000bca80c723c */ /* 0x050ff0000004180c */
[C---:B------:R-:W-:Y:S01]  /*d7d0*/  HMMA.16816.F32.BF16 R16, R168.reuse, R190, R16 ;  /* 0x000000bea810723c */ /* 0x040fe20000041810 */
[----:B------:R-:W-:Y:S07]  /*d7e0*/  LDSM.16.M88.4 R188, [R212+0x18100] ;  /* 0x01810000d4bc783b */ /* 0x000fee0000000200 */
[C---:B-1----:R-:W-:Y:S08]  /*d7f0*/  HMMA.16816.F32.BF16 R20, R168.reuse, R200, R20 ;  /* 0x000000c8a814723c */ /* 0x042ff00000041814 */
[C---:B------:R-:W-:Y:S01]  /*d800*/  HMMA.16816.F32.BF16 R24, R168.reuse, R202, R24 ;  /* 0x000000caa818723c */ /* 0x040fe20000041818 */
[----:B------:R-:W1:Y:S07]  /*d810*/  LDSM.16.M88.4 R200, [R223] ;  /* 0x00000000dfc8783b */ /* 0x000e6e0000000200 */
[C---:B------:R-:W-:Y:S08]  /*d820*/  HMMA.16816.F32.BF16 R28, R168.reuse, R176, R28 ;  /* 0x000000b0a81c723c */ /* 0x040ff0000004181c */
[----:B------:R-:W-:Y:S01]  /*d830*/  HMMA.16816.F32.BF16 R32, R168, R178, R32 ;  /* 0x000000b2a820723c */ /* 0x000fe20000041820 */
[----:B------:R-:W4:Y:S07]  /*d840*/  LDSM.16.M88.4 R168, [R222] ;  /* 0x00000000dea8783b */ /* 0x000f2e0000000200 */
[C---:B--2---:R-:W-:Y:S01]  /*d850*/  HMMA.16816.F32.BF16 R4, R184.reuse, R196, R4 ;  /* 0x000000c4b804723c */ /* 0x044fe20000041804 */
[----:B------:R-:W-:Y:S07]  /*d860*/  LDSM.16.M88.4 R176, [R220] ;  /* 0x00000000dcb0783b */ /* 0x000fee0000000200 */
[C---:B------:R-:W-:Y:S01]  /*d870*/  HMMA.16816.F32.BF16 R8, R184.reuse, R198, R8 ;  /* 0x000000c6b808723c */ /* 0x040fe20000041808 */
[----:B------:R-:W-:Y:S07]  /*d880*/  LDSM.16.M88.4 R196, [R210+0xc100] ;  /* 0x00c10000d2c4783b */ /* 0x000fee0000000200 */
[C---:B------:R-:W-:Y:S08]  /*d890*/  HMMA.16816.F32.BF16 R12, R184.reuse, R172, R12 ;  /* 0x000000acb80c723c */ /* 0x040ff0000004180c */
[C---:B------:R-:W-:Y:S01]  /*d8a0*/  HMMA.16816.F32.BF16 R16, R184.reuse, R174, R16 ;  /* 0x000000aeb810723c */ /* 0x040fe20000041810 */
[----:B------:R-:W2:Y:S07]  /*d8b0*/  LDSM.16.M88.4 R172, [R221] ;  /* 0x00000000ddac783b */ /* 0x000eae0000000200 */
[C---:B---3--:R-:W-:Y:S08]  /*d8c0*/  HMMA.16816.F32.BF16 R20, R184.reuse, R192, R20 ;  /* 0x000000c0b814723c */ /* 0x048ff00000041814 */
[C---:B------:R-:W-:Y:S01]  /*d8d0*/  HMMA.16816.F32.BF16 R24, R184.reuse, R194, R24 ;  /* 0x000000c2b818723c */ /* 0x040fe20000041818 */
[----:B------:R-:W3:Y:S07]  /*d8e0*/  LDSM.16.M88.4 R192, [R214+0x18100] ;  /* 0x01810000d6c0783b */ /* 0x000eee0000000200 */
[C---:B------:R-:W-:Y:S08]  /*d8f0*/  HMMA.16816.F32.BF16 R28, R184.reuse, R180, R28 ;  /* 0x000000b4b81c723c */ /* 0x040ff0000004181c */
[----:B------:R-:W-:Y:S01]  /*d900*/  HMMA.16816.F32.BF16 R32, R184, R182, R32 ;  /* 0x000000b6b820723c */ /* 0x000fe20000041820 */
[----:B------:R-:W3:Y:S07]  /*d910*/  LDSM.16.M88.4 R180, [R210+0xc900] ;  /* 0x00c90000d2b4783b */ /* 0x000eee0000000200 */
[C---:B-1----:R-:W-:Y:S01]  /*d920*/  HMMA.16816.F32.BF16 R4, R188.reuse, R200, R4 ;  /* 0x000000c8bc04723c */ /* 0x042fe20000041804 */
[----:B------:R-:W1:Y:S07]  /*d930*/  LDSM.16.M88.4 R184, [R210+0xd100] ;  /* 0x00d10000d2b8783b */ /* 0x000e6e0000000200 */
[C---:B------:R-:W-:Y:S01]  /*d940*/  HMMA.16816.F32.BF16 R8, R188.reuse, R202, R8 ;  /* 0x000000cabc08723c */ /* 0x040fe20000041808 */
[----:B------:R-:W1:Y:S07]  /*d950*/  LDSM.16.M88.4 R200, [R210+0xd900] ;  /* 0x00d90000d2c8783b */ /* 0x000e6e0000000200 */
        /* <DEDUP_REMOVED lines=8> */
[----:B------:R-:W4:Y:S07]  /*d9e0*/  LDSM.16.M88.4 R176, [R209+0x4800] ;  /* 0x00480000d1b0783b */ /* 0x000f2e0000000200 */
[C---:B---3--:R-:W-:Y:S01]  /*d9f0*/  HMMA.16816.F32.BF16 R4, R192.reuse, R196, R4 ;  /* 0x000000c4c004723c */ /* 0x048fe20000041804 */
[----:B------:R-:W3:Y:S07]  /*da00*/  LDSM.16.M88.4 R188, [R209+0x5000] ;  /* 0x00500000d1bc783b */ /* 0x000eee0000000200 */
        /* <DEDUP_REMOVED lines=15> */
[C---:B----4-:R-:W-:Y:S08]  /*db00*/  HMMA.16816.F32.BF16 R12, R168.reuse, R176, R12 ;  /* 0x000000b0a80c723c */ /* 0x050ff0000004180c */
[C---:B------:R-:W-:Y:S01]  /*db10*/  HMMA.16816.F32.BF16 R16, R168.reuse, R178, R16 ;  /* 0x000000b2a810723c */ /* 0x040fe20000041810 */
[----:B------:R-:W-:Y:S07]  /*db20*/  LDSM.16.M88.4 R176, [R212+0x1c100] ;  /* 0x01c10000d4b0783b */ /* 0x000fee0000000200 */
[C---:B---3--:R-:W-:Y:S08]  /*db30*/  HMMA.16816.F32.BF16 R20, R168.reuse, R188, R20 ;  /* 0x000000bca814723c */ /* 0x048ff00000041814 */
[C---:B------:R-:W-:Y:S01]  /*db40*/  HMMA.16816.F32.BF16 R24, R168.reuse, R190, R24 ;  /* 0x000000bea818723c */ /* 0x040fe20000041818 */
[----:B------:R-:W3:Y:S07]  /*db50*/  LDSM.16.M88.4 R188, [R219] ;  /* 0x00000000dbbc783b */ /* 0x000eee0000000200 */
[C---:B------:R-:W-:Y:S08]  /*db60*/  HMMA.16816.F32.BF16 R28, R168.reuse, R196, R28 ;  /* 0x000000c4a81c723c */ /* 0x040ff0000004181c */
[----:B------:R-:W-:Y:S01]  /*db70*/  HMMA.16816.F32.BF16 R32, R168, R198, R32 ;  /* 0x000000c6a820723c */ /* 0x000fe20000041820 */
[----:B------:R-:W4:Y:S07]  /*db80*/  LDSM.16.M88.4 R168, [R218] ;  /* 0x00000000daa8783b */ /* 0x000f2e0000000200 */
[C---:B-1----:R-:W-:Y:S01]  /*db90*/  HMMA.16816.F32.BF16 R4, R180.reuse, R184, R4 ;  /* 0x000000b8b404723c */ /* 0x042fe20000041804 */
[----:B------:R-:W1:Y:S07]  /*dba0*/  LDSM.16.M88.4 R196, [R217] ;  /* 0x00000000d9c4783b */ /* 0x000e6e0000000200 */
[C---:B------:R-:W-:Y:S01]  /*dbb0*/  HMMA.16816.F32.BF16 R8, R180.reuse, R186, R8 ;  /* 0x000000bab408723c */ /* 0x040fe20000041808 */
[----:B------:R-:W1:Y:S07]  /*dbc0*/  LDSM.16.M88.4 R184, [R216] ;  /* 0x00000000d8b8783b */ /* 0x000e6e0000000200 */
        /* <DEDUP_REMOVED lines=8> */
[----:B------:R-:W-:Y:S07]  /*dc50*/  LDSM.16.M88.4 R172, [R210+0xf100] ;  /* 0x00f10000d2ac783b */ /* 0x000fee0000000200 */
[C---:B---3--:R-:W-:Y:S01]  /*dc60*/  HMMA.16816.F32.BF16 R4, R176.reuse, R188, R4 ;  /* 0x000000bcb004723c */ /* 0x048fe20000041804 */
[----:B------:R-:W-:Y:S07]  /*dc70*/  LDSM.16.M88.4 R180, [R210+0xf900] ;  /* 0x00f90000d2b4783b */ /* 0x000fee0000000200 */
[C---:B------:R-:W-:Y:S01]  /*dc80*/  HMMA.16816.F32.BF16 R8, R176.reuse, R190, R8 ;  /* 0x000000beb008723c */ /* 0x040fe20000041808 */
[----:B------:R-:W-:Y:S07]  /*dc90*/  LDSM.16.M88.4 R188, [R213+0x1c100] ;  /* 0x01c10000d5bc783b */ /* 0x000fee0000000200 */
[C---:B----4-:R-:W-:Y:S08]  /*dca0*/  HMMA.16816.F32.BF16 R12, R176.reuse, R168, R12 ;  /* 0x000000a8b00c723c */ /* 0x050ff0000004180c */
[C---:B------:R-:W-:Y:S01]  /*dcb0*/  HMMA.16816.F32.BF16 R16, R176.reuse, R170, R16 ;  /* 0x000000aab010723c */ /* 0x040fe20000041810 */
[----:B------:R-:W3:Y:S07]  /*dcc0*/  LDSM.16.M88.4 R168, [R210+0xe900] ;  /* 0x00e90000d2a8783b */ /* 0x000eee0000000200 */
[C---:B-1----:R-:W-:Y:S08]  /*dcd0*/  HMMA.16816.F32.BF16 R20, R176.reuse, R196, R20 ;  /* 0x000000c4b014723c */ /* 0x042ff00000041814 */
[C---:B------:R-:W-:Y:S01]  /*dce0*/  HMMA.16816.F32.BF16 R24, R176.reuse, R198, R24 ;  /* 0x000000c6b018723c */ /* 0x040fe20000041818 */
[----:B------:R-:W1:Y:S07]  /*dcf0*/  LDSM.16.M88.4 R196, [R209+0x6000] ;  /* 0x00600000d1c4783b */ /* 0x000e6e0000000200 */
[C---:B------:R-:W-:Y:S08]  /*dd00*/  HMMA.16816.F32.BF16 R28, R176.reuse, R184, R28 ;  /* 0x000000b8b01c723c */ /* 0x040ff0000004181c */
[----:B------:R-:W-:Y:S08]  /*dd10*/  HMMA.16816.F32.BF16 R32, R176, R186, R32 ;  /* 0x000000bab020723c */ /* 0x000ff00000041820 */
[C---:B--2---:R-:W-:Y:S08]  /*dd20*/  HMMA.16816.F32.BF16 R4, R192.reuse, R200, R4 ;  /* 0x000000c8c004723c */ /* 0x044ff00000041804 */
[C---:B------:R-:W-:Y:S08]  /*dd30*/  HMMA.16816.F32.BF16 R8, R192.reuse, R202, R8 ;  /* 0x000000cac008723c */ /* 0x040ff00000041808 */
[C---:B---3--:R-:W-:Y:S08]  /*dd40*/  HMMA.16816.F32.BF16 R12, R192.reuse, R168, R12 ;  /* 0x000000a8c00c723c */ /* 0x048ff0000004180c */
[C---:B------:R-:W-:Y:S01]  /*dd50*/  HMMA.16816.F32.BF16 R16, R192.reuse, R170, R16 ;  /* 0x000000aac010723c */ /* 0x040fe20000041810 */
[----:B------:R-:W2:Y:S07]  /*dd60*/  LDSM.16.M88.4 R168, [R209+0x6800] ;  /* 0x00680000d1a8783b */ /* 0x000eae0000000200 */
[C---:B------:R-:W-:Y:S08]  /*dd70*/  HMMA.16816.F32.BF16 R20, R192.reuse, R172, R20 ;  /* 0x000000acc014723c */ /* 0x040ff00000041814 */
[C---:B------:R-:W-:Y:S08]  /*dd80*/  HMMA.16816.F32.BF16 R24, R192.reuse, R174, R24 ;  /* 0x000000aec018723c */ /* 0x040ff00000041818 */
[C---:B------:R-:W-:Y:S08]  /*dd90*/  HMMA.16816.F32.BF16 R28, R192.reuse, R180, R28 ;  /* 0x000000b4c01c723c */ /* 0x040ff0000004181c */
[----:B------:R-:W-:Y:S08]  /*dda0*/  HMMA.16816.F32.BF16 R32, R192, R182, R32 ;  /* 0x000000b6c020723c */ /* 0x000ff00000041820 */
[C---:B-1----:R-:W-:Y:S08]  /*ddb0*/  HMMA.16816.F32.BF16 R4, R188.reuse, R196, R4 ;  /* 0x000000c4bc04723c */ /* 0x042ff00000041804 */
[C---:B------:R-:W-:Y:S08]  /*ddc0*/  HMMA.16816.F32.BF16 R8, R188.reuse, R198, R8 ;  /* 0x000000c6bc08723c */ /* 0x040ff00000041808 */
[C---:B--2---:R-:W-:Y:S08]  /*ddd0*/  HMMA.16816.F32.BF16 R12, R188.reuse, R168, R12 ;  /* 0x000000a8bc0c723c */ /* 0x044ff0000004180c */
        /* <DEDUP_REMOVED lines=12> */
[----:B------:R-:W-:Y:S01]  /*dea0*/  FMUL.FTZ R3, R17, c[0x0][0x320] ;  /* 0x0000c80011037a20 */ /* 0x000fe20000410000 */
[----:B------:R-:W-:Y:S01]  /*deb0*/  @P6 LEA R17, P6, R0, c[0x0][0x1c8], 0x1 ;  /* 0x0000720000116a11 */ /* 0x000fe200078c08ff */
[----:B------:R-:W-:Y:S02]  /*dec0*/  FMUL.FTZ R11, R11, c[0x0][0x320] ;  /* 0x0000c8000b0b7a20 */ /* 0x000fe40000410000 */
[----:B------:R-:W-:Y:S01]  /*ded0*/  FMUL.FTZ R13, R13, c[0x0][0x320] ;  /* 0x0000c8000d0d7a20 */ /* 0x000fe20000410000 */
[----:B------:R-:W1:Y:S01]  /*dee0*/  MUFU.TANH R178, R6 ;  /* 0x0000000600b27308 */ /* 0x000e620000002400 */
[----:B------:R-:W-:Y:S02]  /*def0*/  FMUL.FTZ R19, R19, c[0x0][0x320] ;  /* 0x0000c80013137a20 */ /* 0x000fe40000410000 */
[----:B------:R-:W-:Y:S02]  /*df00*/  FMUL.FTZ R12, R12, c[0x0][0x320] ;  /* 0x0000c8000c0c7a20 */ /* 0x000fe40000410000 */
[----:B------:R-:W-:Y:S02]  /*df10*/  FMUL.FTZ R18, R18, c[0x0][0x320] ;  /* 0x0000c80012127a20 */ /* 0x000fe40000410000 */
[----:B------:R-:W-:Y:S02]  /*df20*/  FMUL.FTZ R16, R16, c[0x0][0x320] ;  /* 0x0000c80010107a20 */ /* 0x000fe40000410000 */
[----:B------:R-:W-:Y:S01]  /*df30*/  @P0 LEA.HI.X R169, R0, c[0x0][0x1cc], R2, 0x1, P6 ;  /* 0x0000730000a90a11 */ /* 0x000fe200030f0c02 */
[----:B------:R2:W3:Y:S01]  /*df40*/  MUFU.TANH R179, R7 ;  /* 0x0000000700b37308 */ /* 0x0004e20000002400 */
[----:B------:R-:W-:Y:S02]  /*df50*/  @P5 IADD3 R0, P5, R135, UR22, RZ ;  /* 0x0000001687005c10 */ /* 0x000fe4000ffbe0ff */
[----:B------:R-:W-:Y:S02]  /*df60*/  PLOP3.LUT P6, PT, PT, PT, UP3, 0x80, 0x0 ;  /* 0x000000000000781c */ /* 0x000fe40003fcf038 */
[----:B------:R-:W-:Y:S05]  /*df70*/  PLOP3.LUT P0, PT, PT, PT, UP3, 0x80, 0x0 ;  /* 0x000000000000781c */ /* 0x000fea0003f0f038 */
[----:B------:R4:W-:Y:S08]  /*df80*/  MUFU.TANH R181, R15 ;  /* 0x0000000f00b57308 */ /* 0x0009f00000002400 */
[----:B------:R-:W-:Y:S02]  /*df90*/  @P0 IADD3.X R2, R234, UR21, RZ, P5, !PT ;  /* 0x00000015ea020c10 */ /* 0x000fe4000affe4ff */
[----:B------:R-:W-:Y:S01]  /*dfa0*/  PLOP3.LUT P0, PT, PT, PT, UP3, 0x80, 0x0 ;  /* 0x000000000000781c */ /* 0x000fe20003f0f038 */
[----:B------:R-:W-:Y:S01]  /*dfb0*/  MUFU.TANH R171, R14 ;  /* 0x0000000e00ab7308 */ /* 0x000fe20000002400 */
[----:B------:R-:W-:Y:S01]  /*dfc0*/  PLOP3.LUT P5, PT, PT, PT, UP3, 0x80, 0x0 ;  /* 0x000000000000781c */ /* 0x000fe20003faf038 */
[----:B--2---:R-:W2:Y:S08]  /*dfd0*/  LDSM.16.M88.4 R4, [R209+0x7000] ;  /* 0x00700000d104783b */ /* 0x004eb00000000200 */
[----:B------:R-:W-:Y:S01]  /*dfe0*/  MUFU.TANH R172, R8 ;  /* 0x0000000800ac7308 */ /* 0x000fe20000002400 */
[----:B----4-:R-:W-:Y:S09]  /*dff0*/  @P6 LEA R15, P6, R0, c[0x0][0x1c8], 0x1 ;  /* 0x00007200000f6a11 */ /* 0x010ff200078c08ff */
[----:B------:R-:W-:Y:S10]  /*e000*/  MUFU.TANH R173, R9 ;  /* 0x0000000900ad7308 */ /* 0x000ff40000002400 */
[----:B------:R-:W4:Y:S10]  /*e010*/  MUFU.TANH R174, R10 ;  /* 0x0000000a00ae7308 */ /* 0x000f340000002400 */
[----:B------:R1:W1:Y:S01]  /*e020*/  MUFU.TANH R176, R11 ;  /* 0x0000000b00b07308 */ /* 0x0002620000002400 */
[C---:B--2---:R-:W-:Y:S09]  /*e030*/  HMMA.16816.F32.BF16 R20, R188.reuse, R4, R20 ;  /* 0x00000004bc14723c */ /* 0x044ff20000041814 */
[----:B------:R-:W-:Y:S01]  /*e040*/  MUFU.TANH R170, R13 ;  /* 0x0000000d00aa7308 */ /* 0x000fe20000002400 */
[C---:B------:R-:W-:Y:S09]  /*e050*/  HMMA.16816.F32.BF16 R24, R188.reuse, R6, R24 ;  /* 0x00000006bc18723c */ /* 0x040ff20000041818 */
[----:B------:R-:W-:Y:S01]  /*e060*/  MUFU.TANH R185, R19 ;  /* 0x0000001300b97308 */ /* 0x000fe20000002400 */
[----:B-1----:R-:W1:Y:S01]  /*e070*/  LDSM.16.M88.4 R8, [R209+0x7800] ;  /* 0x00780000d108783b */ /* 0x002e620000000200 */
[----:B------:R-:W-:Y:S04]  /*e080*/  DEPBAR.LE SB0, 0x0 ;  /* 0x000080000000791a */ /* 0x000fe80000000000 */
[----:B------:R-:W-:Y:S04]  /*e090*/  FMUL.FTZ R21, R21, c[0x0][0x320] ;  /* 0x0000c80015157a20 */ /* 0x000fe80000410000 */
[----:B------:R-:W-:Y:S01]  /*e0a0*/  MUFU.TANH R180, R12 ;  /* 0x0000000c00b47308 */ /* 0x000fe20000002400 */
[----:B------:R-:W-:Y:S01]  /*e0b0*/  FMUL.FTZ R20, R20, c[0x0][0x320] ;  /* 0x0000c80014147a20 */ /* 0x000fe20000410000 */
[----:B------:R-:W-:Y:S01]  /*e0c0*/  BAR.SYNC.DEFER_BLOCKING 0x0 ;  /* 0x0000000000007b1d */ /* 0x000fe20000010000 */
[----:B------:R-:W-:Y:S02]  /*e0d0*/  FMUL.FTZ R22, R22, c[0x0][0x320] ;  /* 0x0000c80016167a20 */ /* 0x000fe40000410000 */
[----:B------:R-:W-:Y:S02]  /*e0e0*/  FMUL.FTZ R23, R23, c[0x0][0x320] ;  /* 0x0000c80017177a20 */ /* 0x000fe40000410000 */
[----:B------:R-:W-:Y:S02]  /*e0f0*/  FMUL.FTZ R24, R24, c[0x0][0x320] ;  /* 0x0000c80018187a20 */ /* 0x000fe40000410000 */
[----:B------:R-:W-:Y:S02]  /*e100*/  FMUL.FTZ R25, R25, c[0x0][0x320] ;  /* 0x0000c80019197a20 */ /* 0x000fe40000410000 */
[----:B------:R-:W-:Y:S02]  /*e110*/  FMUL.FTZ R26, R26, c[0x0][0x320] ;  /* 0x0000c8001a1a7a20 */ /* 0x000fe40000410000 */
[----:B------:R-:W-:Y:S01]  /*e120*/  FMUL.FTZ R27, R27, c[0x0][0x320] ;  /* 0x0000c8001b1b7a20 */ /* 0x000fe20000410000 */
[C---:B-1----:R-:W-:Y:S01]  /*e130*/  HMMA.16816.F32.BF16 R28, R188.reuse, R8, R28 ;  /* 0x00000008bc1c723c */ /* 0x042fe2000004181c */
[----:B------:R1:W-:Y:S07]  /*e140*/  MUFU.TANH R187, R21 ;  /* 0x0000001500bb7308 */ /* 0x0003ee0000002400 */
[----:B------:R-:W-:Y:S03]  /*e150*/  HMMA.16816.F32.BF16 R32, R188, R10, R32 ;  /* 0x0000000abc20723c */ /* 0x000fe60000041820 */
[----:B------:R-:W-:Y:S10]  /*e160*/  MUFU.TANH R186, R20 ;  /* 0x0000001400ba7308 */ /* 0x000ff40000002400 */
[----:B------:R2:W-:Y:S03]  /*e170*/  MUFU.TANH R183, R3 ;  /* 0x0000000300b77308 */ /* 0x0005e60000002400 */
[----:B------:R-:W-:Y:S01]  /*e180*/  FMUL.FTZ R28, R28, c[0x0][0x320] ;  /* 0x0000c8001c1c7a20 */ /* 0x000fe20000410000 */
[----:B-1----:R-:W-:Y:S01]  /*e190*/  @P0 LEA.HI.X R21, R0, c[0x0][0x1cc], R2, 0x1, P6 ;  /* 0x0000730000150a11 */ /* 0x002fe200030f0c02 */
[----:B------:R-:W-:Y:S01]  /*e1a0*/  FMUL.FTZ R29, R29, c[0x0][0x320] ;  /* 0x0000c8001d1d7a20 */ /* 0x000fe20000410000 */
[----:B------:R-:W-:Y:S01]  /*e1b0*/  @P5 IADD3 R0, P5, R233, UR22, RZ ;  /* 0x00000016e9005c10 */ /* 0x000fe2000ffbe0ff */
[----:B------:R-:W-:Y:S01]  /*e1c0*/  FMUL.FTZ R30, R30, c[0x0][0x320] ;  /* 0x0000c8001e1e7a20 */ /* 0x000fe20000410000 */
[----:B------:R-:W-:Y:S01]  /*e1d0*/  PLOP3.LUT P6, PT, PT, PT, UP3, 0x80, 0x0 ;  /* 0x000000000000781c */ /* 0x000fe20003fcf038 */
[----:B------:R-:W-:Y:S01]  /*e1e0*/  FMUL.FTZ R31, R31, c[0x0][0x320] ;  /* 0x0000c8001f1f7a20 */ /* 0x000fe20000410000 */
[----:B------:R-:W-:Y:S01]  /*e1f0*/  PLOP3.LUT P0, PT, PT, PT, UP3, 0x80, 0x0 ;  /* 0x000000000000781c */ /* 0x000fe20003f0f038 */
[----:B------:R-:W1:Y:S01]  /*e200*/  MUFU.TANH R184, R18 ;  /* 0x0000001200b87308 */ /* 0x000e620000002400 */
[----:B------:R-:W-:Y:S02]  /*e210*/  FMUL.FTZ R32, R32, c[0x0][0x320] ;  /* 0x0000c80020207a20 */ /* 0x000fe40000410000 */
[----:B------:R-:W-:Y:S02]  /*e220*/  FMUL.FTZ R33, R33, c[0x0][0x320] ;  /* 0x0000c80021217a20 */ /* 0x000fe40000410000 */
[----:B------:R-:W-:Y:S05]  /*e230*/  FMUL.FTZ R34, R34, c[0x0][0x320] ;  /* 0x0000c80022227a20 */ /* 0x000fea0000410000 */
[----:B------:R-:W-:Y:S01]  /*e240*/  @P6 LEA R14, P6, R0, c[0x0][0x1c8], 0x1 ;  /* 0x00007200000e6a11 */ /* 0x000fe200078c08ff */
[----:B------:R-:W1:Y:S01]  /*e250*/  MUFU.TANH R182, R16 ;  /* 0x0000001000b67308 */ /* 0x000e620000002400 */
[----:B------:R-:W-:Y:S02]  /*e260*/  @P0 IADD3.X R2, R232, UR21, RZ, P5, !PT ;  /* 0x00000015e8020c10 */ /* 0x000fe4000affe4ff */
[----:B------:R-:W-:Y:S02]  /*e270*/  PLOP3.LUT P0, PT, PT, PT, UP3, 0x80, 0x0 ;  /* 0x000000000000781c */ /* 0x000fe40003f0f038 */
[----:B------:R-:W-:Y:S02]  /*e280*/  PLOP3.LUT P5, PT, PT, PT, UP3, 0x80, 0x0 ;  /* 0x000000000000781c */ /* 0x000fe40003faf038 */
[----:B--2---:R-:W-:Y:S03]  /*e290*/  FMNMX.FTZ R3, R178, R134, !PT ;  /* 0x00000086b2037209 */ /* 0x004fe60007810000 */
[----:B------:R-:W2:Y:S01]  /*e2a0*/  MUFU.TANH R192, R22 ;  /* 0x0000001600c07308 */ /* 0x000ea20000002400 */
[----:B---3--:R-:W-:Y:S04]  /*e2b0*/  FMNMX.FTZ R3, R179, R3, !PT ;  /* 0x00000003b3037209 */ /* 0x008fe80007810000 */
[----:B----4-:R-:W-:Y:S02]  /*e2c0*/  FMNMX.FTZ R3, R174, R3, !PT ;  /* 0x00000003ae037209 */ /* 0x010fe40007810000 */
[----:B------:R-:W-:Y:S02]  /*e2d0*/  @P0 LEA.HI.X R20, R0, c[0x0][0x1cc], R2, 0x1, P6 ;  /* 0x0000730000140a11 */ /* 0x000fe400030f0c02 */
[----:B------:R-:W-:Y:S01]  /*e2e0*/  @P5 IADD3 R0, P5, R252, UR22, RZ ;  /* 0x00000016fc005c10 */ /* 0x000fe2000ffbe0ff */
[----:B------:R-:W-:Y:S01]  /*e2f0*/  @UP3 UIADD3 UR22, UP0, UR13, UR22, URZ ;  /* 0x000000160d163290 */ /* 0x000fe2000ff1e03f */
[----:B------:R-:W-:Y:S01]  /*e300*/  PLOP3.LUT P6, PT, PT, PT, UP3, 0x80, 0x0 ;  /* 0x000000000000781c */ /* 0x000fe20003fcf038 */
[----:B------:R-:W-:Y:S01]  /*e310*/  MUFU.TANH R197, R23 ;  /* 0x0000001700c57308 */ /* 0x000fe20000002400 */
[----:B------:R-:W-:Y:S02]  /*e320*/  PLOP3.LUT P0, PT, PT, PT, UP3, 0x80, 0x0 ;  /* 0x000000000000781c */ /* 0x000fe40003f0f038 */
[----:B------:R-:W-:Y:S04]  /*e330*/  FMNMX.FTZ R3, R176, R3, !PT ;  /* 0x00000003b0037209 */ /* 0x000fe80007810000 */
[----:B------:R-:W-:Y:S03]  /*e340*/  FMNMX.FTZ R3, R171, R3, !PT ;  /* 0x00000003ab037209 */ /* 0x000fe60007810000 */
[----:B------:R-:W3:Y:S01]  /*e350*/  MUFU.TANH R201, R24 ;  /* 0x0000001800c97308 */ /* 0x000ee20000002400 */
[----:B------:R-:W-:Y:S02]  /*e360*/  FMNMX.FTZ R3, R181, R3, !PT ;  /* 0x00000003b5037209 */ /* 0x000fe40007810000 */
[----:B------:R-:W-:Y:S02]  /*e370*/  @P6 LEA R13, P6, R0, c[0x0][0x1c8], 0x1 ;  /* 0x00007200000d6a11 */ /* 0x000fe400078c08ff */
[----:B------:R-:W-:Y:S01]  /*e380*/  @P0 IADD3.X R2, R251, UR21, RZ, P5, !PT ;  /* 0x00000015fb020c10 */ /* 0x000fe2000affe4ff */
[----:B------:R-:W-:Y:S01]  /*e390*/  @UP3 UIADD3.X UR21, UR12, UR21, URZ, UP0, !UPT ;  /* 0x000000150c153290 */ /* 0x000fe200087fe43f */
[----:B------:R-:W-:Y:S01]  /*e3a0*/  PLOP3.LUT P0, PT, PT, PT, UP3, 0x80, 0x0 ;  /* 0x000000000000781c */ /* 0x000fe20003f0f038 */
[----:B------:R-:W-:Y:S01]  /*e3b0*/  UISETP.GT.AND UP0, UPT, UR20, UR17, UPT ;  /* 0x000000111400728c */ /* 0x000fe2000bf04270 */
[----:B------:R-:W-:Y:S01]  /*e3c0*/  PLOP3.LUT P5, PT, PT, PT, UP3, 0x80, 0x0 ;  /* 0x000000000000781c */ /* 0x000fe20003faf038 */
[----:B------:R-:W4:Y:S01]  /*e3d0*/  MUFU.TANH R241, R25 ;  /* 0x0000001900f17308 */ /* 0x000f220000002400 */
[----:B-1----:R-:W-:Y:S01]  /*e3e0*/  FMNMX.FTZ R3, R184, R3, !PT ;  /* 0x00000003b8037209 */ /* 0x002fe20007810000 */
[----:B------:R-:W-:Y:S08]  /*e3f0*/  UMOV UR20, UR14 ;  /* 0x0000000e00147c82 */ /* 0x000ff00008000000 */
[----:B------:R-:W-:Y:S01]  /*e400*/  @P0 LEA.HI.X R19, R0, c[0x0][0x1cc], R2, 0x1, P6 ;  /* 0x0000730000130a11 */ /* 0x000fe200030f0c02 */
[----:B------:R-:W1:Y:S01]  /*e410*/  MUFU.TANH R242, R26 ;  /* 0x0000001a00f27308 */ /* 0x000e620000002400 */
[----:B------:R-:W-:Y:S02]  /*e420*/  @P5 IADD3 R0, P5, R238, UR22, RZ ;  /* 0x00000016ee005c10 */ /* 0x000fe4000ffbe0ff */
[----:B------:R-:W-:Y:S02]  /*e430*/  PLOP3.LUT P6, PT, PT, PT, UP3, 0x80, 0x0 ;  /* 0x000000000000781c */ /* 0x000fe40003fcf038 */
[----:B------:R-:W-:Y:S02]  /*e440*/  PLOP3.LUT P0, PT, PT, PT, UP3, 0x80, 0x0 ;  /* 0x000000000000781c */ /* 0x000fe40003f0f038 */
[----:B------:R-:W-:Y:S03]  /*e450*/  FMNMX.FTZ R2, R177, R133, !PT ;  /* 0x00000085b1027209 */ /* 0x000fe60007810000 */
[----:B------:R-:W1:Y:S01]  /*e460*/  MUFU.TANH R244, R28 ;  /* 0x0000001c00f47308 */ /* 0x000e620000002400 */
[----:B------:R-:W-:Y:S04]  /*e470*/  FMNMX.FTZ R2, R175, R2, !PT ;  /* 0x00000002af027209 */ /* 0x000fe80007810000 */
[----:B------:R-:W-:Y:S02]  /*e480*/  FMNMX.FTZ R2, R172, R2, !PT ;  /* 0x00000002ac027209 */ /* 0x000fe40007810000 */
[----:B------:R-:W-:Y:S02]  /*e490*/  @P6 LEA R12, P6, R0, c[0x0][0x1c8], 0x1 ;  /* 0x00007200000c6a11 */ /* 0x000fe400078c08ff */
[----:B------:R-:W-:Y:S01]  /*e4a0*/  @P0 IADD3.X R4, R237, UR21, RZ, P5, !PT ;  /* 0x00000015ed040c10 */ /* 0x000fe2000affe4ff */
[----:B------:R-:W1:Y:S01]  /*e4b0*/  MUFU.TANH R243, R27 ;  /* 0x0000001b00f37308 */ /* 0x000e620000002400 */
[----:B------:R-:W-:Y:S02]  /*e4c0*/  PLOP3.LUT P0, PT, PT, PT, UP3, 0x80, 0x0 ;  /* 0x000000000000781c */ /* 0x000fe40003f0f038 */
[----:B------:R-:W-:Y:S02]  /*e4d0*/  FMNMX.FTZ R2, R173, R2, !PT ;  /* 0x00000002ad027209 */ /* 0x000fe40007810000 */
[----:B------:R-:W-:Y:S02]  /*e4e0*/  PLOP3.LUT P5, PT, PT, PT, UP3, 0x80, 0x0 ;  /* 0x000000000000781c */ /* 0x000fe40003faf038 */
[----:B------:R-:W-:Y:S03]  /*e4f0*/  FMNMX.FTZ R2, R180, R2, !PT ;  /* 0x00000002b4027209 */ /* 0x000fe60007810000 */
[----:B------:R-:W1:Y:S04]  /*e500*/  MUFU.TANH R245, R29 ;  /* 0x0000001d00f57308 */ /* 0x000e680000002400 */
[----:B------:R-:W-:Y:S02]  /*e510*/  @P0 LEA.HI.X R18, R0, c[0x0][0x1cc], R4, 0x1, P6 ;  /* 0x0000730000120a11 */ /* 0x000fe400030f0c04 */
[----:B------:R-:W-:Y:S02]  /*e520*/  FMNMX.FTZ R0, R170, R2, !PT ;  /* 0x00000002aa007209 */ /* 0x000fe40007810000 */
[----:B------:R-:W-:Y:S02]  /*e530*/  FMNMX.FTZ R4, R185, R3, !PT ;  /* 0x00000003b9047209 */ /* 0x000fe40007810000 */
[----:B------:R-:W-:Y:S01]  /*e540*/  FMNMX.FTZ R0, R182, R0, !PT ;  /* 0x00000000b6007209 */ /* 0x000fe20007810000 */
[----:B------:R-:W1:Y:S01]  /*e550*/  MUFU.TANH R190, R30 ;  /* 0x0000001e00be7308 */ /* 0x000e620000002400 */
[----:B------:R-:W-:Y:S02]  /*e560*/  @P5 IADD3 R2, P5, R135, UR22, RZ ;  /* 0x0000001687025c10 */ /* 0x000fe4000ffbe0ff */
[----:B------:R-:W-:Y:S02]  /*e570*/  FMNMX.FTZ R0, R183, R0, !PT ;  /* 0x00000000b7007209 */ /* 0x000fe40007810000 */
[----:B------:R-:W-:Y:S02]  /*e580*/  PLOP3.LUT P6, PT, PT, PT, UP3, 0x80, 0x0 ;  /* 0x000000000000781c */ /* 0x000fe40003fcf038 */
[----:B------:R-:W-:Y:S02]  /*e590*/  FMNMX.FTZ R0, R186, R0, !PT ;  /* 0x00000000ba007209 */ /* 0x000fe40007810000 */
[----:B------:R-:W-:Y:S01]  /*e5a0*/  PLOP3.LUT P0, PT, PT, PT, UP3, 0x80, 0x0 ;  /* 0x000000000000781c */ /* 0x000fe20003f0f038 */
[----:B------:R-:W-:Y:S01]  /*e5b0*/  MUFU.TANH R246, R31 ;  /* 0x0000001f00f67308 */ /* 0x000fe20000002400 */
[----:B------:R-:W-:Y:S01]  /*e5c0*/  FMNMX.FTZ R3, R187, R0, !PT ;  /* 0x00000000bb037209 */ /* 0x000fe20007810000 */
[----:B------:R-:W-:Y:S01]  /*e5d0*/  FMUL.FTZ R0, R35, c[0x0][0x320] ;  /* 0x0000c80023007a20 */ /* 0x000fe20000410000 */
[----:B--2---:R-:W-:Y:S02]  /*e5e0*/  FMNMX.FTZ R4, R192, R4, !PT ;  /* 0x00000004c0047209 */ /* 0x004fe40007810000 */
[----:B---3--:R-:W-:Y:S02]  /*e5f0*/  FMNMX.FTZ R3, R201, R3, !PT ;  /* 0x00000003c9037209 */ /* 0x008fe40007810000 */
[----:B------:R-:W-:Y:S02]  /*e600*/  FMNMX.FTZ R4, R197, R4, !PT ;  /* 0x00000004c5047209 */ /* 0x000fe40007810000 */
[----:B------:R-:W-:Y:S01]  /*e610*/  @P6 LEA R11, P6, R2, c[0x0][0x1c8], 0x1 ;  /* 0x00007200020b6a11 */ /* 0x000fe200078c08ff */
[----:B------:R4:W-:Y:S02]  /*e620*/  MUFU.TANH R168, R0 ;  /* 0x0000000000a87308 */ /* 0x0009e40000002400 */
[----:B------:R-:W-:Y:S02]  /*e630*/  @P0 IADD3.X R5, R234, UR21, RZ, P5, !PT ;  /* 0x00000015ea050c10 */ /* 0x000fe4000affe4ff */
[----:B------:R-:W-:Y:S02]  /*e640*/  PLOP3.LUT P0, PT, PT, PT, UP3, 0x80, 0x0 ;  /* 0x000000000000781c */ /* 0x000fe40003f0f038 */
[----:B------:R-:W-:Y:S04]  /*e650*/  PLOP3.LUT P5, PT, PT, PT, UP3, 0x80, 0x0 ;  /* 0x000000000000781c */ /* 0x000fe80003faf038 */
[----:B------:R-:W2:Y:S07]  /*e660*/  MUFU.TANH R247, R32 ;  /* 0x0000002000f77308 */ /* 0x000eae0000002400 */
[----:B------:R-:W-:Y:S02]  /*e670*/  @P0 LEA.HI.X R16, R2, c[0x0][0x1cc], R5, 0x1, P6 ;  /* 0x0000730002100a11 */ /* 0x000fe400030f0c05 */
[----:B------:R-:W-:Y:S01]  /*e680*/  PLOP3.LUT P6, PT, PT, PT, UP3, 0x80, 0x0 ;  /* 0x000000000000781c */ /* 0x000fe20003fcf038 */
[----:B------:R-:W3:Y:S01]  /*e690*/  MUFU.TANH R248, R33 ;  /* 0x0000002100f87308 */ /* 0x000ee20000002400 */
[----:B------:R-:W-:Y:S02]  /*e6a0*/  PLOP3.LUT P0, PT, PT, PT, UP3, 0x80, 0x0 ;  /* 0x000000000000781c */ /* 0x000fe40003f0f038 */
[----:B----4-:R-:W-:Y:S02]  /*e6b0*/  FMNMX.FTZ R0, R241, R3, !PT ;  /* 0x00000003f1007209 */ /* 0x010fe40007810000 */
[----:B-1----:R-:W-:Y:S02]  /*e6c0*/  FMNMX.FTZ R3, R242, R4, !PT ;  /* 0x00000004f2037209 */ /* 0x002fe40007810000 */
[----:B------:R-:W-:Y:S02]  /*e6d0*/  FMNMX.FTZ R0, R244, R0, !PT ;  /* 0x00000000f4007209 */ /* 0x000fe40007810000 */
[----:B------:R-:W-:Y:S01]  /*e6e0*/  FMNMX.FTZ R3, R243, R3, !PT ;  /* 0x00000003f3037209 */ /* 0x000fe20007810000 */
[----:B------:R-:W1:Y:S01]  /*e6f0*/  MUFU.TANH R135, R34 ;  /* 0x0000002200877308 */ /* 0x000e620000002400 */
[----:B------:R-:W-:Y:S02]  /*e700*/  FMNMX.FTZ R0, R245, R0, !PT ;  /* 0x00000000f5007209 */ /* 0x000fe40007810000 */
[----:B------:R-:W-:Y:S02]  /*e710*/  FMNMX.FTZ R3, R190, R3, !PT ;  /* 0x00000003be037209 */ /* 0x000fe40007810000 */
[----:B--2---:R-:W-:Y:S02]  /*e720*/  FMNMX.FTZ R132, R247, R0, !PT ;  /* 0x00000000f7847209 */ /* 0x004fe40007810000 */
[----:B------:R-:W-:Y:S02]  /*e730*/  FMNMX.FTZ R0, R246, R3, !PT ;  /* 0x00000003f6007209 */ /* 0x000fe40007810000 */
[----:B------:R-:W-:Y:S02]  /*e740*/  @P5 IADD3 R3, P5, R233, UR22, RZ ;  /* 0x00000016e9035c10 */ /* 0x000fe4000ffbe0ff */
[----:B---3--:R-:W-:Y:S02]  /*e750*/  FMNMX.FTZ R132, R248, R132, !PT ;  /* 0x00000084f8847209 */ /* 0x008fe40007810000 */
[----:B------:R-:W-:Y:S03]  /*e760*/  @P6 LEA R8, P6, R3, c[0x0][0x1c8], 0x1 ;  /* 0x0000720003086a11 */ /* 0x000fe600078c08ff */
[----:B------:R-:W2:Y:S06]  /*e770*/  SHFL.BFLY PT, R5, R132, 0x2, 0x1f ;  /* 0x0c401f0084057f89 */ /* 0x000eac00000e0000 */
[----:B------:R-:W-:Y:S02]  /*e780*/  @P0 IADD3.X R4, R232, UR21, RZ, P5, !PT ;  /* 0x00000015e8040c10 */ /* 0x000fe4000affe4ff */
[----:B------:R-:W-:Y:S02]  /*e790*/  PLOP3.LUT P0, PT, PT, PT, UP3, 0x80, 0x0 ;  /* 0x000000000000781c */ /* 0x000fe40003f0f038 */
[----:B------:R-:W-:Y:S02]  /*e7a0*/  PLOP3.LUT P5, PT, PT, PT, UP3, 0x80, 0x0 ;  /* 0x000000000000781c */ /* 0x000fe40003faf038 */
[----:B-1----:R-:W-:Y:S04]  /*e7b0*/  FMNMX.FTZ R0, R135, R0, !PT ;  /* 0x0000000087007209 */ /* 0x002fe80007810000 */
[----:B------:R-:W-:Y:S05]  /*e7c0*/  FMNMX.FTZ R0, R168, R0, !PT ;  /* 0x00000000a8007209 */ /* 0x000fea0007810000 */
[----:B------:R-:W-:Y:S01]  /*e7d0*/  @P0 LEA.HI.X R9, R3, c[0x0][0x1cc], R4, 0x1, P6 ;  /* 0x0000730003090a11 */ /* 0x000fe200030f0c04 */
[----:B------:R-:W1:Y:S01]  /*e7e0*/  SHFL.BFLY PT, R2, R0, 0x2, 0x1f ;  /* 0x0c401f0000027f89 */ /* 0x000e6200000e0000 */
[----:B------:R-:W-:Y:S02]  /*e7f0*/  @P5 IADD3 R4, P5, R252, UR22, RZ ;  /* 0x00000016fc045c10 */ /* 0x000fe4000ffbe0ff */
[----:B------:R-:W-:Y:S02]  /*e800*/  PLOP3.LUT P0, PT, PT, PT, UP3, 0x80, 0x0 ;  /* 0x000000000000781c */ /* 0x000fe40003f0f038 */
[----:B------:R-:W-:Y:S02]  /*e810*/  PLOP3.LUT P6, PT, PT, PT, UP3, 0x80, 0x0 ;  /* 0x000000000000781c */ /* 0x000fe40003fcf038 */
[----:B--2---:R-:W-:Y:S05]  /*e820*/  FMNMX.FTZ R132, R132, R5, !PT ;  /* 0x0000000584847209 */ /* 0x004fea0007810000 */
[----:B------:R-:W2:Y:S04]  /*e830*/  SHFL.BFLY PT, R6, R132, 0x1, 0x1f ;  /* 0x0c201f0084067f89 */ /* 0x000ea800000e0000 */
[----:B------:R-:W-:Y:S02]  /*e840*/  @P0 IADD3.X R5, R251, UR21, RZ, P5, !PT ;  /* 0x00000015fb050c10 */ /* 0x000fe4000affe4ff */
[----:B------:R-:W-:Y:S02]  /*e850*/  PLOP3.LUT P5, PT, PT, PT, UP3, 0x80, 0x0 ;  /* 0x000000000000781c */ /* 0x000fe40003faf038 */
[----:B------:R-:W-:Y:S02]  /*e860*/  @P6 LEA R10, P6, R4, c[0x0][0x1c8], 0x1 ;  /* 0x00007200040a6a11 */ /* 0x000fe400078c08ff */
[----:B------:R-:W-:Y:S02]  /*e870*/  PLOP3.LUT P0, PT, PT, PT, UP3, 0x80, 0x0 ;  /* 0x000000000000781c */ /* 0x000fe40003f0f038 */
[----:B-1----:R-:W-:Y:S05]  /*e880*/  FMNMX.FTZ R0, R0, R2, !PT ;  /* 0x0000000200007209 */ /* 0x002fea0007810000 */
[----:B------:R-:W1:Y:S04]  /*e890*/  SHFL.BFLY PT, R3, R0, 0x1, 0x1f ;  /* 0x0c201f0000037f89 */ /* 0x000e6800000e0000 */
[----:B------:R-:W-:Y:S02]  /*e8a0*/  @P5 LEA.HI.X R7, R4, c[0x0][0x1cc], R5, 0x1, P6 ;  /* 0x0000730004075a11 */ /* 0x000fe400030f0c05 */
[----:B------:R-:W-:Y:S02]  /*e8b0*/  PLOP3.LUT P6, PT, PT, PT, UP3, 0x80, 0x0 ;  /* 0x000000000000781c */ /* 0x000fe40003fcf038 */
[----:B------:R-:W-:Y:S02]  /*e8c0*/  @P0 MOV R4, R17 ;  /* 0x0000001100040202 */ /* 0x000fe40000000f00 */
[----:B------:R-:W-:Y:S02]  /*e8d0*/  @P0 MOV R5, R169 ;  /* 0x000000a900050202 */ /* 0x000fe40000000f00 */
[----:B------:R-:W-:Y:S02]  /*e8e0*/  PLOP3.LUT P5, PT, PT, PT, UP3, 0x80, 0x0 ;  /* 0x000000000000781c */ /* 0x000fe40003faf038 */
[----:B------:R-:W-:Y:S02]  /*e8f0*/  PLOP3.LUT P0, PT, PT, PT, UP3, 0x80, 0x0 ;  /* 0x000000000000781c */ /* 0x000fe40003f0f038 */
[----:B--2---:R-:W-:Y:S03]  /*e900*/  FMNMX.FTZ R132, R132, R6, !PT ;  /* 0x0000000684847209 */ /* 0x004fe60007810000 */
[----:B------:R2:W-:Y:S01]  /*e910*/  @P6 LDGSTS.E.BYPASS.LTC128B.128 [R231+0x8100], [R4.64], !P4 ;  /* 0x0810000004e76fae */ /* 0x0005e2000e101d52 */
[----:B------:R-:W-:Y:S01]  /*e920*/  PLOP3.LUT P6, PT, PT, PT, UP3, 0x80, 0x0 ;  /* 0x000000000000781c */ /* 0x000fe20003fcf038 */
[C---:B------:R-:W-:Y:S02]  /*e930*/  FMUL.FTZ R169, R132.reuse, c[0x0][0x2d0] ;  /* 0x0000b40084a97a20 */ /* 0x040fe40000410000 */
[----:B------:R-:W-:Y:S01]  /*e940*/  FADD.FTZ R2, -R132, R133 ;  /* 0x0000008584027221 */ /* 0x000fe20000010100 */
[----:B-1----:R-:W-:Y:S01]  /*e950*/  FMNMX.FTZ R3, R0, R3, !PT ;  /* 0x0000000300037209 */ /* 0x002fe20007810000 */
[----:B------:R-:W-:Y:S02]  /*e960*/  FFMA.FTZ R6, R175, c[0x0][0x2d0], -R169 ;  /* 0x0000b400af067a23 */ /* 0x000fe400000108a9 */
[----:B------:R-:W-:Y:S02]  /*e970*/  FMUL.FTZ R0, R2, c[0x0][0x2d0] ;  /* 0x0000b40002007a20 */ /* 0x000fe40000410000 */
[----:B------:R-:W-:Y:S01]  /*e980*/  FMUL.FTZ R133, R3, c[0x0][0x2d0] ;  /* 0x0000b40003857a20 */ /* 0x000fe20000410000 */
[----:B------:R1:W-:Y:S03]  /*e990*/  MUFU.EX2 R239, R6 ;  /* 0x0000000600ef7308 */ /* 0x0003e60000000800 */
[----:B------:R-:W-:Y:S07]  /*e9a0*/  FFMA.FTZ R135, R135, c[0x0][0x2d0], -R133 ;  /* 0x0000b40087877a23 */ /* 0x000fee0000010885 */
[----:B------:R3:W4:Y:S01]  /*e9b0*/  MUFU.EX2 R2, R0 ;  /* 0x0000000000027308 */ /* 0x0007220000000800 */
[----:B--2---:R-:W-:Y:S01]  /*e9c0*/  @P5 MOV R4, R15 ;  /* 0x0000000f00045202 */ /* 0x004fe20000000f00 */
[----:B------:R-:W-:Y:S01]  /*e9d0*/  @P5 IMAD.MOV.U32 R5, RZ, RZ, R21 ;  /* 0x000000ffff055224 */ /* 0x000fe200078e0015 */
[----:B------:R-:W-:Y:S07]  /*e9e0*/  PLOP3.LUT P5, PT, PT, PT, UP3, 0x80, 0x0 ;  /* 0x000000000000781c */ /* 0x000fee0003faf038 */
[----:B------:R-:W-:Y:S01]  /*e9f0*/  MUFU.EX2 R135, R135 ;  /* 0x0000008700877308 */ /* 0x000fe20000000800 */
[----:B------:R2:W-:Y:S01]  /*ea00*/  @P0 LDGSTS.E.BYPASS.LTC128B.128 [R231+0xa100], [R4.64], !P3 ;  /* 0x0a10000004e70fae */ /* 0x0005e2000d901d52 */
[----:B------:R-:W-:Y:S01]  /*ea10*/  PLOP3.LUT P0, PT, PT, PT, UP3, 0x80, 0x0 ;  /* 0x000000000000781c */ /* 0x000fe20003f0f038 */
[--C-:B-1----:R-:W-:Y:S07]  /*ea20*/  FFMA.FTZ R6, R172, c[0x0][0x2d0], -R169.reuse ;  /* 0x0000b400ac067a23 */ /* 0x102fee00000108a9 */
[----:B------:R-:W-:Y:S01]  /*ea30*/  MUFU.EX2 R238, R6 ;  /* 0x0000000600ee7308 */ /* 0x000fe20000000800 */
[----:B---3--:R-:W-:Y:S02]  /*ea40*/  FADD.FTZ R0, -R3, R134 ;  /* 0x0000008603007221 */ /* 0x008fe40000010100 */
[----:B----4-:R-:W-:Y:S02]  /*ea50*/  FMUL.FTZ R17, R2, R149 ;  /* 0x0000009502117220 */ /* 0x010fe40000410000 */
[----:B------:R-:W-:Y:S02]  /*ea60*/  FMUL.FTZ R0, R0, c[0x0][0x2d0] ;  /* 0x0000b40000007a20 */ /* 0x000fe40000410000 */
[C---:B------:R-:W-:Y:S02]  /*ea70*/  FMUL.FTZ R24, R2.reuse, R156 ;  /* 0x0000009c02187220 */ /* 0x040fe40000410000 */
[----:B------:R-:W-:Y:S02]  /*ea80*/  FMUL.FTZ R25, R2, R157 ;  /* 0x0000009d02197220 */ /* 0x000fe40000410000 */
[----:B------:R-:W1:Y:S01]  /*ea90*/  MUFU.EX2 R0, R0 ;  /* 0x0000000000007308 */ /* 0x000e620000000800 */
[--C-:B------:R-:W-:Y:S02]  /*eaa0*/  FFMA.FTZ R134, R180, c[0x0][0x2d0], -R169.reuse ;  /* 0x0000b400b4867a23 */ /* 0x100fe400000108a9 */
[C---:B------:R-:W-:Y:S02]  /*eab0*/  FMUL.FTZ R32, R2.reuse, R164 ;  /* 0x000000a402207220 */ /* 0x040fe40000410000 */
[--C-:B--2---:R-:W-:Y:S01]  /*eac0*/  FFMA.FTZ R4, R177, c[0x0][0x2d0], -R169.reuse ;  /* 0x0000b400b1047a23 */ /* 0x104fe200000108a9 */
[----:B------:R-:W-:Y:S01]  /*ead0*/  @P6 MOV R5, R20 ;  /* 0x0000001400056202 */ /* 0x000fe20000000f00 */
        /* <DEDUP_REMOVED lines=8> */
[----:B------:R-:W-:Y:S01]  /*eb60*/  MUFU.EX2 R236, R134 ;  /* 0x0000008600ec7308 */ /* 0x000fe20000000800 */
[C---:B------:R-:W-:Y:S02]  /*eb70*/  FMUL.FTZ R48, R2.reuse, R48 ;  /* 0x0000003002307220 */ /* 0x040fe40000410000 */
[----:B------:R-:W-:Y:S02]  /*eb80*/  FMUL.FTZ R49, R2, R49 ;  /* 0x0000003102317220 */ /* 0x000fe40000410000 */
[C---:B-1----:R-:W-:Y:S02]  /*eb90*/  FMUL.FTZ R26, R0.reuse, R158 ;  /* 0x0000009e001a7220 */ /* 0x042fe40000410000 */
[C---:B------:R-:W-:Y:S02]  /*eba0*/  FMUL.FTZ R27, R0.reuse, R159 ;  /* 0x0000009f001b7220 */ /* 0x040fe40000410000 */
[C---:B------:R-:W-:Y:S02]  /*ebb0*/  FMUL.FTZ R34, R0.reuse, R166 ;  /* 0x000000a600227220 */ /* 0x040fe40000410000 */
[C---:B------:R-:W-:Y:S02]  /*ebc0*/  FMUL.FTZ R35, R0.reuse, R167 ;  /* 0x000000a700237220 */ /* 0x040fe40000410000 */
[C---:B------:R-:W-:Y:S01]  /*ebd0*/  FMUL.FTZ R38, R0.reuse, R38 ;  /* 0x0000002600267220 */ /* 0x040fe20000410000 */
[----:B--2---:R-:W-:Y:S01]  /*ebe0*/  @P6 MOV R4, R14 ;  /* 0x0000000e00046202 */ /* 0x004fe20000000f00 */
[C---:B------:R-:W-:Y:S01]  /*ebf0*/  FMUL.FTZ R39, R0.reuse, R39 ;  /* 0x0000002700277220 */ /* 0x040fe20000410000 */
[----:B------:R-:W-:Y:S01]  /*ec00*/  PLOP3.LUT P6, PT, PT, PT, UP3, 0x80, 0x0 ;  /* 0x000000000000781c */ /* 0x000fe20003fcf038 */
[C---:B------:R-:W-:Y:S02]  /*ec10*/  FMUL.FTZ R42, R0.reuse, R42 ;  /* 0x0000002a002a7220 */ /* 0x040fe40000410000 */
[----:B------:R1:W-:Y:S01]  /*ec20*/  @P5 LDGSTS.E.BYPASS.LTC128B.128 [R231+0xc100], [R4.64], !P2 ;  /* 0x0c10000004e75fae */ /* 0x0003e2000d101d52 */
[----:B------:R-:W-:Y:S01]  /*ec30*/  PLOP3.LUT P5, PT, PT, PT, UP3, 0x80, 0x0 ;  /* 0x000000000000781c */ /* 0x000fe20003faf038 */
[C---:B------:R-:W-:Y:S02]  /*ec40*/  FMUL.FTZ R43, R0.reuse, R43 ;  /* 0x0000002b002b7220 */ /* 0x040fe40000410000 */
[C---:B------:R-:W-:Y:S02]  /*ec50*/  FMUL.FTZ R46, R0.reuse, R46 ;  /* 0x0000002e002e7220 */ /* 0x040fe40000410000 */
[C---:B------:R-:W-:Y:S02]  /*ec60*/  FMUL.FTZ R47, R0.reuse, R47 ;  /* 0x0000002f002f7220 */ /* 0x040fe40000410000 */
        /* <DEDUP_REMOVED lines=9> */
[----:B------:R-:W-:Y:S01]  /*ed00*/  FMUL.FTZ R59, R0, R59 ;  /* 0x0000003b003b7220 */ /* 0x000fe20000410000 */
[----:B-1----:R-:W-:Y:S01]  /*ed10*/  @P0 MOV R4, R13 ;  /* 0x0000000d00040202 */ /* 0x002fe20000000f00 */
[----:B------:R-:W-:Y:S01]  /*ed20*/  FMUL.FTZ R60, R2, R60 ;  /* 0x0000003c023c7220 */ /* 0x000fe20000410000 */
[----:B------:R-:W-:Y:S01]  /*ed30*/  @P0 MOV R5, R19 ;  /* 0x0000001300050202 */ /* 0x000fe20000000f00 */
[----:B------:R-:W-:Y:S01]  /*ed40*/  FMUL.FTZ R19, R0, R151 ;  /* 0x0000009700137220 */ /* 0x000fe20000410000 */
[----:B------:R-:W-:Y:S01]  /*ed50*/  PLOP3.LUT P0, PT, PT, PT, UP3, 0x80, 0x0 ;  /* 0x000000000000781c */ /* 0x000fe20003f0f038 */
[----:B------:R-:W-:Y:S02]  /*ed60*/  FMUL.FTZ R61, R2, R61 ;  /* 0x0000003d023d7220 */ /* 0x000fe40000410000 */
[----:B------:R1:W-:Y:S01]  /*ed70*/  @P6 LDGSTS.E.BYPASS.LTC128B.128 [R231+0xe100], [R4.64], !P1 ;  /* 0x0e10000004e76fae */ /* 0x0003e2000c901d52 */
[----:B------:R-:W-:Y:S01]  /*ed80*/  PLOP3.LUT P6, PT, PT, PT, UP3, 0x80, 0x0 ;  /* 0x000000000000781c */ /* 0x000fe20003fcf038 */
        /* <DEDUP_REMOVED lines=12> */
[C---:B------:R-:W-:Y:S01]  /*ee50*/  FMUL.FTZ R74, R0.reuse, R74 ;  /* 0x0000004a004a7220 */ /* 0x040fe20000410000 */
[----:B-1----:R-:W-:Y:S01]  /*ee60*/  @P5 MOV R4, R12 ;  /* 0x0000000c00045202 */ /* 0x002fe20000000f00 */
[----:B------:R-:W-:Y:S01]  /*ee70*/  @P5 IMAD.MOV.U32 R5, RZ, RZ, R18 ;  /* 0x000000ffff055224 */ /* 0x000fe200078e0012 */
[----:B------:R-:W-:Y:S01]  /*ee80*/  PLOP3.LUT P5, PT, PT, PT, UP3, 0x80, 0x0 ;  /* 0x000000000000781c */ /* 0x000fe20003faf038 */
[C---:B------:R-:W-:Y:S02]  /*ee90*/  FMUL.FTZ R18, R0.reuse, R150 ;  /* 0x0000009600127220 */ /* 0x040fe40000410000 */
[----:B------:R-:W-:Y:S01]  /*eea0*/  FMUL.FTZ R75, R0, R75 ;  /* 0x0000004b004b7220 */ /* 0x000fe20000410000 */
[----:B------:R1:W-:Y:S01]  /*eeb0*/  @P0 LDGSTS.E.BYPASS.LTC128B.128 [R231+0x9100], [R4.64], !P4 ;  /* 0x0910000004e70fae */ /* 0x0003e2000e101d52 */
[----:B------:R-:W-:Y:S01]  /*eec0*/  PLOP3.LUT P0, PT, PT, PT, UP3, 0x80, 0x0 ;  /* 0x000000000000781c */ /* 0x000fe20003f0f038 */
[C---:B------:R-:W-:Y:S01]  /*eed0*/  FMUL.FTZ R76, R2.reuse, R76 ;  /* 0x0000004c024c7220 */ /* 0x040fe20000410000 */
[----:B------:R-:W-:Y:S01]  /*eee0*/  PLOP3.LUT P0, PT, PT, PT, UP3, 0x80, 0x0 ;  /* 0x000000000000781c */ /* 0x000fe20003f0f038 */
        /* <DEDUP_REMOVED lines=13> */
[----:B------:R-:W-:Y:S02]  /*efc0*/  FFMA.FTZ R4, R173, c[0x0][0x2d0], -R169 ;  /* 0x0000b400ad047a23 */ /* 0x000fe400000108a9 */
[C---:B------:R-:W-:Y:S02]  /*efd0*/  FMUL.FTZ R16, R2.reuse, R148 ;  /* 0x0000009402107220 */ /* 0x040fe40000410000 */
[----:B------:R1:W2:Y:S01]  /*efe0*/  MUFU.EX2 R237, R4 ;  /* 0x0000000400ed7308 */ /* 0x0002a20000000800 */
        /* <DEDUP_REMOVED lines=12> */
[----:B-1----:R-:W-:Y:S01]  /*f0b0*/  @P6 MOV R4, R11 ;  /* 0x0000000b00046202 */ /* 0x002fe20000000f00 */
        /* <DEDUP_REMOVED lines=9> */
[----:B------:R3:W-:Y:S01]  /*f150*/  @P6 LDGSTS.E.BYPASS.LTC128B.128 [R231+0xd100], [R8.64], !P2 ;  /* 0x0d10000008e76fae */ /* 0x0007e2000d101d52 */
[C---:B------:R-:W-:Y:S02]  /*f160*/  FMUL.FTZ R106, R0.reuse, R106 ;  /* 0x0000006a006a7220 */ /* 0x040fe40000410000 */
[C---:B------:R-:W-:Y:S01]  /*f170*/  FMUL.FTZ R107, R0.reuse, R107 ;  /* 0x0000006b006b7220 */ /* 0x040fe20000410000 */
[----:B------:R-:W-:Y:S01]  /*f180*/  @P5 MOV R6, R10 ;  /* 0x0000000a00065202 */ /* 0x000fe20000000f00 */
[----:B------:R-:W-:Y:S02]  /*f190*/  FMUL.FTZ R10, R0, R142 ;  /* 0x0000008e000a7220 */ /* 0x000fe40000410000 */
[C---:B------:R-:W-:Y:S02]  /*f1a0*/  FMUL.FTZ R108, R2.reuse, R108 ;  /* 0x0000006c026c7220 */ /* 0x040fe40000410000 */
[----:B------:R4:W-:Y:S01]  /*f1b0*/  @P0 LDGSTS.E.BYPASS.LTC128B.128 [R231+0xf100], [R6.64], !P1 ;  /* 0x0f10000006e70fae */ /* 0x0009e2000c901d52 */
[----:B------:R-:W-:Y:S01]  /*f1c0*/  FMUL.FTZ R109, R2, R109 ;  /* 0x0000006d026d7220 */ /* 0x000fe20000410000 */
[----:B------:R-:W-:Y:S01]  /*f1d0*/  PLOP3.LUT P0, PT, PT, PT, UP0, 0x80, 0x0 ;  /* 0x000000000000781c */ /* 0x000fe20003f0f008 */
[C---:B------:R-:W-:Y:S02]  /*f1e0*/  FMUL.FTZ R110, R0.reuse, R110 ;  /* 0x0000006e006e7220 */ /* 0x040fe40000410000 */
[----:B------:R-:W-:Y:S02]  /*f1f0*/  FMUL.FTZ R111, R0, R111 ;  /* 0x0000006f006f7220 */ /* 0x000fe40000410000 */
[----:B------:R-:W-:Y:S01]  /*f200*/  FMUL.FTZ R112, R2, R112 ;  /* 0x0000007002707220 */ /* 0x000fe20000410000 */
[----:B------:R-:W2:Y:S01]  /*f210*/  LDSM.16.MT88.4 R12, [R205+0x100] ;  /* 0x00010000cd0c783b */ /* 0x000ea20000004200 */
[--C-:B-1----:R-:W-:Y:S02]  /*f220*/  FFMA.FTZ R4, R178, c[0x0][0x2d0], -R133.reuse ;  /* 0x0000b400b2047a23 */ /* 0x102fe40000010885 */
[C---:B------:R-:W-:Y:S02]  /*f230*/  FMUL.FTZ R5, R2.reuse, R137 ;  /* 0x0000008902057220 */ /* 0x040fe40000410000 */
[----:B------:R1:W-:Y:S01]  /*f240*/  MUFU.EX2 R200, R4 ;  /* 0x0000000400c87308 */ /* 0x0003e20000000800 */
[----:B------:R-:W-:Y:S02]  /*f250*/  FMUL.FTZ R113, R2, R113 ;  /* 0x0000007102717220 */ /* 0x000fe40000410000 */
[----:B------:R-:W2:Y:S01]  /*f260*/  LDSM.16.MT88.4 R20, [R206+0x100] ;  /* 0x00010000ce14783b */ /* 0x000ea20000004200 */
[----:B------:R-:W-:Y:S02]  /*f270*/  FMUL.FTZ R114, R0, R114 ;  /* 0x0000007200727220 */ /* 0x000fe40000410000 */
[C---:B---3--:R-:W-:Y:S02]  /*f280*/  FMUL.FTZ R8, R2.reuse, R140 ;  /* 0x0000008c02087220 */ /* 0x048fe40000410000 */
[----:B------:R-:W-:Y:S02]  /*f290*/  FMUL.FTZ R9, R2, R141 ;  /* 0x0000008d02097220 */ /* 0x000fe40000410000 */
[----:B------:R-:W-:Y:S01]  /*f2a0*/  FMUL.FTZ R115, R0, R115 ;  /* 0x0000007300737220 */ /* 0x000fe20000410000 */
[----:B------:R-:W3:Y:S01]  /*f2b0*/  LDSM.16.MT88.4 R28, [R208+0x100] ;  /* 0x00010000d01c783b */ /* 0x000ee20000004200 */
[----:B------:R-:W-:Y:S02]  /*f2c0*/  FMUL.FTZ R116, R2, R116 ;  /* 0x0000007402747220 */ /* 0x000fe40000410000 */
[C---:B----4-:R-:W-:Y:S01]  /*f2d0*/  FMUL.FTZ R6, R0.reuse, R138 ;  /* 0x0000008a00067220 */ /* 0x050fe20000410000 */
[----:B--2---:R-:W-:Y:S01]  /*f2e0*/  F2FP.BF16.PACK_AB R138, R237, R238 ;  /* 0x000000eeed8a723e */ /* 0x004fe200000010ff */
[----:B------:R-:W-:Y:S02]  /*f2f0*/  FMUL.FTZ R7, R0, R139 ;  /* 0x0000008b00077220 */ /* 0x000fe40000410000 */
[----:B------:R-:W-:Y:S01]  /*f300*/  FMUL.FTZ R117, R2, R117 ;  /* 0x0000007502757220 */ /* 0x000fe20000410000 */
[----:B------:R-:W2:Y:S01]  /*f310*/  LDSM.16.MT88.4 R140, [R207+0x100] ;  /* 0x00010000cf8c783b */ /* 0x000ea20000004200 */
[C---:B------:R-:W-:Y:S02]  /*f320*/  FMUL.FTZ R118, R0.reuse, R118 ;  /* 0x0000007600767220 */ /* 0x040fe40000410000 */
[----:B------:R-:W-:Y:S02]  /*f330*/  FMUL.FTZ R119, R0, R119 ;  /* 0x0000007700777220 */ /* 0x000fe40000410000 */
[--C-:B-1----:R-:W-:Y:S02]  /*f340*/  FFMA.FTZ R4, R179, c[0x0][0x2d0], -R133.reuse ;  /* 0x0000b400b3047a23 */ /* 0x102fe40000010885 */
[C---:B------:R-:W-:Y:S01]  /*f350*/  FMUL.FTZ R120, R2.reuse, R120 ;  /* 0x0000007802787220 */ /* 0x040fe20000410000 */
[----:B------:R-:W-:Y:S01]  /*f360*/  LDSM.16.MT88.4 R148, [R206+0x2100] ;  /* 0x00210000ce94783b */ /* 0x000fe20000004200 */
[----:B------:R1:W4:Y:S01]  /*f370*/  MUFU.EX2 R202, R4 ;  /* 0x0000000400ca7308 */ /* 0x0003220000000800 */
[----:B------:R-:W-:Y:S02]  /*f380*/  FMUL.FTZ R121, R2, R121 ;  /* 0x0000007902797220 */ /* 0x000fe40000410000 */
[C---:B------:R-:W-:Y:S02]  /*f390*/  FMUL.FTZ R122, R0.reuse, R122 ;  /* 0x0000007a007a7220 */ /* 0x040fe40000410000 */
[----:B------:R-:W-:Y:S02]  /*f3a0*/  FMUL.FTZ R123, R0, R123 ;  /* 0x0000007b007b7220 */ /* 0x000fe40000410000 */
[----:B------:R-:W-:Y:S01]  /*f3b0*/  LDSM.16.MT88.4 R156, [R205+0x2900] ;  /* 0x00290000cd9c783b */ /* 0x000fe20000004200 */
[C---:B------:R-:W-:Y:S02]  /*f3c0*/  FMUL.FTZ R124, R2.reuse, R124 ;  /* 0x0000007c027c7220 */ /* 0x040fe40000410000 */
[----:B------:R-:W-:Y:S02]  /*f3d0*/  FMUL.FTZ R125, R2, R125 ;  /* 0x0000007d027d7220 */ /* 0x000fe40000410000 */
[C---:B------:R-:W-:Y:S02]  /*f3e0*/  FMUL.FTZ R126, R0.reuse, R126 ;  /* 0x0000007e007e7220 */ /* 0x040fe40000410000 */
[----:B------:R-:W-:Y:S01]  /*f3f0*/  FMUL.FTZ R127, R0, R127 ;  /* 0x0000007f007f7220 */ /* 0x000fe20000410000 */
[----:B------:R-:W-:Y:S01]  /*f400*/  LDSM.16.MT88.4 R164, [R207+0x2900] ;  /* 0x00290000cfa4783b */ /* 0x000fe20000004200 */
[C---:B------:R-:W-:Y:S02]  /*f410*/  FMUL.FTZ R128, R2.reuse, R128 ;  /* 0x0000008002807220 */ /* 0x040fe40000410000 */
[----:B------:R-:W-:Y:S02]  /*f420*/  FMUL.FTZ R129, R2, R129 ;  /* 0x0000008102817220 */ /* 0x000fe40000410000 */
[C---:B------:R-:W-:Y:S02]  /*f430*/  FMUL.FTZ R130, R0.reuse, R130 ;  /* 0x0000008200827220 */ /* 0x040fe40000410000 */
[----:B------:R-:W-:Y:S01]  /*f440*/  FMUL.FTZ R131, R0, R131 ;  /* 0x0000008300837220 */ /* 0x000fe20000410000 */
[----:B------:R-:W0:Y:S01]  /*f450*/  LDGDEPBAR ;  /* 0x00000000000079af */ /* 0x000e220000000000 */
[----:B-1----:R-:W-:Y:S01]  /*f460*/  FFMA.FTZ R4, R174, c[0x0][0x2d0], -R133 ;  /* 0x0000b400ae047a23 */ /* 0x002fe20000010885 */
[----:B----4-:R-:W-:Y:S01]  /*f470*/  F2FP.BF16.PACK_AB R137, R202, R200 ;  /* 0x000000c8ca89723e */ /* 0x010fe200000010ff */
[----:B------:R-:W-:Y:S02]  /*f480*/  FFMA.FTZ R134, R170, c[0x0][0x2d0], -R169 ;  /* 0x0000b400aa867a23 */ /* 0x000fe400000108a9 */
[----:B------:R1:W-:Y:S03]  /*f490*/  MUFU.EX2 R199, R4 ;  /* 0x0000000400c77308 */ /* 0x0003e60000000800 */
[----:B------:R-:W-:Y:S07]  /*f4a0*/  LDSM.16.MT88.4 R172, [R207+0x1900] ;  /* 0x00190000cfac783b */ /* 0x000fee0000004200 */
[----:B------:R4:W-:Y:S01]  /*f4b0*/  MUFU.EX2 R235, R134 ;  /* 0x0000008600eb7308 */ /* 0x0009e20000000800 */
[--C-:B-1----:R-:W-:Y:S02]  /*f4c0*/  FFMA.FTZ R4, R176, c[0x0][0x2d0], -R133.reuse ;  /* 0x0000b400b0047a23 */ /* 0x102fe40000010885 */
[----:B------:R-:W-:Y:S07]  /*f4d0*/  LDSM.16.MT88.4 R176, [R205+0x3900] ;  /* 0x00390000cdb0783b */ /* 0x000fee0000004200 */
[----:B------:R-:W1:Y:S01]  /*f4e0*/  MUFU.EX2 R198, R4 ;  /* 0x0000000400c67308 */ /* 0x000e620000000800 */
[--C-:B----4-:R-:W-:Y:S09]  /*f4f0*/  FFMA.FTZ R134, R171, c[0x0][0x2d0], -R133.reuse ;  /* 0x0000b400ab867a23 */ /* 0x110ff20000010885 */
[----:B------:R4:W2:Y:S01]  /*f500*/  MUFU.EX2 R196, R134 ;  /* 0x0000008600c47308 */ /* 0x0008a20000000800 */
[----:B-1----:R-:W-:Y:S01]  /*f510*/  F2FP.BF16.PACK_AB R139, R198, R199 ;  /* 0x000000c7c68b723e */ /* 0x002fe200000010ff */
[C---:B------:R-:W-:Y:S01]  /*f520*/  FMUL.FTZ R4, R2.reuse, R136 ;  /* 0x0000008802047220 */ /* 0x040fe20000410000 */
[----:B------:R-:W-:Y:S07]  /*f530*/  F2FP.BF16.PACK_AB R136, R239, R240 ;  /* 0x000000f0ef88723e */ /* 0x000fee00000010ff */
[C---:B------:R-:W-:Y:S05]  /*f540*/  HMMA.16816.F32.BF16 R4, R136.reuse, R12, R4 ;  /* 0x0000000c8804723c */ /* 0x040fea0000041804 */
[----:B----4-:R-:W-:Y:S02]  /*f550*/  FFMA.FTZ R134, R181, c[0x0][0x2d0], -R133 ;  /* 0x0000b400b5867a23 */ /* 0x010fe40000010885 */
[C---:B------:R-:W-:Y:S01]  /*f560*/  FMUL.FTZ R12, R2.reuse, R144 ;  /* 0x00000090020c7220 */ /* 0x040fe20000410000 */
[C---:B------:R-:W-:Y:S01]  /*f570*/  HMMA.16816.F32.BF16 R8, R136.reuse, R14, R8 ;  /* 0x0000000e8808723c */ /* 0x040fe20000041808 */
[----:B------:R1:W4:Y:S03]  /*f580*/  MUFU.EX2 R195, R134 ;  /* 0x0000008600c37308 */ /* 0x0003260000000800 */
[----:B------:R-:W-:Y:S03]  /*f590*/  FMUL.FTZ R13, R2, R145 ;  /* 0x00000091020d7220 */ /* 0x000fe60000410000 */
[C---:B------:R-:W-:Y:S02]  /*f5a0*/  FMUL.FTZ R14, R0.reuse, R146 ;  /* 0x00000092000e7220 */ /* 0x040fe40000410000 */
[----:B------:R-:W-:Y:S02]  /*f5b0*/  FMUL.FTZ R15, R0, R147 ;  /* 0x00000093000f7220 */ /* 0x000fe40000410000 */
[----:B------:R-:W2:Y:S05]  /*f5c0*/  LDSM.16.MT88.4 R144, [R205+0x2100] ;  /* 0x00210000cd90783b */ /* 0x000eaa0000004200 */
[C---:B------:R-:W-:Y:S07]  /*f5d0*/  HMMA.16816.F32.BF16 R12, R136.reuse, R20, R12 ;  /* 0x00000014880c723c */ /* 0x040fee000004180c */
[C---:B------:R-:W-:Y:S01]  /*f5e0*/  FMUL.FTZ R20, R2.reuse, R152 ;  /* 0x0000009802147220 */ /* 0x040fe20000410000 */
[C---:B------:R-:W-:Y:S04]  /*f5f0*/  HMMA.16816.F32.BF16 R16, R136.reuse, R22, R16 ;  /* 0x000000168810723c */ /* 0x040fe80000041810 */
[----:B------:R-:W-:Y:S02]  /*f600*/  FMUL.FTZ R21, R2, R153 ;  /* 0x0000009902157220 */ /* 0x000fe40000410000 */
[--C-:B-1----:R-:W-:Y:S02]  /*f610*/  FFMA.FTZ R134, R182, c[0x0][0x2d0], -R169.reuse ;  /* 0x0000b400b6867a23 */ /* 0x102fe400000108a9 */
[C---:B------:R-:W-:Y:S02]  /*f620*/  FMUL.FTZ R22, R0.reuse, R154 ;  /* 0x0000009a00167220 */ /* 0x040fe40000410000 */
[----:B------:R1:W1:Y:S02]  /*f630*/  MUFU.EX2 R234, R134 ;  /* 0x0000008600ea7308 */ /* 0x0002640000000800 */
[----:B------:R-:W-:Y:S02]  /*f640*/  FMUL.FTZ R23, R0, R155 ;  /* 0x0000009b00177220 */ /* 0x000fe40000410000 */
[----:B------:R-:W-:Y:S05]  /*f650*/  LDSM.16.MT88.4 R152, [R208+0x900] ;  /* 0x00090000d098783b */ /* 0x000fea0000004200 */
[C---:B---3--:R-:W-:Y:S07]  /*f660*/  HMMA.16816.F32.BF16 R20, R136.reuse, R28, R20 ;  /* 0x0000001c8814723c */ /* 0x048fee0000041814 */
[C---:B------:R-:W-:Y:S01]  /*f670*/  FMUL.FTZ R28, R2.reuse, R160 ;  /* 0x000000a0021c7220 */ /* 0x040fe20000410000 */
[C---:B------:R-:W-:Y:S04]  /*f680*/  HMMA.16816.F32.BF16 R24, R136.reuse, R30, R24 ;  /* 0x0000001e8818723c */ /* 0x040fe80000041818 */
[C---:B------:R-:W-:Y:S02]  /*f690*/  FMUL.FTZ R29, R2.reuse, R161 ;  /* 0x000000a1021d7220 */ /* 0x040fe40000410000 */
[----:B------:R-:W-:Y:S02]  /*f6a0*/  FFMA.FTZ R2, R2, R249, R240 ;  /* 0x000000f902027223 */ /* 0x000fe400000100f0 */
[C---:B------:R-:W-:Y:S04]  /*f6b0*/  FMUL.FTZ R30, R0.reuse, R162 ;  /* 0x000000a2001e7220 */ /* 0x040fe80000410000 */
[C---:B------:R-:W-:Y:S02]  /*f6c0*/  FMUL.FTZ R31, R0.reuse, R163 ;  /* 0x000000a3001f7220 */ /* 0x040fe40000410000 */
[----:B------:R-:W-:Y:S01]  /*f6d0*/  LDSM.16.MT88.4 R160, [R208+0x2900] ;  /* 0x00290000d0a0783b */ /* 0x000fe20000004200 */
[----:B-1----:R-:W-:Y:S02]  /*f6e0*/  FFMA.FTZ R134, R183, c[0x0][0x2d0], -R169 ;  /* 0x0000b400b7867a23 */ /* 0x002fe400000108a9 */
[----:B------:R-:W-:Y:S02]  /*f6f0*/  FFMA.FTZ R0, R0, R250, R200 ;  /* 0x000000fa00007223 */ /* 0x000fe400000100c8 */
[C---:B--2---:R-:W-:Y:S01]  /*f700*/  HMMA.16816.F32.BF16 R28, R136.reuse, R140, R28 ;  /* 0x0000008c881c723c */ /* 0x044fe2000004181c */
[----:B------:R1:W2:Y:S02]  /*f710*/  MUFU.EX2 R233, R134 ;  /* 0x0000008600e97308 */ /* 0x0002a40000000800 */
[----:B------:R-:W-:Y:S01]  /*f720*/  LDSM.16.MT88.4 R180, [R206+0x3900] ;  /* 0x00390000ceb4783b */ /* 0x000fe20000004200 */
[----:B------:R-:W-:Y:S02]  /*f730*/  FADD.FTZ R2, R239, R2 ;  /* 0x00000002ef027221 */ /* 0x000fe40000010000 */
[----:B------:R-:W-:Y:S02]  /*f740*/  FADD.FTZ R0, R202, R0 ;  /* 0x00000000ca007221 */ /* 0x000fe40000010000 */
[C---:B------:R-:W-:Y:S03]  /*f750*/  HMMA.16816.F32.BF16 R32, R136.reuse, R142, R32 ;  /* 0x0000008e8820723c */ /* 0x040fe60000041820 */
[----:B------:R-:W3:Y:S01]  /*f760*/  LDSM.16.MT88.4 R140, [R208+0x2100] ;  /* 0x00210000d08c783b */ /* 0x000ee20000004200 */
[----:B------:R-:W-:Y:S02]  /*f770*/  FADD.FTZ R2, R238, R2 ;  /* 0x00000002ee027221 */ /* 0x000fe40000010000 */
[----:B------:R-:W-:Y:S02]  /*f780*/  FADD.FTZ R0, R199, R0 ;  /* 0x00000000c7007221 */ /* 0x000fe40000010000 */
[C---:B------:R-:W-:Y:S04]  /*f790*/  HMMA.16816.F32.BF16 R36, R136.reuse, R144, R36 ;  /* 0x000000908824723c */ /* 0x040fe80000041824 */
[----:B------:R-:W-:Y:S02]  /*f7a0*/  FADD.FTZ R2, R237, R2 ;  /* 0x00000002ed027221 */ /* 0x000fe40000010000 */
[----:B------:R-:W-:Y:S02]  /*f7b0*/  FADD.FTZ R0, R198, R0 ;  /* 0x00000000c6007221 */ /* 0x000fe40000010000 */
[C---:B------:R-:W-:Y:S01]  /*f7c0*/  HMMA.16816.F32.BF16 R40, R136.reuse, R146, R40 ;  /* 0x000000928828723c */ /* 0x040fe20000041828 */
[----:B------:R-:W2:Y:S03]  /*f7d0*/  LDSM.16.MT88.4 R144, [R207+0x2100] ;  /* 0x00210000cf90783b */ /* 0x000ea60000004200 */
[--C-:B-1----:R-:W-:Y:S02]  /*f7e0*/  FFMA.FTZ R134, R184, c[0x0][0x2d0], -R133.reuse ;  /* 0x0000b400b8867a23 */ /* 0x102fe40000010885 */
[----:B------:R-:W-:Y:S02]  /*f7f0*/  FADD.FTZ R2, R236, R2 ;  /* 0x00000002ec027221 */ /* 0x000fe40000010000 */
[C---:B------:R-:W-:Y:S01]  /*f800*/  HMMA.16816.F32.BF16 R44, R136.reuse, R148, R44 ;  /* 0x00000094882c723c */ /* 0x040fe2000004182c */
[----:B------:R1:W1:Y:S03]  /*f810*/  MUFU.EX2 R194, R134 ;  /* 0x0000008600c27308 */ /* 0x0002660000000800 */
[----:B------:R-:W-:Y:S02]  /*f820*/  FADD.FTZ R0, R196, R0 ;  /* 0x00000000c4007221 */ /* 0x000fe40000010000 */
[----:B------:R-:W-:Y:S02]  /*f830*/  FADD.FTZ R2, R235, R2 ;  /* 0x00000002eb027221 */ /* 0x000fe40000010000 */
[C---:B------:R-:W-:Y:S01]  /*f840*/  HMMA.16816.F32.BF16 R48, R136.reuse, R150, R48 ;  /* 0x000000968830723c */ /* 0x040fe20000041830 */
[----:B------:R-:W2:Y:S03]  /*f850*/  LDSM.16.MT88.4 R148, [R205+0x4100] ;  /* 0x00410000cd94783b */ /* 0x000ea60000004200 */
[----:B----4-:R-:W-:Y:S02]  /*f860*/  FADD.FTZ R0, R195, R0 ;  /* 0x00000000c3007221 */ /* 0x010fe40000010000 */
[----:B------:R-:W-:Y:S02]  /*f870*/  FADD.FTZ R2, R234, R2 ;  /* 0x00000002ea027221 */ /* 0x000fe40000010000 */
[C---:B---3--:R-:W-:Y:S04]  /*f880*/  HMMA.16816.F32.BF16 R52, R136.reuse, R140, R52 ;  /* 0x0000008c8834723c */ /* 0x048fe80000041834 */
[----:B--2---:R-:W-:Y:S02]  /*f890*/  FADD.FTZ R2, R233, R2 ;  /* 0x00000002e9027221 */ /* 0x004fe40000010000 */
[----:B-1----:R-:W-:Y:S02]  /*f8a0*/  FFMA.FTZ R134, R185, c[0x0][0x2d0], -R133 ;  /* 0x0000b400b9867a23 */ /* 0x002fe40000010885 */
[C---:B------:R-:W-:Y:S01]  /*f8b0*/  HMMA.16816.F32.BF16 R56, R136.reuse, R142, R56 ;  /* 0x0000008e8838723c */ /* 0x040fe20000041838 */
[----:B------:R-:W1:Y:S01]  /*f8c0*/  LDSM.16.MT88.4 R140, [R206+0x4100] ;  /* 0x00410000ce8c783b */ /* 0x000e620000004200 */
[----:B------:R2:W3:Y:S02]  /*f8d0*/  MUFU.EX2 R193, R134 ;  /* 0x0000008600c17308 */ /* 0x0004e40000000800 */
[----:B------:R-:W-:Y:S04]  /*f8e0*/  FADD.FTZ R0, R194, R0 ;  /* 0x00000000c2007221 */ /* 0x000fe80000010000 */
[C---:B------:R-:W-:Y:S08]  /*f8f0*/  HMMA.16816.F32.BF16 R60, R136.reuse, R144, R60 ;  /* 0x00000090883c723c */ /* 0x040ff0000004183c */
[C---:B------:R-:W-:Y:S01]  /*f900*/  HMMA.16816.F32.BF16 R64, R136.reuse, R146, R64 ;  /* 0x000000928840723c */ /* 0x040fe20000041840 */
[----:B------:R-:W4:Y:S07]  /*f910*/  LDSM.16.MT88.4 R144, [R208+0x4100] ;  /* 0x00410000d090783b */ /* 0x000f2e0000004200 */
[C---:B------:R-:W-:Y:S04]  /*f920*/  HMMA.16816.F32.BF16 R68, R136.reuse, R148, R68 ;  /* 0x000000948844723c */ /* 0x040fe80000041844 */
[--C-:B--2---:R-:W-:Y:S02]  /*f930*/  FFMA.FTZ R134, R186, c[0x0][0x2d0], -R169.reuse ;  /* 0x0000b400ba867a23 */ /* 0x104fe400000108a9 */
[----:B---3--:R-:W-:Y:S02]  /*f940*/  FADD.FTZ R0, R193, R0 ;  /* 0x00000000c1007221 */ /* 0x008fe40000010000 */
[C---:B------:R-:W-:Y:S01]  /*f950*/  HMMA.16816.F32.BF16 R72, R136.reuse, R150, R72 ;  /* 0x000000968848723c */ /* 0x040fe20000041848 */
[----:B------:R-:W2:Y:S01]  /*f960*/  LDSM.16.MT88.4 R148, [R207+0x4100] ;  /* 0x00410000cf94783b */ /* 0x000ea20000004200 */
[----:B------:R3:W3:Y:S06]  /*f970*/  MUFU.EX2 R232, R134 ;  /* 0x0000008600e87308 */ /* 0x0006ec0000000800 */
[C---:B-1----:R-:W-:Y:S08]  /*f980*/  HMMA.16816.F32.BF16 R76, R136.reuse, R140, R76 ;  /* 0x0000008c884c723c */ /* 0x042ff0000004184c */
[C---:B------:R-:W-:Y:S01]  /*f990*/  HMMA.16816.F32.BF16 R80, R136.reuse, R142, R80 ;  /* 0x0000008e8850723c */ /* 0x040fe20000041850 */
[----:B------:R-:W1:Y:S07]  /*f9a0*/  LDSM.16.MT88.4 R140, [R205+0x6100] ;  /* 0x00610000cd8c783b */ /* 0x000e6e0000004200 */
[C---:B----4-:R-:W-:Y:S04]  /*f9b0*/  HMMA.16816.F32.BF16 R84, R136.reuse, R144, R84 ;  /* 0x000000908854723c */ /* 0x050fe80000041854 */
[----:B---3--:R-:W-:Y:S02]  /*f9c0*/  FFMA.FTZ R134, R187, c[0x0][0x2d0], -R169 ;  /* 0x0000b400bb867a23 */ /* 0x008fe400000108a9 */
[----:B------:R-:W-:Y:S02]  /*f9d0*/  FADD.FTZ R2, R232, R2 ;  /* 0x00000002e8027221 */ /* 0x000fe40000010000 */
[C---:B------:R-:W-:Y:S01]  /*f9e0*/  HMMA.16816.F32.BF16 R88, R136.reuse, R146, R88 ;  /* 0x000000928858723c */ /* 0x040fe20000041858 */
[----:B------:R-:W3:Y:S01]  /*f9f0*/  LDSM.16.MT88.4 R144, [R206+0x6100] ;  /* 0x00610000ce90783b */ /* 0x000ee20000004200 */
[----:B------:R4:W4:Y:S06]  /*fa00*/  MUFU.EX2 R203, R134 ;  /* 0x0000008600cb7308 */ /* 0x00092c0000000800 */
[C---:B--2---:R-:W-:Y:S08]  /*fa10*/  HMMA.16816.F32.BF16 R92, R136.reuse, R148, R92 ;  /* 0x00000094885c723c */ /* 0x044ff0000004185c */
[C---:B------:R-:W-:Y:S01]  /*fa20*/  HMMA.16816.F32.BF16 R96, R136.reuse, R150, R96 ;  /* 0x000000968860723c */ /* 0x040fe20000041860 */
[----:B------:R-:W2:Y:S07]  /*fa30*/  LDSM.16.MT88.4 R148, [R208+0x6100] ;  /* 0x00610000d094783b */ /* 0x000eae0000004200 */
[C---:B-1----:R-:W-:Y:S04]  /*fa40*/  HMMA.16816.F32.BF16 R100, R136.reuse, R140, R100 ;  /* 0x0000008c8864723c */ /* 0x042fe80000041864 */
[--C-:B----4-:R-:W-:Y:S02]  /*fa50*/  FFMA.FTZ R134, R192, c[0x0][0x2d0], -R133.reuse ;  /* 0x0000b400c0867a23 */ /* 0x110fe40000010885 */
[----:B------:R-:W-:Y:S02]  /*fa60*/  FADD.FTZ R2, R203, R2 ;  /* 0x00000002cb027221 */ /* 0x000fe40000010000 */
[----:B------:R1:W4:Y:S01]  /*fa70*/  MUFU.EX2 R189, R134 ;  /* 0x0000008600bd7308 */ /* 0x0003220000000800 */
[C---:B------:R-:W-:Y:S01]  /*fa80*/  HMMA.16816.F32.BF16 R104, R136.reuse, R142, R104 ;  /* 0x0000008e8868723c */ /* 0x040fe20000041868 */
[----:B------:R-:W4:Y:S07]  /*fa90*/  LDSM.16.MT88.4 R140, [R207+0x6100] ;  /* 0x00610000cf8c783b */ /* 0x000f2e0000004200 */
[C---:B---3--:R-:W-:Y:S08]  /*faa0*/  HMMA.16816.F32.BF16 R108, R136.reuse, R144, R108 ;  /* 0x00000090886c723c */ /* 0x048ff0000004186c */
[C---:B------:R-:W-:Y:S01]  /*fab0*/  HMMA.16816.F32.BF16 R112, R136.reuse, R146, R112 ;  /* 0x000000928870723c */ /* 0x040fe20000041870 */
[----:B------:R-:W3:Y:S03]  /*fac0*/  LDSM.16.MT88.4 R144, [R205+0x900] ;  /* 0x00090000cd90783b */ /* 0x000ee60000004200 */
[----:B-1----:R-:W-:Y:S04]  /*fad0*/  FFMA.FTZ R134, R197, c[0x0][0x2d0], -R133 ;  /* 0x0000b400c5867a23 */ /* 0x002fe80000010885 */
[C---:B--2---:R-:W-:Y:S01]  /*fae0*/  HMMA.16816.F32.BF16 R116, R136.reuse, R148, R116 ;  /* 0x000000948874723c */ /* 0x044fe20000041874 */
[----:B------:R1:W2:Y:S03]  /*faf0*/  MUFU.EX2 R188, R134 ;  /* 0x0000008600bc7308 */ /* 0x0002a60000000800 */
[----:B----4-:R-:W-:Y:S04]  /*fb00*/  FADD.FTZ R0, R189, R0 ;  /* 0x00000000bd007221 */ /* 0x010fe80000010000 */
[C---:B------:R-:W-:Y:S01]  /*fb10*/  HMMA.16816.F32.BF16 R120, R136.reuse, R150, R120 ;  /* 0x000000968878723c */ /* 0x040fe20000041878 */
[----:B------:R-:W4:Y:S07]  /*fb20*/  LDSM.16.MT88.4 R148, [R206+0x900] ;  /* 0x00090000ce94783b */ /* 0x000f2e0000004200 */
[C---:B------:R-:W-:Y:S08]  /*fb30*/  HMMA.16816.F32.BF16 R124, R136.reuse, R140, R124 ;  /* 0x0000008c887c723c */ /* 0x040ff0000004187c */
[----:B------:R-:W-:Y:S01]  /*fb40*/  HMMA.16816.F32.BF16 R128, R136, R142, R128 ;  /* 0x0000008e8880723c */ /* 0x000fe20000041880 */
[----:B------:R-:W4:Y:S03]  /*fb50*/  LDSM.16.MT88.4 R140, [R207+0x900] ;  /* 0x00090000cf8c783b */ /* 0x000f260000004200 */
[--C-:B-1----:R-:W-:Y:S02]  /*fb60*/  FFMA.FTZ R134, R201, c[0x0][0x2d0], -R169.reuse ;  /* 0x0000b400c9867a23 */ /* 0x102fe400000108a9 */
[----:B--2---:R-:W-:Y:S01]  /*fb70*/  FADD.FTZ R0, R188, R0 ;  /* 0x00000000bc007221 */ /* 0x004fe20000010000 */
[----:B------:R-:W-:Y:S01]  /*fb80*/  F2FP.BF16.PACK_AB R136, R235, R236 ;  /* 0x000000eceb88723e */ /* 0x000fe200000010ff */
[----:B------:R1:W2:Y:S01]  /*fb90*/  MUFU.EX2 R201, R134 ;  /* 0x0000008600c97308 */ /* 0x0002a20000000800 */
[----:B------:R-:W-:Y:S03]  /*fba0*/  F2FP.BF16.PACK_AB R137, R195, R196 ;  /* 0x000000c4c389723e */ /* 0x000fe600000010ff */
[----:B------:R-:W-:Y:S02]  /*fbb0*/  F2FP.BF16.PACK_AB R138, R233, R234 ;  /* 0x000000eae98a723e */ /* 0x000fe400000010ff */
[----:B------:R-:W-:Y:S07]  /*fbc0*/  F2FP.BF16.PACK_AB R139, R193, R194 ;  /* 0x000000c2c18b723e */ /* 0x000fee00000010ff */
[C---:B---3--:R-:W-:Y:S08]  /*fbd0*/  HMMA.16816.F32.BF16 R4, R136.reuse, R144, R4 ;  /* 0x000000908804723c */ /* 0x048ff00000041804 */
[C---:B------:R-:W-:Y:S01]  /*fbe0*/  HMMA.16816.F32.BF16 R8, R136.reuse, R146, R8 ;  /* 0x000000928808723c */ /* 0x040fe20000041808 */
[----:B------:R-:W3:Y:S03]  /*fbf0*/  LDSM.16.MT88.4 R144, [R206+0x2900] ;  /* 0x00290000ce90783b */ /* 0x000ee60000004200 */
[----:B-1----:R-:W-:Y:S02]  /*fc00*/  FFMA.FTZ R134, R241, c[0x0][0x2d0], -R169 ;  /* 0x0000b400f1867a23 */ /* 0x002fe400000108a9 */
[----:B--2---:R-:W-:Y:S02]  /*fc10*/  FADD.FTZ R2, R201, R2 ;  /* 0x00000002c9027221 */ /* 0x004fe40000010000 */
[C---:B----4-:R-:W-:Y:S01]  /*fc20*/  HMMA.16816.F32.BF16 R12, R136.reuse, R148, R12 ;  /* 0x00000094880c723c */ /* 0x050fe2000004180c */
[----:B------:R1:W2:Y:S07]  /*fc30*/  MUFU.EX2 R197, R134 ;  /* 0x0000008600c57308 */ /* 0x0002ae0000000800 */
[C---:B------:R-:W-:Y:S01]  /*fc40*/  HMMA.16816.F32.BF16 R16, R136.reuse, R150, R16 ;  /* 0x000000968810723c */ /* 0x040fe20000041810 */
[----:B------:R-:W4:Y:S07]  /*fc50*/  LDSM.16.MT88.4 R148, [R205+0x4900] ;  /* 0x00490000cd94783b */ /* 0x000f2e0000004200 */
[C---:B------:R-:W-:Y:S08]  /*fc60*/  HMMA.16816.F32.BF16 R20, R136.reuse, R152, R20 ;  /* 0x000000988814723c */ /* 0x040ff00000041814 */
[C---:B------:R-:W-:Y:S01]  /*fc70*/  HMMA.16816.F32.BF16 R24, R136.reuse, R154, R24 ;  /* 0x0000009a8818723c */ /* 0x040fe20000041818 */
[----:B------:R-:W4:Y:S03]  /*fc80*/  LDSM.16.MT88.4 R152, [R206+0x4900] ;  /* 0x00490000ce98783b */ /* 0x000f260000004200 */
[--C-:B-1----:R-:W-:Y:S02]  /*fc90*/  FFMA.FTZ R134, R242, c[0x0][0x2d0], -R133.reuse ;  /* 0x0000b400f2867a23 */ /* 0x102fe40000010885 */
[----:B--2---:R-:W-:Y:S02]  /*fca0*/  FADD.FTZ R2, R197, R2 ;  /* 0x00000002c5027221 */ /* 0x004fe40000010000 */
[C---:B------:R-:W-:Y:S01]  /*fcb0*/  HMMA.16816.F32.BF16 R28, R136.reuse, R140, R28 ;  /* 0x0000008c881c723c */ /* 0x040fe2000004181c */
[----:B------:R1:W2:Y:S07]  /*fcc0*/  MUFU.EX2 R187, R134 ;  /* 0x0000008600bb7308 */ /* 0x0002ae0000000800 */
[C---:B------:R-:W-:Y:S01]  /*fcd0*/  HMMA.16816.F32.BF16 R32, R136.reuse, R142, R32 ;  /* 0x0000008e8820723c */ /* 0x040fe20000041820 */
[----:B------:R-:W4:Y:S07]  /*fce0*/  LDSM.16.MT88.4 R140, [R208+0x4900] ;  /* 0x00490000d08c783b */ /* 0x000f2e0000004200 */
[C---:B------:R-:W-:Y:S08]  /*fcf0*/  HMMA.16816.F32.BF16 R36, R136.reuse, R156, R36 ;  /* 0x0000009c8824723c */ /* 0x040ff00000041824 */
[C---:B------:R-:W-:Y:S01]  /*fd00*/  HMMA.16816.F32.BF16 R40, R136.reuse, R158, R40 ;  /* 0x0000009e8828723c */ /* 0x040fe20000041828 */
[----:B------:R-:W-:Y:S03]  /*fd10*/  LDSM.16.MT88.4 R156, [R205+0x3100] ;  /* 0x00310000cd9c783b */ /* 0x000fe60000004200 */
[----:B-1----:R-:W-:Y:S02]  /*fd20*/  FFMA.FTZ R134, R243, c[0x0][0x2d0], -R133 ;  /* 0x0000b400f3867a23 */ /* 0x002fe40000010885 */
[----:B--2---:R-:W-:Y:S02]  /*fd30*/  FADD.FTZ R0, R187, R0 ;  /* 0x00000000bb007221 */ /* 0x004fe40000010000 */
[C---:B---3--:R-:W-:Y:S01]  /*fd40*/  HMMA.16816.F32.BF16 R44, R136.reuse, R144, R44 ;  /* 0x00000090882c723c */ /* 0x048fe2000004182c */
[----:B------:R1:W2:Y:S07]  /*fd50*/  MUFU.EX2 R186, R134 ;  /* 0x0000008600ba7308 */ /* 0x0002ae0000000800 */
[C---:B------:R-:W-:Y:S01]  /*fd60*/  HMMA.16816.F32.BF16 R48, R136.reuse, R146, R48 ;  /* 0x000000928830723c */ /* 0x040fe20000041830 */
[----:B------:R-:W3:Y:S07]  /*fd70*/  LDSM.16.MT88.4 R144, [R207+0x4900] ;  /* 0x00490000cf90783b */ /* 0x000eee0000004200 */
[C---:B------:R-:W-:Y:S08]  /*fd80*/  HMMA.16816.F32.BF16 R52, R136.reuse, R160, R52 ;  /* 0x000000a08834723c */ /* 0x040ff00000041834 */
[C---:B------:R-:W-:Y:S01]  /*fd90*/  HMMA.16816.F32.BF16 R56, R136.reuse, R162, R56 ;  /* 0x000000a28838723c */ /* 0x040fe20000041838 */
[----:B------:R-:W-:Y:S03]  /*fda0*/  LDSM.16.MT88.4 R160, [R206+0x3100] ;  /* 0x00310000cea0783b */ /* 0x000fe60000004200 */
[--C-:B-1----:R-:W-:Y:S02]  /*fdb0*/  FFMA.FTZ R134, R244, c[0x0][0x2d0], -R169.reuse ;  /* 0x0000b400f4867a23 */ /* 0x102fe400000108a9 */
[----:B--2---:R-:W-:Y:S02]  /*fdc0*/  FADD.FTZ R0, R186, R0 ;  /* 0x00000000ba007221 */ /* 0x004fe40000010000 */
[C---:B------:R-:W-:Y:S01]  /*fdd0*/  HMMA.16816.F32.BF16 R60, R136.reuse, R164, R60 ;  /* 0x000000a4883c723c */ /* 0x040fe2000004183c */
[----:B------:R1:W2:Y:S07]  /*fde0*/  MUFU.EX2 R192, R134 ;  /* 0x0000008600c07308 */ /* 0x0002ae0000000800 */
[C---:B------:R-:W-:Y:S01]  /*fdf0*/  HMMA.16816.F32.BF16 R64, R136.reuse, R166, R64 ;  /* 0x000000a68840723c */ /* 0x040fe20000041840 */
[----:B------:R-:W-:Y:S07]  /*fe00*/  LDSM.16.MT88.4 R164, [R205+0x5100] ;  /* 0x00510000cda4783b */ /* 0x000fee0000004200 */
[C---:B----4-:R-:W-:Y:S08]  /*fe10*/  HMMA.16816.F32.BF16 R68, R136.reuse, R148, R68 ;  /* 0x000000948844723c */ /* 0x050ff00000041844 */
[C---:B------:R-:W-:Y:S01]  /*fe20*/  HMMA.16816.F32.BF16 R72, R136.reuse, R150, R72 ;  /* 0x000000968848723c */ /* 0x040fe20000041848 */
[----:B------:R-:W4:Y:S03]  /*fe30*/  LDSM.16.MT88.4 R148, [R205+0x6900] ;  /* 0x00690000cd94783b */ /* 0x000f260000004200 */
[----:B-1----:R-:W-:Y:S02]  /*fe40*/  FFMA.FTZ R134, R245, c[0x0][0x2d0], -R169 ;  /* 0x0000b400f5867a23 */ /* 0x002fe400000108a9 */
[----:B--2---:R-:W-:Y:S02]  /*fe50*/  FADD.FTZ R2, R192, R2 ;  /* 0x00000002c0027221 */ /* 0x004fe40000010000 */
[C---:B------:R-:W-:Y:S01]  /*fe60*/  HMMA.16816.F32.BF16 R76, R136.reuse, R152, R76 ;  /* 0x00000098884c723c */ /* 0x040fe2000004184c */
[----:B------:R1:W2:Y:S07]  /*fe70*/  MUFU.EX2 R191, R134 ;  /* 0x0000008600bf7308 */ /* 0x0002ae0000000800 */
[C---:B------:R-:W-:Y:S01]  /*fe80*/  HMMA.16816.F32.BF16 R80, R136.reuse, R154, R80 ;  /* 0x0000009a8850723c */ /* 0x040fe20000041850 */
[----:B------:R-:W2:Y:S07]  /*fe90*/  LDSM.16.MT88.4 R152, [R206+0x6900] ;  /* 0x00690000ce98783b */ /* 0x000eae0000004200 */
[C---:B------:R-:W-:Y:S08]  /*fea0*/  HMMA.16816.F32.BF16 R84, R136.reuse, R140, R84 ;  /* 0x0000008c8854723c */ /* 0x040ff00000041854 */
[C---:B------:R-:W-:Y:S01]  /*feb0*/  HMMA.16816.F32.BF16 R88, R136.reuse, R142, R88 ;  /* 0x0000008e8858723c */ /* 0x040fe20000041858 */
[----:B------:R-:W2:Y:S03]  /*fec0*/  LDSM.16.MT88.4 R140, [R208+0x6900] ;  /* 0x00690000d08c783b */ /* 0x000ea60000004200 */
[--C-:B-1----:R-:W-:Y:S04]  /*fed0*/  FFMA.FTZ R134, R190, c[0x0][0x2d0], -R133.reuse ;  /* 0x0000b400be867a23 */ /* 0x102fe80000010885 */
[C---:B---3--:R-:W-:Y:S01]  /*fee0*/  HMMA.16816.F32.BF16 R92, R136.reuse, R144, R92 ;  /* 0x00000090885c723c */ /* 0x048fe2000004185c */
[----:B------:R1:W-:Y:S07]  /*fef0*/  MUFU.EX2 R185, R134 ;  /* 0x0000008600b97308 */ /* 0x0003ee0000000800 */
[C---:B------:R-:W-:Y:S01]  /*ff00*/  HMMA.16816.F32.BF16 R96, R136.reuse, R146, R96 ;  /* 0x000000928860723c */ /* 0x040fe20000041860 */
[----:B------:R-:W3:Y:S07]  /*ff10*/  LDSM.16.MT88.4 R144, [R207+0x6900] ;  /* 0x00690000cf90783b */ /* 0x000eee0000004200 */
[C---:B----4-:R-:W-:Y:S08]  /*ff20*/  HMMA.16816.F32.BF16 R100, R136.reuse, R148, R100 ;  /* 0x000000948864723c */ /* 0x050ff00000041864 */
[C---:B------:R-:W-:Y:S01]  /*ff30*/  HMMA.16816.F32.BF16 R104, R136.reuse, R150, R104 ;  /* 0x000000968868723c */ /* 0x040fe20000041868 */
[----:B------:R-:W4:Y:S03]  /*ff40*/  LDSM.16.MT88.4 R148, [R205+0x1100] ;  /* 0x00110000cd94783b */ /* 0x000f260000004200 */
[--C-:B-1----:R-:W-:Y:S02]  /*ff50*/  FFMA.FTZ R134, R246, c[0x0][0x2d0], -R133.reuse ;  /* 0x0000b400f6867a23 */ /* 0x102fe40000010885 */
[----:B------:R-:W-:Y:S01]  /*ff60*/  FFMA.FTZ R133, R168, c[0x0][0x2d0], -R133 ;  /* 0x0000b400a8857a23 */ /* 0x000fe20000010885 */
[----:B--2---:R-:W-:Y:S01]  /*ff70*/  F2FP.BF16.PACK_AB R168, R191, R192 ;  /* 0x000000c0bfa8723e */ /* 0x004fe200000010ff */
[C---:B------:R-:W-:Y:S01]  /*ff80*/  HMMA.16816.F32.BF16 R108, R136.reuse, R152, R108 ;  /* 0x00000098886c723c */ /* 0x040fe2000004186c */
[----:B------:R1:W-:Y:S07]  /*ff90*/  MUFU.EX2 R184, R134 ;  /* 0x0000008600b87308 */ /* 0x0003ee0000000800 */
[C---:B------:R-:W-:Y:S01]  /*ffa0*/  HMMA.16816.F32.BF16 R112, R136.reuse, R154, R112 ;  /* 0x0000009a8870723c */ /* 0x040fe20000041870 */
[----:B------:R-:W-:Y:S02]  /*ffb0*/  LDSM.16.MT88.4 R152, [R208+0x1100] ;  /* 0x00110000d098783b */ /* 0x000fe40000004200 */
[----:B------:R-:W2:Y:S05]  /*ffc0*/  MUFU.EX2 R133, R133 ;  /* 0x0000008500857308 */ /* 0x000eaa0000000800 */
[C---:B------:R-:W-:Y:S08]  /*ffd0*/  HMMA.16816.F32.BF16 R116, R136.reuse, R140, R116 ;  /* 0x0000008c8874723c */ /* 0x040ff00000041874 */
[C---:B------:R-:W-:Y:S01]  /*ffe0*/  HMMA.16816.F32.BF16 R120, R136.reuse, R142, R120 ;  /* 0x0000008e8878723c */ /* 0x040fe20000041878 */
[----:B------:R-:W4:Y:S03]  /*fff0*/  LDSM.16.MT88.4 R140, [R206+0x1100] ;  /* 0x00110000ce8c783b */ /* 0x000f260000004200 */
[--C-:B-1----:R-:W-:Y:S04]  /*10000*/  FFMA.FTZ R134, R247, c[0x0][0x2d0], -R169.reuse ;  /* 0x0000b400f7867a23 */ /* 0x102fe800000108a9 */
[C---:B---3--:R-:W-:Y:S01]  /*10010*/  HMMA.16816.F32.BF16 R124, R136.reuse, R144, R124 ;  /* 0x00000090887c723c */ /* 0x048fe2000004187c */
[----:B------:R1:W-:Y:S03]  /*10020*/  MUFU.EX2 R190, R134 ;  /* 0x0000008600be7308 */ /* 0x0003e60000000800 */
[----:B--2---:R-:W-:Y:S04]  /*10030*/  F2FP.BF16.PACK_AB R171, R133, R135 ;  /* 0x0000008785ab723e */ /* 0x004fe800000010ff */
[----:B------:R-:W-:Y:S01]  /*10040*/  HMMA.16816.F32.BF16 R128, R136, R146, R128 ;  /* 0x000000928880723c */ /* 0x000fe20000041880 */
[----:B------:R-:W2:Y:S06]  /*10050*/  LDSM.16.MT88.4 R144, [R207+0x1100] ;  /* 0x00110000cf90783b */ /* 0x000eac0000004200 */
[----:B------:R-:W-:Y:S02]  /*10060*/  F2FP.BF16.PACK_AB R136, R203, R232 ;  /* 0x000000e8cb88723e */ /* 0x000fe400000010ff */
[----:B------:R-:W-:Y:S03]  /*10070*/  F2FP.BF16.PACK_AB R137, R188, R189 ;  /* 0x000000bdbc89723e */ /* 0x000fe600000010ff */
[----:B------:R-:W-:Y:S02]  /*10080*/  F2FP.BF16.PACK_AB R138, R197, R201 ;  /* 0x000000c9c58a723e */ /* 0x000fe400000010ff */
[----:B------:R-:W-:Y:S01]  /*10090*/  F2FP.BF16.PACK_AB R139, R186, R187 ;  /* 0x000000bbba8b723e */ /* 0x000fe200000010ff */
[----:B-1----:R-:W-:Y:S01]  /*100a0*/  FFMA.FTZ R134, R248, c[0x0][0x2d0], -R169 ;  /* 0x0000b400f8867a23 */ /* 0x002fe200000108a9 */
[----:B------:R-:W-:Y:S05]  /*100b0*/  F2FP.BF16.PACK_AB R169, R184, R185 ;  /* 0x000000b9b8a9723e */ /* 0x000fea00000010ff */
[C---:B----4-:R-:W-:Y:S01]  /*100c0*/  HMMA.16816.F32.BF16 R4, R136.reuse, R148, R4 ;  /* 0x000000948804723c */ /* 0x050fe20000041804 */
[----:B------:R-:W1:Y:S07]  /*100d0*/  MUFU.EX2 R134, R134 ;  /* 0x0000008600867308 */ /* 0x000e6e0000000800 */
[C---:B------:R-:W-:Y:S01]  /*100e0*/  HMMA.16816.F32.BF16 R8, R136.reuse, R150, R8 ;  /* 0x000000968808723c */ /* 0x040fe20000041808 */
[----:B------:R-:W3:Y:S07]  /*100f0*/  LDSM.16.MT88.4 R148, [R208+0x3100] ;  /* 0x00310000d094783b */ /* 0x000eee0000004200 */
[C---:B------:R-:W-:Y:S08]  /*10100*/  HMMA.16816.F32.BF16 R12, R136.reuse, R140, R12 ;  /* 0x0000008c880c723c */ /* 0x040ff0000004180c */
[C---:B------:R-:W-:Y:S01]  /*10110*/  HMMA.16816.F32.BF16 R16, R136.reuse, R142, R16 ;  /* 0x0000008e8810723c */ /* 0x040fe20000041810 */
[----:B------:R-:W4:Y:S03]  /*10120*/  LDSM.16.MT88.4 R140, [R207+0x3100] ;  /* 0x00310000cf8c783b */ /* 0x000f260000004200 */
[----:B-1----:R-:W-:Y:S04]  /*10130*/  F2FP.BF16.PACK_AB R170, R134, R190 ;  /* 0x000000be86aa723e */ /* 0x002fe800000010ff */
[C---:B------:R-:W-:Y:S08]  /*10140*/  HMMA.16816.F32.BF16 R20, R136.reuse, R152, R20 ;  /* 0x000000988814723c */ /* 0x040ff00000041814 */
[C---:B------:R-:W-:Y:S01]  /*10150*/  HMMA.16816.F32.BF16 R24, R136.reuse, R154, R24 ;  /* 0x0000009a8818723c */ /* 0x040fe20000041818 */
[----:B------:R-:W-:Y:S07]  /*10160*/  LDSM.16.MT88.4 R152, [R205+0x7100] ;  /* 0x00710000cd98783b */ /* 0x000fee0000004200 */
[C---:B--2---:R-:W-:Y:S08]  /*10170*/  HMMA.16816.F32.BF16 R28, R136.reuse, R144, R28 ;  /* 0x00000090881c723c */ /* 0x044ff0000004181c */
        /* <DEDUP_REMOVED lines=8> */
[C---:B---3--:R-:W-:Y:S08]  /*10200*/  HMMA.16816.F32.BF16 R52, R136.reuse, R148, R52 ;  /* 0x000000948834723c */ /* 0x048ff00000041834 */
[C---:B------:R-:W-:Y:S01]  /*10210*/  HMMA.16816.F32.BF16 R56, R136.reuse, R150, R56 ;  /* 0x000000968838723c */ /* 0x040fe20000041838 */
[----:B------:R-:W2:Y:S07]  /*10220*/  LDSM.16.MT88.4 R148, [R208+0x5100] ;  /* 0x00510000d094783b */ /* 0x000eae0000004200 */
[C---:B----4-:R-:W-:Y:S08]  /*10230*/  HMMA.16816.F32.BF16 R60, R136.reuse, R140, R60 ;  /* 0x0000008c883c723c */ /* 0x050ff0000004183c */
[C---:B------:R-:W-:Y:S01]  /*10240*/  HMMA.16816.F32.BF16 R64, R136.reuse, R142, R64 ;  /* 0x0000008e8840723c */ /* 0x040fe20000041840 */
[----:B------:R-:W3:Y:S07]  /*10250*/  LDSM.16.MT88.4 R140, [R207+0x5100] ;  /* 0x00510000cf8c783b */ /* 0x000eee0000004200 */
[C---:B------:R-:W-:Y:S08]  /*10260*/  HMMA.16816.F32.BF16 R68, R136.reuse, R164, R68 ;  /* 0x000000a48844723c */ /* 0x040ff00000041844 */
        /* <DEDUP_REMOVED lines=12> */
[C---:B------:R-:W-:Y:S08]  /*10330*/  HMMA.16816.F32.BF16 R104, R136.reuse, R154, R104 ;  /* 0x0000009a8868723c */ /* 0x040ff00000041868 */
        /* <DEDUP_REMOVED lines=15> */
[----:B------:R-:W1:Y:S07]  /*10430*/  LDSM.16.MT88.4 R20, [R208+0x5900] ;  /* 0x00590000d014783b */ /* 0x000e6e0000004200 */
[C---:B------:R-:W-:Y:S01]  /*10440*/  HMMA.16816.F32.BF16 R156, R168.reuse, R166, R24 ;  /* 0x000000a6a89c723c */ /* 0x040fe20000041818 */
[----:B------:R-:W1:Y:S07]  /*10450*/  LDSM.16.MT88.4 R24, [R207+0x5900] ;  /* 0x00590000cf18783b */ /* 0x000e6e0000004200 */
[C---:B------:R-:W-:Y:S01]  /*10460*/  HMMA.16816.F32.BF16 R160, R168.reuse, R172, R28 ;  /* 0x000000aca8a0723c */ /* 0x040fe2000004181c */
[----:B------:R-:W1:Y:S07]  /*10470*/  LDSM.16.MT88.4 R28, [R205+0x7900] ;  /* 0x00790000cd1c783b */ /* 0x000e6e0000004200 */
[C---:B------:R-:W-:Y:S01]  /*10480*/  HMMA.16816.F32.BF16 R164, R168.reuse, R174, R32 ;  /* 0x000000aea8a4723c */ /* 0x040fe20000041820 */
[----:B------:R-:W2:Y:S07]  /*10490*/  LDSM.16.MT88.4 R32, [R206+0x7900] ;  /* 0x00790000ce20783b */ /* 0x000eae0000004200 */
        /* <DEDUP_REMOVED lines=34> */
[----:B------:R-:W-:Y:S01]  /*106c0*/  MOV R133, R132 ;  /* 0x0000008400857202 */ /* 0x000fe20000000f00 */
[----:B------:R-:W-:-:S05]  /*106d0*/  @P0 BRA `(.L_x_976) ;  /* 0xffffc14000000947 */ /* 0x000fca000383ffff */
.L_x_975:
[----:B------:R-:W-:-:S06]  /*106e0*/  UISETP.GE.AND UP0, UPT, UR14, UR8, UPT ;  /* 0x000000080e00728c */ /* 0x000fcc000bf06270 */
[----:B------:R-:W-:-:S13]  /*106f0*/  PLOP3.LUT P0, PT, PT, PT, UP0, 0x80, 0x0 ;  /* 0x000000000000781c */ /* 0x000fda0003f0f008 */
[----:B------:R-:W-:Y:S05]  /*10700*/  @!P0 BRA `(.L_x_977) ;  /* 0x000048f000008947 */ /* 0x000fea0003800000 */
[----:B------:R-:W2:Y:S01]  /*10710*/  LDL.64 R6, [R1+0x48] ;  /* 0x0000480001067983 */ /* 0x000ea20000100a00 */
[----:B------:R-:W-:-:S03]  /*10720*/  ULDC.64 UR4, c[0x0][0x208] ;  /* 0x0000820000047ab9 */ /* 0x000fc60000000a00 */
[----:B------:R-:W2:Y:S04]  /*10730*/  LDL.64 R4, [R1+0x38] ;  /* 0x0000380001047983 */ /* 0x000ea80000100a00 */
[----:B------:R-:W3:Y:S04]  /*10740*/  LDL.64 R10, [R1+0x40] ;  /* 0x00004000010a7983 */ /* 0x000ee80000100a00 */
[----:B------:R-:W4:Y:S01]  /*10750*/  LDL.64 R8, [R1+0x30] ;  /* 0x0000300001087983 */ /* 0x000f220000100a00 */
[----:B------:R-:W-:Y:S01]  /*10760*/  MOV R134, R3 ;  /* 0x0000000300867202 */ /* 0x000fe20000000f00 */
[----:B------:R-:W-:Y:S01]  /*10770*/  IMAD.MOV.U32 R133, RZ, RZ, R132 ;  /* 0x000000ffff857224 */ /* 0x000fe200078e0084 */
[----:B------:R-:W-:-:S02]  /*10780*/  USHF.L.U64.HI UR21, UR4, 0x5, UR5 ;  /* 0x0000000504157899 */ /* 0x000fc40008010205 */
[----:B------:R-:W-:-:S03]  /*10790*/  USHF.L.U32 UR20, UR4, 0x5, URZ ;  /* 0x0000000504147899 */ /* 0x000fc6000800063f */
[----:B------:R-:W-:Y:S01]  /*107a0*/  ULDC.64 UR4, c[0x0][0x1e0] ;  /* 0x0000780000047ab9 */ /* 0x000fe20000000a00 */
[----:B--2---:R-:W-:-:S05]  /*107b0*/  MOV R4, R6 ;  /* 0x0000000600047202 */ /* 0x004fca0000000f00 */
[----:B------:R1:W-:Y:S01]  /*107c0*/  STL.64 [R1+0x38], R4 ;  /* 0x0000380401007387 */ /* 0x0003e20000100a00 */
[C---:B------:R-:W-:Y:S02]  /*107d0*/  IADD3 R236, P6, R6.reuse, 0x40, RZ ;  /* 0x0000004006ec7810 */ /* 0x040fe40007fde0ff */
[C---:B------:R-:W-:Y:S02]  /*107e0*/  IADD3 R232, P0, R6.reuse, 0xc0, RZ ;  /* 0x000000c006e87810 */ /* 0x040fe40007f1e0ff */
[----:B------:R-:W-:Y:S01]  /*107f0*/  IADD3 R234, P5, R6, 0x80, RZ ;  /* 0x0000008006ea7810 */ /* 0x000fe20007fbe0ff */
[--C-:B------:R-:W-:Y:S01]  /*10800*/  IMAD.X R237, RZ, RZ, R5.reuse, P6 ;  /* 0x000000ffffed7224 */ /* 0x100fe200030e0605 */
[C---:B---3--:R-:W-:Y:S01]  /*10810*/  IADD3 R252, P6, R10.reuse, 0x40, RZ ;  /* 0x000000400afc7810 */ /* 0x048fe20007fde0ff */
[--C-:B------:R-:W-:Y:S01]  /*10820*/  IMAD.X R233, RZ, RZ, R5.reuse, P0 ;  /* 0x000000ffffe97224 */ /* 0x100fe200000e0605 */
[C---:B------:R-:W-:Y:S01]  /*10830*/  IADD3 R246, P0, R10.reuse, 0xc0, RZ ;  /* 0x000000c00af67810 */ /* 0x040fe20007f1e0ff */
[----:B------:R-:W-:Y:S01]  /*10840*/  IMAD.X R235, RZ, RZ, R5, P5 ;  /* 0x000000ffffeb7224 */ /* 0x000fe200028e0605 */
[----:B------:R-:W-:Y:S01]  /*10850*/  IADD3 R248, P5, R10, 0x80, RZ ;  /* 0x000000800af87810 */ /* 0x000fe20007fbe0ff */
[----:B----4-:R-:W-:-:S02]  /*10860*/  IMAD.X R251, RZ, RZ, R9, P6 ;  /* 0x000000fffffb7224 */ /* 0x010fc400030e0609 */
[----:B------:R-:W-:Y:S01]  /*10870*/  IMAD.X R245, RZ, RZ, R9, P0 ;  /* 0x000000fffff57224 */ /* 0x000fe200000e0609 */
[----:B------:R-:W-:Y:S02]  /*10880*/  IADD3.X R247, RZ, R9, RZ, P5, !PT ;  /* 0x00000009fff77210 */ /* 0x000fe40002ffe4ff */
.L_x_986:
[----:B------:R-:W2:Y:S01]  /*10890*/  LDL.64 R196, [R1+0x38] ;  /* 0x0000380001c47983 */ /* 0x000ea20000100a00 */
[----:B------:R-:W-:Y:S04]  /*108a0*/  DEPBAR.LE SB0, 0x0 ;  /* 0x000080000000791a */ /* 0x000fe80000000000 */
[----:B------:R-:W-:Y:S01]  /*108b0*/  USHF.R.S32.HI UR7, URZ, 0x1f, UR14 ;  /* 0x0000001f3f077899 */ /* 0x000fe2000801140e */
[----:B------:R-:W3:Y:S01]  /*108c0*/  LDL.64 R172, [R1+0x48] ;  /* 0x0000480001ac7983 */ /* 0x000ee20000100a00 */
[----:B------:R-:W-:Y:S01]  /*108d0*/  UIMAD UR6, UR10, UR14, URZ ;  /* 0x0000000e0a0672a4 */ /* 0x000fe2000f8e023f */
[----:B------:R-:W-:Y:S01]  /*108e0*/  IMAD.U32 R2, RZ, RZ, UR14 ;  /* 0x0000000eff027e24 */ /* 0x000fe2000f8e00ff */
[----:B------:R-:W-:Y:S01]  /*108f0*/  UIMAD.WIDE.U32 UR22, UR14, UR11, UR20 ;  /* 0x0000000b0e1672a5 */ /* 0x000fe2000f8e0014 */
[----:B------:R-:W-:Y:S01]  /*10900*/  IMAD.U32 R20, RZ, RZ, UR14 ;  /* 0x0000000eff147e24 */ /* 0x000fe2000f8e00ff */
[----:B------:R-:W-:Y:S01]  /*10910*/  UIMAD UR6, UR7, UR11, UR6 ;  /* 0x0000000b070672a4 */ /* 0x000fe2000f8e0206 */
[----:B------:R-:W-:Y:S01]  /*10920*/  BAR.SYNC.DEFER_BLOCKING 0x0 ;  /* 0x0000000000007b1d */ /* 0x000fe20000010000 */
[----:B------:R-:W-:Y:S01]  /*10930*/  IMAD.U32 R12, RZ, RZ, UR14 ;  /* 0x0000000eff0c7e24 */ /* 0x000fe2000f8e00ff */
[----:B------:R-:W-:Y:S01]  /*10940*/  UISETP.GT.AND UP3, UPT, UR14, UR8, UPT ;  /* 0x000000080e00728c */ /* 0x000fe2000bf64270 */
[----:B------:R-:W-:Y:S04]  /*10950*/  IMAD.WIDE.U32 R20, R20, UR11, R234 ;  /* 0x0000000b14147c25 */ /* 0x000fe8000f8e00ea */
[----:B------:R-:W-:Y:S01]  /*10960*/  IMAD.U32 R22, RZ, RZ, UR14 ;  /* 0x0000000eff167e24 */ /* 0x000fe2000f8e00ff */
[----:B------:R-:W-:Y:S02]  /*10970*/  LEA R192, P5, R20, c[0x0][0x1f8], 0x1 ;  /* 0x00007e0014c07a11 */ /* 0x000fe400078a08ff */
[----:B------:R-:W-:Y:S01]  /*10980*/  IADD3 R21, R21, UR6, RZ ;  /* 0x0000000615157c10 */ /* 0x000fe2000fffe0ff */
[----:B------:R-:W-:Y:S02]  /*10990*/  IMAD.WIDE.U32 R22, R22, UR11, R236 ;  /* 0x0000000b16167c25 */ /* 0x000fe4000f8e00ec */
[----:B------:R-:W-:Y:S01]  /*109a0*/  @UP3 UIADD3 UR17, UR14, -0x1, URZ ;  /* 0xffffffff0e113890 */ /* 0x000fe2000fffe03f */
[----:B------:R-:W-:Y:S02]  /*109b0*/  LEA.HI.X R193, R20, c[0x0][0x1fc], R21, 0x1, P5 ;  /* 0x00007f0014c17a11 */ /* 0x000fe400028f0c15 */
[C---:B------:R-:W-:Y:S02]  /*109c0*/  LEA R28, P6, R22.reuse, c[0x0][0x1f8], 0x1 ;  /* 0x00007e00161c7a11 */ /* 0x040fe400078c08ff */
[----:B------:R-:W-:Y:S04]  /*109d0*/  IADD3 R23, R23, UR6, RZ ;  /* 0x0000000617177c10 */ /* 0x000fe8000fffe0ff */
[----:B------:R-:W-:Y:S01]  /*109e0*/  LEA.HI.X R29, R22, c[0x0][0x1fc], R23, 0x1, P6 ;  /* 0x00007f00161d7a11 */ /* 0x000fe200030f0c17 */
[----:B-----5:R-:W-:Y:S06]  /*109f0*/  LDSM.16.M88.4 R32, [R211+0x10100] ;  /* 0x01010000d320783b */ /* 0x020fec0000000200 */
[----:B------:R-:W4:Y:S06]  /*10a00*/  LDSM.16.M88.4 R8, [R204+0x8100] ;  /* 0x00810000cc08783b */ /* 0x000f2c0000000200 */
[----:B------:R-:W1:Y:S06]  /*10a10*/  LDSM.16.M88.4 R16, [R204+0x8900] ;  /* 0x00890000cc10783b */ /* 0x000e6c0000000200 */
[----:B------:R-:W1:Y:S06]  /*10a20*/  LDSM.16.M88.4 R24, [R204+0x9100] ;  /* 0x00910000cc18783b */ /* 0x000e6c0000000200 */
[----:B------:R-:W1:Y:S06]  /*10a30*/  LDSM.16.M88.4 R168, [R204+0x9900] ;  /* 0x00990000cca8783b */ /* 0x000e6c0000000200 */
[----:B------:R-:W-:Y:S06]  /*10a40*/  LDSM.16.M88.4 R176, [R215] ;  /* 0x00000000d7b0783b */ /* 0x000fec0000000200 */
[----:B------:R-:W-:Y:S06]  /*10a50*/  LDSM.16.M88.4 R180, [R230] ;  /* 0x00000000e6b4783b */ /* 0x000fec0000000200 */
[----:B------:R-:W-:Y:S01]  /*10a60*/  LDSM.16.M88.4 R184, [R229] ;  /* 0x00000000e5b8783b */ /* 0x000fe20000000200 */
[C---:B-1--4-:R-:W-:Y:S05]  /*10a70*/  HMMA.16816.F32.BF16 R4, R32.reuse, R8, RZ ;  /* 0x000000082004723c */ /* 0x052fea00000418ff */
[----:B------:R-:W-:Y:S03]  /*10a80*/  LDSM.16.M88.4 R188, [R228] ;  /* 0x00000000e4bc783b */ /* 0x000fe60000000200 */
[C---:B------:R-:W-:Y:S03]  /*10a90*/  HMMA.16816.F32.BF16 R8, R32.reuse, R10, RZ ;  /* 0x0000000a2008723c */ /* 0x040fe600000418ff */
[----:B------:R-:W4:Y:S06]  /*10aa0*/  LDL.64 R202, [R1+0x40] ;  /* 0x0000400001ca7983 */ /* 0x000f2c0000100a00 */
[----:B------:R-:W4:Y:S03]  /*10ab0*/  LDL.64 R200, [R1+0x30] ;  /* 0x0000300001c87983 */ /* 0x000f260000100a00 */
[----:B--2---:R-:W-:Y:S05]  /*10ac0*/  IMAD.WIDE.U32 R2, R2, UR11, R196 ;  /* 0x0000000b02027c25 */ /* 0x004fea000f8e00c4 */
[C---:B------:R-:W-:Y:S02]  /*10ad0*/  LEA R30, P0, R2.reuse, c[0x0][0x1f8], 0x1 ;  /* 0x00007e00021e7a11 */ /* 0x040fe400078008ff */
[----:B------:R-:W-:Y:S04]  /*10ae0*/  IADD3 R0, R3, UR6, RZ ;  /* 0x0000000603007c10 */ /* 0x000fe8000fffe0ff */
[----:B------:R-:W-:Y:S01]  /*10af0*/  LEA.HI.X R31, R2, c[0x0][0x1fc], R0, 0x1, P0 ;  /* 0x00007f00021f7a11 */ /* 0x000fe200000f0c00 */
[----:B------:R-:W-:Y:S02]  /*10b00*/  IMAD.WIDE.U32 R2, R12, UR11, R232 ;  /* 0x0000000b0c027c25 */ /* 0x000fe4000f8e00e8 */
[C---:B------:R-:W-:Y:S03]  /*10b10*/  HMMA.16816.F32.BF16 R12, R32.reuse, R16, RZ ;  /* 0x00000010200c723c */ /* 0x040fe600000418ff */
[C---:B------:R-:W-:Y:S02]  /*10b20*/  LEA R194, P0, R2.reuse, c[0x0][0x1f8], 0x1 ;  /* 0x00007e0002c27a11 */ /* 0x040fe400078008ff */
[----:B------:R-:W-:Y:S01]  /*10b30*/  IADD3 R0, R3, UR6, RZ ;  /* 0x0000000603007c10 */ /* 0x000fe2000fffe0ff */
[----:B------:R-:W-:Y:S02]  /*10b40*/  UIADD3 UR6, UR6, UR23, URZ ;  /* 0x0000001706067290 */ /* 0x000fe4000fffe03f */
[C---:B------:R-:W-:Y:S01]  /*10b50*/  HMMA.16816.F32.BF16 R16, R32.reuse, R18, RZ ;  /* 0x000000122010723c */ /* 0x040fe200000418ff */
[----:B------:R-:W-:Y:S03]  /*10b60*/  LEA.HI.X R195, R2, c[0x0][0x1fc], R0, 0x1, P0 ;  /* 0x00007f0002c37a11 */ /* 0x000fe600000f0c00 */
[----:B---3--:R-:W-:Y:S02]  /*10b70*/  IADD3 R0, P5, R172, UR22, RZ ;  /* 0x00000016ac007c10 */ /* 0x008fe4000ffbe0ff */
[----:B------:R-:W1:Y:S02]  /*10b80*/  LDSM.16.M88.4 R172, [R212+0x10100] ;  /* 0x01010000d4ac783b */ /* 0x000e640000000200 */
[C---:B------:R-:W-:Y:S01]  /*10b90*/  HMMA.16816.F32.BF16 R20, R32.reuse, R24, RZ ;  /* 0x000000182014723c */ /* 0x040fe200000418ff */
[----:B------:R-:W-:Y:S03]  /*10ba0*/  LEA R2, P0, R0, c[0x0][0x1f8], 0x1 ;  /* 0x00007e0000027a11 */ /* 0x000fe600078008ff */
[----:B------:R-:W-:Y:S01]  /*10bb0*/  @!PT LDS RZ, [RZ] ;  /* 0x00000000fffff984 */ /* 0x000fe20000000800 */
[----:B------:R-:W-:Y:S01]  /*10bc0*/  @!PT LDS RZ, [RZ] ;  /* 0x00000000fffff984 */ /* 0x000fe20000000800 */
[----:B------:R-:W-:Y:S01]  /*10bd0*/  @!PT LDS RZ, [RZ] ;  /* 0x00000000fffff984 */ /* 0x000fe20000000800 */
[----:B------:R2:W-:Y:S01]  /*10be0*/  LDGSTS.E.BYPASS.LTC128B.128 [R231+0x100], [R30.64], !P4 ;  /* 0x001000001ee77fae */ /* 0x0005e2000e101d52 */
[----:B------:R-:W-:Y:S02]  /*10bf0*/  IADD3.X R3, R197, UR6, RZ, P5, !PT ;  /* 0x00000006c5037c10 */ /* 0x000fe4000affe4ff */
[----:B------:R-:W-:Y:S01]  /*10c00*/  IADD3 R132, P5, R236, UR22, RZ ;  /* 0x00000016ec847c10 */ /* 0x000fe2000ffbe0ff */
[C---:B------:R-:W-:Y:S01]  /*10c10*/  HMMA.16816.F32.BF16 R24, R32.reuse, R26, RZ ;  /* 0x0000001a2018723c */ /* 0x040fe200000418ff */
[----:B------:R-:W-:Y:S01]  /*10c20*/  LEA.HI.X R3, R0, c[0x0][0x1fc], R3, 0x1, P0 ;  /* 0x00007f0000037a11 */ /* 0x000fe200000f0c03 */
[----:B------:R2:W-:Y:S02]  /*10c30*/  LDGSTS.E.BYPASS.LTC128B.128 [R231+0x2100], [R28.64], !P3 ;  /* 0x021000001ce77fae */ /* 0x0005e4000d901d52 */
[----:B------:R-:W-:Y:S04]  /*10c40*/  IADD3.X R0, R237, UR6, RZ, P5, !PT ;  /* 0x00000006ed007c10 */ /* 0x000fe8000affe4ff */
[----:B------:R3:W-:Y:S06]  /*10c50*/  LDGSTS.E.BYPASS.LTC128B.128 [R231+0x4100], [R192.64], !P2 ;  /* 0x04100000c0e77fae */ /* 0x0007ec000d101d52 */
[----:B------:R1:W-:Y:S06]  /*10c60*/  LDGSTS.E.BYPASS.LTC128B.128 [R231+0x6100], [R194.64], !P1 ;  /* 0x06100000c2e77fae */ /* 0x0003ec000c901d52 */
[----:B------:R1:W-:Y:S01]  /*10c70*/  LDGSTS.E.BYPASS.LTC128B.128 [R231+0x1100], [R2.64], !P4 ;  /* 0x0110000002e77fae */ /* 0x0003e2000e101d52 */
[C---:B--2---:R-:W-:Y:S01]  /*10c80*/  HMMA.16816.F32.BF16 R28, R32.reuse, R168, RZ ;  /* 0x000000a8201c723c */ /* 0x044fe200000418ff */
[C---:B---3--:R-:W-:Y:S07]  /*10c90*/  LEA R192, P0, R132.reuse, c[0x0][0x1f8], 0x1 ;  /* 0x00007e0084c07a11 */ /* 0x048fee00078008ff */
[----:B------:R-:W-:Y:S01]  /*10ca0*/  HMMA.16816.F32.BF16 R32, R32, R170, RZ ;  /* 0x000000aa2020723c */ /* 0x000fe200000418ff */
[----:B------:R-:W-:Y:S03]  /*10cb0*/  LEA.HI.X R193, R132, c[0x0][0x1fc], R0, 0x1, P0 ;  /* 0x00007f0084c17a11 */ /* 0x000fe600000f0c00 */
[----:B------:R-:W-:Y:S04]  /*10cc0*/  IADD3 R132, P0, R234, UR22, RZ ;  /* 0x00000016ea847c10 */ /* 0x000fe8000ff1e0ff */
[C---:B-1----:R-:W-:Y:S01]  /*10cd0*/  HMMA.16816.F32.BF16 R4, R172.reuse, R176, R4 ;  /* 0x000000b0ac04723c */ /* 0x042fe20000041804 */
[----:B------:R1:W-:Y:S04]  /*10ce0*/  LDGSTS.E.BYPASS.LTC128B.128 [R231+0x3100], [R192.64], !P3 ;  /* 0x03100000c0e77fae */ /* 0x0003e8000d901d52 */
[C---:B------:R-:W-:Y:S02]  /*10cf0*/  LEA R168, P6, R132.reuse, c[0x0][0x1f8], 0x1 ;  /* 0x00007e0084a87a11 */ /* 0x040fe400078c08ff */
[----:B------:R-:W-:Y:S01]  /*10d00*/  IADD3.X R3, R235, UR6, RZ, P0, !PT ;  /* 0x00000006eb037c10 */ /* 0x000fe200087fe4ff */
[C---:B------:R-:W-:Y:S04]  /*10d10*/  HMMA.16816.F32.BF16 R8, R172.reuse, R178, R8 ;  /* 0x000000b2ac08723c */ /* 0x040fe80000041808 */
[----:B------:R-:W-:Y:S02]  /*10d20*/  LEA.HI.X R169, R132, c[0x0][0x1fc], R3, 0x1, P6 ;  /* 0x00007f0084a97a11 */ /* 0x000fe400030f0c03 */
[----:B------:R-:W-:Y:S01]  /*10d30*/  IADD3 R0, P5, R232, UR22, RZ ;  /* 0x00000016e8007c10 */ /* 0x000fe2000ffbe0ff */
[----:B------:R-:W-:Y:S01]  /*10d40*/  @UP3 UIMAD.WIDE.U32 UR22, UR17, UR4, URZ ;  /* 0x00000004111632a5 */ /* 0x000fe2000f8e003f */
[C---:B------:R-:W-:Y:S01]  /*10d50*/  HMMA.16816.F32.BF16 R12, R172.reuse, R180, R12 ;  /* 0x000000b4ac0c723c */ /* 0x040fe2000004180c */
[----:B------:R2:W-:Y:S01]  /*10d60*/  LDGSTS.E.BYPASS.LTC128B.128 [R231+0x5100], [R168.64], !P2 ;  /* 0x05100000a8e77fae */ /* 0x0005e2000d101d52 */
[----:B------:R-:W-:Y:S01]  /*10d70*/  PLOP3.LUT P6, PT, PT, PT, UP3, 0x80, 0x0 ;  /* 0x000000000000781c */ /* 0x000fe20003fcf038 */
[----:B------:R-:W-:Y:S01]  /*10d80*/  @UP3 USHF.L.U32 UR7, UR22, 0x6, URZ ;  /* 0x0000000616073899 */ /* 0x000fe2000800063f */
[C---:B------:R-:W-:Y:S02]  /*10d90*/  LEA R2, P0, R0.reuse, c[0x0][0x1f8], 0x1 ;  /* 0x00007e0000027a11 */ /* 0x040fe400078008ff */
[----:B------:R-:W-:Y:S01]  /*10da0*/  IADD3.X R135, R233, UR6, RZ, P5, !PT ;  /* 0x00000006e9877c10 */ /* 0x000fe2000affe4ff */
[----:B------:R-:W-:Y:S01]  /*10db0*/  @UP3 USHF.R.S32.HI UR6, URZ, 0x1f, UR17 ;  /* 0x0000001f3f063899 */ /* 0x000fe20008011411 */
[C---:B------:R-:W-:Y:S01]  /*10dc0*/  HMMA.16816.F32.BF16 R16, R172.reuse, R182, R16 ;  /* 0x000000b6ac10723c */ /* 0x040fe20000041810 */
[----:B------:R-:W-:Y:S02]  /*10dd0*/  PLOP3.LUT P5, PT, PT, PT, UP3, 0x80, 0x0 ;  /* 0x000000000000781c */ /* 0x000fe40003faf038 */
[----:B------:R-:W-:Y:S01]  /*10de0*/  @UP3 UIMAD UR6, UR6, UR4, URZ ;  /* 0x00000004060632a4 */ /* 0x000fe2000f8e023f */
[----:B------:R-:W-:Y:S02]  /*10df0*/  LEA.HI.X R3, R0, c[0x0][0x1fc], R135, 0x1, P0 ;  /* 0x00007f0000037a11 */ /* 0x000fe400000f0c87 */
[----:B------:R-:W-:Y:S01]  /*10e00*/  PLOP3.LUT P0, PT, PT, PT, UP3, 0x80, 0x0 ;  /* 0x000000000000781c */ /* 0x000fe20003f0f038 */
[----:B------:R-:W-:Y:S01]  /*10e10*/  @UP3 UIMAD UR6, UR17, UR5, UR6 ;  /* 0x00000005110632a4 */ /* 0x000fe2000f8e0206 */
[C---:B------:R-:W-:Y:S01]  /*10e20*/  HMMA.16816.F32.BF16 R20, R172.reuse, R184, R20 ;  /* 0x000000b8ac14723c */ /* 0x040fe20000041814 */
[----:B------:R3:W-:Y:S02]  /*10e30*/  LDGSTS.E.BYPASS.LTC128B.128 [R231+0x7100], [R2.64], !P1 ;  /* 0x0710000002e77fae */ /* 0x0007e4000c901d52 */
[----:B------:R-:W-:Y:S03]  /*10e40*/  @UP3 UIADD3 UR6, UR23, UR6, URZ ;  /* 0x0000000617063290 */ /* 0x000fe6000fffe03f */
[----:B----4-:R-:W-:Y:S01]  /*10e50*/  @P5 IADD3 R0, P5, R202, UR7, RZ ;  /* 0x00000007ca005c10 */ /* 0x010fe2000ffbe0ff */
[----:B-1----:R-:W-:Y:S01]  /*10e60*/  LDSM.16.M88.4 R192, [R210+0x8100] ;  /* 0x00810000d2c0783b */ /* 0x002fe20000000200 */
[C---:B------:R-:W-:Y:S01]  /*10e70*/  HMMA.16816.F32.BF16 R24, R172.reuse, R186, R24 ;  /* 0x000000baac18723c */ /* 0x040fe20000041818 */
[----:B------:R-:W-:Y:S03]  /*10e80*/  @UP3 USHF.L.U64.HI UR6, UR22, 0x6, UR6 ;  /* 0x0000000616063899 */ /* 0x000fe60008010206 */
[C---:B------:R-:W-:Y:S01]  /*10e90*/  @P6 LEA R196, P6, R0.reuse, c[0x0][0x1c8], 0x1 ;  /* 0x0000720000c46a11 */ /* 0x040fe200078c08ff */
[----:B--2---:R-:W1:Y:S03]  /*10ea0*/  LDSM.16.M88.4 R168, [R214+0x10100] ;  /* 0x01010000d6a8783b */ /* 0x004e660000000200 */
[C---:B------:R-:W-:Y:S03]  /*10eb0*/  HMMA.16816.F32.BF16 R28, R172.reuse, R188, R28 ;  /* 0x000000bcac1c723c */ /* 0x040fe6000004181c */
[----:B------:R-:W2:Y:S05]  /*10ec0*/  LDSM.16.M88.4 R176, [R210+0x8900] ;  /* 0x00890000d2b0783b */ /* 0x000eaa0000000200 */
[----:B------:R-:W-:Y:S01]  /*10ed0*/  HMMA.16816.F32.BF16 R32, R172, R190, R32 ;  /* 0x000000beac20723c */ /* 0x000fe20000041820 */
[----:B------:R-:W4:Y:S03]  /*10ee0*/  LDSM.16.M88.4 R180, [R210+0x9100] ;  /* 0x00910000d2b4783b */ /* 0x000f260000000200 */
[----:B---3--:R-:W-:Y:S02]  /*10ef0*/  @P0 IADD3.X R2, R201, UR6, RZ, P5, !PT ;  /* 0x00000006c9020c10 */ /* 0x008fe4000affe4ff */
[----:B------:R-:W-:Y:S01]  /*10f00*/  PLOP3.LUT P0, PT, PT, PT, UP3, 0x80, 0x0 ;  /* 0x000000000000781c */ /* 0x000fe20003f0f038 */
[----:B------:R-:W0:Y:S01]  /*10f10*/  LDGDEPBAR ;  /* 0x00000000000079af */ /* 0x000e220000000000 */
[----:B------:R-:W-:Y:S05]  /*10f20*/  PLOP3.LUT P5, PT, PT, PT, UP3, 0x80, 0x0 ;  /* 0x000000000000781c */ /* 0x000fea0003faf038 */
[----:B------:R-:W3:Y:S06]  /*10f30*/  LDSM.16.M88.4 R172, [R210+0x9900] ;  /* 0x00990000d2ac783b */ /* 0x000eec0000000200 */
[----:B------:R-:W-:Y:S01]  /*10f40*/  LDSM.16.M88.4 R184, [R213+0x10100] ;  /* 0x01010000d5b8783b */ /* 0x000fe20000000200 */
[----:B------:R-:W-:Y:S02]  /*10f50*/  @P0 LEA.HI.X R199, R0, c[0x0][0x1cc], R2, 0x1, P6 ;  /* 0x0000730000c70a11 */ /* 0x000fe400030f0c02 */
[----:B------:R-:W-:Y:S02]  /*10f60*/  @P5 IADD3 R0, P5, R252, UR7, RZ ;  /* 0x00000007fc005c10 */ /* 0x000fe4000ffbe0ff */
[----:B------:R-:W-:Y:S01]  /*10f70*/  PLOP3.LUT P6, PT, PT, PT, UP3, 0x80, 0x0 ;  /* 0x000000000000781c */ /* 0x000fe20003fcf038 */
[----:B------:R-:W3:Y:S01]  /*10f80*/  LDSM.16.M88.4 R188, [R209] ;  /* 0x00000000d1bc783b */ /* 0x000ee20000000200 */
[----:B------:R-:W-:Y:S01]  /*10f90*/  PLOP3.LUT P0, PT, PT, PT, UP3, 0x80, 0x0 ;  /* 0x000000000000781c */ /* 0x000fe20003f0f038 */
[C---:B-1----:R-:W-:Y:S08]  /*10fa0*/  HMMA.16816.F32.BF16 R4, R168.reuse, R192, R4 ;  /* 0x000000c0a804723c */ /* 0x042ff00000041804 */
[C---:B------:R-:W-:Y:S01]  /*10fb0*/  HMMA.16816.F32.BF16 R8, R168.reuse, R194, R8 ;  /* 0x000000c2a808723c */ /* 0x040fe20000041808 */
[----:B------:R-:W1:Y:S03]  /*10fc0*/  LDSM.16.M88.4 R192, [R209+0x800] ;  /* 0x00080000d1c0783b */ /* 0x000e660000000200 */
[----:B------:R-:W-:Y:S02]  /*10fd0*/  @P0 IADD3.X R2, R251, UR6, RZ, P5, !PT ;  /* 0x00000006fb020c10 */ /* 0x000fe4000affe4ff */
[----:B------:R-:W-:Y:S02]  /*10fe0*/  PLOP3.LUT P0, PT, PT, PT, UP3, 0x80, 0x0 ;  /* 0x000000000000781c */ /* 0x000fe40003f0f038 */
[C---:B--2---:R-:W-:Y:S01]  /*10ff0*/  HMMA.16816.F32.BF16 R12, R168.reuse, R176, R12 ;  /* 0x000000b0a80c723c */ /* 0x044fe2000004180c */
[----:B------:R-:W-:Y:S07]  /*11000*/  PLOP3.LUT P5, PT, PT, PT, UP3, 0x80, 0x0 ;  /* 0x000000000000781c */ /* 0x000fee0003faf038 */
[C---:B------:R-:W-:Y:S01]  /*11010*/  HMMA.16816.F32.BF16 R16, R168.reuse, R178, R16 ;  /* 0x000000b2a810723c */ /* 0x040fe20000041810 */
[----:B------:R-:W-:Y:S07]  /*11020*/  LDSM.16.M88.4 R176, [R211+0x14100] ;  /* 0x01410000d3b0783b */ /* 0x000fee0000000200 */
[C---:B----4-:R-:W-:Y:S08]  /*11030*/  HMMA.16816.F32.BF16 R20, R168.reuse, R180, R20 ;  /* 0x000000b4a814723c */ /* 0x050ff00000041814 */
[C---:B------:R-:W-:Y:S01]  /*11040*/  HMMA.16816.F32.BF16 R24, R168.reuse, R182, R24 ;  /* 0x000000b6a818723c */ /* 0x040fe20000041818 */
[----:B------:R-:W-:Y:S07]  /*11050*/  LDSM.16.M88.4 R180, [R204+0xa100] ;  /* 0x00a10000ccb4783b */ /* 0x000fee0000000200 */
[C---:B---3--:R-:W-:Y:S08]  /*11060*/  HMMA.16816.F32.BF16 R28, R168.reuse, R172, R28 ;  /* 0x000000aca81c723c */ /* 0x048ff0000004181c */
[----:B------:R-:W-:Y:S01]  /*11070*/  HMMA.16816.F32.BF16 R32, R168, R174, R32 ;  /* 0x000000aea820723c */ /* 0x000fe20000041820 */
[----:B------:R-:W2:Y:S06]  /*11080*/  LDSM.16.M88.4 R168, [R209+0x1000] ;  /* 0x00100000d1a8783b */ /* 0x000eac0000000200 */
[----:B------:R-:W3:Y:S01]  /*11090*/  LDSM.16.M88.4 R172, [R209+0x1800] ;  /* 0x00180000d1ac783b */ /* 0x000ee20000000200 */
[C---:B------:R-:W-:Y:S08]  /*110a0*/  HMMA.16816.F32.BF16 R4, R184.reuse, R188, R4 ;  /* 0x000000bcb804723c */ /* 0x040ff00000041804 */
[C---:B------:R-:W-:Y:S01]  /*110b0*/  HMMA.16816.F32.BF16 R8, R184.reuse, R190, R8 ;  /* 0x000000beb808723c */ /* 0x040fe20000041808 */
[----:B------:R-:W4:Y:S07]  /*110c0*/  LDSM.16.M88.4 R188, [R204+0xa900] ;  /* 0x00a90000ccbc783b */ /* 0x000f2e0000000200 */
[C---:B-1----:R-:W-:Y:S08]  /*110d0*/  HMMA.16816.F32.BF16 R12, R184.reuse, R192, R12 ;  /* 0x000000c0b80c723c */ /* 0x042ff0000004180c */
[C---:B------:R-:W-:Y:S01]  /*110e0*/  HMMA.16816.F32.BF16 R16, R184.reuse, R194, R16 ;  /* 0x000000c2b810723c */ /* 0x040fe20000041810 */
[----:B------:R-:W1:Y:S07]  /*110f0*/  LDSM.16.M88.4 R192, [R204+0xb100] ;  /* 0x00b10000ccc0783b */ /* 0x000e6e0000000200 */
[C---:B--2---:R-:W-:Y:S08]  /*11100*/  HMMA.16816.F32.BF16 R20, R184.reuse, R168, R20 ;  /* 0x000000a8b814723c */ /* 0x044ff00000041814 */
[C---:B------:R-:W-:Y:S01]  /*11110*/  HMMA.16816.F32.BF16 R24, R184.reuse, R170, R24 ;  /* 0x000000aab818723c */ /* 0x040fe20000041818 */
[----:B------:R-:W2:Y:S07]  /*11120*/  LDSM.16.M88.4 R168, [R204+0xb900] ;  /* 0x00b90000cca8783b */ /* 0x000eae0000000200 */
[C---:B---3--:R-:W-:Y:S08]  /*11130*/  HMMA.16816.F32.BF16 R28, R184.reuse, R172, R28 ;  /* 0x000000acb81c723c */ /* 0x048ff0000004181c */
[----:B------:R-:W-:Y:S01]  /*11140*/  HMMA.16816.F32.BF16 R32, R184, R174, R32 ;  /* 0x000000aeb820723c */ /* 0x000fe20000041820 */
[----:B------:R-:W-:Y:S06]  /*11150*/  LDSM.16.M88.4 R172, [R212+0x14100] ;  /* 0x01410000d4ac783b */ /* 0x000fec0000000200 */
[----:B------:R-:W-:Y:S01]  /*11160*/  LDSM.16.M88.4 R184, [R226] ;  /* 0x00000000e2b8783b */ /* 0x000fe20000000200 */
[C---:B------:R-:W-:Y:S08]  /*11170*/  HMMA.16816.F32.BF16 R4, R176.reuse, R180, R4 ;  /* 0x000000b4b004723c */ /* 0x040ff00000041804 */
[C---:B------:R-:W-:Y:S01]  /*11180*/  HMMA.16816.F32.BF16 R8, R176.reuse, R182, R8 ;  /* 0x000000b6b008723c */ /* 0x040fe20000041808 */
[----:B------:R-:W3:Y:S07]  /*11190*/  LDSM.16.M88.4 R180, [R227] ;  /* 0x00000000e3b4783b */ /* 0x000eee0000000200 */
[C---:B----4-:R-:W-:Y:S08]  /*111a0*/  HMMA.16816.F32.BF16 R12, R176.reuse, R188, R12 ;  /* 0x000000bcb00c723c */ /* 0x050ff0000004180c */
[C---:B------:R-:W-:Y:S01]  /*111b0*/  HMMA.16816.F32.BF16 R16, R176.reuse, R190, R16 ;  /* 0x000000beb010723c */ /* 0x040fe20000041810 */
[----:B------:R-:W4:Y:S07]  /*111c0*/  LDSM.16.M88.4 R188, [R225] ;  /* 0x00000000e1bc783b */ /* 0x000f2e0000000200 */
[C---:B-1----:R-:W-:Y:S08]  /*111d0*/  HMMA.16816.F32.BF16 R20, R176.reuse, R192, R20 ;  /* 0x000000c0b014723c */ /* 0x042ff00000041814 */
[C---:B------:R-:W-:Y:S01]  /*111e0*/  HMMA.16816.F32.BF16 R24, R176.reuse, R194, R24 ;  /* 0x000000c2b018723c */ /* 0x040fe20000041818 */
[----:B------:R-:W1:Y:S07]  /*111f0*/  LDSM.16.M88.4 R192, [R224] ;  /* 0x00000000e0c0783b */ /* 0x000e6e0000000200 */
[C---:B--2---:R-:W-:Y:S08]  /*11200*/  HMMA.16816.F32.BF16 R28, R176.reuse, R168, R28 ;  /* 0x000000a8b01c723c */ /* 0x044ff0000004181c */
[----:B------:R-:W-:Y:S01]  /*11210*/  HMMA.16816.F32.BF16 R32, R176, R170, R32 ;  /* 0x000000aab020723c */ /* 0x000fe20000041820 */
[----:B------:R-:W-:Y:S06]  /*11220*/  LDSM.16.M88.4 R168, [R214+0x14100] ;  /* 0x01410000d6a8783b */ /* 0x000fec0000000200 */
[----:B------:R-:W2:Y:S01]  /*11230*/  LDSM.16.M88.4 R176, [R210+0xa100] ;  /* 0x00a10000d2b0783b */ /* 0x000ea20000000200 */
[C---:B---3--:R-:W-:Y:S08]  /*11240*/  HMMA.16816.F32.BF16 R4, R172.reuse, R180, R4 ;  /* 0x000000b4ac04723c */ /* 0x048ff00000041804 */
[C---:B------:R-:W-:Y:S01]  /*11250*/  HMMA.16816.F32.BF16 R8, R172.reuse, R182, R8 ;  /* 0x000000b6ac08723c */ /* 0x040fe20000041808 */
[----:B------:R-:W3:Y:S07]  /*11260*/  LDSM.16.M88.4 R180, [R210+0xa900] ;  /* 0x00a90000d2b4783b */ /* 0x000eee0000000200 */
[C---:B------:R-:W-:Y:S08]  /*11270*/  HMMA.16816.F32.BF16 R12, R172.reuse, R184, R12 ;  /* 0x000000b8ac0c723c */ /* 0x040ff0000004180c */
[C---:B------:R-:W-:Y:S01]  /*11280*/  HMMA.16816.F32.BF16 R16, R172.reuse, R186, R16 ;  /* 0x000000baac10723c */ /* 0x040fe20000041810 */
[----:B------:R-:W3:Y:S07]  /*11290*/  LDSM.16.M88.4 R184, [R210+0xb100] ;  /* 0x00b10000d2b8783b */ /* 0x000eee0000000200 */
[C---:B----4-:R-:W-:Y:S08]  /*112a0*/  HMMA.16816.F32.BF16 R20, R172.reuse, R188, R20 ;  /* 0x000000bcac14723c */ /* 0x050ff00000041814 */
[C---:B------:R-:W-:Y:S01]  /*112b0*/  HMMA.16816.F32.BF16 R24, R172.reuse, R190, R24 ;  /* 0x000000beac18723c */ /* 0x040fe20000041818 */
[----:B------:R-:W4:Y:S07]  /*112c0*/  LDSM.16.M88.4 R188, [R210+0xb900] ;  /* 0x00b90000d2bc783b */ /* 0x000f2e0000000200 */
[C---:B-1----:R-:W-:Y:S08]  /*112d0*/  HMMA.16816.F32.BF16 R28, R172.reuse, R192, R28 ;  /* 0x000000c0ac1c723c */ /* 0x042ff0000004181c */
[----:B------:R-:W-:Y:S01]  /*112e0*/  HMMA.16816.F32.BF16 R32, R172, R194, R32 ;  /* 0x000000c2ac20723c */ /* 0x000fe20000041820 */
[----:B------:R-:W-:Y:S06]  /*112f0*/  LDSM.16.M88.4 R172, [R213+0x14100] ;  /* 0x01410000d5ac783b */ /* 0x000fec0000000200 */
[----:B------:R-:W1:Y:S01]  /*11300*/  LDSM.16.M88.4 R192, [R209+0x2000] ;  /* 0x00200000d1c0783b */ /* 0x000e620000000200 */
[C---:B--2---:R-:W-:Y:S08]  /*11310*/  HMMA.16816.F32.BF16 R4, R168.reuse, R176, R4 ;  /* 0x000000b0a804723c */ /* 0x044ff00000041804 */
[C---:B------:R-:W-:Y:S01]  /*11320*/  HMMA.16816.F32.BF16 R8, R168.reuse, R178, R8 ;  /* 0x000000b2a808723c */ /* 0x040fe20000041808 */
[----:B------:R-:W2:Y:S07]  /*11330*/  LDSM.16.M88.4 R176, [R209+0x2800] ;  /* 0x00280000d1b0783b */ /* 0x000eae0000000200 */
[C---:B---3--:R-:W-:Y:S08]  /*11340*/  HMMA.16816.F32.BF16 R12, R168.reuse, R180, R12 ;  /* 0x000000b4a80c723c */ /* 0x048ff0000004180c */
[C---:B------:R-:W-:Y:S01]  /*11350*/  HMMA.16816.F32.BF16 R16, R168.reuse, R182, R16 ;  /* 0x000000b6a810723c */ /* 0x040fe20000041810 */
[----:B------:R-:W3:Y:S07]  /*11360*/  LDSM.16.M88.4 R180, [R209+0x3000] ;  /* 0x00300000d1b4783b */ /* 0x000eee0000000200 */
[C---:B------:R-:W-:Y:S08]  /*11370*/  HMMA.16816.F32.BF16 R20, R168.reuse, R184, R20 ;  /* 0x000000b8a814723c */ /* 0x040ff00000041814 */
[C---:B------:R-:W-:Y:S01]  /*11380*/  HMMA.16816.F32.BF16 R24, R168.reuse, R186, R24 ;  /* 0x000000baa818723c */ /* 0x040fe20000041818 */
[----:B------:R-:W-:Y:S07]  /*11390*/  LDSM.16.M88.4 R184, [R211+0x18100] ;  /* 0x01810000d3b8783b */ /* 0x000fee0000000200 */
[C---:B----4-:R-:W-:Y:S08]  /*113a0*/  HMMA.16816.F32.BF16 R28, R168.reuse, R188, R28 ;  /* 0x000000bca81c723c */ /* 0x050ff0000004181c */
[----:B------:R-:W-:Y:S01]  /*113b0*/  HMMA.16816.F32.BF16 R32, R168, R190, R32 ;  /* 0x000000bea820723c */ /* 0x000fe20000041820 */
[----:B------:R-:W4:Y:S06]  /*113c0*/  LDSM.16.M88.4 R168, [R209+0x3800] ;  /* 0x00380000d1a8783b */ /* 0x000f2c0000000200 */
[----:B------:R-:W4:Y:S01]  /*113d0*/  LDSM.16.M88.4 R188, [R204+0xc100] ;  /* 0x00c10000ccbc783b */ /* 0x000f220000000200 */
[C---:B-1----:R-:W-:Y:S08]  /*113e0*/  HMMA.16816.F32.BF16 R4, R172.reuse, R192, R4 ;  /* 0x000000c0ac04723c */ /* 0x042ff00000041804 */
[C---:B------:R-:W-:Y:S01]  /*113f0*/  HMMA.16816.F32.BF16 R8, R172.reuse, R194, R8 ;  /* 0x000000c2ac08723c */ /* 0x040fe20000041808 */
[----:B------:R-:W1:Y:S07]  /*11400*/  LDSM.16.M88.4 R192, [R204+0xc900] ;  /* 0x00c90000ccc0783b */ /* 0x000e6e0000000200 */
[C---:B--2---:R-:W-:Y:S08]  /*11410*/  HMMA.16816.F32.BF16 R12, R172.reuse, R176, R12 ;  /* 0x000000b0ac0c723c */ /* 0x044ff0000004180c */
[C---:B------:R-:W-:Y:S01]  /*11420*/  HMMA.16816.F32.BF16 R16, R172.reuse, R178, R16 ;  /* 0x000000b2ac10723c */ /* 0x040fe20000041810 */
[----:B------:R-:W-:Y:S07]  /*11430*/  LDSM.16.M88.4 R176, [R212+0x18100] ;  /* 0x01810000d4b0783b */ /* 0x000fee0000000200 */
[C---:B---3--:R-:W-:Y:S08]  /*11440*/  HMMA.16816.F32.BF16 R20, R172.reuse, R180, R20 ;  /* 0x000000b4ac14723c */ /* 0x048ff00000041814 */
[C---:B------:R-:W-:Y:S01]  /*11450*/  HMMA.16816.F32.BF16 R24, R172.reuse, R182, R24 ;  /* 0x000000b6ac18723c */ /* 0x040fe20000041818 */
[----:B------:R-:W-:Y:S07]  /*11460*/  LDSM.16.M88.4 R180, [R223] ;  /* 0x00000000dfb4783b */ /* 0x000fee0000000200 */
[C---:B----4-:R-:W-:Y:S08]  /*11470*/  HMMA.16816.F32.BF16 R28, R172.reuse, R168, R28 ;  /* 0x000000a8ac1c723c */ /* 0x050ff0000004181c */
[----:B------:R-:W-:Y:S01]  /*11480*/  HMMA.16816.F32.BF16 R32, R172, R170, R32 ;  /* 0x000000aaac20723c */ /* 0x000fe20000041820 */
[----:B------:R-:W2:Y:S06]  /*11490*/  LDSM.16.M88.4 R168, [R204+0xd100] ;  /* 0x00d10000cca8783b */ /* 0x000eac0000000200 */
[----:B------:R-:W3:Y:S01]  /*114a0*/  LDSM.16.M88.4 R172, [R204+0xd900] ;  /* 0x00d90000ccac783b */ /* 0x000ee20000000200 */
[C---:B------:R-:W-:Y:S08]  /*114b0*/  HMMA.16816.F32.BF16 R4, R184.reuse, R188, R4 ;  /* 0x000000bcb804723c */ /* 0x040ff00000041804 */
[C---:B------:R-:W-:Y:S01]  /*114c0*/  HMMA.16816.F32.BF16 R8, R184.reuse, R190, R8 ;  /* 0x000000beb808723c */ /* 0x040fe20000041808 */
[----:B------:R-:W4:Y:S07]  /*114d0*/  LDSM.16.M88.4 R188, [R222] ;  /* 0x00000000debc783b */ /* 0x000f2e0000000200 */
[C---:B-1----:R-:W-:Y:S08]  /*114e0*/  HMMA.16816.F32.BF16 R12, R184.reuse, R192, R12 ;  /* 0x000000c0b80c723c */ /* 0x042ff0000004180c */
[C---:B------:R-:W-:Y:S01]  /*114f0*/  HMMA.16816.F32.BF16 R16, R184.reuse, R194, R16 ;  /* 0x000000c2b810723c */ /* 0x040fe20000041810 */
[----:B------:R-:W1:Y:S07]  /*11500*/  LDSM.16.M88.4 R192, [R221] ;  /* 0x00000000ddc0783b */ /* 0x000e6e0000000200 */
[C---:B--2---:R-:W-:Y:S08]  /*11510*/  HMMA.16816.F32.BF16 R20, R184.reuse, R168, R20 ;  /* 0x000000a8b814723c */ /* 0x044ff00000041814 */
[C---:B------:R-:W-:Y:S01]  /*11520*/  HMMA.16816.F32.BF16 R24, R184.reuse, R170, R24 ;  /* 0x000000aab818723c */ /* 0x040fe20000041818 */
[----:B------:R-:W2:Y:S07]  /*11530*/  LDSM.16.M88.4 R168, [R220] ;  /* 0x00000000dca8783b */ /* 0x000eae0000000200 */
[C---:B---3--:R-:W-:Y:S08]  /*11540*/  HMMA.16816.F32.BF16 R28, R184.reuse, R172, R28 ;  /* 0x000000acb81c723c */ /* 0x048ff0000004181c */
[----:B------:R-:W-:Y:S01]  /*11550*/  HMMA.16816.F32.BF16 R32, R184, R174, R32 ;  /* 0x000000aeb820723c */ /* 0x000fe20000041820 */
[----:B------:R-:W-:Y:S06]  /*11560*/  LDSM.16.M88.4 R172, [R214+0x18100] ;  /* 0x01810000d6ac783b */ /* 0x000fec0000000200 */
[----:B------:R-:W-:Y:S01]  /*11570*/  LDSM.16.M88.4 R184, [R210+0xc900] ;  /* 0x00c90000d2b8783b */ /* 0x000fe20000000200 */
[C---:B------:R-:W-:Y:S08]  /*11580*/  HMMA.16816.F32.BF16 R4, R176.reuse, R180, R4 ;  /* 0x000000b4b004723c */ /* 0x040ff00000041804 */
[C---:B------:R-:W-:Y:S01]  /*11590*/  HMMA.16816.F32.BF16 R8, R176.reuse, R182, R8 ;  /* 0x000000b6b008723c */ /* 0x040fe20000041808 */
[----:B------:R-:W3:Y:S07]  /*115a0*/  LDSM.16.M88.4 R180, [R210+0xc100] ;  /* 0x00c10000d2b4783b */ /* 0x000eee0000000200 */
[C---:B----4-:R-:W-:Y:S08]  /*115b0*/  HMMA.16816.F32.BF16 R12, R176.reuse, R188, R12 ;  /* 0x000000bcb00c723c */ /* 0x050ff0000004180c */
[C---:B------:R-:W-:Y:S01]  /*115c0*/  HMMA.16816.F32.BF16 R16, R176.reuse, R190, R16 ;  /* 0x000000beb010723c */ /* 0x040fe20000041810 */
[----:B------:R-:W4:Y:S07]  /*115d0*/  LDSM.16.M88.4 R188, [R210+0xd100] ;  /* 0x00d10000d2bc783b */ /* 0x000f2e0000000200 */
[C---:B-1----:R-:W-:Y:S08]  /*115e0*/  HMMA.16816.F32.BF16 R20, R176.reuse, R192, R20 ;  /* 0x000000c0b014723c */ /* 0x042ff00000041814 */
[C---:B------:R-:W-:Y:S01]  /*115f0*/  HMMA.16816.F32.BF16 R24, R176.reuse, R194, R24 ;  /* 0x000000c2b018723c */ /* 0x040fe20000041818 */
[----:B------:R-:W1:Y:S07]  /*11600*/  LDSM.16.M88.4 R192, [R210+0xd900] ;  /* 0x00d90000d2c0783b */ /* 0x000e6e0000000200 */
        /* <DEDUP_REMOVED lines=29> */
[----:B------:R-:W4:Y:S01]  /*117e0*/  LDSM.16.M88.4 R188, [R219] ;  /* 0x00000000dbbc783b */ /* 0x000f220000000200 */
[C---:B-1----:R-:W-:Y:S08]  /*117f0*/  HMMA.16816.F32.BF16 R4, R172.reuse, R192, R4 ;  /* 0x000000c0ac04723c */ /* 0x042ff00000041804 */
[C---:B------:R-:W-:Y:S01]  /*11800*/  HMMA.16816.F32.BF16 R8, R172.reuse, R194, R8 ;  /* 0x000000c2ac08723c */ /* 0x040fe20000041808 */
[----:B------:R-:W1:Y:S07]  /*11810*/  LDSM.16.M88.4 R192, [R218] ;  /* 0x00000000dac0783b */ /* 0x000e6e0000000200 */
[C---:B--2---:R-:W-:Y:S08]  /*11820*/  HMMA.16816.F32.BF16 R12, R172.reuse, R176, R12 ;  /* 0x000000b0ac0c723c */ /* 0x044ff0000004180c */
[C---:B------:R-:W-:Y:S01]  /*11830*/  HMMA.16816.F32.BF16 R16, R172.reuse, R178, R16 ;  /* 0x000000b2ac10723c */ /* 0x040fe20000041810 */
[----:B------:R-:W2:Y:S07]  /*11840*/  LDSM.16.M88.4 R176, [R217] ;  /* 0x00000000d9b0783b */ /* 0x000eae0000000200 */
[C---:B---3--:R-:W-:Y:S08]  /*11850*/  HMMA.16816.F32.BF16 R20, R172.reuse, R180, R20 ;  /* 0x000000b4ac14723c */ /* 0x048ff00000041814 */
[C---:B------:R-:W-:Y:S01]  /*11860*/  HMMA.16816.F32.BF16 R24, R172.reuse, R182, R24 ;  /* 0x000000b6ac18723c */ /* 0x040fe20000041818 */
[----:B------:R-:W-:Y:S07]  /*11870*/  LDSM.16.M88.4 R180, [R210+0xe100] ;  /* 0x00e10000d2b4783b */ /* 0x000fee0000000200 */
[C---:B----4-:R-:W-:Y:S08]  /*11880*/  HMMA.16816.F32.BF16 R28, R172.reuse, R168, R28 ;  /* 0x000000a8ac1c723c */ /* 0x050ff0000004181c */
[----:B------:R-:W-:Y:S01]  /*11890*/  HMMA.16816.F32.BF16 R32, R172, R170, R32 ;  /* 0x000000aaac20723c */ /* 0x000fe20000041820 */
[----:B------:R-:W3:Y:S06]  /*118a0*/  LDSM.16.M88.4 R168, [R216] ;  /* 0x00000000d8a8783b */ /* 0x000eec0000000200 */
[----:B------:R-:W4:Y:S01]  /*118b0*/  LDSM.16.M88.4 R172, [R214+0x1c100] ;  /* 0x01c10000d6ac783b */ /* 0x000f220000000200 */
[C---:B------:R-:W-:Y:S08]  /*118c0*/  HMMA.16816.F32.BF16 R4, R184.reuse, R188, R4 ;  /* 0x000000bcb804723c */ /* 0x040ff00000041804 */
[C---:B------:R-:W-:Y:S01]  /*118d0*/  HMMA.16816.F32.BF16 R8, R184.reuse, R190, R8 ;  /* 0x000000beb808723c */ /* 0x040fe20000041808 */
[----:B------:R-:W4:Y:S07]  /*118e0*/  LDSM.16.M88.4 R188, [R210+0xe900] ;  /* 0x00e90000d2bc783b */ /* 0x000f2e0000000200 */
[C---:B-1----:R-:W-:Y:S08]  /*118f0*/  HMMA.16816.F32.BF16 R12, R184.reuse, R192, R12 ;  /* 0x000000c0b80c723c */ /* 0x042ff0000004180c */
[C---:B------:R-:W-:Y:S01]  /*11900*/  HMMA.16816.F32.BF16 R16, R184.reuse, R194, R16 ;  /* 0x000000c2b810723c */ /* 0x040fe20000041810 */
[----:B------:R-:W-:Y:S07]  /*11910*/  LDSM.16.M88.4 R192, [R209+0x6000] ;  /* 0x00600000d1c0783b */ /* 0x000fee0000000200 */
[C---:B--2---:R-:W-:Y:S08]  /*11920*/  HMMA.16816.F32.BF16 R20, R184.reuse, R176, R20 ;  /* 0x000000b0b814723c */ /* 0x044ff00000041814 */
[C---:B------:R-:W-:Y:S01]  /*11930*/  HMMA.16816.F32.BF16 R24, R184.reuse, R178, R24 ;  /* 0x000000b2b818723c */ /* 0x040fe20000041818 */
[----:B------:R-:W1:Y:S07]  /*11940*/  LDSM.16.M88.4 R176, [R210+0xf100] ;  /* 0x00f10000d2b0783b */ /* 0x000e6e0000000200 */
[C---:B---3--:R-:W-:Y:S08]  /*11950*/  HMMA.16816.F32.BF16 R28, R184.reuse, R168, R28 ;  /* 0x000000a8b81c723c */ /* 0x048ff0000004181c */
[----:B------:R-:W-:Y:S01]  /*11960*/  HMMA.16816.F32.BF16 R32, R184, R170, R32 ;  /* 0x000000aab820723c */ /* 0x000fe20000041820 */
[----:B------:R-:W2:Y:S06]  /*11970*/  LDSM.16.M88.4 R168, [R210+0xf900] ;  /* 0x00f90000d2a8783b */ /* 0x000eac0000000200 */
[----:B------:R-:W3:Y:S01]  /*11980*/  LDSM.16.M88.4 R184, [R213+0x1c100] ;  /* 0x01c10000d5b8783b */ /* 0x000ee20000000200 */
[C---:B----4-:R-:W-:Y:S08]  /*11990*/  HMMA.16816.F32.BF16 R4, R172.reuse, R180, R4 ;  /* 0x000000b4ac04723c */ /* 0x050ff00000041804 */
[C---:B------:R-:W-:Y:S07]  /*119a0*/  HMMA.16816.F32.BF16 R8, R172.reuse, R182, R8 ;  /* 0x000000b6ac08723c */ /* 0x040fee0000041808 */
[C---:B------:R-:W-:Y:S01]  /*119b0*/  @P6 LEA R182, P6, R0.reuse, c[0x0][0x1c8], 0x1 ;  /* 0x0000720000b66a11 */ /* 0x040fe200078c08ff */
[C---:B------:R-:W-:Y:S08]  /*119c0*/  HMMA.16816.F32.BF16 R12, R172.reuse, R188, R12 ;  /* 0x000000bcac0c723c */ /* 0x040ff0000004180c */
[C---:B------:R-:W-:Y:S04]  /*119d0*/  HMMA.16816.F32.BF16 R16, R172.reuse, R190, R16 ;  /* 0x000000beac10723c */ /* 0x040fe80000041810 */
[----:B------:R-:W-:Y:S02]  /*119e0*/  @P0 LEA.HI.X R197, R0, c[0x0][0x1cc], R2, 0x1, P6 ;  /* 0x0000730000c50a11 */ /* 0x000fe400030f0c02 */
[----:B------:R-:W-:Y:S02]  /*119f0*/  @P5 IADD3 R0, P5, R248, UR7, RZ ;  /* 0x00000007f8005c10 */ /* 0x000fe4000ffbe0ff */
[C---:B-1----:R-:W-:Y:S01]  /*11a00*/  HMMA.16816.F32.BF16 R20, R172.reuse, R176, R20 ;  /* 0x000000b0ac14723c */ /* 0x042fe20000041814 */
[----:B------:R-:W-:Y:S02]  /*11a10*/  PLOP3.LUT P6, PT, PT, PT, UP3, 0x80, 0x0 ;  /* 0x000000000000781c */ /* 0x000fe40003fcf038 */
[----:B------:R-:W-:Y:S05]  /*11a20*/  PLOP3.LUT P0, PT, PT, PT, UP3, 0x80, 0x0 ;  /* 0x000000000000781c */ /* 0x000fea0003f0f038 */
[C---:B------:R-:W-:Y:S08]  /*11a30*/  HMMA.16816.F32.BF16 R24, R172.reuse, R178, R24 ;  /* 0x000000b2ac18723c */ /* 0x040ff00000041818 */
[C---:B--2---:R-:W-:Y:S04]  /*11a40*/  HMMA.16816.F32.BF16 R28, R172.reuse, R168, R28 ;  /* 0x000000a8ac1c723c */ /* 0x044fe8000004181c */
[----:B------:R-:W-:Y:S02]  /*11a50*/  @P0 IADD3.X R2, R247, UR6, RZ, P5, !PT ;  /* 0x00000006f7020c10 */ /* 0x000fe4000affe4ff */
[----:B------:R-:W-:Y:S02]  /*11a60*/  PLOP3.LUT P0, PT, PT, PT, UP3, 0x80, 0x0 ;  /* 0x000000000000781c */ /* 0x000fe40003f0f038 */
[----:B------:R-:W-:Y:S01]  /*11a70*/  HMMA.16816.F32.BF16 R32, R172, R170, R32 ;  /* 0x000000aaac20723c */ /* 0x000fe20000041820 */
[----:B------:R-:W1:Y:S01]  /*11a80*/  LDSM.16.M88.4 R168, [R209+0x6800] ;  /* 0x00680000d1a8783b */ /* 0x000e620000000200 */
[----:B------:R-:W-:Y:S05]  /*11a90*/  PLOP3.LUT P5, PT, PT, PT, UP3, 0x80, 0x0 ;  /* 0x000000000000781c */ /* 0x000fea0003faf038 */
[C---:B------:R-:W-:Y:S01]  /*11aa0*/  @P6 LEA R172, P6, R0.reuse, c[0x0][0x1c8], 0x1 ;  /* 0x0000720000ac6a11 */ /* 0x040fe200078c08ff */
[C---:B---3--:R-:W-:Y:S08]  /*11ab0*/  HMMA.16816.F32.BF16 R4, R184.reuse, R192, R4 ;  /* 0x000000c0b804723c */ /* 0x048ff00000041804 */
[C---:B------:R-:W-:Y:S01]  /*11ac0*/  HMMA.16816.F32.BF16 R8, R184.reuse, R194, R8 ;  /* 0x000000c2b808723c */ /* 0x040fe20000041808 */
[----:B------:R-:W2:Y:S03]  /*11ad0*/  LDL R194, [R1+0x2c] ;  /* 0x00002c0001c27983 */ /* 0x000ea60000100800 */
[----:B------:R-:W-:Y:S02]  /*11ae0*/  @P0 LEA.HI.X R198, R0, c[0x0][0x1cc], R2, 0x1, P6 ;  /* 0x0000730000c60a11 */ /* 0x000fe400030f0c02 */
[----:B------:R-:W-:Y:S01]  /*11af0*/  @P5 IADD3 R0, P5, R246, UR7, RZ ;  /* 0x00000007f6005c10 */ /* 0x000fe2000ffbe0ff */
[----:B------:R-:W-:Y:S01]  /*11b00*/  @UP3 UIADD3 UR7, UP0, UR13, UR7, URZ ;  /* 0x000000070d073290 */ /* 0x000fe2000ff1e03f */
[----:B------:R-:W-:Y:S02]  /*11b10*/  PLOP3.LUT P6, PT, PT, PT, UP3, 0x80, 0x0 ;  /* 0x000000000000781c */ /* 0x000fe40003fcf038 */
[----:B------:R-:W-:Y:S06]  /*11b20*/  PLOP3.LUT P0, PT, PT, PT, UP3, 0x80, 0x0 ;  /* 0x000000000000781c */ /* 0x000fec0003f0f038 */
[----:B------:R-:W-:Y:S02]  /*11b30*/  FMUL.FTZ R4, R4, c[0x0][0x320] ;  /* 0x0000c80004047a20 */ /* 0x000fe40000410000 */
[----:B------:R-:W-:Y:S02]  /*11b40*/  FMUL.FTZ R5, R5, c[0x0][0x320] ;  /* 0x0000c80005057a20 */ /* 0x000fe40000410000 */
[----:B------:R-:W3:Y:S01]  /*11b50*/  MUFU.TANH R183, R4 ;  /* 0x0000000400b77308 */ /* 0x000ee20000002400 */
[----:B------:R-:W-:Y:S01]  /*11b60*/  FMUL.FTZ R6, R6, c[0x0][0x320] ;  /* 0x0000c80006067a20 */ /* 0x000fe20000410000 */
[----:B------:R-:W-:Y:S01]  /*11b70*/  @P6 LEA R135, P6, R0, c[0x0][0x1c8], 0x1 ;  /* 0x0000720000876a11 */ /* 0x000fe200078c08ff */
[----:B------:R-:W-:Y:S01]  /*11b80*/  FMUL.FTZ R7, R7, c[0x0][0x320] ;  /* 0x0000c80007077a20 */ /* 0x000fe20000410000 */
[----:B------:R-:W-:Y:S01]  /*11b90*/  @P0 IADD3.X R2, R245, UR6, RZ, P5, !PT ;  /* 0x00000006f5020c10 */ /* 0x000fe2000affe4ff */
[----:B------:R-:W-:Y:S01]  /*11ba0*/  FMUL.FTZ R8, R8, c[0x0][0x320] ;  /* 0x0000c80008087a20 */ /* 0x000fe20000410000 */
[C---:B-1----:R-:W-:Y:S01]  /*11bb0*/  HMMA.16816.F32.BF16 R12, R184.reuse, R168, R12 ;  /* 0x000000a8b80c723c */ /* 0x042fe2000004180c */
[----:B------:R-:W-:Y:S01]  /*11bc0*/  PLOP3.LUT P0, PT, PT, PT, UP3, 0x80, 0x0 ;  /* 0x000000000000781c */ /* 0x000fe20003f0f038 */
[----:B------:R-:W-:Y:S01]  /*11bd0*/  @UP3 UIADD3.X UR6, UR12, UR6, URZ, UP0, !UPT ;  /* 0x000000060c063290 */ /* 0x000fe200087fe43f */
[----:B------:R-:W-:Y:S01]  /*11be0*/  FMUL.FTZ R9, R9, c[0x0][0x320] ;  /* 0x0000c80009097a20 */ /* 0x000fe20000410000 */
[----:B------:R-:W1:Y:S01]  /*11bf0*/  MUFU.TANH R180, R5 ;  /* 0x0000000500b47308 */ /* 0x000e620000002400 */
[----:B------:R-:W-:Y:S01]  /*11c00*/  FMUL.FTZ R10, R10, c[0x0][0x320] ;  /* 0x0000c8000a0a7a20 */ /* 0x000fe20000410000 */
[----:B------:R-:W-:Y:S01]  /*11c10*/  PLOP3.LUT P5, PT, PT, PT, UP3, 0x80, 0x0 ;  /* 0x000000000000781c */ /* 0x000fe20003faf038 */
[----:B------:R-:W-:Y:S01]  /*11c20*/  FMUL.FTZ R11, R11, c[0x0][0x320] ;  /* 0x0000c8000b0b7a20 */ /* 0x000fe20000410000 */
[C---:B------:R-:W-:Y:S06]  /*11c30*/  HMMA.16816.F32.BF16 R16, R184.reuse, R170, R16 ;  /* 0x000000aab810723c */ /* 0x040fec0000041810 */
[----:B------:R-:W4:Y:S01]  /*11c40*/  MUFU.TANH R190, R6 ;  /* 0x0000000600be7308 */ /* 0x000f220000002400 */
[----:B------:R-:W-:Y:S02]  /*11c50*/  @P0 LEA.HI.X R193, R0, c[0x0][0x1cc], R2, 0x1, P6 ;  /* 0x0000730000c10a11 */ /* 0x000fe400030f0c02 */
[----:B------:R-:W-:Y:S02]  /*11c60*/  PLOP3.LUT P0, PT, PT, PT, UP3, 0x80, 0x0 ;  /* 0x000000000000781c */ /* 0x000fe40003f0f038 */
[----:B------:R-:W-:Y:S02]  /*11c70*/  PLOP3.LUT P6, PT, PT, PT, UP3, 0x80, 0x0 ;  /* 0x000000000000781c */ /* 0x000fe40003fcf038 */
[----:B------:R-:W-:Y:S03]  /*11c80*/  @P5 IADD3 R0, P5, R202, UR7, RZ ;  /* 0x00000007ca005c10 */ /* 0x000fe6000ffbe0ff */
[----:B------:R1:W1:Y:S01]  /*11c90*/  MUFU.TANH R191, R7 ;  /* 0x0000000700bf7308 */ /* 0x0002620000002400 */
[----:B------:R-:W-:Y:S02]  /*11ca0*/  FMUL.FTZ R12, R12, c[0x0][0x320] ;  /* 0x0000c8000c0c7a20 */ /* 0x000fe40000410000 */
[----:B------:R-:W-:Y:S02]  /*11cb0*/  FMUL.FTZ R13, R13, c[0x0][0x320] ;  /* 0x0000c8000d0d7a20 */ /* 0x000fe40000410000 */
[----:B------:R-:W-:Y:S02]  /*11cc0*/  FMUL.FTZ R14, R14, c[0x0][0x320] ;  /* 0x0000c8000e0e7a20 */ /* 0x000fe40000410000 */
[----:B------:R-:W-:Y:S01]  /*11cd0*/  FMUL.FTZ R15, R15, c[0x0][0x320] ;  /* 0x0000c8000f0f7a20 */ /* 0x000fe20000410000 */
[----:B------:R-:W-:Y:S01]  /*11ce0*/  @P6 LEA R132, P6, R0, c[0x0][0x1c8], 0x1 ;  /* 0x0000720000846a11 */ /* 0x000fe200078c08ff */
[----:B------:R-:W-:Y:S01]  /*11cf0*/  FMUL.FTZ R17, R17, c[0x0][0x320] ;  /* 0x0000c80011117a20 */ /* 0x000fe20000410000 */
[----:B------:R-:W2:Y:S01]  /*11d00*/  MUFU.TANH R178, R8 ;  /* 0x0000000800b27308 */ /* 0x000ea20000002400 */
[----:B------:R-:W-:Y:S01]  /*11d10*/  @P0 IADD3.X R2, R201, UR6, RZ, P5, !PT ;  /* 0x00000006c9020c10 */ /* 0x000fe2000affe4ff */
[----:B------:R-:W-:Y:S01]  /*11d20*/  FMUL.FTZ R16, R16, c[0x0][0x320] ;  /* 0x0000c80010107a20 */ /* 0x000fe20000410000 */
[----:B------:R-:W-:Y:S01]  /*11d30*/  PLOP3.LUT P0, PT, PT, PT, UP3, 0x80, 0x0 ;  /* 0x000000000000781c */ /* 0x000fe20003f0f038 */
[----:B------:R-:W-:Y:S01]  /*11d40*/  FMUL.FTZ R18, R18, c[0x0][0x320] ;  /* 0x0000c80012127a20 */ /* 0x000fe20000410000 */
[----:B------:R-:W-:Y:S01]  /*11d50*/  PLOP3.LUT P5, PT, PT, PT, UP3, 0x80, 0x0 ;  /* 0x000000000000781c */ /* 0x000fe20003faf038 */
[----:B------:R-:W-:Y:S04]  /*11d60*/  FMUL.FTZ R19, R19, c[0x0][0x320] ;  /* 0x0000c80013137a20 */ /* 0x000fe80000410000 */
[----:B------:R-:W2:Y:S01]  /*11d70*/  MUFU.TANH R168, R17 ;  /* 0x0000001100a87308 */ /* 0x000ea20000002400 */
[----:B-1----:R-:W1:Y:S05]  /*11d80*/  LDSM.16.M88.4 R4, [R209+0x7000] ;  /* 0x00700000d104783b */ /* 0x002e6a0000000200 */
[----:B------:R-:W-:Y:S02]  /*11d90*/  @P0 LEA.HI.X R192, R0, c[0x0][0x1cc], R2, 0x1, P6 ;  /* 0x0000730000c00a11 */ /* 0x000fe400030f0c02 */
[----:B------:R-:W-:Y:S02]  /*11da0*/  @P5 IADD3 R0, P5, R252, UR7, RZ ;  /* 0x00000007fc005c10 */ /* 0x000fe4000ffbe0ff */
[----:B------:R-:W1:Y:S01]  /*11db0*/  MUFU.TANH R175, R9 ;  /* 0x0000000900af7308 */ /* 0x000e620000002400 */
[----:B------:R-:W-:Y:S02]  /*11dc0*/  PLOP3.LUT P6, PT, PT, PT, UP3, 0x80, 0x0 ;  /* 0x000000000000781c */ /* 0x000fe40003fcf038 */
[----:B------:R-:W-:Y:S07]  /*11dd0*/  PLOP3.LUT P0, PT, PT, PT, UP3, 0x80, 0x0 ;  /* 0x000000000000781c */ /* 0x000fee0003f0f038 */
[----:B------:R-:W1:Y:S04]  /*11de0*/  MUFU.TANH R188, R10 ;  /* 0x0000000a00bc7308 */ /* 0x000e680000002400 */
[C---:B------:R-:W-:Y:S02]  /*11df0*/  @P6 LEA R2, P6, R0.reuse, c[0x0][0x1c8], 0x1 ;  /* 0x0000720000026a11 */ /* 0x040fe400078c08ff */
[----:B------:R-:W-:Y:S02]  /*11e00*/  @P0 IADD3.X R3, R251, UR6, RZ, P5, !PT ;  /* 0x00000006fb030c10 */ /* 0x000fe4000affe4ff */
[----:B------:R-:W-:Y:S02]  /*11e10*/  PLOP3.LUT P0, PT, PT, PT, UP3, 0x80, 0x0 ;  /* 0x000000000000781c */ /* 0x000fe40003f0f038 */
[----:B------:R3:W2:Y:S01]  /*11e20*/  MUFU.TANH R189, R11 ;  /* 0x0000000b00bd7308 */ /* 0x0006a20000002400 */
[----:B------:R-:W-:Y:S09]  /*11e30*/  PLOP3.LUT P5, PT, PT, PT, UP3, 0x80, 0x0 ;  /* 0x000000000000781c */ /* 0x000ff20003faf038 */
[----:B------:R4:W2:Y:S01]  /*11e40*/  MUFU.TANH R169, R16 ;  /* 0x0000001000a97308 */ /* 0x0008a20000002400 */
[----:B------:R-:W-:Y:S02]  /*11e50*/  @P0 LEA.HI.X R3, R0, c[0x0][0x1cc], R3, 0x1, P6 ;  /* 0x0000730000030a11 */ /* 0x000fe400030f0c03 */
[----:B------:R-:W-:Y:S01]  /*11e60*/  PLOP3.LUT P6, PT, PT, PT, UP3, 0x80, 0x0 ;  /* 0x000000000000781c */ /* 0x000fe20003fcf038 */
[C---:B-1----:R-:W-:Y:S01]  /*11e70*/  HMMA.16816.F32.BF16 R20, R184.reuse, R4, R20 ;  /* 0x00000004b814723c */ /* 0x042fe20000041814 */
[----:B------:R-:W-:Y:S02]  /*11e80*/  PLOP3.LUT P0, PT, PT, PT, UP3, 0x80, 0x0 ;  /* 0x000000000000781c */ /* 0x000fe40003f0f038 */
[----:B------:R-:W-:Y:S03]  /*11e90*/  @P5 IADD3 R0, P5, R248, UR7, RZ ;  /* 0x00000007f8005c10 */ /* 0x000fe6000ffbe0ff */
[----:B------:R-:W1:Y:S02]  /*11ea0*/  MUFU.TANH R173, R12 ;  /* 0x0000000c00ad7308 */ /* 0x000e640000002400 */
[C---:B------:R-:W-:Y:S01]  /*11eb0*/  HMMA.16816.F32.BF16 R24, R184.reuse, R6, R24 ;  /* 0x00000006b818723c */ /* 0x040fe20000041818 */
[----:B---3--:R-:W3:Y:S01]  /*11ec0*/  LDSM.16.M88.4 R8, [R209+0x7800] ;  /* 0x00780000d108783b */ /* 0x008ee20000000200 */
[----:B------:R-:W-:Y:S06]  /*11ed0*/  DEPBAR.LE SB0, 0x0 ;  /* 0x000080000000791a */ /* 0x000fec0000000000 */
[----:B------:R-:W1:Y:S01]  /*11ee0*/  MUFU.TANH R170, R13 ;  /* 0x0000000d00aa7308 */ /* 0x000e620000002400 */
[----:B------:R-:W-:Y:S01]  /*11ef0*/  @P0 IADD3.X R4, R247, UR6, RZ, P5, !PT ;  /* 0x00000006f7040c10 */ /* 0x000fe2000affe4ff */
[----:B------:R-:W-:Y:S01]  /*11f00*/  BAR.SYNC.DEFER_BLOCKING 0x0 ;  /* 0x0000000000007b1d */ /* 0x000fe20000010000 */
[----:B------:R-:W-:Y:S02]  /*11f10*/  PLOP3.LUT P0, PT, PT, PT, UP3, 0x80, 0x0 ;  /* 0x000000000000781c */ /* 0x000fe40003f0f038 */
[----:B----4-:R-:W-:Y:S02]  /*11f20*/  @P6 LEA R16, P6, R0, c[0x0][0x1c8], 0x1 ;  /* 0x0000720000106a11 */ /* 0x010fe400078c08ff */
[----:B------:R-:W-:Y:S01]  /*11f30*/  PLOP3.LUT P5, PT, PT, PT, UP3, 0x80, 0x0 ;  /* 0x000000000000781c */ /* 0x000fe20003faf038 */
[----:B------:R-:W-:Y:S02]  /*11f40*/  FMUL.FTZ R22, R22, c[0x0][0x320] ;  /* 0x0000c80016167a20 */ /* 0x000fe40000410000 */
[----:B------:R-:W4:Y:S01]  /*11f50*/  MUFU.TANH R179, R14 ;  /* 0x0000000e00b37308 */ /* 0x000f220000002400 */
[----:B------:R-:W-:Y:S02]  /*11f60*/  FMUL.FTZ R23, R23, c[0x0][0x320] ;  /* 0x0000c80017177a20 */ /* 0x000fe40000410000 */
[----:B------:R-:W-:Y:S03]  /*11f70*/  FMUL.FTZ R20, R20, c[0x0][0x320] ;  /* 0x0000c80014147a20 */ /* 0x000fe60000410000 */
[----:B------:R-:W-:Y:S02]  /*11f80*/  FMUL.FTZ R17, R25, c[0x0][0x320] ;  /* 0x0000c80019117a20 */ /* 0x000fe40000410000 */
[----:B------:R-:W4:Y:S01]  /*11f90*/  LDL R25, [R1+0x28] ;  /* 0x0000280001197983 */ /* 0x000f220000100800 */
[----:B------:R-:W-:Y:S01]  /*11fa0*/  @P0 LEA.HI.X R4, R0, c[0x0][0x1cc], R4, 0x1, P6 ;  /* 0x0000730000040a11 */ /* 0x000fe200030f0c04 */
[----:B------:R-:W1:Y:S01]  /*11fb0*/  MUFU.TANH R181, R15 ;  /* 0x0000000f00b57308 */ /* 0x000e620000002400 */
[----:B------:R-:W-:Y:S02]  /*11fc0*/  @P5 IADD3 R0, P5, R246, UR7, RZ ;  /* 0x00000007f6005c10 */ /* 0x000fe4000ffbe0ff */
[----:B------:R-:W-:Y:S02]  /*11fd0*/  PLOP3.LUT P6, PT, PT, PT, UP3, 0x80, 0x0 ;  /* 0x000000000000781c */ /* 0x000fe40003fcf038 */
[----:B------:R-:W-:Y:S05]  /*11fe0*/  PLOP3.LUT P0, PT, PT, PT, UP3, 0x80, 0x0 ;  /* 0x000000000000781c */ /* 0x000fea0003f0f038 */
[----:B------:R1:W1:Y:S01]  /*11ff0*/  MUFU.TANH R176, R18 ;  /* 0x0000001200b07308 */ /* 0x0002620000002400 */
[C---:B---3--:R-:W-:Y:S05]  /*12000*/  HMMA.16816.F32.BF16 R28, R184.reuse, R8, R28 ;  /* 0x00000008b81c723c */ /* 0x048fea000004181c */
[----:B------:R-:W-:Y:S04]  /*12010*/  @P6 LEA R6, P6, R0, c[0x0][0x1c8], 0x1 ;  /* 0x0000720000066a11 */ /* 0x000fe800078c08ff */
[----:B------:R3:W2:Y:S03]  /*12020*/  MUFU.TANH R177, R19 ;  /* 0x0000001300b17308 */ /* 0x0006a60000002400 */
[----:B------:R-:W-:Y:S01]  /*12030*/  @P0 IADD3.X R7, R245, UR6, RZ, P5, !PT ;  /* 0x00000006f5070c10 */ /* 0x000fe2000affe4ff */
[----:B------:R-:W-:Y:S01]  /*12040*/  HMMA.16816.F32.BF16 R32, R184, R10, R32 ;  /* 0x0000000ab820723c */ /* 0x000fe20000041820 */
[----:B------:R-:W-:Y:S01]  /*12050*/  PLOP3.LUT P0, PT, PT, PT, UP3, 0x80, 0x0 ;  /* 0x000000000000781c */ /* 0x000fe20003f0f038 */
[----:B------:R-:W-:Y:S01]  /*12060*/  USHF.L.U32 UR6, UR14, 0x6, URZ ;  /* 0x000000060e067899 */ /* 0x000fe2000800063f */
[----:B------:R-:W-:Y:S03]  /*12070*/  PLOP3.LUT P5, PT, PT, PT, UP2, 0x80, 0x0 ;  /* 0x000000000000781c */ /* 0x000fe60003faf028 */
[----:B------:R3:W2:Y:S01]  /*12080*/  MUFU.TANH R171, R22 ;  /* 0x0000001600ab7308 */ /* 0x0006a20000002400 */
[----:B-1----:R-:W-:Y:S07]  /*12090*/  FMUL.FTZ R18, R24, c[0x0][0x320] ;  /* 0x0000c80018127a20 */ /* 0x002fee0000410000 */
[----:B------:R-:W-:Y:S01]  /*120a0*/  @P0 LEA.HI.X R7, R0, c[0x0][0x1cc], R7, 0x1, P6 ;  /* 0x0000730000070a11 */ /* 0x000fe200030f0c07 */
[----:B------:R-:W-:Y:S01]  /*120b0*/  FMUL.FTZ R24, R26, c[0x0][0x320] ;  /* 0x0000c8001a187a20 */ /* 0x000fe20000410000 */
[----:B------:R-:W-:Y:S01]  /*120c0*/  PLOP3.LUT P6, PT, PT, PT, UP3, 0x80, 0x0 ;  /* 0x000000000000781c */ /* 0x000fe20003fcf038 */
[----:B------:R-:W-:Y:S01]  /*120d0*/  FMUL.FTZ R15, R28, c[0x0][0x320] ;  /* 0x0000c8001c0f7a20 */ /* 0x000fe20000410000 */
[----:B------:R1:W1:Y:S01]  /*120e0*/  MUFU.TANH R174, R23 ;  /* 0x0000001700ae7308 */ /* 0x0002620000002400 */
[----:B------:R-:W-:Y:S01]  /*120f0*/  PLOP3.LUT P0, PT, PT, PT, UP2, 0x80, 0x0 ;  /* 0x000000000000781c */ /* 0x000fe20003f0f028 */
[----:B------:R-:W-:Y:S02]  /*12100*/  FMUL.FTZ R14, R29, c[0x0][0x320] ;  /* 0x0000c8001d0e7a20 */ /* 0x000fe40000410000 */
[----:B---3--:R-:W-:Y:S02]  /*12110*/  FMUL.FTZ R19, R21, c[0x0][0x320] ;  /* 0x0000c80015137a20 */ /* 0x008fe40000410000 */
[----:B------:R-:W-:Y:S02]  /*12120*/  FMUL.FTZ R21, R31, c[0x0][0x320] ;  /* 0x0000c8001f157a20 */ /* 0x000fe40000410000 */
[----:B------:R-:W-:Y:S02]  /*12130*/  FMUL.FTZ R13, R32, c[0x0][0x320] ;  /* 0x0000c800200d7a20 */ /* 0x000fe40000410000 */
[----:B------:R-:W3:Y:S01]  /*12140*/  MUFU.TANH R20, R20 ;  /* 0x0000001400147308 */ /* 0x000ee20000002400 */
[----:B------:R-:W-:Y:S02]  /*12150*/  @P6 IMAD.MOV.U32 R8, RZ, RZ, R196 ;  /* 0x000000ffff086224 */ /* 0x000fe400078e00c4 */
[----:B------:R-:W-:Y:S01]  /*12160*/  @P6 IMAD.MOV.U32 R9, RZ, RZ, R199 ;  /* 0x000000ffff096224 */ /* 0x000fe200078e00c7 */
[----:B------:R-:W-:Y:S01]  /*12170*/  PLOP3.LUT P6, PT, PT, PT, UP3, 0x80, 0x0 ;  /* 0x000000000000781c */ /* 0x000fe20003fcf038 */
[----:B------:R-:W-:Y:S02]  /*12180*/  FMUL.FTZ R22, R30, c[0x0][0x320] ;  /* 0x0000c8001e167a20 */ /* 0x000fe40000410000 */
[----:B------:R-:W-:Y:S02]  /*12190*/  FMUL.FTZ R12, R33, c[0x0][0x320] ;  /* 0x0000c800210c7a20 */ /* 0x000fe40000410000 */
[----:B------:R-:W-:Y:S01]  /*121a0*/  FMUL.FTZ R35, R35, c[0x0][0x320] ;  /* 0x0000c80023237a20 */ /* 0x000fe20000410000 */
[----:B------:R-:W2:Y:S01]  /*121b0*/  MUFU.TANH R19, R19 ;  /* 0x0000001300137308 */ /* 0x000ea20000002400 */
[----:B-1----:R-:W-:Y:S09]  /*121c0*/  FMUL.FTZ R23, R27, c[0x0][0x320] ;  /* 0x0000c8001b177a20 */ /* 0x002ff20000410000 */
        /* <DEDUP_REMOVED lines=9> */
[----:B--2---:R-:W-:Y:S01]  /*12260*/  @P5 IMAD.HI.U32 R0, R194, c[0x0][0x2c8], RZ ;  /* 0x0000b200c2005a27 */ /* 0x004fe200078e00ff */
[----:B------:R-:W-:Y:S03]  /*12270*/  PLOP3.LUT P5, PT, PT, PT, UP3, 0x80, 0x0 ;  /* 0x000000000000781c */ /* 0x000fe60003faf038 */
[----:B------:R-:W-:Y:S01]  /*12280*/  IMAD.MOV.U32 R5, RZ, RZ, R194 ;  /* 0x000000ffff057224 */ /* 0x000fe200078e00c2 */
[----:B------:R-:W-:Y:S01]  /*12290*/  @P0 SHF.R.U32.HI R5, RZ, c[0x0][0x2cc], R0 ;  /* 0x0000b300ff050a19 */ /* 0x000fe20000011600 */
[----:B------:R-:W-:Y:S01]  /*122a0*/  IMAD.U32 R0, RZ, RZ, UR16 ;  /* 0x00000010ff007e24 */ /* 0x000fe2000f8e00ff */
[----:B------:R-:W-:Y:S02]  /*122b0*/  PLOP3.LUT P0, PT, PT, PT, UP3, 0x80, 0x0 ;  /* 0x000000000000781c */ /* 0x000fe40003f0f038 */
[----:B------:R-:W2:Y:S05]  /*122c0*/  MUFU.TANH R12, R12 ;  /* 0x0000000c000c7308 */ /* 0x000eaa0000002400 */
[----:B------:R-:W-:Y:S01]  /*122d0*/  @!PT LDS RZ, [RZ] ;  /* 0x00000000fffff984 */ /* 0x000fe20000000800 */
[----:B------:R-:W-:Y:S01]  /*122e0*/  @!PT LDS RZ, [RZ] ;  /* 0x00000000fffff984 */ /* 0x000fe20000000800 */
[----:B------:R-:W-:Y:S01]  /*122f0*/  @!PT LDS RZ, [RZ] ;  /* 0x00000000fffff984 */ /* 0x000fe20000000800 */
[----:B------:R1:W-:Y:S01]  /*12300*/  @P5 LDGSTS.E.BYPASS.LTC128B.128 [R231+0x8100], [R8.64], !P4 ;  /* 0x0810000008e75fae */ /* 0x0003e2000e101d52 */
[----:B------:R-:W-:Y:S05]  /*12310*/  PLOP3.LUT P5, PT, PT, PT, UP3, 0x80, 0x0 ;  /* 0x000000000000781c */ /* 0x000fea0003faf038 */
[----:B-1----:R-:W-:Y:S02]  /*12320*/  @P0 IMAD.MOV.U32 R8, RZ, RZ, R182 ;  /* 0x000000ffff080224 */ /* 0x002fe400078e00b6 */
[----:B------:R-:W-:Y:S01]  /*12330*/  @P0 IMAD.MOV.U32 R9, RZ, RZ, R197 ;  /* 0x000000ffff090224 */ /* 0x000fe200078e00c5 */
[----:B------:R-:W-:Y:S04]  /*12340*/  PLOP3.LUT P0, PT, PT, PT, UP3, 0x80, 0x0 ;  /* 0x000000000000781c */ /* 0x000fe80003f0f038 */
[----:B------:R1:W-:Y:S01]  /*12350*/  @P6 LDGSTS.E.BYPASS.LTC128B.128 [R231+0xa100], [R8.64], !P3 ;  /* 0x0a10000008e76fae */ /* 0x0003e2000d901d52 */
[----:B------:R-:W-:Y:S01]  /*12360*/  PLOP3.LUT P6, PT, PT, PT, UP3, 0x80, 0x0 ;  /* 0x000000000000781c */ /* 0x000fe20003fcf038 */
[----:B-1----:R-:W-:Y:S02]  /*12370*/  @P5 IMAD.MOV.U32 R8, RZ, RZ, R172 ;  /* 0x000000ffff085224 */ /* 0x002fe400078e00ac */
[----:B------:R-:W-:Y:S01]  /*12380*/  @P5 IMAD.MOV.U32 R9, RZ, RZ, R198 ;  /* 0x000000ffff095224 */ /* 0x000fe200078e00c6 */
[----:B------:R-:W-:Y:S04]  /*12390*/  PLOP3.LUT P5, PT, PT, PT, UP3, 0x80, 0x0 ;  /* 0x000000000000781c */ /* 0x000fe80003faf038 */
[----:B------:R1:W-:Y:S01]  /*123a0*/  @P0 LDGSTS.E.BYPASS.LTC128B.128 [R231+0xc100], [R8.64], !P2 ;  /* 0x0c10000008e70fae */ /* 0x0003e2000d101d52 */
[----:B------:R-:W-:Y:S04]  /*123b0*/  PLOP3.LUT P0, PT, PT, PT, UP3, 0x80, 0x0 ;  /* 0x000000000000781c */ /* 0x000fe80003f0f038 */
[----:B-1----:R-:W-:Y:S02]  /*123c0*/  @P6 IMAD.MOV.U32 R8, RZ, RZ, R135 ;  /* 0x000000ffff086224 */ /* 0x002fe400078e0087 */
[----:B------:R-:W-:Y:S01]  /*123d0*/  @P6 IMAD.MOV.U32 R9, RZ, RZ, R193 ;  /* 0x000000ffff096224 */ /* 0x000fe200078e00c1 */
[----:B------:R-:W-:Y:S01]  /*123e0*/  PLOP3.LUT P6, PT, PT, PT, UP3, 0x80, 0x0 ;  /* 0x000000000000781c */ /* 0x000fe20003fcf038 */
[----:B------:R1:W1:Y:S03]  /*123f0*/  MUFU.TANH R135, R35 ;  /* 0x0000002300877308 */ /* 0x0002660000002400 */
[----:B------:R1:W-:Y:S01]  /*12400*/  @P5 LDGSTS.E.BYPASS.LTC128B.128 [R231+0xe100], [R8.64], !P1 ;  /* 0x0e10000008e75fae */ /* 0x0003e2000c901d52 */
[----:B------:R-:W-:Y:S02]  /*12410*/  PLOP3.LUT P5, PT, PT, PT, UP3, 0x80, 0x0 ;  /* 0x000000000000781c */ /* 0x000fe40003faf038 */
[----:B------:R-:W-:Y:S01]  /*12420*/  PLOP3.LUT P5, PT, PT, PT, UP3, 0x80, 0x0 ;  /* 0x000000000000781c */ /* 0x000fe20003faf038 */
[----:B-1----:R-:W-:Y:S02]  /*12430*/  @P0 IMAD.MOV.U32 R8, RZ, RZ, R132 ;  /* 0x000000ffff080224 */ /* 0x002fe400078e0084 */
[----:B------:R-:W-:Y:S01]  /*12440*/  @P0 IMAD.MOV.U32 R9, RZ, RZ, R192 ;  /* 0x000000ffff090224 */ /* 0x000fe200078e00c0 */
[----:B------:R-:W-:Y:S04]  /*12450*/  PLOP3.LUT P0, PT, PT, PT, UP3, 0x80, 0x0 ;  /* 0x000000000000781c */ /* 0x000fe80003f0f038 */
[----:B------:R1:W-:Y:S01]  /*12460*/  @P6 LDGSTS.E.BYPASS.LTC128B.128 [R231+0x9100], [R8.64], !P4 ;  /* 0x0910000008e76fae */ /* 0x0003e2000e101d52 */
[----:B------:R-:W-:Y:S08]  /*12470*/  PLOP3.LUT P6, PT, PT, PT, UP3, 0x80, 0x0 ;  /* 0x000000000000781c */ /* 0x000ff00003fcf038 */
[----:B------:R4:W-:Y:S01]  /*12480*/  @P0 LDGSTS.E.BYPASS.LTC128B.128 [R231+0xb100], [R2.64], !P3 ;  /* 0x0b10000002e70fae */ /* 0x0009e2000d901d52 */
[----:B------:R-:W-:Y:S02]  /*12490*/  PLOP3.LUT P0, PT, PT, PT, UP3, 0x80, 0x0 ;  /* 0x000000000000781c */ /* 0x000fe40003f0f038 */
[----:B------:R-:W-:Y:S02]  /*124a0*/  PLOP3.LUT P0, PT, PT, PT, UP1, 0x40, 0x0 ;  /* 0x000000000000781c */ /* 0x000fe40003f0e818 */
[----:B-1----:R-:W-:Y:S02]  /*124b0*/  @P6 IMAD.MOV.U32 R8, RZ, RZ, R16 ;  /* 0x000000ffff086224 */ /* 0x002fe400078e0010 */
[----:B------:R-:W-:Y:S01]  /*124c0*/  @P6 IMAD.MOV.U32 R9, RZ, RZ, R4 ;  /* 0x000000ffff096224 */ /* 0x000fe200078e0004 */
[----:B------:R-:W-:Y:S01]  /*124d0*/  PLOP3.LUT P6, PT, PT, PT, UP3, 0x80, 0x0 ;  /* 0x000000000000781c */ /* 0x000fe20003fcf038 */
[----:B------:R-:W-:Y:S02]  /*124e0*/  FMUL.FTZ R16, R34, c[0x0][0x320] ;  /* 0x0000c80022107a20 */ /* 0x000fe40000410000 */
[----:B------:R-:W-:Y:S01]  /*124f0*/  IMAD.U32 R4, RZ, RZ, UR6 ;  /* 0x00000006ff047e24 */ /* 0x000fe2000f8e00ff */
[----:B------:R1:W-:Y:S03]  /*12500*/  @P5 LDGSTS.E.BYPASS.LTC128B.128 [R231+0xd100], [R8.64], !P2 ;  /* 0x0d10000008e75fae */ /* 0x0003e6000d101d52 */
[----:B------:R-:W1:Y:S01]  /*12510*/  MUFU.TANH R16, R16 ;  /* 0x0000001000107308 */ /* 0x000e620000002400 */
[----:B----4-:R-:W-:Y:S02]  /*12520*/  IADD3 R2, -R25, 0x1, -R4 ;  /* 0x0000000119027810 */ /* 0x010fe40007ffe904 */
[----:B------:R-:W4:Y:S02]  /*12530*/  SHFL.IDX PT, R3, R5, RZ, 0x1c1f ;  /* 0x001c1fff05037589 */ /* 0x000f2400000e0000 */
[----:B------:R-:W-:Y:S04]  /*12540*/  IADD3 R0, -R0, UR9, R2 ;  /* 0x0000000900007c10 */ /* 0x000fe8000fffe102 */
[----:B------:R1:W-:Y:S06]  /*12550*/  @P6 LDGSTS.E.BYPASS.LTC128B.128 [R231+0xf100], [R6.64], !P1 ;  /* 0x0f10000006e76fae */ /* 0x0003ec000c901d52 */
[----:B------:R-:W0:Y:S01]  /*12560*/  LDGDEPBAR ;  /* 0x00000000000079af */ /* 0x000e220000000000 */
[C---:B-1----:R-:W-:Y:S02]  /*12570*/  IADD3 R7, R0.reuse, c[0x0][0x328], RZ ;  /* 0x0000ca0000077a10 */ /* 0x042fe40007ffe0ff */
[----:B------:R-:W-:Y:S03]  /*12580*/  IADD3 R6, R0, UR15, RZ ;  /* 0x0000000f00067c10 */ /* 0x000fe6000fffe0ff */
[--C-:B----4-:R-:W-:Y:S02]  /*12590*/  IMAD.IADD R2, R7, 0x1, R3.reuse ;  /* 0x0000000107027824 */ /* 0x110fe400078e0203 */
[----:B------:R-:W-:Y:S01]  /*125a0*/  IMAD.IADD R0, R6, 0x1, R3 ;  /* 0x0000000106007824 */ /* 0x000fe200078e0203 */
[----:B------:R-:W-:-:S05]  /*125b0*/  @P0 BRA `(.L_x_978) ;  /* 0x0000019000000947 */ /* 0x000fca0003800000 */
[----:B--23--:R-:W-:Y:S01]  /*125c0*/  IMAD.U32 R8, RZ, RZ, UR16 ;  /* 0x00000010ff087e24 */ /* 0x00cfe2000f8e00ff */
        /* <DEDUP_REMOVED lines=13> */
.L_x_980:
[----:B------:R-:W-:Y:S04]  /*126a0*/  MOV R8, c[0x0][0x32c] ;  /* 0x0000cb0000087a02 */ /* 0x000fe80000000f00 */
[----:B------:R-:W-:Y:S11]  /*126b0*/  ISETP.NE.AND P0, PT, R8, 0x1, PT ;  /* 0x000000010800780c */ /* 0x000ff60003f05270 */
[----:B------:R-:W-:Y:S02]  /*126c0*/  @!UPT UIADD3 URZ, URZ, URZ, URZ ;  /* 0x0000003f3f3ff290 */ /* 0x000fe4000fffe03f */
[----:B------:R-:W-:Y:S05]  /*126d0*/  @P0 IMAD.HI.U32 R8, R3, c[0x0][0x330], RZ ;  /* 0x0000cc0003080a27 */ /* 0x000fea00078e00ff */
[----:B------:R-:W-:Y:S02]  /*126e0*/  @P0 SHF.R.U32.HI R3, RZ, c[0x0][0x334], R8 ;  /* 0x0000cd00ff030a19 */ /* 0x000fe40000011608 */
.L_x_981:
[----:B------:R-:W-:Y:S05]  /*126f0*/  BSYNC B0 ;  /* 0x0000000000007941 */ /* 0x000fea0003800000 */
.L_x_979:
[----:B------:R-:W-:Y:S04]  /*12700*/  IMAD R3, R3, c[0x0][0x32c], -R4 ;  /* 0x0000cb0003037a24 */ /* 0x000fe800078e0a04 */
[----:B------:R-:W-:Y:S05]  /*12710*/  IMAD.IADD R3, R3, 0x1, -R25 ;  /* 0x0000000103037824 */ /* 0x000fea00078e0a19 */
[----:B------:R-:W-:Y:S02]  /*12720*/  IADD3 R8, R3, c[0x0][0x32c], RZ ;  /* 0x0000cb0003087a10 */ /* 0x000fe40007ffe0ff */
[----:B------:R-:W-:Y:S02]  /*12730*/  IMNMX R0, R0, R3, !PT ;  /* 0x0000000300007217 */ /* 0x000fe40007800200 */
[----:B------:R-:W-:Y:S02]  /*12740*/  IMNMX R2, R2, R8, PT ;  /* 0x0000000802027217 */ /* 0x000fe40003800200 */
.L_x_978:
[----:B--23--:R-:W-:Y:S01]  /*12750*/  UISETP.GT.AND UP0, UPT, UR14, -0x1, UPT ;  /* 0xffffffff0e00788c */ /* 0x00cfe2000bf04270 */
        /* <DEDUP_REMOVED lines=83> */
.L_x_984:
[----:B------:R-:W-:Y:S04]  /*12c90*/  MOV R5, c[0x0][0x32c] ;  /* 0x0000cb0000057a02 */ /* 0x000fe80000000f00 */
[----:B------:R-:W-:Y:S11]  /*12ca0*/  ISETP.NE.AND P0, PT, R5, 0x1, PT ;  /* 0x000000010500780c */ /* 0x000ff60003f05270 */
[----:B------:R-:W-:Y:S02]  /*12cb0*/  @!UPT UIADD3 URZ, URZ, URZ, URZ ;  /* 0x0000003f3f3ff290 */ /* 0x000fe4000fffe03f */
[----:B------:R-:W-:Y:S05]  /*12cc0*/  @P0 IMAD.HI.U32 R5, R3, c[0x0][0x330], RZ ;  /* 0x0000cc0003050a27 */ /* 0x000fea00078e00ff */
[----:B------:R-:W-:Y:S02]  /*12cd0*/  @P0 SHF.R.U32.HI R3, RZ, c[0x0][0x334], R5 ;  /* 0x0000cd00ff030a19 */ /* 0x000fe40000011605 */
.L_x_985:
[----:B------:R-:W-:Y:S05]  /*12ce0*/  BSYNC B0 ;  /* 0x0000000000007941 */ /* 0x000fea0003800000 */
.L_x_983:
[----:B------:R-:W-:Y:S04]  /*12cf0*/  IMAD R4, R3, c[0x0][0x32c], -R4 ;  /* 0x0000cb0003047a24 */ /* 0x000fe800078e0a04 */
[----:B------:R-:W-:Y:S05]  /*12d00*/  IMAD.IADD R4, R4, 0x1, -R25 ;  /* 0x0000000104047824 */ /* 0x000fea00078e0a19 */
[----:B------:R-:W-:Y:S02]  /*12d10*/  IADD3 R3, R4, c[0x0][0x32c], RZ ;  /* 0x0000cb0004037a10 */ /* 0x000fe40007ffe0ff */
[----:B------:R-:W-:Y:S02]  /*12d20*/  IMNMX R0, R0, R4, !PT ;  /* 0x0000000400007217 */ /* 0x000fe40007800200 */
[----:B------:R-:W-:Y:S02]  /*12d30*/  IMNMX R2, R2, R3, PT ;  /* 0x0000000302027217 */ /* 0x000fe40003800200 */
.L_x_982:
        /* <DEDUP_REMOVED lines=10> */
[----:B------:R-:W-:Y:S02]  /*12de0*/  ISETP.LT.OR P0, PT, R2, 0x1, P0 ;  /* 0x000000010200780c */ /* 0x000fe40000701670 */
[----:B------:R-:W-:Y:S02]  /*12df0*/  PLOP3.LUT P5, PT, PT, PT, UP0, 0x80, 0x0 ;  /* 0x000000000000781c */ /* 0x000fe40003faf008 */
[----:B------:R-:W-:Y:S02]  /*12e00*/  FMNMX.FTZ R3, R175, R3, !PT ;  /* 0x00000003af037209 */ /* 0x000fe40007810000 */
[----:B------:R-:W-:Y:S02]  /*12e10*/  FSEL R4, R190, -INF , !P0 ;  /* 0xff800000be047808 */ /* 0x000fe40004000000 */
[----:B------:R-:W-:Y:S02]  /*12e20*/  ISETP.GT.AND P5, PT, R0, 0x8, P5 ;  /* 0x000000080000780c */ /* 0x000fe40002fa4270 */
        /* <DEDUP_REMOVED lines=16> */
[----:B------:R-:W-:Y:S02]  /*12f30*/  ISETP.GT.AND P5, PT, R0, 0x11, P5 ;  /* 0x000000110000780c */ /* 0x000fe40002fa4270 */
[----:B------:R-:W-:Y:S02]  /*12f40*/  PLOP3.LUT P0, PT, PT, PT, UP0, 0x80, 0x0 ;  /* 0x000000000000781c */ /* 0x000fe40003f0f008 */
[----:B------:R-:W-:Y:S02]  /*12f50*/  FMNMX.FTZ R12, R5, R12, !PT ;  /* 0x0000000c050c7209 */ /* 0x000fe40007810000 */
[----:B------:R-:W-:Y:S02]  /*12f60*/  ISETP.LT.OR P6, PT, R2, 0x11, P6 ;  /* 0x000000110200780c */ /* 0x000fe400037c1670 */
[----:B------:R-:W-:Y:S02]  /*12f70*/  FMNMX.FTZ R3, R186, R3, !PT ;  /* 0x00000003ba037209 */ /* 0x000fe40007810000 */
[----:B------:R-:W-:Y:S02]  /*12f80*/  ISETP.GT.AND P0, PT, R0, 0x18, P0 ;  /* 0x000000180000780c */ /* 0x000fe40000704270 */
[----:B------:R-:W-:Y:S02]  /*12f90*/  FMNMX.FTZ R12, R7, R12, !PT ;  /* 0x0000000c070c7209 */ /* 0x000fe40007810000 */
[----:B------:R-:W-:Y:S02]  /*12fa0*/  FSEL R179, R179, -INF , !P6 ;  /* 0xff800000b3b37808 */ /* 0x000fe40007000000 */
        /* <DEDUP_REMOVED lines=18> */
[----:B------:R-:W-:Y:S02]  /*130d0*/  ISETP.LT.OR P5, PT, R2, 0x21, P5 ;  /* 0x000000210200780c */ /* 0x000fe40002fa1670 */
[----:B------:R-:W-:Y:S02]  /*130e0*/  FMNMX.FTZ R12, R176, R12, !PT ;  /* 0x0000000cb00c7209 */ /* 0x000fe40007810000 */
        /* <DEDUP_REMOVED lines=14> */
[----:B------:R-:W-:Y:S01]  /*131d0*/  ISETP.LT.OR P5, PT, R2, 0x2a, P5 ;  /* 0x0000002a0200780c */ /* 0x000fe20002fa1670 */
[----:B------:R-:W-:Y:S01]  /*131e0*/  SHFL.BFLY PT, R13, R3, 0x2, 0x1f ;  /* 0x0c401f00030d7f89 */ /* 0x000fe200000e0000 */
[----:B------:R-:W-:Y:S02]  /*131f0*/  FSEL R183, R24, -INF , !P6 ;  /* 0xff80000018b77808 */ /* 0x000fe40007000000 */
[----:B------:R-:W-:Y:S02]  /*13200*/  PLOP3.LUT P6, PT, PT, PT, UP0, 0x80, 0x0 ;  /* 0x000000000000781c */ /* 0x000fe40003fcf008 */
[----:B------:R-:W-:Y:S02]  /*13210*/  FMNMX.FTZ R12, R174, R12, !PT ;  /* 0x0000000cae0c7209 */ /* 0x000fe40007810000 */
[----:B------:R-:W-:Y:S02]  /*13220*/  FSEL R185, R23, -INF , !P5 ;  /* 0xff80000017b97808 */ /* 0x000fe40006800000 */
[----:B------:R-:W-:Y:S02]  /*13230*/  ISETP.LT.OR P0, PT, R2, 0x31, P0 ;  /* 0x000000310200780c */ /* 0x000fe40000701670 */
[----:B------:R-:W-:Y:S02]  /*13240*/  ISETP.GT.AND P6, PT, R0, 0x31, P6 ;  /* 0x000000310000780c */ /* 0x000fe400037c4270 */
        /* <DEDUP_REMOVED lines=60> */
[C---:B------:R-:W-:Y:S01]  /*13610*/  FMUL.FTZ R32, R2.reuse, R164 ;  /* 0x000000a402207220 */ /* 0x040fe20000410000 */
        /* <DEDUP_REMOVED lines=31> */
[C---:B------:R-:W-:Y:S02]  /*13810*/  FMUL.FTZ R76, R2.reuse, R76 ;  /* 0x0000004c024c7220 */ /* 0x040fe40000410000 */
        /* <DEDUP_REMOVED lines=10> */
[----:B------:R-:W1:Y:S01]  /*138c0*/  LDSM.16.MT88.4 R136, [R207+0x100] ;  /* 0x00010000cf88783b */ /* 0x000e620000004200 */
[C---:B------:R-:W-:Y:S02]  /*138d0*/  FMUL.FTZ R10, R0.reuse, R142 ;  /* 0x0000008e000a7220 */ /* 0x040fe40000410000 */
[C---:B------:R-:W-:Y:S02]  /*138e0*/  FMUL.FTZ R11, R0.reuse, R143 ;  /* 0x0000008f000b7220 */ /* 0x040fe40000410000 */
[C---:B------:R-:W-:Y:S03]  /*138f0*/  HMMA.16816.F32.BF16 R4, R168.reuse, R12, R4 ;  /* 0x0000000ca804723c */ /* 0x040fe60000041804 */
[----:B------:R-:W2:Y:S02]  /*13900*/  LDSM.16.MT88.4 R140, [R205+0x2100] ;  /* 0x00210000cd8c783b */ /* 0x000ea40000004200 */
        /* <DEDUP_REMOVED lines=10> */
[----:B------:R-:W3:Y:S01]  /*139b0*/  LDSM.16.MT88.4 R144, [R206+0x2100] ;  /* 0x00210000ce90783b */ /* 0x000ee20000004200 */
        /* <DEDUP_REMOVED lines=8> */
[--C-:B------:R-:W-:Y:S01]  /*13a40*/  FFMA.FTZ R134, R173, c[0x0][0x2d0], -R172.reuse ;  /* 0x0000b400ad867a23 */ /* 0x100fe200000108ac */
[----:B------:R-:W-:Y:S01]  /*13a50*/  LDSM.16.MT88.4 R164, [R207+0x1900] ;  /* 0x00190000cfa4783b */ /* 0x000fe20000004200 */
[C---:B------:R-:W-:Y:S02]  /*13a60*/  FMUL.FTZ R22, R0.reuse, R154 ;  /* 0x0000009a00167220 */ /* 0x040fe40000410000 */
[----:B------:R4:W-:Y:S02]  /*13a70*/  MUFU.EX2 R240, R134 ;  /* 0x0000008600f07308 */ /* 0x0009e40000000800 */
        /* <DEDUP_REMOVED lines=11> */
[C---:B------:R-:W-:Y:S02]  /*13b30*/  FMUL.FTZ R50, R0.reuse, R50 ;  /* 0x0000003200327220 */ /* 0x040fe40000410000 */
[C---:B------:R-:W-:Y:S04]  /*13b40*/  FMUL.FTZ R30, R0.reuse, R162 ;  /* 0x000000a2001e7220 */ /* 0x040fe80000410000 */
[C---:B------:R-:W-:Y:S02]  /*13b50*/  FMUL.FTZ R31, R0.reuse, R163 ;  /* 0x000000a3001f7220 */ /* 0x040fe40000410000 */
[----:B------:R-:W-:Y:S01]  /*13b60*/  LDSM.16.MT88.4 R160, [R208+0x1900] ;  /* 0x00190000d0a0783b */ /* 0x000fe20000004200 */
[C---:B------:R-:W-:Y:S02]  /*13b70*/  FMUL.FTZ R51, R0.reuse, R51 ;  /* 0x0000003300337220 */ /* 0x040fe40000410000 */
[C---:B------:R-:W-:Y:S02]  /*13b80*/  FMUL.FTZ R54, R0.reuse, R54 ;  /* 0x0000003600367220 */ /* 0x040fe40000410000 */
[C---:B-1----:R-:W-:Y:S03]  /*13b90*/  HMMA.16816.F32.BF16 R28, R168.reuse, R136, R28 ;  /* 0x00000088a81c723c */ /* 0x042fe6000004181c */
[C---:B------:R-:W-:Y:S02]  /*13ba0*/  FMUL.FTZ R55, R0.reuse, R55 ;  /* 0x0000003700377220 */ /* 0x040fe40000410000 */
[C---:B------:R-:W-:Y:S02]  /*13bb0*/  FMUL.FTZ R58, R0.reuse, R58 ;  /* 0x0000003a003a7220 */ /* 0x040fe40000410000 */
[C---:B------:R-:W-:Y:S01]  /*13bc0*/  FMUL.FTZ R59, R0.reuse, R59 ;  /* 0x0000003b003b7220 */ /* 0x040fe20000410000 */
[C---:B------:R-:W-:Y:S01]  /*13bd0*/  HMMA.16816.F32.BF16 R32, R168.reuse, R138, R32 ;  /* 0x0000008aa820723c */ /* 0x040fe20000041820 */
[----:B------:R-:W1:Y:S03]  /*13be0*/  LDSM.16.MT88.4 R136, [R208+0x2100] ;  /* 0x00210000d088783b */ /* 0x000e660000004200 */
[--C-:B----4-:R-:W-:Y:S02]  /*13bf0*/  FFMA.FTZ R134, R175, c[0x0][0x2d0], -R172.reuse ;  /* 0x0000b400af867a23 */ /* 0x110fe400000108ac */
[C---:B------:R-:W-:Y:S02]  /*13c00*/  FMUL.FTZ R62, R0.reuse, R62 ;  /* 0x0000003e003e7220 */ /* 0x040fe40000410000 */
[C---:B--2---:R-:W-:Y:S01]  /*13c10*/  HMMA.16816.F32.BF16 R36, R168.reuse, R140, R36 ;  /* 0x0000008ca824723c */ /* 0x044fe20000041824 */
[----:B------:R2:W4:Y:S03]  /*13c20*/  MUFU.EX2 R239, R134 ;  /* 0x0000008600ef7308 */ /* 0x0005260000000800 */
[C---:B------:R-:W-:Y:S02]  /*13c30*/  FMUL.FTZ R63, R0.reuse, R63 ;  /* 0x0000003f003f7220 */ /* 0x040fe40000410000 */
[C---:B------:R-:W-:Y:S02]  /*13c40*/  FMUL.FTZ R66, R0.reuse, R66 ;  /* 0x0000004200427220 */ /* 0x040fe40000410000 */
[C---:B------:R-:W-:Y:S01]  /*13c50*/  HMMA.16816.F32.BF16 R40, R168.reuse, R142, R40 ;  /* 0x0000008ea828723c */ /* 0x040fe20000041828 */
[----:B------:R-:W5:Y:S03]  /*13c60*/  LDSM.16.MT88.4 R140, [R207+0x2100] ;  /* 0x00210000cf8c783b */ /* 0x000f660000004200 */
[C---:B------:R-:W-:Y:S02]  /*13c70*/  FMUL.FTZ R67, R0.reuse, R67 ;  /* 0x0000004300437220 */ /* 0x040fe40000410000 */
[C---:B------:R-:W-:Y:S02]  /*13c80*/  FMUL.FTZ R70, R0.reuse, R70 ;  /* 0x0000004600467220 */ /* 0x040fe40000410000 */
[C---:B---3--:R-:W-:Y:S04]  /*13c90*/  HMMA.16816.F32.BF16 R44, R168.reuse, R144, R44 ;  /* 0x00000090a82c723c */ /* 0x048fe8000004182c */
[C---:B------:R-:W-:Y:S02]  /*13ca0*/  FMUL.FTZ R71, R0.reuse, R71 ;  /* 0x0000004700477220 */ /* 0x040fe40000410000 */
[----:B------:R-:W-:Y:S02]  /*13cb0*/  FMUL.FTZ R74, R0, R74 ;  /* 0x0000004a004a7220 */ /* 0x000fe40000410000 */
[C---:B------:R-:W-:Y:S01]  /*13cc0*/  HMMA.16816.F32.BF16 R48, R168.reuse, R146, R48 ;  /* 0x00000092a830723c */ /* 0x040fe20000041830 */
[----:B------:R-:W3:Y:S03]  /*13cd0*/  LDSM.16.MT88.4 R144, [R205+0x4100] ;  /* 0x00410000cd90783b */ /* 0x000ee60000004200 */
[--C-:B--2---:R-:W-:Y:S02]  /*13ce0*/  FFMA.FTZ R134, R178, c[0x0][0x2d0], -R172.reuse ;  /* 0x0000b400b2867a23 */ /* 0x104fe400000108ac */
[C---:B------:R-:W-:Y:S02]  /*13cf0*/  FMUL.FTZ R75, R0.reuse, R75 ;  /* 0x0000004b004b7220 */ /* 0x040fe40000410000 */
[----:B------:R2:W-:Y:S01]  /*13d00*/  MUFU.EX2 R238, R134 ;  /* 0x0000008600ee7308 */ /* 0x0005e20000000800 */
        /* <DEDUP_REMOVED lines=8> */
[C---:B-----5:R-:W-:Y:S04]  /*13d90*/  HMMA.16816.F32.BF16 R60, R168.reuse, R140, R60 ;  /* 0x0000008ca83c723c */ /* 0x060fe8000004183c */
[C---:B------:R-:W-:Y:S02]  /*13da0*/  FMUL.FTZ R87, R0.reuse, R87 ;  /* 0x0000005700577220 */ /* 0x040fe40000410000 */
[----:B------:R-:W-:Y:S02]  /*13db0*/  FMUL.FTZ R90, R0, R90 ;  /* 0x0000005a005a7220 */ /* 0x000fe40000410000 */
[C---:B------:R-:W-:Y:S01]  /*13dc0*/  HMMA.16816.F32.BF16 R64, R168.reuse, R142, R64 ;  /* 0x0000008ea840723c */ /* 0x040fe20000041840 */
[----:B------:R-:W5:Y:S03]  /*13dd0*/  LDSM.16.MT88.4 R140, [R208+0x4100] ;  /* 0x00410000d08c783b */ /* 0x000f660000004200 */
[--C-:B--2---:R-:W-:Y:S02]  /*13de0*/  FFMA.FTZ R134, R180, c[0x0][0x2d0], -R172.reuse ;  /* 0x0000b400b4867a23 */ /* 0x104fe400000108ac */
[----:B------:R-:W-:Y:S02]  /*13df0*/  FMUL.FTZ R91, R0, R91 ;  /* 0x0000005b005b7220 */ /* 0x000fe40000410000 */
[C---:B---3--:R-:W-:Y:S01]  /*13e00*/  HMMA.16816.F32.BF16 R68, R168.reuse, R144, R68 ;  /* 0x00000090a844723c */ /* 0x048fe20000041844 */
[----:B------:R2:W-:Y:S03]  /*13e10*/  MUFU.EX2 R203, R134 ;  /* 0x0000008600cb7308 */ /* 0x0005e60000000800 */
[C---:B------:R-:W-:Y:S02]  /*13e20*/  FMUL.FTZ R92, R2.reuse, R92 ;  /* 0x0000005c025c7220 */ /* 0x040fe40000410000 */
[----:B------:R-:W-:Y:S02]  /*13e30*/  FMUL.FTZ R93, R2, R93 ;  /* 0x0000005d025d7220 */ /* 0x000fe40000410000 */
[C---:B------:R-:W-:Y:S01]  /*13e40*/  HMMA.16816.F32.BF16 R72, R168.reuse, R146, R72 ;  /* 0x00000092a848723c */ /* 0x040fe20000041848 */
[----:B------:R-:W3:Y:S03]  /*13e50*/  LDSM.16.MT88.4 R144, [R207+0x4100] ;  /* 0x00410000cf90783b */ /* 0x000ee60000004200 */
[C---:B------:R-:W-:Y:S02]  /*13e60*/  FMUL.FTZ R94, R0.reuse, R94 ;  /* 0x0000005e005e7220 */ /* 0x040fe40000410000 */
[----:B------:R-:W-:Y:S02]  /*13e70*/  FMUL.FTZ R95, R0, R95 ;  /* 0x0000005f005f7220 */ /* 0x000fe40000410000 */
[C---:B------:R-:W-:Y:S01]  /*13e80*/  FMUL.FTZ R96, R2.reuse, R96 ;  /* 0x0000006002607220 */ /* 0x040fe20000410000 */
[C---:B-1----:R-:W-:Y:S03]  /*13e90*/  HMMA.16816.F32.BF16 R76, R168.reuse, R136, R76 ;  /* 0x00000088a84c723c */ /* 0x042fe6000004184c */
[----:B------:R-:W-:Y:S02]  /*13ea0*/  FMUL.FTZ R97, R2, R97 ;  /* 0x0000006102617220 */ /* 0x000fe40000410000 */
[C---:B------:R-:W-:Y:S02]  /*13eb0*/  FMUL.FTZ R98, R0.reuse, R98 ;  /* 0x0000006200627220 */ /* 0x040fe40000410000 */
[----:B------:R-:W-:Y:S01]  /*13ec0*/  FMUL.FTZ R99, R0, R99 ;  /* 0x0000006300637220 */ /* 0x000fe20000410000 */
[C---:B------:R-:W-:Y:S01]  /*13ed0*/  HMMA.16816.F32.BF16 R80, R168.reuse, R138, R80 ;  /* 0x0000008aa850723c */ /* 0x040fe20000041850 */
[----:B------:R-:W1:Y:S03]  /*13ee0*/  LDSM.16.MT88.4 R136, [R205+0x6100] ;  /* 0x00610000cd88783b */ /* 0x000e660000004200 */
[--C-:B--2---:R-:W-:Y:S02]  /*13ef0*/  FFMA.FTZ R134, R179, c[0x0][0x2d0], -R133.reuse ;  /* 0x0000b400b3867a23 */ /* 0x104fe40000010885 */
[C---:B------:R-:W-:Y:S02]  /*13f00*/  FMUL.FTZ R100, R2.reuse, R100 ;  /* 0x0000006402647220 */ /* 0x040fe40000410000 */
[C---:B-----5:R-:W-:Y:S01]  /*13f10*/  HMMA.16816.F32.BF16 R84, R168.reuse, R140, R84 ;  /* 0x0000008ca854723c */ /* 0x060fe20000041854 */
[----:B------:R2:W-:Y:S03]  /*13f20*/  MUFU.EX2 R188, R134 ;  /* 0x0000008600bc7308 */ /* 0x0005e60000000800 */
[----:B------:R-:W-:Y:S02]  /*13f30*/  FMUL.FTZ R101, R2, R101 ;  /* 0x0000006502657220 */ /* 0x000fe40000410000 */
[C---:B------:R-:W-:Y:S02]  /*13f40*/  FMUL.FTZ R102, R0.reuse, R102 ;  /* 0x0000006600667220 */ /* 0x040fe40000410000 */
[C---:B------:R-:W-:Y:S01]  /*13f50*/  HMMA.16816.F32.BF16 R88, R168.reuse, R142, R88 ;  /* 0x0000008ea858723c */ /* 0x040fe20000041858 */
[----:B------:R-:W5:Y:S03]  /*13f60*/  LDSM.16.MT88.4 R140, [R206+0x6100] ;  /* 0x00610000ce8c783b */ /* 0x000f660000004200 */
[----:B------:R-:W-:Y:S02]  /*13f70*/  FMUL.FTZ R103, R0, R103 ;  /* 0x0000006700677220 */ /* 0x000fe40000410000 */
[C---:B------:R-:W-:Y:S02]  /*13f80*/  FMUL.FTZ R104, R2.reuse, R104 ;  /* 0x0000006802687220 */ /* 0x040fe40000410000 */
[C---:B---3--:R-:W-:Y:S04]  /*13f90*/  HMMA.16816.F32.BF16 R92, R168.reuse, R144, R92 ;  /* 0x00000090a85c723c */ /* 0x048fe8000004185c */
[----:B------:R-:W-:Y:S02]  /*13fa0*/  FMUL.FTZ R105, R2, R105 ;  /* 0x0000006902697220 */ /* 0x000fe40000410000 */
[C---:B------:R-:W-:Y:S02]  /*13fb0*/  FMUL.FTZ R106, R0.reuse, R106 ;  /* 0x0000006a006a7220 */ /* 0x040fe40000410000 */
[C---:B------:R-:W-:Y:S01]  /*13fc0*/  HMMA.16816.F32.BF16 R96, R168.reuse, R146, R96 ;  /* 0x00000092a860723c */ /* 0x040fe20000041860 */
[----:B------:R-:W3:Y:S03]  /*13fd0*/  LDSM.16.MT88.4 R144, [R208+0x6100] ;  /* 0x00610000d090783b */ /* 0x000ee60000004200 */
[--C-:B--2---:R-:W-:Y:S02]  /*13fe0*/  FFMA.FTZ R134, R181, c[0x0][0x2d0], -R133.reuse ;  /* 0x0000b400b5867a23 */ /* 0x104fe40000010885 */
[----:B------:R-:W-:Y:S02]  /*13ff0*/  FMUL.FTZ R107, R0, R107 ;  /* 0x0000006b006b7220 */ /* 0x000fe40000410000 */
[----:B------:R2:W2:Y:S01]  /*14000*/  MUFU.EX2 R180, R134 ;  /* 0x0000008600b47308 */ /* 0x0004a20000000800 */
[C---:B-1----:R-:W-:Y:S03]  /*14010*/  HMMA.16816.F32.BF16 R100, R168.reuse, R136, R100 ;  /* 0x00000088a864723c */ /* 0x042fe60000041864 */
[C---:B------:R-:W-:Y:S02]  /*14020*/  FMUL.FTZ R108, R2.reuse, R108 ;  /* 0x0000006c026c7220 */ /* 0x040fe40000410000 */
[----:B------:R-:W-:Y:S02]  /*14030*/  FMUL.FTZ R109, R2, R109 ;  /* 0x0000006d026d7220 */ /* 0x000fe40000410000 */
[C---:B------:R-:W-:Y:S01]  /*14040*/  FMUL.FTZ R110, R0.reuse, R110 ;  /* 0x0000006e006e7220 */ /* 0x040fe20000410000 */
[C---:B------:R-:W-:Y:S01]  /*14050*/  HMMA.16816.F32.BF16 R104, R168.reuse, R138, R104 ;  /* 0x0000008aa868723c */ /* 0x040fe20000041868 */
[----:B------:R-:W1:Y:S03]  /*14060*/  LDSM.16.MT88.4 R136, [R207+0x6100] ;  /* 0x00610000cf88783b */ /* 0x000e660000004200 */
[----:B------:R-:W-:Y:S02]  /*14070*/  FMUL.FTZ R111, R0, R111 ;  /* 0x0000006f006f7220 */ /* 0x000fe40000410000 */
[C---:B------:R-:W-:Y:S02]  /*14080*/  FMUL.FTZ R112, R2.reuse, R112 ;  /* 0x0000007002707220 */ /* 0x040fe40000410000 */
[----:B------:R-:W-:Y:S03]  /*14090*/  FMUL.FTZ R113, R2, R113 ;  /* 0x0000007102717220 */ /* 0x000fe60000410000 */
[C---:B-----5:R-:W-:Y:S03]  /*140a0*/  HMMA.16816.F32.BF16 R108, R168.reuse, R140, R108 ;  /* 0x0000008ca86c723c */ /* 0x060fe6000004186c */
[----:B------:R-:W-:Y:S02]  /*140b0*/  FMUL.FTZ R114, R0, R114 ;  /* 0x0000007200727220 */ /* 0x000fe40000410000 */
[--C-:B--2---:R-:W-:Y:S02]  /*140c0*/  FFMA.FTZ R134, R176, c[0x0][0x2d0], -R133.reuse ;  /* 0x0000b400b0867a23 */ /* 0x104fe40000010885 */
[----:B------:R-:W-:Y:S02]  /*140d0*/  FMUL.FTZ R115, R0, R115 ;  /* 0x0000007300737220 */ /* 0x000fe40000410000 */
[----:B------:R2:W-:Y:S03]  /*140e0*/  MUFU.EX2 R179, R134 ;  /* 0x0000008600b37308 */ /* 0x0005e60000000800 */
[C---:B------:R-:W-:Y:S02]  /*140f0*/  FMUL.FTZ R116, R2.reuse, R116 ;  /* 0x0000007402747220 */ /* 0x040fe40000410000 */
[C---:B------:R-:W-:Y:S01]  /*14100*/  HMMA.16816.F32.BF16 R112, R168.reuse, R142, R112 ;  /* 0x0000008ea870723c */ /* 0x040fe20000041870 */
[----:B------:R-:W5:Y:S02]  /*14110*/  LDSM.16.MT88.4 R140, [R205+0x900] ;  /* 0x00090000cd8c783b */ /* 0x000f640000004200 */
        /* <DEDUP_REMOVED lines=8> */
[--C-:B--2---:R-:W-:Y:S02]  /*141a0*/  FFMA.FTZ R134, R177, c[0x0][0x2d0], -R133.reuse ;  /* 0x0000b400b1867a23 */ /* 0x104fe40000010885 */
[C---:B------:R-:W-:Y:S02]  /*141b0*/  FMUL.FTZ R124, R2.reuse, R124 ;  /* 0x0000007c027c7220 */ /* 0x040fe40000410000 */
[----:B------:R2:W3:Y:S01]  /*141c0*/  MUFU.EX2 R178, R134 ;  /* 0x0000008600b27308 */ /* 0x0004e20000000800 */
[C---:B------:R-:W-:Y:S01]  /*141d0*/  HMMA.16816.F32.BF16 R120, R168.reuse, R146, R120 ;  /* 0x00000092a878723c */ /* 0x040fe20000041878 */
[----:B------:R-:W5:Y:S02]  /*141e0*/  LDSM.16.MT88.4 R144, [R206+0x900] ;  /* 0x00090000ce90783b */ /* 0x000f640000004200 */
[----:B------:R-:W-:Y:S02]  /*141f0*/  FMUL.FTZ R125, R2, R125 ;  /* 0x0000007d027d7220 */ /* 0x000fe40000410000 */
[C---:B------:R-:W-:Y:S02]  /*14200*/  FMUL.FTZ R126, R0.reuse, R126 ;  /* 0x0000007e007e7220 */ /* 0x040fe40000410000 */
[----:B------:R-:W-:Y:S02]  /*14210*/  FMUL.FTZ R127, R0, R127 ;  /* 0x0000007f007f7220 */ /* 0x000fe40000410000 */
[C---:B------:R-:W-:Y:S03]  /*14220*/  FMUL.FTZ R128, R2.reuse, R128 ;  /* 0x0000008002807220 */ /* 0x040fe60000410000 */
[----:B------:R-:W-:Y:S02]  /*14230*/  FMUL.FTZ R129, R2, R129 ;  /* 0x0000008102817220 */ /* 0x000fe40000410000 */
[C---:B-1----:R-:W-:Y:S03]  /*14240*/  HMMA.16816.F32.BF16 R124, R168.reuse, R136, R124 ;  /* 0x00000088a87c723c */ /* 0x042fe6000004187c */
[C---:B------:R-:W-:Y:S02]  /*14250*/  FMUL.FTZ R130, R0.reuse, R130 ;  /* 0x0000008200827220 */ /* 0x040fe40000410000 */
[----:B------:R-:W-:Y:S02]  /*14260*/  FMUL.FTZ R131, R0, R131 ;  /* 0x0000008300837220 */ /* 0x000fe40000410000 */
[----:B----4-:R-:W-:Y:S02]  /*14270*/  F2FP.BF16.PACK_AB R136, R239, R240 ;  /* 0x000000f0ef88723e */ /* 0x010fe400000010ff */
[----:B------:R-:W-:Y:S03]  /*14280*/  F2FP.BF16.PACK_AB R137, R180, R188 ;  /* 0x000000bcb489723e */ /* 0x000fe600000010ff */
[----:B------:R-:W-:Y:S03]  /*14290*/  HMMA.16816.F32.BF16 R128, R168, R138, R128 ;  /* 0x0000008aa880723c */ /* 0x000fe60000041880 */
[--C-:B--2---:R-:W-:Y:S04]  /*142a0*/  FFMA.FTZ R134, R184, c[0x0][0x2d0], -R172.reuse ;  /* 0x0000b400b8867a23 */ /* 0x104fe800000108ac */
[----:B------:R-:W-:Y:S01]  /*142b0*/  F2FP.BF16.PACK_AB R138, R203, R238 ;  /* 0x000000eecb8a723e */ /* 0x000fe200000010ff */
[----:B------:R1:W-:Y:S01]  /*142c0*/  MUFU.EX2 R202, R134 ;  /* 0x0000008600ca7308 */ /* 0x0003e20000000800 */
[----:B---3--:R-:W-:Y:S07]  /*142d0*/  F2FP.BF16.PACK_AB R139, R178, R179 ;  /* 0x000000b3b28b723e */ /* 0x008fee00000010ff */
[C---:B-----5:R-:W-:Y:S08]  /*142e0*/  HMMA.16816.F32.BF16 R4, R136.reuse, R140, R4 ;  /* 0x0000008c8804723c */ /* 0x060ff00000041804 */
        /* <DEDUP_REMOVED lines=15> */
[C---:B------:R-:W-:Y:S08]  /*143e0*/  HMMA.16816.F32.BF16 R36, R136.reuse, R156, R36 ;  /* 0x0000009c8824723c */ /* 0x040ff00000041824 */
[C---:B------:R-:W-:Y:S01]  /*143f0*/  HMMA.16816.F32.BF16 R40, R136.reuse, R158, R40 ;  /* 0x0000009e8828723c */ /* 0x040fe20000041828 */
[----:B------:R-:W3:Y:S07]  /*14400*/  LDSM.16.MT88.4 R156, [R206+0x4900] ;  /* 0x00490000ce9c783b */ /* 0x000eee0000004200 */
[C---:B--2---:R-:W-:Y:S04]  /*14410*/  HMMA.16816.F32.BF16 R44, R136.reuse, R140, R44 ;  /* 0x0000008c882c723c */ /* 0x044fe8000004182c */
[--C-:B-1----:R-:W-:Y:S04]  /*14420*/  FFMA.FTZ R134, R192, c[0x0][0x2d0], -R172.reuse ;  /* 0x0000b400c0867a23 */ /* 0x102fe800000108ac */
[C---:B------:R-:W-:Y:S01]  /*14430*/  HMMA.16816.F32.BF16 R48, R136.reuse, R142, R48 ;  /* 0x0000008e8830723c */ /* 0x040fe20000041830 */
[----:B------:R-:W1:Y:S01]  /*14440*/  LDSM.16.MT88.4 R140, [R208+0x4900] ;  /* 0x00490000d08c783b */ /* 0x000e620000004200 */
[----:B------:R2:W1:Y:S06]  /*14450*/  MUFU.EX2 R186, R134 ;  /* 0x0000008600ba7308 */ /* 0x00046c0000000800 */
[C---:B------:R-:W-:Y:S08]  /*14460*/  HMMA.16816.F32.BF16 R52, R136.reuse, R144, R52 ;  /* 0x000000908834723c */ /* 0x040ff00000041834 */
[C---:B------:R-:W-:Y:S01]  /*14470*/  HMMA.16816.F32.BF16 R56, R136.reuse, R146, R56 ;  /* 0x000000928838723c */ /* 0x040fe20000041838 */
[----:B------:R-:W1:Y:S07]  /*14480*/  LDSM.16.MT88.4 R144, [R207+0x4900] ;  /* 0x00490000cf90783b */ /* 0x000e6e0000004200 */
[C---:B-----5:R-:W-:Y:S04]  /*14490*/  HMMA.16816.F32.BF16 R60, R136.reuse, R148, R60 ;  /* 0x00000094883c723c */ /* 0x060fe8000004183c */
[--C-:B--2---:R-:W-:Y:S04]  /*144a0*/  FFMA.FTZ R134, R174, c[0x0][0x2d0], -R133.reuse ;  /* 0x0000b400ae867a23 */ /* 0x104fe80000010885 */
[C---:B------:R-:W-:Y:S01]  /*144b0*/  HMMA.16816.F32.BF16 R64, R136.reuse, R150, R64 ;  /* 0x000000968840723c */ /* 0x040fe20000041840 */
[----:B------:R-:W2:Y:S01]  /*144c0*/  LDSM.16.MT88.4 R148, [R205+0x6900] ;  /* 0x00690000cd94783b */ /* 0x000ea20000004200 */
[----:B------:R5:W-:Y:S06]  /*144d0*/  MUFU.EX2 R176, R134 ;  /* 0x0000008600b07308 */ /* 0x000bec0000000800 */
[C---:B---3--:R-:W-:Y:S08]  /*144e0*/  HMMA.16816.F32.BF16 R68, R136.reuse, R152, R68 ;  /* 0x000000988844723c */ /* 0x048ff00000041844 */
[C---:B------:R-:W-:Y:S01]  /*144f0*/  HMMA.16816.F32.BF16 R72, R136.reuse, R154, R72 ;  /* 0x0000009a8848723c */ /* 0x040fe20000041848 */
[----:B------:R-:W3:Y:S07]  /*14500*/  LDSM.16.MT88.4 R152, [R206+0x6900] ;  /* 0x00690000ce98783b */ /* 0x000eee0000004200 */
[C---:B------:R-:W-:Y:S04]  /*14510*/  HMMA.16816.F32.BF16 R76, R136.reuse, R156, R76 ;  /* 0x0000009c884c723c */ /* 0x040fe8000004184c */
[--C-:B-----5:R-:W-:Y:S03]  /*14520*/  FFMA.FTZ R134, R183, c[0x0][0x2d0], -R133.reuse ;  /* 0x0000b400b7867a23 */ /* 0x120fe60000010885 */
[--C-:B------:R-:W-:Y:S01]  /*14530*/  FFMA.FTZ R156, R182, c[0x0][0x2d0], -R133.reuse ;  /* 0x0000b400b69c7a23 */ /* 0x100fe20000010885 */
[C---:B------:R-:W-:Y:S01]  /*14540*/  HMMA.16816.F32.BF16 R80, R136.reuse, R158, R80 ;  /* 0x0000009e8850723c */ /* 0x040fe20000041850 */
[----:B------:R5:W-:Y:S07]  /*14550*/  MUFU.EX2 R175, R134 ;  /* 0x0000008600af7308 */ /* 0x000bee0000000800 */
[C---:B-1----:R-:W-:Y:S03]  /*14560*/  HMMA.16816.F32.BF16 R84, R136.reuse, R140, R84 ;  /* 0x0000008c8854723c */ /* 0x042fe60000041854 */
[----:B------:R1:W1:Y:S05]  /*14570*/  MUFU.EX2 R177, R156 ;  /* 0x0000009c00b17308 */ /* 0x00026a0000000800 */
[C---:B------:R-:W-:Y:S01]  /*14580*/  HMMA.16816.F32.BF16 R88, R136.reuse, R142, R88 ;  /* 0x0000008e8858723c */ /* 0x040fe20000041858 */
[----:B------:R-:W4:Y:S07]  /*14590*/  LDSM.16.MT88.4 R140, [R208+0x6900] ;  /* 0x00690000d08c783b */ /* 0x000f2e0000004200 */
[C---:B------:R-:W-:Y:S04]  /*145a0*/  HMMA.16816.F32.BF16 R92, R136.reuse, R144, R92 ;  /* 0x00000090885c723c */ /* 0x040fe8000004185c */
[--C-:B-----5:R-:W-:Y:S04]  /*145b0*/  FFMA.FTZ R134, R185, c[0x0][0x2d0], -R133.reuse ;  /* 0x0000b400b9867a23 */ /* 0x120fe80000010885 */
[C---:B------:R-:W-:Y:S01]  /*145c0*/  HMMA.16816.F32.BF16 R96, R136.reuse, R146, R96 ;  /* 0x000000928860723c */ /* 0x040fe20000041860 */
[----:B------:R-:W5:Y:S01]  /*145d0*/  LDSM.16.MT88.4 R144, [R207+0x6900] ;  /* 0x00690000cf90783b */ /* 0x000f620000004200 */
[----:B------:R4:W4:Y:S06]  /*145e0*/  MUFU.EX2 R174, R134 ;  /* 0x0000008600ae7308 */ /* 0x00092c0000000800 */
[C---:B--2---:R-:W-:Y:S01]  /*145f0*/  HMMA.16816.F32.BF16 R100, R136.reuse, R148, R100 ;  /* 0x000000948864723c */ /* 0x044fe20000041864 */
[----:B-1----:R-:W-:Y:S07]  /*14600*/  LDSM.16.MT88.4 R156, [R208+0x1100] ;  /* 0x00110000d09c783b */ /* 0x002fee0000004200 */
[C---:B------:R-:W-:Y:S01]  /*14610*/  HMMA.16816.F32.BF16 R104, R136.reuse, R150, R104 ;  /* 0x000000968868723c */ /* 0x040fe20000041868 */
[----:B------:R-:W1:Y:S07]  /*14620*/  LDSM.16.MT88.4 R148, [R205+0x1100] ;  /* 0x00110000cd94783b */ /* 0x000e6e0000004200 */
[C---:B---3--:R-:W-:Y:S04]  /*14630*/  HMMA.16816.F32.BF16 R108, R136.reuse, R152, R108 ;  /* 0x00000098886c723c */ /* 0x048fe8000004186c */
[--C-:B----4-:R-:W-:Y:S04]  /*14640*/  FFMA.FTZ R134, R193, c[0x0][0x2d0], -R172.reuse ;  /* 0x0000b400c1867a23 */ /* 0x110fe800000108ac */
[C---:B------:R-:W-:Y:S01]  /*14650*/  HMMA.16816.F32.BF16 R112, R136.reuse, R154, R112 ;  /* 0x0000009a8870723c */ /* 0x040fe20000041870 */
[----:B------:R-:W2:Y:S01]  /*14660*/  LDSM.16.MT88.4 R152, [R206+0x1100] ;  /* 0x00110000ce98783b */ /* 0x000ea20000004200 */
[----:B------:R3:W-:Y:S06]  /*14670*/  MUFU.EX2 R184, R134 ;  /* 0x0000008600b87308 */ /* 0x0007ec0000000800 */
[C---:B------:R-:W-:Y:S08]  /*14680*/  HMMA.16816.F32.BF16 R116, R136.reuse, R140, R116 ;  /* 0x0000008c8874723c */ /* 0x040ff00000041874 */
[C---:B------:R-:W-:Y:S01]  /*14690*/  HMMA.16816.F32.BF16 R120, R136.reuse, R142, R120 ;  /* 0x0000008e8878723c */ /* 0x040fe20000041878 */
[----:B------:R-:W4:Y:S07]  /*146a0*/  LDSM.16.MT88.4 R140, [R207+0x1100] ;  /* 0x00110000cf8c783b */ /* 0x000f2e0000004200 */
[C---:B-----5:R-:W-:Y:S04]  /*146b0*/  HMMA.16816.F32.BF16 R124, R136.reuse, R144, R124 ;  /* 0x00000090887c723c */ /* 0x060fe8000004187c */
[--C-:B---3--:R-:W-:Y:S04]  /*146c0*/  FFMA.FTZ R134, R194, c[0x0][0x2d0], -R172.reuse ;  /* 0x0000b400c2867a23 */ /* 0x108fe800000108ac */
[----:B------:R-:W-:Y:S01]  /*146d0*/  HMMA.16816.F32.BF16 R128, R136, R146, R128 ;  /* 0x000000928880723c */ /* 0x000fe20000041880 */
[----:B------:R-:W3:Y:S01]  /*146e0*/  LDSM.16.MT88.4 R144, [R205+0x3100] ;  /* 0x00310000cd90783b */ /* 0x000ee20000004200 */
[----:B------:R-:W5:Y:S05]  /*146f0*/  MUFU.EX2 R183, R134 ;  /* 0x0000008600b77308 */ /* 0x000f6a0000000800 */
[----:B------:R-:W-:Y:S02]  /*14700*/  F2FP.BF16.PACK_AB R136, R201, R202 ;  /* 0x000000cac988723e */ /* 0x000fe400000010ff */
[----:B------:R-:W-:Y:S03]  /*14710*/  F2FP.BF16.PACK_AB R138, R186, R187 ;  /* 0x000000bbba8a723e */ /* 0x000fe600000010ff */
[----:B------:R-:W-:Y:S02]  /*14720*/  F2FP.BF16.PACK_AB R137, R176, R177 ;  /* 0x000000b1b089723e */ /* 0x000fe400000010ff */
[----:B------:R-:W-:Y:S07]  /*14730*/  F2FP.BF16.PACK_AB R139, R174, R175 ;  /* 0x000000afae8b723e */ /* 0x000fee00000010ff */
[C---:B-1----:R-:W-:Y:S03]  /*14740*/  HMMA.16816.F32.BF16 R4, R136.reuse, R148, R4 ;  /* 0x000000948804723c */ /* 0x042fe60000041804 */
[----:B-----5:R-:W-:Y:S01]  /*14750*/  F2FP.BF16.PACK_AB R168, R183, R184 ;  /* 0x000000b8b7a8723e */ /* 0x020fe200000010ff */
[--C-:B------:R-:W-:Y:S04]  /*14760*/  FFMA.FTZ R134, R195, c[0x0][0x2d0], -R172.reuse ;  /* 0x0000b400c3867a23 */ /* 0x100fe800000108ac */
[C---:B------:R-:W-:Y:S01]  /*14770*/  HMMA.16816.F32.BF16 R8, R136.reuse, R150, R8 ;  /* 0x000000968808723c */ /* 0x040fe20000041808 */
[----:B------:R-:W1:Y:S01]  /*14780*/  LDSM.16.MT88.4 R148, [R206+0x3100] ;  /* 0x00310000ce94783b */ /* 0x000e620000004200 */
[----:B------:R5:W-:Y:S02]  /*14790*/  MUFU.EX2 R182, R134 ;  /* 0x0000008600b67308 */ /* 0x000be40000000800 */
[----:B------:R-:W-:Y:S04]  /*147a0*/  FFMA.FTZ R172, R196, c[0x0][0x2d0], -R172 ;  /* 0x0000b400c4ac7a23 */ /* 0x000fe800000108ac */
[C---:B--2---:R-:W-:Y:S04]  /*147b0*/  HMMA.16816.F32.BF16 R12, R136.reuse, R152, R12 ;  /* 0x00000098880c723c */ /* 0x044fe8000004180c */
[----:B------:R-:W2:Y:S04]  /*147c0*/  MUFU.EX2 R181, R172 ;  /* 0x000000ac00b57308 */ /* 0x000ea80000000800 */
[C---:B------:R-:W-:Y:S01]  /*147d0*/  HMMA.16816.F32.BF16 R16, R136.reuse, R154, R16 ;  /* 0x0000009a8810723c */ /* 0x040fe20000041810 */
[----:B------:R-:W1:Y:S07]  /*147e0*/  LDSM.16.MT88.4 R152, [R208+0x3100] ;  /* 0x00310000d098783b */ /* 0x000e6e0000004200 */
[C---:B------:R-:W-:Y:S04]  /*147f0*/  HMMA.16816.F32.BF16 R20, R136.reuse, R156, R20 ;  /* 0x0000009c8814723c */ /* 0x040fe80000041814 */
[--C-:B-----5:R-:W-:Y:S04]  /*14800*/  FFMA.FTZ R134, R189, c[0x0][0x2d0], -R133.reuse ;  /* 0x0000b400bd867a23 */ /* 0x120fe80000010885 */
[C---:B------:R-:W-:Y:S01]  /*14810*/  HMMA.16816.F32.BF16 R24, R136.reuse, R158, R24 ;  /* 0x0000009e8818723c */ /* 0x040fe20000041818 */
[----:B------:R-:W-:Y:S01]  /*14820*/  LDSM.16.MT88.4 R156, [R205+0x5100] ;  /* 0x00510000cd9c783b */ /* 0x000fe20000004200 */
[----:B------:R5:W-:Y:S02]  /*14830*/  MUFU.EX2 R173, R134 ;  /* 0x0000008600ad7308 */ /* 0x000be40000000800 */
[----:B--2---:R-:W-:Y:S04]  /*14840*/  F2FP.BF16.PACK_AB R170, R181, R182 ;  /* 0x000000b6b5aa723e */ /* 0x004fe800000010ff */
[C---:B----4-:R-:W-:Y:S08]  /*14850*/  HMMA.16816.F32.BF16 R28, R136.reuse, R140, R28 ;  /* 0x0000008c881c723c */ /* 0x050ff0000004181c */
[C---:B------:R-:W-:Y:S01]  /*14860*/  HMMA.16816.F32.BF16 R32, R136.reuse, R142, R32 ;  /* 0x0000008e8820723c */ /* 0x040fe20000041820 */
[----:B------:R-:W2:Y:S07]  /*14870*/  LDSM.16.MT88.4 R140, [R207+0x3100] ;  /* 0x00310000cf8c783b */ /* 0x000eae0000004200 */
[C---:B---3--:R-:W-:Y:S04]  /*14880*/  HMMA.16816.F32.BF16 R36, R136.reuse, R144, R36 ;  /* 0x000000908824723c */ /* 0x048fe80000041824 */
[--C-:B-----5:R-:W-:Y:S04]  /*14890*/  FFMA.FTZ R134, R190, c[0x0][0x2d0], -R133.reuse ;  /* 0x0000b400be867a23 */ /* 0x120fe80000010885 */
[C---:B------:R-:W-:Y:S01]  /*148a0*/  HMMA.16816.F32.BF16 R40, R136.reuse, R146, R40 ;  /* 0x000000928828723c */ /* 0x040fe20000041828 */
[----:B------:R-:W3:Y:S01]  /*148b0*/  LDSM.16.MT88.4 R144, [R206+0x5100] ;  /* 0x00510000ce90783b */ /* 0x000ee20000004200 */
[----:B------:R-:W4:Y:S06]  /*148c0*/  MUFU.EX2 R172, R134 ;  /* 0x0000008600ac7308 */ /* 0x000f2c0000000800 */
[C---:B-1----:R-:W-:Y:S08]  /*148d0*/  HMMA.16816.F32.BF16 R44, R136.reuse, R148, R44 ;  /* 0x00000094882c723c */ /* 0x042ff0000004182c */
[C---:B------:R-:W-:Y:S01]  /*148e0*/  HMMA.16816.F32.BF16 R48, R136.reuse, R150, R48 ;  /* 0x000000968830723c */ /* 0x040fe20000041830 */
[----:B------:R-:W1:Y:S07]  /*148f0*/  LDSM.16.MT88.4 R148, [R208+0x5100] ;  /* 0x00510000d094783b */ /* 0x000e6e0000004200 */
[C---:B------:R-:W-:Y:S04]  /*14900*/  HMMA.16816.F32.BF16 R52, R136.reuse, R152, R52 ;  /* 0x000000988834723c */ /* 0x040fe80000041834 */
[----:B----4-:R-:W-:Y:S01]  /*14910*/  F2FP.BF16.PACK_AB R169, R172, R173 ;  /* 0x000000adaca9723e */ /* 0x010fe200000010ff */
[--C-:B------:R-:W-:Y:S02]  /*14920*/  FFMA.FTZ R134, R191, c[0x0][0x2d0], -R133.reuse ;  /* 0x0000b400bf867a23 */ /* 0x100fe40000010885 */
[----:B------:R-:W-:Y:S01]  /*14930*/  FFMA.FTZ R133, R135, c[0x0][0x2d0], -R133 ;  /* 0x0000b40087857a23 */ /* 0x000fe20000010885 */
[C---:B------:R-:W-:Y:S01]  /*14940*/  HMMA.16816.F32.BF16 R56, R136.reuse, R154, R56 ;  /* 0x0000009a8838723c */ /* 0x040fe20000041838 */
[----:B------:R-:W4:Y:S02]  /*14950*/  LDSM.16.MT88.4 R152, [R207+0x5100] ;  /* 0x00510000cf98783b */ /* 0x000f240000004200 */
[----:B------:R-:W-:Y:S05]  /*14960*/  MUFU.EX2 R134, R134 ;  /* 0x0000008600867308 */ /* 0x000fea0000000800 */
[C---:B--2---:R-:W-:Y:S05]  /*14970*/  HMMA.16816.F32.BF16 R60, R136.reuse, R140, R60 ;  /* 0x0000008c883c723c */ /* 0x044fea000004183c */
[----:B------:R-:W2:Y:S03]  /*14980*/  MUFU.EX2 R133, R133 ;  /* 0x0000008500857308 */ /* 0x000ea60000000800 */
[C---:B------:R-:W-:Y:S01]  /*14990*/  HMMA.16816.F32.BF16 R64, R136.reuse, R142, R64 ;  /* 0x0000008e8840723c */ /* 0x040fe20000041840 */
[----:B------:R-:W5:Y:S07]  /*149a0*/  LDSM.16.MT88.4 R140, [R205+0x7100] ;  /* 0x00710000cd8c783b */ /* 0x000f6e0000004200 */
[C---:B------:R-:W-:Y:S08]  /*149b0*/  HMMA.16816.F32.BF16 R68, R136.reuse, R156, R68 ;  /* 0x0000009c8844723c */ /* 0x040ff00000041844 */
[C---:B------:R-:W-:Y:S01]  /*149c0*/  HMMA.16816.F32.BF16 R72, R136.reuse, R158, R72 ;  /* 0x0000009e8848723c */ /* 0x040fe20000041848 */
[----:B------:R-:W-:Y:S03]  /*149d0*/  LDSM.16.MT88.4 R156, [R206+0x1900] ;  /* 0x00190000ce9c783b */ /* 0x000fe60000004200 */
[----:B--2---:R-:W-:Y:S04]  /*149e0*/  F2FP.BF16.PACK_AB R171, R133, R134 ;  /* 0x0000008685ab723e */ /* 0x004fe800000010ff */
[C---:B---3--:R-:W-:Y:S08]  /*149f0*/  HMMA.16816.F32.BF16 R76, R136.reuse, R144, R76 ;  /* 0x00000090884c723c */ /* 0x048ff0000004184c */
[C---:B------:R-:W-:Y:S01]  /*14a00*/  HMMA.16816.F32.BF16 R80, R136.reuse, R146, R80 ;  /* 0x000000928850723c */ /* 0x040fe20000041850 */
[----:B------:R-:W2:Y:S07]  /*14a10*/  LDSM.16.MT88.4 R144, [R206+0x7100] ;  /* 0x00710000ce90783b */ /* 0x000eae0000004200 */
[C---:B-1----:R-:W-:Y:S08]  /*14a20*/  HMMA.16816.F32.BF16 R84, R136.reuse, R148, R84 ;  /* 0x000000948854723c */ /* 0x042ff00000041854 */
[C---:B------:R-:W-:Y:S01]  /*14a30*/  HMMA.16816.F32.BF16 R88, R136.reuse, R150, R88 ;  /* 0x000000968858723c */ /* 0x040fe20000041858 */
[----:B------:R-:W1:Y:S07]  /*14a40*/  LDSM.16.MT88.4 R148, [R208+0x7100] ;  /* 0x00710000d094783b */ /* 0x000e6e0000004200 */
[C---:B----4-:R-:W-:Y:S08]  /*14a50*/  HMMA.16816.F32.BF16 R92, R136.reuse, R152, R92 ;  /* 0x00000098885c723c */ /* 0x050ff0000004185c */
[C---:B------:R-:W-:Y:S01]  /*14a60*/  HMMA.16816.F32.BF16 R96, R136.reuse, R154, R96 ;  /* 0x0000009a8860723c */ /* 0x040fe20000041860 */
[----:B------:R-:W3:Y:S07]  /*14a70*/  LDSM.16.MT88.4 R152, [R207+0x7100] ;  /* 0x00710000cf98783b */ /* 0x000eee0000004200 */
[C---:B-----5:R-:W-:Y:S08]  /*14a80*/  HMMA.16816.F32.BF16 R100, R136.reuse, R140, R100 ;  /* 0x0000008c8864723c */ /* 0x060ff00000041864 */
[C---:B------:R-:W-:Y:S01]  /*14a90*/  HMMA.16816.F32.BF16 R104, R136.reuse, R142, R104 ;  /* 0x0000008e8868723c */ /* 0x040fe20000041868 */
[----:B------:R-:W4:Y:S07]  /*14aa0*/  LDSM.16.MT88.4 R140, [R205+0x1900] ;  /* 0x00190000cd8c783b */ /* 0x000f2e0000004200 */
[C---:B--2---:R-:W-:Y:S08]  /*14ab0*/  HMMA.16816.F32.BF16 R108, R136.reuse, R144, R108 ;  /* 0x00000090886c723c */ /* 0x044ff0000004186c */
[C---:B------:R-:W-:Y:S08]  /*14ac0*/  HMMA.16816.F32.BF16 R112, R136.reuse, R146, R112 ;  /* 0x000000928870723c */ /* 0x040ff00000041870 */
[C---:B-1----:R-:W-:Y:S08]  /*14ad0*/  HMMA.16816.F32.BF16 R116, R136.reuse, R148, R116 ;  /* 0x000000948874723c */ /* 0x042ff00000041874 */
[C---:B------:R-:W-:Y:S08]  /*14ae0*/  HMMA.16816.F32.BF16 R120, R136.reuse, R150, R120 ;  /* 0x000000968878723c */ /* 0x040ff00000041878 */
[C---:B---3--:R-:W-:Y:S08]  /*14af0*/  HMMA.16816.F32.BF16 R124, R136.reuse, R152, R124 ;  /* 0x00000098887c723c */ /* 0x048ff0000004187c */
        /* <DEDUP_REMOVED lines=12> */
[----:B------:R-:W-:Y:S07]  /*14bc0*/  LDSM.16.MT88.4 R24, [R205+0x7900] ;  /* 0x00790000cd18783b */ /* 0x000fee0000004200 */
        /* <DEDUP_REMOVED lines=20> */
[C---:B--2---:R-:W-:Y:S07]  /*14d10*/  HMMA.16816.F32.BF16 R84, R168.reuse, R8, R84 ;  /* 0x00000008a854723c */ /* 0x044fee0000041854 */
[----:B------:R-:W-:Y:S01]  /*14d20*/  FFMA.FTZ R8, R2, R249, R241 ;  /* 0x000000f902087223 */ /* 0x000fe200000100f1 */
[C---:B------:R-:W-:Y:S04]  /*14d30*/  HMMA.16816.F32.BF16 R88, R168.reuse, R10, R88 ;  /* 0x0000000aa858723c */ /* 0x040fe80000041858 */
[----:B------:R-:W-:Y:S02]  /*14d40*/  FFMA.FTZ R2, R0, R250, R200 ;  /* 0x000000fa00027223 */ /* 0x000fe400000100c8 */
        /* <DEDUP_REMOVED lines=13> */
[C---:B----4-:R-:W-:Y:S04]  /*14e20*/  HMMA.16816.F32.BF16 R108, R168.reuse, R16, R108 ;  /* 0x00000010a86c723c */ /* 0x050fe8000004186c */
[----:B------:R-:W-:Y:S02]  /*14e30*/  FADD.FTZ R2, R180, R2 ;  /* 0x00000002b4027221 */ /* 0x000fe40000010000 */
[----:B------:R-:W-:Y:S02]  /*14e40*/  FADD.FTZ R0, R238, R0 ;  /* 0x00000000ee007221 */ /* 0x000fe40000010000 */
[C---:B------:R-:W-:Y:S04]  /*14e50*/  HMMA.16816.F32.BF16 R112, R168.reuse, R18, R112 ;  /* 0x00000012a870723c */ /* 0x040fe80000041870 */
[----:B------:R-:W-:Y:S02]  /*14e60*/  FADD.FTZ R2, R179, R2 ;  /* 0x00000002b3027221 */ /* 0x000fe40000010000 */
[----:B------:R-:W-:Y:S02]  /*14e70*/  FADD.FTZ R0, R203, R0 ;  /* 0x00000000cb007221 */ /* 0x000fe40000010000 */
[----:B------:R-:W-:Y:S01]  /*14e80*/  FADD.FTZ R2, R178, R2 ;  /* 0x00000002b2027221 */ /* 0x000fe20000010000 */
[C---:B-----5:R-:W-:Y:S03]  /*14e90*/  HMMA.16816.F32.BF16 R116, R168.reuse, R20, R116 ;  /* 0x00000014a874723c */ /* 0x060fe60000041874 */
        /* <DEDUP_REMOVED lines=8> */
[----:B------:R-:W-:Y:S04]  /*14f20*/  FADD.FTZ R0, R186, R0 ;  /* 0x00000000ba007221 */ /* 0x000fe80000010000 */
[----:B------:R-:W-:Y:S01]  /*14f30*/  FADD.FTZ R4, R174, R2 ;  /* 0x00000002ae047221 */ /* 0x000fe20000010000 */
[----:B------:R-:W-:Y:S04]  /*14f40*/  HMMA.16816.F32.BF16 R128, R168, R6, R128 ;  /* 0x00000006a880723c */ /* 0x000fe80000041880 */
[----:B------:R-:W-:Y:S02]  /*14f50*/  FADD.FTZ R2, R184, R0 ;  /* 0x00000000b8027221 */ /* 0x000fe40000010000 */
[----:B------:R-:W-:Y:S02]  /*14f60*/  FADD.FTZ R0, R173, R4 ;  /* 0x00000004ad007221 */ /* 0x000fe40000010000 */
[----:B------:R-:W-:Y:S04]  /*14f70*/  FADD.FTZ R2, R183, R2 ;  /* 0x00000002b7027221 */ /* 0x000fe80000010000 */
[----:B------:R-:W-:Y:S02]  /*14f80*/  FADD.FTZ R0, R172, R0 ;  /* 0x00000000ac007221 */ /* 0x000fe40000010000 */
[----:B------:R-:W-:Y:S02]  /*14f90*/  FADD.FTZ R2, R182, R2 ;  /* 0x00000002b6027221 */ /* 0x000fe40000010000 */
[----:B------:R-:W-:Y:S01]  /*14fa0*/  FADD.FTZ R0, R134, R0 ;  /* 0x0000000086007221 */ /* 0x000fe20000010000 */
[----:B------:R-:W-:Y:S01]  /*14fb0*/  MOV R134, R3 ;  /* 0x0000000300867202 */ /* 0x000fe20000000f00 */
[----:B------:R-:W-:Y:S02]  /*14fc0*/  FADD.FTZ R249, R181, R2 ;  /* 0x00000002b5f97221 */ /* 0x000fe40000010000 */
[----:B------:R-:W-:Y:S01]  /*14fd0*/  FADD.FTZ R250, R133, R0 ;  /* 0x0000000085fa7221 */ /* 0x000fe20000010000 */
[----:B------:R-:W-:Y:S01]  /*14fe0*/  MOV R133, R132 ;  /* 0x0000008400857202 */ /* 0x000fe20000000f00 */
[----:B------:R-:W-:-:S05]  /*14ff0*/  @P0 BRA `(.L_x_986) ;  /* 0xffffb89000000947 */ /* 0x000fca000383ffff */
.L_x_977:
[----:B------:R-:W1:Y:S01]  /*15000*/  SHFL.BFLY PT, R0, R249, 0x2, 0x1f ;  /* 0x0c401f00f9007f89 */ /* 0x000e6200000e0000 */
[----:B------:R-:W-:-:S02]  /*15010*/  MOV R2, RZ ;  /* 0x000000ff00027202 */ /* 0x000fc40000000f00 */
[----:B------:R-:W-:Y:S01]  /*15020*/  PLOP3.LUT P1, PT, PT, PT, PT, 0x8, 0x0 ;  /* 0x000000000000781c */ /* 0x000fe20003f2e170 */
[----:B------:R-:W2:Y:S01]  /*15030*/  SHFL.BFLY PT, R4, R250, 0x2, 0x1f ;  /* 0x0c401f00fa047f89 */ /* 0x000ea200000e0000 */
        /* <DEDUP_REMOVED lines=151> */
.L_x_944:
[----:B------:R-:W-:Y:S05]  /*159b0*/  @P1 BRA `(.L_x_987) ;  /* 0x00001ab000001947 */ /* 0x000fea0003800000 */
        /* <DEDUP_REMOVED lines=183> */
.L_x_988:
        /* <DEDUP_REMOVED lines=15> */
[----:B------:R-:W-:Y:S02]  /*16620*/  IADD3 R7, -R5, R43, RZ ;  /* 0x0000002b05077210 */ /* 0x000fe40007ffe1ff */
        /* <DEDUP_REMOVED lines=86> */
[----:B------:R-:W-:Y:S01]  /*16b90*/  IMAD.IADD R3, R5, 0x1, R6 ;  /* 0x0000000105037824 */ /* 0x000fe200078e0206 */
[C---:B------:R-:W-:Y:S01]  /*16ba0*/  LEA R31, P0, R4.reuse, c[0x0][0x380], 0x1 ;  /* 0x0000e000041f7a11 */ /* 0x040fe200078008ff */
[----:B----4-:R1:W-:Y:S03]  /*16bb0*/  @!P2 ST.E [R8.64], R57 ;  /* 0x000000390800a985 */ /* 0x0103e6000c101912 */
[----:B------:R-:W-:Y:S01]  /*16bc0*/  LEA.HI.X R30, R4, c[0x0][0x384], R3, 0x1, P0 ;  /* 0x0000e100041e7a11 */ /* 0x000fe200000f0c03 */
[----:B------:R1:W2:Y:S01]  /*16bd0*/  LDS.128 R44, [R2+0x1080] ;  /* 0x00108000022c7984 */ /* 0x0002a20000000c00 */
[----:B------:R-:W-:-:S03]  /*16be0*/  ISETP.GE.AND P0, PT, R28, R29, PT ;  /* 0x0000001d1c00720c */ /* 0x000fc60003f06270 */
        /* <DEDUP_REMOVED lines=42> */
.L_x_990:
[----:B--234-:R-:W-:Y:S05]  /*16e90*/  BSYNC B0 ;  /* 0x0000000000007941 */ /* 0x01cfea0003800000 */
.L_x_989:
        /* <DEDUP_REMOVED lines=30> */
.L_x_992:
[----:B------:R-:W-:Y:S05]  /*17080*/  BSYNC B0 ;  /* 0x0000000000007941 */ /* 0x000fea0003800000 */
.L_x_991:
        /* <DEDUP_REMOVED lines=30> */
.L_x_994:
[----:B------:R-:W-:Y:S05]  /*17270*/  BSYNC B0 ;  /* 0x0000000000007941 */ /* 0x000fea0003800000 */
.L_x_993:
        /* <DEDUP_REMOVED lines=31> */
.L_x_987:
        /* <DEDUP_REMOVED lines=19> */
.L_x_995:
        /* <DEDUP_REMOVED lines=42> */
.L_x_997:
[----:B------:R-:W-:Y:S05]  /*17840*/  BSYNC B0 ;  /* 0x0000000000007941 */ /* 0x000fea0003800000 */
.L_x_996:
        /* <DEDUP_REMOVED lines=73> */
.L_x_999:
[----:B------:R-:W-:Y:S05]  /*17ce0*/  BSYNC B0 ;  /* 0x0000000000007941 */ /* 0x000fea0003800000 */
.L_x_998:
        /* <DEDUP_REMOVED lines=27> */
.L_x_1001:
[----:B------:R-:W-:Y:S05]  /*17ea0*/  BSYNC B0 ;  /* 0x0000000000007941 */ /* 0x000fea0003800000 */
.L_x_1000:
        /* <DEDUP_REMOVED lines=27> */
.L_x_1003:
[----:B------:R-:W-:Y:S05]  /*18060*/  BSYNC B0 ;  /* 0x0000000000007941 */ /* 0x000fea0003800000 */
.L_x_1002:
        /* <DEDUP_REMOVED lines=28> */
.L_x_1004:
        /* <DEDUP_REMOVED lines=13> */
.L_x_3071:


//--------------------- .text._ZN7cutlass13device_kernelIN5flash19enable_sm80_to_sm89INS1_16FlashAttnFwdSm80INS1_25CollectiveMainloopFwdSm80ILi8ELi1ELb0EN4cute5tupleIJNS5_1CILi128EEENS7_ILi48EEENS7_ILi256EEEEEELi256ENS_10bfloat16_tEfNS_4arch4Sm80ELb0ELb1ELb1ELb1ELb0ELb1ELb1ELb0EEENS1_21CollectiveEpilogueFwdINS6_IJS8_SA_S9_EEENS6_IJNS7_ILi1EEESI_SI_EEESC_SE_Li256ELb1ELb1ELb0ELb0EEENS1_19SingleTileSchedulerILb1ELb0ELb1ELi128EEEEEEEEEvNT_6ParamsE --------------------------
	.section	.text._ZN7cutlass13device_kernelIN5flash19enable_sm80_to_sm89INS1_16FlashAttnFwdSm80INS1_25CollectiveMainloopFwdSm80ILi8ELi1ELb0EN4cute5tupleIJNS5_1CILi128EEENS7_ILi48EEENS7_ILi256EEEEEELi256ENS_10bfloat16_tEfNS_4arch4Sm80ELb0ELb1ELb1ELb1ELb0ELb1ELb1ELb0EEENS1_21CollectiveEpilogueFwdINS6_IJS8_SA_S9_EEENS6_IJNS7_ILi1EEESI_SI_EEESC_SE_Li256ELb1ELb1ELb0ELb0EEENS1_19SingleTileSchedulerILb1ELb0ELb1ELi128EEEEEEEEEvNT_6ParamsE,"ax",@progbits
	.sectioninfo	@"SHI_REGISTERS=255"
	.align	128
.text._ZN7cutlass13device_kernelIN5flash19enable_sm80_to_sm89INS1_16FlashAttnFwdSm80INS1_25CollectiveMainloopFwdSm80ILi8ELi1ELb0EN4cute5tupleIJNS5_1CILi128EEENS7_ILi48EEENS7_ILi256EEEEEELi256ENS_10bfloat16_tEfNS_4arch4Sm80ELb0ELb1ELb1ELb1ELb0ELb1ELb1ELb0EEENS1_21CollectiveEpilogueFwdINS6_IJS8_SA_S9_EEENS6_IJNS7_ILi1EEESI_SI_EEESC_SE_Li256ELb1ELb1ELb0ELb0EEENS1_19SingleTileSchedulerILb1ELb0ELb1ELi128EEEEEEEEEvNT_6ParamsE:
        .type           _ZN7cutlass13device_kernelIN5flash19enable_sm80_to_sm89INS1_16FlashAttnFwdSm80INS1_25CollectiveMainloopFwdSm80ILi8ELi1ELb0EN4cute5tupleIJNS5_1CILi128EEENS7_ILi48EEENS7_ILi256EEEEEELi256ENS_10bfloat16_tEfNS_4arch4Sm80ELb0ELb1ELb1ELb1ELb0ELb1ELb1ELb0EEENS1_21CollectiveEpilogueFwdINS6_IJS8_SA_S9_EEENS6_IJNS7_ILi1EEESI_SI_EEESC_SE_Li256ELb1ELb1ELb0ELb0EEENS1_19SingleTileSchedulerILb1ELb0ELb1ELi128EEEEEEEEEvNT_6ParamsE,@function
        .size           _ZN7cutlass13device_kernelIN5flash19enable_sm80_to_sm89INS1_16FlashAttnFwdSm80INS1_25CollectiveMainloopFwdSm80ILi8ELi1ELb0EN4cute5tupleIJNS5_1CILi128EEENS7_ILi48EEENS7_ILi256EEEEEELi256ENS_10bfloat16_tEfNS_4arch4Sm80ELb0ELb1ELb1ELb1ELb0ELb1ELb1ELb0EEENS1_21CollectiveEpilogueFwdINS6_IJS8_SA_S9_EEENS6_IJNS7_ILi1EEESI_SI_EEESC_SE_Li256ELb1ELb1ELb0ELb0EEENS1_19SingleTileSchedulerILb1ELb0ELb1ELi128EEEEEEEEEvNT_6ParamsE,(.L_x_3072 - _ZN7cutlass13device_kernelIN5flash19enable_sm80_to_sm89INS1_16FlashAttnFwdSm80INS1_25CollectiveMainloopFwdSm80ILi8ELi1ELb0EN4cute5tupleIJNS5_1CILi128EEENS7_ILi48EEENS7_ILi256EEEEEELi256ENS_10bfloat16_tEfNS_4arch4Sm80ELb0ELb1ELb1ELb1ELb0ELb1ELb1ELb0EEENS1_21CollectiveEpilogueFwdINS6_IJS8_SA_S9_EEENS6_IJNS7_ILi1EEESI_SI_EEESC_SE_Li256ELb1ELb1ELb0ELb0EEENS1_19SingleTileSchedulerILb1ELb0ELb1ELi128EEEEEEEEEvNT_6ParamsE)
        .other          _ZN7cutlass13device_kernelIN5flash19enable_sm80_to_sm89INS1_16FlashAttnFwdSm80INS1_25CollectiveMainloopFwdSm80ILi8ELi1ELb0EN4cute5tupleIJNS5_1CILi128EEENS7_ILi48EEENS7_ILi256EEEEEELi256ENS_10bfloat16_tEfNS_4arch4Sm80ELb0ELb1ELb1ELb1ELb0ELb1ELb1ELb0EEENS1_21CollectiveEpilogueFwdINS6_IJS8_SA_S9_EEENS6_IJNS7_ILi1EEESI_SI_EEESC_SE_Li256ELb1ELb1ELb0ELb0EEENS1_19SingleTileSchedulerILb1ELb0ELb1ELi128EEEEEEEEEvNT_6ParamsE,@"STO_CUDA_ENTRY STV_DEFAULT"
_ZN7cutlass13device_kernelIN5flash19enable_sm80_to_sm89INS1_16FlashAttnFwdSm80INS1_25CollectiveMainloopFwdSm80ILi8ELi1ELb0EN4cute5tupleIJNS5_1CILi128EEENS7_ILi48EEENS7_ILi256EEEEEELi256ENS_10bfloat16_tEfNS_4arch4Sm80ELb0ELb1ELb1ELb1ELb0ELb1ELb1ELb0EEENS1_21CollectiveEpilogueFwdINS6_IJS8_SA_S9_EEENS6_IJNS7_ILi1EEESI_SI_EEESC_SE_Li256ELb1ELb1ELb0ELb0EEENS1_19SingleTileSchedulerILb1ELb0ELb1ELi128EEEEEEEEEvNT_6ParamsE:
        /* <DEDUP_REMOVED lines=17> */
.L_x_1006:
        /* <DEDUP_REMOVED lines=8> */
.L_x_1008:
[----:B------:R-:W-:-:S05]  /*0190*/  MOV R0, c[0x0][0x54c] ;  /* 0x0001530000007a02 */ /* 0x000fca0000000f00 */
.L_x_1007:
[----:B-----5:R-:W-:Y:S01]  /*01a0*/  IMAD R0, R0, c[0x0][0x548], RZ ;  /* 0x0001520000007a24 */ /* 0x020fe200078e02ff */
[----:B------:R-:W-:-:S04]  /*01b0*/  SHF.L.U32 R105, R225, 0x7, RZ ;  /* 0x00000007e1697819 */ /* 0x000fc800000006ff */
[----:B------:R-:W-:-:S04]  /*01c0*/  ISETP.GE.AND P0, PT, R105, R0, PT ;  /* 0x000000006900720c */ /* 0x000fc80003f06270 */
[----:B------:R-:W-:Y:S01]  /*01d0*/  SEL R226, R226, 0xffffffff, !P0 ;  /* 0xffffffffe2e27807 */ /* 0x000fe20004000000 */
[----:B------:R-:W-:Y:S05]  /*01e0*/  BRA `(.L_x_1009) ;  /* 0x0000012000007947 */ /* 0x000fea0003800000 */
.L_x_1005:
[----:B---3--:R-:W-:-:S04]  /*01f0*/  ISETP.NE.U32.AND P0, PT, RZ, c[0x0][0x568], PT ;  /* 0x00015a00ff007a0c */ /* 0x008fc80003f05070 */
[----:B------:R-:W-:-:S13]  /*0200*/  ISETP.NE.AND.EX P0, PT, RZ, c[0x0][0x56c], PT, P0 ;  /* 0x00015b00ff007a0c */ /* 0x000fda0003f05300 */
[----:B------:R-:W-:Y:S05]  /*0210*/  @!P0 BRA `(.L_x_1010) ;  /* 0x0000002000008947 */ /* 0x000fea0003800000 */
[----:B------:R1:W5:Y:S01]  /*0220*/  LDG.E R0, [R2.64] ;  /* 0x0000001202007981 */ /* 0x000362000c1e1900 */
[----:B------:R-:W-:Y:S05]  /*0230*/  BRA `(.L_x_1011) ;  /* 0x0000009000007947 */ /* 0x000fea0003800000 */
.L_x_1010:
        /* <DEDUP_REMOVED lines=8> */
.L_x_1012:
[----:B------:R-:W-:-:S05]  /*02c0*/  MOV R0, c[0x0][0x54c] ;  /* 0x0001530000007a02 */ /* 0x000fca0000000f00 */
.L_x_1011:
[----:B-----5:R-:W-:Y:S01]  /*02d0*/  IMAD R0, R0, c[0x0][0x548], RZ ;  /* 0x0001520000007a24 */ /* 0x020fe200078e02ff */
[----:B------:R-:W-:-:S04]  /*02e0*/  SHF.L.U32 R105, R225, 0x7, RZ ;  /* 0x00000007e1697819 */ /* 0x000fc800000006ff */
[----:B------:R-:W-:-:S04]  /*02f0*/  ISETP.GE.AND P0, PT, R105, R0, PT ;  /* 0x000000006900720c */ /* 0x000fc80003f06270 */
[----:B------:R-:W-:-:S04]  /*0300*/  SEL R226, R226, 0xffffffff, !P0 ;  /* 0xffffffffe2e27807 */ /* 0x000fc80004000000 */
.L_x_1009:
[----:B------:R-:W-:-:S13]  /*0310*/  ISETP.GE.AND P0, PT, R226, RZ, PT ;  /* 0x000000ffe200720c */ /* 0x000fda0003f06270 */
[----:B------:R-:W-:Y:S05]  /*0320*/  @!P0 EXIT ;  /* 0x000000000000894d */ /* 0x000fea0003800000 */
[----:B------:R-:W-:Y:S01]  /*0330*/  ISETP.NE.U32.AND P0, PT, RZ, c[0x0][0x370], PT ;  /* 0x0000dc00ff007a0c */ /* 0x000fe20003f05070 */
[----:B------:R-:W-:Y:S01]  /*0340*/  IMAD.MOV.U32 R4, RZ, RZ, RZ ;  /* 0x000000ffff047224 */ /* 0x000fe200078e00ff */
[----:B------:R-:W-:Y:S01]  /*0350*/  ISETP.NE.U32.AND P1, PT, RZ, c[0x0][0x350], PT ;  /* 0x0000d400ff007a0c */ /* 0x000fe20003f25070 */
[----:B------:R-:W-:Y:S01]  /*0360*/  IMAD.MOV.U32 R154, RZ, RZ, RZ ;  /* 0x000000ffff9a7224 */ /* 0x000fe200078e00ff */
[----:B------:R-:W-:Y:S01]  /*0370*/  ISETP.NE.AND.EX P0, PT, RZ, c[0x0][0x374], PT, P0 ;  /* 0x0000dd00ff007a0c */ /* 0x000fe20003f05300 */
[----:B------:R-:W-:Y:S01]  /*0380*/  IMAD.WIDE R12, R226, R9, c[0x0][0x350] ;  /* 0x0000d400e20c7625 */ /* 0x000fe200078e0209 */
[----:B------:R-:W-:Y:S02]  /*0390*/  ISETP.NE.AND.EX P5, PT, RZ, c[0x0][0x354], PT, P1 ;  /* 0x0000d500ff007a0c */ /* 0x000fe40003fa5310 */
[----:B------:R-:W-:Y:S02]  /*03a0*/  ISETP.NE.U32.AND P2, PT, RZ, c[0x0][0x348], PT ;  /* 0x0000d200ff007a0c */ /* 0x000fe40003f45070 */
[----:B------:R-:W-:-:S02]  /*03b0*/  ISETP.NE.U32.AND P4, PT, RZ, c[0x0][0x358], PT ;  /* 0x0000d600ff007a0c */ /* 0x000fc40003f85070 */
[----:B------:R-:W-:Y:S02]  /*03c0*/  ISETP.NE.AND.EX P1, PT, RZ, c[0x0][0x34c], PT, P2 ;  /* 0x0000d300ff007a0c */ /* 0x000fe40003f25320 */
[----:B------:R-:W-:-:S03]  /*03d0*/  ISETP.NE.AND.EX P4, PT, RZ, c[0x0][0x35c], PT, P4 ;  /* 0x0000d700ff007a0c */ /* 0x000fc60003f85340 */
[CC--:B-1----:R-:W-:Y:S02]  /*03e0*/  @P0 IMAD.WIDE R2, R226.reuse, R9.reuse, c[0x0][0x370] ;  /* 0x0000dc00e2020625 */ /* 0x0c2fe400078e0209 */
[----:B------:R-:W2:Y:S02]  /*03f0*/  @P5 LDG.E R154, [R12.64] ;  /* 0x000000120c9a5981 */ /* 0x000ea4000c1e1900 */
[----:B------:R-:W-:Y:S02]  /*0400*/  IMAD.MOV.U32 R16, RZ, RZ, RZ ;  /* 0x000000ffff107224 */ /* 0x000fe400078e00ff */
[----:B------:R-:W-:Y:S01]  /*0410*/  IMAD.MOV.U32 R6, RZ, RZ, RZ ;  /* 0x000000ffff067224 */ /* 0x000fe200078e00ff */
[----:B------:R1:W2:Y:S01]  /*0420*/  @P0 LDG.E R4, [R2.64] ;  /* 0x0000001202040981 */ /* 0x0002a2000c1e1900 */
[----:B------:R-:W-:-:S04]  /*0430*/  IMAD.WIDE R14, R226, R9, c[0x0][0x348] ;  /* 0x0000d200e20e7625 */ /* 0x000fc800078e0209 */
[----:B------:R-:W-:Y:S01]  /*0440*/  IMAD.WIDE R10, R226, R9, c[0x0][0x358] ;  /* 0x0000d600e20a7625 */ /* 0x000fe200078e0209 */
[----:B------:R-:W3:Y:S01]  /*0450*/  @P1 LDG.E R16, [R14.64] ;  /* 0x000000120e101981 */ /* 0x000ee2000c1e1900 */
[----:B------:R-:W-:-:S03]  /*0460*/  ISETP.NE.U32.AND P0, PT, RZ, c[0x0][0x360], PT ;  /* 0x0000d800ff007a0c */ /* 0x000fc60003f05070 */
[----:B------:R-:W4:Y:S01]  /*0470*/  @P4 LDG.E R6, [R10.64] ;  /* 0x000000120a064981 */ /* 0x000f22000c1e1900 */
[----:B------:R-:W-:Y:S02]  /*0480*/  ISETP.NE.AND.EX P0, PT, RZ, c[0x0][0x364], PT, P0 ;  /* 0x0000d900ff007a0c */ /* 0x000fe40003f05300 */
[----:B------:R-:W-:-:S11]  /*0490*/  MOV R0, c[0x0][0x168] ;  /* 0x00005a0000007a02 */ /* 0x000fd60000000f00 */
[----:B------:R-:W-:-:S05]  /*04a0*/  @P0 IMAD.WIDE R18, R226, R9, c[0x0][0x360] ;  /* 0x0000d800e2120625 */ /* 0x000fca00078e0209 */
[----:B------:R2:W5:Y:S04]  /*04b0*/  @P0 LDG.E R0, [R18.64] ;  /* 0x0000001212000981 */ /* 0x000568000c1e1900 */
[----:B------:R-:W1:Y:S01]  /*04c0*/  S2R R223, SR_CTAID.Y ;  /* 0x0000000000df7919 */ /* 0x000e620000002600 */
[----:B------:R-:W-:Y:S01]  /*04d0*/  IMAD.MOV.U32 R5, RZ, RZ, c[0x0][0x1d0] ;  /* 0x00007400ff057624 */ /* 0x000fe200078e00ff */
[----:B-1----:R-:W-:Y:S02]  /*04e0*/  MOV R2, c[0x0][0x228] ;  /* 0x00008a0000027a02 */ /* 0x002fe40000000f00 */
[----:B------:R-:W-:Y:S01]  /*04f0*/  SHF.R.S32.HI R106, RZ, 0x1f, R223 ;  /* 0x0000001fff6a7819 */ /* 0x000fe200000114df */
[----:B--2---:R-:W-:Y:S01]  /*0500*/  IMAD.IADD R8, R154, 0x1, R4 ;  /* 0x000000019a087824 */ /* 0x004fe200078e0204 */
[----:B------:R1:W-:Y:S04]  /*0510*/  STL [R1+0x48], R4 ;  /* 0x0000480401007387 */ /* 0x0003e80000100800 */
[----:B------:R1:W-:Y:S04]  /*0520*/  STL [R1+0x50], R8 ;  /* 0x0000500801007387 */ /* 0x0003e80000100800 */
[----:B---3--:R1:W-:Y:S04]  /*0530*/  STL [R1+0x4c], R16 ;  /* 0x00004c1001007387 */ /* 0x0083e80000100800 */
[----:B----4-:R1:W-:Y:S01]  /*0540*/  STL [R1+0x54], R6 ;  /* 0x0000540601007387 */ /* 0x0103e20000100800 */
[----:B------:R-:W-:Y:S05]  /*0550*/  @P0 BRA `(.L_x_1013) ;  /* 0x0000004000000947 */ /* 0x000fea0003800000 */
[----:B------:R-:W-:Y:S05]  /*0560*/  @!P1 BRA `(.L_x_1013) ;  /* 0x0000003000009947 */ /* 0x000fea0003800000 */
[----:B-----5:R-:W2:Y:S04]  /*0570*/  LDG.E R0, [R14.64] ;  /* 0x000000120e007981 */ /* 0x020ea8000c1e1900 */
[----:B------:R-:W2:Y:S02]  /*0580*/  LDG.E R3, [R14.64+0x4] ;  /* 0x000004120e037981 */ /* 0x000ea4000c1e1900 */
[----:B--2---:R-:W-:-:S05]  /*0590*/  IADD3 R0, -R0, R3, RZ ;  /* 0x0000000300007210 */ /* 0x004fca0007ffe1ff */
.L_x_1013:
[----:B-----5:R2:W-:Y:S01]  /*05a0*/  STL [R1+0x58], R0 ;  /* 0x0000580001007387 */ /* 0x0205e20000100800 */
[----:B------:R-:W-:-:S04]  /*05b0*/  ISETP.NE.U32.AND P0, PT, RZ, c[0x0][0x368], PT ;  /* 0x0000da00ff007a0c */ /* 0x000fc80003f05070 */
[----:B------:R-:W-:-:S13]  /*05c0*/  ISETP.NE.AND.EX P0, PT, RZ, c[0x0][0x36c], PT, P0 ;  /* 0x0000db00ff007a0c */ /* 0x000fda0003f05300 */
[----:B------:R-:W-:Y:S05]  /*05d0*/  @!P0 BRA `(.L_x_1014) ;  /* 0x0000003000008947 */ /* 0x000fea0003800000 */
[----:B------:R-:W-:-:S05]  /*05e0*/  IMAD.WIDE R12, R226, R9, c[0x0][0x368] ;  /* 0x0000da00e20c7625 */ /* 0x000fca00078e0209 */
[----:B------:R3:W5:Y:S01]  /*05f0*/  LDG.E R5, [R12.64] ;  /* 0x000000120c057981 */ /* 0x000762000c1e1900 */
[----:B------:R-:W-:Y:S05]  /*0600*/  BRA `(.L_x_1015) ;  /* 0x0000004000007947 */ /* 0x000fea0003800000 */
.L_x_1014:
[----:B------:R-:W-:Y:S05]  /*0610*/  @!P5 BRA `(.L_x_1015) ;  /* 0x000000300000d947 */ /* 0x000fea0003800000 */
[----:B------:R-:W3:Y:S04]  /*0620*/  LDG.E R5, [R12.64] ;  /* 0x000000120c057981 */ /* 0x000ee8000c1e1900 */
[----:B-1----:R-:W3:Y:S02]  /*0630*/  LDG.E R8, [R12.64+0x4] ;  /* 0x000004120c087981 */ /* 0x002ee4000c1e1900 */
[----:B---3--:R-:W-:Y:S02]  /*0640*/  IADD3 R5, -R5, R8, RZ ;  /* 0x0000000805057210 */ /* 0x008fe40007ffe1ff */
.L_x_1015:
[----:B------:R-:W-:Y:S01]  /*0650*/  ISETP.NE.U32.AND P0, PT, RZ, c[0x0][0x378], PT ;  /* 0x0000de00ff007a0c */ /* 0x000fe20003f05070 */
[----:B------:R-:W4:Y:S03]  /*0660*/  @P4 LDG.E R3, [R10.64] ;  /* 0x000000120a034981 */ /* 0x000f26000c1e1900 */
[----:B------:R-:W-:Y:S01]  /*0670*/  ISETP.NE.AND.EX P0, PT, RZ, c[0x0][0x37c], PT, P0 ;  /* 0x0000df00ff007a0c */ /* 0x000fe20003f05300 */
[----:B-1----:R-:W4:Y:S01]  /*0680*/  @P4 LDG.E R8, [R10.64+0x4] ;  /* 0x000004120a084981 */ /* 0x002f22000c1e1900 */
[----:B-----5:R-:W-:-:S11]  /*0690*/  IMAD.MOV.U32 R156, RZ, RZ, R5 ;  /* 0x000000ffff9c7224 */ /* 0x020fd600078e0005 */
[----:B---3--:R-:W-:-:S05]  /*06a0*/  @P0 IMAD.WIDE R12, R226, R9, c[0x0][0x378] ;  /* 0x0000de00e20c0625 */ /* 0x008fca00078e0209 */
[----:B------:R-:W3:Y:S01]  /*06b0*/  @P0 LDG.E R156, [R12.64] ;  /* 0x000000120c9c0981 */ /* 0x000ee2000c1e1900 */
[----:B------:R-:W-:-:S05]  /*06c0*/  IMAD.MOV.U32 R7, RZ, RZ, c[0x0][0x2c4] ;  /* 0x0000b100ff077624 */ /* 0x000fca00078e00ff */
[----:B------:R-:W-:Y:S01]  /*06d0*/  ISETP.NE.AND P1, PT, R7, 0x1, PT ;  /* 0x000000010700780c */ /* 0x000fe20003f25270 */
[----:B------:R-:W-:-:S05]  /*06e0*/  IMAD.IADD R4, R5, 0x1, -R4 ;  /* 0x0000000105047824 */ /* 0x000fca00078e0a04 */
[----:B------:R1:W-:Y:S01]  /*06f0*/  STL [R1+0x5c], R4 ;  /* 0x00005c0401007387 */ /* 0x0003e20000100800 */
[----:B----4-:R-:W-:Y:S01]  /*0700*/  @P4 IMAD.IADD R2, R8, 0x1, -R3 ;  /* 0x0000000108024824 */ /* 0x010fe200078e0a03 */
[----:B------:R-:W-:-:S03]  /*0710*/  IADD3 R8, R105, 0x7f, RZ ;  /* 0x0000007f69087810 */ /* 0x000fc60007ffe0ff */
[----:B------:R-:W-:Y:S02]  /*0720*/  IMAD.IADD R3, R4, 0x1, R2 ;  /* 0x0000000104037824 */ /* 0x000fe400078e0202 */
[----:B------:R-:W-:-:S03]  /*0730*/  @P1 IMAD.HI.U32 R7, R8, c[0x0][0x2c8], RZ ;  /* 0x0000b20008071a27 */ /* 0x000fc600078e00ff */
[----:B------:R1:W-:Y:S02]  /*0740*/  STL.64 [R1+0x60], R2 ;  /* 0x0000600201007387 */ /* 0x0003e40000100a00 */
[----:B------:R-:W-:Y:S01]  /*0750*/  @P1 SHF.R.U32.HI R8, RZ, c[0x0][0x2cc], R7 ;  /* 0x0000b300ff081a19 */ /* 0x000fe20000011607 */
[----:B------:R-:W-:Y:S01]  /*0760*/  IMAD.MOV.U32 R7, RZ, RZ, c[0x0][0x32c] ;  /* 0x0000cb00ff077624 */ /* 0x000fe200078e00ff */
[----:B---3--:R1:W-:Y:S01]  /*0770*/  STL [R1+0x68], R156 ;  /* 0x0000689c01007387 */ /* 0x0083e20000100800 */
[----:B------:R-:W-:-:S03]  /*0780*/  IADD3 R11, R3, 0x2f, RZ ;  /* 0x0000002f030b7810 */ /* 0x000fc60007ffe0ff */
[----:B------:R-:W-:Y:S02]  /*0790*/  ISETP.GE.AND P2, PT, R7, 0x1, PT ;  /* 0x000000010700780c */ /* 0x000fe40003f46270 */
[----:B------:R-:W-:Y:S01]  /*07a0*/  IADD3 R13, R8, 0x1, R3 ;  /* 0x00000001080d7810 */ /* 0x000fe20007ffe003 */
[----:B------:R-:W-:-:S04]  /*07b0*/  IMAD.HI R11, R11, 0x2aaaaaab, RZ ;  /* 0x2aaaaaab0b0b7827 */ /* 0x000fc800078e02ff */
[----:B------:R-:W-:Y:S01]  /*07c0*/  IMAD.IADD R10, R13, 0x1, -R0 ;  /* 0x000000010d0a7824 */ /* 0x000fe200078e0a00 */
[----:B------:R-:W-:-:S04]  /*07d0*/  SHF.R.U32.HI R168, RZ, 0x1f, R11 ;  /* 0x0000001fffa87819 */ /* 0x000fc8000001160b */
[----:B------:R-:W-:Y:S02]  /*07e0*/  LEA.HI.SX32 R168, R11, R168, 0x1d ;  /* 0x000000a80ba87211 */ /* 0x000fe400078feaff */
[----:B------:R-:W-:Y:S01]  /*07f0*/  IADD3 R11, R10, c[0x0][0x328], RZ ;  /* 0x0000ca000a0b7a10 */ /* 0x000fe20007ffe0ff */
[----:B------:R-:W-:Y:S05]  /*0800*/  @!P2 BRA `(.L_x_1016) ;  /* 0x000000e00000a947 */ /* 0x000fea0003800000 */
[C---:B------:R-:W-:Y:S02]  /*0810*/  ISETP.GT.AND P0, PT, R10.reuse, RZ, PT ;  /* 0x000000ff0a00720c */ /* 0x040fe40003f04270 */
[----:B------:R-:W-:-:S11]  /*0820*/  IADD3 R8, R10, -0x1, RZ ;  /* 0xffffffff0a087810 */ /* 0x000fd60007ffe0ff */
[----:B------:R-:W-:Y:S05]  /*0830*/  @P0 BRA `(.L_x_1017) ;  /* 0x0000006000000947 */ /* 0x000fea0003800000 */
[----:B------:R-:W-:Y:S01]  /*0840*/  ISETP.NE.AND P0, PT, R7, 0x1, PT ;  /* 0x000000010700780c */ /* 0x000fe20003f05270 */
[----:B------:R-:W-:-:S12]  /*0850*/  IMAD.MOV R10, RZ, RZ, -R10 ;  /* 0x000000ffff0a7224 */ /* 0x000fd800078e0a0a */
[----:B------:R-:W-:-:S05]  /*0860*/  @P0 IMAD.HI.U32 R8, R10, c[0x0][0x330], RZ ;  /* 0x0000cc000a080a27 */ /* 0x000fca00078e00ff */
[----:B------:R-:W-:-:S04]  /*0870*/  @P0 SHF.R.U32.HI R10, RZ, c[0x0][0x334], R8 ;  /* 0x0000cd00ff0a0a19 */ /* 0x000fc80000011608 */
[----:B------:R-:W-:Y:S01]  /*0880*/  LOP3.LUT R8, RZ, R10, RZ, 0x33, !PT ;  /* 0x0000000aff087212 */ /* 0x000fe200078e33ff */
[----:B------:R-:W-:Y:S05]  /*0890*/  BRA `(.L_x_1018) ;  /* 0x0000003000007947 */ /* 0x000fea0003800000 */
.L_x_1017:
[----:B------:R-:W-:-:S13]  /*08a0*/  ISETP.NE.AND P0, PT, R7, 0x1, PT ;  /* 0x000000010700780c */ /* 0x000fda0003f05270 */
[----:B------:R-:W-:-:S05]  /*08b0*/  @P0 IMAD.HI.U32 R10, R8, c[0x0][0x330], RZ ;  /* 0x0000cc00080a0a27 */ /* 0x000fca00078e00ff */
[----:B------:R-:W-:-:S05]  /*08c0*/  @P0 SHF.R.U32.HI R8, RZ, c[0x0][0x334], R10 ;  /* 0x0000cd00ff080a19 */ /* 0x000fca000001160a */
.L_x_1018:
[----:B------:R-:W-:-:S05]  /*08d0*/  IMAD R8, R8, R7, c[0x0][0x32c] ;  /* 0x0000cb0008087624 */ /* 0x000fca00078e0207 */
[----:B------:R-:W-:Y:S02]  /*08e0*/  IMNMX R11, R11, R8, PT ;  /* 0x000000080b0b7217 */ /* 0x000fe40003800200 */
.L_x_1016:
[----:B------:R-:W-:-:S04]  /*08f0*/  @P1 IMAD.HI.U32 R8, R105, c[0x0][0x2c8], RZ ;  /* 0x0000b20069081a27 */ /* 0x000fc800078e00ff */
[----:B------:R-:W-:Y:S01]  /*0900*/  IMAD.MOV.U32 R10, RZ, RZ, R105 ;  /* 0x000000ffff0a7224 */ /* 0x000fe200078e0069 */
[----:B------:R-:W-:-:S04]  /*0910*/  @P1 SHF.R.U32.HI R10, RZ, c[0x0][0x2cc], R8 ;  /* 0x0000b300ff0a1a19 */ /* 0x000fc80000011608 */
[----:B------:R-:W-:-:S04]  /*0920*/  IADD3 R8, R10, R3, -R0 ;  /* 0x000000030a087210 */ /* 0x000fc80007ffe800 */
[----:B------:R-:W-:Y:S01]  /*0930*/  IADD3 R10, R8, -c[0x0][0x324], RZ ;  /* 0x8000c900080a7a10 */ /* 0x000fe20007ffe0ff */
[----:B------:R-:W-:Y:S05]  /*0940*/  @!P2 BRA `(.L_x_1019) ;  /* 0x000000d00000a947 */ /* 0x000fea0003800000 */
[----:B------:R-:W-:-:S13]  /*0950*/  ISETP.GT.AND P0, PT, R8, -0x1, PT ;  /* 0xffffffff0800780c */ /* 0x000fda0003f04270 */
[----:B------:R-:W-:Y:S05]  /*0960*/  @P0 BRA `(.L_x_1020) ;  /* 0x0000006000000947 */ /* 0x000fea0003800000 */
[----:B------:R-:W-:Y:S02]  /*0970*/  ISETP.NE.AND P0, PT, R7, 0x1, PT ;  /* 0x000000010700780c */ /* 0x000fe40003f05270 */
[----:B------:R-:W-:-:S11]  /*0980*/  LOP3.LUT R8, RZ, R8, RZ, 0x33, !PT ;  /* 0x00000008ff087212 */ /* 0x000fd600078e33ff */
[----:B------:R-:W-:-:S05]  /*0990*/  @P0 IMAD.HI.U32 R7, R8, c[0x0][0x330], RZ ;  /* 0x0000cc0008070a27 */ /* 0x000fca00078e00ff */
[----:B------:R-:W-:-:S04]  /*09a0*/  @P0 SHF.R.U32.HI R8, RZ, c[0x0][0x334], R7 ;  /* 0x0000cd00ff080a19 */ /* 0x000fc80000011607 */
[----:B------:R-:W-:Y:S01]  /*09b0*/  LOP3.LUT R8, RZ, R8, RZ, 0x33, !PT ;  /* 0x00000008ff087212 */ /* 0x000fe200078e33ff */
[----:B------:R-:W-:Y:S05]  /*09c0*/  BRA `(.L_x_1021) ;  /* 0x0000003000007947 */ /* 0x000fea0003800000 */
.L_x_1020:
[----:B------:R-:W-:-:S13]  /*09d0*/  ISETP.NE.AND P0, PT, R7, 0x1, PT ;  /* 0x000000010700780c */ /* 0x000fda0003f05270 */
[----:B------:R-:W-:-:S05]  /*09e0*/  @P0 IMAD.HI.U32 R7, R8, c[0x0][0x330], RZ ;  /* 0x0000cc0008070a27 */ /* 0x000fca00078e00ff */
[----:B------:R-:W-:-:S05]  /*09f0*/  @P0 SHF.R.U32.HI R8, RZ, c[0x0][0x334], R7 ;  /* 0x0000cd00ff080a19 */ /* 0x000fca0000011607 */
.L_x_1021:
[----:B------:R-:W-:-:S05]  /*0a00*/  IMAD R7, R8, c[0x0][0x32c], RZ ;  /* 0x0000cb0008077a24 */ /* 0x000fca00078e02ff */
[----:B------:R-:W-:-:S04]  /*0a10*/  IMNMX R10, R10, R7, !PT ;  /* 0x000000070a0a7217 */ /* 0x000fc80007800200 */
.L_x_1019:
[----:B------:R-:W-:Y:S01]  /*0a20*/  IADD3 R11, R11, 0x2f, RZ ;  /* 0x0000002f0b0b7810 */ /* 0x000fe20007ffe0ff */
[----:B------:R-:W-:-:S04]  /*0a30*/  IMAD.HI R8, R10, 0x2aaaaaab, RZ ;  /* 0x2aaaaaab0a087827 */ /* 0x000fc800078e02ff */
[----:B------:R-:W-:Y:S01]  /*0a40*/  IMAD.HI R11, R11, 0x2aaaaaab, RZ ;  /* 0x2aaaaaab0b0b7827 */ /* 0x000fe200078e02ff */
[----:B------:R-:W-:-:S04]  /*0a50*/  SHF.R.U32.HI R7, RZ, 0x1f, R8 ;  /* 0x0000001fff077819 */ /* 0x000fc80000011608 */
[----:B------:R-:W-:Y:S02]  /*0a60*/  SHF.R.U32.HI R10, RZ, 0x1f, R11 ;  /* 0x0000001fff0a7819 */ /* 0x000fe4000001160b */
[----:B------:R-:W-:Y:S02]  /*0a70*/  LEA.HI.SX32 R7, R8, R7, 0x1d ;  /* 0x0000000708077211 */ /* 0x000fe400078feaff */
[----:B------:R-:W-:Y:S02]  /*0a80*/  LEA.HI.SX32 R11, R11, R10, 0x1d ;  /* 0x0000000a0b0b7211 */ /* 0x000fe400078feaff */
[----:B------:R-:W-:Y:S02]  /*0a90*/  IMNMX R7, RZ, R7, !PT ;  /* 0x00000007ff077217 */ /* 0x000fe40007800200 */
[----:B------:R-:W-:-:S03]  /*0aa0*/  IMNMX R11, R168, R11, PT ;  /* 0x0000000ba80b7217 */ /* 0x000fc60003800200 */
[--C-:B------:R-:W-:Y:S02]  /*0ab0*/  IMAD R7, R7, 0x30, -R4.reuse ;  /* 0x0000003007077824 */ /* 0x100fe400078e0a04 */
[----:B------:R-:W-:-:S03]  /*0ac0*/  IMAD R11, R11, 0x30, -R4 ;  /* 0x000000300b0b7824 */ /* 0x000fc600078e0a04 */
[----:B------:R-:W-:Y:S02]  /*0ad0*/  IMNMX R108, RZ, R7, !PT ;  /* 0x00000007ff6c7217 */ /* 0x000fe40007800200 */
[----:B------:R-:W-:-:S04]  /*0ae0*/  IMNMX R11, R11, R2, PT ;  /* 0x000000020b0b7217 */ /* 0x000fc80003800200 */
[----:B------:R-:W-:Y:S01]  /*0af0*/  ISETP.GT.AND P0, PT, R11, R108, PT ;  /* 0x0000006c0b00720c */ /* 0x000fe20003f04270 */
[----:B------:R-:W-:-:S05]  /*0b00*/  IMAD.WIDE.U32 R108, R108, -0x55555555, RZ ;  /* 0xaaaaaaab6c6c7825 */ /* 0x000fca00078e00ff */
[----:B------:R-:W-:-:S05]  /*0b10*/  SHF.R.U32.HI R108, RZ, 0x5, R109 ;  /* 0x00000005ff6c7819 */ /* 0x000fca000001166d */
[----:B------:R-:W-:Y:S02]  /*0b20*/  IMAD.MOV.U32 R7, RZ, RZ, R108 ;  /* 0x000000ffff077224 */ /* 0x000fe400078e006c */
[----:B------:R-:W-:-:S05]  /*0b30*/  @P0 IADD3 R11, R11, 0x2f, RZ ;  /* 0x0000002f0b0b0810 */ /* 0x000fca0007ffe0ff */
[----:B------:R-:W-:-:S05]  /*0b40*/  @P0 IMAD.HI R11, R11, 0x2aaaaaab, RZ ;  /* 0x2aaaaaab0b0b0827 */ /* 0x000fca00078e02ff */
[----:B-1----:R-:W-:-:S04]  /*0b50*/  @P0 SHF.R.U32.HI R4, RZ, 0x1f, R11 ;  /* 0x0000001fff040819 */ /* 0x002fc8000001160b */
[----:B------:R-:W-:-:S04]  /*0b60*/  @P0 LEA.HI.SX32 R7, R11, R4, 0x1d ;  /* 0x000000040b070211 */ /* 0x000fc800078feaff */
[----:B------:R-:W-:-:S13]  /*0b70*/  ISETP.GT.AND P0, PT, R7, R108, PT ;  /* 0x0000006c0700720c */ /* 0x000fda0003f04270 */
[----:B------:R-:W-:Y:S05]  /*0b80*/  @!P0 BRA `(.L_x_1022) ;  /* 0x00006d4000008947 */ /* 0x000fea0003800000 */
[----:B------:R-:W-:Y:S02]  /*0b90*/  ISETP.NE.U32.AND P3, PT, RZ, c[0x0][0x340], PT ;  /* 0x0000d000ff007a0c */ /* 0x000fe40003f65070 */
[----:B------:R-:W-:Y:S01]  /*0ba0*/  SHF.R.S32.HI R3, RZ, 0x1f, R224 ;  /* 0x0000001fff037819 */ /* 0x000fe200000114e0 */
[----:B------:R-:W-:Y:S01]  /*0bb0*/  IMAD.IADD R154, R154, 0x1, R5 ;  /* 0x000000019a9a7824 */ /* 0x000fe200078e0205 */
[----:B------:R-:W-:Y:S01]  /*0bc0*/  ISETP.NE.AND.EX P3, PT, RZ, c[0x0][0x344], PT, P3 ;  /* 0x0000d100ff007a0c */ /* 0x000fe20003f65330 */
[C---:B------:R-:W-:Y:S01]  /*0bd0*/  IMAD R148, R106.reuse, c[0x0][0x240], RZ ;  /* 0x000090006a947a24 */ /* 0x040fe200078e02ff */
[----:B------:R-:W-:Y:S01]  /*0be0*/  IADD3 R57, R7, -0x1, RZ ;  /* 0xffffffff07397810 */ /* 0x000fe20007ffe0ff */
[----:B------:R-:W-:Y:S01]  /*0bf0*/  IMAD R26, R106, c[0x0][0x1e8], RZ ;  /* 0x00007a006a1a7a24 */ /* 0x000fe200078e02ff */
[----:B------:R-:W-:Y:S01]  /*0c00*/  UMOV UR7, 0x30 ;  /* 0x0000003000077882 */ /* 0x000fe20000000000 */
[----:B------:R-:W-:Y:S01]  /*0c10*/  SEL R152, R226, RZ, !P4 ;  /* 0x000000ffe2987207 */ /* 0x000fe20006000000 */
[----:B------:R-:W-:Y:S01]  /*0c20*/  ULDC.64 UR10, c[0x0][0x238] ;  /* 0x00008e00000a7ab9 */ /* 0x000fe20000000a00 */
[----:B------:R-:W-:-:S04]  /*0c30*/  IMAD.WIDE.U32 R10, R223, c[0x0][0x1e8], RZ ;  /* 0x00007a00df0a7a25 */ /* 0x000fc800078e00ff */
[----:B------:R-:W-:Y:S01]  /*0c40*/  IMAD R24, R106, c[0x0][0x260], RZ ;  /* 0x000098006a187a24 */ /* 0x000fe200078e02ff */
[----:B------:R-:W-:Y:S01]  /*0c50*/  UMOV UR6, 0x5 ;  /* 0x0000000500067882 */ /* 0x000fe20000000000 */
[----:B------:R-:W-:Y:S01]  /*0c60*/  @P3 IMAD.WIDE R12, R226, R9, c[0x0][0x340] ;  /* 0x0000d000e20c3625 */ /* 0x000fe200078e0209 */
[----:B------:R-:W-:Y:S02]  /*0c70*/  ULDC.64 UR4, c[0x0][0x1e0] ;  /* 0x0000780000047ab9 */ /* 0x000fe40000000a00 */
[----:B------:R-:W-:Y:S02]  /*0c80*/  USHF.L.U64.HI UR9, UR4, UR6, UR5 ;  /* 0x0000000604097299 */ /* 0x000fe40008010205 */
[----:B------:R1:W3:Y:S01]  /*0c90*/  @P3 LDG.E R4, [R12.64] ;  /* 0x000000120c043981 */ /* 0x0002e2000c1e1900 */
[----:B------:R-:W-:Y:S01]  /*0ca0*/  LEA.HI R113, R3, R224, RZ, 0x3 ;  /* 0x000000e003717211 */ /* 0x000fe200078f18ff */
[----:B------:R-:W-:Y:S01]  /*0cb0*/  IMAD R148, R223, c[0x0][0x244], R148 ;  /* 0x00009100df947a24 */ /* 0x000fe200078e0294 */
[----:B------:R-:W-:Y:S01]  /*0cc0*/  SHF.R.S32.HI R5, RZ, 0x1f, R226 ;  /* 0x0000001fff057819 */ /* 0x000fe200000114e2 */
[----:B--2---:R-:W-:Y:S01]  /*0cd0*/  IMAD R0, R57, -0x30, R2 ;  /* 0xffffffd039007824 */ /* 0x004fe200078e0202 */
[----:B------:R-:W-:Y:S01]  /*0ce0*/  LOP3.LUT R9, R113, 0xfffffff8, RZ, 0xc0, !PT ;  /* 0xfffffff871097812 */ /* 0x000fe200078ec0ff */
[----:B------:R-:W-:Y:S01]  /*0cf0*/  UIMAD.WIDE.U32 UR14, UR7, UR10, URZ ;  /* 0x0000000a070e72a5 */ /* 0x000fe2000f8e003f */
[----:B------:R-:W-:Y:S01]  /*0d00*/  SEL R133, R5, RZ, !P4 ;  /* 0x000000ff05857207 */ /* 0x000fe20006000000 */
[----:B------:R-:W-:Y:S01]  /*0d10*/  UIMAD UR8, UR7, UR11, URZ ;  /* 0x0000000b070872a4 */ /* 0x000fe2000f8e023f */
[----:B------:R-:W-:Y:S01]  /*0d20*/  SHF.R.S32.HI R113, RZ, 0x3, R113 ;  /* 0x00000003ff717819 */ /* 0x000fe20000011471 */
[----:B------:R-:W-:Y:S01]  /*0d30*/  IMAD.IADD R18, R224, 0x1, -R9 ;  /* 0x00000001e0127824 */ /* 0x000fe200078e0a09 */
[----:B------:R-:W-:Y:S01]  /*0d40*/  IMNMX R0, R0, 0x30, PT ;  /* 0x0000003000007817 */ /* 0x000fe20003800200 */
[----:B------:R-:W-:Y:S01]  /*0d50*/  IMAD R26, R223, c[0x0][0x1ec], R26 ;  /* 0x00007b00df1a7a24 */ /* 0x000fe200078e021a */
[----:B------:R-:W-:Y:S01]  /*0d60*/  IADD3 R109, P0, R113, R6, RZ ;  /* 0x00000006716d7210 */ /* 0x000fe20007f1e0ff */
[----:B------:R-:W-:Y:S01]  /*0d70*/  IMAD.SHL.U32 R16, R18, 0x8, RZ ;  /* 0x0000000812107824 */ /* 0x000fe200078e00ff */
[----:B------:R-:W-:Y:S01]  /*0d80*/  UIADD3 UR8, UR15, UR8, URZ ;  /* 0x000000080f087290 */ /* 0x000fe2000fffe03f */
[----:B------:R-:W-:Y:S01]  /*0d90*/  IMAD.IADD R0, R0, 0x1, -R113 ;  /* 0x0000000100007824 */ /* 0x000fe200078e0a71 */
[----:B------:R-:W-:Y:S01]  /*0da0*/  IADD3 R27, R11, R26, RZ ;  /* 0x0000001a0b1b7210 */ /* 0x000fe20007ffe0ff */
[----:B------:R-:W-:Y:S01]  /*0db0*/  IMAD.MOV.U32 R26, RZ, RZ, R10 ;  /* 0x000000ffff1a7224 */ /* 0x000fe200078e000a */
[--C-:B------:R-:W-:Y:S01]  /*0dc0*/  SHF.R.S32.HI R17, RZ, 0x1f, R16.reuse ;  /* 0x0000001fff117819 */ /* 0x100fe20000011410 */
[----:B------:R-:W-:Y:S01]  /*0dd0*/  IMAD.SHL.U32 R18, R18, 0x4, RZ ;  /* 0x0000000412127824 */ /* 0x000fe200078e00ff */
[----:B------:R-:W-:Y:S01]  /*0de0*/  SHF.R.S32.HI R10, RZ, 0x1f, R57 ;  /* 0x0000001fff0a7819 */ /* 0x000fe20000011439 */
[----:B------:R-:W-:Y:S01]  /*0df0*/  IMAD R7, R57, UR8, RZ ;  /* 0x0000000839077c24 */ /* 0x000fe2000f8e02ff */
[----:B------:R-:W-:Y:S01]  /*0e00*/  ISETP.GE.AND P2, PT, R0, 0x1, PT ;  /* 0x000000010000780c */ /* 0x000fe20003f46270 */
[----:B------:R-:W-:Y:S01]  /*0e10*/  IMAD.WIDE.U32 R8, R223, c[0x0][0x240], R16 ;  /* 0x00009000df087a25 */ /* 0x000fe200078e0010 */
[----:B------:R-:W-:Y:S01]  /*0e20*/  SHF.R.S32.HI R19, RZ, 0x1f, R18 ;  /* 0x0000001fff137819 */ /* 0x000fe20000011412 */
[----:B------:R-:W-:Y:S01]  /*0e30*/  USHF.L.U32 UR12, UR10, 0x5, URZ ;  /* 0x000000050a0c7899 */ /* 0x000fe2000800063f */
[----:B------:R-:W-:Y:S01]  /*0e40*/  IADD3 R14, R18, 0x40, RZ ;  /* 0x00000040120e7810 */ /* 0x000fe20007ffe0ff */
[----:B------:R-:W-:Y:S01]  /*0e50*/  IMAD.IADD R149, R9, 0x1, R148 ;  /* 0x0000000109957824 */ /* 0x000fe200078e0294 */
[----:B------:R-:W-:Y:S01]  /*0e60*/  USHF.L.U64.HI UR11, UR10, UR6, UR11 ;  /* 0x000000060a0b7299 */ /* 0x000fe2000801020b */
[----:B------:R-:W-:Y:S01]  /*0e70*/  IMAD.MOV.U32 R148, RZ, RZ, R8 ;  /* 0x000000ffff947224 */ /* 0x000fe200078e0008 */
[----:B------:R-:W-:Y:S01]  /*0e80*/  SHF.R.S32.HI R8, RZ, 0x1f, R113 ;  /* 0x0000001fff087819 */ /* 0x000fe20000011471 */
[----:B------:R-:W-:Y:S01]  /*0e90*/  IMAD R9, R133, c[0x0][0x248], RZ ;  /* 0x0000920085097a24 */ /* 0x000fe200078e02ff */
[----:B------:R-:W-:Y:S01]  /*0ea0*/  IADD3 R121, R16, 0x80, RZ ;  /* 0x0000008010797810 */ /* 0x000fe20007ffe0ff */
[----:B------:R-:W-:Y:S01]  /*0eb0*/  IMAD.WIDE.U32 R148, R152, c[0x0][0x248], R148 ;  /* 0x0000920098947a25 */ /* 0x000fe200078e0094 */
[----:B------:R-:W-:Y:S01]  /*0ec0*/  LEA.HI.X.SX32 R107, R6, R8, 0x1, P0 ;  /* 0x00000008066b7211 */ /* 0x000fe200000f0eff */
[----:B------:R-:W-:Y:S01]  /*0ed0*/  USHF.L.U32 UR10, UR4, 0x5, URZ ;  /* 0x00000005040a7899 */ /* 0x000fe2000800063f */
[----:B------:R-:W-:Y:S01]  /*0ee0*/  ISETP.GT.AND P0, PT, R0, 0x20, PT ;  /* 0x000000200000780c */ /* 0x000fe20003f04270 */
[----:B------:R-:W-:Y:S01]  /*0ef0*/  IMAD R9, R152, c[0x0][0x24c], R9 ;  /* 0x0000930098097a24 */ /* 0x000fe200078e0209 */
[----:B------:R-:W-:Y:S01]  /*0f00*/  IADD3 R120, R16, 0xc0, RZ ;  /* 0x000000c010787810 */ /* 0x000fe20007ffe0ff */
[----:B------:R-:W-:Y:S01]  /*0f10*/  IMAD R6, R107, c[0x0][0x238], RZ ;  /* 0x00008e006b067a24 */ /* 0x000fe200078e02ff */
[----:B------:R-:W-:Y:S01]  /*0f20*/  IADD3 R118, R113, 0x20, RZ ;  /* 0x0000002071767810 */ /* 0x000fe20007ffe0ff */
[----:B------:R-:W-:Y:S01]  /*0f30*/  IMAD R7, R10, UR14, R7 ;  /* 0x0000000e0a077c24 */ /* 0x000fe2000f8e0207 */
[----:B------:R-:W-:Y:S01]  /*0f40*/  IADD3 R149, R149, R9, RZ ;  /* 0x0000000995957210 */ /* 0x000fe20007ffe0ff */
[----:B------:R-:W-:Y:S01]  /*0f50*/  IMAD R151, R109, c[0x0][0x23c], R6 ;  /* 0x00008f006d977a24 */ /* 0x000fe200078e0206 */
[----:B------:R-:W-:Y:S01]  /*0f60*/  LEA.HI R6, R3, R224, RZ, 0x6 ;  /* 0x000000e003067211 */ /* 0x000fe200078f30ff */
[----:B------:R-:W-:Y:S01]  /*0f70*/  IMAD R24, R223, c[0x0][0x264], R24 ;  /* 0x00009900df187a24 */ /* 0x000fe200078e0218 */
[----:B------:R-:W-:Y:S01]  /*0f80*/  ISETP.GE.AND P6, PT, R120, c[0x0][0x1d4], PT ;  /* 0x0000750078007a0c */ /* 0x000fe20003fc6270 */
[----:B------:R-:W-:Y:S01]  /*0f90*/  IMAD.WIDE.U32 R148, R109, c[0x0][0x238], R148 ;  /* 0x00008e006d947a25 */ /* 0x000fe200078e0094 */
[----:B------:R-:W-:Y:S01]  /*0fa0*/  SHF.R.S32.HI R127, RZ, 0x1f, R118 ;  /* 0x0000001fff7f7819 */ /* 0x000fe20000011476 */
[----:B------:R-:W-:Y:S01]  /*0fb0*/  ULDC.64 UR4, c[0x0][0x280] ;  /* 0x0000a00000047ab9 */ /* 0x000fe20000000a00 */
[----:B------:R-:W-:Y:S01]  /*0fc0*/  IADD3 R128, -R113, 0x30, RZ ;  /* 0x0000003071807810 */ /* 0x000fe20007ffe1ff */
[----:B------:R-:W-:Y:S01]  /*0fd0*/  IMAD.WIDE.U32 R10, R223, c[0x0][0x260], R16 ;  /* 0x00009800df0a7a25 */ /* 0x000fe200078e0010 */
[----:B------:R-:W-:Y:S01]  /*0fe0*/  UIMAD.WIDE.U32 UR22, UR7, UR4, URZ ;  /* 0x00000004071672a5 */ /* 0x000fe2000f8e003f */
[----:B------:R-:W-:Y:S01]  /*0ff0*/  IADD3 R15, R18, 0x20, RZ ;  /* 0x00000020120f7810 */ /* 0x000fe20007ffe0ff */
[----:B------:R-:W-:Y:S01]  /*1000*/  UIMAD UR16, UR7, UR5, URZ ;  /* 0x00000005071072a4 */ /* 0x000fe2000f8e023f */
[----:B------:R-:W-:Y:S01]  /*1010*/  IMAD.IADD R151, R149, 0x1, R151 ;  /* 0x0000000195977824 */ /* 0x000fe200078e0297 */
[----:B------:R-:W-:Y:S01]  /*1020*/  ULDC UR20, c[0x0][0x1e0] ;  /* 0x0000780000147ab9 */ /* 0x000fe20000000800 */
[----:B------:R-:W-:Y:S01]  /*1030*/  IMAD.MOV.U32 R150, RZ, RZ, R148 ;  /* 0x000000ffff967224 */ /* 0x000fe200078e0094 */
[----:B------:R-:W-:Y:S01]  /*1040*/  ULDC.64 UR4, c[0x0][0x290] ;  /* 0x0000a40000047ab9 */ /* 0x000fe20000000a00 */
[----:B------:R-:W-:Y:S01]  /*1050*/  IMAD.IADD R25, R11, 0x1, R24 ;  /* 0x000000010b197824 */ /* 0x000fe200078e0218 */
[----:B------:R-:W-:Y:S01]  /*1060*/  MOV R24, R10 ;  /* 0x0000000a00187202 */ /* 0x000fe20000000f00 */
[----:B------:R-:W-:Y:S01]  /*1070*/  IMAD R158, R8, c[0x0][0x280], RZ ;  /* 0x0000a000089e7a24 */ /* 0x000fe200078e02ff */
[----:B------:R-:W-:Y:S01]  /*1080*/  ULDC UR17, c[0x0][0x1e4] ;  /* 0x0000790000117ab9 */ /* 0x000fe20000000800 */
[----:B------:R-:W-:Y:S01]  /*1090*/  IMAD.WIDE.U32 R10, R57, UR14, R150 ;  /* 0x0000000e390a7c25 */ /* 0x000fe2000f8e0096 */
[----:B------:R-:W-:-:S02]  /*10a0*/  UIMAD UR13, UR7, UR5, URZ ;  /* 0x00000005070d72a4 */ /* 0x000fc4000f8e023f */
[----:B------:R-:W-:Y:S01]  /*10b0*/  UIMAD.WIDE.U32 UR26, UR7, UR4, URZ ;  /* 0x00000004071a72a5 */ /* 0x000fe2000f8e003f */
[C---:B------:R-:W-:Y:S01]  /*10c0*/  IMAD R158, R113.reuse, c[0x0][0x284], R158 ;  /* 0x0000a100719e7a24 */ /* 0x040fe200078e029e */
[C---:B------:R-:W-:Y:S01]  /*10d0*/  @P2 LEA R30, P1, R10.reuse, c[0x0][0x220], 0x1 ;  /* 0x000088000a1e2a11 */ /* 0x040fe200078208ff */
[C---:B-1----:R-:W-:Y:S01]  /*10e0*/  IMAD.WIDE.U32 R12, R113.reuse, c[0x0][0x280], R16 ;  /* 0x0000a000710c7a25 */ /* 0x042fe200078e0010 */
[----:B------:R-:W-:Y:S01]  /*10f0*/  @P0 IADD3 R0, P4, R10, UR12, RZ ;  /* 0x0000000c0a000c10 */ /* 0x000fe2000ff9e0ff */
[----:B------:R-:W-:Y:S02]  /*1100*/  USHF.L.U64.HI UR5, UR4, UR6, UR5 ;  /* 0x0000000604057299 */ /* 0x000fe40008010205 */
[----:B------:R-:W-:Y:S01]  /*1110*/  IMAD.WIDE.U32 R162, R113, c[0x0][0x280], R18 ;  /* 0x0000a00071a27a25 */ /* 0x000fe200078e0012 */
[----:B------:R-:W-:Y:S01]  /*1120*/  IADD3 R159, R158, R13, RZ ;  /* 0x0000000d9e9f7210 */ /* 0x000fe20007ffe0ff */
[----:B------:R-:W-:Y:S02]  /*1130*/  USHF.L.U32 UR24, UR4, 0x5, URZ ;  /* 0x0000000504187899 */ /* 0x000fe4000800063f */
[----:B------:R-:W-:Y:S01]  /*1140*/  IMAD.IADD R7, R11, 0x1, R7 ;  /* 0x000000010b077824 */ /* 0x000fe200078e0207 */
[----:B------:R-:W-:Y:S01]  /*1150*/  UIMAD.WIDE.U32 UR28, UR7, UR20, URZ ;  /* 0x00000014071c72a5 */ /* 0x000fe2000f8e003f */
[----:B------:R-:W-:Y:S01]  /*1160*/  IMAD.IADD R163, R163, 0x1, R158 ;  /* 0x00000001a3a37824 */ /* 0x000fe200078e029e */
[----:B------:R-:W-:Y:S01]  /*1170*/  UIMAD UR17, UR7, UR17, URZ ;  /* 0x00000011071172a4 */ /* 0x000fe2000f8e023f */
[----:B------:R-:W-:Y:S01]  /*1180*/  IMAD.MOV.U32 R158, RZ, RZ, R12 ;  /* 0x000000ffff9e7224 */ /* 0x000fe200078e000c */
[----:B------:R-:W-:Y:S01]  /*1190*/  @P2 LEA.HI.X R31, R10, c[0x0][0x224], R7, 0x1, P1 ;  /* 0x000089000a1f2a11 */ /* 0x000fe200008f0c07 */
[----:B------:R-:W-:Y:S01]  /*11a0*/  IMAD.SHL.U32 R111, R113, 0x40, RZ ;  /* 0x00000040716f7824 */ /* 0x000fe200078e00ff */
[----:B------:R-:W-:Y:S01]  /*11b0*/  ISETP.GE.AND P1, PT, R16, c[0x0][0x1d4], PT ;  /* 0x0000750010007a0c */ /* 0x000fe20003f26270 */
[----:B------:R-:W-:Y:S01]  /*11c0*/  IMAD.SHL.U32 R6, R6, 0x8, RZ ;  /* 0x0000000806067824 */ /* 0x000fe200078e00ff */
[----:B------:R-:W-:Y:S01]  /*11d0*/  @P0 IADD3.X R7, R7, UR11, RZ, P4, !PT ;  /* 0x0000000b07070c10 */ /* 0x000fe2000a7fe4ff */
[----:B------:R-:W-:Y:S01]  /*11e0*/  IMAD R20, R106, c[0x0][0x210], RZ ;  /* 0x000084006a147a24 */ /* 0x000fe200078e02ff */
[----:B------:R-:W-:Y:S01]  /*11f0*/  LOP3.LUT R111, R111, 0x1c0, RZ, 0xc0, !PT ;  /* 0x000001c06f6f7812 */ /* 0x000fe200078ec0ff */
[----:B------:R-:W-:Y:S01]  /*1200*/  IMAD R22, R8, c[0x0][0x290], RZ ;  /* 0x0000a40008167a24 */ /* 0x000fe200078e02ff */
[----:B------:R-:W-:Y:S01]  /*1210*/  P2R R126, PR, RZ, 0x2 ;  /* 0x00000002ff7e7803 */ /* 0x000fe20000000000 */
[C---:B------:R-:W-:Y:S01]  /*1220*/  IMAD R20, R223.reuse, c[0x0][0x214], R20 ;  /* 0x00008500df147a24 */ /* 0x040fe200078e0214 */
[----:B------:R-:W-:Y:S01]  /*1230*/  LOP3.LUT R6, R6, 0xfffffe00, RZ, 0xc0, !PT ;  /* 0xfffffe0006067812 */ /* 0x000fe200078ec0ff */
[----:B------:R-:W-:Y:S01]  /*1240*/  IMAD.WIDE.U32 R28, R223, c[0x0][0x210], R16 ;  /* 0x00008400df1c7a25 */ /* 0x000fe200078e0010 */
[----:B------:R-:W-:Y:S01]  /*1250*/  LOP3.LUT R122, R111, 0x38, R16, 0xf8, !PT ;  /* 0x000000386f7a7812 */ /* 0x000fe200078ef810 */
[----:B------:R-:W-:Y:S01]  /*1260*/  ULDC UR21, c[0x0][0x280] ;  /* 0x0000a00000157ab9 */ /* 0x000fe20000000800 */
[----:B------:R-:W-:Y:S01]  /*1270*/  SHF.R.U32.HI R123, RZ, 0x3, R111 ;  /* 0x00000003ff7b7819 */ /* 0x000fe2000001166f */
[C---:B------:R-:W-:Y:S01]  /*1280*/  IMAD R22, R113.reuse, c[0x0][0x294], R22 ;  /* 0x0000a50071167a24 */ /* 0x040fe200078e0216 */
[----:B------:R-:W-:Y:S01]  /*1290*/  ISETP.NE.AND P4, PT, R126, RZ, PT ;  /* 0x000000ff7e00720c */ /* 0x000fe20003f85270 */
[C---:B------:R-:W-:Y:S01]  /*12a0*/  IMAD.WIDE.U32 R160, R113.reuse, c[0x0][0x290], R18 ;  /* 0x0000a40071a07a25 */ /* 0x040fe200078e0012 */
[----:B------:R-:W-:Y:S01]  /*12b0*/  LOP3.LUT R122, R6, R122, R123, 0xf6, !PT ;  /* 0x0000007a067a7212 */ /* 0x000fe200078ef67b */
[----:B------:R-:W-:Y:S01]  /*12c0*/  ULDC UR4, c[0x0][0x284] ;  /* 0x0000a10000047ab9 */ /* 0x000fe20000000800 */
[----:B------:R-:W-:Y:S01]  /*12d0*/  ISETP.GE.AND P1, PT, R16, c[0x0][0x27c], PT ;  /* 0x00009f0010007a0c */ /* 0x000fe20003f26270 */
[----:B------:R-:W-:Y:S01]  /*12e0*/  IMAD.WIDE.U32 R10, R113, c[0x0][0x290], R16 ;  /* 0x0000a400710a7a25 */ /* 0x000fe200078e0010 */
[----:B------:R-:W-:-:S02]  /*12f0*/  USHF.L.U64.HI UR4, UR21, UR6, UR4 ;  /* 0x0000000615047299 */ /* 0x000fc40008010204 */
[----:B------:R-:W-:Y:S01]  /*1300*/  SEL R3, RZ, c[0x0][0x27c], !P1 ;  /* 0x00009f00ff037a07 */ /* 0x000fe20004800000 */
[----:B------:R-:W-:Y:S01]  /*1310*/  IMAD.SHL.U32 R122, R122, 0x2, RZ ;  /* 0x000000027a7a7824 */ /* 0x000fe200078e00ff */
[----:B------:R-:W-:Y:S01]  /*1320*/  USHF.L.U32 UR21, UR21, 0x5, URZ ;  /* 0x0000000515157899 */ /* 0x000fe2000800063f */
[----:B------:R-:W-:Y:S01]  /*1330*/  IMAD.IADD R21, R29, 0x1, R20 ;  /* 0x000000011d157824 */ /* 0x000fe200078e0214 */
[----:B------:R-:W-:Y:S01]  /*1340*/  IADD3 R3, R16, R3, RZ ;  /* 0x0000000310037210 */ /* 0x000fe20007ffe0ff */
[----:B------:R-:W-:Y:S01]  /*1350*/  IMAD.IADD R161, R161, 0x1, R22 ;  /* 0x00000001a1a17824 */ /* 0x000fe200078e0216 */
[----:B------:R-:W-:Y:S01]  /*1360*/  @!PT LDS RZ, [RZ] ;  /* 0x00000000fffff984 */ /* 0x000fe20000000800 */
[----:B------:R-:W-:Y:S01]  /*1370*/  @!PT LDS RZ, [RZ] ;  /* 0x00000000fffff984 */ /* 0x000fe20000000800 */
[----:B------:R-:W-:Y:S01]  /*1380*/  @!PT LDS RZ, [RZ] ;  /* 0x00000000fffff984 */ /* 0x000fe20000000800 */
[----:B------:R1:W-:Y:S01]  /*1390*/  @P2 LDGSTS.E.BYPASS.LTC128B.128 [R122+0xa080], [R30.64], !P4 ;  /* 0x0a0800001e7a2fae */ /* 0x0003e2000e101d52 */
[----:B------:R-:W-:Y:S01]  /*13a0*/  MOV R20, R28 ;  /* 0x0000001c00147202 */ /* 0x000fe20000000f00 */
[----:B------:R-:W-:Y:S01]  /*13b0*/  IMAD.IADD R23, R22, 0x1, R11 ;  /* 0x0000000116177824 */ /* 0x000fe200078e020b */
[----:B------:R-:W-:Y:S01]  /*13c0*/  SHF.R.S32.HI R11, RZ, 0x1f, R118 ;  /* 0x0000001fff0b7819 */ /* 0x000fe20000011476 */
[----:B------:R-:W-:Y:S01]  /*13d0*/  IMAD.MOV.U32 R22, RZ, RZ, R10 ;  /* 0x000000ffff167224 */ /* 0x000fe200078e000a */
[----:B------:R-:W-:Y:S01]  /*13e0*/  SHF.R.S32.HI R10, RZ, 0x1f, R3 ;  /* 0x0000001fff0a7819 */ /* 0x000fe20000011403 */
[----:B------:R-:W-:Y:S01]  /*13f0*/  IMAD.WIDE.U32 R164, R113, c[0x0][0x1e0], RZ ;  /* 0x0000780071a47a25 */ /* 0x000fe200078e00ff */
[----:B------:R-:W-:Y:S01]  /*1400*/  LEA.HI R11, R11, R118, RZ, 0x3 ;  /* 0x000000760b0b7211 */ /* 0x000fe200078f18ff */
[----:B------:R-:W-:-:S02]  /*1410*/  UIADD3 UR16, UR23, UR16, URZ ;  /* 0x0000001017107290 */ /* 0x000fc4000fffe03f */
[----:B------:R-:W-:Y:S01]  /*1420*/  IMAD.SHL.U32 R119, R118, 0x40, RZ ;  /* 0x0000004076777824 */ /* 0x000fe200078e00ff */
[----:B------:R-:W-:Y:S01]  /*1430*/  UIADD3 UR13, UR27, UR13, URZ ;  /* 0x0000000d1b0d7290 */ /* 0x000fe2000fffe03f */
[----:B------:R-:W-:Y:S01]  /*1440*/  IMAD R133, R133, c[0x0][0x268], RZ ;  /* 0x00009a0085857a24 */ /* 0x000fe200078e02ff */
[----:B------:R-:W-:Y:S01]  /*1450*/  UIADD3 UR17, UR29, UR17, URZ ;  /* 0x000000111d117290 */ /* 0x000fe2000fffe03f */
[----:B------:R-:W-:Y:S01]  /*1460*/  IMAD.SHL.U32 R11, R11, 0x40, RZ ;  /* 0x000000400b0b7824 */ /* 0x000fe200078e00ff */
[----:B------:R-:W-:Y:S01]  /*1470*/  LOP3.LUT R119, R119, 0x1c0, RZ, 0xc0, !PT ;  /* 0x000001c077777812 */ /* 0x000fe200078ec0ff */
[C---:B------:R-:W-:Y:S01]  /*1480*/  IMAD R133, R152.reuse, c[0x0][0x26c], R133 ;  /* 0x00009b0098857a24 */ /* 0x040fe200078e0285 */
[----:B------:R-:W-:Y:S01]  /*1490*/  ULDC.U8 UR6, c[0x0][0x298] ;  /* 0x0000a60000067ab9 */ /* 0x000fe20000000000 */
[----:B------:R-:W-:Y:S01]  /*14a0*/  IMAD.WIDE.U32 R152, R152, c[0x0][0x268], R24 ;  /* 0x00009a0098987a25 */ /* 0x000fe200078e0018 */
[----:B------:R-:W-:Y:S02]  /*14b0*/  LOP3.LUT R11, R11, 0xfffffe00, RZ, 0xc0, !PT ;  /* 0xfffffe000b0b7812 */ /* 0x000fe400078ec0ff */
[----:B------:R-:W-:Y:S01]  /*14c0*/  SHF.R.U32.HI R129, RZ, 0x3, R119 ;  /* 0x00000003ff817819 */ /* 0x000fe20000011677 */
[----:B------:R-:W-:-:S04]  /*14d0*/  IMAD.WIDE.U32 R162, R156, c[0x0][0x280], R162 ;  /* 0x0000a0009ca27a25 */ /* 0x000fc800078e00a2 */
[----:B------:R-:W-:-:S04]  /*14e0*/  IMAD.WIDE.U32 R158, R156, c[0x0][0x280], R158 ;  /* 0x0000a0009c9e7a25 */ /* 0x000fc800078e009e */
[----:B------:R-:W-:-:S04]  /*14f0*/  IMAD.WIDE.U32 R160, R156, c[0x0][0x290], R160 ;  /* 0x0000a4009ca07a25 */ /* 0x000fc800078e00a0 */
[----:B------:R-:W-:Y:S02]  /*1500*/  IMAD R127, R127, c[0x0][0x1e0], RZ ;  /* 0x000078007f7f7a24 */ /* 0x000fe400078e02ff */
[----:B------:R-:W-:Y:S02]  /*1510*/  IMAD.MOV.U32 R72, RZ, RZ, c[0x0][0x27c] ;  /* 0x00009f00ff487624 */ /* 0x000fe400078e00ff */
[----:B------:R-:W-:-:S04]  /*1520*/  IMAD.WIDE.U32 R168, R118, c[0x0][0x1e0], RZ ;  /* 0x0000780076a87a25 */ /* 0x000fc800078e00ff */
[----:B------:R-:W-:Y:S02]  /*1530*/  IMAD R127, R118, c[0x0][0x1e4], R127 ;  /* 0x00007900767f7a24 */ /* 0x000fe400078e027f */
[----:B------:R-:W-:Y:S02]  /*1540*/  IMAD.SHL.U32 R73, R72, 0x2, RZ ;  /* 0x0000000248497824 */ /* 0x000fe400078e00ff */
[----:B------:R-:W-:Y:S01]  /*1550*/  IMAD.IADD R133, R153, 0x1, R133 ;  /* 0x0000000199857824 */ /* 0x000fe200078e0285 */
[----:B------:R-:W-:Y:S01]  /*1560*/  IADD3 R127, R169, R127, RZ ;  /* 0x0000007fa97f7210 */ /* 0x000fe20007ffe0ff */
[--C-:B---3--:R-:W-:Y:S01]  /*1570*/  @P3 IMAD.MOV.U32 R12, RZ, RZ, R4.reuse ;  /* 0x000000ffff0c3224 */ /* 0x108fe200078e0004 */
[----:B------:R-:W-:Y:S02]  /*1580*/  @!P3 MOV R12, R226 ;  /* 0x000000e2000cb202 */ /* 0x000fe40000000f00 */
[----:B------:R-:W-:Y:S01]  /*1590*/  @P3 SHF.R.S32.HI R13, RZ, 0x1f, R4 ;  /* 0x0000001fff0d3819 */ /* 0x000fe20000011404 */
[----:B------:R-:W-:Y:S01]  /*15a0*/  @!P3 IMAD.MOV.U32 R13, RZ, RZ, R5 ;  /* 0x000000ffff0db224 */ /* 0x000fe200078e0005 */
[----:B------:R-:W-:-:S02]  /*15b0*/  SEL R166, R12, RZ, !P5 ;  /* 0x000000ff0ca67207 */ /* 0x000fc40006800000 */
[----:B------:R-:W-:Y:S02]  /*15c0*/  IADD3 R12, R18, R14, RZ ;  /* 0x0000000e120c7210 */ /* 0x000fe40007ffe0ff */
[----:B------:R-:W-:Y:S01]  /*15d0*/  SEL R4, R13, RZ, !P5 ;  /* 0x000000ff0d047207 */ /* 0x000fe20006800000 */
[----:B------:R-:W-:Y:S01]  /*15e0*/  IMAD.WIDE.U32 R26, R166, c[0x0][0x1f0], R26 ;  /* 0x00007c00a61a7a25 */ /* 0x000fe200078e001a */
[----:B------:R-:W-:Y:S02]  /*15f0*/  ISETP.GE.AND P5, PT, R12, c[0x0][0x1d4], PT ;  /* 0x000075000c007a0c */ /* 0x000fe40003fa6270 */
[----:B------:R-:W-:Y:S01]  /*1600*/  ISETP.GE.AND P3, PT, R121, c[0x0][0x1d4], PT ;  /* 0x0000750079007a0c */ /* 0x000fe20003f66270 */
[C---:B------:R-:W-:Y:S01]  /*1610*/  IMAD R5, R4.reuse, c[0x0][0x1f0], RZ ;  /* 0x00007c0004057a24 */ /* 0x040fe200078e02ff */
[----:B------:R-:W-:Y:S01]  /*1620*/  P2R R125, PR, RZ, 0x20 ;  /* 0x00000020ff7d7803 */ /* 0x000fe20000000000 */
[----:B------:R-:W-:Y:S01]  /*1630*/  IMAD R131, R4, c[0x0][0x218], RZ ;  /* 0x0000860004837a24 */ /* 0x000fe200078e02ff */
[----:B------:R-:W-:Y:S01]  /*1640*/  P2R R124, PR, RZ, 0x8 ;  /* 0x00000008ff7c7803 */ /* 0x000fe20000000000 */
[----:B------:R-:W-:Y:S01]  /*1650*/  IMAD R5, R166, c[0x0][0x1f4], R5 ;  /* 0x00007d00a6057a24 */ /* 0x000fe200078e0205 */
[----:B------:R-:W-:Y:S01]  /*1660*/  IADD3 R13, R18, 0x60, RZ ;  /* 0x00000060120d7810 */ /* 0x000fe20007ffe0ff */
[----:B------:R-:W-:-:S02]  /*1670*/  IMAD R131, R166, c[0x0][0x21c], R131 ;  /* 0x00008700a6837a24 */ /* 0x000fc400078e0283 */
[----:B------:R-:W-:Y:S02]  /*1680*/  IMAD.IADD R27, R27, 0x1, R5 ;  /* 0x000000011b1b7824 */ /* 0x000fe400078e0205 */
[----:B------:R1:W-:Y:S01]  /*1690*/  @P2 LDGSTS.E.BYPASS.LTC128B.128 [R122+0xb880], [R30.64+0x80], !P5 ;  /* 0x0b8800801e7a2fae */ /* 0x0003e2000e901d52 */
[----:B------:R-:W-:-:S03]  /*16a0*/  IMAD.WIDE.U32 R166, R166, c[0x0][0x218], R20 ;  /* 0x00008600a6a67a25 */ /* 0x000fc600078e0014 */
[----:B------:R1:W-:Y:S02]  /*16b0*/  @P2 LDGSTS.E.BYPASS.LTC128B.128 [R122+0xd080], [R30.64+0x100], !P3 ;  /* 0x0d0801001e7a2fae */ /* 0x0003e4000d901d52 */
[----:B------:R-:W-:Y:S02]  /*16c0*/  IADD3 R131, R167, R131, RZ ;  /* 0x00000083a7837210 */ /* 0x000fe40007ffe0ff */
[----:B------:R1:W-:Y:S01]  /*16d0*/  @P2 LDGSTS.E.BYPASS.LTC128B.128 [R122+0xe880], [R30.64+0x180], !P6 ;  /* 0x0e8801801e7a2fae */ /* 0x0003e2000f101d52 */
[----:B------:R-:W-:-:S04]  /*16e0*/  @P0 LEA R28, P2, R0, c[0x0][0x220], 0x1 ;  /* 0x00008800001c0a11 */ /* 0x000fc800078408ff */
[----:B------:R-:W-:Y:S02]  /*16f0*/  @P0 LEA.HI.X R29, R0, c[0x0][0x224], R7, 0x1, P2 ;  /* 0x00008900001d0a11 */ /* 0x000fe400010f0c07 */
[CC--:B------:R-:W-:Y:S02]  /*1700*/  LEA.HI R0, R10.reuse, R3.reuse, RZ, 0x3 ;  /* 0x000000030a007211 */ /* 0x0c0fe400078f18ff */
[----:B------:R-:W-:Y:S01]  /*1710*/  LEA.HI R10, R10, R3, RZ, 0x6 ;  /* 0x000000030a0a7211 */ /* 0x000fe200078f30ff */
[----:B------:R1:W-:Y:S01]  /*1720*/  @P0 LDGSTS.E.BYPASS.LTC128B.128 [R122+0xb080], [R28.64], !P4 ;  /* 0x0b0800001c7a0fae */ /* 0x0003e2000e101d52 */
[----:B------:R-:W-:Y:S02]  /*1730*/  SHF.R.S32.HI R3, RZ, 0x1f, R154 ;  /* 0x0000001fff037819 */ /* 0x000fe4000001149a */
[----:B------:R-:W-:Y:S01]  /*1740*/  IADD3 R112, P2, R154, R113, RZ ;  /* 0x000000719a707210 */ /* 0x000fe20007f5e0ff */
[----:B------:R1:W-:Y:S01]  /*1750*/  @P0 LDGSTS.E.BYPASS.LTC128B.128 [R122+0xc880], [R28.64+0x80], !P5 ;  /* 0x0c8800801c7a0fae */ /* 0x0003e2000e901d52 */
[----:B------:R-:W-:Y:S01]  /*1760*/  SHF.R.S32.HI R10, RZ, 0x6, R10 ;  /* 0x00000006ff0a7819 */ /* 0x000fe2000001140a */
[C---:B------:R-:W-:Y:S01]  /*1770*/  IMAD R117, R3.reuse, c[0x0][0x1e0], RZ ;  /* 0x0000780003757a24 */ /* 0x040fe200078e02ff */
[----:B------:R-:W-:Y:S01]  /*1780*/  IADD3.X R110, R3, R8, RZ, P2, !PT ;  /* 0x00000008036e7210 */ /* 0x000fe200017fe4ff */
[----:B------:R-:W-:Y:S01]  /*1790*/  IMAD R8, R8, c[0x0][0x1e0], RZ ;  /* 0x0000780008087a24 */ /* 0x000fe200078e02ff */
[----:B------:R1:W-:Y:S01]  /*17a0*/  @P0 LDGSTS.E.BYPASS.LTC128B.128 [R122+0xe080], [R28.64+0x100], !P3 ;  /* 0x0e0801001c7a0fae */ /* 0x0003e2000d901d52 */
[C---:B------:R-:W-:Y:S01]  /*17b0*/  IMAD R117, R154.reuse, c[0x0][0x1e4], R117 ;  /* 0x000079009a757a24 */ /* 0x040fe200078e0275 */
[----:B------:R-:W-:Y:S01]  /*17c0*/  SHF.R.S32.HI R3, RZ, 0x1f, R156 ;  /* 0x0000001fff037819 */ /* 0x000fe2000001149c */
[----:B------:R-:W-:Y:S01]  /*17d0*/  IMAD R5, R113, c[0x0][0x1e4], R8 ;  /* 0x0000790071057a24 */ /* 0x000fe200078e0208 */
[----:B------:R1:W-:Y:S01]  /*17e0*/  @P0 LDGSTS.E.BYPASS.LTC128B.128 [R122+0xf880], [R28.64+0x180], !P6 ;  /* 0x0f8801801c7a0fae */ /* 0x0003e2000f101d52 */
[----:B------:R-:W-:Y:S01]  /*17f0*/  IMAD.WIDE.U32 R154, R154, c[0x0][0x1e0], R26 ;  /* 0x000078009a9a7a25 */ /* 0x000fe200078e001a */
[----:B------:R-:W-:-:S02]  /*1800*/  LOP3.LUT R24, R119, 0x38, R0, 0xf8, !PT ;  /* 0x0000003877187812 */ /* 0x000fc400078ef800 */
[----:B------:R-:W0:Y:S01]  /*1810*/  LDGDEPBAR ;  /* 0x00000000000079af */ /* 0x000e220000000000 */
[----:B------:R-:W-:-:S03]  /*1820*/  IMAD.IADD R116, R165, 0x1, R5 ;  /* 0x00000001a5747824 */ /* 0x000fc600078e0205 */
[----:B------:R-:W-:Y:S01]  /*1830*/  BAR.SYNC.DEFER_BLOCKING 0x0 ;  /* 0x0000000000007b1d */ /* 0x000fe20000010000 */
[----:B------:R-:W-:Y:S01]  /*1840*/  IMAD.IADD R117, R155, 0x1, R117 ;  /* 0x000000019b757824 */ /* 0x000fe200078e0275 */
[----:B------:R-:W-:Y:S01]  /*1850*/  IADD3 R115, P2, P0, R154, R164, R16 ;  /* 0x000000a49a737210 */ /* 0x000fe2000785e010 */
[C---:B------:R-:W-:Y:S01]  /*1860*/  IMAD R135, R3.reuse, c[0x0][0x280], RZ ;  /* 0x0000a00003877a24 */ /* 0x040fe200078e02ff */
[----:B------:R-:W-:Y:S01]  /*1870*/  LOP3.LUT R143, R24, R129, RZ, 0x3c, !PT ;  /* 0x00000081188f7212 */ /* 0x000fe200078e3cff */
[----:B------:R-:W-:Y:S01]  /*1880*/  IMAD R3, R3, c[0x0][0x290], RZ ;  /* 0x0000a40003037a24 */ /* 0x000fe200078e02ff */
[----:B------:R-:W-:Y:S01]  /*1890*/  IADD3.X R114, R117, R116, R17, P2, P0 ;  /* 0x0000007475727210 */ /* 0x000fe200017e0411 */
[----:B------:R-:W-:Y:S01]  /*18a0*/  IMAD R135, R156, c[0x0][0x284], R135 ;  /* 0x0000a1009c877a24 */ /* 0x000fe200078e0287 */
[----:B------:R-:W-:Y:S01]  /*18b0*/  ISETP.GE.AND P2, PT, R12, c[0x0][0x27c], PT ;  /* 0x00009f000c007a0c */ /* 0x000fe20003f46270 */
[C---:B------:R-:W-:Y:S01]  /*18c0*/  IMAD R3, R156.reuse, c[0x0][0x294], R3 ;  /* 0x0000a5009c037a24 */ /* 0x040fe200078e0203 */
[----:B------:R-:W-:Y:S01]  /*18d0*/  LOP3.LUT R26, R111, 0x38, R0, 0xf8, !PT ;  /* 0x000000386f1a7812 */ /* 0x000fe200078ef800 */
[----:B------:R-:W-:Y:S01]  /*18e0*/  IMAD.WIDE.U32 R156, R156, c[0x0][0x290], R22 ;  /* 0x0000a4009c9c7a25 */ /* 0x000fe200078e0016 */
[----:B------:R-:W-:-:S02]  /*18f0*/  SEL R5, RZ, c[0x0][0x27c], !P2 ;  /* 0x00009f00ff057a07 */ /* 0x000fc40005000000 */
[----:B------:R-:W-:Y:S01]  /*1900*/  LOP3.LUT R145, R26, R123, RZ, 0x3c, !PT ;  /* 0x0000007b1a917212 */ /* 0x000fe200078e3cff */
[----:B------:R-:W-:Y:S01]  /*1910*/  IMAD R22, R10, 0xc00, R6 ;  /* 0x00000c000a167824 */ /* 0x000fe200078e0206 */
[----:B------:R-:W-:Y:S01]  /*1920*/  IADD3 R5, R12, R5, RZ ;  /* 0x000000050c057210 */ /* 0x000fe20007ffe0ff */
[----:B------:R-:W-:Y:S01]  /*1930*/  IMAD R10, R10, 0xc00, R11 ;  /* 0x00000c000a0a7824 */ /* 0x000fe200078e020b */
[----:B------:R-:W-:Y:S01]  /*1940*/  LOP3.LUT R140, R0, 0xfffffff8, RZ, 0xc0, !PT ;  /* 0xfffffff8008c7812 */ /* 0x000fe200078ec0ff */
[----:B------:R-:W-:Y:S01]  /*1950*/  IMAD.IADD R137, R163, 0x1, R135 ;  /* 0x00000001a3897824 */ /* 0x000fe200078e0287 */
[----:B------:R-:W-:Y:S01]  /*1960*/  SHF.R.S32.HI R8, RZ, 0x1f, R5 ;  /* 0x0000001fff087819 */ /* 0x000fe20000011405 */
[----:B------:R-:W-:Y:S01]  /*1970*/  IMAD.IADD R143, R10, 0x1, R143 ;  /* 0x000000010a8f7824 */ /* 0x000fe200078e028f */
[----:B------:R-:W-:Y:S01]  /*1980*/  IADD3 R145, R22, R145, RZ ;  /* 0x0000009116917210 */ /* 0x000fe20007ffe0ff */
[----:B------:R-:W-:Y:S01]  /*1990*/  IMAD.IADD R136, R161, 0x1, R3 ;  /* 0x00000001a1887824 */ /* 0x000fe200078e0203 */
[CC--:B------:R-:W-:Y:S01]  /*19a0*/  LEA.HI R74, R8.reuse, R5.reuse, RZ, 0x3 ;  /* 0x00000005084a7211 */ /* 0x0c0fe200078f18ff */
[----:B------:R-:W-:Y:S01]  /*19b0*/  IMAD.IADD R134, R3, 0x1, R157 ;  /* 0x0000000103867824 */ /* 0x000fe200078e029d */
[----:B------:R-:W-:Y:S01]  /*19c0*/  LEA.HI R8, R8, R5, RZ, 0x6 ;  /* 0x0000000508087211 */ /* 0x000fe200078f30ff */
[----:B------:R-:W-:Y:S01]  /*19d0*/  IMAD.SHL.U32 R145, R145, 0x2, RZ ;  /* 0x0000000291917824 */ /* 0x000fe200078e00ff */
[----:B------:R-:W-:Y:S01]  /*19e0*/  LOP3.LUT R144, R111, 0x38, R74, 0xf8, !PT ;  /* 0x000000386f907812 */ /* 0x000fe200078ef84a */
[----:B------:R-:W-:Y:S01]  /*19f0*/  IMAD.SHL.U32 R143, R143, 0x2, RZ ;  /* 0x000000028f8f7824 */ /* 0x000fe200078e00ff */
[----:B------:R-:W-:-:S02]  /*1a00*/  SHF.R.S32.HI R8, RZ, 0x6, R8 ;  /* 0x00000006ff087819 */ /* 0x000fc40000011408 */
[----:B------:R-:W-:Y:S02]  /*1a10*/  LOP3.LUT R10, R119, 0x38, R74, 0xf8, !PT ;  /* 0x00000038770a7812 */ /* 0x000fe400078ef84a */
[----:B------:R-:W-:Y:S01]  /*1a20*/  LOP3.LUT R144, R144, R123, RZ, 0x3c, !PT ;  /* 0x0000007b90907212 */ /* 0x000fe200078e3cff */
[----:B------:R-:W-:Y:S01]  /*1a30*/  IMAD R5, R8, 0xc00, R6 ;  /* 0x00000c0008057824 */ /* 0x000fe200078e0206 */
[----:B------:R-:W-:Y:S01]  /*1a40*/  LOP3.LUT R141, R10, R129, RZ, 0x3c, !PT ;  /* 0x000000810a8d7212 */ /* 0x000fe200078e3cff */
[----:B------:R-:W-:Y:S01]  /*1a50*/  IMAD R8, R8, 0xc00, R11 ;  /* 0x00000c0008087824 */ /* 0x000fe200078e020b */
[----:B------:R-:W-:Y:S01]  /*1a60*/  LOP3.LUT R139, R74, 0xfffffff8, RZ, 0xc0, !PT ;  /* 0xfffffff84a8b7812 */ /* 0x000fe200078ec0ff */
[----:B------:R-:W-:Y:S01]  /*1a70*/  IMAD.IADD R144, R5, 0x1, R144 ;  /* 0x0000000105907824 */ /* 0x000fe200078e0290 */
[----:B------:R-:W-:Y:S02]  /*1a80*/  ISETP.GE.AND P0, PT, R72, 0x1, PT ;  /* 0x000000014800780c */ /* 0x000fe40003f06270 */
[----:B------:R-:W-:-:S02]  /*1a90*/  IADD3 R141, R8, R141, RZ ;  /* 0x0000008d088d7210 */ /* 0x000fc40007ffe0ff */
[----:B------:R-:W-:Y:S02]  /*1aa0*/  SHF.R.S32.HI R75, RZ, 0x3, R0 ;  /* 0x00000003ff4b7819 */ /* 0x000fe40000011400 */
[----:B------:R-:W-:Y:S01]  /*1ab0*/  IADD3 R135, R135, R159, RZ ;  /* 0x0000009f87877210 */ /* 0x000fe20007ffe0ff */
[----:B------:R-:W-:Y:S01]  /*1ac0*/  IMAD.SHL.U32 R141, R141, 0x2, RZ ;  /* 0x000000028d8d7824 */ /* 0x000fe200078e00ff */
[----:B------:R-:W-:Y:S02]  /*1ad0*/  SHF.R.S32.HI R138, RZ, 0x1f, R140 ;  /* 0x0000001fff8a7819 */ /* 0x000fe4000001148c */
[----:B------:R-:W-:Y:S02]  /*1ae0*/  SHF.R.S32.HI R74, RZ, 0x3, R74 ;  /* 0x00000003ff4a7819 */ /* 0x000fe4000001144a */
[----:B------:R-:W-:Y:S02]  /*1af0*/  SHF.R.S32.HI R142, RZ, 0x1f, R139 ;  /* 0x0000001fff8e7819 */ /* 0x000fe4000001148b */
[----:B-1----:R-:W-:-:S02]  /*1b00*/  SHF.L.U32 R144, R144, 0x1, RZ ;  /* 0x0000000190907819 */ /* 0x002fc400000006ff */
.L_x_1062:
[----:B------:R-:W-:Y:S01]  /*1b10*/  SHF.R.S32.HI R130, RZ, 0x1f, R57 ;  /* 0x0000001fff827819 */ /* 0x000fe20000011439 */
[C---:B------:R-:W-:Y:S01]  /*1b20*/  IMAD R147, R57.reuse, UR17, RZ ;  /* 0x0000001139937c24 */ /* 0x040fe2000f8e02ff */
[----:B------:R-:W-:Y:S01]  /*1b30*/  ISETP.GE.AND P4, PT, R72, 0x1, PT ;  /* 0x000000014800780c */ /* 0x000fe20003f86270 */
[----:B------:R-:W-:Y:S01]  /*1b40*/  IMAD.WIDE.U32 R170, R57, UR28, RZ ;  /* 0x0000001c39aa7c25 */ /* 0x000fe2000f8e00ff */
[----:B------:R-:W-:Y:S04]  /*1b50*/  DEPBAR.LE SB0, 0x0 ;  /* 0x000080000000791a */ /* 0x000fe80000000000 */
[----:B------:R-:W-:Y:S01]  /*1b60*/  BAR.SYNC.DEFER_BLOCKING 0x0 ;  /* 0x0000000000007b1d */ /* 0x000fe20000010000 */
[----:B------:R-:W-:Y:S01]  /*1b70*/  IADD3 R3, P3, P0, R115, UR10, R170 ;  /* 0x0000000a73037c10 */ /* 0x000fe2000f87e0aa */
[----:B------:R-:W-:Y:S04]  /*1b80*/  IMAD R147, R130, UR28, R147 ;  /* 0x0000001c82937c24 */ /* 0x000fe8000f8e0293 */
[----:B------:R-:W-:Y:S05]  /*1b90*/  IMAD.IADD R147, R171, 0x1, R147 ;  /* 0x00000001ab937824 */ /* 0x000fea00078e0293 */
[----:B------:R-:W-:Y:S02]  /*1ba0*/  IADD3.X R0, R114, UR9, R147, P3, P0 ;  /* 0x0000000972007c10 */ /* 0x000fe40009fe0493 */
[----:B-1----:R-:W-:Y:S05]  /*1bb0*/  IADD3 R5, P0, R115, R170, RZ ;  /* 0x000000aa73057210 */ /* 0x002fea0007f1e0ff */
[----:B------:R-:W-:Y:S01]  /*1bc0*/  IMAD.X R4, R147, 0x1, R114, P0 ;  /* 0x0000000193047824 */ /* 0x000fe200000e0672 */
[C---:B------:R-:W-:Y:S04]  /*1bd0*/  LEA R94, P0, R5.reuse, c[0x0][0x1c8], 0x1 ;  /* 0x00007200055e7a11 */ /* 0x040fe800078008ff */
[----:B------:R-:W-:Y:S01]  /*1be0*/  LEA.HI.X R95, R5, c[0x0][0x1cc], R4, 0x1, P0 ;  /* 0x00007300055f7a11 */ /* 0x000fe200000f0c04 */
[----:B------:R-:W-:Y:S01]  /*1bf0*/  BSSY B2, `(.L_x_1023) ;  /* 0x0000530000027945 */ /* 0x000fe20003800000 */
[C---:B------:R-:W-:Y:S04]  /*1c00*/  LEA R92, P0, R3.reuse, c[0x0][0x1c8], 0x1 ;  /* 0x00007200035c7a11 */ /* 0x040fe800078008ff */
[----:B------:R-:W-:Y:S01]  /*1c10*/  LEA.HI.X R93, R3, c[0x0][0x1cc], R0, 0x1, P0 ;  /* 0x00007300035d7a11 */ /* 0x000fe200000f0c00 */
[----:B------:R-:W-:-:S05]  /*1c20*/  @!P4 BRA `(.L_x_1024) ;  /* 0x000050200000c947 */ /* 0x000fca0003800000 */
[C---:B------:R-:W-:Y:S01]  /*1c30*/  IMAD R3, R57.reuse, UR16, RZ ;  /* 0x0000001039037c24 */ /* 0x040fe2000f8e02ff */
[----:B------:R-:W-:Y:S01]  /*1c40*/  ISETP.NE.AND P0, PT, RZ, UR6, PT ;  /* 0x00000006ff007c0c */ /* 0x000fe2000bf05270 */
        /* <DEDUP_REMOVED lines=54> */
.L_x_1027:
[----:B------:R-:W-:Y:S05]  /*1fb0*/  BSYNC B0 ;  /* 0x0000000000007941 */ /* 0x000fea0003800000 */
.L_x_1026:
[----:B------:R-:W-:Y:S01]  /*1fc0*/  ISETP.GE.AND P5, PT, R118, R146, PT ;  /* 0x000000927600720c */ /* 0x000fe20003fa6270 */
[----:B-----5:R-:W-:Y:S01]  /*1fd0*/  IMAD.MOV.U32 R5, RZ, RZ, R40 ;  /* 0x000000ffff057224 */ /* 0x020fe200078e0028 */
[----:B------:R-:W-:Y:S01]  /*1fe0*/  BSSY B0, `(.L_x_1028) ;  /* 0x0000048000007945 */ /* 0x000fe20003800000 */
[----:B------:R-:W-:Y:S01]  /*1ff0*/  IMAD.MOV.U32 R4, RZ, RZ, R41 ;  /* 0x000000ffff047224 */ /* 0x000fe200078e0029 */
[----:B------:R-:W-:Y:S01]  /*2000*/  CS2R R32, SRZ ;  /* 0x0000000000207805 */ /* 0x000fe2000001ff00 */
        /* <DEDUP_REMOVED lines=69> */
.L_x_1029:
[----:B------:R-:W-:Y:S05]  /*2460*/  BSYNC B0 ;  /* 0x0000000000007941 */ /* 0x000fea0003800000 */
.L_x_1028:
        /* <DEDUP_REMOVED lines=90> */
.L_x_1033:
[----:B------:R-:W-:Y:S05]  /*2a10*/  BSYNC B0 ;  /* 0x0000000000007941 */ /* 0x000fea0003800000 */
.L_x_1032:
        /* <DEDUP_REMOVED lines=56> */
.L_x_1035:
[----:B------:R-:W-:Y:S05]  /*2da0*/  BSYNC B0 ;  /* 0x0000000000007941 */ /* 0x000fea0003800000 */
.L_x_1034:
        /* <DEDUP_REMOVED lines=56> */
.L_x_1037:
[----:B------:R-:W-:Y:S05]  /*3130*/  BSYNC B0 ;  /* 0x0000000000007941 */ /* 0x000fea0003800000 */
.L_x_1036:
        /* <DEDUP_REMOVED lines=55> */
.L_x_1031:
[----:B------:R-:W-:Y:S05]  /*34b0*/  BSYNC B1 ;  /* 0x0000000000017941 */ /* 0x000fea0003800000 */
.L_x_1030:
        /* <DEDUP_REMOVED lines=57> */
.L_x_1040:
[----:B------:R-:W-:Y:S05]  /*3850*/  BSYNC B0 ;  /* 0x0000000000007941 */ /* 0x000fea0003800000 */
.L_x_1039:
        /* <DEDUP_REMOVED lines=56> */
.L_x_1042:
[----:B------:R-:W-:Y:S05]  /*3be0*/  BSYNC B0 ;  /* 0x0000000000007941 */ /* 0x000fea0003800000 */
.L_x_1041:
        /* <DEDUP_REMOVED lines=21> */
[----:B------:R-:W-:Y:S02]  /*3d40*/  @!P0 LOP3.LUT R23, R25, 0xffff0000, RZ, 0xc0, !PT ;  /* 0xffff000019178812 */ /* 0x000fe400078ec0ff */
[C---:B------:R-:W-:Y:S02]  /*3d50*/  @!P0 LOP3.LUT R29, R24.reuse, 0xffff0000, RZ, 0xc0, !PT ;  /* 0xffff0000181d8812 */ /* 0x040fe400078ec0ff */
[----:B------:R-:W-:Y:S01]  /*3d60*/  @!P0 SHF.L.U32 R31, R24, 0x10, RZ ;  /* 0x00000010181f8819 */ /* 0x000fe200000006ff */
[----:B------:R-:W-:Y:S01]  /*3d70*/  @!P0 FMUL.FTZ R38, R23, R30 ;  /* 0x0000001e17268220 */ /* 0x000fe20000410000 */
[----:B------:R-:W-:Y:S01]  /*3d80*/  @!P0 SHF.L.U32 R36, R27, 0x10, RZ ;  /* 0x000000101b248819 */ /* 0x000fe200000006ff */
[C---:B------:R-:W-:Y:S02]  /*3d90*/  @!P0 FMUL.FTZ R37, R29.reuse, R28 ;  /* 0x0000001c1d258220 */ /* 0x040fe40000410000 */
[----:B------:R-:W-:Y:S02]  /*3da0*/  @!P0 FMUL.FTZ R0, R29, R22 ;  /* 0x000000161d008220 */ /* 0x000fe40000410000 */
[-C--:B------:R-:W-:Y:S01]  /*3db0*/  @!P0 FMUL.FTZ R3, R23, R10.reuse ;  /* 0x0000000a17038220 */ /* 0x080fe20000410000 */
[----:B------:R-:W-:Y:S01]  /*3dc0*/  @!P0 LOP3.LUT R23, R26, 0xffff0000, RZ, 0xc0, !PT ;  /* 0xffff00001a178812 */ /* 0x000fe200078ec0ff */
[----:B------:R-:W-:Y:S02]  /*3dd0*/  @!P0 FFMA.FTZ R38, R35, R10, -R38 ;  /* 0x0000000a23268223 */ /* 0x000fe40000010826 */
[C---:B------:R-:W-:Y:S01]  /*3de0*/  @!P0 IMAD.U32 R10, R9.reuse, 0x10000, RZ ;  /* 0x00010000090a8824 */ /* 0x040fe200078e00ff */
[----:B------:R-:W-:Y:S01]  /*3df0*/  @!P0 LOP3.LUT R9, R9, 0xffff0000, RZ, 0xc0, !PT ;  /* 0xffff000009098812 */ /* 0x000fe200078ec0ff */
[----:B------:R-:W-:Y:S01]  /*3e00*/  @!P0 FFMA.FTZ R37, R31, R22, -R37 ;  /* 0x000000161f258223 */ /* 0x000fe20000010825 */
        /* <DEDUP_REMOVED lines=22> */
.L_x_1044:
[----:B------:R-:W-:Y:S05]  /*3f70*/  BSYNC B0 ;  /* 0x0000000000007941 */ /* 0x000fea0003800000 */
.L_x_1043:
        /* <DEDUP_REMOVED lines=56> */
.L_x_1025:
        /* <DEDUP_REMOVED lines=36> */
.L_x_1046:
[----:B------:R-:W-:Y:S05]  /*4540*/  BSYNC B0 ;  /* 0x0000000000007941 */ /* 0x000fea0003800000 */
.L_x_1045:
[----:B------:R-:W-:Y:S01]  /*4550*/  ISETP.GE.AND P5, PT, R118, R146, PT ;  /* 0x000000927600720c */ /* 0x000fe20003fa6270 */
[----:B-----5:R-:W-:Y:S01]  /*4560*/  IMAD.MOV.U32 R5, RZ, RZ, R38 ;  /* 0x000000ffff057224 */ /* 0x020fe200078e0026 */
[----:B------:R-:W-:Y:S01]  /*4570*/  BSSY B0, `(.L_x_1047) ;  /* 0x0000040000007945 */ /* 0x000fe20003800000 */
[----:B------:R-:W-:Y:S01]  /*4580*/  IMAD.MOV.U32 R4, RZ, RZ, R39 ;  /* 0x000000ffff047224 */ /* 0x000fe200078e0027 */
[----:B-1----:R-:W-:Y:S01]  /*4590*/  CS2R R20, SRZ ;  /* 0x0000000000147805 */ /* 0x002fe2000001ff00 */
        /* <DEDUP_REMOVED lines=61> */
.L_x_1048:
[----:B------:R-:W-:Y:S05]  /*4970*/  BSYNC B0 ;  /* 0x0000000000007941 */ /* 0x000fea0003800000 */
.L_x_1047:
[----:B------:R-:W-:Y:S01]  /*4980*/  IADD3 R92, -R73, c[0x0][0x1d4], RZ ;  /* 0x00007500495c7a10 */ /* 0x000fe20007ffe1ff */
        /* <DEDUP_REMOVED lines=40> */
[----:B------:R-:W-:Y:S01]  /*4c10*/  SEL R66, R73, R92, !P1 ;  /* 0x0000005c49427207 */ /* 0x000fe20004800000 */
[----:B------:R-:W1:Y:S01]  /*4c20*/  LDS.128 R96, [R145+0xa080] ;  /* 0x00a0800091607984 */ /* 0x000e620000000c00 */
[----:B------:R-:W-:Y:S02]  /*4c30*/  IADD3 R175, P3, P0, R154, R173, R140 ;  /* 0x000000ad9aaf7210 */ /* 0x000fe4000787e08c */
[----:B------:R-:W-:Y:S02]  /*4c40*/  SHF.R.S32.HI R59, RZ, 0x1f, R66 ;  /* 0x0000001fff3b7819 */ /* 0x000fe40000011442 */
[----:B------:R-:W-:Y:S02]  /*4c50*/  IADD3.X R174, R117, R132, R138, P3, P0 ;  /* 0x0000008475ae7210 */ /* 0x000fe40001fe048a */
[----:B------:R-:W-:Y:S04]  /*4c60*/  LEA.HI R66, R59, R66, RZ, 0x4 ;  /* 0x000000423b427211 */ /* 0x000fe800078f20ff */
[----:B------:R-:W-:Y:S04]  /*4c70*/  LEA.HI.SX32 R66, R66, R75, 0x1c ;  /* 0x0000004b42427211 */ /* 0x000fe800078fe2ff */
[----:B------:R-:W-:Y:S01]  /*4c80*/  SHF.R.S32.HI R59, RZ, 0x1f, R66 ;  /* 0x0000001fff3b7819 */ /* 0x000fe20000011442 */
[----:B------:R-:W-:Y:S03]  /*4c90*/  IMAD.SHL.U32 R172, R66, 0x8, RZ ;  /* 0x0000000842ac7824 */ /* 0x000fe600078e00ff */
[----:B------:R-:W-:Y:S02]  /*4ca0*/  LEA.HI R59, R59, R66, RZ, 0x3 ;  /* 0x000000423b3b7211 */ /* 0x000fe400078f18ff */
[----:B------:R-:W-:Y:S02]  /*4cb0*/  ISETP.GE.AND P3, PT, R172, c[0x0][0x1d4], PT ;  /* 0x00007500ac007a0c */ /* 0x000fe40003f66270 */
[----:B------:R-:W-:Y:S05]  /*4cc0*/  SHF.R.S32.HI R59, RZ, 0x3, R59 ;  /* 0x00000003ff3b7819 */ /* 0x000fea000001143b */
[----:B------:R-:W-:Y:S06]  /*4cd0*/  IMAD R56, R59, 0xc00, R6 ;  /* 0x00000c003b387824 */ /* 0x000fec00078e0206 */
[--C-:B------:R-:W-:Y:S02]  /*4ce0*/  @!P3 SHF.R.S32.HI R178, RZ, 0x1f, R172.reuse ;  /* 0x0000001fffb2b819 */ /* 0x100fe400000114ac */
[----:B------:R-:W-:Y:S04]  /*4cf0*/  @!P3 IADD3 R179, P4, P0, R154, R173, R172 ;  /* 0x000000ad9ab3b210 */ /* 0x000fe8000789e0ac */
[----:B------:R-:W-:Y:S02]  /*4d00*/  @!P3 IADD3.X R178, R117, R132, R178, P4, P0 ;  /* 0x0000008475b2b210 */ /* 0x000fe400027e04b2 */
[C---:B------:R-:W-:Y:S04]  /*4d10*/  LEA R176, P0, R175.reuse, c[0x0][0x1c8], 0x1 ;  /* 0x00007200afb07a11 */ /* 0x040fe800078008ff */
[----:B------:R-:W-:Y:S02]  /*4d20*/  LEA.HI.X R177, R175, c[0x0][0x1cc], R174, 0x1, P0 ;  /* 0x00007300afb17a11 */ /* 0x000fe400000f0cae */
[C---:B------:R-:W-:Y:S04]  /*4d30*/  @!P3 LEA R174, P0, R179.reuse, c[0x0][0x1c8], 0x1 ;  /* 0x00007200b3aeba11 */ /* 0x040fe800078008ff */
[----:B------:R-:W-:Y:S02]  /*4d40*/  @!P3 LEA.HI.X R175, R179, c[0x0][0x1cc], R178, 0x1, P0 ;  /* 0x00007300b3afba11 */ /* 0x000fe400000f0cb2 */
[----:B------:R-:W-:Y:S02]  /*4d50*/  LOP3.LUT R178, R111, 0x38, R172, 0xf8, !PT ;  /* 0x000000386fb27812 */ /* 0x000fe400078ef8ac */
[----:B------:R-:W-:Y:S02]  /*4d60*/  ISETP.GE.AND P0, PT, R16, c[0x0][0x27c], PT ;  /* 0x00009f0010007a0c */ /* 0x000fe40003f06270 */
[----:B------:R-:W-:Y:S05]  /*4d70*/  LOP3.LUT R179, R178, R123, RZ, 0x3c, !PT ;  /* 0x0000007bb2b37212 */ /* 0x000fea00078e3cff */
[----:B------:R-:W-:Y:S04]  /*4d80*/  IMAD.IADD R179, R56, 0x1, R179 ;  /* 0x0000000138b37824 */ /* 0x000fe800078e02b3 */
[----:B------:R-:W-:Y:S02]  /*4d90*/  IMAD.SHL.U32 R172, R179, 0x2, RZ ;  /* 0x00000002b3ac7824 */ /* 0x000fe400078e00ff */
[C---:B-1----:R-:W-:Y:S01]  /*4da0*/  @!P0 IMAD.U32 R70, R99.reuse, 0x10000, RZ ;  /* 0x0001000063468824 */ /* 0x042fe200078e00ff */
[----:B------:R-:W-:Y:S02]  /*4db0*/  @!P0 LOP3.LUT R67, R98, 0xffff0000, RZ, 0xc0, !PT ;  /* 0xffff000062438812 */ /* 0x000fe400078ec0ff */
[----:B------:R-:W1:Y:S01]  /*4dc0*/  LDS.128 R32, [R172+0xa080] ;  /* 0x00a08000ac207984 */ /* 0x000e620000000c00 */
[----:B------:R-:W-:Y:S02]  /*4dd0*/  @!P0 LOP3.LUT R71, R99, 0xffff0000, RZ, 0xc0, !PT ;  /* 0xffff000063478812 */ /* 0x000fe400078ec0ff */
[--C-:B------:R-:W-:Y:S02]  /*4de0*/  @!P0 SHF.R.U64 R46, R46, 0x10, R47.reuse ;  /* 0x000000102e2e8819 */ /* 0x100fe4000000122f */
[----:B------:R-:W-:Y:S02]  /*4df0*/  @!P0 SHF.R.U32.HI R47, RZ, 0x10, R47 ;  /* 0x00000010ff2f8819 */ /* 0x000fe4000001162f */
[----:B------:R-:W-:Y:S02]  /*4e00*/  @!P0 PRMT R55, R55, 0x5410, R46 ;  /* 0x0000541037378816 */ /* 0x000fe4000000002e */
[----:B------:R-:W-:Y:S02]  /*4e10*/  @!P0 PRMT R54, R54, 0x5410, R47 ;  /* 0x0000541036368816 */ /* 0x000fe4000000002f */
[----:B------:R-:W-:Y:S02]  /*4e20*/  @!P0 SHF.R.U32.HI R66, RZ, 0x10, R63 ;  /* 0x00000010ff428819 */ /* 0x000fe4000001163f */
[--C-:B------:R-:W-:Y:S02]  /*4e30*/  @!P0 SHF.R.U64 R59, R60, 0x10, R61.reuse ;  /* 0x000000103c3b8819 */ /* 0x100fe4000000123d */
[----:B------:R-:W-:Y:S02]  /*4e40*/  @!P0 SHF.R.U32.HI R61, RZ, 0x10, R61 ;  /* 0x00000010ff3d8819 */ /* 0x000fe4000001163d */
[----:B------:R-:W-:Y:S02]  /*4e50*/  @!P0 SHF.R.U64 R60, R62, 0x10, R63 ;  /* 0x000000103e3c8819 */ /* 0x000fe4000000123f */
[----:B------:R-:W-:Y:S02]  /*4e60*/  @!P0 LOP3.LUT R63, R97, 0xffff0000, RZ, 0xc0, !PT ;  /* 0xffff0000613f8812 */ /* 0x000fe400078ec0ff */
[----:B------:R-:W-:Y:S01]  /*4e70*/  @!P0 PRMT R62, R58, 0x5410, R61 ;  /* 0x000054103a3e8816 */ /* 0x000fe2000000003d */
[C---:B------:R-:W-:Y:S01]  /*4e80*/  @!P0 IMAD.U32 R58, R96.reuse, 0x10000, RZ ;  /* 0x00010000603a8824 */ /* 0x040fe200078e00ff */
[----:B------:R-:W-:Y:S02]  /*4e90*/  @!P0 LOP3.LUT R61, R96, 0xffff0000, RZ, 0xc0, !PT ;  /* 0xffff0000603d8812 */ /* 0x000fe400078ec0ff */
[----:B------:R-:W-:Y:S01]  /*4ea0*/  @!P0 PRMT R69, R69, 0x5410, R66 ;  /* 0x0000541045458816 */ /* 0x000fe20000000042 */
[----:B------:R-:W-:Y:S01]  /*4eb0*/  @!P0 IMAD.U32 R66, R98, 0x10000, RZ ;  /* 0x0001000062428824 */ /* 0x000fe200078e00ff */
[--C-:B------:R-:W-:Y:S02]  /*4ec0*/  @!P0 SHF.R.U64 R44, R44, 0x10, R45.reuse ;  /* 0x000000102c2c8819 */ /* 0x100fe4000000122d */
[----:B------:R-:W-:Y:S01]  /*4ed0*/  @!P0 SHF.R.U32.HI R45, RZ, 0x10, R45 ;  /* 0x00000010ff2d8819 */ /* 0x000fe2000001162d */
[C---:B------:R-:W-:Y:S01]  /*4ee0*/  @!P0 IMAD.U32 R68, R69.reuse, 0x10000, RZ ;  /* 0x0001000045448824 */ /* 0x040fe200078e00ff */
[----:B------:R-:W-:Y:S02]  /*4ef0*/  @!P0 LOP3.LUT R69, R69, 0xffff0000, RZ, 0xc0, !PT ;  /* 0xffff000045458812 */ /* 0x000fe400078ec0ff */
[----:B------:R-:W-:Y:S02]  /*4f00*/  @!P0 PRMT R53, R53, 0x5410, R44 ;  /* 0x0000541035358816 */ /* 0x000fe4000000002c */
[----:B------:R-:W-:Y:S02]  /*4f10*/  @!P0 PRMT R64, R64, 0x5410, R59 ;  /* 0x0000541040408816 */ /* 0x000fe4000000003b */
[C---:B------:R-:W-:Y:S02]  /*4f20*/  @!P0 LOP3.LUT R44, R53.reuse, 0xffff0000, RZ, 0xc0, !PT ;  /* 0xffff0000352c8812 */ /* 0x040fe400078ec0ff */
[----:B------:R-:W-:Y:S01]  /*4f30*/  @!P0 PRMT R52, R52, 0x5410, R45 ;  /* 0x0000541034348816 */ /* 0x000fe2000000002d */
[C---:B-1----:R-:W-:Y:S01]  /*4f40*/  @!P0 IMAD.U32 R46, R32.reuse, 0x10000, RZ ;  /* 0x00010000202e8824 */ /* 0x042fe200078e00ff */
[----:B------:R-:W-:Y:S01]  /*4f50*/  @!P0 LOP3.LUT R47, R32, 0xffff0000, RZ, 0xc0, !PT ;  /* 0xffff0000202f8812 */ /* 0x000fe200078ec0ff */
[----:B------:R-:W-:Y:S01]  /*4f60*/  @!P0 IMAD.U32 R45, R53, 0x10000, RZ ;  /* 0x00010000352d8824 */ /* 0x000fe200078e00ff */
[----:B------:R-:W-:Y:S01]  /*4f70*/  @!P0 PRMT R65, R65, 0x5410, R60 ;  /* 0x0000541041418816 */ /* 0x000fe2000000003c */
[C---:B------:R-:W-:Y:S01]  /*4f80*/  @!P0 IMAD.U32 R59, R64.reuse, 0x10000, RZ ;  /* 0x00010000403b8824 */ /* 0x040fe200078e00ff */
[----:B------:R-:W-:Y:S01]  /*4f90*/  @!P0 LOP3.LUT R60, R64, 0xffff0000, RZ, 0xc0, !PT ;  /* 0xffff0000403c8812 */ /* 0x000fe200078ec0ff */
[C---:B------:R-:W-:Y:S02]  /*4fa0*/  @!P0 FMUL.FTZ R0, R46.reuse, R45 ;  /* 0x0000002d2e008220 */ /* 0x040fe40000410000 */
[----:B------:R-:W-:Y:S02]  /*4fb0*/  @!P0 FMUL.FTZ R172, R46, R59 ;  /* 0x0000003b2eac8220 */ /* 0x000fe40000410000 */
[----:B------:R-:W-:Y:S02]  /*4fc0*/  @!P0 FMUL.FTZ R179, R47, R60 ;  /* 0x0000003c2fb38220 */ /* 0x000fe40000410000 */
[----:B------:R-:W-:Y:S02]  /*4fd0*/  @!P0 FFMA.FTZ R0, R59, R58, R0 ;  /* 0x0000003a3b008223 */ /* 0x000fe40000010000 */
[-C--:B------:R-:W-:Y:S01]  /*4fe0*/  @!P0 FMUL.FTZ R3, R47, R44.reuse ;  /* 0x0000002c2f038220 */ /* 0x080fe20000410000 */
[C---:B------:R-:W-:Y:S01]  /*4ff0*/  @!P0 LOP3.LUT R47, R33.reuse, 0xffff0000, RZ, 0xc0, !PT ;  /* 0xffff0000212f8812 */ /* 0x040fe200078ec0ff */
[C---:B------:R-:W-:Y:S01]  /*5000*/  @!P0 IMAD.U32 R59, R62.reuse, 0x10000, RZ ;  /* 0x000100003e3b8824 */ /* 0x040fe200078e00ff */
[----:B------:R-:W-:Y:S01]  /*5010*/  @!P0 LOP3.LUT R62, R62, 0xffff0000, RZ, 0xc0, !PT ;  /* 0xffff00003e3e8812 */ /* 0x000fe200078ec0ff */
[----:B------:R-:W-:Y:S02]  /*5020*/  @!P0 IMAD.U32 R46, R33, 0x10000, RZ ;  /* 0x00010000212e8824 */ /* 0x000fe400078e00ff */
[----:B------:R-:W-:Y:S01]  /*5030*/  @!P0 FFMA.FTZ R179, R61, R44, -R179 ;  /* 0x0000002c3db38223 */ /* 0x000fe200000108b3 */
[----:B------:R-:W-:Y:S01]  /*5040*/  @!P0 LOP3.LUT R44, R52, 0xffff0000, RZ, 0xc0, !PT ;  /* 0xffff0000342c8812 */ /* 0x000fe200078ec0ff */
[----:B------:R-:W-:Y:S02]  /*5050*/  @!P0 FMUL.FTZ R181, R47, R62 ;  /* 0x0000003e2fb58220 */ /* 0x000fe40000410000 */
[----:B------:R-:W-:Y:S02]  /*5060*/  @!P0 FFMA.FTZ R172, R58, R45, -R172 ;  /* 0x0000002d3aac8223 */ /* 0x000fe400000108ac */
[----:B------:R-:W-:Y:S02]  /*5070*/  @!P0 IMAD.U32 R58, R97, 0x10000, RZ ;  /* 0x00010000613a8824 */ /* 0x000fe400078e00ff */
[----:B------:R-:W-:Y:S01]  /*5080*/  @!P0 IMAD.U32 R45, R52, 0x10000, RZ ;  /* 0x00010000342d8824 */ /* 0x000fe200078e00ff */
[----:B------:R-:W-:Y:S01]  /*5090*/  @!P0 F2FP.BF16.PACK_AB R172, R179, R172 ;  /* 0x000000acb3ac823e */ /* 0x000fe200000010ff */
[----:B------:R-:W-:Y:S02]  /*50a0*/  @!P0 FMUL.FTZ R178, R46, R59 ;  /* 0x0000003b2eb28220 */ /* 0x000fe40000410000 */
[-C--:B------:R-:W-:Y:S01]  /*50b0*/  @!P0 FMUL.FTZ R5, R47, R44.reuse ;  /* 0x0000002c2f058220 */ /* 0x080fe20000410000 */
[----:B------:R-:W-:Y:S01]  /*50c0*/  @!P0 LOP3.LUT R47, R34, 0xffff0000, RZ, 0xc0, !PT ;  /* 0xffff0000222f8812 */ /* 0x000fe200078ec0ff */
[----:B------:R-:W-:Y:S01]  /*50d0*/  @!P0 FFMA.FTZ R181, R63, R44, -R181 ;  /* 0x0000002c3fb58223 */ /* 0x000fe200000108b5 */
[----:B------:R-:W-:Y:S01]  /*50e0*/  @!P0 LOP3.LUT R44, R55, 0xffff0000, RZ, 0xc0, !PT ;  /* 0xffff0000372c8812 */ /* 0x000fe200078ec0ff */
[C---:B------:R-:W-:Y:S01]  /*50f0*/  @!P0 IMAD.U32 R64, R65.reuse, 0x10000, RZ ;  /* 0x0001000041408824 */ /* 0x040fe200078e00ff */
[----:B------:R-:W-:Y:S01]  /*5100*/  @!P0 LOP3.LUT R65, R65, 0xffff0000, RZ, 0xc0, !PT ;  /* 0xffff000041418812 */ /* 0x000fe200078ec0ff */
[-C--:B------:R-:W-:Y:S02]  /*5110*/  @!P0 FMUL.FTZ R4, R46, R45.reuse ;  /* 0x0000002d2e048220 */ /* 0x080fe40000410000 */
[----:B------:R-:W-:Y:S02]  /*5120*/  @!P0 FFMA.FTZ R178, R58, R45, -R178 ;  /* 0x0000002d3ab28223 */ /* 0x000fe400000108b2 */
[----:B------:R-:W-:Y:S02]  /*5130*/  @!P0 IMAD.U32 R46, R34, 0x10000, RZ ;  /* 0x00010000222e8824 */ /* 0x000fe400078e00ff */
[----:B------:R-:W-:Y:S01]  /*5140*/  @!P0 IMAD.U32 R45, R55, 0x10000, RZ ;  /* 0x00010000372d8824 */ /* 0x000fe200078e00ff */
[----:B------:R-:W-:Y:S01]  /*5150*/  @!P0 F2FP.BF16.PACK_AB R181, R181, R178 ;  /* 0x000000b2b5b5823e */ /* 0x000fe200000010ff */
[C---:B------:R-:W-:Y:S02]  /*5160*/  @!P0 FMUL.FTZ R185, R47.reuse, R65 ;  /* 0x000000412fb98220 */ /* 0x040fe40000410000 */
[----:B------:R-:W-:Y:S01]  /*5170*/  @!P0 FMUL.FTZ R8, R47, R44 ;  /* 0x0000002c2f088220 */ /* 0x000fe20000410000 */
[C---:B------:R-:W-:Y:S01]  /*5180*/  @!P0 LOP3.LUT R47, R35.reuse, 0xffff0000, RZ, 0xc0, !PT ;  /* 0xffff0000232f8812 */ /* 0x040fe200078ec0ff */
[C---:B------:R-:W-:Y:S02]  /*5190*/  @!P0 FMUL.FTZ R182, R46.reuse, R64 ;  /* 0x000000402eb68220 */ /* 0x040fe40000410000 */
[-C--:B------:R-:W-:Y:S02]  /*51a0*/  @!P0 FMUL.FTZ R7, R46, R45.reuse ;  /* 0x0000002d2e078220 */ /* 0x080fe40000410000 */
[----:B------:R-:W-:Y:S02]  /*51b0*/  @!P0 IMAD.U32 R46, R35, 0x10000, RZ ;  /* 0x00010000232e8824 */ /* 0x000fe400078e00ff */
[----:B------:R-:W-:Y:S01]  /*51c0*/  @!P0 FFMA.FTZ R185, R67, R44, -R185 ;  /* 0x0000002c43b98223 */ /* 0x000fe200000108b9 */
[----:B------:R-:W-:Y:S01]  /*51d0*/  @!P0 LOP3.LUT R44, R54, 0xffff0000, RZ, 0xc0, !PT ;  /* 0xffff0000362c8812 */ /* 0x000fe200078ec0ff */
[----:B------:R-:W-:Y:S02]  /*51e0*/  @!P0 FFMA.FTZ R182, R66, R45, -R182 ;  /* 0x0000002d42b68223 */ /* 0x000fe400000108b6 */
[----:B------:R-:W-:Y:S02]  /*51f0*/  @!P0 IMAD.U32 R45, R54, 0x10000, RZ ;  /* 0x00010000362d8824 */ /* 0x000fe400078e00ff */
[----:B------:R-:W-:Y:S01]  /*5200*/  @!P0 FMUL.FTZ R180, R46, R68 ;  /* 0x000000442eb48220 */ /* 0x000fe20000410000 */
[----:B------:R-:W-:Y:S01]  /*5210*/  @!P0 F2FP.BF16.PACK_AB R182, R185, R182 ;  /* 0x000000b6b9b6823e */ /* 0x000fe200000010ff */
[----:B------:R-:W-:Y:S02]  /*5220*/  @!P0 FMUL.FTZ R183, R47, R69 ;  /* 0x000000452fb78220 */ /* 0x000fe40000410000 */
[----:B------:R-:W-:Y:S02]  /*5230*/  @!P0 FFMA.FTZ R3, R60, R61, R3 ;  /* 0x0000003d3c038223 */ /* 0x000fe40000010003 */
[----:B------:R-:W-:Y:S02]  /*5240*/  @!P0 FFMA.FTZ R4, R59, R58, R4 ;  /* 0x0000003a3b048223 */ /* 0x000fe40000010004 */
[----:B------:R-:W-:Y:S01]  /*5250*/  @!P0 FFMA.FTZ R180, R70, R45, -R180 ;  /* 0x0000002d46b48223 */ /* 0x000fe200000108b4 */
[----:B------:R-:W-:Y:S01]  /*5260*/  @!P0 F2FP.BF16.PACK_AB R178, R3, R0 ;  /* 0x0000000003b2823e */ /* 0x000fe200000010ff */
[----:B------:R-:W-:Y:S02]  /*5270*/  @!P0 FFMA.FTZ R183, R71, R44, -R183 ;  /* 0x0000002c47b78223 */ /* 0x000fe400000108b7 */
[----:B------:R-:W-:Y:S02]  /*5280*/  @!P0 FFMA.FTZ R5, R62, R63, R5 ;  /* 0x0000003f3e058223 */ /* 0x000fe40000010005 */
[----:B------:R-:W-:Y:S01]  /*5290*/  @!P0 FMUL.FTZ R9, R46, R45 ;  /* 0x0000002d2e098220 */ /* 0x000fe20000410000 */
[----:B------:R-:W-:Y:S01]  /*52a0*/  @!P0 F2FP.BF16.PACK_AB R183, R183, R180 ;  /* 0x000000b4b7b7823e */ /* 0x000fe200000010ff */
        /* <DEDUP_REMOVED lines=9> */
[----:B------:R-:W-:Y:S01]  /*5340*/  @!P0 F2FP.BF16.PACK_AB R185, R10, R9 ;  /* 0x000000090ab9823e */ /* 0x000fe200000010ff */
[----:B------:R-:W-:Y:S02]  /*5350*/  @!P0 IMAD.MOV.U32 R98, RZ, RZ, R182 ;  /* 0x000000ffff628224 */ /* 0x000fe400078e00b6 */
[----:B------:R-:W-:Y:S02]  /*5360*/  @!P0 IMAD.MOV.U32 R99, RZ, RZ, R183 ;  /* 0x000000ffff638224 */ /* 0x000fe400078e00b7 */
[----:B------:R-:W-:Y:S02]  /*5370*/  @!P0 IMAD.MOV.U32 R32, RZ, RZ, R178 ;  /* 0x000000ffff208224 */ /* 0x000fe400078e00b2 */
[----:B------:R-:W-:Y:S01]  /*5380*/  @!P0 IMAD.MOV.U32 R33, RZ, RZ, R179 ;  /* 0x000000ffff218224 */ /* 0x000fe200078e00b3 */
[----:B------:R1:W-:Y:S01]  /*5390*/  STG.E.128 [R176.64], R96 ;  /* 0x00000060b0007986 */ /* 0x0003e2000c101d12 */
[----:B------:R-:W-:Y:S02]  /*53a0*/  @!P0 IMAD.MOV.U32 R34, RZ, RZ, R180 ;  /* 0x000000ffff228224 */ /* 0x000fe400078e00b4 */
[----:B------:R-:W-:Y:S05]  /*53b0*/  @!P0 IMAD.MOV.U32 R35, RZ, RZ, R185 ;  /* 0x000000ffff238224 */ /* 0x000fea00078e00b9 */
[----:B------:R1:W-:Y:S02]  /*53c0*/  @!P3 STG.E.128 [R174.64], R32 ;  /* 0x00000020ae00b986 */ /* 0x0003e4000c101d12 */
.L_x_1052:
[----:B------:R-:W-:Y:S05]  /*53d0*/  BSYNC B0 ;  /* 0x0000000000007941 */ /* 0x000fea0003800000 */
.L_x_1051:
[----:B------:R-:W-:Y:S11]  /*53e0*/  ISETP.GE.AND P0, PT, R12, c[0x0][0x1d4], PT ;  /* 0x000075000c007a0c */ /* 0x000ff60003f06270 */
[----:B------:R-:W-:Y:S02]  /*53f0*/  @!UPT UIADD3 URZ, URZ, URZ, URZ ;  /* 0x0000003f3f3ff290 */ /* 0x000fe4000fffe03f */
[----:B------:R-:W-:-:S05]  /*5400*/  @P0 BRA `(.L_x_1050) ;  /* 0x000007d000000947 */ /* 0x000fca0003800000 */
[----:B------:R-:W-:Y:S01]  /*5410*/  SEL R46, R73, R92, !P2 ;  /* 0x0000005c492e7207 */ /* 0x000fe20005000000 */
[----:B------:R-:W2:Y:S01]  /*5420*/  LDS.128 R64, [R144+0xa080] ;  /* 0x00a0800090407984 */ /* 0x000ea20000000c00 */
[----:B------:R-:W-:Y:S02]  /*5430*/  IADD3 R69, P3, P0, R154, R173, R139 ;  /* 0x000000ad9a457210 */ /* 0x000fe4000787e08b */
[----:B------:R-:W-:Y:S02]  /*5440*/  SHF.R.S32.HI R45, RZ, 0x1f, R46 ;  /* 0x0000001fff2d7819 */ /* 0x000fe4000001142e */
[----:B------:R-:W-:Y:S02]  /*5450*/  IADD3.X R68, R117, R132, R142, P3, P0 ;  /* 0x0000008475447210 */ /* 0x000fe40001fe048e */
[----:B------:R-:W-:Y:S04]  /*5460*/  LEA.HI R45, R45, R46, RZ, 0x4 ;  /* 0x0000002e2d2d7211 */ /* 0x000fe800078f20ff */
[----:B------:R-:W-:Y:S04]  /*5470*/  LEA.HI.SX32 R46, R45, R74, 0x1c ;  /* 0x0000004a2d2e7211 */ /* 0x000fe800078fe2ff */
[----:B------:R-:W-:Y:S01]  /*5480*/  SHF.R.S32.HI R45, RZ, 0x1f, R46 ;  /* 0x0000001fff2d7819 */ /* 0x000fe2000001142e */
[----:B-1----:R-:W-:Y:S03]  /*5490*/  IMAD.SHL.U32 R96, R46, 0x8, RZ ;  /* 0x000000082e607824 */ /* 0x002fe600078e00ff */
[----:B------:R-:W-:Y:S02]  /*54a0*/  LEA.HI R45, R45, R46, RZ, 0x3 ;  /* 0x0000002e2d2d7211 */ /* 0x000fe400078f18ff */
[----:B------:R-:W-:Y:S02]  /*54b0*/  ISETP.GE.AND P3, PT, R96, c[0x0][0x1d4], PT ;  /* 0x0000750060007a0c */ /* 0x000fe40003f66270 */
[----:B------:R-:W-:Y:S02]  /*54c0*/  LOP3.LUT R98, R111, 0x38, R96, 0xf8, !PT ;  /* 0x000000386f627812 */ /* 0x000fe400078ef860 */
[----:B------:R-:W-:Y:S02]  /*54d0*/  SHF.R.S32.HI R45, RZ, 0x3, R45 ;  /* 0x00000003ff2d7819 */ /* 0x000fe4000001142d */
[----:B------:R-:W-:Y:S03]  /*54e0*/  LOP3.LUT R97, R98, R123, RZ, 0x3c, !PT ;  /* 0x0000007b62617212 */ /* 0x000fe600078e3cff */
[----:B------:R-:W-:Y:S04]  /*54f0*/  IMAD R44, R45, 0xc00, R6 ;  /* 0x00000c002d2c7824 */ /* 0x000fe800078e0206 */
[----:B------:R-:W-:Y:S01]  /*5500*/  IMAD.IADD R97, R44, 0x1, R97 ;  /* 0x000000012c617824 */ /* 0x000fe200078e0261 */
[--C-:B------:R-:W-:Y:S02]  /*5510*/  @!P3 SHF.R.S32.HI R70, RZ, 0x1f, R96.reuse ;  /* 0x0000001fff46b819 */ /* 0x100fe40000011460 */
[----:B------:R-:W-:Y:S01]  /*5520*/  @!P3 IADD3 R173, P4, P0, R154, R173, R96 ;  /* 0x000000ad9aadb210 */ /* 0x000fe2000789e060 */
[----:B------:R-:W-:Y:S03]  /*5530*/  IMAD.SHL.U32 R96, R97, 0x2, RZ ;  /* 0x0000000261607824 */ /* 0x000fe600078e00ff */
[----:B------:R-:W-:Y:S02]  /*5540*/  @!P3 IADD3.X R132, R117, R132, R70, P4, P0 ;  /* 0x000000847584b210 */ /* 0x000fe400027e0446 */
[----:B------:R-:W1:Y:S01]  /*5550*/  LDS.128 R32, [R96+0xa080] ;  /* 0x00a0800060207984 */ /* 0x000e620000000c00 */
[C---:B------:R-:W-:Y:S04]  /*5560*/  LEA R70, P0, R69.reuse, c[0x0][0x1c8], 0x1 ;  /* 0x0000720045467a11 */ /* 0x040fe800078008ff */
[----:B------:R-:W-:Y:S02]  /*5570*/  LEA.HI.X R71, R69, c[0x0][0x1cc], R68, 0x1, P0 ;  /* 0x0000730045477a11 */ /* 0x000fe400000f0c44 */
[C---:B------:R-:W-:Y:S04]  /*5580*/  @!P3 LEA R68, P0, R173.reuse, c[0x0][0x1c8], 0x1 ;  /* 0x00007200ad44ba11 */ /* 0x040fe800078008ff */
[----:B------:R-:W-:Y:S02]  /*5590*/  @!P3 LEA.HI.X R69, R173, c[0x0][0x1cc], R132, 0x1, P0 ;  /* 0x00007300ad45ba11 */ /* 0x000fe400000f0c84 */
[----:B------:R-:W-:Y:S11]  /*55a0*/  ISETP.GE.AND P0, PT, R12, c[0x0][0x27c], PT ;  /* 0x00009f000c007a0c */ /* 0x000ff60003f06270 */
[----:B------:R-:W-:Y:S02]  /*55b0*/  @!UPT UIADD3 URZ, URZ, URZ, URZ ;  /* 0x0000003f3f3ff290 */ /* 0x000fe4000fffe03f */
[----:B--2---:R-:W-:Y:S01]  /*55c0*/  @!P0 IMAD.U32 R46, R64, 0x10000, RZ ;  /* 0x00010000402e8824 */ /* 0x004fe200078e00ff */
[----:B------:R-:W-:Y:S01]  /*55d0*/  @!P0 LOP3.LUT R53, R65, 0xffff0000, RZ, 0xc0, !PT ;  /* 0xffff000041358812 */ /* 0x000fe200078ec0ff */
[C---:B------:R-:W-:Y:S01]  /*55e0*/  @!P0 IMAD.U32 R56, R66.reuse, 0x10000, RZ ;  /* 0x0001000042388824 */ /* 0x040fe200078e00ff */
[----:B------:R-:W-:Y:S01]  /*55f0*/  @!P0 LOP3.LUT R59, R66, 0xffff0000, RZ, 0xc0, !PT ;  /* 0xffff0000423b8812 */ /* 0x000fe200078ec0ff */
[C---:B------:R-:W-:Y:S01]  /*5600*/  @!P0 IMAD.U32 R62, R67.reuse, 0x10000, RZ ;  /* 0x00010000433e8824 */ /* 0x040fe200078e00ff */
[----:B------:R-:W-:Y:S02]  /*5610*/  @!P0 LOP3.LUT R63, R67, 0xffff0000, RZ, 0xc0, !PT ;  /* 0xffff0000433f8812 */ /* 0x000fe400078ec0ff */
[--C-:B------:R-:W-:Y:S02]  /*5620*/  @!P0 SHF.R.U64 R38, R38, 0x10, R39.reuse ;  /* 0x0000001026268819 */ /* 0x100fe40000001227 */
[----:B------:R-:W-:Y:S02]  /*5630*/  @!P0 SHF.R.U32.HI R39, RZ, 0x10, R39 ;  /* 0x00000010ff278819 */ /* 0x000fe40000011627 */
[----:B------:R-:W-:Y:S02]  /*5640*/  @!P0 SHF.R.U64 R47, R90, 0x10, R91 ;  /* 0x000000105a2f8819 */ /* 0x000fe4000000125b */
[----:B------:R-:W-:Y:S01]  /*5650*/  @!P0 PRMT R51, R51, 0x5410, R38 ;  /* 0x0000541033338816 */ /* 0x000fe20000000026 */
[----:B-1----:R-:W-:Y:S01]  /*5660*/  @!P0 IMAD.U32 R38, R32, 0x10000, RZ ;  /* 0x0001000020268824 */ /* 0x002fe200078e00ff */
[----:B------:R-:W-:Y:S02]  /*5670*/  @!P0 PRMT R50, R50, 0x5410, R39 ;  /* 0x0000541032328816 */ /* 0x000fe40000000027 */
[----:B------:R-:W-:Y:S02]  /*5680*/  @!P0 LOP3.LUT R39, R32, 0xffff0000, RZ, 0xc0, !PT ;  /* 0xffff000020278812 */ /* 0x000fe400078ec0ff */
[----:B------:R-:W-:Y:S02]  /*5690*/  @!P0 PRMT R102, R102, 0x5410, R47 ;  /* 0x0000541066668816 */ /* 0x000fe4000000002f */
[----:B------:R-:W-:Y:S02]  /*56a0*/  @!P0 LOP3.LUT R47, R64, 0xffff0000, RZ, 0xc0, !PT ;  /* 0xffff0000402f8812 */ /* 0x000fe400078ec0ff */
[C---:B------:R-:W-:Y:S01]  /*56b0*/  @!P0 LOP3.LUT R58, R102.reuse, 0xffff0000, RZ, 0xc0, !PT ;  /* 0xffff0000663a8812 */ /* 0x040fe200078ec0ff */
[----:B------:R-:W-:Y:S01]  /*56c0*/  @!P0 IMAD.U32 R55, R102, 0x10000, RZ ;  /* 0x0001000066378824 */ /* 0x000fe200078e00ff */
[----:B------:R-:W-:Y:S02]  /*56d0*/  @!P0 SHF.R.U64 R36, R36, 0x10, R37 ;  /* 0x0000001024248819 */ /* 0x000fe40000001225 */
[----:B------:R-:W-:Y:S02]  /*56e0*/  @!P0 SHF.R.U64 R45, R88, 0x10, R89 ;  /* 0x00000010582d8819 */ /* 0x000fe40000001259 */
[----:B------:R-:W-:Y:S02]  /*56f0*/  @!P0 PRMT R49, R49, 0x5410, R36 ;  /* 0x0000541031318816 */ /* 0x000fe40000000024 */
[----:B------:R-:W-:Y:S02]  /*5700*/  @!P0 SHF.R.U32.HI R37, RZ, 0x10, R37 ;  /* 0x00000010ff258819 */ /* 0x000fe40000011625 */
[C---:B------:R-:W-:Y:S02]  /*5710*/  @!P0 LOP3.LUT R36, R49.reuse, 0xffff0000, RZ, 0xc0, !PT ;  /* 0xffff000031248812 */ /* 0x040fe400078ec0ff */
[----:B------:R-:W-:Y:S02]  /*5720*/  @!P0 PRMT R104, R104, 0x5410, R45 ;  /* 0x0000541068688816 */ /* 0x000fe4000000002d */
[----:B------:R-:W-:Y:S01]  /*5730*/  @!P0 PRMT R48, R48, 0x5410, R37 ;  /* 0x0000541030308816 */ /* 0x000fe20000000025 */
[----:B------:R-:W-:Y:S01]  /*5740*/  @!P0 IMAD.U32 R37, R49, 0x10000, RZ ;  /* 0x0001000031258824 */ /* 0x000fe200078e00ff */
[C---:B------:R-:W-:Y:S01]  /*5750*/  @!P0 LOP3.LUT R52, R104.reuse, 0xffff0000, RZ, 0xc0, !PT ;  /* 0xffff000068348812 */ /* 0x040fe200078ec0ff */
[----:B------:R-:W-:Y:S01]  /*5760*/  @!P0 IMAD.U32 R45, R104, 0x10000, RZ ;  /* 0x00010000682d8824 */ /* 0x000fe200078e00ff */
[----:B------:R-:W-:Y:S01]  /*5770*/  @!P0 SHF.R.U32.HI R88, RZ, 0x10, R89 ;  /* 0x00000010ff588819 */ /* 0x000fe20000011659 */
[C---:B------:R-:W-:Y:S01]  /*5780*/  @!P0 FMUL.FTZ R0, R38.reuse, R37 ;  /* 0x0000002526008220 */ /* 0x040fe20000410000 */
[----:B------:R-:W-:Y:S01]  /*5790*/  @!P0 SHF.R.U32.HI R90, RZ, 0x10, R91 ;  /* 0x00000010ff5a8819 */ /* 0x000fe2000001165b */
[----:B------:R-:W-:Y:S01]  /*57a0*/  @!P0 FMUL.FTZ R97, R39, R52 ;  /* 0x0000003427618220 */ /* 0x000fe20000410000 */
[----:B------:R-:W-:Y:S01]  /*57b0*/  @!P0 PRMT R103, R103, 0x5410, R88 ;  /* 0x0000541067678816 */ /* 0x000fe20000000058 */
[----:B------:R-:W-:Y:S01]  /*57c0*/  @!P0 FMUL.FTZ R3, R39, R36 ;  /* 0x0000002427038220 */ /* 0x000fe20000410000 */
[----:B------:R-:W-:Y:S01]  /*57d0*/  @!P0 LOP3.LUT R39, R33, 0xffff0000, RZ, 0xc0, !PT ;  /* 0xffff000021278812 */ /* 0x000fe200078ec0ff */
[----:B------:R-:W-:Y:S01]  /*57e0*/  @!P0 FMUL.FTZ R96, R38, R45 ;  /* 0x0000002d26608220 */ /* 0x000fe20000410000 */
[----:B------:R-:W-:Y:S01]  /*57f0*/  @!P0 LOP3.LUT R54, R103, 0xffff0000, RZ, 0xc0, !PT ;  /* 0xffff000067368812 */ /* 0x000fe200078ec0ff */
[----:B------:R-:W-:Y:S01]  /*5800*/  @!P0 FFMA.FTZ R0, R45, R46, R0 ;  /* 0x0000002e2d008223 */ /* 0x000fe20000010000 */
[----:B------:R-:W-:Y:S01]  /*5810*/  @!P0 PRMT R101, R101, 0x5410, R90 ;  /* 0x0000541065658816 */ /* 0x000fe2000000005a */
[----:B------:R-:W-:Y:S02]  /*5820*/  @!P0 IMAD.U32 R45, R103, 0x10000, RZ ;  /* 0x00010000672d8824 */ /* 0x000fe400078e00ff */
[----:B------:R-:W-:Y:S01]  /*5830*/  @!P0 IMAD.U32 R38, R33, 0x10000, RZ ;  /* 0x0001000021268824 */ /* 0x000fe200078e00ff */
[----:B------:R-:W-:Y:S01]  /*5840*/  @!P0 LOP3.LUT R61, R101, 0xffff0000, RZ, 0xc0, !PT ;  /* 0xffff0000653d8812 */ /* 0x000fe200078ec0ff */
        /* <DEDUP_REMOVED lines=11> */
[C---:B------:R-:W-:Y:S01]  /*5900*/  @!P0 LOP3.LUT R36, R51.reuse, 0xffff0000, RZ, 0xc0, !PT ;  /* 0xffff000033248812 */ /* 0x040fe200078ec0ff */
[-C--:B------:R-:W-:Y:S02]  /*5910*/  @!P0 FMUL.FTZ R4, R38, R37.reuse ;  /* 0x0000002526048220 */ /* 0x080fe40000410000 */
[----:B------:R-:W-:Y:S02]  /*5920*/  @!P0 FFMA.FTZ R98, R46, R37, -R98 ;  /* 0x000000252e628223 */ /* 0x000fe40000010862 */
[----:B------:R-:W-:Y:S02]  /*5930*/  @!P0 IMAD.U32 R38, R34, 0x10000, RZ ;  /* 0x0001000022268824 */ /* 0x000fe400078e00ff */
[----:B------:R-:W-:Y:S01]  /*5940*/  @!P0 IMAD.U32 R37, R51, 0x10000, RZ ;  /* 0x0001000033258824 */ /* 0x000fe200078e00ff */
[----:B------:R-:W-:Y:S01]  /*5950*/  @!P0 F2FP.BF16.PACK_AB R99, R99, R98 ;  /* 0x000000626363823e */ /* 0x000fe200000010ff */
[C---:B------:R-:W-:Y:S02]  /*5960*/  @!P0 FMUL.FTZ R175, R39.reuse, R58 ;  /* 0x0000003a27af8220 */ /* 0x040fe40000410000 */
[-C--:B------:R-:W-:Y:S01]  /*5970*/  @!P0 FMUL.FTZ R8, R39, R36.reuse ;  /* 0x0000002427088220 */ /* 0x080fe20000410000 */
[----:B------:R-:W-:Y:S01]  /*5980*/  @!P0 LOP3.LUT R39, R35, 0xffff0000, RZ, 0xc0, !PT ;  /* 0xffff000023278812 */ /* 0x000fe200078ec0ff */
[C---:B------:R-:W-:Y:S02]  /*5990*/  @!P0 FMUL.FTZ R172, R38.reuse, R55 ;  /* 0x0000003726ac8220 */ /* 0x040fe40000410000 */
[-C--:B------:R-:W-:Y:S02]  /*59a0*/  @!P0 FMUL.FTZ R7, R38, R37.reuse ;  /* 0x0000002526078220 */ /* 0x080fe40000410000 */
[----:B------:R-:W-:Y:S02]  /*59b0*/  @!P0 IMAD.U32 R60, R101, 0x10000, RZ ;  /* 0x00010000653c8824 */ /* 0x000fe400078e00ff */
        /* <DEDUP_REMOVED lines=34> */
.L_x_1050:
[----:B------:R-:W-:Y:S05]  /*5be0*/  BSYNC B1 ;  /* 0x0000000000017941 */ /* 0x000fea0003800000 */
.L_x_1049:
[----:B------:R-:W-:Y:S04]  /*5bf0*/  IADD3 R171, P0, R168, R170, RZ ;  /* 0x000000aaa8ab7210 */ /* 0x000fe80007f1e0ff */
[----:B------:R-:W-:Y:S01]  /*5c00*/  IADD3.X R56, R147, R127, RZ, P0, !PT ;  /* 0x0000007f93387210 */ /* 0x000fe200007fe4ff */
[----:B------:R-:W-:-:S05]  /*5c10*/  @P5 BRA `(.L_x_1038) ;  /* 0x000012d000005947 */ /* 0x000fca0003800000 */
[----:B------:R-:W-:Y:S01]  /*5c20*/  ISETP.GE.AND P0, PT, R16, c[0x0][0x1d4], PT ;  /* 0x0000750010007a0c */ /* 0x000fe20003f06270 */
[----:B------:R-:W-:Y:S01]  /*5c30*/  @!UPT UIADD3 URZ, URZ, URZ, URZ ;  /* 0x0000003f3f3ff290 */ /* 0x000fe2000fffe03f */
[----:B------:R-:W-:Y:S11]  /*5c40*/  BSSY B0, `(.L_x_1053) ;  /* 0x000007e000007945 */ /* 0x000ff60003800000 */
[----:B------:R-:W-:-:S05]  /*5c50*/  @P0 BRA `(.L_x_1054) ;  /* 0x000007c000000947 */ /* 0x000fca0003800000 */
[----:B------:R-:W-:Y:S01]  /*5c60*/  SEL R39, R73, R92, !P1 ;  /* 0x0000005c49277207 */ /* 0x000fe20004800000 */
[----:B------:R-:W2:Y:S01]  /*5c70*/  LDS.128 R60, [R143+0xa080] ;  /* 0x00a080008f3c7984 */ /* 0x000ea20000000c00 */
[----:B------:R-:W-:Y:S02]  /*5c80*/  IADD3 R59, P3, P0, R154, R171, R140 ;  /* 0x000000ab9a3b7210 */ /* 0x000fe4000787e08c */
[----:B------:R-:W-:Y:S02]  /*5c90*/  SHF.R.S32.HI R38, RZ, 0x1f, R39 ;  /* 0x0000001fff267819 */ /* 0x000fe40000011427 */
[-C--:B------:R-:W-:Y:S02]  /*5ca0*/  IADD3.X R58, R117, R56.reuse, R138, P3, P0 ;  /* 0x00000038753a7210 */ /* 0x080fe40001fe048a */
[----:B------:R-:W-:Y:S04]  /*5cb0*/  LEA.HI R38, R38, R39, RZ, 0x4 ;  /* 0x0000002726267211 */ /* 0x000fe800078f20ff */
[----:B------:R-:W-:Y:S04]  /*5cc0*/  LEA.HI.SX32 R39, R38, R75, 0x1c ;  /* 0x0000004b26277211 */ /* 0x000fe800078fe2ff */
[----:B------:R-:W-:Y:S01]  /*5cd0*/  SHF.R.S32.HI R38, RZ, 0x1f, R39 ;  /* 0x0000001fff267819 */ /* 0x000fe20000011427 */
[----:B-1----:R-:W-:Y:S03]  /*5ce0*/  IMAD.SHL.U32 R66, R39, 0x8, RZ ;  /* 0x0000000827427824 */ /* 0x002fe600078e00ff */
        /* <DEDUP_REMOVED lines=16> */
[----:B--2---:R-:W-:Y:S01]  /*5df0*/  @!P0 IMAD.U32 R38, R60, 0x10000, RZ ;  /* 0x000100003c268824 */ /* 0x004fe200078e00ff */
[----:B------:R-:W-:Y:S01]  /*5e00*/  @!P0 LOP3.LUT R47, R61, 0xffff0000, RZ, 0xc0, !PT ;  /* 0xffff00003d2f8812 */ /* 0x000fe200078ec0ff */
[C---:B------:R-:W-:Y:S01]  /*5e10*/  @!P0 IMAD.U32 R54, R63.reuse, 0x10000, RZ ;  /* 0x000100003f368824 */ /* 0x040fe200078e00ff */
[----:B------:R-:W1:Y:S01]  /*5e20*/  LDS.128 R32, [R66+0xa080] ;  /* 0x00a0800042207984 */ /* 0x000e620000000c00 */
[C---:B------:R-:W-:Y:S01]  /*5e30*/  @!P0 IMAD.U32 R50, R62.reuse, 0x10000, RZ ;  /* 0x000100003e328824 */ /* 0x040fe200078e00ff */
[----:B------:R-:W-:Y:S02]  /*5e40*/  @!P0 LOP3.LUT R55, R63, 0xffff0000, RZ, 0xc0, !PT ;  /* 0xffff00003f378812 */ /* 0x000fe400078ec0ff */
[----:B------:R-:W-:Y:S02]  /*5e50*/  @!P0 LOP3.LUT R51, R62, 0xffff0000, RZ, 0xc0, !PT ;  /* 0xffff00003e338812 */ /* 0x000fe400078ec0ff */
[----:B------:R-:W-:Y:S02]  /*5e60*/  @!P0 SHF.R.U64 R26, R26, 0x10, R27 ;  /* 0x000000101a1a8819 */ /* 0x000fe4000000121b */
[----:B------:R-:W-:Y:S02]  /*5e70*/  @!P0 SHF.R.U32.HI R45, RZ, 0x10, R83 ;  /* 0x00000010ff2d8819 */ /* 0x000fe40000011653 */
[----:B------:R-:W-:Y:S02]  /*5e80*/  @!P0 SHF.R.U32.HI R37, RZ, 0x10, R27 ;  /* 0x00000010ff258819 */ /* 0x000fe4000001161b */
[----:B------:R-:W-:Y:S02]  /*5e90*/  @!P0 PRMT R43, R43, 0x5410, R26 ;  /* 0x000054102b2b8816 */ /* 0x000fe4000000001a */
        /* <DEDUP_REMOVED lines=14> */
[----:B------:R-:W-:Y:S02]  /*5f80*/  @!P0 PRMT R42, R42, 0x5410, R37 ;  /* 0x000054102a2a8816 */ /* 0x000fe40000000025 */
[----:B------:R-:W-:Y:S01]  /*5f90*/  @!P0 SHF.R.U32.HI R80, RZ, 0x10, R81 ;  /* 0x00000010ff508819 */ /* 0x000fe20000011651 */
[C---:B-1----:R-:W-:Y:S01]  /*5fa0*/  @!P0 IMAD.U32 R26, R32.reuse, 0x10000, RZ ;  /* 0x00010000201a8824 */ /* 0x042fe200078e00ff */
[----:B------:R-:W-:Y:S02]  /*5fb0*/  @!P0 LOP3.LUT R27, R32, 0xffff0000, RZ, 0xc0, !PT ;  /* 0xffff0000201b8812 */ /* 0x000fe400078ec0ff */
[----:B------:R-:W-:Y:S01]  /*5fc0*/  @!P0 PRMT R95, R95, 0x5410, R80 ;  /* 0x000054105f5f8816 */ /* 0x000fe20000000050 */
[----:B------:R-:W-:Y:S01]  /*5fd0*/  @!P0 FMUL.FTZ R0, R26, R25 ;  /* 0x000000191a008220 */ /* 0x000fe20000410000 */
[----:B------:R-:W-:Y:S01]  /*5fe0*/  @!P0 SHF.R.U64 R82, R82, 0x10, R83 ;  /* 0x0000001052528819 */ /* 0x000fe20000001253 */
[----:B------:R-:W-:Y:S01]  /*5ff0*/  @!P0 FMUL.FTZ R67, R27, R44 ;  /* 0x0000002c1b438220 */ /* 0x000fe20000410000 */
[----:B------:R-:W-:Y:S01]  /*6000*/  @!P0 LOP3.LUT R46, R95, 0xffff0000, RZ, 0xc0, !PT ;  /* 0xffff00005f2e8812 */ /* 0x000fe200078ec0ff */
[----:B------:R-:W-:Y:S01]  /*6010*/  @!P0 FMUL.FTZ R3, R27, R24 ;  /* 0x000000181b038220 */ /* 0x000fe20000410000 */
[----:B------:R-:W-:Y:S01]  /*6020*/  @!P0 LOP3.LUT R27, R33, 0xffff0000, RZ, 0xc0, !PT ;  /* 0xffff0000211b8812 */ /* 0x000fe200078ec0ff */
[----:B------:R-:W-:Y:S01]  /*6030*/  @!P0 FMUL.FTZ R66, R26, R39 ;  /* 0x000000271a428220 */ /* 0x000fe20000410000 */
[----:B------:R-:W-:Y:S01]  /*6040*/  @!P0 PRMT R93, R93, 0x5410, R82 ;  /* 0x000054105d5d8816 */ /* 0x000fe20000000052 */
[----:B------:R-:W-:Y:S02]  /*6050*/  @!P0 FFMA.FTZ R0, R39, R38, R0 ;  /* 0x0000002627008223 */ /* 0x000fe40000010000 */
[----:B------:R-:W-:Y:S01]  /*6060*/  @!P0 IMAD.U32 R39, R95, 0x10000, RZ ;  /* 0x000100005f278824 */ /* 0x000fe200078e00ff */
[----:B------:R-:W-:Y:S01]  /*6070*/  @!P0 LOP3.LUT R49, R93, 0xffff0000, RZ, 0xc0, !PT ;  /* 0xffff00005d318812 */ /* 0x000fe200078ec0ff */
[----:B------:R-:W-:Y:S02]  /*6080*/  @!P0 IMAD.U32 R26, R33, 0x10000, RZ ;  /* 0x00010000211a8824 */ /* 0x000fe400078e00ff */
[----:B------:R-:W-:Y:S01]  /*6090*/  @!P0 FFMA.FTZ R67, R45, R24, -R67 ;  /* 0x000000182d438223 */ /* 0x000fe20000010843 */
[----:B------:R-:W-:Y:S01]  /*60a0*/  @!P0 LOP3.LUT R24, R40, 0xffff0000, RZ, 0xc0, !PT ;  /* 0xffff000028188812 */ /* 0x000fe200078ec0ff */
[----:B------:R-:W-:Y:S02]  /*60b0*/  @!P0 FFMA.FTZ R66, R38, R25, -R66 ;  /* 0x0000001926428223 */ /* 0x000fe40000010842 */
[----:B------:R-:W-:Y:S02]  /*60c0*/  @!P0 IMAD.U32 R25, R40, 0x10000, RZ ;  /* 0x0001000028198824 */ /* 0x000fe400078e00ff */
[----:B------:R-:W-:Y:S01]  /*60d0*/  @!P0 FMUL.FTZ R69, R27, R46 ;  /* 0x0000002e1b458220 */ /* 0x000fe20000410000 */
[----:B------:R-:W-:Y:S01]  /*60e0*/  @!P0 F2FP.BF16.PACK_AB R66, R67, R66 ;  /* 0x000000424342823e */ /* 0x000fe200000010ff */
[----:B------:R-:W-:Y:S02]  /*60f0*/  @!P0 IMAD.U32 R38, R61, 0x10000, RZ ;  /* 0x000100003d268824 */ /* 0x000fe400078e00ff */
[C---:B------:R-:W-:Y:S02]  /*6100*/  @!P0 FMUL.FTZ R68, R26.reuse, R39 ;  /* 0x000000271a448220 */ /* 0x040fe40000410000 */
[-C--:B------:R-:W-:Y:S02]  /*6110*/  @!P0 FMUL.FTZ R4, R26, R25.reuse ;  /* 0x000000191a048220 */ /* 0x080fe40000410000 */
[-C--:B------:R-:W-:Y:S01]  /*6120*/  @!P0 FMUL.FTZ R5, R27, R24.reuse ;  /* 0x000000181b058220 */ /* 0x080fe20000410000 */
[----:B------:R-:W-:Y:S01]  /*6130*/  @!P0 LOP3.LUT R27, R35, 0xffff0000, RZ, 0xc0, !PT ;  /* 0xffff0000231b8812 */ /* 0x000fe200078ec0ff */
[----:B------:R-:W-:Y:S01]  /*6140*/  @!P0 FFMA.FTZ R69, R47, R24, -R69 ;  /* 0x000000182f458223 */ /* 0x000fe20000010845 */
[----:B------:R-:W-:Y:S01]  /*6150*/  @!P0 LOP3.LUT R24, R42, 0xffff0000, RZ, 0xc0, !PT ;  /* 0xffff00002a188812 */ /* 0x000fe200078ec0ff */
[----:B------:R-:W-:Y:S02]  /*6160*/  @!P0 IMAD.U32 R26, R35, 0x10000, RZ ;  /* 0x00010000231a8824 */ /* 0x000fe400078e00ff */
[----:B------:R-:W-:Y:S02]  /*6170*/  @!P0 FFMA.FTZ R68, R38, R25, -R68 ;  /* 0x0000001926448223 */ /* 0x000fe40000010844 */
[----:B------:R-:W-:Y:S02]  /*6180*/  @!P0 IMAD.U32 R25, R42, 0x10000, RZ ;  /* 0x000100002a198824 */ /* 0x000fe400078e00ff */
[----:B------:R-:W-:Y:S01]  /*6190*/  @!P0 FMUL.FTZ R70, R26, R52 ;  /* 0x000000341a468220 */ /* 0x000fe20000410000 */
[----:B------:R-:W-:Y:S01]  /*61a0*/  @!P0 F2FP.BF16.PACK_AB R69, R69, R68 ;  /* 0x000000444545823e */ /* 0x000fe200000010ff */
[C---:B------:R-:W-:Y:S02]  /*61b0*/  @!P0 FMUL.FTZ R89, R27.reuse, R53 ;  /* 0x000000351b598220 */ /* 0x040fe40000410000 */
        /* <DEDUP_REMOVED lines=38> */
.L_x_1054:
[----:B------:R-:W-:Y:S05]  /*6420*/  BSYNC B0 ;  /* 0x0000000000007941 */ /* 0x000fea0003800000 */
.L_x_1053:
[----:B------:R-:W-:Y:S11]  /*6430*/  ISETP.GE.AND P0, PT, R12, c[0x0][0x1d4], PT ;  /* 0x000075000c007a0c */ /* 0x000ff60003f06270 */
[----:B------:R-:W-:Y:S02]  /*6440*/  @!UPT UIADD3 URZ, URZ, URZ, URZ ;  /* 0x0000003f3f3ff290 */ /* 0x000fe4000fffe03f */
[----:B------:R-:W-:-:S05]  /*6450*/  @P0 BRA `(.L_x_1038) ;  /* 0x00000a9000000947 */ /* 0x000fca0003800000 */
[----:B-1----:R-:W-:Y:S01]  /*6460*/  SEL R35, R73, R92, !P2 ;  /* 0x0000005c49237207 */ /* 0x002fe20005000000 */
[----:B------:R-:W1:Y:S01]  /*6470*/  LDS.128 R48, [R141+0xa080] ;  /* 0x00a080008d307984 */ /* 0x000e620000000c00 */
[----:B------:R-:W-:Y:S02]  /*6480*/  IADD3 R53, P3, P0, R154, R171, R139 ;  /* 0x000000ab9a357210 */ /* 0x000fe4000787e08b */
[----:B------:R-:W-:Y:S02]  /*6490*/  SHF.R.S32.HI R34, RZ, 0x1f, R35 ;  /* 0x0000001fff227819 */ /* 0x000fe40000011423 */
[----:B------:R-:W-:Y:S02]  /*64a0*/  IADD3.X R52, R117, R56, R142, P3, P0 ;  /* 0x0000003875347210 */ /* 0x000fe40001fe048e */
[----:B------:R-:W-:Y:S02]  /*64b0*/  LEA.HI R35, R34, R35, RZ, 0x4 ;  /* 0x0000002322237211 */ /* 0x000fe400078f20ff */
[----:B------:R-:W-:Y:S02]  /*64c0*/  LEA R54, P0, R53, c[0x0][0x1c8], 0x1 ;  /* 0x0000720035367a11 */ /* 0x000fe400078008ff */
[----:B------:R-:W-:Y:S02]  /*64d0*/  LEA.HI.SX32 R35, R35, R74, 0x1c ;  /* 0x0000004a23237211 */ /* 0x000fe400078fe2ff */
[----:B------:R-:W-:Y:S02]  /*64e0*/  LEA.HI.X R55, R53, c[0x0][0x1cc], R52, 0x1, P0 ;  /* 0x0000730035377a11 */ /* 0x000fe400000f0c34 */
[----:B------:R-:W-:Y:S01]  /*64f0*/  SHF.R.S32.HI R34, RZ, 0x1f, R35 ;  /* 0x0000001fff227819 */ /* 0x000fe20000011423 */
[----:B------:R-:W-:Y:S01]  /*6500*/  IMAD.SHL.U32 R52, R35, 0x8, RZ ;  /* 0x0000000823347824 */ /* 0x000fe200078e00ff */
[----:B------:R-:W-:Y:S02]  /*6510*/  ISETP.GE.AND P0, PT, R12, c[0x0][0x27c], PT ;  /* 0x00009f000c007a0c */ /* 0x000fe40003f06270 */
[----:B------:R-:W-:Y:S02]  /*6520*/  LEA.HI R34, R34, R35, RZ, 0x3 ;  /* 0x0000002322227211 */ /* 0x000fe400078f18ff */
[----:B------:R-:W-:Y:S02]  /*6530*/  LOP3.LUT R58, R119, 0x38, R52, 0xf8, !PT ;  /* 0x00000038773a7812 */ /* 0x000fe400078ef834 */
[----:B------:R-:W-:Y:S02]  /*6540*/  SHF.R.S32.HI R34, RZ, 0x3, R34 ;  /* 0x00000003ff227819 */ /* 0x000fe40000011422 */
[----:B------:R-:W-:Y:S03]  /*6550*/  LOP3.LUT R59, R58, R129, RZ, 0x3c, !PT ;  /* 0x000000813a3b7212 */ /* 0x000fe600078e3cff */
[----:B------:R-:W-:Y:S02]  /*6560*/  IMAD R32, R34, 0xc00, R11 ;  /* 0x00000c0022207824 */ /* 0x000fe400078e020b */
[----:B------:R-:W-:Y:S02]  /*6570*/  @!P0 SHF.R.U64 R34, R76, 0x10, R77 ;  /* 0x000000104c228819 */ /* 0x000fe4000000124d */
[----:B------:R-:W-:Y:S01]  /*6580*/  IMAD.IADD R59, R32, 0x1, R59 ;  /* 0x00000001203b7824 */ /* 0x000fe200078e023b */
[----:B------:R-:W-:Y:S02]  /*6590*/  @!P0 SHF.R.U32.HI R36, RZ, 0x10, R79 ;  /* 0x00000010ff248819 */ /* 0x000fe4000001164f */
[----:B------:R-:W-:Y:S01]  /*65a0*/  @!P0 PRMT R87, R87, 0x5410, R34 ;  /* 0x0000541057578816 */ /* 0x000fe20000000022 */
[----:B------:R-:W-:Y:S01]  /*65b0*/  IMAD.SHL.U32 R53, R59, 0x2, RZ ;  /* 0x000000023b357824 */ /* 0x000fe200078e00ff */
[----:B------:R-:W-:Y:S02]  /*65c0*/  @!P0 PRMT R85, R85, 0x5410, R36 ;  /* 0x0000541055558816 */ /* 0x000fe40000000024 */
[--C-:B------:R-:W-:Y:S01]  /*65d0*/  @!P0 SHF.R.U64 R20, R20, 0x10, R21.reuse ;  /* 0x0000001014148819 */ /* 0x100fe20000001215 */
[----:B------:R-:W-:Y:S01]  /*65e0*/  @!P0 IMAD.U32 R35, R87, 0x10000, RZ ;  /* 0x0001000057238824 */ /* 0x000fe200078e00ff */
[----:B------:R-:W2:Y:S01]  /*65f0*/  LDS.128 R24, [R53+0xa080] ;  /* 0x00a0800035187984 */ /* 0x000ea20000000c00 */
[C---:B-1----:R-:W-:Y:S01]  /*6600*/  @!P0 IMAD.U32 R34, R48.reuse, 0x10000, RZ ;  /* 0x0001000030228824 */ /* 0x042fe200078e00ff */
[----:B------:R-:W-:Y:S01]  /*6610*/  @!P0 LOP3.LUT R36, R48, 0xffff0000, RZ, 0xc0, !PT ;  /* 0xffff000030248812 */ /* 0x000fe200078ec0ff */
[C---:B------:R-:W-:Y:S01]  /*6620*/  @!P0 IMAD.U32 R39, R49.reuse, 0x10000, RZ ;  /* 0x0001000031278824 */ /* 0x040fe200078e00ff */
[----:B------:R-:W-:Y:S01]  /*6630*/  @!P0 LOP3.LUT R38, R49, 0xffff0000, RZ, 0xc0, !PT ;  /* 0xffff000031268812 */ /* 0x000fe200078ec0ff */
[C---:B------:R-:W-:Y:S01]  /*6640*/  @!P0 IMAD.U32 R46, R51.reuse, 0x10000, RZ ;  /* 0x00010000332e8824 */ /* 0x040fe200078e00ff */
[----:B------:R-:W-:Y:S01]  /*6650*/  @!P0 LOP3.LUT R47, R51, 0xffff0000, RZ, 0xc0, !PT ;  /* 0xffff0000332f8812 */ /* 0x000fe200078ec0ff */
[C---:B------:R-:W-:Y:S01]  /*6660*/  @!P0 IMAD.U32 R42, R50.reuse, 0x10000, RZ ;  /* 0x00010000322a8824 */ /* 0x040fe200078e00ff */
[----:B------:R-:W-:Y:S02]  /*6670*/  @!P0 LOP3.LUT R43, R50, 0xffff0000, RZ, 0xc0, !PT ;  /* 0xffff0000322b8812 */ /* 0x000fe400078ec0ff */
[----:B------:R-:W-:Y:S02]  /*6680*/  @!P0 SHF.R.U32.HI R21, RZ, 0x10, R21 ;  /* 0x00000010ff158819 */ /* 0x000fe40000011615 */
[----:B------:R-:W-:Y:S02]  /*6690*/  @!P0 PRMT R29, R29, 0x5410, R20 ;  /* 0x000054101d1d8816 */ /* 0x000fe40000000014 */
[----:B------:R-:W-:Y:S02]  /*66a0*/  @!P0 PRMT R28, R28, 0x5410, R21 ;  /* 0x000054101c1c8816 */ /* 0x000fe40000000015 */
[----:B------:R-:W-:Y:S02]  /*66b0*/  @!P0 SHF.L.U32 R21, R29, 0x10, RZ ;  /* 0x000000101d158819 */ /* 0x000fe400000006ff */
[C---:B------:R-:W-:Y:S01]  /*66c0*/  @!P0 SHF.L.U32 R44, R85.reuse, 0x10, RZ ;  /* 0x00000010552c8819 */ /* 0x040fe200000006ff */
[----:B------:R-:W-:Y:S01]  /*66d0*/  @!P0 IMAD.U32 R20, R28, 0x10000, RZ ;  /* 0x000100001c148824 */ /* 0x000fe200078e00ff */
[----:B------:R-:W-:Y:S02]  /*66e0*/  @!P0 LOP3.LUT R45, R85, 0xffff0000, RZ, 0xc0, !PT ;  /* 0xffff0000552d8812 */ /* 0x000fe400078ec0ff */
[--C-:B------:R-:W-:Y:S02]  /*66f0*/  @!P0 SHF.R.U64 R22, R22, 0x10, R23.reuse ;  /* 0x0000001016168819 */ /* 0x100fe40000001217 */
[----:B------:R-:W-:Y:S02]  /*6700*/  @!P0 SHF.R.U32.HI R33, RZ, 0x10, R23 ;  /* 0x00000010ff218819 */ /* 0x000fe40000011617 */
[----:B------:R-:W-:Y:S02]  /*6710*/  @!P0 PRMT R31, R31, 0x5410, R22 ;  /* 0x000054101f1f8816 */ /* 0x000fe40000000016 */
[----:B------:R-:W-:Y:S02]  /*6720*/  @!P0 PRMT R30, R30, 0x5410, R33 ;  /* 0x000054101e1e8816 */ /* 0x000fe40000000021 */
[----:B------:R-:W-:Y:S02]  /*6730*/  @!P0 SHF.R.U32.HI R77, RZ, 0x10, R77 ;  /* 0x00000010ff4d8819 */ /* 0x000fe4000001164d */
[----:B------:R-:W-:Y:S02]  /*6740*/  @!P0 SHF.R.U64 R79, R78, 0x10, R79 ;  /* 0x000000104e4f8819 */ /* 0x000fe4000000124f */
[----:B------:R-:W-:Y:S02]  /*6750*/  @!P0 PRMT R86, R86, 0x5410, R77 ;  /* 0x0000541056568816 */ /* 0x000fe4000000004d */
[----:B------:R-:W-:Y:S03]  /*6760*/  @!P0 PRMT R84, R84, 0x5410, R79 ;  /* 0x0000541054548816 */ /* 0x000fe6000000004f */
[----:B------:R-:W-:Y:S01]  /*6770*/  @!P0 IMAD.U32 R37, R86, 0x10000, RZ ;  /* 0x0001000056258824 */ /* 0x000fe200078e00ff */
[----:B------:R-:W-:Y:S01]  /*6780*/  @!P0 LOP3.LUT R41, R84, 0xffff0000, RZ, 0xc0, !PT ;  /* 0xffff000054298812 */ /* 0x000fe200078ec0ff */
[----:B--2---:R-:W-:Y:S02]  /*6790*/  @!P0 IMAD.U32 R22, R24, 0x10000, RZ ;  /* 0x0001000018168824 */ /* 0x004fe400078e00ff */
[C---:B------:R-:W-:Y:S02]  /*67a0*/  @!P0 IMAD.U32 R23, R25.reuse, 0x10000, RZ ;  /* 0x0001000019178824 */ /* 0x040fe400078e00ff */
[C---:B------:R-:W-:Y:S02]  /*67b0*/  @!P0 FMUL.FTZ R53, R22.reuse, R35 ;  /* 0x0000002316358220 */ /* 0x040fe40000410000 */
[----:B------:R-:W-:Y:S01]  /*67c0*/  @!P0 FMUL.FTZ R0, R22, R21 ;  /* 0x0000001516008220 */ /* 0x000fe20000410000 */
[----:B------:R-:W-:Y:S01]  /*67d0*/  @!P0 LOP3.LUT R22, R25, 0xffff0000, RZ, 0xc0, !PT ;  /* 0xffff000019168812 */ /* 0x000fe200078ec0ff */
[----:B------:R-:W-:Y:S02]  /*67e0*/  @!P0 FMUL.FTZ R58, R23, R37 ;  /* 0x00000025173a8220 */ /* 0x000fe40000410000 */
[----:B------:R-:W-:Y:S01]  /*67f0*/  @!P0 FFMA.FTZ R53, R34, R21, -R53 ;  /* 0x0000001522358223 */ /* 0x000fe20000010835 */
[----:B------:R-:W-:Y:S01]  /*6800*/  @!P0 LOP3.LUT R21, R28, 0xffff0000, RZ, 0xc0, !PT ;  /* 0xffff00001c158812 */ /* 0x000fe200078ec0ff */
[----:B------:R-:W-:Y:S01]  /*6810*/  @!P0 FFMA.FTZ R0, R35, R34, R0 ;  /* 0x0000002223008223 */ /* 0x000fe20000010000 */
[----:B------:R-:W-:Y:S01]  /*6820*/  @!P0 LOP3.LUT R34, R87, 0xffff0000, RZ, 0xc0, !PT ;  /* 0xffff000057228812 */ /* 0x000fe200078ec0ff */
[-C--:B------:R-:W-:Y:S01]  /*6830*/  @!P0 FMUL.FTZ R4, R23, R20.reuse ;  /* 0x0000001417048220 */ /* 0x080fe20000410000 */
[----:B------:R-:W-:Y:S01]  /*6840*/  @!P0 LOP3.LUT R23, R29, 0xffff0000, RZ, 0xc0, !PT ;  /* 0xffff00001d178812 */ /* 0x000fe200078ec0ff */
[----:B------:R-:W-:Y:S01]  /*6850*/  @!P0 FFMA.FTZ R58, R39, R20, -R58 ;  /* 0x00000014273a8223 */ /* 0x000fe2000001083a */
[----:B------:R-:W-:Y:S01]  /*6860*/  @!P0 LOP3.LUT R20, R24, 0xffff0000, RZ, 0xc0, !PT ;  /* 0xffff000018148812 */ /* 0x000fe200078ec0ff */
[----:B------:R-:W-:Y:S01]  /*6870*/  @!P0 FMUL.FTZ R5, R22, R21 ;  /* 0x0000001516058220 */ /* 0x000fe20000410000 */
[----:B------:R-:W-:Y:S01]  /*6880*/  @!P0 LOP3.LUT R35, R86, 0xffff0000, RZ, 0xc0, !PT ;  /* 0xffff000056238812 */ /* 0x000fe200078ec0ff */
[----:B------:R-:W-:Y:S02]  /*6890*/  @!P0 IMAD.U32 R40, R84, 0x10000, RZ ;  /* 0x0001000054288824 */ /* 0x000fe400078e00ff */
[----:B------:R-:W-:Y:S02]  /*68a0*/  @!P0 FMUL.FTZ R60, R20, R34 ;  /* 0x00000022143c8220 */ /* 0x000fe40000410000 */
[----:B------:R-:W-:Y:S02]  /*68b0*/  @!P0 FMUL.FTZ R59, R22, R35 ;  /* 0x00000023163b8220 */ /* 0x000fe40000410000 */
[-C--:B------:R-:W-:Y:S01]  /*68c0*/  @!P0 FMUL.FTZ R3, R20, R23.reuse ;  /* 0x0000001714038220 */ /* 0x080fe20000410000 */
[----:B------:R-:W-:Y:S01]  /*68d0*/  @!P0 LOP3.LUT R20, R30, 0xffff0000, RZ, 0xc0, !PT ;  /* 0xffff00001e148812 */ /* 0x000fe200078ec0ff */
[----:B------:R-:W-:Y:S01]  /*68e0*/  @!P0 FFMA.FTZ R60, R36, R23, -R60 ;  /* 0x00000017243c8223 */ /* 0x000fe2000001083c */
[C---:B------:R-:W-:Y:S01]  /*68f0*/  @!P0 LOP3.LUT R23, R27.reuse, 0xffff0000, RZ, 0xc0, !PT ;  /* 0xffff00001b178812 */ /* 0x040fe200078ec0ff */
[----:B------:R-:W-:Y:S02]  /*6900*/  @!P0 IMAD.U32 R22, R27, 0x10000, RZ ;  /* 0x000100001b168824 */ /* 0x000fe400078e00ff */
[----:B------:R-:W-:Y:S01]  /*6910*/  @!P0 FFMA.FTZ R59, R38, R21, -R59 ;  /* 0x00000015263b8223 */ /* 0x000fe2000001083b */
[----:B------:R-:W-:Y:S01]  /*6920*/  @!P0 F2FP.BF16.PACK_AB R53, R60, R53 ;  /* 0x000000353c35823e */ /* 0x000fe200000010ff */
        /* <DEDUP_REMOVED lines=8> */
[----:B------:R-:W-:Y:S01]  /*69b0*/  @!P0 FFMA.FTZ R61, R46, R21, -R61 ;  /* 0x000000152e3d8223 */ /* 0x000fe2000001083d */
[----:B------:R-:W-:Y:S01]  /*69c0*/  @!P0 SHF.L.U32 R21, R31, 0x10, RZ ;  /* 0x000000101f158819 */ /* 0x000fe200000006ff */
[----:B------:R-:W-:Y:S01]  /*69d0*/  @!P0 FFMA.FTZ R64, R47, R20, -R64 ;  /* 0x000000142f408223 */ /* 0x000fe20000010840 */
[----:B------:R-:W-:Y:S01]  /*69e0*/  @!P0 LOP3.LUT R20, R31, 0xffff0000, RZ, 0xc0, !PT ;  /* 0xffff00001f148812 */ /* 0x000fe200078ec0ff */
[----:B------:R-:W-:Y:S02]  /*69f0*/  @!P0 FMUL.FTZ R62, R22, R40 ;  /* 0x00000028163e8220 */ /* 0x000fe40000410000 */
[----:B------:R-:W-:Y:S01]  /*6a00*/  @!P0 FMUL.FTZ R63, R23, R41 ;  /* 0x00000029173f8220 */ /* 0x000fe20000410000 */
[----:B------:R-:W-:Y:S01]  /*6a10*/  @!P0 F2FP.BF16.PACK_AB R61, R64, R61 ;  /* 0x0000003d403d823e */ /* 0x000fe200000010ff */
[----:B------:R-:W-:Y:S02]  /*6a20*/  @!P0 FFMA.FTZ R3, R34, R36, R3 ;  /* 0x0000002422038223 */ /* 0x000fe40000010003 */
[-C--:B------:R-:W-:Y:S02]  /*6a30*/  @!P0 FMUL.FTZ R7, R22, R21.reuse ;  /* 0x0000001516078220 */ /* 0x080fe40000410000 */
[----:B------:R-:W-:Y:S01]  /*6a40*/  @!P0 FFMA.FTZ R62, R42, R21, -R62 ;  /* 0x000000152a3e8223 */ /* 0x000fe2000001083e */
[----:B------:R-:W-:Y:S01]  /*6a50*/  @!P0 F2FP.BF16.PACK_AB R59, R3, R0 ;  /* 0x00000000033b823e */ /* 0x000fe200000010ff */
[-C--:B------:R-:W-:Y:S02]  /*6a60*/  @!P0 FFMA.FTZ R63, R43, R20.reuse, -R63 ;  /* 0x000000142b3f8223 */ /* 0x080fe4000001083f */
[----:B------:R-:W-:Y:S01]  /*6a70*/  @!P0 FFMA.FTZ R4, R37, R39, R4 ;  /* 0x0000002725048223 */ /* 0x000fe20000010004 */
[----:B------:R-:W-:Y:S01]  /*6a80*/  @!P0 MOV R24, R59 ;  /* 0x0000003b00188202 */ /* 0x000fe20000000f00 */
[----:B------:R-:W-:Y:S01]  /*6a90*/  @!P0 FMUL.FTZ R8, R23, R20 ;  /* 0x0000001417088220 */ /* 0x000fe20000410000 */
[----:B------:R-:W-:Y:S01]  /*6aa0*/  @!P0 F2FP.BF16.PACK_AB R62, R63, R62 ;  /* 0x0000003e3f3e823e */ /* 0x000fe200000010ff */
[----:B------:R-:W-:Y:S02]  /*6ab0*/  @!P0 FFMA.FTZ R5, R35, R38, R5 ;  /* 0x0000002623058223 */ /* 0x000fe40000010005 */
[----:B------:R-:W-:Y:S02]  /*6ac0*/  @!P0 FFMA.FTZ R7, R40, R42, R7 ;  /* 0x0000002a28078223 */ /* 0x000fe40000010007 */
        /* <DEDUP_REMOVED lines=13> */
[----:B------:R-:W-:Y:S01]  /*6ba0*/  @!P0 IMAD.MOV.U32 R27, RZ, RZ, R64 ;  /* 0x000000ffff1b8224 */ /* 0x000fe200078e0040 */
[----:B------:R-:W-:Y:S11]  /*6bb0*/  ISETP.GE.AND P0, PT, R52, c[0x0][0x1d4], PT ;  /* 0x0000750034007a0c */ /* 0x000ff60003f06270 */
[----:B------:R-:W-:Y:S02]  /*6bc0*/  @!UPT UIADD3 URZ, URZ, URZ, URZ ;  /* 0x0000003f3f3ff290 */ /* 0x000fe4000fffe03f */
[----:B------:R-:W-:-:S05]  /*6bd0*/  @P0 BRA `(.L_x_1038) ;  /* 0x0000031000000947 */ /* 0x000fca0003800000 */
[--C-:B------:R-:W-:Y:S02]  /*6be0*/  SHF.R.S32.HI R0, RZ, 0x1f, R52.reuse ;  /* 0x0000001fff007819 */ /* 0x100fe40000011434 */
[----:B------:R-:W-:Y:S04]  /*6bf0*/  IADD3 R52, P3, P0, R154, R171, R52 ;  /* 0x000000ab9a347210 */ /* 0x000fe8000787e034 */
[----:B------:R-:W-:Y:S02]  /*6c00*/  IADD3.X R3, R117, R56, R0, P3, P0 ;  /* 0x0000003875037210 */ /* 0x000fe40001fe0400 */
[C---:B------:R-:W-:Y:S04]  /*6c10*/  LEA R4, P0, R52.reuse, c[0x0][0x1c8], 0x1 ;  /* 0x0000720034047a11 */ /* 0x040fe800078008ff */
[----:B------:R-:W-:Y:S05]  /*6c20*/  LEA.HI.X R5, R52, c[0x0][0x1cc], R3, 0x1, P0 ;  /* 0x0000730034057a11 */ /* 0x000fea00000f0c03 */
[----:B------:R2:W-:Y:S01]  /*6c30*/  STG.E.128 [R4.64], R24 ;  /* 0x0000001804007986 */ /* 0x0005e2000c101d12 */
[----:B------:R-:W-:-:S05]  /*6c40*/  BRA `(.L_x_1038) ;  /* 0x000002a000007947 */ /* 0x000fca0003800000 */
.L_x_1024:
[----:B------:R-:W-:Y:S01]  /*6c50*/  IMAD R0, R57, -0x30, R2 ;  /* 0xffffffd039007824 */ /* 0x000fe200078e0202 */
[----:B------:R-:W-:Y:S04]  /*6c60*/  BSSY B0, `(.L_x_1055) ;  /* 0x0000015000007945 */ /* 0x000fe80003800000 */
[----:B------:R-:W-:Y:S04]  /*6c70*/  IMNMX R146, R0, 0x30, PT ;  /* 0x0000003000927817 */ /* 0x000fe80003800200 */
[----:B------:R-:W-:Y:S11]  /*6c80*/  ISETP.GE.AND P0, PT, R113, R146, PT ;  /* 0x000000927100720c */ /* 0x000ff60003f06270 */
[----:B------:R-:W-:Y:S02]  /*6c90*/  @!UPT UIADD3 URZ, URZ, URZ, URZ ;  /* 0x0000003f3f3ff290 */ /* 0x000fe4000fffe03f */
[----:B------:R-:W-:-:S05]  /*6ca0*/  @P0 BRA `(.L_x_1056) ;  /* 0x0000010000000947 */ /* 0x000fca0003800000 */
[----:B------:R-:W-:Y:S11]  /*6cb0*/  ISETP.GE.AND P0, PT, R16, c[0x0][0x1d4], PT ;  /* 0x0000750010007a0c */ /* 0x000ff60003f06270 */
[----:B------:R-:W-:Y:S02]  /*6cc0*/  @!UPT UIADD3 URZ, URZ, URZ, URZ ;  /* 0x0000003f3f3ff290 */ /* 0x000fe4000fffe03f */
[----:B------:R-:W1:Y:S04]  /*6cd0*/  @!P0 LDS.128 R32, [R122+0xa080] ;  /* 0x00a080007a208984 */ /* 0x000e680000000c00 */
[----:B-1----:R-:W-:Y:S01]  /*6ce0*/  @!P0 STG.E.128 [R94.64], R32 ;  /* 0x000000205e008986 */ /* 0x002fe2000c101d12 */
[----:B------:R-:W-:Y:S11]  /*6cf0*/  ISETP.GE.AND P0, PT, R12, c[0x0][0x1d4], PT ;  /* 0x000075000c007a0c */ /* 0x000ff60003f06270 */
[----:B------:R-:W-:Y:S02]  /*6d00*/  @!UPT UIADD3 URZ, URZ, URZ, URZ ;  /* 0x0000003f3f3ff290 */ /* 0x000fe4000fffe03f */
[----:B------:R-:W1:Y:S04]  /*6d10*/  @!P0 LDS.128 R28, [R122+0xb880] ;  /* 0x00b880007a1c8984 */ /* 0x000e680000000c00 */
[----:B-1----:R-:W-:Y:S01]  /*6d20*/  @!P0 STG.E.128 [R94.64+0x80], R28 ;  /* 0x0000801c5e008986 */ /* 0x002fe2000c101d12 */
[----:B------:R-:W-:Y:S11]  /*6d30*/  ISETP.GE.AND P0, PT, R121, c[0x0][0x1d4], PT ;  /* 0x0000750079007a0c */ /* 0x000ff60003f06270 */
[----:B------:R-:W-:Y:S02]  /*6d40*/  @!UPT UIADD3 URZ, URZ, URZ, URZ ;  /* 0x0000003f3f3ff290 */ /* 0x000fe4000fffe03f */
[----:B------:R-:W1:Y:S04]  /*6d50*/  @!P0 LDS.128 R24, [R122+0xd080] ;  /* 0x00d080007a188984 */ /* 0x000e680000000c00 */
[----:B-1----:R-:W-:Y:S01]  /*6d60*/  @!P0 STG.E.128 [R94.64+0x100], R24 ;  /* 0x000100185e008986 */ /* 0x002fe2000c101d12 */
[----:B------:R-:W-:Y:S11]  /*6d70*/  ISETP.GE.AND P0, PT, R120, c[0x0][0x1d4], PT ;  /* 0x0000750078007a0c */ /* 0x000ff60003f06270 */
[----:B------:R-:W-:Y:S02]  /*6d80*/  @!UPT UIADD3 URZ, URZ, URZ, URZ ;  /* 0x0000003f3f3ff290 */ /* 0x000fe4000fffe03f */
[----:B------:R-:W1:Y:S04]  /*6d90*/  @!P0 LDS.128 R20, [R122+0xe880] ;  /* 0x00e880007a148984 */ /* 0x000e680000000c00 */
[----:B-1----:R1:W-:Y:S02]  /*6da0*/  @!P0 STG.E.128 [R94.64+0x180], R20 ;  /* 0x000180145e008986 */ /* 0x0023e4000c101d12 */
.L_x_1056:
[----:B------:R-:W-:Y:S05]  /*6db0*/  BSYNC B0 ;  /* 0x0000000000007941 */ /* 0x000fea0003800000 */
.L_x_1055:
[----:B------:R-:W-:Y:S11]  /*6dc0*/  ISETP.GE.AND P0, PT, R118, R146, PT ;  /* 0x000000927600720c */ /* 0x000ff60003f06270 */
[----:B------:R-:W-:Y:S02]  /*6dd0*/  @!UPT UIADD3 URZ, URZ, URZ, URZ ;  /* 0x0000003f3f3ff290 */ /* 0x000fe4000fffe03f */
[----:B------:R-:W-:-:S05]  /*6de0*/  @P0 BRA `(.L_x_1038) ;  /* 0x0000010000000947 */ /* 0x000fca0003800000 */
[----:B------:R-:W-:Y:S11]  /*6df0*/  ISETP.GE.AND P0, PT, R16, c[0x0][0x1d4], PT ;  /* 0x0000750010007a0c */ /* 0x000ff60003f06270 */
[----:B------:R-:W-:Y:S02]  /*6e00*/  @!UPT UIADD3 URZ, URZ, URZ, URZ ;  /* 0x0000003f3f3ff290 */ /* 0x000fe4000fffe03f */
[----:B------:R-:W2:Y:S04]  /*6e10*/  @!P0 LDS.128 R32, [R122+0xb080] ;  /* 0x00b080007a208984 */ /* 0x000ea80000000c00 */
[----:B--2---:R-:W-:Y:S01]  /*6e20*/  @!P0 STG.E.128 [R92.64], R32 ;  /* 0x000000205c008986 */ /* 0x004fe2000c101d12 */
[----:B------:R-:W-:Y:S11]  /*6e30*/  ISETP.GE.AND P0, PT, R12, c[0x0][0x1d4], PT ;  /* 0x000075000c007a0c */ /* 0x000ff60003f06270 */
[----:B------:R-:W-:Y:S02]  /*6e40*/  @!UPT UIADD3 URZ, URZ, URZ, URZ ;  /* 0x0000003f3f3ff290 */ /* 0x000fe4000fffe03f */
[----:B------:R-:W2:Y:S04]  /*6e50*/  @!P0 LDS.128 R28, [R122+0xc880] ;  /* 0x00c880007a1c8984 */ /* 0x000ea80000000c00 */
[----:B--2---:R-:W-:Y:S01]  /*6e60*/  @!P0 STG.E.128 [R92.64+0x80], R28 ;  /* 0x0000801c5c008986 */ /* 0x004fe2000c101d12 */
[----:B------:R-:W-:Y:S11]  /*6e70*/  ISETP.GE.AND P0, PT, R121, c[0x0][0x1d4], PT ;  /* 0x0000750079007a0c */ /* 0x000ff60003f06270 */
[----:B------:R-:W-:Y:S02]  /*6e80*/  @!UPT UIADD3 URZ, URZ, URZ, URZ ;  /* 0x0000003f3f3ff290 */ /* 0x000fe4000fffe03f */
[----:B------:R-:W2:Y:S04]  /*6e90*/  @!P0 LDS.128 R24, [R122+0xe080] ;  /* 0x00e080007a188984 */ /* 0x000ea80000000c00 */
[----:B--2---:R-:W-:Y:S01]  /*6ea0*/  @!P0 STG.E.128 [R92.64+0x100], R24 ;  /* 0x000100185c008986 */ /* 0x004fe2000c101d12 */
[----:B------:R-:W-:Y:S11]  /*6eb0*/  ISETP.GE.AND P0, PT, R120, c[0x0][0x1d4], PT ;  /* 0x0000750078007a0c */ /* 0x000ff60003f06270 */
[----:B------:R-:W-:Y:S02]  /*6ec0*/  @!UPT UIADD3 URZ, URZ, URZ, URZ ;  /* 0x0000003f3f3ff290 */ /* 0x000fe4000fffe03f */
[----:B-1----:R-:W1:Y:S04]  /*6ed0*/  @!P0 LDS.128 R20, [R122+0xf880] ;  /* 0x00f880007a148984 */ /* 0x002e680000000c00 */
[----:B-1----:R1:W-:Y:S02]  /*6ee0*/  @!P0 STG.E.128 [R92.64+0x180], R20 ;  /* 0x000180145c008986 */ /* 0x0023e4000c101d12 */
.L_x_1038:
[----:B------:R-:W-:Y:S05]  /*6ef0*/  BSYNC B2 ;  /* 0x0000000000027941 */ /* 0x000fea0003800000 */
.L_x_1023:
[----:B------:R-:W-:Y:S01]  /*6f00*/  IMAD.WIDE.U32 R8, R57, 0x30, RZ ;  /* 0x0000003039087825 */ /* 0x000fe200078e00ff */
[----:B--2---:R-:W-:Y:S01]  /*6f10*/  P2R R4, PR, RZ, 0x2 ;  /* 0x00000002ff047803 */ /* 0x004fe20000000000 */
[----:B------:R-:W-:Y:S01]  /*6f20*/  BSSY B0, `(.L_x_1057) ;  /* 0x000004a000007945 */ /* 0x000fe20003800000 */
[----:B------:R-:W-:Y:S01]  /*6f30*/  ISETP.NE.AND P1, PT, R126, RZ, PT ;  /* 0x000000ff7e00720c */ /* 0x000fe20003f25270 */
[----:B------:R-:W-:Y:S01]  /*6f40*/  IMAD R0, R130, 0x30, RZ ;  /* 0x0000003082007824 */ /* 0x000fe200078e02ff */
[-C--:B------:R-:W-:Y:S02]  /*6f50*/  IADD3 R7, P0, R109, R8.reuse, RZ ;  /* 0x000000086d077210 */ /* 0x080fe40007f1e0ff */
[----:B------:R-:W-:Y:S01]  /*6f60*/  ISETP.NE.AND P5, PT, R124, RZ, PT ;  /* 0x000000ff7c00720c */ /* 0x000fe20003fa5270 */
[----:B------:R-:W-:Y:S04]  /*6f70*/  IMAD.IADD R0, R9, 0x1, R0 ;  /* 0x0000000109007824 */ /* 0x000fe800078e0200 */
[----:B------:R-:W-:Y:S01]  /*6f80*/  IMAD.X R5, R0, 0x1, R107, P0 ;  /* 0x0000000100057824 */ /* 0x000fe200000e066b */
[----:B------:R-:W-:Y:S01]  /*6f90*/  IADD3 R3, P0, R112, R8, RZ ;  /* 0x0000000870037210 */ /* 0x000fe20007f1e0ff */
[----:B------:R-:W-:Y:S04]  /*6fa0*/  IMAD.IADD R8, R146, 0x1, -R113 ;  /* 0x0000000192087824 */ /* 0x000fe800078e0a71 */
[----:B------:R-:W-:Y:S01]  /*6fb0*/  IMAD.X R0, R0, 0x1, R110, P0 ;  /* 0x0000000100007824 */ /* 0x000fe200000e066e */
[C---:B------:R-:W-:Y:S11]  /*6fc0*/  ISETP.GE.AND P0, PT, R8.reuse, 0x21, PT ;  /* 0x000000210800780c */ /* 0x040ff60003f06270 */
[----:B------:R-:W-:Y:S02]  /*6fd0*/  @!UPT UIADD3 URZ, URZ, URZ, URZ ;  /* 0x0000003f3f3ff290 */ /* 0x000fe4000fffe03f */
[----:B-1----:R-:W-:Y:S04]  /*6fe0*/  @P0 IADD3 R21, P3, R7, 0x20, RZ ;  /* 0x0000002007150810 */ /* 0x002fe80007f7e0ff */
[----:B------:R-:W-:Y:S02]  /*6ff0*/  @P0 IADD3.X R9, RZ, R5, RZ, P3, !PT ;  /* 0x00000005ff090210 */ /* 0x000fe40001ffe4ff */
[----:B------:R-:W-:Y:S11]  /*7000*/  ISETP.GE.AND P3, PT, R8, 0x1, PT ;  /* 0x000000010800780c */ /* 0x000ff60003f66270 */
[----:B------:R-:W-:Y:S02]  /*7010*/  @!UPT UIADD3 URZ, URZ, URZ, URZ ;  /* 0x0000003f3f3ff290 */ /* 0x000fe4000fffe03f */
[----:B------:R-:W-:Y:S02]  /*7020*/  @P3 IMAD R8, R5, c[0x0][0x258], RZ ;  /* 0x0000960005083a24 */ /* 0x000fe400078e02ff */
[----:B------:R-:W-:Y:S02]  /*7030*/  @P3 IMAD.MOV.U32 R132, RZ, RZ, R152 ;  /* 0x000000ffff843224 */ /* 0x000fe400078e0098 */
[C---:B------:R-:W-:Y:S02]  /*7040*/  @P3 IMAD R8, R7.reuse, c[0x0][0x25c], R8 ;  /* 0x0000970007083a24 */ /* 0x040fe400078e0208 */
[----:B------:R-:W-:Y:S01]  /*7050*/  @P3 IMAD.WIDE.U32 R22, R7, c[0x0][0x258], R132 ;  /* 0x0000960007163a25 */ /* 0x000fe200078e0084 */
[----:B------:R-:W-:Y:S03]  /*7060*/  @P0 MOV R132, R152 ;  /* 0x0000009800840202 */ /* 0x000fe60000000f00 */
[----:B------:R-:W-:Y:S01]  /*7070*/  @P3 IMAD.IADD R8, R23, 0x1, R8 ;  /* 0x0000000117083824 */ /* 0x000fe200078e0208 */
[C---:B------:R-:W-:Y:S04]  /*7080*/  @P3 LEA R24, P4, R22.reuse, c[0x0][0x250], 0x1 ;  /* 0x0000940016183a11 */ /* 0x040fe800078808ff */
[----:B------:R-:W-:Y:S01]  /*7090*/  @P3 LEA.HI.X R25, R22, c[0x0][0x254], R8, 0x1, P4 ;  /* 0x0000950016193a11 */ /* 0x000fe200020f0c08 */
[----:B------:R-:W-:Y:S02]  /*70a0*/  @P0 IMAD R8, R9, c[0x0][0x258], RZ ;  /* 0x0000960009080a24 */ /* 0x000fe400078e02ff */
[C---:B------:R-:W-:Y:S02]  /*70b0*/  @P0 IMAD.WIDE.U32 R22, R21.reuse, c[0x0][0x258], R132 ;  /* 0x0000960015160a25 */ /* 0x040fe400078e0084 */
[----:B------:R-:W-:Y:S01]  /*70c0*/  @!PT LDS RZ, [RZ] ;  /* 0x00000000fffff984 */ /* 0x000fe20000000800 */
[----:B------:R-:W-:Y:S01]  /*70d0*/  @!PT LDS RZ, [RZ] ;  /* 0x00000000fffff984 */ /* 0x000fe20000000800 */
[----:B------:R-:W-:Y:S01]  /*70e0*/  @!PT LDS RZ, [RZ] ;  /* 0x00000000fffff984 */ /* 0x000fe20000000800 */
[----:B------:R1:W-:Y:S01]  /*70f0*/  @P3 LDGSTS.E.BYPASS.LTC128B.128 [R122+0x4080], [R24.64], !P1 ;  /* 0x04080000187a3fae */ /* 0x0003e2000c901d52 */
[----:B------:R-:W-:Y:S01]  /*7100*/  ISETP.NE.AND P1, PT, R4, RZ, PT ;  /* 0x000000ff0400720c */ /* 0x000fe20003f25270 */
[----:B------:R-:W-:Y:S01]  /*7110*/  @P0 IMAD R8, R21, c[0x0][0x25c], R8 ;  /* 0x0000970015080a24 */ /* 0x000fe200078e0208 */
[C---:B------:R-:W-:Y:S03]  /*7120*/  @P0 LEA R20, P4, R22.reuse, c[0x0][0x250], 0x1 ;  /* 0x0000940016140a11 */ /* 0x040fe600078808ff */
[----:B------:R-:W-:Y:S05]  /*7130*/  @P0 IMAD.IADD R8, R23, 0x1, R8 ;  /* 0x0000000117080824 */ /* 0x000fea00078e0208 */
[----:B------:R-:W-:Y:S02]  /*7140*/  @P0 LEA.HI.X R21, R22, c[0x0][0x254], R8, 0x1, P4 ;  /* 0x0000950016150a11 */ /* 0x000fe400020f0c08 */
[----:B------:R-:W-:Y:S11]  /*7150*/  ISETP.NE.AND P4, PT, R125, RZ, PT ;  /* 0x000000ff7d00720c */ /* 0x000ff60003f85270 */
[----:B------:R-:W-:Y:S02]  /*7160*/  @!UPT UIADD3 URZ, URZ, URZ, URZ ;  /* 0x0000003f3f3ff290 */ /* 0x000fe4000fffe03f */
[----:B------:R1:W-:Y:S04]  /*7170*/  @P3 LDGSTS.E.BYPASS.LTC128B.128 [R122+0x5880], [R24.64+0x80], !P4 ;  /* 0x05880080187a3fae */ /* 0x0003e8000e101d52 */
[----:B------:R1:W-:Y:S04]  /*7180*/  @P3 LDGSTS.E.BYPASS.LTC128B.128 [R122+0x7080], [R24.64+0x100], !P5 ;  /* 0x07080100187a3fae */ /* 0x0003e8000e901d52 */
[----:B------:R1:W-:Y:S01]  /*7190*/  @P3 LDGSTS.E.BYPASS.LTC128B.128 [R122+0x8880], [R24.64+0x180], !P6 ;  /* 0x08880180187a3fae */ /* 0x0003e2000f101d52 */
[----:B------:R-:W-:Y:S11]  /*71a0*/  ISETP.NE.AND P3, PT, R126, RZ, PT ;  /* 0x000000ff7e00720c */ /* 0x000ff60003f65270 */
[----:B------:R-:W-:Y:S02]  /*71b0*/  @!UPT UIADD3 URZ, URZ, URZ, URZ ;  /* 0x0000003f3f3ff290 */ /* 0x000fe4000fffe03f */
[----:B------:R1:W-:Y:S04]  /*71c0*/  @P0 LDGSTS.E.BYPASS.LTC128B.128 [R122+0x5080], [R20.64], !P3 ;  /* 0x05080000147a0fae */ /* 0x0003e8000d901d52 */
[----:B------:R1:W-:Y:S04]  /*71d0*/  @P0 LDGSTS.E.BYPASS.LTC128B.128 [R122+0x6880], [R20.64+0x80], !P4 ;  /* 0x06880080147a0fae */ /* 0x0003e8000e101d52 */
[----:B------:R1:W-:Y:S04]  /*71e0*/  @P0 LDGSTS.E.BYPASS.LTC128B.128 [R122+0x8080], [R20.64+0x100], !P5 ;  /* 0x08080100147a0fae */ /* 0x0003e8000e901d52 */
[----:B------:R1:W-:Y:S01]  /*71f0*/  @P0 LDGSTS.E.BYPASS.LTC128B.128 [R122+0x9880], [R20.64+0x180], !P6 ;  /* 0x09880180147a0fae */ /* 0x0003e2000f101d52 */
[----:B------:R-:W-:Y:S03]  /*7200*/  ISETP.GT.AND P0, PT, R146, R113, PT ;  /* 0x000000719200720c */ /* 0x000fe60003f04270 */
[----:B------:R-:W0:Y:S01]  /*7210*/  LDGDEPBAR ;  /* 0x00000000000079af */ /* 0x000e220000000000 */
[----:B------:R-:W-:Y:S04]  /*7220*/  DEPBAR.LE SB0, 0x0 ;  /* 0x000080000000791a */ /* 0x000fe80000000000 */
[----:B------:R-:W-:Y:S06]  /*7230*/  BAR.SYNC.DEFER_BLOCKING 0x0 ;  /* 0x0000000000007b1d */ /* 0x000fec0000010000 */
[----:B------:R-:W-:-:S05]  /*7240*/  @!P0 BRA `(.L_x_1058) ;  /* 0x0000017000008947 */ /* 0x000fca0003800000 */
[----:B-1----:R-:W-:Y:S02]  /*7250*/  IMAD.MOV.U32 R130, RZ, RZ, R166 ;  /* 0x000000ffff827224 */ /* 0x002fe400078e00a6 */
[----:B------:R-:W-:Y:S02]  /*7260*/  IMAD R4, R0, c[0x0][0x208], RZ ;  /* 0x0000820000047a24 */ /* 0x000fe400078e02ff */
[C---:B------:R-:W-:Y:S04]  /*7270*/  IMAD.WIDE.U32 R20, R3.reuse, c[0x0][0x208], R130 ;  /* 0x0000820003147a25 */ /* 0x040fe800078e0082 */
[----:B------:R-:W-:Y:S01]  /*7280*/  IMAD R4, R3, c[0x0][0x20c], R4 ;  /* 0x0000830003047a24 */ /* 0x000fe200078e0204 */
[C---:B------:R-:W-:Y:S03]  /*7290*/  LEA R8, P0, R20.reuse, c[0x0][0x1f8], 0x1 ;  /* 0x00007e0014087a11 */ /* 0x040fe600078008ff */
[----:B------:R-:W-:Y:S05]  /*72a0*/  IMAD.IADD R4, R21, 0x1, R4 ;  /* 0x0000000115047824 */ /* 0x000fea00078e0204 */
[----:B------:R-:W-:Y:S02]  /*72b0*/  LEA.HI.X R9, R20, c[0x0][0x1fc], R4, 0x1, P0 ;  /* 0x00007f0014097a11 */ /* 0x000fe400000f0c04 */
        /* <DEDUP_REMOVED lines=16> */
.L_x_1058:
[----:B-1----:R-:W-:Y:S05]  /*73c0*/  BSYNC B0 ;  /* 0x0000000000007941 */ /* 0x002fea0003800000 */
.L_x_1057:
[----:B------:R-:W-:Y:S01]  /*73d0*/  ISETP.GE.AND P0, PT, R118, R146, PT ;  /* 0x000000927600720c */ /* 0x000fe20003f06270 */
[----:B------:R-:W-:Y:S01]  /*73e0*/  @!UPT UIADD3 URZ, URZ, URZ, URZ ;  /* 0x0000003f3f3ff290 */ /* 0x000fe2000fffe03f */
[----:B------:R-:W-:Y:S11]  /*73f0*/  BSSY B0, `(.L_x_1059) ;  /* 0x000001b000007945 */ /* 0x000ff60003800000 */
[----:B------:R-:W-:-:S05]  /*7400*/  @P0 BRA `(.L_x_1060) ;  /* 0x0000019000000947 */ /* 0x000fca0003800000 */
[----:B------:R-:W-:Y:S01]  /*7410*/  IADD3 R3, P0, R3, 0x20, RZ ;  /* 0x0000002003037810 */ /* 0x000fe20007f1e0ff */
[----:B------:R-:W-:Y:S04]  /*7420*/  IMAD.MOV.U32 R130, RZ, RZ, R166 ;  /* 0x000000ffff827224 */ /* 0x000fe800078e00a6 */
[----:B------:R-:W-:Y:S02]  /*7430*/  IMAD.X R0, RZ, RZ, R0, P0 ;  /* 0x000000ffff007224 */ /* 0x000fe400000e0600 */
[C---:B------:R-:W-:Y:S04]  /*7440*/  IMAD.WIDE.U32 R8, R3.reuse, c[0x0][0x208], R130 ;  /* 0x0000820003087a25 */ /* 0x040fe800078e0082 */
[----:B------:R-:W-:Y:S01]  /*7450*/  IMAD R0, R0, c[0x0][0x208], RZ ;  /* 0x0000820000007a24 */ /* 0x000fe200078e02ff */
[C---:B------:R-:W-:Y:S03]  /*7460*/  LEA R4, P0, R8.reuse, c[0x0][0x1f8], 0x1 ;  /* 0x00007e0008047a11 */ /* 0x040fe600078008ff */
[----:B------:R-:W-:Y:S04]  /*7470*/  IMAD R0, R3, c[0x0][0x20c], R0 ;  /* 0x0000830003007a24 */ /* 0x000fe800078e0200 */
        /* <DEDUP_REMOVED lines=18> */
.L_x_1060:
[----:B------:R-:W-:Y:S05]  /*75a0*/  BSYNC B0 ;  /* 0x0000000000007941 */ /* 0x000fea0003800000 */
.L_x_1059:
        /* <DEDUP_REMOVED lines=8> */
[C---:B------:R-:W-:Y:S01]  /*7630*/  IMAD R0, R4.reuse, UR8, RZ ;  /* 0x0000000804007c24 */ /* 0x040fe2000f8e02ff */
[----:B------:R-:W-:Y:S01]  /*7640*/  P2R R7, PR, RZ, 0x4 ;  /* 0x00000004ff077803 */ /* 0x000fe20000000000 */
[----:B------:R-:W-:Y:S01]  /*7650*/  IMAD.WIDE.U32 R8, R4, UR14, R8 ;  /* 0x0000000e04087c25 */ /* 0x000fe2000f8e0008 */
[----:B------:R-:W-:Y:S02]  /*7660*/  ISETP.NE.AND P2, PT, R126, RZ, PT ;  /* 0x000000ff7e00720c */ /* 0x000fe40003f45270 */
[----:B------:R-:W-:Y:S01]  /*7670*/  P2R R5, PR, RZ, 0x2 ;  /* 0x00000002ff057803 */ /* 0x000fe20000000000 */
[----:B------:R-:W-:Y:S01]  /*7680*/  IMAD R0, R3, UR14, R0 ;  /* 0x0000000e03007c24 */ /* 0x000fe2000f8e0200 */
[----:B------:R-:W-:Y:S03]  /*7690*/  ISETP.NE.AND P1, PT, R125, RZ, PT ;  /* 0x000000ff7d00720c */ /* 0x000fe60003f25270 */
[----:B------:R-:W-:Y:S01]  /*76a0*/  IMAD.IADD R0, R9, 0x1, R0 ;  /* 0x0000000109007824 */ /* 0x000fe200078e0200 */
[C---:B------:R-:W-:Y:S04]  /*76b0*/  @P3 LEA R20, P0, R8.reuse, c[0x0][0x220], 0x1 ;  /* 0x0000880008143a11 */ /* 0x040fe800078008ff */
[----:B------:R-:W-:Y:S02]  /*76c0*/  @P3 LEA.HI.X R21, R8, c[0x0][0x224], R0, 0x1, P0 ;  /* 0x0000890008153a11 */ /* 0x000fe400000f0c00 */
[----:B------:R-:W-:Y:S03]  /*76d0*/  ISETP.GE.AND P0, PT, R128, 0x21, PT ;  /* 0x000000218000780c */ /* 0x000fe60003f06270 */
[----:B------:R-:W-:Y:S01]  /*76e0*/  @!PT LDS RZ, [RZ] ;  /* 0x00000000fffff984 */ /* 0x000fe20000000800 */
[----:B------:R-:W-:Y:S01]  /*76f0*/  @!PT LDS RZ, [RZ] ;  /* 0x00000000fffff984 */ /* 0x000fe20000000800 */
[----:B------:R-:W-:Y:S01]  /*7700*/  @!PT LDS RZ, [RZ] ;  /* 0x00000000fffff984 */ /* 0x000fe20000000800 */
[----:B------:R1:W-:Y:S01]  /*7710*/  @P3 LDGSTS.E.BYPASS.LTC128B.128 [R122+0xa080], [R20.64], !P2 ;  /* 0x0a080000147a3fae */ /* 0x0003e2000d101d52 */
[----:B------:R-:W-:Y:S03]  /*7720*/  ISETP.NE.AND P2, PT, R7, RZ, PT ;  /* 0x000000ff0700720c */ /* 0x000fe60003f45270 */
[----:B------:R1:W-:Y:S06]  /*7730*/  @P3 LDGSTS.E.BYPASS.LTC128B.128 [R122+0xb880], [R20.64+0x80], !P1 ;  /* 0x0b880080147a3fae */ /* 0x0003ec000c901d52 */
[----:B------:R-:W-:Y:S04]  /*7740*/  @P0 IADD3 R3, P4, R8, UR12, RZ ;  /* 0x0000000c08030c10 */ /* 0x000fe8000ff9e0ff */
[----:B------:R-:W-:Y:S02]  /*7750*/  @P0 IADD3.X R0, R0, UR11, RZ, P4, !PT ;  /* 0x0000000b00000c10 */ /* 0x000fe4000a7fe4ff */
[C---:B------:R-:W-:Y:S04]  /*7760*/  @P0 LEA R8, P4, R3.reuse, c[0x0][0x220], 0x1 ;  /* 0x0000880003080a11 */ /* 0x040fe800078808ff */
[----:B------:R-:W-:Y:S02]  /*7770*/  @P0 LEA.HI.X R9, R3, c[0x0][0x224], R0, 0x1, P4 ;  /* 0x0000890003090a11 */ /* 0x000fe400020f0c00 */
[----:B------:R-:W-:Y:S11]  /*7780*/  ISETP.NE.AND P4, PT, R124, RZ, PT ;  /* 0x000000ff7c00720c */ /* 0x000ff60003f85270 */
[----:B------:R-:W-:Y:S02]  /*7790*/  @!UPT UIADD3 URZ, URZ, URZ, URZ ;  /* 0x0000003f3f3ff290 */ /* 0x000fe4000fffe03f */
[----:B------:R1:W-:Y:S04]  /*77a0*/  @P3 LDGSTS.E.BYPASS.LTC128B.128 [R122+0xd080], [R20.64+0x100], !P4 ;  /* 0x0d080100147a3fae */ /* 0x0003e8000e101d52 */
[----:B------:R1:W-:Y:S01]  /*77b0*/  @P3 LDGSTS.E.BYPASS.LTC128B.128 [R122+0xe880], [R20.64+0x180], !P6 ;  /* 0x0e880180147a3fae */ /* 0x0003e2000f101d52 */
[----:B------:R-:W-:Y:S11]  /*77c0*/  ISETP.NE.AND P3, PT, R126, RZ, PT ;  /* 0x000000ff7e00720c */ /* 0x000ff60003f65270 */
[----:B------:R-:W-:Y:S02]  /*77d0*/  @!UPT UIADD3 URZ, URZ, URZ, URZ ;  /* 0x0000003f3f3ff290 */ /* 0x000fe4000fffe03f */
[----:B------:R1:W-:Y:S04]  /*77e0*/  @P0 LDGSTS.E.BYPASS.LTC128B.128 [R122+0xb080], [R8.64], !P3 ;  /* 0x0b080000087a0fae */ /* 0x0003e8000d901d52 */
[----:B------:R1:W-:Y:S01]  /*77f0*/  @P0 LDGSTS.E.BYPASS.LTC128B.128 [R122+0xc880], [R8.64+0x80], !P1 ;  /* 0x0c880080087a0fae */ /* 0x0003e2000c901d52 */
[----:B------:R-:W-:Y:S03]  /*7800*/  ISETP.NE.AND P1, PT, R5, RZ, PT ;  /* 0x000000ff0500720c */ /* 0x000fe60003f25270 */
[----:B------:R1:W-:Y:S04]  /*7810*/  @P0 LDGSTS.E.BYPASS.LTC128B.128 [R122+0xe080], [R8.64+0x100], !P4 ;  /* 0x0e080100087a0fae */ /* 0x0003e8000e101d52 */
[----:B------:R1:W-:Y:S04]  /*7820*/  @P0 LDGSTS.E.BYPASS.LTC128B.128 [R122+0xf880], [R8.64+0x180], !P6 ;  /* 0x0f880180087a0fae */ /* 0x0003e8000f101d52 */
.L_x_1061:
[----:B------:R-:W0:Y:S01]  /*7830*/  LDGDEPBAR ;  /* 0x00000000000079af */ /* 0x000e220000000000 */
[----:B------:R-:W-:Y:S01]  /*7840*/  IADD3 R57, R57, -0x1, RZ ;  /* 0xffffffff39397810 */ /* 0x000fe20007ffe0ff */
[----:B------:R-:W-:-:S05]  /*7850*/  @P5 BRA `(.L_x_1062) ;  /* 0xffffa2b000005947 */ /* 0x000fca000383ffff */
[----:B------:R-:W2:Y:S04]  /*7860*/  LDL R3, [R1+0x64] ;  /* 0x0000640001037983 */ /* 0x000ea80000100800 */
[----:B------:R3:W5:Y:S04]  /*7870*/  LDL R0, [R1+0x58] ;  /* 0x0000580001007983 */ /* 0x0007680000100800 */
[----:B------:R-:W-:Y:S01]  /*7880*/  BAR.SYNC.DEFER_BLOCKING 0x0 ;  /* 0x0000000000007b1d */ /* 0x000fe20000010000 */
[----:B-12---:R-:W-:-:S05]  /*7890*/  IADD3 R5, R3, 0x2f, RZ ;  /* 0x0000002f03057810 */ /* 0x006fca0007ffe0ff */
[----:B------:R-:W-:-:S05]  /*78a0*/  IMAD.HI R5, R5, 0x2aaaaaab, RZ ;  /* 0x2aaaaaab05057827 */ /* 0x000fca00078e02ff */
[----:B------:R-:W-:-:S04]  /*78b0*/  SHF.R.U32.HI R168, RZ, 0x1f, R5 ;  /* 0x0000001fffa87819 */ /* 0x000fc80000011605 */
[----:B------:R-:W-:Y:S02]  /*78c0*/  LEA.HI.SX32 R168, R5, R168, 0x1d ;  /* 0x000000a805a87211 */ /* 0x000fe400078feaff */
.L_x_1022:
[----:B---3--:R-:W-:Y:S01]  /*78d0*/  IMAD.MOV.U32 R2, RZ, RZ, c[0x0][0x2c4] ;  /* 0x0000b100ff027624 */ /* 0x008fe200078e00ff */
[----:B------:R1:W-:Y:S04]  /*78e0*/  STL.64 [R1], R224 ;  /* 0x000000e001007387 */ /* 0x0003e80000100a00 */
[----:B------:R-:W-:Y:S02]  /*78f0*/  ISETP.NE.AND P2, PT, R2, 0x1, PT ;  /* 0x000000010200780c */ /* 0x000fe40003f45270 */
[----:B------:R-:W-:-:S05]  /*7900*/  IADD3 R2, R105, 0x7f, RZ ;  /* 0x0000007f69027810 */ /* 0x000fca0007ffe0ff */
[----:B------:R-:W-:-:S06]  /*7910*/  IMAD.MOV.U32 R6, RZ, RZ, R2 ;  /* 0x000000ffff067224 */ /* 0x000fcc00078e0002 */
[----:B------:R-:W-:-:S04]  /*7920*/  @P2 IMAD.HI.U32 R4, R2, c[0x0][0x2c8], RZ ;  /* 0x0000b20002042a27 */ /* 0x000fc800078e00ff */
[----:B------:R-:W-:Y:S01]  /*7930*/  IMAD.MOV.U32 R2, RZ, RZ, c[0x0][0x32c] ;  /* 0x0000cb00ff027624 */ /* 0x000fe200078e00ff */
[----:B------:R-:W-:-:S04]  /*7940*/  @P2 SHF.R.U32.HI R6, RZ, c[0x0][0x2cc], R4 ;  /* 0x0000b300ff062a19 */ /* 0x000fc80000011604 */
[----:B------:R-:W-:Y:S02]  /*7950*/  ISETP.GE.AND P1, PT, R2, 0x1, PT ;  /* 0x000000010200780c */ /* 0x000fe40003f26270 */
[----:B------:R-:W-:-:S05]  /*7960*/  IADD3 R5, R6, 0x1, R3 ;  /* 0x0000000106057810 */ /* 0x000fca0007ffe003 */
[----:B-----5:R-:W-:-:S05]  /*7970*/  IMAD.IADD R5, R5, 0x1, -R0 ;  /* 0x0000000105057824 */ /* 0x020fca00078e0a00 */
[----:B------:R-:W-:Y:S01]  /*7980*/  IADD3 R6, R5, c[0x0][0x328], RZ ;  /* 0x0000ca0005067a10 */ /* 0x000fe20007ffe0ff */
[----:B------:R-:W-:Y:S05]  /*7990*/  @!P1 BRA `(.L_x_1063) ;  /* 0x0000010000009947 */ /* 0x000fea0003800000 */
[C---:B-1----:R-:W-:Y:S01]  /*79a0*/  ISETP.GT.AND P0, PT, R5.reuse, RZ, PT ;  /* 0x000000ff0500720c */ /* 0x042fe20003f04270 */
[----:B------:R-:W-:Y:S01]  /*79b0*/  BSSY B0, `(.L_x_1064) ;  /* 0x000000c000007945 */ /* 0x000fe20003800000 */
        /* <DEDUP_REMOVED lines=8> */
.L_x_1065:
[----:B------:R-:W-:-:S13]  /*7a40*/  ISETP.NE.AND P0, PT, R2, 0x1, PT ;  /* 0x000000010200780c */ /* 0x000fda0003f05270 */
[----:B------:R-:W-:-:S05]  /*7a50*/  @P0 IMAD.HI.U32 R4, R7, c[0x0][0x330], RZ ;  /* 0x0000cc0007040a27 */ /* 0x000fca00078e00ff */
[----:B------:R-:W-:Y:S02]  /*7a60*/  @P0 SHF.R.U32.HI R7, RZ, c[0x0][0x334], R4 ;  /* 0x0000cd00ff070a19 */ /* 0x000fe40000011604 */
.L_x_1066:
[----:B------:R-:W-:Y:S05]  /*7a70*/  BSYNC B0 ;  /* 0x0000000000007941 */ /* 0x000fea0003800000 */
.L_x_1064:
[----:B------:R-:W-:-:S05]  /*7a80*/  IMAD R7, R7, R2, c[0x0][0x32c] ;  /* 0x0000cb0007077624 */ /* 0x000fca00078e0202 */
[----:B------:R-:W-:-:S04]  /*7a90*/  IMNMX R6, R6, R7, PT ;  /* 0x0000000706067217 */ /* 0x000fc80003800200 */
.L_x_1063:
[----:B-1----:R-:W-:Y:S01]  /*7aa0*/  IADD3 R6, R6, 0x2f, RZ ;  /* 0x0000002f06067810 */ /* 0x002fe20007ffe0ff */
[----:B------:R-:W-:-:S04]  /*7ab0*/  @P2 IMAD.HI.U32 R5, R105, c[0x0][0x2c8], RZ ;  /* 0x0000b20069052a27 */ /* 0x000fc800078e00ff */
[----:B------:R-:W-:-:S04]  /*7ac0*/  IMAD.HI R6, R6, 0x2aaaaaab, RZ ;  /* 0x2aaaaaab06067827 */ /* 0x000fc800078e02ff */
[----:B------:R-:W-:Y:S01]  /*7ad0*/  IMAD.MOV.U32 R4, RZ, RZ, R105 ;  /* 0x000000ffff047224 */ /* 0x000fe200078e0069 */
[----:B------:R-:W-:Y:S02]  /*7ae0*/  @P2 SHF.R.U32.HI R4, RZ, c[0x0][0x2cc], R5 ;  /* 0x0000b300ff042a19 */ /* 0x000fe40000011605 */
[----:B------:R-:W-:Y:S02]  /*7af0*/  SHF.R.U32.HI R5, RZ, 0x1f, R6 ;  /* 0x0000001fff057819 */ /* 0x000fe40000011606 */
[----:B------:R-:W-:Y:S02]  /*7b00*/  IADD3 R4, R4, R3, -R0 ;  /* 0x0000000304047210 */ /* 0x000fe40007ffe800 */
[----:B------:R-:W-:Y:S02]  /*7b10*/  LEA.HI.SX32 R7, R6, R5, 0x1d ;  /* 0x0000000506077211 */ /* 0x000fe400078feaff */
[----:B------:R-:W-:Y:S02]  /*7b20*/  IADD3 R5, R4, -c[0x0][0x324], RZ ;  /* 0x8000c90004057a10 */ /* 0x000fe40007ffe0ff */
[----:B------:R-:W-:Y:S01]  /*7b30*/  IMNMX R168, R7, R168, PT ;  /* 0x000000a807a87217 */ /* 0x000fe20003800200 */
[----:B------:R-:W-:Y:S05]  /*7b40*/  @!P1 BRA `(.L_x_1067) ;  /* 0x000000f000009947 */ /* 0x000fea0003800000 */
[----:B------:R-:W-:Y:S01]  /*7b50*/  ISETP.GT.AND P0, PT, R4, -0x1, PT ;  /* 0xffffffff0400780c */ /* 0x000fe20003f04270 */
[----:B------:R-:W-:-:S12]  /*7b60*/  BSSY B0, `(.L_x_1068) ;  /* 0x000000b000007945 */ /* 0x000fd80003800000 */
[----:B------:R-:W-:Y:S05]  /*7b70*/  @P0 BRA `(.L_x_1069) ;  /* 0x0000006000000947 */ /* 0x000fea0003800000 */
[----:B------:R-:W-:Y:S02]  /*7b80*/  ISETP.NE.AND P0, PT, R2, 0x1, PT ;  /* 0x000000010200780c */ /* 0x000fe40003f05270 */
[----:B------:R-:W-:-:S11]  /*7b90*/  LOP3.LUT R4, RZ, R4, RZ, 0x33, !PT ;  /* 0x00000004ff047212 */ /* 0x000fd600078e33ff */
[----:B------:R-:W-:-:S05]  /*7ba0*/  @P0 IMAD.HI.U32 R2, R4, c[0x0][0x330], RZ ;  /* 0x0000cc0004020a27 */ /* 0x000fca00078e00ff */
[----:B------:R-:W-:-:S04]  /*7bb0*/  @P0 SHF.R.U32.HI R4, RZ, c[0x0][0x334], R2 ;  /* 0x0000cd00ff040a19 */ /* 0x000fc80000011602 */
[----:B------:R-:W-:Y:S01]  /*7bc0*/  LOP3.LUT R4, RZ, R4, RZ, 0x33, !PT ;  /* 0x00000004ff047212 */ /* 0x000fe200078e33ff */
[----:B------:R-:W-:Y:S05]  /*7bd0*/  BRA `(.L_x_1070) ;  /* 0x0000003000007947 */ /* 0x000fea0003800000 */
.L_x_1069:
[----:B------:R-:W-:-:S13]  /*7be0*/  ISETP.NE.AND P0, PT, R2, 0x1, PT ;  /* 0x000000010200780c */ /* 0x000fda0003f05270 */
[----:B------:R-:W-:-:S05]  /*7bf0*/  @P0 IMAD.HI.U32 R2, R4, c[0x0][0x330], RZ ;  /* 0x0000cc0004020a27 */ /* 0x000fca00078e00ff */
[----:B------:R-:W-:Y:S02]  /*7c00*/  @P0 SHF.R.U32.HI R4, RZ, c[0x0][0x334], R2 ;  /* 0x0000cd00ff040a19 */ /* 0x000fe40000011602 */
.L_x_1070:
[----:B------:R-:W-:Y:S05]  /*7c10*/  BSYNC B0 ;  /* 0x0000000000007941 */ /* 0x000fea0003800000 */
.L_x_1068:
[----:B------:R-:W-:-:S05]  /*7c20*/  IMAD R4, R4, c[0x0][0x32c], RZ ;  /* 0x0000cb0004047a24 */ /* 0x000fca00078e02ff */
[----:B------:R-:W-:-:S05]  /*7c30*/  IMNMX R5, R5, R4, !PT ;  /* 0x0000000405057217 */ /* 0x000fca0007800200 */
.L_x_1067:
[----:B------:R-:W-:Y:S01]  /*7c40*/  IMAD.HI R2, R5, 0x2aaaaaab, RZ ;  /* 0x2aaaaaab05027827 */ /* 0x000fe200078e02ff */
[----:B------:R-:W-:Y:S01]  /*7c50*/  PLOP3.LUT P1, PT, PT, PT, PT, 0x80, 0x0 ;  /* 0x000000000000781c */ /* 0x000fe20003f2f070 */
[----:B------:R-:W-:Y:S01]  /*7c60*/  CS2R R130, SRZ ;  /* 0x0000000000827805 */ /* 0x000fe2000001ff00 */
[----:B------:R-:W-:Y:S01]  /*7c70*/  CS2R R128, SRZ ;  /* 0x0000000000807805 */ /* 0x000fe2000001ff00 */
[----:B------:R-:W-:Y:S01]  /*7c80*/  CS2R R126, SRZ ;  /* 0x00000000007e7805 */ /* 0x000fe2000001ff00 */
[----:B------:R-:W-:Y:S01]  /*7c90*/  SHF.R.U32.HI R229, RZ, 0x1f, R2 ;  /* 0x0000001fffe57819 */ /* 0x000fe20000011602 */
[----:B------:R-:W-:Y:S01]  /*7ca0*/  CS2R R124, SRZ ;  /* 0x00000000007c7805 */ /* 0x000fe2000001ff00 */
[----:B------:R-:W-:Y:S01]  /*7cb0*/  CS2R R122, SRZ ;  /* 0x00000000007a7805 */ /* 0x000fe2000001ff00 */
[----:B------:R-:W-:Y:S01]  /*7cc0*/  CS2R R120, SRZ ;  /* 0x0000000000787805 */ /* 0x000fe2000001ff00 */
[----:B------:R-:W-:Y:S01]  /*7cd0*/  LEA.HI.SX32 R229, R2, R229, 0x1d ;  /* 0x000000e502e57211 */ /* 0x000fe200078feaff */
[----:B------:R-:W-:Y:S01]  /*7ce0*/  CS2R R118, SRZ ;  /* 0x0000000000767805 */ /* 0x000fe2000001ff00 */
[----:B------:R-:W-:Y:S01]  /*7cf0*/  CS2R R116, SRZ ;  /* 0x0000000000747805 */ /* 0x000fe2000001ff00 */
[----:B------:R-:W-:Y:S01]  /*7d00*/  CS2R R114, SRZ ;  /* 0x0000000000727805 */ /* 0x000fe2000001ff00 */
[----:B------:R-:W-:Y:S01]  /*7d10*/  IMNMX R229, RZ, R229, !PT ;  /* 0x000000e5ffe57217 */ /* 0x000fe20007800200 */
[----:B------:R-:W-:Y:S01]  /*7d20*/  CS2R R112, SRZ ;  /* 0x0000000000707805 */ /* 0x000fe2000001ff00 */
[----:B------:R-:W-:Y:S01]  /*7d30*/  CS2R R110, SRZ ;  /* 0x00000000006e7805 */ /* 0x000fe2000001ff00 */
[----:B------:R-:W-:Y:S01]  /*7d40*/  CS2R R108, SRZ ;  /* 0x00000000006c7805 */ /* 0x000fe2000001ff00 */
[----:B------:R-:W-:Y:S01]  /*7d50*/  ISETP.GT.AND P0, PT, R168, R229, PT ;  /* 0x000000e5a800720c */ /* 0x000fe20003f04270 */
        /* <DEDUP_REMOVED lines=54> */
[----:B------:R-:W-:Y:S05]  /*80c0*/  @!P0 BRA `(.L_x_1071) ;  /* 0x0000f23000008947 */ /* 0x000fea0003800000 */
[----:B------:R-:W3:Y:S01]  /*80d0*/  LDL R6, [R1+0x4c] ;  /* 0x00004c0001067983 */ /* 0x000ee20000100800 */
[----:B------:R-:W-:-:S03]  /*80e0*/  ISETP.NE.U32.AND P0, PT, RZ, c[0x0][0x340], PT ;  /* 0x0000d000ff007a0c */ /* 0x000fc60003f05070 */
[----:B------:R-:W4:Y:S01]  /*80f0*/  LDL R17, [R1+0x50] ;  /* 0x0000500001117983 */ /* 0x000f220000100800 */
[----:B------:R-:W-:Y:S01]  /*8100*/  ISETP.NE.AND.EX P0, PT, RZ, c[0x0][0x344], PT, P0 ;  /* 0x0000d100ff007a0c */ /* 0x000fe20003f05300 */
[----:B------:R-:W-:Y:S02]  /*8110*/  IMAD R4, R106, c[0x0][0x1e8], RZ ;  /* 0x00007a006a047a24 */ /* 0x000fe400078e02ff */
[----:B------:R-:W-:Y:S01]  /*8120*/  IMAD.WIDE.U32 R18, R223, c[0x0][0x1e8], RZ ;  /* 0x00007a00df127a25 */ /* 0x000fe200078e00ff */
[----:B------:R-:W-:Y:S01]  /*8130*/  SHF.R.S32.HI R43, RZ, 0x1f, R224 ;  /* 0x0000001fff2b7819 */ /* 0x000fe200000114e0 */
[----:B------:R-:W-:-:S08]  /*8140*/  ULDC.64 UR4, c[0x0][0x18] ;  /* 0x0000060000047ab9 */ /* 0x000fd00000000a00 */
[----:B------:R-:W-:-:S04]  /*8150*/  @P0 IMAD.MOV.U32 R9, RZ, RZ, 0x4 ;  /* 0x00000004ff090424 */ /* 0x000fc800078e00ff */
[----:B------:R-:W-:-:S05]  /*8160*/  @P0 IMAD.WIDE R8, R226, R9, c[0x0][0x340] ;  /* 0x0000d000e2080625 */ /* 0x000fca00078e0209 */
[----:B------:R1:W5:Y:S01]  /*8170*/  @P0 LDG.E R2, [R8.64] ;  /* 0x0000001208020981 */ /* 0x000362000c1e1900 */
[----:B------:R-:W-:Y:S02]  /*8180*/  IMAD R5, R223, c[0x0][0x1ec], R4 ;  /* 0x00007b00df057a24 */ /* 0x000fe400078e0204 */
[----:B------:R-:W-:Y:S02]  /*8190*/  IMAD R4, R106, c[0x0][0x210], RZ ;  /* 0x000084006a047a24 */ /* 0x000fe400078e02ff */
[----:B------:R-:W-:Y:S02]  /*81a0*/  IMAD.IADD R19, R19, 0x1, R5 ;  /* 0x0000000113137824 */ /* 0x000fe400078e0205 */
[----:B------:R-:W-:Y:S01]  /*81b0*/  IMAD.WIDE.U32 R10, R223, c[0x0][0x210], RZ ;  /* 0x00008400df0a7a25 */ /* 0x000fe200078e00ff */
[----:B------:R-:W-:-:S03]  /*81c0*/  LEA.HI R248, R43, R224, RZ, 0x3 ;  /* 0x000000e02bf87211 */ /* 0x000fc600078f18ff */
[----:B------:R-:W-:Y:S01]  /*81d0*/  IMAD R7, R223, c[0x0][0x214], R4 ;  /* 0x00008500df077a24 */ /* 0x000fe200078e0204 */
[----:B------:R-:W-:-:S03]  /*81e0*/  LOP3.LUT R41, R248, 0xfffffff8, RZ, 0xc0, !PT ;  /* 0xfffffff8f8297812 */ /* 0x000fc600078ec0ff */
[----:B------:R-:W-:Y:S01]  /*81f0*/  IMAD.IADD R11, R7, 0x1, R11 ;  /* 0x00000001070b7824 */ /* 0x000fe200078e020b */
[----:B------:R-:W-:Y:S01]  /*8200*/  LEA.HI R13, R43, R224, RZ, 0x4 ;  /* 0x000000e02b0d7211 */ /* 0x000fe200078f20ff */
[----:B------:R-:W-:Y:S01]  /*8210*/  IMAD R22, R106, c[0x0][0x1b8], RZ ;  /* 0x00006e006a167a24 */ /* 0x000fe200078e02ff */
[----:B------:R-:W-:Y:S01]  /*8220*/  UIADD3 UR4, UP0, UR4, 0x10080, URZ ;  /* 0x0001008004047890 */ /* 0x000fe2000ff1e03f */
[----:B------:R-:W-:Y:S01]  /*8230*/  IMAD.IADD R41, R224, 0x1, -R41 ;  /* 0x00000001e0297824 */ /* 0x000fe200078e0a29 */
[----:B------:R-:W-:Y:S01]  /*8240*/  SHF.R.S32.HI R42, RZ, 0x4, R13 ;  /* 0x00000004ff2a7819 */ /* 0x000fe2000001140d */
[----:B------:R-:W-:Y:S01]  /*8250*/  IMAD R22, R223, c[0x0][0x1bc], R22 ;  /* 0x00006f00df167a24 */ /* 0x000fe200078e0216 */
[----:B------:R-:W-:Y:S01]  /*8260*/  UIADD3.X UR5, URZ, UR5, URZ, UP0, !UPT ;  /* 0x000000053f057290 */ /* 0x000fe200087fe43f */
[----:B------:R-:W-:Y:S01]  /*8270*/  ISETP.NE.U32.AND P1, PT, RZ, c[0x0][0x348], PT ;  /* 0x0000d200ff007a0c */ /* 0x000fe20003f25070 */
[----:B------:R-:W-:Y:S01]  /*8280*/  IMAD.SHL.U32 R228, R41, 0x8, RZ ;  /* 0x0000000829e47824 */ /* 0x000fe200078e00ff */
[----:B------:R-:W-:-:S02]  /*8290*/  SHF.R.S32.HI R248, RZ, 0x3, R248 ;  /* 0x00000003fff87819 */ /* 0x000fc400000114f8 */
[----:B------:R-:W-:Y:S01]  /*82a0*/  ISETP.NE.AND.EX P1, PT, RZ, c[0x0][0x34c], PT, P1 ;  /* 0x0000d300ff007a0c */ /* 0x000fe20003f25310 */
[----:B-1----:R-:W-:Y:S01]  /*82b0*/  IMAD.U32 R8, RZ, RZ, UR4 ;  /* 0x00000004ff087e24 */ /* 0x002fe2000f8e00ff */
[----:B------:R-:W-:Y:S01]  /*82c0*/  IADD3 R227, R228, 0x80, RZ ;  /* 0x00000080e4e37810 */ /* 0x000fe20007ffe0ff */
[----:B------:R-:W-:Y:S01]  /*82d0*/  IMAD.U32 R9, RZ, RZ, UR5 ;  /* 0x00000005ff097e24 */ /* 0x000fe2000f8e00ff */
[----:B------:R-:W-:-:S04]  /*82e0*/  SEL R14, R226, RZ, !P1 ;  /* 0x000000ffe20e7207 */ /* 0x000fc80004800000 */
[----:B------:R1:W-:Y:S01]  /*82f0*/  STL.64 [R1+0x8], R8 ;  /* 0x0000080801007387 */ /* 0x0003e20000100a00 */
[----:B------:R-:W-:Y:S02]  /*8300*/  LOP3.LUT R196, R196, 0xfffffbff, RZ, 0xc0, !PT ;  /* 0xfffffbffc4c47812 */ /* 0x000fe400078ec0ff */
[C---:B------:R-:W-:Y:S01]  /*8310*/  IADD3 R225, R228.reuse, 0xc0, RZ ;  /* 0x000000c0e4e17810 */ /* 0x040fe20007ffe0ff */
[----:B------:R2:W-:Y:S01]  /*8320*/  STL [R1+0x10], R0 ;  /* 0x0000100001007387 */ /* 0x0005e20000100800 */
[C---:B------:R-:W-:Y:S02]  /*8330*/  ISETP.GE.AND P6, PT, R228.reuse, c[0x0][0x1d4], PT ;  /* 0x00007500e4007a0c */ /* 0x040fe40003fc6270 */
[----:B------:R-:W-:Y:S02]  /*8340*/  IADD3 R230, R228, 0x40, RZ ;  /* 0x00000040e4e67810 */ /* 0x000fe40007ffe0ff */
[----:B------:R-:W-:Y:S02]  /*8350*/  ISETP.GE.AND P5, PT, R227, c[0x0][0x198], PT ;  /* 0x00006600e3007a0c */ /* 0x000fe40003fa6270 */
[----:B------:R-:W-:-:S02]  /*8360*/  ISETP.GE.AND P4, PT, R225, c[0x0][0x198], PT ;  /* 0x00006600e1007a0c */ /* 0x000fc40003f86270 */
[----:B------:R-:W-:Y:S02]  /*8370*/  IADD3 R81, R168, -0x1, RZ ;  /* 0xffffffffa8517810 */ /* 0x000fe40007ffe0ff */
[----:B------:R-:W-:Y:S02]  /*8380*/  ISETP.GE.AND P3, PT, R228, c[0x0][0x198], PT ;  /* 0x00006600e4007a0c */ /* 0x000fe40003f66270 */
[----:B------:R-:W-:Y:S02]  /*8390*/  SEL R40, RZ, 0x1, P6 ;  /* 0x00000001ff287807 */ /* 0x000fe40003000000 */
[----:B---3--:R-:W-:-:S05]  /*83a0*/  SHF.R.S32.HI R5, RZ, 0x1f, R6 ;  /* 0x0000001fff057819 */ /* 0x008fca0000011406 */
[----:B------:R-:W-:-:S04]  /*83b0*/  IMAD R5, R5, c[0x0][0x178], RZ ;  /* 0x00005e0005057a24 */ /* 0x000fc800078e02ff */
[C---:B------:R-:W-:Y:S02]  /*83c0*/  IMAD R4, R6.reuse, c[0x0][0x17c], R5 ;  /* 0x00005f0006047a24 */ /* 0x040fe400078e0205 */
[----:B------:R-:W-:-:S04]  /*83d0*/  IMAD.WIDE.U32 R6, R6, c[0x0][0x178], RZ ;  /* 0x00005e0006067a25 */ /* 0x000fc800078e00ff */
[----:B------:R-:W-:Y:S02]  /*83e0*/  IMAD.IADD R5, R7, 0x1, R4 ;  /* 0x0000000107057824 */ /* 0x000fe400078e0204 */
[----:B------:R-:W-:Y:S01]  /*83f0*/  IMAD.MOV.U32 R4, RZ, RZ, R6 ;  /* 0x000000ffff047224 */ /* 0x000fe200078e0006 */
[----:B------:R-:W-:-:S03]  /*8400*/  LEA.HI R7, R13, R42, RZ, 0x1 ;  /* 0x0000002a0d077211 */ /* 0x000fc600078f08ff */
[----:B------:R-:W-:Y:S01]  /*8410*/  IMAD.WIDE.U32 R4, R223, c[0x0][0x1b8], R4 ;  /* 0x00006e00df047a25 */ /* 0x000fe200078e0004 */
[----:B------:R-:W-:-:S03]  /*8420*/  LOP3.LUT R7, R7, 0xfffffffe, RZ, 0xc0, !PT ;  /* 0xfffffffe07077812 */ /* 0x000fc600078ec0ff */
[----:B------:R-:W-:Y:S01]  /*8430*/  IMAD.IADD R23, R5, 0x1, R22 ;  /* 0x0000000105177824 */ /* 0x000fe200078e0216 */
[----:B------:R-:W-:Y:S01]  /*8440*/  SHF.R.S32.HI R5, RZ, 0x1f, R226 ;  /* 0x0000001fff057819 */ /* 0x000fe200000114e2 */
[----:B------:R-:W-:Y:S02]  /*8450*/  IMAD.MOV.U32 R22, RZ, RZ, R4 ;  /* 0x000000ffff167224 */ /* 0x000fe400078e0004 */
[----:B------:R-:W-:Y:S01]  /*8460*/  IMAD R4, R41, 0x20, R248 ;  /* 0x0000002029047824 */ /* 0x000fe200078e02f8 */
[----:B------:R-:W-:Y:S01]  /*8470*/  SEL R15, R5, RZ, !P1 ;  /* 0x000000ff050f7207 */ /* 0x000fe20004800000 */
[----:B------:R-:W-:Y:S01]  /*8480*/  IMAD.IADD R42, R42, 0x1, -R7 ;  /* 0x000000012a2a7824 */ /* 0x000fe200078e0a07 */
[----:B------:R-:W-:Y:S01]  /*8490*/  ISETP.GE.AND P1, PT, R227, c[0x0][0x1d4], PT ;  /* 0x00007500e3007a0c */ /* 0x000fe20003f26270 */
[----:B------:R-:W-:Y:S02]  /*84a0*/  IMAD.SHL.U32 R7, R248, 0x40, RZ ;  /* 0x00000040f8077824 */ /* 0x000fe400078e00ff */
[----:B-1----:R-:W-:-:S03]  /*84b0*/  IMAD.IADD R9, R105, 0x1, R4 ;  /* 0x0000000169097824 */ /* 0x002fc600078e0204 */
[----:B------:R-:W-:Y:S01]  /*84c0*/  LOP3.LUT R7, R7, 0x1c0, RZ, 0xc0, !PT ;  /* 0x000001c007077812 */ /* 0x000fe200078ec0ff */
[----:B------:R-:W-:Y:S01]  /*84d0*/  @P2 IMAD.HI.U32 R4, R9, c[0x0][0x2c8], RZ ;  /* 0x0000b20009042a27 */ /* 0x000fe200078e00ff */
[----:B------:R-:W-:Y:S02]  /*84e0*/  LOP3.LUT R13, R13, 0xfffffff0, RZ, 0xc0, !PT ;  /* 0xfffffff00d0d7812 */ /* 0x000fe400078ec0ff */
[----:B------:R-:W-:Y:S01]  /*84f0*/  LOP3.LUT R21, R7, 0x38, R228, 0xf8, !PT ;  /* 0x0000003807157812 */ /* 0x000fe200078ef8e4 */
[----:B------:R-:W-:Y:S01]  /*8500*/  IMAD R15, R15, c[0x0][0x1c0], RZ ;  /* 0x000070000f0f7a24 */ /* 0x000fe200078e02ff */
[----:B------:R-:W-:Y:S01]  /*8510*/  SHF.R.U32.HI R6, RZ, 0x3, R7 ;  /* 0x00000003ff067819 */ /* 0x000fe20000011607 */
[----:B------:R-:W-:Y:S01]  /*8520*/  IMAD.MOV.U32 R7, RZ, RZ, R9 ;  /* 0x000000ffff077224 */ /* 0x000fe200078e0009 */
[----:B------:R-:W-:Y:S01]  /*8530*/  @P2 SHF.R.U32.HI R7, RZ, c[0x0][0x2cc], R4 ;  /* 0x0000b300ff072a19 */ /* 0x000fe20000011604 */
[----:B------:R-:W-:Y:S01]  /*8540*/  IMAD R20, R14, c[0x0][0x1c4], R15 ;  /* 0x000071000e147a24 */ /* 0x000fe200078e020f */
[----:B------:R-:W-:Y:S01]  /*8550*/  @P1 LOP3.LUT R196, R196, 0x400, RZ, 0xfc, !PT ;  /* 0x00000400c4c41812 */ /* 0x000fe200078efcff */
[----:B------:R-:W-:Y:S01]  /*8560*/  IMAD.WIDE.U32 R14, R14, c[0x0][0x1c0], R22 ;  /* 0x000070000e0e7a25 */ /* 0x000fe200078e0016 */
[----:B------:R-:W-:-:S02]  /*8570*/  ISETP.GE.AND P1, PT, R225, c[0x0][0x1d4], PT ;  /* 0x00007500e1007a0c */ /* 0x000fc40003f26270 */
[----:B------:R-:W-:Y:S01]  /*8580*/  SHF.R.S32.HI R8, RZ, 0x1f, R7 ;  /* 0x0000001fff087819 */ /* 0x000fe20000011407 */
[----:B------:R-:W-:Y:S01]  /*8590*/  IMAD.IADD R13, R224, 0x1, -R13 ;  /* 0x00000001e00d7824 */ /* 0x000fe200078e0a0d */
[----:B------:R-:W-:Y:S01]  /*85a0*/  LOP3.LUT R6, R21, R6, RZ, 0x3c, !PT ;  /* 0x0000000615067212 */ /* 0x000fe200078e3cff */
[----:B------:R-:W-:Y:S02]  /*85b0*/  IMAD.IADD R21, R15, 0x1, R20 ;  /* 0x000000010f157824 */ /* 0x000fe400078e0214 */
[----:B------:R-:W-:Y:S01]  /*85c0*/  IMAD.MOV.U32 R20, RZ, RZ, R14 ;  /* 0x000000ffff147224 */ /* 0x000fe200078e000e */
[----:B------:R-:W-:Y:S01]  /*85d0*/  SHF.R.S32.HI R4, RZ, 0x1f, R13 ;  /* 0x0000001fff047819 */ /* 0x000fe2000001140d */
[----:B------:R-:W-:Y:S02]  /*85e0*/  IMAD R8, R8, c[0x0][0x1b0], RZ ;  /* 0x00006c0008087a24 */ /* 0x000fe400078e02ff */
[----:B------:R-:W-:Y:S01]  /*85f0*/  IMAD.MOV R14, RZ, RZ, -R7 ;  /* 0x000000ffff0e7224 */ /* 0x000fe200078e0a07 */
[----:B------:R-:W-:Y:S01]  /*8600*/  LOP3.LUT R196, R196, 0xfffffdff, RZ, 0xc0, !PT ;  /* 0xfffffdffc4c47812 */ /* 0x000fe200078ec0ff */
[----:B------:R-:W-:-:S02]  /*8610*/  IMAD R8, R7, c[0x0][0x1b4], R8 ;  /* 0x00006d0007087a24 */ /* 0x000fc400078e0208 */
[----:B------:R-:W-:Y:S01]  /*8620*/  IMAD.WIDE.U32 R20, R7, c[0x0][0x1b0], R20 ;  /* 0x00006c0007147a25 */ /* 0x000fe200078e0014 */
[----:B------:R-:W-:-:S03]  /*8630*/  LEA.HI R7, R4, R13, RZ, 0x3 ;  /* 0x0000000d04077211 */ /* 0x000fc600078f18ff */
[----:B------:R-:W-:Y:S01]  /*8640*/  IMAD R14, R14, c[0x0][0x2c4], R9 ;  /* 0x0000b1000e0e7a24 */ /* 0x000fe200078e0209 */
[----:B------:R-:W-:Y:S01]  /*8650*/  @P1 LOP3.LUT R196, R196, 0x200, RZ, 0xfc, !PT ;  /* 0x00000200c4c41812 */ /* 0x000fe200078efcff */
[----:B------:R-:W-:Y:S01]  /*8660*/  IMAD.IADD R9, R21, 0x1, R8 ;  /* 0x0000000115097824 */ /* 0x000fe200078e0208 */
[----:B------:R-:W-:Y:S01]  /*8670*/  ISETP.NE.U32.AND P1, PT, RZ, c[0x0][0x350], PT ;  /* 0x0000d400ff007a0c */ /* 0x000fe20003f25070 */
[----:B-----5:R-:W-:Y:S01]  /*8680*/  @P0 IMAD.MOV.U32 R22, RZ, RZ, R2 ;  /* 0x000000ffff160224 */ /* 0x020fe200078e0002 */
[----:B------:R-:W-:Y:S01]  /*8690*/  LOP3.LUT R12, R7, 0xfffffff8, RZ, 0xc0, !PT ;  /* 0xfffffff8070c7812 */ /* 0x000fe200078ec0ff */
[----:B------:R-:W-:Y:S01]  /*86a0*/  @!P0 IMAD.MOV.U32 R22, RZ, RZ, R226 ;  /* 0x000000ffff168224 */ /* 0x000fe200078e00e2 */
[----:B------:R-:W-:Y:S01]  /*86b0*/  @P0 SHF.R.S32.HI R23, RZ, 0x1f, R2 ;  /* 0x0000001fff170819 */ /* 0x000fe20000011402 */
[----:B------:R-:W-:Y:S01]  /*86c0*/  @!P0 IMAD.MOV.U32 R23, RZ, RZ, R5 ;  /* 0x000000ffff178224 */ /* 0x000fe200078e0005 */
[----:B------:R-:W-:Y:S02]  /*86d0*/  SHF.R.S32.HI R21, RZ, 0x1f, R14 ;  /* 0x0000001fff157819 */ /* 0x000fe4000001140e */
[----:B------:R-:W-:Y:S01]  /*86e0*/  ISETP.NE.AND.EX P1, PT, RZ, c[0x0][0x354], PT, P1 ;  /* 0x0000d500ff007a0c */ /* 0x000fe20003f25310 */
[----:B------:R-:W-:Y:S01]  /*86f0*/  IMAD.IADD R12, R13, 0x1, -R12 ;  /* 0x000000010d0c7824 */ /* 0x000fe200078e0a0c */
[----:B------:R-:W-:Y:S01]  /*8700*/  LEA.HI R5, R43, R224, RZ, 0x6 ;  /* 0x000000e02b057211 */ /* 0x000fe200078f30ff */
[----:B------:R-:W-:Y:S01]  /*8710*/  IMAD R21, R21, c[0x0][0x1a8], RZ ;  /* 0x00006a0015157a24 */ /* 0x000fe200078e02ff */
[----:B------:R-:W-:Y:S01]  /*8720*/  SEL R13, R22, RZ, !P1 ;  /* 0x000000ff160d7207 */ /* 0x000fe20004800000 */
[----:B------:R-:W-:Y:S01]  /*8730*/  IMAD.MOV.U32 R8, RZ, RZ, R20 ;  /* 0x000000ffff087224 */ /* 0x000fe200078e0014 */
[----:B------:R-:W-:Y:S01]  /*8740*/  SEL R4, R23, RZ, !P1 ;  /* 0x000000ff17047207 */ /* 0x000fe20004800000 */
[----:B------:R-:W-:-:S02]  /*8750*/  IMAD R21, R14, c[0x0][0x1ac], R21 ;  /* 0x00006b000e157a24 */ /* 0x000fc400078e0215 */
[----:B------:R-:W-:-:S04]  /*8760*/  IMAD.WIDE.U32 R14, R14, c[0x0][0x1a8], R8 ;  /* 0x00006a000e0e7a25 */ /* 0x000fc800078e0008 */
[----:B------:R-:W-:Y:S02]  /*8770*/  IMAD.SHL.U32 R5, R5, 0x8, RZ ;  /* 0x0000000805057824 */ /* 0x000fe400078e00ff */
[----:B------:R-:W-:-:S04]  /*8780*/  IMAD.WIDE.U32 R18, R13, c[0x0][0x1f0], R18 ;  /* 0x00007c000d127a25 */ /* 0x000fc800078e0012 */
[----:B------:R-:W-:Y:S01]  /*8790*/  IMAD R8, R4, c[0x0][0x1f0], RZ ;  /* 0x00007c0004087a24 */ /* 0x000fe200078e02ff */
[----:B------:R-:W-:Y:S01]  /*87a0*/  LEA R2, P0, R14, c[0x0][0x160], 0x1 ;  /* 0x000058000e027a11 */ /* 0x000fe200078008ff */
[----:B------:R-:W-:Y:S01]  /*87b0*/  IMAD.IADD R15, R15, 0x1, R21 ;  /* 0x000000010f0f7824 */ /* 0x000fe200078e0215 */
[----:B------:R-:W-:Y:S01]  /*87c0*/  SHF.R.S32.HI R9, RZ, 0x1f, R228 ;  /* 0x0000001fff097819 */ /* 0x000fe200000114e4 */
[----:B------:R-:W-:Y:S01]  /*87d0*/  IMAD R8, R13, c[0x0][0x1f4], R8 ;  /* 0x00007d000d087a24 */ /* 0x000fe200078e0208 */
[----:B------:R-:W-:Y:S02]  /*87e0*/  IADD3 R234, P1, R228, R18, RZ ;  /* 0x00000012e4ea7210 */ /* 0x000fe40007f3e0ff */
[----:B------:R-:W-:Y:S01]  /*87f0*/  LOP3.LUT R6, R6, 0xfffffe00, R5, 0xf8, !PT ;  /* 0xfffffe0006067812 */ /* 0x000fe200078ef805 */
[----:B------:R-:W-:Y:S01]  /*8800*/  IMAD.SHL.U32 R5, R12, 0x40, RZ ;  /* 0x000000400c057824 */ /* 0x000fe200078e00ff */
[----:B------:R-:W-:Y:S01]  /*8810*/  LEA.HI.X R15, R14, c[0x0][0x164], R15, 0x1, P0 ;  /* 0x000059000e0f7a11 */ /* 0x000fe200000f0c0f */
[----:B------:R-:W-:Y:S01]  /*8820*/  IMAD R4, R4, c[0x0][0x218], RZ ;  /* 0x0000860004047a24 */ /* 0x000fe200078e02ff */
[----:B------:R-:W-:Y:S01]  /*8830*/  IADD3.X R235, R9, R19, R8, P1, !PT ;  /* 0x0000001309eb7210 */ /* 0x000fe20000ffe408 */
[----:B------:R-:W-:Y:S01]  /*8840*/  IMAD.WIDE.U32 R10, R13, c[0x0][0x218], R10 ;  /* 0x000086000d0a7a25 */ /* 0x000fe200078e000a */
[----:B----4-:R-:W-:-:S02]  /*8850*/  SHF.R.S32.HI R237, RZ, 0x1f, R17 ;  /* 0x0000001fffed7819 */ /* 0x010fc40000011411 */
[----:B------:R-:W-:Y:S01]  /*8860*/  IADD3 R232, P0, R248, R17, RZ ;  /* 0x00000011f8e87210 */ /* 0x000fe20007f1e0ff */
[----:B------:R-:W-:Y:S01]  /*8870*/  IMAD.SHL.U32 R8, R42, 0x8, RZ ;  /* 0x000000082a087824 */ /* 0x000fe200078e00ff */
[----:B------:R-:W-:Y:S01]  /*8880*/  LOP3.LUT R5, R5, 0x1c0, RZ, 0xc0, !PT ;  /* 0x000001c005057812 */ /* 0x000fe200078ec0ff */
[----:B------:R-:W-:Y:S01]  /*8890*/  IMAD R4, R13, c[0x0][0x21c], R4 ;  /* 0x000087000d047a24 */ /* 0x000fe200078e0204 */
[----:B------:R-:W-:Y:S02]  /*88a0*/  LEA.HI.X.SX32 R237, R248, R237, 0x1, P0 ;  /* 0x000000edf8ed7211 */ /* 0x000fe400000f0eff */
[----:B------:R-:W-:Y:S02]  /*88b0*/  IADD3 R10, P0, R228, R10, RZ ;  /* 0x0000000ae40a7210 */ /* 0x000fe40007f1e0ff */
[----:B------:R-:W-:Y:S02]  /*88c0*/  LOP3.LUT R8, R5, 0x8, R8, 0xf8, !PT ;  /* 0x0000000805087812 */ /* 0x000fe400078ef808 */
[----:B------:R-:W-:-:S02]  /*88d0*/  SHF.R.U32.HI R5, RZ, 0x3, R5 ;  /* 0x00000003ff057819 */ /* 0x000fc40000011605 */
[----:B------:R-:W-:Y:S02]  /*88e0*/  IADD3.X R11, R9, R11, R4, P0, !PT ;  /* 0x0000000b090b7210 */ /* 0x000fe400007fe404 */
[----:B------:R-:W-:Y:S02]  /*88f0*/  ISETP.GE.AND P0, PT, R230, c[0x0][0x1d4], PT ;  /* 0x00007500e6007a0c */ /* 0x000fe40003f06270 */
[----:B------:R-:W-:Y:S01]  /*8900*/  LOP3.LUT R5, R8, R5, RZ, 0x3c, !PT ;  /* 0x0000000508057212 */ /* 0x000fe200078e3cff */
[----:B------:R-:W-:Y:S01]  /*8910*/  IMAD.SHL.U32 R8, R7, 0x40, RZ ;  /* 0x0000004007087824 */ /* 0x000fe200078e00ff */
[----:B------:R-:W-:Y:S01]  /*8920*/  LOP3.LUT R196, R196, 0xffffff7f, RZ, 0xc0, !PT ;  /* 0xffffff7fc4c47812 */ /* 0x000fe200078ec0ff */
[C---:B------:R-:W-:Y:S02]  /*8930*/  IMAD R245, R237.reuse, c[0x0][0x1e0], RZ ;  /* 0x00007800edf57a24 */ /* 0x040fe400078e02ff */
[----:B------:R-:W-:Y:S01]  /*8940*/  IMAD R237, R237, c[0x0][0x208], RZ ;  /* 0x00008200eded7a24 */ /* 0x000fe200078e02ff */
[----:B------:R-:W-:Y:S01]  /*8950*/  @P6 LOP3.LUT R196, R196, 0x80, RZ, 0xfc, !PT ;  /* 0x00000080c4c46812 */ /* 0x000fe200078efcff */
[----:B------:R-:W-:Y:S01]  /*8960*/  IMAD.MOV.U32 R7, RZ, RZ, 0x10 ;  /* 0x00000010ff077424 */ /* 0x000fe200078e00ff */
[----:B------:R-:W-:Y:S01]  /*8970*/  LOP3.LUT R4, R5, 0xfffffe00, R8, 0xf8, !PT ;  /* 0xfffffe0005047812 */ /* 0x000fe200078ef808 */
[----:B------:R-:W-:Y:S01]  /*8980*/  IMAD R245, R232, c[0x0][0x1e4], R245 ;  /* 0x00007900e8f57a24 */ /* 0x000fe200078e02f5 */
[----:B------:R-:W-:Y:S01]  /*8990*/  LOP3.LUT P1, RZ, R12, 0x2, RZ, 0xc0, !PT ;  /* 0x000000020cff7812 */ /* 0x000fe2000782c0ff */
[----:B------:R-:W-:Y:S01]  /*89a0*/  IMAD R237, R232, c[0x0][0x20c], R237 ;  /* 0x00008300e8ed7a24 */ /* 0x000fe200078e02ed */
[----:B------:R-:W-:Y:S01]  /*89b0*/  LOP3.LUT P2, RZ, R12, 0x4, RZ, 0xc0, !PT ;  /* 0x000000040cff7812 */ /* 0x000fe2000784c0ff */
[----:B------:R-:W-:Y:S01]  /*89c0*/  IMAD.WIDE.U32 R234, R232, c[0x0][0x1e0], R234 ;  /* 0x00007800e8ea7a25 */ /* 0x000fe200078e00ea */
[----:B------:R-:W-:-:S03]  /*89d0*/  LOP3.LUT R196, R196, 0xfffffeff, RZ, 0xc0, !PT ;  /* 0xfffffeffc4c47812 */ /* 0x000fc600078ec0ff */
[----:B------:R-:W-:Y:S02]  /*89e0*/  IMAD.MOV.U32 R5, RZ, RZ, 0x20 ;  /* 0x00000020ff057424 */ /* 0x000fe400078e00ff */
[----:B------:R-:W-:Y:S01]  /*89f0*/  IMAD.WIDE.U32 R232, R232, c[0x0][0x208], R10 ;  /* 0x00008200e8e87a25 */ /* 0x000fe200078e000a */
[----:B------:R-:W-:Y:S02]  /*8a00*/  SEL R7, R7, 0xfffffff0, !P1 ;  /* 0xfffffff007077807 */ /* 0x000fe40004800000 */
[----:B------:R-:W-:Y:S01]  /*8a10*/  SEL R5, R5, 0xffffffe0, !P2 ;  /* 0xffffffe005057807 */ /* 0x000fe20005000000 */
[----:B------:R-:W-:Y:S01]  /*8a20*/  IMAD.IADD R245, R235, 0x1, R245 ;  /* 0x00000001ebf57824 */ /* 0x000fe200078e02f5 */
[----:B------:R-:W-:Y:S01]  /*8a30*/  @P0 LOP3.LUT R196, R196, 0x100, RZ, 0xfc, !PT ;  /* 0x00000100c4c40812 */ /* 0x000fe200078efcff */
[----:B------:R-:W-:Y:S01]  /*8a40*/  IMAD.IADD R237, R233, 0x1, R237 ;  /* 0x00000001e9ed7824 */ /* 0x000fe200078e02ed */
[----:B------:R-:W-:Y:S01]  /*8a50*/  ISETP.GE.AND P1, PT, R230, c[0x0][0x198], PT ;  /* 0x00006600e6007a0c */ /* 0x000fe20003f26270 */
[----:B------:R-:W-:Y:S10]  /*8a60*/  BRA.DIV ~URZ, `(.L_x_1072) ;  /* 0x000111627f007947 */ /* 0x000ff4000b800000 */
[----:B--2---:R1:W2:Y:S02]  /*8a70*/  SHFL.IDX PT, R17, R15, RZ, 0x181f ;  /* 0x00181fff0f117589 */ /* 0x0042a400000e0000 */
.L_x_1162:
[----:B------:R-:W-:Y:S05]  /*8a80*/  BRA.DIV ~URZ, `(.L_x_1073) ;  /* 0x000111c27f007947 */ /* 0x000fea000b800000 */
[----:B------:R3:W4:Y:S02]  /*8a90*/  SHFL.IDX PT, R16, R2, RZ, 0x181f ;  /* 0x00181fff02107589 */ /* 0x00072400000e0000 */
.L_x_1163:
[----:B------:R-:W-:Y:S01]  /*8aa0*/  IMAD R0, R0, c[0x0][0x2c4], RZ ;  /* 0x0000b10000007a24 */ /* 0x000fe200078e02ff */
[----:B------:R-:W-:Y:S01]  /*8ab0*/  IADD3 R105, R105, R248, RZ ;  /* 0x000000f869697210 */ /* 0x000fe20007ffe0ff */
[----:B------:R-:W-:Y:S03]  /*8ac0*/  BSSY B0, `(.L_x_1074) ;  /* 0x000001d000007945 */ /* 0x000fe60003800000 */
[----:B------:R-:W-:-:S13]  /*8ad0*/  ISETP.GE.AND P0, PT, R105, R0, PT ;  /* 0x000000006900720c */ /* 0x000fda0003f06270 */
[----:B------:R-:W-:Y:S05]  /*8ae0*/  @P0 BRA `(.L_x_1075) ;  /* 0x000001a000000947 */ /* 0x000fea0003800000 */
[C---:B------:R-:W-:Y:S01]  /*8af0*/  IADD3 R10, R228.reuse, 0x80, RZ ;  /* 0x00000080e40a7810 */ /* 0x040fe20007ffe0ff */
[----:B----4-:R-:W-:Y:S01]  /*8b00*/  IMAD.MOV.U32 R18, RZ, RZ, R16 ;  /* 0x000000ffff127224 */ /* 0x010fe200078e0010 */
[----:B------:R-:W-:Y:S02]  /*8b10*/  IADD3 R8, R228, 0xc0, RZ ;  /* 0x000000c0e4087810 */ /* 0x000fe40007ffe0ff */
[----:B------:R-:W-:Y:S02]  /*8b20*/  SHF.R.S32.HI R19, RZ, 0x1f, R230 ;  /* 0x0000001fff137819 */ /* 0x000fe400000114e6 */
[----:B------:R-:W-:Y:S02]  /*8b30*/  SHF.R.S32.HI R13, RZ, 0x1f, R10 ;  /* 0x0000001fff0d7819 */ /* 0x000fe4000001140a */
[----:B------:R-:W-:Y:S02]  /*8b40*/  SHF.R.S32.HI R11, RZ, 0x1f, R8 ;  /* 0x0000001fff0b7819 */ /* 0x000fe40000011408 */
[----:B------:R-:W-:Y:S01]  /*8b50*/  LEA.HI R12, R19, R230, RZ, 0x3 ;  /* 0x000000e6130c7211 */ /* 0x000fe200078f18ff */
[----:B--2---:R-:W-:Y:S01]  /*8b60*/  IMAD.MOV.U32 R19, RZ, RZ, R17 ;  /* 0x000000ffff137224 */ /* 0x004fe200078e0011 */
[----:B------:R-:W-:-:S02]  /*8b70*/  LEA.HI R13, R13, R10, RZ, 0x3 ;  /* 0x0000000a0d0d7211 */ /* 0x000fc400078f18ff */
[----:B------:R-:W-:Y:S02]  /*8b80*/  LEA.HI R11, R11, R8, RZ, 0x3 ;  /* 0x000000080b0b7211 */ /* 0x000fe400078f18ff */
[----:B------:R-:W-:Y:S02]  /*8b90*/  LEA R20, P0, R228, R16, 0x1 ;  /* 0x00000010e4147211 */ /* 0x000fe400078008ff */
[----:B------:R-:W-:Y:S02]  /*8ba0*/  LOP3.LUT R12, R12, 0xfffffff8, RZ, 0xc0, !PT ;  /* 0xfffffff80c0c7812 */ /* 0x000fe400078ec0ff */
[----:B------:R-:W-:Y:S02]  /*8bb0*/  LOP3.LUT R13, R13, 0xfffffff8, RZ, 0xc0, !PT ;  /* 0xfffffff80d0d7812 */ /* 0x000fe400078ec0ff */
[----:B------:R-:W-:Y:S01]  /*8bc0*/  LOP3.LUT R11, R11, 0xfffffff8, RZ, 0xc0, !PT ;  /* 0xfffffff80b0b7812 */ /* 0x000fe200078ec0ff */
[----:B------:R-:W-:Y:S01]  /*8bd0*/  IMAD.WIDE R22, R12, 0x2, R18 ;  /* 0x000000020c167825 */ /* 0x000fe200078e0212 */
[----:B------:R-:W-:-:S03]  /*8be0*/  LEA.HI.X R21, R228, R17, R9, 0x1, P0 ;  /* 0x00000011e4157211 */ /* 0x000fc600000f0c09 */
[----:B------:R-:W-:Y:S02]  /*8bf0*/  IMAD.SHL.U32 R17, R6, 0x2, RZ ;  /* 0x0000000206117824 */ /* 0x000fe400078e00ff */
[----:B------:R-:W-:-:S03]  /*8c00*/  IMAD.WIDE R12, R13, 0x2, R18 ;  /* 0x000000020d0c7825 */ /* 0x000fc600078e0212 */
[----:B------:R-:W-:Y:S01]  /*8c10*/  @!PT LDS RZ, [RZ] ;  /* 0x00000000fffff984 */ /* 0x000fe20000000800 */
[----:B------:R-:W-:Y:S01]  /*8c20*/  @!PT LDS RZ, [RZ] ;  /* 0x00000000fffff984 */ /* 0x000fe20000000800 */
[----:B------:R-:W-:Y:S01]  /*8c30*/  @!PT LDS RZ, [RZ] ;  /* 0x00000000fffff984 */ /* 0x000fe20000000800 */
[----:B------:R2:W-:Y:S01]  /*8c40*/  LDGSTS.E.BYPASS.LTC128B.128 [R17+0x10080], [R20.64], !P3 ;  /* 0x1008000014117fae */ /* 0x0005e2000d901d52 */
[----:B------:R-:W-:-:S03]  /*8c50*/  IMAD.WIDE R18, R11, 0x2, R18 ;  /* 0x000000020b127825 */ /* 0x000fc600078e0212 */
[----:B------:R2:W-:Y:S04]  /*8c60*/  LDGSTS.E.BYPASS.LTC128B.128 [R17+0x14080], [R22.64], !P1 ;  /* 0x1408000016117fae */ /* 0x0005e8000c901d52 */
[----:B------:R2:W-:Y:S04]  /*8c70*/  LDGSTS.E.BYPASS.LTC128B.128 [R17+0x18080], [R12.64], !P5 ;  /* 0x180800000c117fae */ /* 0x0005e8000e901d52 */
[----:B------:R2:W-:Y:S02]  /*8c80*/  LDGSTS.E.BYPASS.LTC128B.128 [R17+0x1c080], [R18.64], !P4 ;  /* 0x1c08000012117fae */ /* 0x0005e4000e101d52 */
.L_x_1075:
[----:B------:R-:W-:Y:S05]  /*8c90*/  BSYNC B0 ;  /* 0x0000000000007941 */ /* 0x000fea0003800000 */
.L_x_1074:
[----:B------:R-:W-:Y:S05]  /*8ca0*/  BRA.DIV ~URZ, `(.L_x_1076) ;  /* 0x000110127f007947 */ /* 0x000fea000b800000 */
[----:B--2---:R2:W1:Y:S04]  /*8cb0*/  SHFL.IDX PT, R17, R15, 0x1, 0x181f ;  /* 0x00381f000f117f89 */ /* 0x00446800000e0000 */
[----:B----4-:R2:W4:Y:S02]  /*8cc0*/  SHFL.IDX PT, R16, R2, 0x1, 0x181f ;  /* 0x00381f0002107f89 */ /* 0x01052400000e0000 */
.L_x_1164:
[----:B------:R-:W-:Y:S01]  /*8cd0*/  IADD3 R11, R105, 0x20, RZ ;  /* 0x00000020690b7810 */ /* 0x000fe20007ffe0ff */
[----:B------:R-:W-:Y:S03]  /*8ce0*/  BSSY B0, `(.L_x_1077) ;  /* 0x000001b000007945 */ /* 0x000fe60003800000 */
[----:B------:R-:W-:-:S13]  /*8cf0*/  ISETP.GE.AND P0, PT, R11, R0, PT ;  /* 0x000000000b00720c */ /* 0x000fda0003f06270 */
[----:B------:R-:W-:Y:S05]  /*8d00*/  @P0 BRA `(.L_x_1078) ;  /* 0x0000018000000947 */ /* 0x000fea0003800000 */
[C---:B------:R-:W-:Y:S02]  /*8d10*/  IADD3 R13, R228.reuse, 0x80, RZ ;  /* 0x00000080e40d7810 */ /* 0x040fe40007ffe0ff */
[----:B------:R-:W-:Y:S02]  /*8d20*/  IADD3 R11, R228, 0xc0, RZ ;  /* 0x000000c0e40b7810 */ /* 0x000fe40007ffe0ff */
[----:B------:R-:W-:Y:S02]  /*8d30*/  SHF.R.S32.HI R19, RZ, 0x1f, R230 ;  /* 0x0000001fff137819 */ /* 0x000fe400000114e6 */
[----:B------:R-:W-:Y:S02]  /*8d40*/  SHF.R.S32.HI R10, RZ, 0x1f, R13 ;  /* 0x0000001fff0a7819 */ /* 0x000fe4000001140d */
[----:B------:R-:W-:Y:S02]  /*8d50*/  SHF.R.S32.HI R8, RZ, 0x1f, R11 ;  /* 0x0000001fff087819 */ /* 0x000fe4000001140b */
[----:B------:R-:W-:-:S02]  /*8d60*/  LEA.HI R12, R19, R230, RZ, 0x3 ;  /* 0x000000e6130c7211 */ /* 0x000fc400078f18ff */
[----:B------:R-:W-:Y:S02]  /*8d70*/  LEA.HI R10, R10, R13, RZ, 0x3 ;  /* 0x0000000d0a0a7211 */ /* 0x000fe400078f18ff */
[----:B------:R-:W-:Y:S01]  /*8d80*/  LEA.HI R8, R8, R11, RZ, 0x3 ;  /* 0x0000000b08087211 */ /* 0x000fe200078f18ff */
[----:B------:R-:W-:Y:S01]  /*8d90*/  IMAD.SHL.U32 R11, R6, 0x2, RZ ;  /* 0x00000002060b7824 */ /* 0x000fe200078e00ff */
[----:B----4-:R-:W-:Y:S02]  /*8da0*/  LEA R20, P0, R228, R16, 0x1 ;  /* 0x00000010e4147211 */ /* 0x010fe400078008ff */
[----:B------:R-:W-:Y:S02]  /*8db0*/  LOP3.LUT R12, R12, 0xfffffff8, RZ, 0xc0, !PT ;  /* 0xfffffff80c0c7812 */ /* 0x000fe400078ec0ff */
[----:B------:R-:W-:Y:S02]  /*8dc0*/  LOP3.LUT R10, R10, 0xfffffff8, RZ, 0xc0, !PT ;  /* 0xfffffff80a0a7812 */ /* 0x000fe400078ec0ff */
[----:B------:R-:W-:Y:S01]  /*8dd0*/  LOP3.LUT R8, R8, 0xfffffff8, RZ, 0xc0, !PT ;  /* 0xfffffff808087812 */ /* 0x000fe200078ec0ff */
[----:B-1----:R-:W-:Y:S01]  /*8de0*/  IMAD.WIDE R12, R12, 0x2, R16 ;  /* 0x000000020c0c7825 */ /* 0x002fe200078e0210 */
[----:B------:R-:W-:-:S03]  /*8df0*/  LEA.HI.X R21, R228, R17, R9, 0x1, P0 ;  /* 0x00000011e4157211 */ /* 0x000fc600000f0c09 */
[--C-:B------:R-:W-:Y:S02]  /*8e00*/  IMAD.WIDE R18, R10, 0x2, R16.reuse ;  /* 0x000000020a127825 */ /* 0x100fe400078e0210 */
[----:B------:R-:W-:Y:S01]  /*8e10*/  @!PT LDS RZ, [RZ] ;  /* 0x00000000fffff984 */ /* 0x000fe20000000800 */
[----:B------:R-:W-:Y:S01]  /*8e20*/  @!PT LDS RZ, [RZ] ;  /* 0x00000000fffff984 */ /* 0x000fe20000000800 */
[----:B------:R-:W-:Y:S01]  /*8e30*/  @!PT LDS RZ, [RZ] ;  /* 0x00000000fffff984 */ /* 0x000fe20000000800 */
[----:B------:R1:W-:Y:S02]  /*8e40*/  LDGSTS.E.BYPASS.LTC128B.128 [R11+0x11080], [R20.64], !P3 ;  /* 0x11080000140b7fae */ /* 0x0003e4000d901d52 */
[----:B------:R-:W-:Y:S02]  /*8e50*/  IMAD.WIDE R16, R8, 0x2, R16 ;  /* 0x0000000208107825 */ /* 0x000fe400078e0210 */
[----:B------:R1:W-:Y:S04]  /*8e60*/  LDGSTS.E.BYPASS.LTC128B.128 [R11+0x15080], [R12.64], !P1 ;  /* 0x150800000c0b7fae */ /* 0x0003e8000c901d52 */
[----:B------:R1:W-:Y:S04]  /*8e70*/  LDGSTS.E.BYPASS.LTC128B.128 [R11+0x19080], [R18.64], !P5 ;  /* 0x19080000120b7fae */ /* 0x0003e8000e901d52 */
[----:B------:R1:W-:Y:S02]  /*8e80*/  LDGSTS.E.BYPASS.LTC128B.128 [R11+0x1d080], [R16.64], !P4 ;  /* 0x1d080000100b7fae */ /* 0x0003e4000e101d52 */
.L_x_1078:
[----:B------:R-:W-:Y:S05]  /*8e90*/  BSYNC B0 ;  /* 0x0000000000007941 */ /* 0x000fea0003800000 */
.L_x_1077:
[----:B------:R-:W-:Y:S05]  /*8ea0*/  BRA.DIV ~URZ, `(.L_x_1079) ;  /* 0x00010ef27f007947 */ /* 0x000fea000b800000 */
[----:B-1----:R1:W2:Y:S02]  /*8eb0*/  SHFL.IDX PT, R17, R15, 0x2, 0x181f ;  /* 0x00581f000f117f89 */ /* 0x0022a400000e0000 */
.L_x_1165:
[----:B------:R-:W-:Y:S05]  /*8ec0*/  BRA.DIV ~URZ, `(.L_x_1080) ;  /* 0x00010f527f007947 */ /* 0x000fea000b800000 */
[----:B----4-:R4:W1:Y:S02]  /*8ed0*/  SHFL.IDX PT, R16, R2, 0x2, 0x181f ;  /* 0x00581f0002107f89 */ /* 0x01086400000e0000 */
.L_x_1166:
        /* <DEDUP_REMOVED lines=13> */
[----:B-1----:R-:W-:Y:S02]  /*8fb0*/  LEA R20, P0, R228, R16, 0x1 ;  /* 0x00000010e4147211 */ /* 0x002fe400078008ff */
[----:B------:R-:W-:Y:S02]  /*8fc0*/  LOP3.LUT R12, R12, 0xfffffff8, RZ, 0xc0, !PT ;  /* 0xfffffff80c0c7812 */ /* 0x000fe400078ec0ff */
[----:B------:R-:W-:Y:S02]  /*8fd0*/  LOP3.LUT R10, R10, 0xfffffff8, RZ, 0xc0, !PT ;  /* 0xfffffff80a0a7812 */ /* 0x000fe400078ec0ff */
[----:B------:R-:W-:Y:S01]  /*8fe0*/  LOP3.LUT R8, R8, 0xfffffff8, RZ, 0xc0, !PT ;  /* 0xfffffff808087812 */ /* 0x000fe200078ec0ff */
[----:B--2---:R-:W-:Y:S01]  /*8ff0*/  IMAD.WIDE R12, R12, 0x2, R16 ;  /* 0x000000020c0c7825 */ /* 0x004fe200078e0210 */
        /* <DEDUP_REMOVED lines=10> */
.L_x_1082:
[----:B------:R-:W-:Y:S05]  /*90a0*/  BSYNC B0 ;  /* 0x0000000000007941 */ /* 0x000fea0003800000 */
.L_x_1081:
[----:B------:R-:W-:Y:S05]  /*90b0*/  BRA.DIV ~URZ, `(.L_x_1083) ;  /* 0x00010dd27f007947 */ /* 0x000fea000b800000 */
[----:B-12---:R-:W1:Y:S04]  /*90c0*/  SHFL.IDX PT, R15, R15, 0x3, 0x181f ;  /* 0x00781f000f0f7f89 */ /* 0x006e6800000e0000 */
[----:B------:R2:W3:Y:S02]  /*90d0*/  SHFL.IDX PT, R16, R2, 0x3, 0x181f ;  /* 0x00781f0002107f89 */ /* 0x0004e400000e0000 */
.L_x_1167:
[----:B------:R-:W-:Y:S01]  /*90e0*/  IADD3 R18, P0, R1, c[0x0][0x20], RZ ;  /* 0x0000080001127a10 */ /* 0x000fe20007f1e0ff */
[----:B------:R-:W-:Y:S01]  /*90f0*/  IMAD.MOV.U32 R77, RZ, RZ, 0x30 ;  /* 0x00000030ff4d7424 */ /* 0x000fe200078e00ff */
[----:B------:R-:W-:Y:S01]  /*9100*/  IADD3 R105, R105, 0x60, RZ ;  /* 0x0000006069697810 */ /* 0x000fe20007ffe0ff */
[----:B------:R-:W-:Y:S02]  /*9110*/  BSSY B0, `(.L_x_1084) ;  /* 0x0000028000007945 */ /* 0x000fe40003800000 */
[----:B------:R-:W-:Y:S01]  /*9120*/  IMAD.X R19, RZ, RZ, c[0x0][0x24], P0 ;  /* 0x00000900ff137624 */ /* 0x000fe200000e06ff */
[----:B------:R-:W-:Y:S01]  /*9130*/  IADD3 R22, P0, R18, 0x4, RZ ;  /* 0x0000000412167810 */ /* 0x000fe20007f1e0ff */
[----:B------:R-:W-:-:S02]  /*9140*/  IMAD R11, R77, c[0x0][0x1e4], RZ ;  /* 0x000079004d0b7a24 */ /* 0x000fc400078e02ff */
[----:B------:R-:W-:-:S04]  /*9150*/  IMAD.WIDE.U32 R78, R77, c[0x0][0x1e0], RZ ;  /* 0x000078004d4e7a25 */ /* 0x000fc800078e00ff */
[----:B------:R-:W-:Y:S01]  /*9160*/  IMAD.X R23, RZ, RZ, R19, P0 ;  /* 0x000000ffff177224 */ /* 0x000fe200000e0613 */
[----:B------:R-:W-:Y:S02]  /*9170*/  IADD3 R26, P0, R18, 0x10, RZ ;  /* 0x00000010121a7810 */ /* 0x000fe40007f1e0ff */
[----:B--234-:R-:W-:-:S03]  /*9180*/  IADD3 R2, R79, R11, RZ ;  /* 0x0000000b4f027210 */ /* 0x01cfc60007ffe0ff */
[----:B------:R-:W-:Y:S01]  /*9190*/  IMAD.X R27, RZ, RZ, R19, P0 ;  /* 0x000000ffff1b7224 */ /* 0x000fe200000e0613 */
[----:B------:R-:W-:-:S04]  /*91a0*/  IADD3 R24, P0, R18, 0x48, RZ ;  /* 0x0000004812187810 */ /* 0x000fc80007f1e0ff */
[----:B------:R-:W-:Y:S02]  /*91b0*/  IADD3.X R25, RZ, R19, RZ, P0, !PT ;  /* 0x00000013ff197210 */ /* 0x000fe400007fe4ff */
[----:B------:R-:W-:-:S05]  /*91c0*/  IADD3 R20, P0, R18, 0x8, RZ ;  /* 0x0000000812147810 */ /* 0x000fca0007f1e0ff */
[----:B------:R-:W-:Y:S01]  /*91d0*/  IMAD.X R21, RZ, RZ, R19, P0 ;  /* 0x000000ffff157224 */ /* 0x000fe200000e0613 */
[----:B------:R-:W-:-:S13]  /*91e0*/  ISETP.GE.AND P0, PT, R105, R0, PT ;  /* 0x000000006900720c */ /* 0x000fda0003f06270 */
[----:B------:R-:W-:Y:S05]  /*91f0*/  @P0 BRA `(.L_x_1085) ;  /* 0x0000019000000947 */ /* 0x000fea0003800000 */
[C---:B------:R-:W-:Y:S01]  /*9200*/  LEA R28, P0, R228.reuse, R16, 0x1 ;  /* 0x00000010e41c7211 */ /* 0x040fe200078008ff */
[----:B-1----:R-:W-:Y:S01]  /*9210*/  IMAD.MOV.U32 R17, RZ, RZ, R15 ;  /* 0x000000ffff117224 */ /* 0x002fe200078e000f */
[----:B------:R-:W-:Y:S01]  /*9220*/  IADD3 R11, R228, 0x80, RZ ;  /* 0x00000080e40b7810 */ /* 0x000fe20007ffe0ff */
[----:B------:R-:W-:Y:S01]  /*9230*/  IMAD.SHL.U32 R12, R6, 0x2, RZ ;  /* 0x00000002060c7824 */ /* 0x000fe200078e00ff */
[C---:B------:R-:W-:Y:S02]  /*9240*/  LEA.HI.X R29, R228.reuse, R15, R9, 0x1, P0 ;  /* 0x0000000fe41d7211 */ /* 0x040fe400000f0c09 */
[----:B------:R-:W-:Y:S02]  /*9250*/  IADD3 R9, R228, 0xc0, RZ ;  /* 0x000000c0e4097810 */ /* 0x000fe40007ffe0ff */
[----:B------:R-:W-:Y:S01]  /*9260*/  SHF.R.S32.HI R13, RZ, 0x1f, R230 ;  /* 0x0000001fff0d7819 */ /* 0x000fe200000114e6 */
[----:B------:R-:W-:Y:S01]  /*9270*/  @!PT LDS RZ, [RZ] ;  /* 0x00000000fffff984 */ /* 0x000fe20000000800 */
[----:B------:R-:W-:Y:S01]  /*9280*/  @!PT LDS RZ, [RZ] ;  /* 0x00000000fffff984 */ /* 0x000fe20000000800 */
[----:B------:R-:W-:Y:S01]  /*9290*/  @!PT LDS RZ, [RZ] ;  /* 0x00000000fffff984 */ /* 0x000fe20000000800 */
[----:B------:R1:W-:Y:S01]  /*92a0*/  LDGSTS.E.BYPASS.LTC128B.128 [R12+0x13080], [R28.64], !P3 ;  /* 0x130800001c0c7fae */ /* 0x0003e2000d901d52 */
[----:B------:R-:W-:-:S02]  /*92b0*/  SHF.R.S32.HI R8, RZ, 0x1f, R11 ;  /* 0x0000001fff087819 */ /* 0x000fc4000001140b */
[----:B------:R-:W-:Y:S02]  /*92c0*/  SHF.R.S32.HI R0, RZ, 0x1f, R9 ;  /* 0x0000001fff007819 */ /* 0x000fe40000011409 */
[----:B------:R-:W-:Y:S02]  /*92d0*/  LEA.HI R10, R13, R230, RZ, 0x3 ;  /* 0x000000e60d0a7211 */ /* 0x000fe400078f18ff */
[----:B------:R-:W-:Y:S02]  /*92e0*/  LEA.HI R8, R8, R11, RZ, 0x3 ;  /* 0x0000000b08087211 */ /* 0x000fe400078f18ff */
[----:B------:R-:W-:Y:S02]  /*92f0*/  LEA.HI R0, R0, R9, RZ, 0x3 ;  /* 0x0000000900007211 */ /* 0x000fe400078f18ff */
[----:B------:R-:W-:Y:S02]  /*9300*/  LOP3.LUT R10, R10, 0xfffffff8, RZ, 0xc0, !PT ;  /* 0xfffffff80a0a7812 */ /* 0x000fe400078ec0ff */
[----:B------:R-:W-:-:S02]  /*9310*/  LOP3.LUT R8, R8, 0xfffffff8, RZ, 0xc0, !PT ;  /* 0xfffffff808087812 */ /* 0x000fc400078ec0ff */
[----:B------:R-:W-:Y:S01]  /*9320*/  LOP3.LUT R0, R0, 0xfffffff8, RZ, 0xc0, !PT ;  /* 0xfffffff800007812 */ /* 0x000fe200078ec0ff */
[----:B------:R-:W-:-:S04]  /*9330*/  IMAD.WIDE R10, R10, 0x2, R16 ;  /* 0x000000020a0a7825 */ /* 0x000fc800078e0210 */
[--C-:B------:R-:W-:Y:S01]  /*9340*/  IMAD.WIDE R8, R8, 0x2, R16.reuse ;  /* 0x0000000208087825 */ /* 0x100fe200078e0210 */
[----:B------:R1:W-:Y:S03]  /*9350*/  LDGSTS.E.BYPASS.LTC128B.128 [R12+0x17080], [R10.64], !P1 ;  /* 0x170800000a0c7fae */ /* 0x0003e6000c901d52 */
[----:B------:R-:W-:Y:S01]  /*9360*/  IMAD.WIDE R16, R0, 0x2, R16 ;  /* 0x0000000200107825 */ /* 0x000fe200078e0210 */
[----:B------:R1:W-:Y:S04]  /*9370*/  LDGSTS.E.BYPASS.LTC128B.128 [R12+0x1b080], [R8.64], !P5 ;  /* 0x1b080000080c7fae */ /* 0x0003e8000e901d52 */
[----:B------:R1:W-:Y:S02]  /*9380*/  LDGSTS.E.BYPASS.LTC128B.128 [R12+0x1f080], [R16.64], !P4 ;  /* 0x1f080000100c7fae */ /* 0x0003e4000e101d52 */
.L_x_1085:
[----:B------:R-:W-:Y:S05]  /*9390*/  BSYNC B0 ;  /* 0x0000000000007941 */ /* 0x000fea0003800000 */
.L_x_1084:
[----:B------:R-:W-:Y:S01]  /*93a0*/  ULDC.64 UR4, c[0x0][0x40] ;  /* 0x0000100000047ab9 */ /* 0x000fe20000000a00 */
[----:B------:R2:W-:Y:S01]  /*93b0*/  STL.64 [R1+0x20], R18 ;  /* 0x0000201201007387 */ /* 0x0005e20000100a00 */
[----:B------:R-:W-:-:S03]  /*93c0*/  UIADD3 UR4, UP0, UR4, 0x160, URZ ;  /* 0x0000016004047890 */ /* 0x000fc6000ff1e03f */
[----:B------:R2:W-:Y:S01]  /*93d0*/  STL.64 [R1+0x28], R26 ;  /* 0x0000281a01007387 */ /* 0x0005e20000100a00 */
[----:B------:R-:W-:Y:S02]  /*93e0*/  UIADD3.X UR5, URZ, UR5, URZ, UP0, !UPT ;  /* 0x000000053f057290 */ /* 0x000fe400087fe43f */
[----:B-1----:R-:W-:Y:S01]  /*93f0*/  MOV R8, UR4 ;  /* 0x0000000400087c02 */ /* 0x002fe20008000f00 */
[----:B------:R2:W-:Y:S03]  /*9400*/  STL.64 [R1+0x30], R24 ;  /* 0x0000301801007387 */ /* 0x0005e60000100a00 */
[----:B------:R-:W-:Y:S01]  /*9410*/  MOV R9, UR5 ;  /* 0x0000000500097c02 */ /* 0x000fe20008000f00 */
[----:B------:R2:W-:Y:S04]  /*9420*/  STL.64 [R1+0x38], R22 ;  /* 0x0000381601007387 */ /* 0x0005e80000100a00 */
[----:B------:R2:W-:Y:S04]  /*9430*/  STL.64 [R1+0x40], R20 ;  /* 0x0000401401007387 */ /* 0x0005e80000100a00 */
[----:B------:R2:W-:Y:S04]  /*9440*/  STL.64 [R1+0x18], R8 ;  /* 0x0000180801007387 */ /* 0x0005e80000100a00 */
[----:B------:R-:W0:Y:S01]  /*9450*/  LDGDEPBAR ;  /* 0x00000000000079af */ /* 0x000e220000000000 */
[----:B------:R-:W-:Y:S02]  /*9460*/  WARPSYNC 0xffffffff ;  /* 0xffffffff00007948 */ /* 0x000fe40003800000 */
[----:B------:R-:W3:Y:S01]  /*9470*/  LDL R0, [R1+0x64] ;  /* 0x0000640001007983 */ /* 0x000ee20000100800 */
[----:B------:R-:W-:Y:S01]  /*9480*/  IMAD R77, R168, -0x30, R77 ;  /* 0xffffffd0a84d7824 */ /* 0x000fe200078e024d */
[----:B------:R-:W-:Y:S01]  /*9490*/  SHF.R.S32.HI R83, RZ, 0x1f, R81 ;  /* 0x0000001fff537819 */ /* 0x000fe20000011451 */
[----:B--2---:R-:W-:Y:S01]  /*94a0*/  IMAD R8, R2, R81, RZ ;  /* 0x0000005102087224 */ /* 0x004fe200078e02ff */
[----:B------:R-:W-:Y:S01]  /*94b0*/  ULDC.64 UR4, c[0x0][0x1e0] ;  /* 0x0000780000047ab9 */ /* 0x000fe20000000a00 */
[----:B------:R-:W-:Y:S01]  /*94c0*/  IMAD.MOV.U32 R244, RZ, RZ, R234 ;  /* 0x000000fffff47224 */ /* 0x000fe200078e00ea */
[----:B------:R-:W-:Y:S01]  /*94d0*/  USHF.L.U32 UR6, UR4, 0x5, URZ ;  /* 0x0000000504067899 */ /* 0x000fe2000800063f */
[----:B------:R-:W-:Y:S01]  /*94e0*/  ISETP.GE.AND P6, PT, R228, c[0x0][0x1d4], PT ;  /* 0x00007500e4007a0c */ /* 0x000fe20003fc6270 */
[----:B------:R-:W-:Y:S01]  /*94f0*/  UMOV UR7, 0x5 ;  /* 0x0000000500077882 */ /* 0x000fe20000000000 */
[----:B------:R-:W-:Y:S01]  /*9500*/  IMAD.WIDE.U32 R10, R81, R78, R244 ;  /* 0x0000004e510a7225 */ /* 0x000fe200078e00f4 */
[----:B------:R-:W-:Y:S01]  /*9510*/  USHF.L.U64.HI UR5, UR4, UR7, UR5 ;  /* 0x0000000704057299 */ /* 0x000fe20008010205 */
[----:B------:R-:W-:Y:S01]  /*9520*/  BAR.SYNC.DEFER_BLOCKING 0x0 ;  /* 0x0000000000007b1d */ /* 0x000fe20000010000 */
[----:B------:R-:W-:Y:S01]  /*9530*/  ISETP.GE.AND P5, PT, R230, c[0x0][0x1d4], PT ;  /* 0x00007500e6007a0c */ /* 0x000fe20003fa6270 */
[----:B------:R-:W-:Y:S01]  /*9540*/  IMAD.SHL.U32 R84, R41, 0x40, RZ ;  /* 0x0000004029547824 */ /* 0x000fe200078e00ff */
[----:B------:R-:W-:-:S02]  /*9550*/  ISETP.GE.AND P3, PT, R227, c[0x0][0x1d4], PT ;  /* 0x00007500e3007a0c */ /* 0x000fc40003f66270 */
[----:B------:R-:W-:Y:S01]  /*9560*/  ISETP.GE.AND P4, PT, R225, c[0x0][0x1d4], PT ;  /* 0x00007500e1007a0c */ /* 0x000fe20003f86270 */
[----:B------:R-:W-:Y:S01]  /*9570*/  BSSY B2, `(.L_x_1086) ;  /* 0x0000023000027945 */ /* 0x000fe20003800000 */
[----:B------:R-:W-:Y:S02]  /*9580*/  SEL R82, RZ, 0x2, P5 ;  /* 0x00000002ff527807 */ /* 0x000fe40002800000 */
[----:B------:R-:W-:Y:S02]  /*9590*/  SEL R87, RZ, 0x4, P3 ;  /* 0x00000004ff577807 */ /* 0x000fe40001800000 */
[----:B------:R-:W-:Y:S02]  /*95a0*/  LOP3.LUT R84, R84, 0x1c0, RZ, 0xc0, !PT ;  /* 0x000001c054547812 */ /* 0x000fe400078ec0ff */
[----:B------:R-:W-:Y:S01]  /*95b0*/  MOV R80, 0x97a0 ;  /* 0x000097a000507802 */ /* 0x000fe20000000f00 */
[----:B---3--:R-:W-:-:S05]  /*95c0*/  IMAD.IADD R0, R77, 0x1, R0 ;  /* 0x000000014d007824 */ /* 0x008fca00078e0200 */
[----:B------:R-:W-:-:S05]  /*95d0*/  IMNMX R9, R0, 0x30, PT ;  /* 0x0000003000097817 */ /* 0x000fca0003800200 */
[----:B------:R-:W-:-:S05]  /*95e0*/  IMAD.IADD R0, R9, 0x1, -R248 ;  /* 0x0000000109007824 */ /* 0x000fca00078e0af8 */
[C---:B------:R-:W-:Y:S02]  /*95f0*/  ISETP.GE.AND P1, PT, R0.reuse, 0x1, PT ;  /* 0x000000010000780c */ /* 0x040fe40003f26270 */
[----:B------:R-:W-:Y:S01]  /*9600*/  ISETP.GE.AND P0, PT, R0, 0x21, PT ;  /* 0x000000210000780c */ /* 0x000fe20003f06270 */
[----:B------:R-:W-:-:S04]  /*9610*/  IMAD R0, R83, R78, R8 ;  /* 0x0000004e53007224 */ /* 0x000fc800078e0208 */
[----:B------:R-:W-:-:S06]  /*9620*/  IMAD.IADD R0, R11, 0x1, R0 ;  /* 0x000000010b007824 */ /* 0x000fcc00078e0200 */
[----:B------:R-:W-:Y:S01]  /*9630*/  @P1 LEA R12, P2, R10, c[0x0][0x1c8], 0x1 ;  /* 0x000072000a0c1a11 */ /* 0x000fe200078408ff */
[----:B------:R-:W-:-:S03]  /*9640*/  @P1 IMAD.SHL.U32 R8, R6, 0x2, RZ ;  /* 0x0000000206081824 */ /* 0x000fc600078e00ff */
[C---:B------:R-:W-:Y:S02]  /*9650*/  @P1 LEA.HI.X R13, R10.reuse, c[0x0][0x1cc], R0, 0x1, P2 ;  /* 0x000073000a0d1a11 */ /* 0x040fe400010f0c00 */
[----:B------:R-:W-:Y:S01]  /*9660*/  @P0 IADD3 R9, P2, R10, UR6, RZ ;  /* 0x000000060a090c10 */ /* 0x000fe2000ff5e0ff */
[----:B------:R-:W-:Y:S02]  /*9670*/  @P0 IMAD.SHL.U32 R10, R6, 0x2, RZ ;  /* 0x00000002060a0824 */ /* 0x000fe400078e00ff */
[----:B------:R-:W-:Y:S01]  /*9680*/  @!PT LDS RZ, [RZ] ;  /* 0x00000000fffff984 */ /* 0x000fe20000000800 */
[----:B------:R-:W-:Y:S01]  /*9690*/  @!PT LDS RZ, [RZ] ;  /* 0x00000000fffff984 */ /* 0x000fe20000000800 */
[----:B------:R-:W-:Y:S01]  /*96a0*/  @!PT LDS RZ, [RZ] ;  /* 0x00000000fffff984 */ /* 0x000fe20000000800 */
[----:B------:R1:W-:Y:S01]  /*96b0*/  @P1 LDGSTS.E.BYPASS.LTC128B.128 [R8+0xa080], [R12.64], !P6 ;  /* 0x0a0800000c081fae */ /* 0x0003e2000f101d52 */
[----:B------:R-:W-:Y:S02]  /*96c0*/  @P0 IADD3.X R0, R0, UR5, RZ, P2, !PT ;  /* 0x0000000500000c10 */ /* 0x000fe400097fe4ff */
[C---:B------:R-:W-:Y:S01]  /*96d0*/  @P0 LEA R14, P2, R9.reuse, c[0x0][0x1c8], 0x1 ;  /* 0x00007200090e0a11 */ /* 0x040fe200078408ff */
[----:B------:R1:W-:Y:S03]  /*96e0*/  @P1 LDGSTS.E.BYPASS.LTC128B.128 [R8+0xb880], [R12.64+0x80], !P5 ;  /* 0x0b8800800c081fae */ /* 0x0003e6000e901d52 */
[----:B------:R-:W-:Y:S01]  /*96f0*/  @P0 LEA.HI.X R15, R9, c[0x0][0x1cc], R0, 0x1, P2 ;  /* 0x00007300090f0a11 */ /* 0x000fe200010f0c00 */
[----:B------:R1:W-:Y:S01]  /*9700*/  @P1 LDGSTS.E.BYPASS.LTC128B.128 [R8+0xd080], [R12.64+0x100], !P3 ;  /* 0x0d0801000c081fae */ /* 0x0003e2000d901d52 */
[----:B------:R-:W-:-:S02]  /*9710*/  IADD3 R9, R18, 0x18, RZ ;  /* 0x0000001812097810 */ /* 0x000fc40007ffe0ff */
[----:B------:R-:W-:Y:S01]  /*9720*/  SEL R0, RZ, 0x8, P4 ;  /* 0x00000008ff007807 */ /* 0x000fe20002000000 */
[----:B------:R1:W-:Y:S04]  /*9730*/  @P1 LDGSTS.E.BYPASS.LTC128B.128 [R8+0xe880], [R12.64+0x180], !P4 ;  /* 0x0e8801800c081fae */ /* 0x0003e8000e101d52 */
[----:B------:R1:W-:Y:S04]  /*9740*/  @P0 LDGSTS.E.BYPASS.LTC128B.128 [R10+0xb080], [R14.64], !P6 ;  /* 0x0b0800000e0a0fae */ /* 0x0003e8000f101d52 */
[----:B------:R1:W-:Y:S04]  /*9750*/  @P0 LDGSTS.E.BYPASS.LTC128B.128 [R10+0xc880], [R14.64+0x80], !P5 ;  /* 0x0c8800800e0a0fae */ /* 0x0003e8000e901d52 */
[----:B------:R1:W-:Y:S04]  /*9760*/  @P0 LDGSTS.E.BYPASS.LTC128B.128 [R10+0xe080], [R14.64+0x100], !P3 ;  /* 0x0e0801000e0a0fae */ /* 0x0003e8000d901d52 */
[----:B------:R1:W-:Y:S04]  /*9770*/  @P0 LDGSTS.E.BYPASS.LTC128B.128 [R10+0xf880], [R14.64+0x180], !P4 ;  /* 0x0f8801800e0a0fae */ /* 0x0003e8000e101d52 */
[----:B------:R-:W0:Y:S02]  /*9780*/  LDGDEPBAR ;  /* 0x00000000000079af */ /* 0x000e240000000000 */
[----:B-1----:R-:W-:Y:S05]  /*9790*/  CALL.REL.NOINC `($_ZN7cutlass13device_kernelIN5flash19enable_sm80_to_sm89INS1_16FlashAttnFwdSm80INS1_25CollectiveMainloopFwdSm80ILi8ELi1ELb0EN4cute5tupleIJNS5_1CILi128EEENS7_ILi48EEENS7_ILi256EEEEEELi256ENS_10bfloat16_tEfNS_4arch4Sm80ELb0ELb1ELb1ELb1ELb0ELb1ELb1ELb0EEENS1_21CollectiveEpilogueFwdINS6_IJS8_SA_S9_EEENS6_IJNS7_ILi1EEESI_SI_EEESC_SE_Li256ELb1ELb1ELb0ELb0EEENS1_19SingleTileSchedulerILb1ELb0ELb1ELi128EEEEEEEEEvNT_6ParamsE$_ZZN5flash25CollectiveMainloopFwdSm80ILi8ELi1ELb0EN4cute5tupleIJNS1_1CILi128EEENS3_ILi48EEENS3_ILi256EEEEEELi256EN7cutlass10bfloat16_tEfNS8_4arch4Sm80ELb0ELb1ELb1ELb1ELb0ELb1ELb1ELb0EE3mmaINS_16FlashAttnFwdSm80ISC_NS_21CollectiveEpilogueFwdINS2_IJS4_S6_S5_EEENS2_IJNS3_ILi1EEESH_SH_EEES9_SB_Li256ELb1ELb1ELb0ELb0EEENS_19SingleTileSchedulerILb1ELb0ELb1ELi128EEEE13SharedStorageENS1_6TensorINS1_11ArrayEngineIfLm128EEENS1_6LayoutINS2_IJNS2_IJNS3_ILi2EEESS_EEESH_NS3_ILi32EEEEEENS2_IJNS2_IJSH_SS_EEENS3_ILi0EEENS3_ILi4EEEEEEEEEENS_7SoftmaxILi2ELi0EEEEEbRKNSC_6ParamsERT0_RT1_iRKNS_16SeqlenInfoQKNewKILb1ELb1EEENS2_IJiiiiEEERT_ENKUlvE_clEv) ;  /* 0x00010cc000007944 */ /* 0x002fea0003c00000 */
[----:B------:R-:W-:Y:S05]  /*97a0*/  BSYNC B2 ;  /* 0x0000000000027941 */ /* 0x000fea0003800000 */
.L_x_1086:
[----:B------:R-:W2:Y:S01]  /*97b0*/  LDL R20, [R1+0x64] ;  /* 0x0000640001147983 */ /* 0x000ea20000100800 */
[----:B-1----:R-:W-:Y:S01]  /*97c0*/  IMAD R8, R83, c[0x0][0x208], RZ ;  /* 0x0000820053087a24 */ /* 0x002fe200078e02ff */
[----:B------:R-:W-:Y:S01]  /*97d0*/  ISETP.GT.AND P5, PT, R224, 0x7f, PT ;  /* 0x0000007fe000780c */ /* 0x000fe20003fa4270 */
[----:B------:R-:W-:Y:S01]  /*97e0*/  IMAD.WIDE.U32 R10, R81, c[0x0][0x208], RZ ;  /* 0x00008200510a7a25 */ /* 0x000fe200078e00ff */
[----:B------:R-:W-:Y:S01]  /*97f0*/  IADD3 R87, R87, R82, R40 ;  /* 0x0000005257577210 */ /* 0x000fe20007ffe028 */
[----:B------:R-:W-:-:S04]  /*9800*/  DEPBAR.LE SB0, 0x0 ;  /* 0x000080000000791a */ /* 0x000fc80000000000 */
[----:B------:R-:W-:Y:S01]  /*9810*/  IMAD R8, R81, c[0x0][0x20c], R8 ;  /* 0x0000830051087a24 */ /* 0x000fe200078e0208 */
[----:B------:R-:W-:Y:S01]  /*9820*/  WARPSYNC 0xffffffff ;  /* 0xffffffff00007948 */ /* 0x000fe20003800000 */
[----:B------:R-:W-:Y:S01]  /*9830*/  IMAD.MOV.U32 R236, RZ, RZ, R232 ;  /* 0x000000ffffec7224 */ /* 0x000fe200078e00e8 */
[----:B------:R-:W-:Y:S01]  /*9840*/  LOP3.LUT P1, RZ, R41, 0x2, RZ, 0xc0, !PT ;  /* 0x0000000229ff7812 */ /* 0x000fe2000782c0ff */
[----:B------:R-:W-:Y:S01]  /*9850*/  IMAD.IADD R8, R11, 0x1, R8 ;  /* 0x000000010b087824 */ /* 0x000fe200078e0208 */
[----:B------:R1:W5:Y:S01]  /*9860*/  LDL R242, [R1+0x10] ;  /* 0x0000100001f27983 */ /* 0x0003620000100800 */
[----:B------:R-:W-:Y:S01]  /*9870*/  IMAD.WIDE.U32 R10, R10, 0x30, R236 ;  /* 0x000000300a0a7825 */ /* 0x000fe200078e00ec */
[----:B------:R-:W-:-:S03]  /*9880*/  LOP3.LUT R196, R196, 0xffffffbf, RZ, 0xc0, !PT ;  /* 0xffffffbfc4c47812 */ /* 0x000fc600078ec0ff */
[----:B------:R-:W-:Y:S01]  /*9890*/  IMAD R8, R8, 0x30, RZ ;  /* 0x0000003008087824 */ /* 0x000fe200078e02ff */
[----:B------:R-:W-:Y:S01]  /*98a0*/  LEA R22, P0, R10, c[0x0][0x1f8], 0x1 ;  /* 0x00007e000a167a11 */ /* 0x000fe200078008ff */
[----:B------:R-:W-:Y:S02]  /*98b0*/  IMAD.SHL.U32 R221, R248, 0x8, RZ ;  /* 0x00000008f8dd7824 */ /* 0x000fe400078e00ff */
[----:B------:R-:W-:Y:S02]  /*98c0*/  @!P5 IMAD.MOV.U32 R9, RZ, RZ, c[0x0][0x208] ;  /* 0x00008200ff09d624 */ /* 0x000fe400078e00ff */
[----:B------:R-:W-:Y:S01]  /*98d0*/  IMAD.IADD R16, R0, 0x1, R87 ;  /* 0x0000000100107824 */ /* 0x000fe200078e0257 */
[----:B------:R-:W-:Y:S01]  /*98e0*/  LOP3.LUT R221, R84, 0x8, R221, 0xf8, !PT ;  /* 0x0000000854dd7812 */ /* 0x000fe200078ef8dd */
[----:B------:R-:W-:Y:S01]  /*98f0*/  IMAD.IADD R8, R11, 0x1, R8 ;  /* 0x000000010b087824 */ /* 0x000fe200078e0208 */
[----:B------:R-:W-:Y:S01]  /*9900*/  LEA.HI R11, R43, R224, RZ, 0x5 ;  /* 0x000000e02b0b7211 */ /* 0x000fe200078f28ff */
[----:B------:R-:W-:Y:S01]  /*9910*/  IMAD.SHL.U32 R231, R6, 0x2, RZ ;  /* 0x0000000206e77824 */ /* 0x000fe200078e00ff */
[----:B------:R-:W-:-:S02]  /*9920*/  SHF.R.U32.HI R84, RZ, 0x3, R84 ;  /* 0x00000003ff547819 */ /* 0x000fc40000011654 */
[----:B------:R-:W-:Y:S01]  /*9930*/  LEA.HI.X R23, R10, c[0x0][0x1fc], R8, 0x1, P0 ;  /* 0x00007f000a177a11 */ /* 0x000fe200000f0c08 */
[----:B------:R-:W-:Y:S01]  /*9940*/  IMAD.SHL.U32 R11, R11, 0x20, RZ ;  /* 0x000000200b0b7824 */ /* 0x000fe200078e00ff */
[----:B------:R-:W-:Y:S01]  /*9950*/  LOP3.LUT R221, R221, R84, RZ, 0x3c, !PT ;  /* 0x00000054dddd7212 */ /* 0x000fe200078e3cff */
[----:B------:R-:W-:Y:S01]  /*9960*/  @!P5 IMAD.MOV.U32 R8, RZ, RZ, c[0x0][0x20c] ;  /* 0x00008300ff08d624 */ /* 0x000fe200078e00ff */
[----:B------:R-:W-:Y:S02]  /*9970*/  @!P5 LEA R56, P0, R9, R22, 0x6 ;  /* 0x000000160938d211 */ /* 0x000fe400078030ff */
[----:B------:R-:W-:Y:S01]  /*9980*/  LOP3.LUT R11, R11, 0x7ffffc00, RZ, 0xc0, !PT ;  /* 0x7ffffc000b0b7812 */ /* 0x000fe200078ec0ff */
[----:B------:R-:W-:Y:S01]  /*9990*/  IMAD R221, R42, 0x200, R221 ;  /* 0x000002002add7824 */ /* 0x000fe200078e02dd */
[----:B------:R-:W-:Y:S02]  /*99a0*/  LOP3.LUT P3, RZ, R16, 0x1, RZ, 0xc0, !PT ;  /* 0x0000000110ff7812 */ /* 0x000fe4000786c0ff */
[----:B------:R-:W-:Y:S01]  /*99b0*/  @!P5 LEA.HI.X R57, R9, R23, R8, 0x6, P0 ;  /* 0x000000170939d211 */ /* 0x000fe200000f3408 */
[----:B------:R-:W-:Y:S01]  /*99c0*/  IMAD.IADD R0, R4, 0x1, R11 ;  /* 0x0000000104007824 */ /* 0x000fe200078e020b */
[----:B------:R-:W-:Y:S01]  /*99d0*/  BAR.SYNC.DEFER_BLOCKING 0x0 ;  /* 0x0000000000007b1d */ /* 0x000fe20000010000 */
[----:B------:R-:W-:Y:S01]  /*99e0*/  IMAD.SHL.U32 R221, R221, 0x2, RZ ;  /* 0x00000002dddd7824 */ /* 0x000fe200078e00ff */
[----:B------:R-:W-:Y:S01]  /*99f0*/  LOP3.LUT P2, RZ, R16, 0x2, RZ, 0xc0, !PT ;  /* 0x0000000210ff7812 */ /* 0x000fe2000784c0ff */
[C---:B------:R-:W-:Y:S01]  /*9a00*/  IMAD.SHL.U32 R24, R0.reuse, 0x2, RZ ;  /* 0x0000000200187824 */ /* 0x040fe200078e00ff */
[----:B------:R-:W-:Y:S01]  /*9a10*/  LEA R222, R0, 0x10080, 0x1 ;  /* 0x0001008000de7811 */ /* 0x000fe200078e08ff */
[----:B------:R-:W-:Y:S01]  /*9a20*/  IMAD.MOV.U32 R0, RZ, RZ, 0x40 ;  /* 0x00000040ff007424 */ /* 0x000fe200078e00ff */
[----:B------:R-:W-:-:S02]  /*9a30*/  IADD3 R10, R221, 0xa080, RZ ;  /* 0x0000a080dd0a7810 */ /* 0x000fc40007ffe0ff */
[----:B------:R-:W-:Y:S01]  /*9a40*/  IADD3 R219, R221, 0xa0a0, RZ ;  /* 0x0000a0a0dddb7810 */ /* 0x000fe20007ffe0ff */
[--C-:B------:R-:W-:Y:S01]  /*9a50*/  IMAD R220, R7, 0x2, R222.reuse ;  /* 0x0000000207dc7824 */ /* 0x100fe200078e02de */
[----:B------:R-:W-:Y:S01]  /*9a60*/  @P1 IADD3 R219, R10, -0x20, RZ ;  /* 0xffffffe00adb1810 */ /* 0x000fe20007ffe0ff */
[C---:B------:R-:W-:Y:S01]  /*9a70*/  IMAD R218, R5.reuse, 0x2, R222 ;  /* 0x0000000205da7824 */ /* 0x040fe200078e02de */
[----:B------:R-:W-:Y:S01]  /*9a80*/  LOP3.LUT P1, RZ, R16, 0x4, RZ, 0xc0, !PT ;  /* 0x0000000410ff7812 */ /* 0x000fe2000782c0ff */
[----:B------:R-:W-:Y:S01]  /*9a90*/  IMAD R217, R5, 0x2, R220 ;  /* 0x0000000205d97824 */ /* 0x000fe200078e02dc */
[----:B--2---:R-:W-:Y:S01]  /*9aa0*/  IADD3 R20, R20, R77, -R248 ;  /* 0x0000004d14147210 */ /* 0x004fe20007ffe8f8 */
[----:B------:R-:W-:Y:S01]  /*9ab0*/  LDSM.16.M88.4 R24, [R24+0x10080] ;  /* 0x010080001818783b */ /* 0x000fe20000000200 */
[----:B------:R-:W-:Y:S01]  /*9ac0*/  BSSY B0, `(.L_x_1087) ;  /* 0x00000f6000007945 */ /* 0x000fe20003800000 */
[----:B------:R-:W-:Y:S02]  /*9ad0*/  @P5 LOP3.LUT R196, R196, 0x40, RZ, 0xfc, !PT ;  /* 0x00000040c4c45812 */ /* 0x000fe400078efcff */
[C---:B------:R-:W-:Y:S01]  /*9ae0*/  ISETP.LT.OR P0, PT, R20.reuse, 0x1, !P3 ;  /* 0x000000011400780c */ /* 0x040fe20005f01670 */
[----:B------:R-:W-:Y:S01]  /*9af0*/  LDSM.16.M88.4 R44, [R221+0xa080] ;  /* 0x00a08000dd2c783b */ /* 0x000fe20000000200 */
[----:B------:R-:W-:-:S03]  /*9b00*/  @!P5 ISETP.LT.OR P3, PT, R20, 0x21, !P3 ;  /* 0x000000211400d80c */ /* 0x000fc60005f61670 */
[----:B------:R-:W2:Y:S04]  /*9b10*/  LDSM.16.M88.4 R36, [R221+0xa880] ;  /* 0x00a88000dd24783b */ /* 0x000ea80000000200 */
[----:B------:R-:W3:Y:S04]  /*9b20*/  LDSM.16.M88.4 R52, [R221+0xb080] ;  /* 0x00b08000dd34783b */ /* 0x000ee80000000200 */
[----:B------:R-:W-:Y:S04]  /*9b30*/  LDSM.16.M88.4 R48, [R220] ;  /* 0x00000000dc30783b */ /* 0x000fe80000000200 */
[----:B------:R-:W4:Y:S04]  /*9b40*/  LDSM.16.M88.4 R12, [R219] ;  /* 0x00000000db0c783b */ /* 0x000f280000000200 */
[----:B------:R-:W1:Y:S04]  /*9b50*/  LDSM.16.M88.4 R8, [R219+0x800] ;  /* 0x00080000db08783b */ /* 0x000e680000000200 */
[----:B------:R-:W1:Y:S04]  /*9b60*/  LDSM.16.M88.4 R64, [R219+0x1000] ;  /* 0x00100000db40783b */ /* 0x000e680000000200 */
[----:B------:R-:W-:Y:S01]  /*9b70*/  @!PT LDS RZ, [RZ] ;  /* 0x00000000fffff984 */ /* 0x000fe20000000800 */
[----:B------:R-:W-:Y:S01]  /*9b80*/  @!PT LDS RZ, [RZ] ;  /* 0x00000000fffff984 */ /* 0x000fe20000000800 */
[----:B------:R-:W-:Y:S01]  /*9b90*/  @!PT LDS RZ, [RZ] ;  /* 0x00000000fffff984 */ /* 0x000fe20000000800 */
[----:B------:R1:W-:Y:S01]  /*9ba0*/  LDGSTS.E.BYPASS.LTC128B.128 [R231+0x4080], [R22.64], !P0 ;  /* 0x0408000016e77fae */ /* 0x0003e2000c101d52 */
[----:B------:R-:W-:-:S04]  /*9bb0*/  LOP3.LUT P0, RZ, R41, 0x4, RZ, 0xc0, !PT ;  /* 0x0000000429ff7812 */ /* 0x000fc8000780c0ff */
[----:B------:R-:W-:Y:S02]  /*9bc0*/  SEL R0, R0, 0xffffffc0, !P0 ;  /* 0xffffffc000007807 */ /* 0x000fe40004000000 */
[C---:B------:R-:W-:Y:S02]  /*9bd0*/  ISETP.LT.OR P0, PT, R20.reuse, 0x1, !P2 ;  /* 0x000000011400780c */ /* 0x040fe40005701670 */
[C---:B------:R-:W-:Y:S01]  /*9be0*/  @!P5 ISETP.LT.OR P2, PT, R20.reuse, 0x21, !P2 ;  /* 0x000000211400d80c */ /* 0x040fe20005741670 */
[--C-:B------:R-:W-:Y:S02]  /*9bf0*/  IMAD.IADD R215, R221, 0x1, R0.reuse ;  /* 0x00000001ddd77824 */ /* 0x100fe400078e0200 */
[----:B------:R-:W-:Y:S02]  /*9c00*/  IMAD.IADD R209, R219, 0x1, R0 ;  /* 0x00000001dbd17824 */ /* 0x000fe400078e0200 */
[----:B------:R1:W5:Y:S01]  /*9c10*/  LDL R0, [R1] ;  /* 0x0000000001007983 */ /* 0x0003620000100800 */
[----:B--2---:R-:W-:Y:S05]  /*9c20*/  HMMA.16816.F32.BF16 R40, R24, R36, RZ ;  /* 0x000000241828723c */ /* 0x004fea00000418ff */
[----:B------:R1:W-:Y:S01]  /*9c30*/  LDGSTS.E.BYPASS.LTC128B.128 [R231+0x5880], [R22.64+0x80], !P0 ;  /* 0x0588008016e77fae */ /* 0x0003e2000c101d52 */
[----:B------:R-:W-:-:S02]  /*9c40*/  ISETP.LT.OR P0, PT, R20, 0x1, !P1 ;  /* 0x000000011400780c */ /* 0x000fc40004f01670 */
[----:B------:R-:W-:Y:S01]  /*9c50*/  @!P5 ISETP.LT.OR P1, PT, R20, 0x21, !P1 ;  /* 0x000000211400d80c */ /* 0x000fe20004f21670 */
[C---:B------:R-:W-:Y:S08]  /*9c60*/  HMMA.16816.F32.BF16 R36, R24.reuse, R38, RZ ;  /* 0x000000261824723c */ /* 0x040ff000000418ff */
[----:B---3--:R-:W-:Y:S02]  /*9c70*/  HMMA.16816.F32.BF16 R32, R24, R52, RZ ;  /* 0x000000341820723c */ /* 0x008fe400000418ff */
[----:B------:R1:W-:Y:S01]  /*9c80*/  LDGSTS.E.BYPASS.LTC128B.128 [R231+0x7080], [R22.64+0x100], !P0 ;  /* 0x0708010016e77fae */ /* 0x0003e2000c101d52 */
[----:B------:R-:W-:-:S04]  /*9c90*/  LOP3.LUT P0, RZ, R16, 0x8, RZ, 0xc0, !PT ;  /* 0x0000000810ff7812 */ /* 0x000fc8000780c0ff */
[C---:B------:R-:W-:Y:S01]  /*9ca0*/  ISETP.LT.OR P4, PT, R20.reuse, 0x1, !P0 ;  /* 0x000000011400780c */ /* 0x040fe20004781670 */
[----:B------:R-:W-:Y:S01]  /*9cb0*/  HMMA.16816.F32.BF16 R16, R24, R44, RZ ;  /* 0x0000002c1810723c */ /* 0x000fe200000418ff */
[----:B------:R-:W-:-:S07]  /*9cc0*/  @!P5 ISETP.LT.OR P0, PT, R20, 0x21, !P0 ;  /* 0x000000211400d80c */ /* 0x000fce0004701670 */
[C---:B------:R-:W-:Y:S04]  /*9cd0*/  HMMA.16816.F32.BF16 R44, R24.reuse, R46, RZ ;  /* 0x0000002e182c723c */ /* 0x040fe800000418ff */
[----:B------:R1:W-:Y:S04]  /*9ce0*/  LDGSTS.E.BYPASS.LTC128B.128 [R231+0x8880], [R22.64+0x180], !P4 ;  /* 0x0888018016e77fae */ /* 0x0003e8000e101d52 */
[----:B------:R2:W-:Y:S01]  /*9cf0*/  @!P5 LDGSTS.E.BYPASS.LTC128B.128 [R231+0x5080], [R56.64], !P3 ;  /* 0x0508000038e7dfae */ /* 0x0005e2000d901d52 */
[----:B------:R-:W-:Y:S03]  /*9d00*/  HMMA.16816.F32.BF16 R24, R24, R54, RZ ;  /* 0x000000361818723c */ /* 0x000fe600000418ff */
[----:B------:R2:W-:Y:S04]  /*9d10*/  @!P5 LDGSTS.E.BYPASS.LTC128B.128 [R231+0x6880], [R56.64+0x80], !P2 ;  /* 0x0688008038e7dfae */ /* 0x0005e8000d101d52 */
[----:B------:R2:W-:Y:S01]  /*9d20*/  @!P5 LDGSTS.E.BYPASS.LTC128B.128 [R231+0x8080], [R56.64+0x100], !P1 ;  /* 0x0808010038e7dfae */ /* 0x0005e2000c901d52 */
[C---:B----4-:R-:W-:Y:S03]  /*9d30*/  HMMA.16816.F32.BF16 R16, R48.reuse, R12, R16 ;  /* 0x0000000c3010723c */ /* 0x050fe60000041810 */
[----:B------:R2:W-:Y:S04]  /*9d40*/  @!P5 LDGSTS.E.BYPASS.LTC128B.128 [R231+0x9880], [R56.64+0x180], !P0 ;  /* 0x0988018038e7dfae */ /* 0x0005e8000c101d52 */
[----:B------:R-:W-:Y:S01]  /*9d50*/  LDSM.16.M88.4 R60, [R218] ;  /* 0x00000000da3c783b */ /* 0x000fe20000000200 */
[C---:B------:R-:W-:Y:S03]  /*9d60*/  HMMA.16816.F32.BF16 R44, R48.reuse, R14, R44 ;  /* 0x0000000e302c723c */ /* 0x040fe6000004182c */
[----:B------:R-:W3:Y:S04]  /*9d70*/  LDSM.16.M88.4 R28, [R215+0xa080] ;  /* 0x00a08000d71c783b */ /* 0x000ee80000000200 */
[----:B-1----:R-:W1:Y:S01]  /*9d80*/  LDSM.16.M88.4 R20, [R215+0xa880] ;  /* 0x00a88000d714783b */ /* 0x002e620000000200 */
[C---:B------:R-:W-:Y:S03]  /*9d90*/  HMMA.16816.F32.BF16 R40, R48.reuse, R8, R40 ;  /* 0x000000083028723c */ /* 0x040fe60000041828 */
[----:B------:R-:W-:Y:S04]  /*9da0*/  LDSM.16.M88.4 R12, [R209] ;  /* 0x00000000d10c783b */ /* 0x000fe80000000200 */
[----:B------:R-:W-:Y:S01]  /*9db0*/  LDSM.16.M88.4 R52, [R215+0xb080] ;  /* 0x00b08000d734783b */ /* 0x000fe20000000200 */
[C---:B------:R-:W-:Y:S03]  /*9dc0*/  HMMA.16816.F32.BF16 R36, R48.reuse, R10, R36 ;  /* 0x0000000a3024723c */ /* 0x040fe60000041824 */
[----:B------:R-:W-:Y:S04]  /*9dd0*/  LDSM.16.M88.4 R8, [R209+0x800] ;  /* 0x00080000d108783b */ /* 0x000fe80000000200 */
[----:B--2---:R-:W2:Y:S01]  /*9de0*/  LDSM.16.M88.4 R56, [R217] ;  /* 0x00000000d938783b */ /* 0x004ea20000000200 */
[C---:B------:R-:W-:Y:S03]  /*9df0*/  HMMA.16816.F32.BF16 R32, R48.reuse, R64, R32 ;  /* 0x000000403020723c */ /* 0x040fe60000041820 */
[----:B------:R-:W-:Y:S04]  /*9e00*/  LDSM.16.M88.4 R68, [R221+0xd080] ;  /* 0x00d08000dd44783b */ /* 0x000fe80000000200 */
[----:B------:R-:W-:Y:S01]  /*9e10*/  LDSM.16.M88.4 R72, [R219+0x4800] ;  /* 0x00480000db48783b */ /* 0x000fe20000000200 */
[----:B------:R-:W-:Y:S03]  /*9e20*/  HMMA.16816.F32.BF16 R24, R48, R66, R24 ;  /* 0x000000423018723c */ /* 0x000fe60000041818 */
[----:B------:R-:W-:Y:S04]  /*9e30*/  LDSM.16.M88.4 R48, [R222+0x4000] ;  /* 0x00400000de30783b */ /* 0x000fe80000000200 */
[----:B------:R-:W-:Y:S01]  /*9e40*/  LDSM.16.M88.4 R64, [R209+0x1000] ;  /* 0x00100000d140783b */ /* 0x000fe20000000200 */
[C---:B---3--:R-:W-:Y:S03]  /*9e50*/  HMMA.16816.F32.BF16 R16, R60.reuse, R28, R16 ;  /* 0x0000001c3c10723c */ /* 0x048fe60000041810 */
[----:B------:R-:W0:Y:S05]  /*9e60*/  LDGDEPBAR ;  /* 0x00000000000079af */ /* 0x000e2a0000000000 */
[C---:B------:R-:W-:Y:S01]  /*9e70*/  HMMA.16816.F32.BF16 R44, R60.reuse, R30, R44 ;  /* 0x0000001e3c2c723c */ /* 0x040fe2000004182c */
[----:B------:R-:W3:Y:S07]  /*9e80*/  LDSM.16.M88.4 R28, [R221+0xb880] ;  /* 0x00b88000dd1c783b */ /* 0x000eee0000000200 */
[C---:B-1----:R-:W-:Y:S08]  /*9e90*/  HMMA.16816.F32.BF16 R40, R60.reuse, R20, R40 ;  /* 0x000000143c28723c */ /* 0x042ff00000041828 */
        /* <DEDUP_REMOVED lines=8> */
[----:B------:R-:W4:Y:S03]  /*9f20*/  LDSM.16.M88.4 R52, [R221+0xc880] ;  /* 0x00c88000dd34783b */ /* 0x000f260000000200 */
[C---:B------:R-:W-:Y:S08]  /*9f30*/  HMMA.16816.F32.BF16 R40, R56.reuse, R8, R40 ;  /* 0x000000083828723c */ /* 0x040ff00000041828 */
[----:B------:R-:W-:Y:S01]  /*9f40*/  HMMA.16816.F32.BF16 R36, R56, R10, R36 ;  /* 0x0000000a3824723c */ /* 0x000fe20000041824 */
[----:B------:R-:W2:Y:S07]  /*9f50*/  LDSM.16.M88.4 R8, [R219+0x2000] ;  /* 0x00200000db08783b */ /* 0x000eae0000000200 */
[C---:B---3--:R-:W-:Y:S08]  /*9f60*/  HMMA.16816.F32.BF16 R16, R48.reuse, R28, R16 ;  /* 0x0000001c3010723c */ /* 0x048ff00000041810 */
[----:B------:R-:W-:Y:S01]  /*9f70*/  HMMA.16816.F32.BF16 R44, R48, R30, R44 ;  /* 0x0000001e302c723c */ /* 0x000fe2000004182c */
[----:B------:R-:W-:Y:S07]  /*9f80*/  LDSM.16.M88.4 R28, [R219+0x2800] ;  /* 0x00280000db1c783b */ /* 0x000fee0000000200 */
[C---:B------:R-:W-:Y:S08]  /*9f90*/  HMMA.16816.F32.BF16 R32, R56.reuse, R64, R32 ;  /* 0x000000403820723c */ /* 0x040ff00000041820 */
[----:B------:R-:W-:Y:S01]  /*9fa0*/  HMMA.16816.F32.BF16 R60, R56, R66, R60 ;  /* 0x00000042383c723c */ /* 0x000fe2000004183c */
[----:B------:R-:W-:Y:S04]  /*9fb0*/  LDSM.16.M88.4 R56, [R215+0xb880] ;  /* 0x00b88000d738783b */ /* 0x000fe80000000200 */
[----:B------:R-:W-:Y:S03]  /*9fc0*/  LDSM.16.M88.4 R64, [R209+0x1800] ;  /* 0x00180000d140783b */ /* 0x000fe60000000200 */
[C---:B-1----:R-:W-:Y:S08]  /*9fd0*/  HMMA.16816.F32.BF16 R40, R48.reuse, R20, R40 ;  /* 0x000000143028723c */ /* 0x042ff00000041828 */
[----:B------:R-:W-:Y:S01]  /*9fe0*/  HMMA.16816.F32.BF16 R36, R48, R22, R36 ;  /* 0x000000163024723c */ /* 0x000fe20000041824 */
[----:B------:R-:W1:Y:S07]  /*9ff0*/  LDSM.16.M88.4 R20, [R218+0x4000] ;  /* 0x00400000da14783b */ /* 0x000e6e0000000200 */
[C---:B--2---:R-:W-:Y:S08]  /*a000*/  HMMA.16816.F32.BF16 R16, R12.reuse, R24, R16 ;  /* 0x000000180c10723c */ /* 0x044ff00000041810 */
[----:B------:R-:W-:Y:S01]  /*a010*/  HMMA.16816.F32.BF16 R44, R12, R26, R44 ;  /* 0x0000001a0c2c723c */ /* 0x000fe2000004182c */
[----:B------:R-:W-:Y:S07]  /*a020*/  LDSM.16.M88.4 R24, [R215+0xc880] ;  /* 0x00c88000d718783b */ /* 0x000fee0000000200 */
[C---:B----4-:R-:W-:Y:S08]  /*a030*/  HMMA.16816.F32.BF16 R32, R48.reuse, R52, R32 ;  /* 0x000000343020723c */ /* 0x050ff00000041820 */
        /* <DEDUP_REMOVED lines=11> */
[----:B------:R-:W1:Y:S04]  /*a0f0*/  LDSM.16.M88.4 R28, [R209+0x2000] ;  /* 0x00200000d11c783b */ /* 0x000e680000000200 */
[----:B------:R-:W3:Y:S03]  /*a100*/  LDSM.16.M88.4 R12, [R209+0x2800] ;  /* 0x00280000d10c783b */ /* 0x000ee60000000200 */
[C---:B--2---:R-:W-:Y:S08]  /*a110*/  HMMA.16816.F32.BF16 R16, R8.reuse, R64, R16 ;  /* 0x000000400810723c */ /* 0x044ff00000041810 */
[----:B------:R-:W-:Y:S01]  /*a120*/  HMMA.16816.F32.BF16 R44, R8, R66, R44 ;  /* 0x00000042082c723c */ /* 0x000fe2000004182c */
[----:B------:R-:W-:Y:S07]  /*a130*/  LDSM.16.M88.4 R64, [R219+0x3800] ;  /* 0x00380000db40783b */ /* 0x000fee0000000200 */
[C---:B------:R-:W-:Y:S08]  /*a140*/  HMMA.16816.F32.BF16 R40, R20.reuse, R52, R40 ;  /* 0x000000341428723c */ /* 0x040ff00000041828 */
[C---:B------:R-:W-:Y:S01]  /*a150*/  HMMA.16816.F32.BF16 R36, R20.reuse, R54, R36 ;  /* 0x000000361424723c */ /* 0x040fe20000041824 */
[----:B------:R-:W-:Y:S07]  /*a160*/  LDSM.16.M88.4 R52, [R221+0xe080] ;  /* 0x00e08000dd34783b */ /* 0x000fee0000000200 */
[C---:B------:R-:W-:Y:S08]  /*a170*/  HMMA.16816.F32.BF16 R32, R20.reuse, R24, R32 ;  /* 0x000000181420723c */ /* 0x040ff00000041820 */
[----:B------:R-:W-:Y:S01]  /*a180*/  HMMA.16816.F32.BF16 R60, R20, R26, R60 ;  /* 0x0000001a143c723c */ /* 0x000fe2000004183c */
[----:B------:R-:W-:Y:S04]  /*a190*/  LDSM.16.M88.4 R24, [R220+0x8000] ;  /* 0x00800000dc18783b */ /* 0x000fe80000000200 */
[----:B------:R-:W2:Y:S03]  /*a1a0*/  LDSM.16.M88.4 R20, [R219+0x3000] ;  /* 0x00300000db14783b */ /* 0x000ea60000000200 */
[C---:B------:R-:W-:Y:S08]  /*a1b0*/  HMMA.16816.F32.BF16 R16, R48.reuse, R68, R16 ;  /* 0x000000443010723c */ /* 0x040ff00000041810 */
[----:B------:R-:W-:Y:S01]  /*a1c0*/  HMMA.16816.F32.BF16 R44, R48, R70, R44 ;  /* 0x00000046302c723c */ /* 0x000fe2000004182c */
[----:B------:R-:W-:Y:S07]  /*a1d0*/  LDSM.16.M88.4 R68, [R221+0xf880] ;  /* 0x00f88000dd44783b */ /* 0x000fee0000000200 */
[C---:B-1----:R-:W-:Y:S08]  /*a1e0*/  HMMA.16816.F32.BF16 R40, R8.reuse, R28, R40 ;  /* 0x0000001c0828723c */ /* 0x042ff00000041828 */
[C---:B------:R-:W-:Y:S01]  /*a1f0*/  HMMA.16816.F32.BF16 R36, R8.reuse, R30, R36 ;  /* 0x0000001e0824723c */ /* 0x040fe20000041824 */
[----:B------:R-:W-:Y:S07]  /*a200*/  LDSM.16.M88.4 R28, [R219+0x4000] ;  /* 0x00400000db1c783b */ /* 0x000fee0000000200 */
[C---:B---3--:R-:W-:Y:S08]  /*a210*/  HMMA.16816.F32.BF16 R32, R8.reuse, R12, R32 ;  /* 0x0000000c0820723c */ /* 0x048ff00000041820 */
[----:B------:R-:W-:Y:S01]  /*a220*/  HMMA.16816.F32.BF16 R60, R8, R14, R60 ;  /* 0x0000000e083c723c */ /* 0x000fe2000004183c */
[----:B------:R-:W-:Y:S04]  /*a230*/  LDSM.16.M88.4 R8, [R218+0x8000] ;  /* 0x00800000da08783b */ /* 0x000fe80000000200 */
[----:B------:R-:W1:Y:S03]  /*a240*/  LDSM.16.M88.4 R12, [R215+0xd080] ;  /* 0x00d08000d70c783b */ /* 0x000e660000000200 */
        /* <DEDUP_REMOVED lines=8> */
[----:B------:R-:W2:Y:S04]  /*a2d0*/  LDSM.16.M88.4 R48, [R209+0x3000] ;  /* 0x00300000d130783b */ /* 0x000ea80000000200 */
[----:B------:R-:W3:Y:S03]  /*a2e0*/  LDSM.16.M88.4 R52, [R215+0xe080] ;  /* 0x00e08000d734783b */ /* 0x000ee60000000200 */
[C---:B-1----:R-:W-:Y:S08]  /*a2f0*/  HMMA.16816.F32.BF16 R16, R8.reuse, R12, R16 ;  /* 0x0000000c0810723c */ /* 0x042ff00000041810 */
[----:B------:R-:W-:Y:S01]  /*a300*/  HMMA.16816.F32.BF16 R44, R8, R14, R44 ;  /* 0x0000000e082c723c */ /* 0x000fe2000004182c */
[----:B------:R-:W-:Y:S07]  /*a310*/  LDSM.16.M88.4 R12, [R221+0xe880] ;  /* 0x00e88000dd0c783b */ /* 0x000fee0000000200 */
[C---:B------:R-:W-:Y:S08]  /*a320*/  HMMA.16816.F32.BF16 R40, R24.reuse, R64, R40 ;  /* 0x000000401828723c */ /* 0x040ff00000041828 */
[C---:B------:R-:W-:Y:S01]  /*a330*/  HMMA.16816.F32.BF16 R36, R24.reuse, R66, R36 ;  /* 0x000000421824723c */ /* 0x040fe20000041824 */
[----:B------:R-:W1:Y:S07]  /*a340*/  LDSM.16.M88.4 R64, [R222+0xc000] ;  /* 0x00c00000de40783b */ /* 0x000e6e0000000200 */
[C---:B------:R-:W-:Y:S08]  /*a350*/  HMMA.16816.F32.BF16 R32, R24.reuse, R28, R32 ;  /* 0x0000001c1820723c */ /* 0x040ff00000041820 */
[----:B------:R-:W-:Y:S01]  /*a360*/  HMMA.16816.F32.BF16 R60, R24, R30, R60 ;  /* 0x0000001e183c723c */ /* 0x000fe2000004183c */
[----:B------:R-:W4:Y:S04]  /*a370*/  LDSM.16.M88.4 R28, [R209+0x3800] ;  /* 0x00380000d11c783b */ /* 0x000f280000000200 */
[----:B------:R-:W1:Y:S03]  /*a380*/  LDSM.16.M88.4 R24, [R209+0x4000] ;  /* 0x00400000d118783b */ /* 0x000e660000000200 */
[C---:B--2---:R-:W-:Y:S08]  /*a390*/  HMMA.16816.F32.BF16 R16, R20.reuse, R48, R16 ;  /* 0x000000301410723c */ /* 0x044ff00000041810 */
[----:B------:R-:W-:Y:S01]  /*a3a0*/  HMMA.16816.F32.BF16 R44, R20, R50, R44 ;  /* 0x00000032142c723c */ /* 0x000fe2000004182c */
[----:B------:R-:W-:Y:S07]  /*a3b0*/  LDSM.16.M88.4 R48, [R219+0x5800] ;  /* 0x00580000db30783b */ /* 0x000fee0000000200 */
[C---:B------:R-:W-:Y:S08]  /*a3c0*/  HMMA.16816.F32.BF16 R40, R8.reuse, R56, R40 ;  /* 0x000000380828723c */ /* 0x040ff00000041828 */
[C---:B------:R-:W-:Y:S01]  /*a3d0*/  HMMA.16816.F32.BF16 R36, R8.reuse, R58, R36 ;  /* 0x0000003a0824723c */ /* 0x040fe20000041824 */
[----:B------:R-:W2:Y:S07]  /*a3e0*/  LDSM.16.M88.4 R56, [R220+0xc000] ;  /* 0x00c00000dc38783b */ /* 0x000eae0000000200 */
[C---:B---3--:R-:W-:Y:S08]  /*a3f0*/  HMMA.16816.F32.BF16 R32, R8.reuse, R52, R32 ;  /* 0x000000340820723c */ /* 0x048ff00000041820 */
[----:B------:R-:W-:Y:S01]  /*a400*/  HMMA.16816.F32.BF16 R60, R8, R54, R60 ;  /* 0x00000036083c723c */ /* 0x000fe2000004183c */
[----:B------:R-:W3:Y:S04]  /*a410*/  LDSM.16.M88.4 R8, [R221+0xf080] ;  /* 0x00f08000dd08783b */ /* 0x000ee80000000200 */
[----:B------:R-:W-:Y:S03]  /*a420*/  LDSM.16.M88.4 R52, [R219+0x5000] ;  /* 0x00500000db34783b */ /* 0x000fe60000000200 */
[C---:B-1----:R-:W-:Y:S08]  /*a430*/  HMMA.16816.F32.BF16 R16, R64.reuse, R12, R16 ;  /* 0x0000000c4010723c */ /* 0x042ff00000041810 */
[----:B------:R-:W-:Y:S01]  /*a440*/  HMMA.16816.F32.BF16 R44, R64, R14, R44 ;  /* 0x0000000e402c723c */ /* 0x000fe2000004182c */
[----:B------:R-:W-:Y:S07]  /*a450*/  LDSM.16.M88.4 R12, [R217+0xc000] ;  /* 0x00c00000d90c783b */ /* 0x000fee0000000200 */
[C---:B----4-:R-:W-:Y:S08]  /*a460*/  HMMA.16816.F32.BF16 R40, R20.reuse, R28, R40 ;  /* 0x0000001c1428723c */ /* 0x050ff00000041828 */
[C---:B------:R-:W-:Y:S01]  /*a470*/  HMMA.16816.F32.BF16 R36, R20.reuse, R30, R36 ;  /* 0x0000001e1424723c */ /* 0x040fe20000041824 */
[----:B------:R-:W-:Y:S07]  /*a480*/  LDSM.16.M88.4 R28, [R218+0xc000] ;  /* 0x00c00000da1c783b */ /* 0x000fee0000000200 */
[C---:B------:R-:W-:Y:S08]  /*a490*/  HMMA.16816.F32.BF16 R32, R20.reuse, R24, R32 ;  /* 0x000000181420723c */ /* 0x040ff00000041820 */
[----:B------:R-:W-:Y:S01]  /*a4a0*/  HMMA.16816.F32.BF16 R60, R20, R26, R60 ;  /* 0x0000001a143c723c */ /* 0x000fe2000004183c */
[----:B------:R-:W1:Y:S04]  /*a4b0*/  LDSM.16.M88.4 R24, [R215+0xe880] ;  /* 0x00e88000d718783b */ /* 0x000e680000000200 */
[----:B------:R-:W-:Y:S03]  /*a4c0*/  LDSM.16.M88.4 R20, [R215+0xf080] ;  /* 0x00f08000d714783b */ /* 0x000fe60000000200 */
[C---:B--2---:R-:W-:Y:S08]  /*a4d0*/  HMMA.16816.F32.BF16 R16, R56.reuse, R72, R16 ;  /* 0x000000483810723c */ /* 0x044ff00000041810 */
[----:B------:R-:W-:Y:S08]  /*a4e0*/  HMMA.16816.F32.BF16 R44, R56, R74, R44 ;  /* 0x0000004a382c723c */ /* 0x000ff0000004182c */
[C---:B---3--:R-:W-:Y:S08]  /*a4f0*/  HMMA.16816.F32.BF16 R40, R64.reuse, R8, R40 ;  /* 0x000000084028723c */ /* 0x048ff00000041828 */
[C---:B------:R-:W-:Y:S01]  /*a500*/  HMMA.16816.F32.BF16 R36, R64.reuse, R10, R36 ;  /* 0x0000000a4024723c */ /* 0x040fe20000041824 */
[----:B------:R-:W2:Y:S07]  /*a510*/  LDSM.16.M88.4 R8, [R209+0x4800] ;  /* 0x00480000d108783b */ /* 0x000eae0000000200 */
[C---:B------:R-:W-:Y:S08]  /*a520*/  HMMA.16816.F32.BF16 R32, R64.reuse, R68, R32 ;  /* 0x000000444020723c */ /* 0x040ff00000041820 */
[----:B------:R-:W-:Y:S01]  /*a530*/  HMMA.16816.F32.BF16 R60, R64, R70, R60 ;  /* 0x00000046403c723c */ /* 0x000fe2000004183c */
[----:B------:R-:W3:Y:S07]  /*a540*/  LDSM.16.M88.4 R64, [R215+0xf880] ;  /* 0x00f88000d740783b */ /* 0x000eee0000000200 */
[C---:B-1----:R-:W-:Y:S08]  /*a550*/  HMMA.16816.F32.BF16 R16, R28.reuse, R24, R16 ;  /* 0x000000181c10723c */ /* 0x042ff00000041810 */
[----:B------:R-:W-:Y:S01]  /*a560*/  HMMA.16816.F32.BF16 R44, R28, R26, R44 ;  /* 0x0000001a1c2c723c */ /* 0x000fe2000004182c */
[----:B------:R-:W-:Y:S07]  /*a570*/  LDSM.16.M88.4 R24, [R209+0x5800] ;  /* 0x00580000d118783b */ /* 0x000fee0000000200 */
[C---:B------:R-:W-:Y:S08]  /*a580*/  HMMA.16816.F32.BF16 R40, R56.reuse, R52, R40 ;  /* 0x000000343828723c */ /* 0x040ff00000041828 */
[----:B------:R-:W-:Y:S01]  /*a590*/  HMMA.16816.F32.BF16 R52, R56, R54, R36 ;  /* 0x000000363834723c */ /* 0x000fe20000041824 */
[----:B------:R-:W1:Y:S01]  /*a5a0*/  LDSM.16.M88.4 R36, [R209+0x5000] ;  /* 0x00500000d124783b */ /* 0x000e620000000200 */
[----:B------:R-:W-:Y:S01]  /*a5b0*/  ISETP.GT.AND P0, PT, R81, R229, PT ;  /* 0x000000e55100720c */ /* 0x000fe20003f04270 */
[----:B------:R-:W-:-:S05]  /*a5c0*/  DEPBAR.LE SB0, 0x0 ;  /* 0x000080000000791a */ /* 0x000fca0000000000 */
[C---:B------:R-:W-:Y:S08]  /*a5d0*/  HMMA.16816.F32.BF16 R32, R56.reuse, R48, R32 ;  /* 0x000000303820723c */ /* 0x040ff00000041820 */
[----:B------:R-:W-:Y:S08]  /*a5e0*/  HMMA.16816.F32.BF16 R60, R56, R50, R60 ;  /* 0x00000032383c723c */ /* 0x000ff0000004183c */
[C---:B--2---:R-:W-:Y:S08]  /*a5f0*/  HMMA.16816.F32.BF16 R16, R12.reuse, R8, R16 ;  /* 0x000000080c10723c */ /* 0x044ff00000041810 */
[----:B------:R-:W-:Y:S08]  /*a600*/  HMMA.16816.F32.BF16 R44, R12, R10, R44 ;  /* 0x0000000a0c2c723c */ /* 0x000ff0000004182c */
[C---:B------:R-:W-:Y:S08]  /*a610*/  HMMA.16816.F32.BF16 R40, R28.reuse, R20, R40 ;  /* 0x000000141c28723c */ /* 0x040ff00000041828 */
[C---:B------:R-:W-:Y:S08]  /*a620*/  HMMA.16816.F32.BF16 R52, R28.reuse, R22, R52 ;  /* 0x000000161c34723c */ /* 0x040ff00000041834 */
[C---:B---3--:R-:W-:Y:S08]  /*a630*/  HMMA.16816.F32.BF16 R32, R28.reuse, R64, R32 ;  /* 0x000000401c20723c */ /* 0x048ff00000041820 */
[----:B------:R-:W-:Y:S01]  /*a640*/  HMMA.16816.F32.BF16 R60, R28, R66, R60 ;  /* 0x000000421c3c723c */ /* 0x000fe2000004183c */
[----:B------:R-:W-:-:S02]  /*a650*/  FMUL.FTZ R6, R16, c[0x0][0x320] ;  /* 0x0000c80010067a20 */ /* 0x000fc40000410000 */
[----:B------:R-:W-:Y:S02]  /*a660*/  FMUL.FTZ R8, R17, c[0x0][0x320] ;  /* 0x0000c80011087a20 */ /* 0x000fe40000410000 */
[----:B------:R-:W-:Y:S02]  /*a670*/  FMUL.FTZ R10, R19, c[0x0][0x320] ;  /* 0x0000c800130a7a20 */ /* 0x000fe40000410000 */
[----:B------:R-:W-:Y:S02]  /*a680*/  FMUL.FTZ R16, R18, c[0x0][0x320] ;  /* 0x0000c80012107a20 */ /* 0x000fe40000410000 */
[----:B------:R-:W-:Y:S02]  /*a690*/  FMUL.FTZ R19, R44, c[0x0][0x320] ;  /* 0x0000c8002c137a20 */ /* 0x000fe40000410000 */
[----:B------:R-:W-:Y:S01]  /*a6a0*/  FMUL.FTZ R17, R45, c[0x0][0x320] ;  /* 0x0000c8002d117a20 */ /* 0x000fe20000410000 */
[----:B------:R-:W2:Y:S08]  /*a6b0*/  MUFU.TANH R6, R6 ;  /* 0x0000000600067308 */ /* 0x000eb00000002400 */
[----:B------:R-:W3:Y:S08]  /*a6c0*/  MUFU.TANH R8, R8 ;  /* 0x0000000800087308 */ /* 0x000ef00000002400 */
[----:B------:R-:W4:Y:S08]  /*a6d0*/  MUFU.TANH R16, R16 ;  /* 0x0000001000107308 */ /* 0x000f300000002400 */
[----:B------:R-:W1:Y:S08]  /*a6e0*/  MUFU.TANH R10, R10 ;  /* 0x0000000a000a7308 */ /* 0x000e700000002400 */
[----:B------:R-:W2:Y:S08]  /*a6f0*/  MUFU.TANH R19, R19 ;  /* 0x0000001300137308 */ /* 0x000eb00000002400 */
[----:B------:R-:W2:Y:S01]  /*a700*/  MUFU.TANH R17, R17 ;  /* 0x0000001100117308 */ /* 0x000ea20000002400 */
[----:B-1----:R-:W-:Y:S01]  /*a710*/  HMMA.16816.F32.BF16 R40, R12, R36, R40 ;  /* 0x000000240c28723c */ /* 0x002fe20000041828 */
[----:B------:R-:W-:-:S02]  /*a720*/  IADD3 R211, R219, 0x800, RZ ;  /* 0x00000800dbd37810 */ /* 0x000fc40007ffe0ff */
[C---:B------:R-:W-:Y:S02]  /*a730*/  IADD3 R210, R219.reuse, 0x1000, RZ ;  /* 0x00001000dbd27810 */ /* 0x040fe40007ffe0ff */
[----:B------:R-:W-:-:S03]  /*a740*/  IADD3 R208, R219, 0x1800, RZ ;  /* 0x00001800dbd07810 */ /* 0x000fc60007ffe0ff */
[----:B------:R-:W-:Y:S01]  /*a750*/  HMMA.16816.F32.BF16 R52, R12, R38, R52 ;  /* 0x000000260c34723c */ /* 0x000fe20000041834 */
[C---:B------:R-:W-:Y:S02]  /*a760*/  IADD3 R207, R219.reuse, 0x2000, RZ ;  /* 0x00002000dbcf7810 */ /* 0x040fe40007ffe0ff */
        /* <DEDUP_REMOVED lines=8> */
[----:B------:R-:W-:Y:S01]  /*a7f0*/  IADD3 R200, R219, 0x5800, RZ ;  /* 0x00005800dbc87810 */ /* 0x000fe20007ffe0ff */
[----:B------:R-:W-:Y:S06]  /*a800*/  BAR.SYNC.DEFER_BLOCKING 0x0 ;  /* 0x0000000000007b1d */ /* 0x000fec0000010000 */
[----:B------:R-:W-:Y:S09]  /*a810*/  @!P0 BRA `(.L_x_1088) ;  /* 0x0000020000008947 */ /* 0x000ff20003800000 */
[----:B--234-:R-:W-:Y:S02]  /*a820*/  IADD3 R9, -R248, 0x30, RZ ;  /* 0x00000030f8097810 */ /* 0x01cfe40007ffe1ff */
[----:B------:R-:W-:-:S02]  /*a830*/  IADD3 R13, R168, -0x2, RZ ;  /* 0xfffffffea80d7810 */ /* 0x000fc40007ffe0ff */
[----:B------:R-:W-:Y:S02]  /*a840*/  ISETP.GE.AND P0, PT, R9, 0x21, PT ;  /* 0x000000210900780c */ /* 0x000fe40003f06270 */
[----:B------:R-:W-:Y:S01]  /*a850*/  SHF.R.S32.HI R11, RZ, 0x1f, R13 ;  /* 0x0000001fff0b7819 */ /* 0x000fe2000001140d */
[-C--:B------:R-:W-:Y:S01]  /*a860*/  IMAD R2, R2, R13.reuse, RZ ;  /* 0x0000000d02027224 */ /* 0x080fe200078e02ff */
[----:B------:R-:W-:Y:S01]  /*a870*/  ISETP.GE.AND P6, PT, R228, c[0x0][0x1d4], PT ;  /* 0x00007500e4007a0c */ /* 0x000fe20003fc6270 */
[----:B------:R-:W-:Y:S01]  /*a880*/  IMAD.WIDE.U32 R12, R78, R13, RZ ;  /* 0x0000000d4e0c7225 */ /* 0x000fe200078e00ff */
[----:B------:R-:W-:Y:S02]  /*a890*/  ISETP.GE.AND P5, PT, R230, c[0x0][0x1d4], PT ;  /* 0x00007500e6007a0c */ /* 0x000fe40003fa6270 */
[----:B------:R-:W-:Y:S01]  /*a8a0*/  ISETP.GE.AND P4, PT, R227, c[0x0][0x1d4], PT ;  /* 0x00007500e3007a0c */ /* 0x000fe20003f86270 */
[----:B------:R-:W-:Y:S01]  /*a8b0*/  IMAD R11, R11, R78, R2 ;  /* 0x0000004e0b0b7224 */ /* 0x000fe200078e0202 */
[----:B------:R-:W-:-:S03]  /*a8c0*/  ISETP.GE.AND P3, PT, R225, c[0x0][0x1d4], PT ;  /* 0x00007500e1007a0c */ /* 0x000fc60003f66270 */
        /* <DEDUP_REMOVED lines=8> */
[----:B------:R-:W-:-:S04]  /*a950*/  @P1 LEA R20, P2, R12, c[0x0][0x1c8], 0x1 ;  /* 0x000072000c141a11 */ /* 0x000fc800078408ff */
[----:B------:R-:W-:-:S05]  /*a960*/  @P1 LEA.HI.X R21, R12, c[0x0][0x1cc], R11, 0x1, P2 ;  /* 0x000073000c151a11 */ /* 0x000fca00010f0c0b */
        /* <DEDUP_REMOVED lines=11> */
.L_x_1088:
[----:B--234-:R-:W-:Y:S05]  /*aa20*/  BSYNC B0 ;  /* 0x0000000000007941 */ /* 0x01cfea0003800000 */
.L_x_1087:
[----:B------:R-:W2:Y:S01]  /*aa30*/  LDL R170, [R1+0x4] ;  /* 0x0000040001aa7983 */ /* 0x000ea20000100800 */
[----:B-----5:R-:W-:Y:S01]  /*aa40*/  SHF.R.S32.HI R11, RZ, 0x1f, R0 ;  /* 0x0000001fff0b7819 */ /* 0x020fe20000011400 */
[----:B------:R-:W-:Y:S01]  /*aa50*/  IMAD.MOV.U32 R198, RZ, RZ, c[0x0][0x2c4] ;  /* 0x0000b100ffc67624 */ /* 0x000fe200078e00ff */
[----:B------:R-:W-:Y:S01]  /*aa60*/  LOP3.LUT R196, R196, 0xfffff7ff, RZ, 0xc0, !PT ;  /* 0xfffff7ffc4c47812 */ /* 0x000fe200078ec0ff */
[----:B------:R-:W-:Y:S01]  /*aa70*/  IMAD.IADD R23, R77, 0x1, R3 ;  /* 0x000000014d177824 */ /* 0x000fe200078e0203 */
[CC--:B------:R-:W-:Y:S01]  /*aa80*/  LEA.HI R13, R11.reuse, R0.reuse, RZ, 0x2 ;  /* 0x000000000b0d7211 */ /* 0x0c0fe200078f10ff */
[----:B------:R-:W-:Y:S01]  /*aa90*/  IMAD.MOV.U32 R197, RZ, RZ, c[0x0][0x32c] ;  /* 0x0000cb00ffc57624 */ /* 0x000fe200078e00ff */
[----:B------:R-:W-:Y:S01]  /*aaa0*/  LEA.HI R12, R11, R0, RZ, 0x5 ;  /* 0x000000000b0c7211 */ /* 0x000fe200078f28ff */
[----:B------:R-:W-:Y:S01]  /*aab0*/  FMUL.FTZ R9, R53, c[0x0][0x320] ;  /* 0x0000c80035097a20 */ /* 0x000fe20000410000 */
[----:B------:R-:W-:Y:S01]  /*aac0*/  LOP3.LUT R13, R13, 0xfffffffc, RZ, 0xc0, !PT ;  /* 0xfffffffc0d0d7812 */ /* 0x000fe200078ec0ff */
[----:B-1----:R-:W-:Y:S01]  /*aad0*/  FMUL.FTZ R15, R40, c[0x0][0x320] ;  /* 0x0000c800280f7a20 */ /* 0x002fe20000410000 */
[----:B------:R-:W-:Y:S01]  /*aae0*/  LOP3.LUT R11, R12, 0xffffffe0, RZ, 0xc0, !PT ;  /* 0xffffffe00c0b7812 */ /* 0x000fe200078ec0ff */
[----:B------:R-:W-:Y:S01]  /*aaf0*/  FMUL.FTZ R32, R32, c[0x0][0x320] ;  /* 0x0000c80020207a20 */ /* 0x000fe20000410000 */
[--C-:B------:R-:W-:Y:S01]  /*ab00*/  SHF.R.S32.HI R239, RZ, 0x5, R12.reuse ;  /* 0x00000005ffef7819 */ /* 0x100fe2000001140c */
[C---:B------:R-:W-:Y:S01]  /*ab10*/  IMAD.IADD R238, R0.reuse, 0x1, -R13 ;  /* 0x0000000100ee7824 */ /* 0x040fe200078e0a0d */
[----:B------:R-:W-:Y:S01]  /*ab20*/  SHF.R.S32.HI R12, RZ, 0x1f, R12 ;  /* 0x0000001fff0c7819 */ /* 0x000fe2000001140c */
[----:B------:R-:W-:Y:S01]  /*ab30*/  IMAD.IADD R2, R0, 0x1, -R11 ;  /* 0x0000000100027824 */ /* 0x000fe200078e0a0b */
[----:B------:R-:W-:Y:S01]  /*ab40*/  ISETP.NE.AND P0, PT, R198, 0x1, PT ;  /* 0x00000001c600780c */ /* 0x000fe20003f05270 */
[----:B------:R-:W-:Y:S01]  /*ab50*/  FMUL.FTZ R33, R33, c[0x0][0x320] ;  /* 0x0000c80021217a20 */ /* 0x000fe20000410000 */
[----:B------:R-:W-:Y:S01]  /*ab60*/  LEA.HI R0, R12, R239, RZ, 0x3 ;  /* 0x000000ef0c007211 */ /* 0x000fe200078f18ff */
[----:B------:R-:W-:Y:S01]  /*ab70*/  FMUL.FTZ R60, R60, c[0x0][0x320] ;  /* 0x0000c8003c3c7a20 */ /* 0x000fe20000410000 */
[----:B------:R-:W-:Y:S01]  /*ab80*/  LEA.HI R13, R238, R238, RZ, 0x1 ;  /* 0x000000eeee0d7211 */ /* 0x000fe200078f08ff */
[----:B------:R-:W-:Y:S01]  /*ab90*/  FMUL.FTZ R61, R61, c[0x0][0x320] ;  /* 0x0000c8003d3d7a20 */ /* 0x000fe20000410000 */
[----:B------:R-:W-:Y:S01]  /*aba0*/  SHF.R.S32.HI R11, RZ, 0x1f, R2 ;  /* 0x0000001fff0b7819 */ /* 0x000fe20000011402 */
[----:B------:R-:W-:Y:S01]  /*abb0*/  ULDC UR7, c[0x0][0x324] ;  /* 0x0000c90000077ab9 */ /* 0x000fe20000000800 */
[----:B------:R-:W-:Y:S01]  /*abc0*/  LOP3.LUT R0, R0, 0xffffff8, RZ, 0xc0, !PT ;  /* 0x0ffffff800007812 */ /* 0x000fe200078ec0ff */
[----:B------:R-:W1:Y:S01]  /*abd0*/  MUFU.TANH R9, R9 ;  /* 0x0000000900097308 */ /* 0x000e620000002400 */
[----:B------:R-:W-:Y:S01]  /*abe0*/  LOP3.LUT R13, R13, 0x1ffffffe, RZ, 0xc0, !PT ;  /* 0x1ffffffe0d0d7812 */ /* 0x000fe200078ec0ff */
[----:B------:R-:W-:Y:S01]  /*abf0*/  ULOP3.LUT UR7, URZ, UR7, URZ, 0x33, !UPT ;  /* 0x000000073f077292 */ /* 0x000fe2000f8e333f */
[----:B------:R-:W-:Y:S01]  /*ac00*/  LEA.HI R11, R11, R2, RZ, 0x2 ;  /* 0x000000020b0b7211 */ /* 0x000fe200078f10ff */
[----:B------:R-:W-:Y:S01]  /*ac10*/  IMAD.IADD R239, R239, 0x1, -R0 ;  /* 0x00000001efef7824 */ /* 0x000fe200078e0a00 */
[----:B------:R-:W-:Y:S01]  /*ac20*/  @P0 LOP3.LUT R196, R196, 0x800, RZ, 0xfc, !PT ;  /* 0x00000800c4c40812 */ /* 0x000fe200078efcff */
[----:B------:R-:W-:Y:S01]  /*ac30*/  IMAD.IADD R238, R238, 0x1, -R13 ;  /* 0x00000001eeee7824 */ /* 0x000fe200078e0a0d */
[----:B------:R-:W-:Y:S01]  /*ac40*/  SHF.R.S32.HI R241, RZ, 0x2, R11 ;  /* 0x00000002fff17819 */ /* 0x000fe2000001140b */
[----:B------:R-:W-:Y:S01]  /*ac50*/  IMAD.SHL.U32 R239, R239, 0x10, RZ ;  /* 0x00000010efef7824 */ /* 0x000fe200078e00ff */
[----:B------:R-:W-:Y:S01]  /*ac60*/  LOP3.LUT R11, R11, 0x7ffffffc, RZ, 0xc0, !PT ;  /* 0x7ffffffc0b0b7812 */ /* 0x000fe200078ec0ff */
[----:B------:R-:W-:Y:S01]  /*ac70*/  IMAD.SHL.U32 R238, R238, 0x8, RZ ;  /* 0x00000008eeee7824 */ /* 0x000fe200078e00ff */
[----:B------:R3:W4:Y:S01]  /*ac80*/  MUFU.TANH R189, R32 ;  /* 0x0000002000bd7308 */ /* 0x0007220000002400 */
[----:B------:R-:W-:Y:S01]  /*ac90*/  FMUL.FTZ R13, R41, c[0x0][0x320] ;  /* 0x0000c800290d7a20 */ /* 0x000fe20000410000 */
[----:B------:R-:W-:Y:S01]  /*aca0*/  LOP3.LUT R196, R196, 0xffffefff, RZ, 0xc0, !PT ;  /* 0xffffefffc4c47812 */ /* 0x000fe200078ec0ff */
[----:B------:R-:W-:Y:S01]  /*acb0*/  IMAD.IADD R240, R2, 0x1, -R11 ;  /* 0x0000000102f07824 */ /* 0x000fe200078e0a0b */
[----:B------:R-:W0:Y:S01]  /*acc0*/  LDGDEPBAR ;  /* 0x00000000000079af */ /* 0x000e220000000000 */
[----:B------:R-:W-:-:S02]  /*acd0*/  FMUL.FTZ R11, R52, c[0x0][0x320] ;  /* 0x0000c800340b7a20 */ /* 0x000fc40000410000 */
[----:B------:R-:W-:Y:S01]  /*ace0*/  IMAD.SHL.U32 R240, R240, 0x2, RZ ;  /* 0x00000002f0f07824 */ /* 0x000fe200078e00ff */
[----:B------:R3:W1:Y:S03]  /*acf0*/  MUFU.TANH R195, R33 ;  /* 0x0000002100c37308 */ /* 0x0006660000002400 */
[--C-:B------:R-:W-:Y:S01]  /*ad00*/  IMAD.IADD R20, R23, 0x1, -R240.reuse ;  /* 0x0000000117147824 */ /* 0x100fe200078e0af0 */
[----:B------:R-:W-:Y:S01]  /*ad10*/  IADD3 R25, -R240, 0x1, R23 ;  /* 0x00000001f0197810 */ /* 0x000fe20007ffe117 */
[----:B------:R-:W-:-:S03]  /*ad20*/  IMAD.IADD R2, R77, 0x1, -R240 ;  /* 0x000000014d027824 */ /* 0x000fc600078e0af0 */
[----:B------:R3:W1:Y:S08]  /*ad30*/  MUFU.TANH R191, R60 ;  /* 0x0000003c00bf7308 */ /* 0x0006700000002400 */
[----:B------:R3:W1:Y:S08]  /*ad40*/  MUFU.TANH R193, R61 ;  /* 0x0000003d00c17308 */ /* 0x0006700000002400 */
[----:B------:R-:W1:Y:S08]  /*ad50*/  MUFU.TANH R15, R15 ;  /* 0x0000000f000f7308 */ /* 0x000e700000002400 */
[----:B------:R-:W1:Y:S08]  /*ad60*/  MUFU.TANH R13, R13 ;  /* 0x0000000d000d7308 */ /* 0x000e700000002400 */
[----:B------:R-:W1:Y:S01]  /*ad70*/  MUFU.TANH R11, R11 ;  /* 0x0000000b000b7308 */ /* 0x000e620000002400 */
[----:B--2---:R-:W-:-:S05]  /*ad80*/  IMAD R0, R170, 0x80, R241 ;  /* 0x00000080aa007824 */ /* 0x004fca00078e02f1 */
[----:B------:R-:W-:-:S05]  /*ad90*/  IADD3 R0, R238, R0, R239 ;  /* 0x00000000ee007210 */ /* 0x000fca0007ffe0ef */
[----:B------:R-:W-:-:S05]  /*ada0*/  @P0 IMAD.HI.U32 R12, R0, c[0x0][0x2c8], RZ ;  /* 0x0000b200000c0a27 */ /* 0x000fca00078e00ff */
[----:B------:R-:W-:Y:S01]  /*adb0*/  @P0 SHF.R.U32.HI R0, RZ, c[0x0][0x2cc], R12 ;  /* 0x0000b300ff000a19 */ /* 0x000fe2000001160c */
[----:B------:R-:W-:Y:S01]  /*adc0*/  IMAD.IADD R12, R25, 0x1, -R242 ;  /* 0x00000001190c7824 */ /* 0x000fe200078e0af2 */
[----:B------:R-:W-:-:S03]  /*add0*/  ISETP.GE.AND P0, PT, R197, 0x1, PT ;  /* 0x00000001c500780c */ /* 0x000fc60003f06270 */
[----:B------:R-:W2:Y:S01]  /*ade0*/  SHFL.IDX PT, R21, R0, RZ, 0x1c1f ;  /* 0x001c1fff00157589 */ /* 0x000ea200000e0000 */
[C---:B------:R-:W-:Y:S02]  /*adf0*/  IADD3 R14, R12.reuse, c[0x0][0x328], RZ ;  /* 0x0000ca000c0e7a10 */ /* 0x040fe40007ffe0ff */
[----:B------:R-:W-:-:S07]  /*ae00*/  IADD3 R12, R12, UR7, RZ ;  /* 0x000000070c0c7c10 */ /* 0x000fce000fffe0ff */
[----:B------:R-:W-:Y:S01]  /*ae10*/  @P0 LOP3.LUT R196, R196, 0x1000, RZ, 0xfc, !PT ;  /* 0x00001000c4c40812 */ /* 0x000fe200078efcff */
[--C-:B--2---:R-:W-:Y:S02]  /*ae20*/  IMAD.IADD R25, R14, 0x1, R21.reuse ;  /* 0x000000010e197824 */ /* 0x104fe400078e0215 */
[----:B------:R-:W-:-:S03]  /*ae30*/  IMAD.IADD R23, R12, 0x1, R21 ;  /* 0x000000010c177824 */ /* 0x000fc600078e0215 */
[----:B------:R-:W-:Y:S01]  /*ae40*/  IMNMX R24, R20, R25, PT ;  /* 0x0000001914187217 */ /* 0x000fe20003800200 */
[----:B------:R-:W-:Y:S05]  /*ae50*/  @!P0 BRA `(.L_x_1089) ;  /* 0x0000012000008947 */ /* 0x000fea0003800000 */
[----:B-1-34-:R-:W-:Y:S01]  /*ae60*/  IADD3 R21, -R242, R3, R21 ;  /* 0x00000003f2157210 */ /* 0x01afe20007ffe115 */
[----:B------:R-:W-:Y:S03]  /*ae70*/  BSSY B0, `(.L_x_1090) ;  /* 0x000000c000007945 */ /* 0x000fe60003800000 */
        /* <DEDUP_REMOVED lines=8> */
.L_x_1091:
[----:B------:R-:W-:-:S13]  /*af00*/  ISETP.NE.AND P0, PT, R197, 0x1, PT ;  /* 0x00000001c500780c */ /* 0x000fda0003f05270 */
[----:B------:R-:W-:-:S05]  /*af10*/  @P0 IMAD.HI.U32 R18, R21, c[0x0][0x330], RZ ;  /* 0x0000cc0015120a27 */ /* 0x000fca00078e00ff */
[----:B------:R-:W-:Y:S02]  /*af20*/  @P0 SHF.R.U32.HI R21, RZ, c[0x0][0x334], R18 ;  /* 0x0000cd00ff150a19 */ /* 0x000fe40000011612 */
.L_x_1092:
[----:B------:R-:W-:Y:S05]  /*af30*/  BSYNC B0 ;  /* 0x0000000000007941 */ /* 0x000fea0003800000 */
.L_x_1090:
[----:B------:R-:W-:-:S05]  /*af40*/  IMAD R18, R21, c[0x0][0x32c], R2 ;  /* 0x0000cb0015127a24 */ /* 0x000fca00078e0202 */
[----:B------:R-:W-:Y:S02]  /*af50*/  IADD3 R21, R18, c[0x0][0x32c], RZ ;  /* 0x0000cb0012157a10 */ /* 0x000fe40007ffe0ff */
[----:B------:R-:W-:Y:S02]  /*af60*/  IMNMX R23, R23, R18, !PT ;  /* 0x0000001217177217 */ /* 0x000fe40007800200 */
[----:B------:R-:W-:Y:S02]  /*af70*/  IMNMX R24, R24, R21, PT ;  /* 0x0000001518187217 */ /* 0x000fe40003800200 */
.L_x_1089:
[C---:B-1-34-:R-:W-:Y:S01]  /*af80*/  ISETP.GE.AND P0, PT, R77.reuse, 0x2, PT ;  /* 0x000000024d00780c */ /* 0x05afe20003f06270 */
[----:B------:R-:W1:Y:S01]  /*af90*/  SHFL.IDX PT, R33, R0, 0x1, 0x1c1f ;  /* 0x003c1f0000217f89 */ /* 0x000e6200000e0000 */
[----:B------:R-:W-:Y:S01]  /*afa0*/  ISETP.GE.AND P1, PT, R77, 0x9, PT ;  /* 0x000000094d00780c */ /* 0x000fe20003f26270 */
[----:B------:R-:W-:Y:S01]  /*afb0*/  FMUL.FTZ R32, R42, c[0x0][0x320] ;  /* 0x0000c8002a207a20 */ /* 0x000fe20000410000 */
[----:B------:R-:W-:Y:S01]  /*afc0*/  P2R R22, PR, RZ, 0x1 ;  /* 0x00000001ff167803 */ /* 0x000fe20000000000 */
[----:B------:R-:W-:Y:S01]  /*afd0*/  FMUL.FTZ R31, R43, c[0x0][0x320] ;  /* 0x0000c8002b1f7a20 */ /* 0x000fe20000410000 */
[----:B------:R-:W-:Y:S01]  /*afe0*/  ISETP.GT.AND P0, PT, R23, 0x1, !P0 ;  /* 0x000000011700780c */ /* 0x000fe20004704270 */
[----:B------:R-:W-:Y:S01]  /*aff0*/  FMUL.FTZ R30, R55, c[0x0][0x320] ;  /* 0x0000c800371e7a20 */ /* 0x000fe20000410000 */
[----:B------:R-:W-:Y:S01]  /*b000*/  ISETP.GE.AND P6, PT, R77, 0x12, PT ;  /* 0x000000124d00780c */ /* 0x000fe20003fc6270 */
[----:B------:R-:W-:Y:S01]  /*b010*/  FMUL.FTZ R62, R62, c[0x0][0x320] ;  /* 0x0000c8003e3e7a20 */ /* 0x000fe20000410000 */
[----:B------:R-:W-:Y:S01]  /*b020*/  ISETP.LT.OR P0, PT, R24, 0x2, P0 ;  /* 0x000000021800780c */ /* 0x000fe20000701670 */
[----:B------:R-:W-:Y:S01]  /*b030*/  FMUL.FTZ R63, R63, c[0x0][0x320] ;  /* 0x0000c8003f3f7a20 */ /* 0x000fe20000410000 */
[----:B------:R-:W-:Y:S01]  /*b040*/  ISETP.GE.AND P5, PT, R77, 0x19, PT ;  /* 0x000000194d00780c */ /* 0x000fe20003fa6270 */
[----:B------:R-:W-:Y:S01]  /*b050*/  FMUL.FTZ R35, R35, c[0x0][0x320] ;  /* 0x0000c80023237a20 */ /* 0x000fe20000410000 */
[----:B------:R-:W-:Y:S01]  /*b060*/  FSEL R21, R8, -INF , !P0 ;  /* 0xff80000008157808 */ /* 0x000fe20004000000 */
[----:B------:R-:W-:Y:S01]  /*b070*/  FMUL.FTZ R34, R34, c[0x0][0x320] ;  /* 0x0000c80022227a20 */ /* 0x000fe20000410000 */
[----:B------:R-:W-:Y:S01]  /*b080*/  ISETP.GT.AND P0, PT, R23, 0x8, !P1 ;  /* 0x000000081700780c */ /* 0x000fe20004f04270 */
[----:B------:R2:W3:Y:S01]  /*b090*/  MUFU.TANH R192, R62 ;  /* 0x0000003e00c07308 */ /* 0x0004e20000002400 */
[----:B------:R-:W-:-:S02]  /*b0a0*/  P2R R8, PR, RZ, 0x2 ;  /* 0x00000002ff087803 */ /* 0x000fc40000000000 */
[----:B------:R-:W-:Y:S02]  /*b0b0*/  ISETP.LT.OR P0, PT, R24, 0x9, P0 ;  /* 0x000000091800780c */ /* 0x000fe40000701670 */
[----:B------:R-:W-:Y:S02]  /*b0c0*/  ISETP.GE.AND P1, PT, R77, 0xa, PT ;  /* 0x0000000a4d00780c */ /* 0x000fe40003f26270 */
[----:B------:R-:W-:Y:S01]  /*b0d0*/  FSEL R19, R19, -INF , !P0 ;  /* 0xff80000013137808 */ /* 0x000fe20004000000 */
[----:B------:R2:W4:Y:S01]  /*b0e0*/  MUFU.TANH R190, R63 ;  /* 0x0000003f00be7308 */ /* 0x0005220000002400 */
[----:B------:R-:W-:Y:S01]  /*b0f0*/  ISETP.GT.AND P0, PT, R23, 0x9, !P1 ;  /* 0x000000091700780c */ /* 0x000fe20004f04270 */
[--C-:B-1----:R-:W-:Y:S01]  /*b100*/  IMAD.IADD R29, R14, 0x1, R33.reuse ;  /* 0x000000010e1d7824 */ /* 0x102fe200078e0221 */
[----:B------:R-:W-:Y:S01]  /*b110*/  P2R R26, PR, RZ, 0x2 ;  /* 0x00000002ff1a7803 */ /* 0x000fe20000000000 */
[----:B------:R-:W-:Y:S01]  /*b120*/  IMAD.IADD R0, R12, 0x1, R33 ;  /* 0x000000010c007824 */ /* 0x000fe200078e0221 */
[----:B------:R-:W-:-:S02]  /*b130*/  ISETP.LT.OR P0, PT, R24, 0xa, P0 ;  /* 0x0000000a1800780c */ /* 0x000fc40000701670 */
[----:B------:R-:W-:Y:S01]  /*b140*/  ISETP.GE.AND P1, PT, R77, 0x11, PT ;  /* 0x000000114d00780c */ /* 0x000fe20003f26270 */
[----:B------:R2:W1:Y:S01]  /*b150*/  MUFU.TANH R194, R35 ;  /* 0x0000002300c27308 */ /* 0x0004620000002400 */
[----:B------:R-:W-:Y:S02]  /*b160*/  FSEL R17, R17, -INF , !P0 ;  /* 0xff80000011117808 */ /* 0x000fe40004000000 */
[----:B------:R-:W-:Y:S02]  /*b170*/  ISETP.GT.AND P0, PT, R23, 0x10, !P1 ;  /* 0x000000101700780c */ /* 0x000fe40004f04270 */
[C---:B------:R-:W-:Y:S02]  /*b180*/  ISETP.GE.AND P4, PT, R77.reuse, 0x1a, PT ;  /* 0x0000001a4d00780c */ /* 0x040fe40003f86270 */
[----:B------:R-:W-:Y:S01]  /*b190*/  ISETP.LT.OR P0, PT, R24, 0x11, P0 ;  /* 0x000000111800780c */ /* 0x000fe20000701670 */
[----:B------:R-:W1:Y:S01]  /*b1a0*/  MUFU.TANH R32, R32 ;  /* 0x0000002000207308 */ /* 0x000e620000002400 */
[----:B------:R-:W-:-:S02]  /*b1b0*/  ISETP.GE.AND P3, PT, R77, 0x21, PT ;  /* 0x000000214d00780c */ /* 0x000fc40003f66270 */
[----:B------:R-:W-:Y:S02]  /*b1c0*/  FSEL R15, R15, -INF , !P0 ;  /* 0xff8000000f0f7808 */ /* 0x000fe40004000000 */
[----:B------:R-:W-:Y:S02]  /*b1d0*/  ISETP.GT.AND P0, PT, R23, 0x11, !P6 ;  /* 0x000000111700780c */ /* 0x000fe40007704270 */
[----:B------:R-:W-:Y:S01]  /*b1e0*/  ISETP.GE.AND P2, PT, R77, 0x22, PT ;  /* 0x000000224d00780c */ /* 0x000fe20003f46270 */
[----:B------:R-:W1:Y:S01]  /*b1f0*/  MUFU.TANH R31, R31 ;  /* 0x0000001f001f7308 */ /* 0x000e620000002400 */
[----:B------:R-:W-:Y:S02]  /*b200*/  ISETP.LT.OR P0, PT, R24, 0x12, P0 ;  /* 0x000000121800780c */ /* 0x000fe40000701670 */
[----:B------:R-:W-:Y:S02]  /*b210*/  P2R R25, PR, RZ, 0x2 ;  /* 0x00000002ff197803 */ /* 0x000fe40000000000 */
[----:B------:R-:W-:-:S02]  /*b220*/  FSEL R13, R13, -INF , !P0 ;  /* 0xff8000000d0d7808 */ /* 0x000fc40004000000 */
[----:B------:R-:W-:Y:S01]  /*b230*/  ISETP.GT.AND P0, PT, R23, 0x18, !P5 ;  /* 0x000000181700780c */ /* 0x000fe20006f04270 */
[----:B------:R2:W1:Y:S01]  /*b240*/  MUFU.TANH R250, R34 ;  /* 0x0000002200fa7308 */ /* 0x0004620000002400 */
[----:B------:R-:W-:Y:S02]  /*b250*/  ISETP.GE.AND P1, PT, R77, 0x29, PT ;  /* 0x000000294d00780c */ /* 0x000fe40003f26270 */
[----:B------:R-:W-:Y:S02]  /*b260*/  ISETP.LT.OR P0, PT, R24, 0x19, P0 ;  /* 0x000000191800780c */ /* 0x000fe40000701670 */
[----:B------:R-:W-:Y:S02]  /*b270*/  IMNMX R29, R20, R29, PT ;  /* 0x0000001d141d7217 */ /* 0x000fe40003800200 */
[----:B------:R-:W-:Y:S01]  /*b280*/  FSEL R11, R11, -INF , !P0 ;  /* 0xff8000000b0b7808 */ /* 0x000fe20004000000 */
[----:B------:R-:W1:Y:S01]  /*b290*/  MUFU.TANH R30, R30 ;  /* 0x0000001e001e7308 */ /* 0x000e620000002400 */
[----:B------:R-:W-:-:S04]  /*b2a0*/  ISETP.GT.AND P0, PT, R23, 0x19, !P4 ;  /* 0x000000191700780c */ /* 0x000fc80006704270 */
[----:B------:R-:W-:-:S04]  /*b2b0*/  ISETP.LT.OR P0, PT, R24, 0x1a, P0 ;  /* 0x0000001a1800780c */ /* 0x000fc80000701670 */
[----:B------:R-:W-:Y:S02]  /*b2c0*/  FSEL R9, R9, -INF , !P0 ;  /* 0xff80000009097808 */ /* 0x000fe40004000000 */
        /* <DEDUP_REMOVED lines=9> */
[----:B------:R-:W-:-:S04]  /*b360*/  ISETP.GE.AND P0, PT, R77, 0x1, PT ;  /* 0x000000014d00780c */ /* 0x000fc80003f06270 */
[----:B------:R-:W-:Y:S02]  /*b370*/  P2R R27, PR, RZ, 0x1 ;  /* 0x00000001ff1b7803 */ /* 0x000fe40000000000 */
[----:B------:R-:W-:-:S04]  /*b380*/  ISETP.GT.AND P0, PT, R23, RZ, !P0 ;  /* 0x000000ff1700720c */ /* 0x000fc80004704270 */
[----:B------:R-:W-:-:S04]  /*b390*/  ISETP.LT.OR P0, PT, R24, 0x1, P0 ;  /* 0x000000011800780c */ /* 0x000fc80000701670 */
[----:B------:R-:W-:Y:S01]  /*b3a0*/  FSEL R18, R6, -INF , !P0 ;  /* 0xff80000006127808 */ /* 0x000fe20004000000 */
[----:B------:R-:W-:Y:S01]  /*b3b0*/  FMUL.FTZ R6, R47, c[0x0][0x320] ;  /* 0x0000c8002f067a20 */ /* 0x000fe20000410000 */
[----:B------:R-:W-:-:S04]  /*b3c0*/  ISETP.GE.AND P0, PT, R77, 0x2a, PT ;  /* 0x0000002a4d00780c */ /* 0x000fc80003f06270 */
[----:B------:R-:W-:Y:S01]  /*b3d0*/  P2R R28, PR, RZ, 0x1 ;  /* 0x00000001ff1c7803 */ /* 0x000fe20000000000 */
[----:B------:R-:W1:Y:S01]  /*b3e0*/  MUFU.TANH R6, R6 ;  /* 0x0000000600067308 */ /* 0x000e620000002400 */
[----:B------:R-:W-:Y:S01]  /*b3f0*/  ISETP.GT.AND P0, PT, R23, 0x29, !P0 ;  /* 0x000000291700780c */ /* 0x000fe20004704270 */
[----:B------:R-:W-:-:S03]  /*b400*/  FMUL.FTZ R23, R54, c[0x0][0x320] ;  /* 0x0000c80036177a20 */ /* 0x000fc60000410000 */
[----:B------:R-:W-:Y:S01]  /*b410*/  ISETP.LT.OR P0, PT, R24, 0x2a, P0 ;  /* 0x0000002a1800780c */ /* 0x000fe20000701670 */
[----:B------:R-:W-:Y:S02]  /*b420*/  FMUL.FTZ R24, R46, c[0x0][0x320] ;  /* 0x0000c8002e187a20 */ /* 0x000fe40000410000 */
[----:B------:R-:W1:Y:S01]  /*b430*/  MUFU.TANH R23, R23 ;  /* 0x0000001700177308 */ /* 0x000e620000002400 */
[----:B------:R-:W-:Y:S02]  /*b440*/  FSEL R193, R193, -INF , !P0 ;  /* 0xff800000c1c17808 */ /* 0x000fe40004000000 */
[----:B------:R-:W-:-:S05]  /*b450*/  ISETP.GE.AND P0, PT, R197, 0x1, PT ;  /* 0x00000001c500780c */ /* 0x000fca0003f06270 */
[----:B------:R-:W1:Y:S08]  /*b460*/  MUFU.TANH R24, R24 ;  /* 0x0000001800187308 */ /* 0x000e700000002400 */
[----:B------:R-:W-:Y:S05]  /*b470*/  @!P0 BRA `(.L_x_1093) ;  /* 0x0000012000008947 */ /* 0x000fea0003800000 */
[----:B--234-:R-:W-:Y:S01]  /*b480*/  IADD3 R33, -R242, R3, R33 ;  /* 0x00000003f2217210 */ /* 0x01cfe20007ffe121 */
        /* <DEDUP_REMOVED lines=9> */
.L_x_1095:
[----:B------:R-:W-:-:S13]  /*b520*/  ISETP.NE.AND P0, PT, R197, 0x1, PT ;  /* 0x00000001c500780c */ /* 0x000fda0003f05270 */
[----:B------:R-:W-:-:S05]  /*b530*/  @P0 IMAD.HI.U32 R12, R33, c[0x0][0x330], RZ ;  /* 0x0000cc00210c0a27 */ /* 0x000fca00078e00ff */
[----:B------:R-:W-:Y:S02]  /*b540*/  @P0 SHF.R.U32.HI R33, RZ, c[0x0][0x334], R12 ;  /* 0x0000cd00ff210a19 */ /* 0x000fe4000001160c */
.L_x_1096:
[----:B------:R-:W-:Y:S05]  /*b550*/  BSYNC B0 ;  /* 0x0000000000007941 */ /* 0x000fea0003800000 */
.L_x_1094:
[----:B------:R-:W-:-:S05]  /*b560*/  IMAD R33, R33, c[0x0][0x32c], R2 ;  /* 0x0000cb0021217a24 */ /* 0x000fca00078e0202 */
[----:B------:R-:W-:Y:S02]  /*b570*/  IADD3 R2, R33, c[0x0][0x32c], RZ ;  /* 0x0000cb0021027a10 */ /* 0x000fe40007ffe0ff */
[----:B------:R-:W-:Y:S02]  /*b580*/  IMNMX R0, R0, R33, !PT ;  /* 0x0000002100007217 */ /* 0x000fe40007800200 */
[----:B------:R-:W-:Y:S02]  /*b590*/  IMNMX R29, R29, R2, PT ;  /* 0x000000021d1d7217 */ /* 0x000fe40003800200 */
.L_x_1093:
[----:B--234-:R-:W-:Y:S01]  /*b5a0*/  ISETP.NE.AND P0, PT, R22, RZ, PT ;  /* 0x000000ff1600720c */ /* 0x01cfe20003f05270 */
[----:B------:R-:W2:Y:S01]  /*b5b0*/  LDL R180, [R1+0x64] ;  /* 0x0000640001b47983 */ /* 0x000ea20000100800 */
[----:B------:R-:W-:Y:S01]  /*b5c0*/  FMNMX.FTZ R2, R18, R21, !PT ;  /* 0x0000001512027209 */ /* 0x000fe20007810000 */
[----:B------:R-:W-:Y:S01]  /*b5d0*/  IMAD.SHL.U32 R216, R4, 0x2, RZ ;  /* 0x0000000204d87824 */ /* 0x000fe200078e00ff */
[----:B------:R-:W-:Y:S01]  /*b5e0*/  ISETP.GT.AND P0, PT, R0, 0x1, !P0 ;  /* 0x000000010000780c */ /* 0x000fe20004704270 */
[----:B------:R-:W2:Y:S01]  /*b5f0*/  LDL R177, [R1+0x58] ;  /* 0x0000580001b17983 */ /* 0x000ea20000100800 */
[----:B------:R-:W-:Y:S01]  /*b600*/  FMNMX.FTZ R2, R19, R2, !PT ;  /* 0x0000000213027209 */ /* 0x000fe20007810000 */
[--C-:B------:R-:W-:Y:S01]  /*b610*/  IMAD R214, R7, 0x2, R216.reuse ;  /* 0x0000000207d67824 */ /* 0x100fe200078e02d8 */
[----:B------:R-:W-:Y:S01]  /*b620*/  ISETP.LT.OR P0, PT, R29, 0x2, P0 ;  /* 0x000000021d00780c */ /* 0x000fe20000701670 */
[----:B------:R-:W-:Y:S01]  /*b630*/  IMAD R213, R5, 0x2, R216 ;  /* 0x0000000205d57824 */ /* 0x000fe200078e02d8 */
[----:B------:R-:W-:Y:S01]  /*b640*/  FMNMX.FTZ R2, R17, R2, !PT ;  /* 0x0000000211027209 */ /* 0x000fe20007810000 */
[----:B------:R-:W-:Y:S01]  /*b650*/  IMAD R212, R5, 0x2, R214 ;  /* 0x0000000205d47824 */ /* 0x000fe200078e02d6 */
[----:B------:R-:W-:Y:S01]  /*b660*/  FSEL R22, R10, -INF , !P0 ;  /* 0xff8000000a167808 */ /* 0x000fe20004000000 */
[----:B------:R-:W-:Y:S01]  /*b670*/  LDSM.16.MT88.4 R140, [R214+0x4080] ;  /* 0x00408000d68c783b */ /* 0x000fe20000004200 */
[----:B------:R-:W-:-:S02]  /*b680*/  ISETP.NE.AND P0, PT, R8, RZ, PT ;  /* 0x000000ff0800720c */ /* 0x000fc40003f05270 */
[----:B------:R-:W-:Y:S01]  /*b690*/  FMNMX.FTZ R2, R15, R2, !PT ;  /* 0x000000020f027209 */ /* 0x000fe20007810000 */
[----:B------:R-:W-:Y:S01]  /*b6a0*/  LDSM.16.MT88.4 R148, [R216+0x4080] ;  /* 0x00408000d894783b */ /* 0x000fe20000004200 */
[----:B------:R-:W-:Y:S02]  /*b6b0*/  ISETP.GT.AND P0, PT, R0, 0x8, !P0 ;  /* 0x000000080000780c */ /* 0x000fe40004704270 */
[----:B------:R-:W-:Y:S01]  /*b6c0*/  FMNMX.FTZ R2, R13, R2, !PT ;  /* 0x000000020d027209 */ /* 0x000fe20007810000 */
[----:B------:R-:W-:Y:S01]  /*b6d0*/  LDSM.16.MT88.4 R132, [R213+0x4080] ;  /* 0x00408000d584783b */ /* 0x000fe20000004200 */
[----:B------:R-:W-:Y:S02]  /*b6e0*/  ISETP.LT.OR P0, PT, R29, 0x9, P0 ;  /* 0x000000091d00780c */ /* 0x000fe40000701670 */
[----:B------:R-:W-:Y:S01]  /*b6f0*/  FMNMX.FTZ R2, R11, R2, !PT ;  /* 0x000000020b027209 */ /* 0x000fe20007810000 */
[----:B------:R-:W-:Y:S01]  /*b700*/  LDSM.16.MT88.4 R40, [R216+0x5880] ;  /* 0x00588000d828783b */ /* 0x000fe20000004200 */
[----:B-1----:R-:W-:-:S02]  /*b710*/  FSEL R20, R24, -INF , !P0 ;  /* 0xff80000018147808 */ /* 0x002fc40004000000 */
[----:B------:R-:W-:Y:S01]  /*b720*/  ISETP.NE.AND P0, PT, R26, RZ, PT ;  /* 0x000000ff1a00720c */ /* 0x000fe20003f05270 */
[----:B------:R-:W-:Y:S01]  /*b730*/  LDSM.16.MT88.4 R48, [R214+0x5880] ;  /* 0x00588000d630783b */ /* 0x000fe20000004200 */
[----:B------:R-:W-:Y:S02]  /*b740*/  FMNMX.FTZ R2, R9, R2, !PT ;  /* 0x0000000209027209 */ /* 0x000fe40007810000 */
[----:B------:R-:W-:Y:S01]  /*b750*/  ISETP.GT.AND P0, PT, R0, 0x9, !P0 ;  /* 0x000000090000780c */ /* 0x000fe20004704270 */
[----:B------:R-:W-:Y:S01]  /*b760*/  LDSM.16.MT88.4 R56, [R213+0x5880] ;  /* 0x00588000d538783b */ /* 0x000fe20000004200 */
[----:B------:R-:W-:Y:S02]  /*b770*/  FMNMX.FTZ R2, R189, R2, !PT ;  /* 0x00000002bd027209 */ /* 0x000fe40007810000 */
[----:B------:R-:W-:Y:S01]  /*b780*/  ISETP.LT.OR P0, PT, R29, 0xa, P0 ;  /* 0x0000000a1d00780c */ /* 0x000fe20000701670 */
[----:B------:R-:W-:Y:S01]  /*b790*/  LDSM.16.MT88.4 R64, [R212+0x5880] ;  /* 0x00588000d440783b */ /* 0x000fe20000004200 */
[----:B------:R-:W-:-:S02]  /*b7a0*/  FMNMX.FTZ R2, R195, R2, !PT ;  /* 0x00000002c3027209 */ /* 0x000fc40007810000 */
[----:B------:R-:W-:Y:S01]  /*b7b0*/  FSEL R6, R6, -INF , !P0 ;  /* 0xff80000006067808 */ /* 0x000fe20004000000 */
[----:B------:R-:W-:Y:S01]  /*b7c0*/  LDSM.16.MT88.4 R72, [R216+0x7080] ;  /* 0x00708000d848783b */ /* 0x000fe20000004200 */
[----:B------:R-:W-:Y:S02]  /*b7d0*/  ISETP.NE.AND P0, PT, R25, RZ, PT ;  /* 0x000000ff1900720c */ /* 0x000fe40003f05270 */
[----:B------:R-:W-:Y:S01]  /*b7e0*/  FMNMX.FTZ R2, R191, R2, !PT ;  /* 0x00000002bf027209 */ /* 0x000fe20007810000 */
[----:B------:R-:W-:Y:S01]  /*b7f0*/  LDSM.16.MT88.4 R80, [R214+0x7080] ;  /* 0x00708000d650783b */ /* 0x000fe20000004200 */
[----:B------:R-:W-:Y:S02]  /*b800*/  ISETP.GT.AND P0, PT, R0, 0x10, !P0 ;  /* 0x000000100000780c */ /* 0x000fe40004704270 */
[----:B------:R-:W-:Y:S01]  /*b810*/  FMNMX.FTZ R2, R193, R2, !PT ;  /* 0x00000002c1027209 */ /* 0x000fe20007810000 */
[----:B------:R-:W-:Y:S01]  /*b820*/  LDSM.16.MT88.4 R88, [R213+0x7080] ;  /* 0x00708000d558783b */ /* 0x000fe20000004200 */
[----:B------:R-:W-:-:S03]  /*b830*/  ISETP.LT.OR P0, PT, R29, 0x11, P0 ;  /* 0x000000111d00780c */ /* 0x000fc60000701670 */
[----:B------:R-:W1:Y:S01]  /*b840*/  SHFL.BFLY PT, R25, R2, 0x2, 0x1f ;  /* 0x0c401f0002197f89 */ /* 0x000e6200000e0000 */
[----:B------:R-:W-:Y:S02]  /*b850*/  FSEL R10, R32, -INF , !P0 ;  /* 0xff800000200a7808 */ /* 0x000fe40004000000 */
[----:B------:R-:W-:Y:S01]  /*b860*/  ISETP.GT.AND P0, PT, R0, 0x11, !P6 ;  /* 0x000000110000780c */ /* 0x000fe20007704270 */
[----:B------:R-:W-:Y:S01]  /*b870*/  LDSM.16.MT88.4 R32, [R212+0x4080] ;  /* 0x00408000d420783b */ /* 0x000fe20000004200 */
[----:B------:R-:W-:Y:S02]  /*b880*/  ISETP.NE.AND P6, PT, R28, RZ, PT ;  /* 0x000000ff1c00720c */ /* 0x000fe40003fc5270 */
[----:B------:R-:W-:Y:S01]  /*b890*/  ISETP.LT.OR P0, PT, R29, 0x12, P0 ;  /* 0x000000121d00780c */ /* 0x000fe20000701670 */
[----:B------:R-:W-:Y:S03]  /*b8a0*/  LDSM.16.MT88.4 R96, [R212+0x7080] ;  /* 0x00708000d460783b */ /* 0x000fe60000004200 */
[----:B------:R-:W-:Y:S01]  /*b8b0*/  FSEL R8, R31, -INF , !P0 ;  /* 0xff8000001f087808 */ /* 0x000fe20004000000 */
[----:B------:R-:W-:Y:S01]  /*b8c0*/  LDSM.16.MT88.4 R104, [R216+0x8880] ;  /* 0x00888000d868783b */ /* 0x000fe20000004200 */
[----:B------:R-:W-:-:S02]  /*b8d0*/  ISETP.GT.AND P0, PT, R0, 0x18, !P5 ;  /* 0x000000180000780c */ /* 0x000fc40006f04270 */
[----:B------:R-:W-:Y:S01]  /*b8e0*/  ISETP.NE.AND P5, PT, R27, RZ, PT ;  /* 0x000000ff1b00720c */ /* 0x000fe20003fa5270 */
[----:B------:R-:W-:Y:S01]  /*b8f0*/  LDSM.16.MT88.4 R112, [R214+0x8880] ;  /* 0x00888000d670783b */ /* 0x000fe20000004200 */
[----:B------:R-:W-:-:S03]  /*b900*/  ISETP.LT.OR P0, PT, R29, 0x19, P0 ;  /* 0x000000191d00780c */ /* 0x000fc60000701670 */
[----:B------:R-:W-:Y:S01]  /*b910*/  LDSM.16.MT88.4 R120, [R213+0x8880] ;  /* 0x00888000d578783b */ /* 0x000fe20000004200 */
[----:B------:R-:W-:Y:S02]  /*b920*/  FSEL R14, R23, -INF , !P0 ;  /* 0xff800000170e7808 */ /* 0x000fe40004000000 */
[----:B------:R-:W-:Y:S01]  /*b930*/  ISETP.GT.AND P0, PT, R0, 0x19, !P4 ;  /* 0x000000190000780c */ /* 0x000fe20006704270 */
[----:B------:R-:W-:Y:S01]  /*b940*/  LDSM.16.MT88.4 R164, [R216+0x6080] ;  /* 0x00608000d8a4783b */ /* 0x000fe20000004200 */
[----:B-1----:R-:W-:Y:S02]  /*b950*/  FMNMX.FTZ R25, R2, R25, !PT ;  /* 0x0000001902197209 */ /* 0x002fe40007810000 */
[----:B------:R-:W-:Y:S01]  /*b960*/  ISETP.LT.OR P0, PT, R29, 0x1a, P0 ;  /* 0x0000001a1d00780c */ /* 0x000fe20000701670 */
[----:B------:R-:W-:Y:S03]  /*b970*/  LDSM.16.MT88.4 R160, [R213+0x6080] ;  /* 0x00608000d5a0783b */ /* 0x000fe60000004200 */
[----:B------:R-:W-:Y:S01]  /*b980*/  FSEL R12, R30, -INF , !P0 ;  /* 0xff8000001e0c7808 */ /* 0x000fe20004000000 */
[----:B------:R-:W-:Y:S01]  /*b990*/  LDSM.16.MT88.4 R156, [R216+0x7880] ;  /* 0x00788000d89c783b */ /* 0x000fe20000004200 */
        /* <DEDUP_REMOVED lines=9> */
[----:B------:R-:W-:-:S04]  /*ba30*/  ISETP.GT.AND P0, PT, R0, RZ, !P5 ;  /* 0x000000ff0000720c */ /* 0x000fc80006f04270 */
[----:B------:R-:W-:-:S04]  /*ba40*/  ISETP.LT.OR P0, PT, R29, 0x1, P0 ;  /* 0x000000011d00780c */ /* 0x000fc80000701670 */
[----:B------:R-:W-:Y:S02]  /*ba50*/  FSEL R16, R16, -INF , !P0 ;  /* 0xff80000010107808 */ /* 0x000fe40004000000 */
[----:B------:R-:W-:Y:S02]  /*ba60*/  ISETP.GT.AND P0, PT, R0, 0x29, !P6 ;  /* 0x000000290000780c */ /* 0x000fe40007704270 */
[----:B------:R-:W-:Y:S01]  /*ba70*/  FMNMX.FTZ R23, R16, R22, !PT ;  /* 0x0000001610177209 */ /* 0x000fe20007810000 */
[----:B------:R-:W1:Y:S01]  /*ba80*/  SHFL.BFLY PT, R0, R25, 0x1, 0x1f ;  /* 0x0c201f0019007f89 */ /* 0x000e6200000e0000 */
[----:B------:R-:W-:Y:S02]  /*ba90*/  ISETP.LT.OR P0, PT, R29, 0x2a, P0 ;  /* 0x0000002a1d00780c */ /* 0x000fe40000701670 */
[----:B------:R-:W-:Y:S02]  /*baa0*/  FMNMX.FTZ R23, R20, R23, !PT ;  /* 0x0000001714177209 */ /* 0x000fe40007810000 */
[----:B------:R-:W-:-:S02]  /*bab0*/  FSEL R190, R190, -INF , !P0 ;  /* 0xff800000bebe7808 */ /* 0x000fc40004000000 */
[----:B------:R-:W-:-:S04]  /*bac0*/  FMNMX.FTZ R23, R6, R23, !PT ;  /* 0x0000001706177209 */ /* 0x000fc80007810000 */
[----:B------:R-:W-:-:S04]  /*bad0*/  FMNMX.FTZ R23, R10, R23, !PT ;  /* 0x000000170a177209 */ /* 0x000fc80007810000 */
[----:B------:R-:W-:-:S04]  /*bae0*/  FMNMX.FTZ R23, R8, R23, !PT ;  /* 0x0000001708177209 */ /* 0x000fc80007810000 */
[----:B------:R-:W-:-:S04]  /*baf0*/  FMNMX.FTZ R23, R14, R23, !PT ;  /* 0x000000170e177209 */ /* 0x000fc80007810000 */
[----:B------:R-:W-:Y:S02]  /*bb00*/  FMNMX.FTZ R23, R12, R23, !PT ;  /* 0x000000170c177209 */ /* 0x000fe40007810000 */
[----:B-1----:R-:W-:Y:S02]  /*bb10*/  FMNMX.FTZ R0, R25, R0, !PT ;  /* 0x0000000019007209 */ /* 0x002fe40007810000 */
[----:B------:R-:W-:Y:S02]  /*bb20*/  FMNMX.FTZ R23, R250, R23, !PT ;  /* 0x00000017fa177209 */ /* 0x000fe40007810000 */
[C---:B------:R-:W-:Y:S01]  /*bb30*/  FSETP.NEU.FTZ.AND P0, PT, R0.reuse, -INF , PT ;  /* 0xff8000000000780b */ /* 0x040fe20003f1d000 */
[----:B------:R-:W-:Y:S01]  /*bb40*/  FMUL.FTZ R252, R0, c[0x0][0x2d0] ;  /* 0x0000b40000fc7a20 */ /* 0x000fe20000410000 */
[----:B------:R-:W-:-:S04]  /*bb50*/  FMNMX.FTZ R23, R194, R23, !PT ;  /* 0x00000017c2177209 */ /* 0x000fc80007810000 */
[----:B------:R-:W-:Y:S02]  /*bb60*/  FMNMX.FTZ R23, R192, R23, !PT ;  /* 0x00000017c0177209 */ /* 0x000fe40007810000 */
[----:B------:R-:W-:Y:S02]  /*bb70*/  FSEL R252, R252, RZ, P0 ;  /* 0x000000fffcfc7208 */ /* 0x000fe40000000000 */
[----:B------:R-:W-:-:S03]  /*bb80*/  FMNMX.FTZ R24, R190, R23, !PT ;  /* 0x00000017be187209 */ /* 0x000fc60007810000 */
[--C-:B------:R-:W-:Y:S02]  /*bb90*/  FFMA.FTZ R176, R18, c[0x0][0x2d0], -R252.reuse ;  /* 0x0000b40012b07a23 */ /* 0x100fe400000108fc */
[----:B------:R-:W1:Y:S01]  /*bba0*/  SHFL.BFLY PT, R23, R24, 0x2, 0x1f ;  /* 0x0c401f0018177f89 */ /* 0x000e6200000e0000 */
[--C-:B------:R-:W-:Y:S02]  /*bbb0*/  FFMA.FTZ R173, R21, c[0x0][0x2d0], -R252.reuse ;  /* 0x0000b40015ad7a23 */ /* 0x100fe400000108fc */
[--C-:B------:R-:W-:Y:S01]  /*bbc0*/  FFMA.FTZ R172, R19, c[0x0][0x2d0], -R252.reuse ;  /* 0x0000b40013ac7a23 */ /* 0x100fe200000108fc */
[----:B------:R-:W-:Y:S01]  /*bbd0*/  MUFU.EX2 R176, R176 ;  /* 0x000000b000b07308 */ /* 0x000fe20000000800 */
[--C-:B------:R-:W-:Y:S02]  /*bbe0*/  FFMA.FTZ R169, R17, c[0x0][0x2d0], -R252.reuse ;  /* 0x0000b40011a97a23 */ /* 0x100fe400000108fc */
[--C-:B------:R-:W-:Y:S02]  /*bbf0*/  FFMA.FTZ R179, R11, c[0x0][0x2d0], -R252.reuse ;  /* 0x0000b4000bb37a23 */ /* 0x100fe400000108fc */
[----:B------:R-:W-:-:S02]  /*bc00*/  FFMA.FTZ R182, R9, c[0x0][0x2d0], -R252 ;  /* 0x0000b40009b67a23 */ /* 0x000fc400000108fc */
[--C-:B------:R-:W-:Y:S01]  /*bc10*/  FFMA.FTZ R181, R15, c[0x0][0x2d0], -R252.reuse ;  /* 0x0000b4000fb57a23 */ /* 0x100fe200000108fc */
[----:B------:R-:W3:Y:S01]  /*bc20*/  MUFU.EX2 R173, R173 ;  /* 0x000000ad00ad7308 */ /* 0x000ee20000000800 */
[----:B------:R-:W-:-:S07]  /*bc30*/  FFMA.FTZ R184, R13, c[0x0][0x2d0], -R252 ;  /* 0x0000b4000db87a23 */ /* 0x000fce00000108fc */
[----:B------:R-:W-:Y:S01]  /*bc40*/  MUFU.EX2 R172, R172 ;  /* 0x000000ac00ac7308 */ /* 0x000fe20000000800 */
[----:B-1----:R-:W-:Y:S02]  /*bc50*/  FMNMX.FTZ R23, R24, R23, !PT ;  /* 0x0000001718177209 */ /* 0x002fe40007810000 */
[----:B------:R-:W-:Y:S05]  /*bc60*/  LDSM.16.MT88.4 R24, [R214+0x7880] ;  /* 0x00788000d618783b */ /* 0x000fea0000004200 */
[----:B------:R-:W1:Y:S01]  /*bc70*/  MUFU.EX2 R169, R169 ;  /* 0x000000a900a97308 */ /* 0x000e620000000800 */
[----:B---3--:R-:W-:Y:S01]  /*bc80*/  F2FP.BF16.PACK_AB R128, R173, R176 ;  /* 0x000000b0ad80723e */ /* 0x008fe200000010ff */
[----:B------:R-:W3:Y:S06]  /*bc90*/  SHFL.BFLY PT, R2, R23, 0x1, 0x1f ;  /* 0x0c201f0017027f89 */ /* 0x000eec00000e0000 */
[----:B------:R-:W-:Y:S01]  /*bca0*/  MUFU.EX2 R181, R181 ;  /* 0x000000b500b57308 */ /* 0x000fe20000000800 */
[----:B-1----:R-:W-:-:S07]  /*bcb0*/  F2FP.BF16.PACK_AB R130, R169, R172 ;  /* 0x000000aca982723e */ /* 0x002fce00000010ff */
[----:B------:R-:W-:Y:S08]  /*bcc0*/  MUFU.EX2 R184, R184 ;  /* 0x000000b800b87308 */ /* 0x000ff00000000800 */
[----:B------:R-:W-:Y:S01]  /*bcd0*/  MUFU.EX2 R179, R179 ;  /* 0x000000b300b37308 */ /* 0x000fe20000000800 */
[----:B---3--:R-:W-:-:S04]  /*bce0*/  FMNMX.FTZ R2, R23, R2, !PT ;  /* 0x0000000217027209 */ /* 0x008fc80007810000 */
[C---:B------:R-:W-:Y:S01]  /*bcf0*/  FSETP.NEU.FTZ.AND P0, PT, R2.reuse, -INF , PT ;  /* 0xff8000000200780b */ /* 0x040fe20003f1d000 */
[----:B------:R-:W-:Y:S02]  /*bd00*/  FMUL.FTZ R187, R2, c[0x0][0x2d0] ;  /* 0x0000b40002bb7a20 */ /* 0x000fe40000410000 */
[----:B------:R-:W-:Y:S03]  /*bd10*/  MUFU.EX2 R182, R182 ;  /* 0x000000b600b67308 */ /* 0x000fe60000000800 */
[----:B------:R-:W-:-:S05]  /*bd20*/  FSEL R187, R187, RZ, P0 ;  /* 0x000000ffbbbb7208 */ /* 0x000fca0000000000 */
[--C-:B------:R-:W-:Y:S02]  /*bd30*/  FFMA.FTZ R175, R16, c[0x0][0x2d0], -R187.reuse ;  /* 0x0000b40010af7a23 */ /* 0x100fe400000108bb */
[--C-:B------:R-:W-:Y:S01]  /*bd40*/  FFMA.FTZ R178, R22, c[0x0][0x2d0], -R187.reuse ;  /* 0x0000b40016b27a23 */ /* 0x100fe200000108bb */
[----:B------:R-:W-:Y:S01]  /*bd50*/  LDSM.16.MT88.4 R16, [R216+0x4880] ;  /* 0x00488000d810783b */ /* 0x000fe20000004200 */
[--C-:B------:R-:W-:Y:S02]  /*bd60*/  FFMA.FTZ R171, R20, c[0x0][0x2d0], -R187.reuse ;  /* 0x0000b40014ab7a23 */ /* 0x100fe400000108bb */
[--C-:B------:R-:W-:Y:S01]  /*bd70*/  FFMA.FTZ R174, R6, c[0x0][0x2d0], -R187.reuse ;  /* 0x0000b40006ae7a23 */ /* 0x100fe200000108bb */
[----:B------:R-:W-:Y:S01]  /*bd80*/  MUFU.EX2 R175, R175 ;  /* 0x000000af00af7308 */ /* 0x000fe20000000800 */
[----:B------:R-:W1:Y:S01]  /*bd90*/  LDSM.16.MT88.4 R4, [R212+0x8880] ;  /* 0x00888000d404783b */ /* 0x000e620000004200 */
[--C-:B------:R-:W-:Y:S02]  /*bda0*/  FFMA.FTZ R185, R10, c[0x0][0x2d0], -R187.reuse ;  /* 0x0000b4000ab97a23 */ /* 0x100fe400000108bb */
[--C-:B------:R-:W-:Y:S01]  /*bdb0*/  FFMA.FTZ R188, R8, c[0x0][0x2d0], -R187.reuse ;  /* 0x0000b40008bc7a23 */ /* 0x100fe200000108bb */
[----:B------:R-:W-:Y:S03]  /*bdc0*/  LDSM.16.MT88.4 R20, [R213+0x4880] ;  /* 0x00488000d514783b */ /* 0x000fe60000004200 */
[----:B------:R-:W3:Y:S01]  /*bdd0*/  MUFU.EX2 R178, R178 ;  /* 0x000000b200b27308 */ /* 0x000ee20000000800 */
[----:B------:R-:W4:Y:S07]  /*bde0*/  LDSM.16.MT88.4 R8, [R214+0x4880] ;  /* 0x00488000d608783b */ /* 0x000f2e0000004200 */
[----:B------:R-:W-:Y:S08]  /*bdf0*/  MUFU.EX2 R171, R171 ;  /* 0x000000ab00ab7308 */ /* 0x000ff00000000800 */
[----:B------:R-:W5:Y:S01]  /*be00*/  MUFU.EX2 R174, R174 ;  /* 0x000000ae00ae7308 */ /* 0x000f620000000800 */
[----:B---3--:R-:W-:Y:S01]  /*be10*/  F2FP.BF16.PACK_AB R129, R178, R175 ;  /* 0x000000afb281723e */ /* 0x008fe200000010ff */
[----:B------:R-:W-:-:S02]  /*be20*/  FFMA.FTZ R183, R14, c[0x0][0x2d0], -R187 ;  /* 0x0000b4000eb77a23 */ /* 0x000fc400000108bb */
[----:B------:R-:W-:Y:S02]  /*be30*/  FFMA.FTZ R186, R12, c[0x0][0x2d0], -R187 ;  /* 0x0000b4000cba7a23 */ /* 0x000fe400000108bb */
[----:B------:R-:W3:Y:S01]  /*be40*/  LDSM.16.MT88.4 R12, [R212+0x4880] ;  /* 0x00488000d40c783b */ /* 0x000ee20000004200 */
[----:B-----5:R-:W-:Y:S01]  /*be50*/  F2FP.BF16.PACK_AB R131, R174, R171 ;  /* 0x000000abae83723e */ /* 0x020fe200000010ff */
[----:B------:R-:W-:Y:S06]  /*be60*/  MUFU.EX2 R185, R185 ;  /* 0x000000b900b97308 */ /* 0x000fec0000000800 */
[C---:B------:R-:W-:Y:S02]  /*be70*/  HMMA.16816.F32.BF16 R144, R128.reuse, R140, RZ ;  /* 0x0000008c8090723c */ /* 0x040fe400000418ff */
[----:B------:R-:W5:Y:S06]  /*be80*/  MUFU.EX2 R188, R188 ;  /* 0x000000bc00bc7308 */ /* 0x000f6c0000000800 */
        /* <DEDUP_REMOVED lines=31> */
[C---:B-1----:R-:W-:Y:S07]  /*c080*/  HMMA.16816.F32.BF16 R124, R128.reuse, R4, RZ ;  /* 0x00000004807c723c */ /* 0x042fee00000418ff */
[----:B------:R-:W-:Y:S01]  /*c090*/  F2FP.BF16.PACK_AB R4, R184, R181 ;  /* 0x000000b5b804723e */ /* 0x000fe200000010ff */
[----:B------:R-:W-:Y:S01]  /*c0a0*/  HMMA.16816.F32.BF16 R128, R128, R6, RZ ;  /* 0x000000068080723c */ /* 0x000fe200000418ff */
[----:B-----5:R-:W-:-:S06]  /*c0b0*/  F2FP.BF16.PACK_AB R5, R188, R185 ;  /* 0x000000b9bc05723e */ /* 0x020fcc00000010ff */
[----:B------:R-:W-:Y:S02]  /*c0c0*/  F2FP.BF16.PACK_AB R6, R182, R179 ;  /* 0x000000b3b606723e */ /* 0x000fe400000010ff */
[----:B------:R-:W-:-:S07]  /*c0d0*/  F2FP.BF16.PACK_AB R7, R186, R183 ;  /* 0x000000b7ba07723e */ /* 0x000fce00000010ff */
[C---:B----4-:R-:W-:Y:S08]  /*c0e0*/  HMMA.16816.F32.BF16 R144, R4.reuse, R8, R144 ;  /* 0x000000080490723c */ /* 0x050ff00000041890 */
[C---:B------:R-:W-:Y:S01]  /*c0f0*/  HMMA.16816.F32.BF16 R140, R4.reuse, R10, R140 ;  /* 0x0000000a048c723c */ /* 0x040fe2000004188c */
[----:B------:R-:W1:Y:S07]  /*c100*/  LDSM.16.MT88.4 R8, [R212+0x6080] ;  /* 0x00608000d408783b */ /* 0x000e6e0000004200 */
        /* <DEDUP_REMOVED lines=9> */
[C---:B---3--:R-:W-:Y:S08]  /*c1a0*/  HMMA.16816.F32.BF16 R84, R4.reuse, R12, R84 ;  /* 0x0000000c0454723c */ /* 0x048ff00000041854 */
[C---:B------:R-:W-:Y:S01]  /*c1b0*/  HMMA.16816.F32.BF16 R88, R4.reuse, R14, R88 ;  /* 0x0000000e0458723c */ /* 0x040fe20000041858 */
[----:B------:R-:W3:Y:S07]  /*c1c0*/  LDSM.16.MT88.4 R12, [R213+0x9080] ;  /* 0x00908000d50c783b */ /* 0x000eee0000004200 */
[C---:B------:R-:W-:Y:S08]  /*c1d0*/  HMMA.16816.F32.BF16 R136, R4.reuse, R20, R136 ;  /* 0x000000140488723c */ /* 0x040ff00000041888 */
[C---:B------:R-:W-:Y:S01]  /*c1e0*/  HMMA.16816.F32.BF16 R132, R4.reuse, R22, R132 ;  /* 0x000000160484723c */ /* 0x040fe20000041884 */
[----:B------:R-:W5:Y:S07]  /*c1f0*/  LDSM.16.MT88.4 R20, [R212+0x7880] ;  /* 0x00788000d414783b */ /* 0x000f6e0000004200 */
[C---:B------:R-:W-:Y:S08]  /*c200*/  HMMA.16816.F32.BF16 R36, R4.reuse, R164, R36 ;  /* 0x000000a40424723c */ /* 0x040ff00000041824 */
[C---:B------:R-:W-:Y:S01]  /*c210*/  HMMA.16816.F32.BF16 R40, R4.reuse, R166, R40 ;  /* 0x000000a60428723c */ /* 0x040fe20000041828 */
[----:B------:R-:W-:Y:S07]  /*c220*/  LDSM.16.MT88.4 R164, [R212+0x9080] ;  /* 0x00908000d4a4783b */ /* 0x000fee0000004200 */
[C---:B----4-:R-:W-:Y:S08]  /*c230*/  HMMA.16816.F32.BF16 R44, R4.reuse, R16, R44 ;  /* 0x00000010042c723c */ /* 0x050ff0000004182c */
[C---:B------:R-:W-:Y:S01]  /*c240*/  HMMA.16816.F32.BF16 R48, R4.reuse, R18, R48 ;  /* 0x000000120430723c */ /* 0x040fe20000041830 */
[----:B------:R-:W4:Y:S07]  /*c250*/  LDSM.16.MT88.4 R16, [R216+0x9080] ;  /* 0x00908000d810783b */ /* 0x000f2e0000004200 */
[C---:B-1----:R-:W-:Y:S08]  /*c260*/  HMMA.16816.F32.BF16 R108, R4.reuse, R8, R108 ;  /* 0x00000008046c723c */ /* 0x042ff0000004186c */
[----:B------:R-:W-:Y:S01]  /*c270*/  HMMA.16816.F32.BF16 R112, R4, R10, R112 ;  /* 0x0000000a0470723c */ /* 0x000fe20000041870 */
[----:B------:R-:W1:Y:S01]  /*c280*/  LDSM.16.MT88.4 R8, [R213+0x5080] ;  /* 0x00508000d508783b */ /* 0x000e620000004200 */
[----:B------:R-:W-:-:S02]  /*c290*/  FFMA.FTZ R189, R189, c[0x0][0x2d0], -R252 ;  /* 0x0000b400bdbd7a23 */ /* 0x000fc400000108fc */
[--C-:B------:R-:W-:Y:S02]  /*c2a0*/  FFMA.FTZ R246, R195, c[0x0][0x2d0], -R252.reuse ;  /* 0x0000b400c3f67a23 */ /* 0x100fe400000108fc */
[--C-:B------:R-:W-:Y:S02]  /*c2b0*/  FFMA.FTZ R191, R191, c[0x0][0x2d0], -R252.reuse ;  /* 0x0000b400bfbf7a23 */ /* 0x100fe400000108fc */
[----:B------:R-:W-:Y:S02]  /*c2c0*/  FFMA.FTZ R252, R193, c[0x0][0x2d0], -R252 ;  /* 0x0000b400c1fc7a23 */ /* 0x000fe400000108fc */
[--C-:B------:R-:W-:Y:S02]  /*c2d0*/  FFMA.FTZ R193, R250, c[0x0][0x2d0], -R187.reuse ;  /* 0x0000b400fac17a23 */ /* 0x100fe400000108bb */
[--C-:B------:R-:W-:Y:S02]  /*c2e0*/  FFMA.FTZ R194, R194, c[0x0][0x2d0], -R187.reuse ;  /* 0x0000b400c2c27a23 */ /* 0x100fe400000108bb */
[----:B------:R-:W-:-:S02]  /*c2f0*/  FFMA.FTZ R192, R192, c[0x0][0x2d0], -R187 ;  /* 0x0000b400c0c07a23 */ /* 0x000fc400000108bb */
[----:B------:R-:W-:Y:S01]  /*c300*/  FFMA.FTZ R243, R190, c[0x0][0x2d0], -R187 ;  /* 0x0000b400bef37a23 */ /* 0x000fe200000108bb */
[----:B------:R-:W-:Y:S08]  /*c310*/  MUFU.EX2 R189, R189 ;  /* 0x000000bd00bd7308 */ /* 0x000ff00000000800 */
[----:B------:R-:W1:Y:S08]  /*c320*/  MUFU.EX2 R246, R246 ;  /* 0x000000f600f67308 */ /* 0x000e700000000800 */
[----:B------:R-:W-:Y:S08]  /*c330*/  MUFU.EX2 R191, R191 ;  /* 0x000000bf00bf7308 */ /* 0x000ff00000000800 */
[----:B------:R-:W1:Y:S08]  /*c340*/  MUFU.EX2 R252, R252 ;  /* 0x000000fc00fc7308 */ /* 0x000e700000000800 */
[----:B------:R-:W-:Y:S08]  /*c350*/  MUFU.EX2 R193, R193 ;  /* 0x000000c100c17308 */ /* 0x000ff00000000800 */
[----:B------:R-:W1:Y:S08]  /*c360*/  MUFU.EX2 R194, R194 ;  /* 0x000000c200c27308 */ /* 0x000e700000000800 */
[----:B------:R-:W-:Y:S08]  /*c370*/  MUFU.EX2 R192, R192 ;  /* 0x000000c000c07308 */ /* 0x000ff00000000800 */
[----:B------:R-:W1:Y:S01]  /*c380*/  MUFU.EX2 R243, R243 ;  /* 0x000000f300f37308 */ /* 0x000e620000000800 */
[C---:B---3--:R-:W-:Y:S08]  /*c390*/  HMMA.16816.F32.BF16 R116, R4.reuse, R12, R116 ;  /* 0x0000000c0474723c */ /* 0x048ff00000041874 */
[C---:B------:R-:W-:Y:S01]  /*c3a0*/  HMMA.16816.F32.BF16 R120, R4.reuse, R14, R120 ;  /* 0x0000000e0478723c */ /* 0x040fe20000041878 */
[----:B------:R-:W3:Y:S07]  /*c3b0*/  LDSM.16.MT88.4 R12, [R213+0x6880] ;  /* 0x00688000d50c783b */ /* 0x000eee0000004200 */
[C---:B------:R-:W-:Y:S08]  /*c3c0*/  HMMA.16816.F32.BF16 R52, R4.reuse, R160, R52 ;  /* 0x000000a00434723c */ /* 0x040ff00000041834 */
[C---:B------:R-:W-:Y:S01]  /*c3d0*/  HMMA.16816.F32.BF16 R56, R4.reuse, R162, R56 ;  /* 0x000000a20438723c */ /* 0x040fe20000041838 */
[----:B------:R-:W1:Y:S07]  /*c3e0*/  LDSM.16.MT88.4 R160, [R216+0x5080] ;  /* 0x00508000d8a0783b */ /* 0x000e6e0000004200 */
[C---:B------:R-:W-:Y:S08]  /*c3f0*/  HMMA.16816.F32.BF16 R68, R4.reuse, R156, R68 ;  /* 0x0000009c0444723c */ /* 0x040ff00000041844 */
[C---:B------:R-:W-:Y:S01]  /*c400*/  HMMA.16816.F32.BF16 R72, R4.reuse, R158, R72 ;  /* 0x0000009e0448723c */ /* 0x040fe20000041848 */
[----:B------:R-:W1:Y:S07]  /*c410*/  LDSM.16.MT88.4 R156, [R214+0x5080] ;  /* 0x00508000d69c783b */ /* 0x000e6e0000004200 */
[C---:B------:R-:W-:Y:S08]  /*c420*/  HMMA.16816.F32.BF16 R76, R4.reuse, R24, R76 ;  /* 0x00000018044c723c */ /* 0x040ff0000004184c */
[C---:B------:R-:W-:Y:S01]  /*c430*/  HMMA.16816.F32.BF16 R80, R4.reuse, R26, R80 ;  /* 0x0000001a0450723c */ /* 0x040fe20000041850 */
[----:B------:R-:W1:Y:S07]  /*c440*/  LDSM.16.MT88.4 R24, [R212+0x5080] ;  /* 0x00508000d418783b */ /* 0x000e6e0000004200 */
[C---:B-----5:R-:W-:Y:S08]  /*c450*/  HMMA.16816.F32.BF16 R92, R4.reuse, R20, R92 ;  /* 0x00000014045c723c */ /* 0x060ff0000004185c */
[C---:B------:R-:W-:Y:S01]  /*c460*/  HMMA.16816.F32.BF16 R96, R4.reuse, R22, R96 ;  /* 0x000000160460723c */ /* 0x040fe20000041860 */
[----:B------:R-:W5:Y:S07]  /*c470*/  LDSM.16.MT88.4 R20, [R216+0x6880] ;  /* 0x00688000d814783b */ /* 0x000f6e0000004200 */
[C---:B----4-:R-:W-:Y:S08]  /*c480*/  HMMA.16816.F32.BF16 R100, R4.reuse, R16, R100 ;  /* 0x000000100464723c */ /* 0x050ff00000041864 */
[C---:B------:R-:W-:Y:S01]  /*c490*/  HMMA.16816.F32.BF16 R104, R4.reuse, R18, R104 ;  /* 0x000000120468723c */ /* 0x040fe20000041868 */
[----:B------:R-:W4:Y:S07]  /*c4a0*/  LDSM.16.MT88.4 R16, [R214+0x6880] ;  /* 0x00688000d610783b */ /* 0x000f2e0000004200 */
[C---:B------:R-:W-:Y:S08]  /*c4b0*/  HMMA.16816.F32.BF16 R124, R4.reuse, R164, R124 ;  /* 0x000000a4047c723c */ /* 0x040ff0000004187c */
[----:B------:R-:W-:Y:S01]  /*c4c0*/  HMMA.16816.F32.BF16 R128, R4, R166, R128 ;  /* 0x000000a60480723c */ /* 0x000fe20000041880 */
[----:B------:R-:W-:Y:S06]  /*c4d0*/  LDSM.16.MT88.4 R164, [R216+0x8080] ;  /* 0x00808000d8a4783b */ /* 0x000fec0000004200 */
[----:B-1----:R-:W-:-:S02]  /*c4e0*/  F2FP.BF16.PACK_AB R4, R246, R189 ;  /* 0x000000bdf604723e */ /* 0x002fc400000010ff */
[----:B------:R-:W-:Y:S02]  /*c4f0*/  F2FP.BF16.PACK_AB R6, R252, R191 ;  /* 0x000000bffc06723e */ /* 0x000fe400000010ff */
[----:B------:R-:W-:Y:S02]  /*c500*/  F2FP.BF16.PACK_AB R5, R194, R193 ;  /* 0x000000c1c205723e */ /* 0x000fe400000010ff */
[----:B------:R-:W-:-:S07]  /*c510*/  F2FP.BF16.PACK_AB R7, R243, R192 ;  /* 0x000000c0f307723e */ /* 0x000fce00000010ff */
[C---:B------:R-:W-:Y:S08]  /*c520*/  HMMA.16816.F32.BF16 R136, R4.reuse, R8, R136 ;  /* 0x000000080488723c */ /* 0x040ff00000041888 */
[C---:B------:R-:W-:Y:S01]  /*c530*/  HMMA.16816.F32.BF16 R132, R4.reuse, R10, R132 ;  /* 0x0000000a0484723c */ /* 0x040fe20000041884 */
[----:B------:R-:W1:Y:S07]  /*c540*/  LDSM.16.MT88.4 R8, [R212+0x6880] ;  /* 0x00688000d408783b */ /* 0x000e6e0000004200 */
        /* <DEDUP_REMOVED lines=11> */
[----:B------:R-:W2:Y:S07]  /*c600*/  LDSM.16.MT88.4 R24, [R212+0x8080] ;  /* 0x00808000d418783b */ /* 0x000eae0000004200 */
[C---:B-----5:R-:W-:Y:S08]  /*c610*/  HMMA.16816.F32.BF16 R36, R4.reuse, R20, R36 ;  /* 0x000000140424723c */ /* 0x060ff00000041824 */
[C---:B------:R-:W-:Y:S01]  /*c620*/  HMMA.16816.F32.BF16 R40, R4.reuse, R22, R40 ;  /* 0x000000160428723c */ /* 0x040fe20000041828 */
[----:B------:R-:W5:Y:S07]  /*c630*/  LDSM.16.MT88.4 R20, [R216+0x9880] ;  /* 0x00988000d814783b */ /* 0x000f6e0000004200 */
[C---:B----4-:R-:W-:Y:S08]  /*c640*/  HMMA.16816.F32.BF16 R44, R4.reuse, R16, R44 ;  /* 0x00000010042c723c */ /* 0x050ff0000004182c */
[C---:B------:R-:W-:Y:S01]  /*c650*/  HMMA.16816.F32.BF16 R48, R4.reuse, R18, R48 ;  /* 0x000000120430723c */ /* 0x040fe20000041830 */
[----:B------:R-:W4:Y:S07]  /*c660*/  LDSM.16.MT88.4 R16, [R214+0x9880] ;  /* 0x00988000d610783b */ /* 0x000f2e0000004200 */
[C---:B-1----:R-:W-:Y:S08]  /*c670*/  HMMA.16816.F32.BF16 R60, R4.reuse, R8, R60 ;  /* 0x00000008043c723c */ /* 0x042ff0000004183c */
[----:B------:R-:W-:Y:S01]  /*c680*/  HMMA.16816.F32.BF16 R64, R4, R10, R64 ;  /* 0x0000000a0440723c */ /* 0x000fe20000041840 */
[----:B------:R-:W1:Y:S01]  /*c690*/  LDSM.16.MT88.4 R8, [R212+0x9880] ;  /* 0x00988000d408783b */ /* 0x000e620000004200 */
[----:B------:R-:W-:-:S02]  /*c6a0*/  FADD.FTZ R173, R176, R173 ;  /* 0x000000adb0ad7221 */ /* 0x000fc40000010000 */
[----:B------:R-:W-:Y:S01]  /*c6b0*/  FADD.FTZ R178, R175, R178 ;  /* 0x000000b2afb27221 */ /* 0x000fe20000010000 */
[----:B------:R-:W-:-:S03]  /*c6c0*/  ISETP.NE.AND P6, PT, R198, 0x1, PT ;  /* 0x00000001c600780c */ /* 0x000fc60003fc5270 */
[----:B---3--:R-:W-:Y:S01]  /*c6d0*/  HMMA.16816.F32.BF16 R116, R4, R12, R116 ;  /* 0x0000000c0474723c */ /* 0x008fe20000041874 */
[----:B------:R-:W-:-:S06]  /*c6e0*/  FADD.FTZ R171, R171, R178 ;  /* 0x000000b2abab7221 */ /* 0x000fcc0000010000 */
[----:B------:R-:W-:Y:S02]  /*c6f0*/  FADD.FTZ R12, R172, R173 ;  /* 0x000000adac0c7221 */ /* 0x000fe40000010000 */
[----:B------:R-:W-:Y:S02]  /*c700*/  FADD.FTZ R174, R174, R171 ;  /* 0x000000abaeae7221 */ /* 0x000fe40000010000 */
[----:B------:R-:W-:Y:S02]  /*c710*/  FADD.FTZ R12, R169, R12 ;  /* 0x0000000ca90c7221 */ /* 0x000fe40000010000 */
[----:B------:R-:W-:Y:S02]  /*c720*/  FADD.FTZ R185, R185, R174 ;  /* 0x000000aeb9b97221 */ /* 0x000fe40000010000 */
[----:B------:R-:W-:Y:S02]  /*c730*/  FADD.FTZ R181, R181, R12 ;  /* 0x0000000cb5b57221 */ /* 0x000fe40000010000 */
[----:B------:R-:W-:-:S02]  /*c740*/  IMAD.SHL.U32 R170, R170, 0x80, RZ ;  /* 0x00000080aaaa7824 */ /* 0x000fc400078e00ff */
[----:B------:R-:W-:Y:S02]  /*c750*/  FADD.FTZ R184, R184, R181 ;  /* 0x000000b5b8b87221 */ /* 0x000fe40000010000 */
[----:B------:R-:W-:Y:S01]  /*c760*/  FADD.FTZ R188, R188, R185 ;  /* 0x000000b9bcbc7221 */ /* 0x000fe20000010000 */
[----:B------:R-:W-:Y:S01]  /*c770*/  HMMA.16816.F32.BF16 R68, R4, R164, R68 ;  /* 0x000000a40444723c */ /* 0x000fe20000041844 */
[----:B------:R-:W-:Y:S02]  /*c780*/  FADD.FTZ R179, R179, R184 ;  /* 0x000000b8b3b37221 */ /* 0x000fe40000010000 */
[----:B------:R-:W-:-:S05]  /*c790*/  FADD.FTZ R183, R183, R188 ;  /* 0x000000bcb7b77221 */ /* 0x000fca0000010000 */
[----:B------:R-:W-:Y:S01]  /*c7a0*/  HMMA.16816.F32.BF16 R72, R4, R166, R72 ;  /* 0x000000a60448723c */ /* 0x000fe20000041848 */
[----:B------:R-:W-:-:S07]  /*c7b0*/  FADD.FTZ R182, R182, R179 ;  /* 0x000000b3b6b67221 */ /* 0x000fce0000010000 */
[----:B------:R-:W-:Y:S01]  /*c7c0*/  HMMA.16816.F32.BF16 R76, R4, R160, R76 ;  /* 0x000000a0044c723c */ /* 0x000fe2000004184c */
[----:B------:R-:W-:-:S07]  /*c7d0*/  FADD.FTZ R186, R186, R183 ;  /* 0x000000b7baba7221 */ /* 0x000fce0000010000 */
[C---:B------:R-:W-:Y:S08]  /*c7e0*/  HMMA.16816.F32.BF16 R80, R4.reuse, R162, R80 ;  /* 0x000000a20450723c */ /* 0x040ff00000041850 */
[C---:B------:R-:W-:Y:S08]  /*c7f0*/  HMMA.16816.F32.BF16 R84, R4.reuse, R156, R84 ;  /* 0x0000009c0454723c */ /* 0x040ff00000041854 */
[C---:B------:R-:W-:Y:S08]  /*c800*/  HMMA.16816.F32.BF16 R88, R4.reuse, R158, R88 ;  /* 0x0000009e0458723c */ /* 0x040ff00000041858 */
[C---:B--2---:R-:W-:Y:S08]  /*c810*/  HMMA.16816.F32.BF16 R92, R4.reuse, R24, R92 ;  /* 0x00000018045c723c */ /* 0x044ff0000004185c */
[C---:B------:R-:W-:Y:S08]  /*c820*/  HMMA.16816.F32.BF16 R96, R4.reuse, R26, R96 ;  /* 0x0000001a0460723c */ /* 0x040ff00000041860 */
[C---:B-----5:R-:W-:Y:S08]  /*c830*/  HMMA.16816.F32.BF16 R100, R4.reuse, R20, R100 ;  /* 0x000000140464723c */ /* 0x060ff00000041864 */
[C---:B------:R-:W-:Y:S08]  /*c840*/  HMMA.16816.F32.BF16 R104, R4.reuse, R22, R104 ;  /* 0x000000160468723c */ /* 0x040ff00000041868 */
[C---:B----4-:R-:W-:Y:S08]  /*c850*/  HMMA.16816.F32.BF16 R108, R4.reuse, R16, R108 ;  /* 0x00000010046c723c */ /* 0x050ff0000004186c */
[C---:B------:R-:W-:Y:S08]  /*c860*/  HMMA.16816.F32.BF16 R112, R4.reuse, R18, R112 ;  /* 0x000000120470723c */ /* 0x040ff00000041870 */
[C---:B------:R-:W-:Y:S08]  /*c870*/  HMMA.16816.F32.BF16 R120, R4.reuse, R14, R120 ;  /* 0x0000000e0478723c */ /* 0x040ff00000041878 */
[C---:B-1----:R-:W-:Y:S08]  /*c880*/  HMMA.16816.F32.BF16 R124, R4.reuse, R8, R124 ;  /* 0x00000008047c723c */ /* 0x042ff0000004187c */
[----:B------:R-:W-:Y:S07]  /*c890*/  HMMA.16816.F32.BF16 R128, R4, R10, R128 ;  /* 0x0000000a0480723c */ /* 0x000fee0000041880 */
[----:B------:R-:W-:-:S04]  /*c8a0*/  @P6 IMAD.HI.U32 R4, R170, c[0x0][0x2c8], RZ ;  /* 0x0000b200aa046a27 */ /* 0x000fc800078e00ff */
[----:B------:R-:W-:Y:S01]  /*c8b0*/  IMAD.MOV.U32 R5, RZ, RZ, R170 ;  /* 0x000000ffff057224 */ /* 0x000fe200078e00aa */
[----:B------:R-:W-:Y:S02]  /*c8c0*/  @P6 SHF.R.U32.HI R5, RZ, c[0x0][0x2cc], R4 ;  /* 0x0000b300ff056a19 */ /* 0x000fe40000011604 */
[----:B------:R-:W-:Y:S01]  /*c8d0*/  ISETP.GE.AND P6, PT, R197, 0x1, PT ;  /* 0x00000001c500780c */ /* 0x000fe20003fc6270 */
[----:B------:R-:W-:Y:S02]  /*c8e0*/  FADD.FTZ R189, R189, R182 ;  /* 0x000000b6bdbd7221 */ /* 0x000fe40000010000 */
[----:B------:R-:W-:Y:S02]  /*c8f0*/  FADD.FTZ R193, R193, R186 ;  /* 0x000000bac1c17221 */ /* 0x000fe40000010000 */
[----:B------:R-:W-:Y:S02]  /*c900*/  FADD.FTZ R246, R246, R189 ;  /* 0x000000bdf6f67221 */ /* 0x000fe40000010000 */
[----:B------:R-:W-:Y:S01]  /*c910*/  FADD.FTZ R193, R194, R193 ;  /* 0x000000c1c2c17221 */ /* 0x000fe20000010000 */
[----:B------:R-:W-:Y:S01]  /*c920*/  IADD3 R177, -R177, R180, R5 ;  /* 0x000000b4b1b17210 */ /* 0x000fe20007ffe105 */
[----:B------:R-:W-:-:S02]  /*c930*/  FADD.FTZ R191, R191, R246 ;  /* 0x000000f6bfbf7221 */ /* 0x000fc40000010000 */
[----:B------:R-:W-:Y:S01]  /*c940*/  FADD.FTZ R192, R192, R193 ;  /* 0x000000c1c0c07221 */ /* 0x000fe20000010000 */
[----:B------:R-:W-:Y:S01]  /*c950*/  IADD3 R246, R168, -0x2, RZ ;  /* 0xfffffffea8f67810 */ /* 0x000fe20007ffe0ff */
[----:B------:R-:W-:Y:S01]  /*c960*/  FADD.FTZ R247, R252, R191 ;  /* 0x000000bffcf77221 */ /* 0x000fe20000010000 */
[----:B------:R-:W-:Y:S01]  /*c970*/  IADD3 R4, R177, c[0x0][0x328], RZ ;  /* 0x0000ca00b1047a10 */ /* 0x000fe20007ffe0ff */
[----:B------:R-:W-:Y:S01]  /*c980*/  FADD.FTZ R243, R243, R192 ;  /* 0x000000c0f3f37221 */ /* 0x000fe20000010000 */
[----:B------:R-:W-:Y:S05]  /*c990*/  @!P6 BRA `(.L_x_1097) ;  /* 0x000001000000e947 */ /* 0x000fea0003800000 */
[C---:B------:R-:W-:Y:S01]  /*c9a0*/  ISETP.GT.AND P0, PT, R177.reuse, RZ, PT ;  /* 0x000000ffb100720c */ /* 0x040fe20003f04270 */
        /* <DEDUP_REMOVED lines=9> */
.L_x_1099:
[----:B------:R-:W-:-:S13]  /*ca40*/  ISETP.NE.AND P0, PT, R197, 0x1, PT ;  /* 0x00000001c500780c */ /* 0x000fda0003f05270 */
[----:B------:R-:W-:-:S05]  /*ca50*/  @P0 IMAD.HI.U32 R5, R6, c[0x0][0x330], RZ ;  /* 0x0000cc0006050a27 */ /* 0x000fca00078e00ff */
[----:B------:R-:W-:Y:S02]  /*ca60*/  @P0 SHF.R.U32.HI R6, RZ, c[0x0][0x334], R5 ;  /* 0x0000cd00ff060a19 */ /* 0x000fe40000011605 */
.L_x_1100:
[----:B------:R-:W-:Y:S05]  /*ca70*/  BSYNC B0 ;  /* 0x0000000000007941 */ /* 0x000fea0003800000 */
.L_x_1098:
[----:B------:R-:W-:-:S05]  /*ca80*/  IMAD R5, R6, R197, c[0x0][0x32c] ;  /* 0x0000cb0006057624 */ /* 0x000fca00078e02c5 */
[----:B------:R-:W-:-:S05]  /*ca90*/  IMNMX R4, R4, R5, PT ;  /* 0x0000000504047217 */ /* 0x000fca0003800200 */
.L_x_1097:
[----:B------:R-:W-:-:S05]  /*caa0*/  IMAD.HI R5, R4, 0x2aaaaaab, RZ ;  /* 0x2aaaaaab04057827 */ /* 0x000fca00078e02ff */
[----:B------:R-:W-:-:S04]  /*cab0*/  SHF.R.U32.HI R4, RZ, 0x1f, R5 ;  /* 0x0000001fff047819 */ /* 0x000fc80000011605 */
[----:B------:R-:W-:-:S04]  /*cac0*/  LEA.HI.SX32 R4, R5, R4, 0x1d ;  /* 0x0000000405047211 */ /* 0x000fc800078feaff */
[----:B------:R-:W-:-:S04]  /*cad0*/  IMNMX R199, R229, R4, !PT ;  /* 0x00000004e5c77217 */ /* 0x000fc80007800200 */
[----:B------:R-:W-:-:S13]  /*cae0*/  ISETP.GE.AND P0, PT, R246, R199, PT ;  /* 0x000000c7f600720c */ /* 0x000fda0003f06270 */
[----:B------:R-:W-:Y:S05]  /*caf0*/  @!P0 BRA `(.L_x_1101) ;  /* 0x0000366000008947 */ /* 0x000fea0003800000 */
.L_x_1114:
[----:B------:R-:W-:Y:S04]  /*cb00*/  DEPBAR.LE SB0, 0x0 ;  /* 0x000080000000791a */ /* 0x000fe80000000000 */
[----:B------:R-:W-:Y:S01]  /*cb10*/  WARPSYNC 0xffffffff ;  /* 0xffffffff00007948 */ /* 0x000fe20003800000 */
[----:B------:R-:W-:Y:S01]  /*cb20*/  BAR.SYNC.DEFER_BLOCKING 0x0 ;  /* 0x0000000000007b1d */ /* 0x000fe20000010000 */
[----:B------:R-:W-:Y:S02]  /*cb30*/  ISETP.GT.AND P0, PT, R229, R246, PT ;  /* 0x000000f6e500720c */ /* 0x000fe40003f04270 */
[----:B------:R-:W-:Y:S02]  /*cb40*/  ISETP.GE.AND P3, PT, R225, c[0x0][0x1d4], PT ;  /* 0x00007500e1007a0c */ /* 0x000fe40003f66270 */
[----:B------:R-:W-:Y:S02]  /*cb50*/  ISETP.GE.AND P4, PT, R227, c[0x0][0x1d4], PT ;  /* 0x00007500e3007a0c */ /* 0x000fe40003f86270 */
[----:B------:R-:W-:Y:S02]  /*cb60*/  ISETP.GE.AND P5, PT, R230, c[0x0][0x1d4], PT ;  /* 0x00007500e6007a0c */ /* 0x000fe40003fa6270 */
[----:B------:R-:W-:Y:S01]  /*cb70*/  ISETP.GE.AND P6, PT, R228, c[0x0][0x1d4], PT ;  /* 0x00007500e4007a0c */ /* 0x000fe20003fc6270 */
[----:B------:R1:W2:Y:S01]  /*cb80*/  LDSM.16.M88.4 R156, [R222] ;  /* 0x00000000de9c783b */ /* 0x0002a20000000200 */
[----:B------:R-:W-:Y:S03]  /*cb90*/  BSSY B0, `(.L_x_1102) ;  /* 0x0000029000007945 */ /* 0x000fe60003800000 */
[----:B------:R1:W3:Y:S04]  /*cba0*/  LDSM.16.M88.4 R160, [R221+0xa080] ;  /* 0x00a08000dda0783b */ /* 0x0002e80000000200 */
[----:B------:R1:W4:Y:S04]  /*cbb0*/  LDSM.16.M88.4 R164, [R221+0xa880] ;  /* 0x00a88000dda4783b */ /* 0x0003280000000200 */
[----:B------:R1:W1:Y:S04]  /*cbc0*/  LDSM.16.M88.4 R24, [R221+0xb080] ;  /* 0x00b08000dd18783b */ /* 0x0002680000000200 */
[----:B------:R1:W1:Y:S04]  /*cbd0*/  LDSM.16.M88.4 R168, [R220] ;  /* 0x00000000dca8783b */ /* 0x0002680000000200 */
[----:B------:R1:W1:Y:S04]  /*cbe0*/  LDSM.16.M88.4 R172, [R219] ;  /* 0x00000000dbac783b */ /* 0x0002680000000200 */
[----:B------:R1:W1:Y:S04]  /*cbf0*/  LDSM.16.M88.4 R176, [R211] ;  /* 0x00000000d3b0783b */ /* 0x0002680000000200 */
[----:B------:R1:W1:Y:S01]  /*cc00*/  LDSM.16.M88.4 R180, [R210] ;  /* 0x00000000d2b4783b */ /* 0x0002620000000200 */
[----:B------:R-:W-:-:S05]  /*cc10*/  @P0 BRA `(.L_x_1103) ;  /* 0x0000020000000947 */ /* 0x000fca0003800000 */
[----:B------:R-:W-:Y:S01]  /*cc20*/  SHF.R.S32.HI R7, RZ, 0x1f, R246 ;  /* 0x0000001fff077819 */ /* 0x000fe200000114f6 */
[----:B------:R-:W-:Y:S01]  /*cc30*/  IMAD.WIDE.U32 R8, R246, c[0x0][0x208], RZ ;  /* 0x00008200f6087a25 */ /* 0x000fe200078e00ff */
[----:B------:R-:W-:Y:S03]  /*cc40*/  ISETP.GT.AND P1, PT, R224, 0x7f, PT ;  /* 0x0000007fe000780c */ /* 0x000fe60003f24270 */
[----:B------:R-:W-:Y:S04]  /*cc50*/  IMAD R7, R7, c[0x0][0x208], RZ ;  /* 0x0000820007077a24 */ /* 0x000fe800078e02ff */
[----:B------:R-:W-:Y:S04]  /*cc60*/  IMAD R7, R246, c[0x0][0x20c], R7 ;  /* 0x00008300f6077a24 */ /* 0x000fe800078e0207 */
[----:B------:R-:W-:Y:S02]  /*cc70*/  IMAD.IADD R7, R9, 0x1, R7 ;  /* 0x0000000109077824 */ /* 0x000fe400078e0207 */
[----:B------:R-:W-:Y:S04]  /*cc80*/  IMAD.WIDE.U32 R8, R8, 0x30, RZ ;  /* 0x0000003008087825 */ /* 0x000fe800078e00ff */
[----:B------:R-:W-:Y:S02]  /*cc90*/  IMAD R7, R7, 0x30, RZ ;  /* 0x0000003007077824 */ /* 0x000fe400078e02ff */
[----:B------:R-:W-:Y:S02]  /*cca0*/  @!P1 IMAD.MOV.U32 R5, RZ, RZ, c[0x0][0x208] ;  /* 0x00008200ff059624 */ /* 0x000fe400078e00ff */
[----:B------:R-:W-:Y:S01]  /*ccb0*/  @!P1 IMAD.MOV.U32 R4, RZ, RZ, c[0x0][0x20c] ;  /* 0x00008300ff049624 */ /* 0x000fe200078e00ff */
[----:B------:R-:W-:Y:S02]  /*ccc0*/  IADD3 R7, R9, R7, RZ ;  /* 0x0000000709077210 */ /* 0x000fe40007ffe0ff */
[CC--:B------:R-:W-:Y:S04]  /*ccd0*/  @!P1 LEA R9, P0, R5.reuse, R8.reuse, 0x5 ;  /* 0x0000000805099211 */ /* 0x0c0fe800078028ff */
[----:B------:R-:W-:Y:S02]  /*cce0*/  @!P1 LEA.HI.X R5, R5, R7, R4, 0x5, P0 ;  /* 0x0000000705059211 */ /* 0x000fe400000f2c04 */
[----:B------:R-:W-:Y:S05]  /*ccf0*/  IADD3 R4, P0, R232, R8, RZ ;  /* 0x00000008e8047210 */ /* 0x000fea0007f1e0ff */
[----:B------:R-:W-:Y:S01]  /*cd00*/  IMAD.X R7, R7, 0x1, R237, P0 ;  /* 0x0000000107077824 */ /* 0x000fe200000e06ed */
[C---:B------:R-:W-:Y:S04]  /*cd10*/  LEA R10, P0, R4.reuse, c[0x0][0x1f8], 0x1 ;  /* 0x00007e00040a7a11 */ /* 0x040fe800078008ff */
[----:B------:R-:W-:Y:S02]  /*cd20*/  LEA.HI.X R11, R4, c[0x0][0x1fc], R7, 0x1, P0 ;  /* 0x00007f00040b7a11 */ /* 0x000fe400000f0c07 */
[----:B------:R-:W-:Y:S03]  /*cd30*/  @!P1 IADD3 R9, P0, R9, R232, RZ ;  /* 0x000000e809099210 */ /* 0x000fe60007f1e0ff */
[----:B------:R-:W-:Y:S01]  /*cd40*/  @!PT LDS RZ, [RZ] ;  /* 0x00000000fffff984 */ /* 0x000fe20000000800 */
[----:B------:R-:W-:Y:S01]  /*cd50*/  @!PT LDS RZ, [RZ] ;  /* 0x00000000fffff984 */ /* 0x000fe20000000800 */
[----:B------:R-:W-:Y:S01]  /*cd60*/  @!PT LDS RZ, [RZ] ;  /* 0x00000000fffff984 */ /* 0x000fe20000000800 */
[----:B------:R4:W-:Y:S01]  /*cd70*/  LDGSTS.E.BYPASS.LTC128B.128 [R231+0x4080], [R10.64], !P6 ;  /* 0x040800000ae77fae */ /* 0x0009e2000f101d52 */
[----:B------:R-:W-:Y:S02]  /*cd80*/  @!P1 IADD3.X R4, R5, R237, RZ, P0, !PT ;  /* 0x000000ed05049210 */ /* 0x000fe400007fe4ff */
[C---:B------:R-:W-:Y:S01]  /*cd90*/  @!P1 LEA R6, P0, R9.reuse, c[0x0][0x1f8], 0x1 ;  /* 0x00007e0009069a11 */ /* 0x040fe200078008ff */
[----:B------:R4:W-:Y:S03]  /*cda0*/  LDGSTS.E.BYPASS.LTC128B.128 [R231+0x5880], [R10.64+0x80], !P5 ;  /* 0x058800800ae77fae */ /* 0x0009e6000e901d52 */
[----:B------:R-:W-:Y:S01]  /*cdb0*/  @!P1 LEA.HI.X R7, R9, c[0x0][0x1fc], R4, 0x1, P0 ;  /* 0x00007f0009079a11 */ /* 0x000fe200000f0c04 */
[----:B------:R4:W-:Y:S04]  /*cdc0*/  LDGSTS.E.BYPASS.LTC128B.128 [R231+0x7080], [R10.64+0x100], !P4 ;  /* 0x070801000ae77fae */ /* 0x0009e8000e101d52 */
[----:B------:R4:W-:Y:S04]  /*cdd0*/  LDGSTS.E.BYPASS.LTC128B.128 [R231+0x8880], [R10.64+0x180], !P3 ;  /* 0x088801800ae77fae */ /* 0x0009e8000d901d52 */
[----:B------:R4:W-:Y:S04]  /*cde0*/  @!P1 LDGSTS.E.BYPASS.LTC128B.128 [R231+0x5080], [R6.64], !P6 ;  /* 0x0508000006e79fae */ /* 0x0009e8000f101d52 */
[----:B------:R4:W-:Y:S04]  /*cdf0*/  @!P1 LDGSTS.E.BYPASS.LTC128B.128 [R231+0x6880], [R6.64+0x80], !P5 ;  /* 0x0688008006e79fae */ /* 0x0009e8000e901d52 */
[----:B------:R4:W-:Y:S04]  /*ce00*/  @!P1 LDGSTS.E.BYPASS.LTC128B.128 [R231+0x8080], [R6.64+0x100], !P4 ;  /* 0x0808010006e79fae */ /* 0x0009e8000e101d52 */
[----:B------:R4:W-:Y:S02]  /*ce10*/  @!P1 LDGSTS.E.BYPASS.LTC128B.128 [R231+0x9880], [R6.64+0x180], !P3 ;  /* 0x0988018006e79fae */ /* 0x0009e4000d901d52 */
.L_x_1103:
[----:B------:R-:W-:Y:S05]  /*ce20*/  BSYNC B0 ;  /* 0x0000000000007941 */ /* 0x000fea0003800000 */
.L_x_1102:
[C---:B--234-:R-:W-:Y:S01]  /*ce30*/  HMMA.16816.F32.BF16 R4, R156.reuse, R160, RZ ;  /* 0x000000a09c04723c */ /* 0x05cfe200000418ff */
[----:B------:R-:W-:Y:S01]  /*ce40*/  LDSM.16.M88.4 R184, [R218] ;  /* 0x00000000dab8783b */ /* 0x000fe20000000200 */
[----:B------:R-:W-:Y:S01]  /*ce50*/  BSSY B0, `(.L_x_1104) ;  /* 0x00000ec000007945 */ /* 0x000fe20003800000 */
[----:B------:R-:W-:Y:S05]  /*ce60*/  ISETP.GT.AND P0, PT, R246, R229, PT ;  /* 0x000000e5f600720c */ /* 0x000fea0003f04270 */
[C---:B------:R-:W-:Y:S01]  /*ce70*/  HMMA.16816.F32.BF16 R8, R156.reuse, R162, RZ ;  /* 0x000000a29c08723c */ /* 0x040fe200000418ff */
[----:B------:R-:W0:Y:S07]  /*ce80*/  LDGDEPBAR ;  /* 0x00000000000079af */ /* 0x000e2e0000000000 */
[C---:B------:R-:W-:Y:S01]  /*ce90*/  HMMA.16816.F32.BF16 R12, R156.reuse, R164, RZ ;  /* 0x000000a49c0c723c */ /* 0x040fe200000418ff */
[----:B------:R-:W2:Y:S07]  /*cea0*/  LDSM.16.M88.4 R188, [R215+0xa080] ;  /* 0x00a08000d7bc783b */ /* 0x000eae0000000200 */
[C---:B------:R-:W-:Y:S01]  /*ceb0*/  HMMA.16816.F32.BF16 R16, R156.reuse, R166, RZ ;  /* 0x000000a69c10723c */ /* 0x040fe200000418ff */
[----:B------:R-:W-:Y:S07]  /*cec0*/  LDSM.16.M88.4 R160, [R215+0xb080] ;  /* 0x00b08000d7a0783b */ /* 0x000fee0000000200 */
[C---:B-1----:R-:W-:Y:S01]  /*ced0*/  HMMA.16816.F32.BF16 R20, R156.reuse, R24, RZ ;  /* 0x000000189c14723c */ /* 0x042fe200000418ff */
[----:B------:R-:W-:Y:S07]  /*cee0*/  LDSM.16.M88.4 R164, [R217] ;  /* 0x00000000d9a4783b */ /* 0x000fee0000000200 */
[----:B------:R-:W-:Y:S01]  /*cef0*/  HMMA.16816.F32.BF16 R24, R156, R26, RZ ;  /* 0x0000001a9c18723c */ /* 0x000fe200000418ff */
[----:B------:R-:W1:Y:S07]  /*cf00*/  LDSM.16.M88.4 R156, [R215+0xa880] ;  /* 0x00a88000d79c783b */ /* 0x000e6e0000000200 */
[C---:B------:R-:W-:Y:S01]  /*cf10*/  HMMA.16816.F32.BF16 R4, R168.reuse, R172, R4 ;  /* 0x000000aca804723c */ /* 0x040fe20000041804 */
[----:B------:R-:W3:Y:S07]  /*cf20*/  LDSM.16.M88.4 R192, [R209] ;  /* 0x00000000d1c0783b */ /* 0x000eee0000000200 */
[C---:B------:R-:W-:Y:S01]  /*cf30*/  HMMA.16816.F32.BF16 R8, R168.reuse, R174, R8 ;  /* 0x000000aea808723c */ /* 0x040fe20000041808 */
[----:B------:R-:W-:Y:S07]  /*cf40*/  LDSM.16.M88.4 R172, [R209+0x1000] ;  /* 0x00100000d1ac783b */ /* 0x000fee0000000200 */
[C---:B------:R-:W-:Y:S08]  /*cf50*/  HMMA.16816.F32.BF16 R12, R168.reuse, R176, R12 ;  /* 0x000000b0a80c723c */ /* 0x040ff0000004180c */
[C---:B------:R-:W-:Y:S01]  /*cf60*/  HMMA.16816.F32.BF16 R16, R168.reuse, R178, R16 ;  /* 0x000000b2a810723c */ /* 0x040fe20000041810 */
[----:B------:R-:W-:Y:S07]  /*cf70*/  LDSM.16.M88.4 R176, [R222+0x4000] ;  /* 0x00400000deb0783b */ /* 0x000fee0000000200 */
[C---:B------:R-:W-:Y:S08]  /*cf80*/  HMMA.16816.F32.BF16 R20, R168.reuse, R180, R20 ;  /* 0x000000b4a814723c */ /* 0x040ff00000041814 */
[----:B------:R-:W-:Y:S01]  /*cf90*/  HMMA.16816.F32.BF16 R24, R168, R182, R24 ;  /* 0x000000b6a818723c */ /* 0x000fe20000041818 */
[----:B------:R-:W4:Y:S07]  /*cfa0*/  LDSM.16.M88.4 R168, [R209+0x800] ;  /* 0x00080000d1a8783b */ /* 0x000f2e0000000200 */
[C---:B--2---:R-:W-:Y:S01]  /*cfb0*/  HMMA.16816.F32.BF16 R4, R184.reuse, R188, R4 ;  /* 0x000000bcb804723c */ /* 0x044fe20000041804 */
[----:B------:R-:W2:Y:S07]  /*cfc0*/  LDSM.16.M88.4 R180, [R221+0xb880] ;  /* 0x00b88000ddb4783b */ /* 0x000eae0000000200 */
[C---:B------:R-:W-:Y:S01]  /*cfd0*/  HMMA.16816.F32.BF16 R8, R184.reuse, R190, R8 ;  /* 0x000000beb808723c */ /* 0x040fe20000041808 */
[----:B------:R-:W-:Y:S07]  /*cfe0*/  LDSM.16.M88.4 R188, [R208] ;  /* 0x00000000d0bc783b */ /* 0x000fee0000000200 */
[C---:B-1----:R-:W-:Y:S08]  /*cff0*/  HMMA.16816.F32.BF16 R12, R184.reuse, R156, R12 ;  /* 0x0000009cb80c723c */ /* 0x042ff0000004180c */
[C---:B------:R-:W-:Y:S01]  /*d000*/  HMMA.16816.F32.BF16 R16, R184.reuse, R158, R16 ;  /* 0x0000009eb810723c */ /* 0x040fe20000041810 */
[----:B------:R-:W1:Y:S07]  /*d010*/  LDSM.16.M88.4 R156, [R221+0xc080] ;  /* 0x00c08000dd9c783b */ /* 0x000e6e0000000200 */
[C---:B------:R-:W-:Y:S08]  /*d020*/  HMMA.16816.F32.BF16 R20, R184.reuse, R160, R20 ;  /* 0x000000a0b814723c */ /* 0x040ff00000041814 */
[----:B------:R-:W-:Y:S01]  /*d030*/  HMMA.16816.F32.BF16 R24, R184, R162, R24 ;  /* 0x000000a2b818723c */ /* 0x000fe20000041818 */
[----:B------:R-:W5:Y:S07]  /*d040*/  LDSM.16.M88.4 R160, [R221+0xc880] ;  /* 0x00c88000dda0783b */ /* 0x000f6e0000000200 */
[C---:B---3--:R-:W-:Y:S01]  /*d050*/  HMMA.16816.F32.BF16 R4, R164.reuse, R192, R4 ;  /* 0x000000c0a404723c */ /* 0x048fe20000041804 */
[----:B------:R-:W3:Y:S07]  /*d060*/  LDSM.16.M88.4 R184, [R220+0x4000] ;  /* 0x00400000dcb8783b */ /* 0x000eee0000000200 */
[C---:B------:R-:W-:Y:S01]  /*d070*/  HMMA.16816.F32.BF16 R8, R164.reuse, R194, R8 ;  /* 0x000000c2a408723c */ /* 0x040fe20000041808 */
[----:B------:R-:W-:Y:S07]  /*d080*/  LDSM.16.M88.4 R192, [R215+0xb880] ;  /* 0x00b88000d7c0783b */ /* 0x000fee0000000200 */
[C---:B----4-:R-:W-:Y:S08]  /*d090*/  HMMA.16816.F32.BF16 R12, R164.reuse, R168, R12 ;  /* 0x000000a8a40c723c */ /* 0x050ff0000004180c */
[C---:B------:R-:W-:Y:S01]  /*d0a0*/  HMMA.16816.F32.BF16 R16, R164.reuse, R170, R16 ;  /* 0x000000aaa410723c */ /* 0x040fe20000041810 */
[----:B------:R-:W-:Y:S07]  /*d0b0*/  LDSM.16.M88.4 R168, [R206] ;  /* 0x00000000cea8783b */ /* 0x000fee0000000200 */
[C---:B------:R-:W-:Y:S08]  /*d0c0*/  HMMA.16816.F32.BF16 R20, R164.reuse, R172, R20 ;  /* 0x000000aca414723c */ /* 0x040ff00000041814 */
[----:B------:R-:W-:Y:S01]  /*d0d0*/  HMMA.16816.F32.BF16 R24, R164, R174, R24 ;  /* 0x000000aea418723c */ /* 0x000fe20000041818 */
[----:B------:R-:W4:Y:S07]  /*d0e0*/  LDSM.16.M88.4 R164, [R207] ;  /* 0x00000000cfa4783b */ /* 0x000f2e0000000200 */
[C---:B--2---:R-:W-:Y:S01]  /*d0f0*/  HMMA.16816.F32.BF16 R4, R176.reuse, R180, R4 ;  /* 0x000000b4b004723c */ /* 0x044fe20000041804 */
[----:B------:R-:W2:Y:S07]  /*d100*/  LDSM.16.M88.4 R172, [R218+0x4000] ;  /* 0x00400000daac783b */ /* 0x000eae0000000200 */
[C---:B------:R-:W-:Y:S01]  /*d110*/  HMMA.16816.F32.BF16 R8, R176.reuse, R182, R8 ;  /* 0x000000b6b008723c */ /* 0x040fe20000041808 */
[----:B------:R-:W-:Y:S07]  /*d120*/  LDSM.16.M88.4 R180, [R209+0x1800] ;  /* 0x00180000d1b4783b */ /* 0x000fee0000000200 */
[C---:B-1----:R-:W-:Y:S08]  /*d130*/  HMMA.16816.F32.BF16 R12, R176.reuse, R156, R12 ;  /* 0x0000009cb00c723c */ /* 0x042ff0000004180c */
[C---:B------:R-:W-:Y:S01]  /*d140*/  HMMA.16816.F32.BF16 R16, R176.reuse, R158, R16 ;  /* 0x0000009eb010723c */ /* 0x040fe20000041810 */
[----:B------:R-:W1:Y:S07]  /*d150*/  LDSM.16.M88.4 R156, [R215+0xc080] ;  /* 0x00c08000d79c783b */ /* 0x000e6e0000000200 */
[C---:B-----5:R-:W-:Y:S08]  /*d160*/  HMMA.16816.F32.BF16 R20, R176.reuse, R160, R20 ;  /* 0x000000a0b014723c */ /* 0x060ff00000041814 */
        /* <DEDUP_REMOVED lines=10> */
[----:B------:R-:W-:Y:S01]  /*d210*/  HMMA.16816.F32.BF16 R24, R184, R170, R24 ;  /* 0x000000aab818723c */ /* 0x000fe20000041818 */
[----:B------:R-:W3:Y:S07]  /*d220*/  LDSM.16.M88.4 R168, [R209+0x2800] ;  /* 0x00280000d1a8783b */ /* 0x000eee0000000200 */
[C---:B--2---:R-:W-:Y:S01]  /*d230*/  HMMA.16816.F32.BF16 R4, R172.reuse, R192, R4 ;  /* 0x000000c0ac04723c */ /* 0x044fe20000041804 */
[----:B------:R-:W2:Y:S07]  /*d240*/  LDSM.16.M88.4 R184, [R222+0x8000] ;  /* 0x00800000deb8783b */ /* 0x000eae0000000200 */
[C---:B------:R-:W-:Y:S01]  /*d250*/  HMMA.16816.F32.BF16 R8, R172.reuse, R194, R8 ;  /* 0x000000c2ac08723c */ /* 0x040fe20000041808 */
[----:B------:R-:W-:Y:S07]  /*d260*/  LDSM.16.M88.4 R192, [R205] ;  /* 0x00000000cdc0783b */ /* 0x000fee0000000200 */
        /* <DEDUP_REMOVED lines=12> */
[----:B------:R-:W4:Y:S07]  /*d330*/  LDSM.16.M88.4 R164, [R204] ;  /* 0x00000000cca4783b */ /* 0x000f2e0000000200 */
[C---:B------:R-:W-:Y:S08]  /*d340*/  HMMA.16816.F32.BF16 R20, R176.reuse, R168, R20 ;  /* 0x000000a8b014723c */ /* 0x040ff00000041814 */
[----:B------:R-:W-:Y:S01]  /*d350*/  HMMA.16816.F32.BF16 R24, R176, R170, R24 ;  /* 0x000000aab018723c */ /* 0x000fe20000041818 */
[----:B------:R-:W3:Y:S07]  /*d360*/  LDSM.16.M88.4 R168, [R203] ;  /* 0x00000000cba8783b */ /* 0x000eee0000000200 */
        /* <DEDUP_REMOVED lines=40> */
[----:B------:R-:W3:Y:S01]  /*d5f0*/  LDSM.16.M88.4 R184, [R218+0xc000] ;  /* 0x00c00000dab8783b */ /* 0x000ee20000000200 */
[C---:B--2---:R-:W-:Y:S08]  /*d600*/  HMMA.16816.F32.BF16 R4, R172.reuse, R192, R4 ;  /* 0x000000c0ac04723c */ /* 0x044ff00000041804 */
[C---:B------:R-:W-:Y:S01]  /*d610*/  HMMA.16816.F32.BF16 R8, R172.reuse, R194, R8 ;  /* 0x000000c2ac08723c */ /* 0x040fe20000041808 */
[----:B------:R-:W-:Y:S07]  /*d620*/  LDSM.16.M88.4 R192, [R209+0x4800] ;  /* 0x00480000d1c0783b */ /* 0x000fee0000000200 */
[C---:B-1----:R-:W-:Y:S08]  /*d630*/  HMMA.16816.F32.BF16 R12, R172.reuse, R156, R12 ;  /* 0x0000009cac0c723c */ /* 0x042ff0000004180c */
[C---:B------:R-:W-:Y:S01]  /*d640*/  HMMA.16816.F32.BF16 R16, R172.reuse, R158, R16 ;  /* 0x0000009eac10723c */ /* 0x040fe20000041810 */
[----:B------:R-:W1:Y:S07]  /*d650*/  LDSM.16.M88.4 R156, [R215+0xf080] ;  /* 0x00f08000d79c783b */ /* 0x000e6e0000000200 */
[C---:B-----5:R-:W-:Y:S08]  /*d660*/  HMMA.16816.F32.BF16 R20, R172.reuse, R160, R20 ;  /* 0x000000a0ac14723c */ /* 0x060ff00000041814 */
[----:B------:R-:W-:Y:S01]  /*d670*/  HMMA.16816.F32.BF16 R24, R172, R162, R24 ;  /* 0x000000a2ac18723c */ /* 0x000fe20000041818 */
[----:B------:R-:W2:Y:S07]  /*d680*/  LDSM.16.M88.4 R160, [R215+0xf880] ;  /* 0x00f88000d7a0783b */ /* 0x000eae0000000200 */
[----:B------:R-:W5:Y:S01]  /*d690*/  LDSM.16.M88.4 R172, [R217+0xc000] ;  /* 0x00c00000d9ac783b */ /* 0x000f620000000200 */
[C---:B---3--:R-:W-:Y:S08]  /*d6a0*/  HMMA.16816.F32.BF16 R4, R176.reuse, R180, R4 ;  /* 0x000000b4b004723c */ /* 0x048ff00000041804 */
[C---:B------:R-:W-:Y:S08]  /*d6b0*/  HMMA.16816.F32.BF16 R8, R176.reuse, R182, R8 ;  /* 0x000000b6b008723c */ /* 0x040ff00000041808 */
[C---:B----4-:R-:W-:Y:S08]  /*d6c0*/  HMMA.16816.F32.BF16 R12, R176.reuse, R164, R12 ;  /* 0x000000a4b00c723c */ /* 0x050ff0000004180c */
[C---:B------:R-:W-:Y:S08]  /*d6d0*/  HMMA.16816.F32.BF16 R16, R176.reuse, R166, R16 ;  /* 0x000000a6b010723c */ /* 0x040ff00000041810 */
[C---:B------:R-:W-:Y:S08]  /*d6e0*/  HMMA.16816.F32.BF16 R20, R176.reuse, R168, R20 ;  /* 0x000000a8b014723c */ /* 0x040ff00000041814 */
[----:B------:R-:W-:Y:S08]  /*d6f0*/  HMMA.16816.F32.BF16 R24, R176, R170, R24 ;  /* 0x000000aab018723c */ /* 0x000ff00000041818 */
[C---:B------:R-:W-:Y:S08]  /*d700*/  HMMA.16816.F32.BF16 R4, R184.reuse, R188, R4 ;  /* 0x000000bcb804723c */ /* 0x040ff00000041804 */
[C---:B------:R-:W-:Y:S08]  /*d710*/  HMMA.16816.F32.BF16 R8, R184.reuse, R190, R8 ;  /* 0x000000beb808723c */ /* 0x040ff00000041808 */
[C---:B-1----:R-:W-:Y:S08]  /*d720*/  HMMA.16816.F32.BF16 R12, R184.reuse, R156, R12 ;  /* 0x0000009cb80c723c */ /* 0x042ff0000004180c */
[C---:B------:R-:W-:Y:S01]  /*d730*/  HMMA.16816.F32.BF16 R16, R184.reuse, R158, R16 ;  /* 0x0000009eb810723c */ /* 0x040fe20000041810 */
[----:B------:R-:W1:Y:S07]  /*d740*/  LDSM.16.M88.4 R156, [R209+0x5000] ;  /* 0x00500000d19c783b */ /* 0x000e6e0000000200 */
[C---:B--2---:R-:W-:Y:S08]  /*d750*/  HMMA.16816.F32.BF16 R20, R184.reuse, R160, R20 ;  /* 0x000000a0b814723c */ /* 0x044ff00000041814 */
[----:B------:R-:W-:Y:S01]  /*d760*/  HMMA.16816.F32.BF16 R24, R184, R162, R24 ;  /* 0x000000a2b818723c */ /* 0x000fe20000041818 */
[----:B------:R-:W2:Y:S01]  /*d770*/  LDSM.16.M88.4 R160, [R209+0x5800] ;  /* 0x00580000d1a0783b */ /* 0x000ea20000000200 */
[----:B------:R-:W-:Y:S06]  /*d780*/  DEPBAR.LE SB0, 0x0 ;  /* 0x000080000000791a */ /* 0x000fec0000000000 */
[----:B------:R-:W-:Y:S01]  /*d790*/  BAR.SYNC.DEFER_BLOCKING 0x0 ;  /* 0x0000000000007b1d */ /* 0x000fe20000010000 */
[C---:B-----5:R-:W-:Y:S08]  /*d7a0*/  HMMA.16816.F32.BF16 R4, R172.reuse, R192, R4 ;  /* 0x000000c0ac04723c */ /* 0x060ff00000041804 */
[C---:B------:R-:W-:Y:S08]  /*d7b0*/  HMMA.16816.F32.BF16 R8, R172.reuse, R194, R8 ;  /* 0x000000c2ac08723c */ /* 0x040ff00000041808 */
[C---:B-1----:R-:W-:Y:S08]  /*d7c0*/  HMMA.16816.F32.BF16 R12, R172.reuse, R156, R12 ;  /* 0x0000009cac0c723c */ /* 0x042ff0000004180c */
[C---:B------:R-:W-:Y:S04]  /*d7d0*/  HMMA.16816.F32.BF16 R16, R172.reuse, R158, R16 ;  /* 0x0000009eac10723c */ /* 0x040fe80000041810 */
[----:B------:R-:W-:Y:S02]  /*d7e0*/  FMUL.FTZ R168, R4, c[0x0][0x320] ;  /* 0x0000c80004a87a20 */ /* 0x000fe40000410000 */
[----:B------:R-:W-:Y:S02]  /*d7f0*/  FMUL.FTZ R169, R5, c[0x0][0x320] ;  /* 0x0000c80005a97a20 */ /* 0x000fe40000410000 */
[C---:B--2---:R-:W-:Y:S02]  /*d800*/  HMMA.16816.F32.BF16 R20, R172.reuse, R160, R20 ;  /* 0x000000a0ac14723c */ /* 0x044fe40000041814 */
[----:B------:R-:W1:Y:S02]  /*d810*/  MUFU.TANH R168, R168 ;  /* 0x000000a800a87308 */ /* 0x000e640000002400 */
[----:B------:R-:W-:Y:S02]  /*d820*/  FMUL.FTZ R170, R6, c[0x0][0x320] ;  /* 0x0000c80006aa7a20 */ /* 0x000fe40000410000 */
[----:B------:R-:W-:Y:S02]  /*d830*/  FMUL.FTZ R177, R7, c[0x0][0x320] ;  /* 0x0000c80007b17a20 */ /* 0x000fe40000410000 */
[----:B------:R-:W-:Y:S04]  /*d840*/  HMMA.16816.F32.BF16 R24, R172, R162, R24 ;  /* 0x000000a2ac18723c */ /* 0x000fe80000041818 */
[----:B------:R-:W2:Y:S01]  /*d850*/  MUFU.TANH R169, R169 ;  /* 0x000000a900a97308 */ /* 0x000ea20000002400 */
[----:B------:R-:W-:Y:S02]  /*d860*/  FMUL.FTZ R171, R8, c[0x0][0x320] ;  /* 0x0000c80008ab7a20 */ /* 0x000fe40000410000 */
[----:B------:R-:W-:Y:S02]  /*d870*/  FMUL.FTZ R180, R9, c[0x0][0x320] ;  /* 0x0000c80009b47a20 */ /* 0x000fe40000410000 */
[----:B------:R-:W-:Y:S03]  /*d880*/  FMUL.FTZ R178, R10, c[0x0][0x320] ;  /* 0x0000c8000ab27a20 */ /* 0x000fe60000410000 */
[----:B------:R-:W-:Y:S02]  /*d890*/  FMUL.FTZ R179, R11, c[0x0][0x320] ;  /* 0x0000c8000bb37a20 */ /* 0x000fe40000410000 */
        /* <DEDUP_REMOVED lines=10> */
[----:B------:R-:W-:Y:S02]  /*d940*/  FMUL.FTZ R250, R20, c[0x0][0x320] ;  /* 0x0000c80014fa7a20 */ /* 0x000fe40000410000 */
[----:B------:R-:W-:Y:S01]  /*d950*/  FMUL.FTZ R21, R21, c[0x0][0x320] ;  /* 0x0000c80015157a20 */ /* 0x000fe20000410000 */
[----:B------:R-:W1:Y:S01]  /*d960*/  MUFU.TANH R171, R171 ;  /* 0x000000ab00ab7308 */ /* 0x000e620000002400 */
[----:B------:R-:W-:Y:S02]  /*d970*/  FMUL.FTZ R22, R22, c[0x0][0x320] ;  /* 0x0000c80016167a20 */ /* 0x000fe40000410000 */
[----:B------:R-:W-:Y:S02]  /*d980*/  FMUL.FTZ R20, R23, c[0x0][0x320] ;  /* 0x0000c80017147a20 */ /* 0x000fe40000410000 */
[----:B------:R-:W-:Y:S02]  /*d990*/  FMUL.FTZ R172, R24, c[0x0][0x320] ;  /* 0x0000c80018ac7a20 */ /* 0x000fe40000410000 */
[----:B------:R-:W-:Y:S02]  /*d9a0*/  FMUL.FTZ R25, R25, c[0x0][0x320] ;  /* 0x0000c80019197a20 */ /* 0x000fe40000410000 */
[----:B------:R-:W-:Y:S01]  /*d9b0*/  FMUL.FTZ R24, R26, c[0x0][0x320] ;  /* 0x0000c8001a187a20 */ /* 0x000fe20000410000 */
[----:B------:R-:W1:Y:S01]  /*d9c0*/  MUFU.TANH R180, R180 ;  /* 0x000000b400b47308 */ /* 0x000e620000002400 */
[----:B------:R-:W-:Y:S09]  /*d9d0*/  FMUL.FTZ R23, R27, c[0x0][0x320] ;  /* 0x0000c8001b177a20 */ /* 0x000ff20000410000 */
        /* <DEDUP_REMOVED lines=18> */
[----:B------:R-:W-:-:S05]  /*db00*/  @!P0 BRA `(.L_x_1105) ;  /* 0x0000020000008947 */ /* 0x000fca0003800000 */
[----:B--234-:R-:W-:Y:S04]  /*db10*/  IADD3 R5, R246, -0x1, RZ ;  /* 0xfffffffff6057810 */ /* 0x01cfe80007ffe0ff */
[----:B------:R-:W-:Y:S01]  /*db20*/  SHF.R.S32.HI R4, RZ, 0x1f, R5 ;  /* 0x0000001fff047819 */ /* 0x000fe20000011405 */
[C---:B------:R-:W-:Y:S04]  /*db30*/  IMAD.WIDE.U32 R8, R5.reuse, c[0x0][0x1e0], RZ ;  /* 0x0000780005087a25 */ /* 0x040fe800078e00ff */
[----:B------:R-:W-:Y:S04]  /*db40*/  IMAD R4, R4, c[0x0][0x1e0], RZ ;  /* 0x0000780004047a24 */ /* 0x000fe800078e02ff */
[----:B------:R-:W-:Y:S04]  /*db50*/  IMAD R4, R5, c[0x0][0x1e4], R4 ;  /* 0x0000790005047a24 */ /* 0x000fe800078e0204 */
[----:B------:R-:W-:Y:S01]  /*db60*/  IMAD.IADD R5, R9, 0x1, R4 ;  /* 0x0000000109057824 */ /* 0x000fe200078e0204 */
[----:B------:R-:W-:Y:S01]  /*db70*/  IADD3 R4, -R248, 0x30, RZ ;  /* 0x00000030f8047810 */ /* 0x000fe20007ffe1ff */
[----:B------:R-:W-:Y:S03]  /*db80*/  IMAD.WIDE.U32 R8, R8, 0x30, RZ ;  /* 0x0000003008087825 */ /* 0x000fe600078e00ff */
[----:B------:R-:W-:Y:S01]  /*db90*/  ISETP.GE.AND P0, PT, R4, 0x21, PT ;  /* 0x000000210400780c */ /* 0x000fe20003f06270 */
[----:B------:R-:W-:Y:S04]  /*dba0*/  IMAD R5, R5, 0x30, RZ ;  /* 0x0000003005057824 */ /* 0x000fe800078e02ff */
[----:B------:R-:W-:Y:S08]  /*dbb0*/  IMAD.IADD R5, R9, 0x1, R5 ;  /* 0x0000000109057824 */ /* 0x000ff000078e0205 */
[----:B------:R-:W-:Y:S04]  /*dbc0*/  @P0 IADD3 R7, P2, P1, R234, UR6, R8 ;  /* 0x00000006ea070c10 */ /* 0x000fe8000f95e008 */
[----:B------:R-:W-:Y:S02]  /*dbd0*/  @P0 IADD3.X R6, R245, UR5, R5, P2, P1 ;  /* 0x00000005f5060c10 */ /* 0x000fe400097e2405 */
[----:B------:R-:W-:Y:S11]  /*dbe0*/  ISETP.GE.AND P1, PT, R4, 0x1, PT ;  /* 0x000000010400780c */ /* 0x000ff60003f26270 */
[----:B------:R-:W-:Y:S02]  /*dbf0*/  @!UPT UIADD3 URZ, URZ, URZ, URZ ;  /* 0x0000003f3f3ff290 */ /* 0x000fe4000fffe03f */
[----:B------:R-:W-:Y:S05]  /*dc00*/  @P1 IADD3 R4, P2, R234, R8, RZ ;  /* 0x00000008ea041210 */ /* 0x000fea0007f5e0ff */
        /* <DEDUP_REMOVED lines=8> */
[----:B------:R-:W-:Y:S03]  /*dc90*/  @P0 LEA.HI.X R11, R7, c[0x0][0x1cc], R6, 0x1, P2 ;  /* 0x00007300070b0a11 */ /* 0x000fe600010f0c06 */
[----:B------:R2:W-:Y:S04]  /*dca0*/  @P1 LDGSTS.E.BYPASS.LTC128B.128 [R231+0xb880], [R8.64+0x80], !P5 ;  /* 0x0b88008008e71fae */ /* 0x0005e8000e901d52 */
[----:B------:R2:W-:Y:S04]  /*dcb0*/  @P1 LDGSTS.E.BYPASS.LTC128B.128 [R231+0xd080], [R8.64+0x100], !P4 ;  /* 0x0d08010008e71fae */ /* 0x0005e8000e101d52 */
[----:B------:R2:W-:Y:S04]  /*dcc0*/  @P1 LDGSTS.E.BYPASS.LTC128B.128 [R231+0xe880], [R8.64+0x180], !P3 ;  /* 0x0e88018008e71fae */ /* 0x0005e8000d901d52 */
[----:B------:R2:W-:Y:S04]  /*dcd0*/  @P0 LDGSTS.E.BYPASS.LTC128B.128 [R231+0xb080], [R10.64], !P6 ;  /* 0x0b0800000ae70fae */ /* 0x0005e8000f101d52 */
[----:B------:R2:W-:Y:S04]  /*dce0*/  @P0 LDGSTS.E.BYPASS.LTC128B.128 [R231+0xc880], [R10.64+0x80], !P5 ;  /* 0x0c8800800ae70fae */ /* 0x0005e8000e901d52 */
[----:B------:R2:W-:Y:S04]  /*dcf0*/  @P0 LDGSTS.E.BYPASS.LTC128B.128 [R231+0xe080], [R10.64+0x100], !P4 ;  /* 0x0e0801000ae70fae */ /* 0x0005e8000e101d52 */
[----:B------:R2:W-:Y:S02]  /*dd00*/  @P0 LDGSTS.E.BYPASS.LTC128B.128 [R231+0xf880], [R10.64+0x180], !P3 ;  /* 0x0f8801800ae70fae */ /* 0x0005e4000d901d52 */
.L_x_1105:
[----:B--234-:R-:W-:Y:S05]  /*dd10*/  BSYNC B0 ;  /* 0x0000000000007941 */ /* 0x01cfea0003800000 */
.L_x_1104:
[----:B------:R-:W-:Y:S01]  /*dd20*/  ISETP.NE.AND P0, PT, R198, 0x1, PT ;  /* 0x00000001c600780c */ /* 0x000fe20003f05270 */
[----:B------:R-:W2:Y:S01]  /*dd30*/  LDL R176, [R1+0x4] ;  /* 0x0000040001b07983 */ /* 0x000ea20000100800 */
[----:B------:R-:W-:Y:S03]  /*dd40*/  IMAD R13, R246, -0x30, RZ ;  /* 0xffffffd0f60d7824 */ /* 0x000fe600078e02ff */
[----:B------:R-:W0:Y:S01]  /*dd50*/  LDGDEPBAR ;  /* 0x00000000000079af */ /* 0x000e220000000000 */
[----:B------:R-:W-:Y:S01]  /*dd60*/  IMAD.IADD R9, R13, 0x1, -R240 ;  /* 0x000000010d097824 */ /* 0x000fe200078e0af0 */
[----:B------:R-:W-:Y:S04]  /*dd70*/  IADD3 R10, -R240, 0x1, R13 ;  /* 0x00000001f00a7810 */ /* 0x000fe80007ffe10d */
[----:B------:R-:W-:Y:S04]  /*dd80*/  IADD3 R10, -R242, R10, R3 ;  /* 0x0000000af20a7210 */ /* 0x000fe80007ffe103 */
[C---:B------:R-:W-:Y:S02]  /*dd90*/  IADD3 R11, R10.reuse, c[0x0][0x328], RZ ;  /* 0x0000ca000a0b7a10 */ /* 0x040fe40007ffe0ff */
[----:B------:R-:W-:Y:S01]  /*dda0*/  IADD3 R10, R10, UR7, RZ ;  /* 0x000000070a0a7c10 */ /* 0x000fe2000fffe0ff */
[----:B--2---:R-:W-:Y:S05]  /*ddb0*/  IMAD R4, R176, 0x80, R241 ;  /* 0x00000080b0047824 */ /* 0x004fea00078e02f1 */
[----:B------:R-:W-:Y:S05]  /*ddc0*/  IADD3 R12, R238, R4, R239 ;  /* 0x00000004ee0c7210 */ /* 0x000fea0007ffe0ef */
[----:B------:R-:W-:Y:S05]  /*ddd0*/  @P0 IMAD.HI.U32 R4, R12, c[0x0][0x2c8], RZ ;  /* 0x0000b2000c040a27 */ /* 0x000fea00078e00ff */
[----:B------:R-:W-:Y:S02]  /*dde0*/  @P0 SHF.R.U32.HI R12, RZ, c[0x0][0x2cc], R4 ;  /* 0x0000b300ff0c0a19 */ /* 0x000fe40000011604 */
[----:B------:R-:W-:Y:S03]  /*ddf0*/  ISETP.GE.AND P0, PT, R197, 0x1, PT ;  /* 0x00000001c500780c */ /* 0x000fe60003f06270 */
[----:B------:R-:W2:Y:S02]  /*de00*/  SHFL.IDX PT, R6, R12, RZ, 0x1c1f ;  /* 0x001c1fff0c067589 */ /* 0x000ea400000e0000 */
[--C-:B--2---:R-:W-:Y:S02]  /*de10*/  IMAD.IADD R16, R11, 0x1, R6.reuse ;  /* 0x000000010b107824 */ /* 0x104fe400078e0206 */
[----:B------:R-:W-:Y:S06]  /*de20*/  IMAD.IADD R14, R10, 0x1, R6 ;  /* 0x000000010a0e7824 */ /* 0x000fec00078e0206 */
[----:B------:R-:W-:-:S05]  /*de30*/  @!P0 BRA `(.L_x_1106) ;  /* 0x0000017000008947 */ /* 0x000fca0003800000 */
[----:B------:R-:W-:Y:S01]  /*de40*/  IADD3 R6, -R242, R3, R6 ;  /* 0x00000003f2067210 */ /* 0x000fe20007ffe106 */
[----:B------:R-:W-:Y:S03]  /*de50*/  BSSY B0, `(.L_x_1107) ;  /* 0x0000011000007945 */ /* 0x000fe60003800000 */
        /* <DEDUP_REMOVED lines=11> */
.L_x_1108:
[----:B------:R-:W-:Y:S04]  /*df10*/  MOV R4, c[0x0][0x32c] ;  /* 0x0000cb0000047a02 */ /* 0x000fe80000000f00 */
[----:B------:R-:W-:Y:S11]  /*df20*/  ISETP.NE.AND P0, PT, R4, 0x1, PT ;  /* 0x000000010400780c */ /* 0x000ff60003f05270 */
[----:B------:R-:W-:Y:S02]  /*df30*/  @!UPT UIADD3 URZ, URZ, URZ, URZ ;  /* 0x0000003f3f3ff290 */ /* 0x000fe4000fffe03f */
[----:B------:R-:W-:Y:S05]  /*df40*/  @P0 IMAD.HI.U32 R4, R6, c[0x0][0x330], RZ ;  /* 0x0000cc0006040a27 */ /* 0x000fea00078e00ff */
[----:B------:R-:W-:Y:S02]  /*df50*/  @P0 SHF.R.U32.HI R6, RZ, c[0x0][0x334], R4 ;  /* 0x0000cd00ff060a19 */ /* 0x000fe40000011604 */
.L_x_1109:
[----:B------:R-:W-:Y:S05]  /*df60*/  BSYNC B0 ;  /* 0x0000000000007941 */ /* 0x000fea0003800000 */
.L_x_1107:
[----:B------:R-:W-:Y:S05]  /*df70*/  IMAD R7, R6, c[0x0][0x32c], R9 ;  /* 0x0000cb0006077a24 */ /* 0x000fea00078e0209 */
[----:B------:R-:W-:Y:S02]  /*df80*/  IADD3 R5, R7, c[0x0][0x32c], RZ ;  /* 0x0000cb0007057a10 */ /* 0x000fe40007ffe0ff */
[----:B------:R-:W-:Y:S02]  /*df90*/  IMNMX R14, R14, R7, !PT ;  /* 0x000000070e0e7217 */ /* 0x000fe40007800200 */
[----:B------:R-:W-:Y:S02]  /*dfa0*/  IMNMX R16, R16, R5, PT ;  /* 0x0000000510107217 */ /* 0x000fe40003800200 */
.L_x_1106:
[C---:B------:R-:W-:Y:S01]  /*dfb0*/  ISETP.GE.AND P0, PT, R13.reuse, 0x2, PT ;  /* 0x000000020d00780c */ /* 0x040fe20003f06270 */
[----:B------:R-:W2:Y:S01]  /*dfc0*/  SHFL.IDX PT, R12, R12, 0x1, 0x1c1f ;  /* 0x003c1f000c0c7f89 */ /* 0x000ea200000e0000 */
[C---:B------:R-:W-:Y:S02]  /*dfd0*/  ISETP.GE.AND P1, PT, R13.reuse, 0x9, PT ;  /* 0x000000090d00780c */ /* 0x040fe40003f26270 */
[----:B------:R-:W-:Y:S02]  /*dfe0*/  P2R R8, PR, RZ, 0x1 ;  /* 0x00000001ff087803 */ /* 0x000fe40000000000 */
[----:B------:R-:W-:Y:S02]  /*dff0*/  ISETP.GT.AND P0, PT, R14, 0x1, !P0 ;  /* 0x000000010e00780c */ /* 0x000fe40004704270 */
[----:B------:R-:W-:Y:S02]  /*e000*/  P2R R7, PR, RZ, 0x2 ;  /* 0x00000002ff077803 */ /* 0x000fe40000000000 */
[----:B------:R-:W-:Y:S02]  /*e010*/  ISETP.LT.OR P0, PT, R16, 0x2, P0 ;  /* 0x000000021000780c */ /* 0x000fe40000701670 */
[----:B------:R-:W-:Y:S02]  /*e020*/  ISETP.GE.AND P6, PT, R13, 0x19, PT ;  /* 0x000000190d00780c */ /* 0x000fe40003fc6270 */
[----:B------:R-:W-:Y:S02]  /*e030*/  FSEL R19, R169, -INF , !P0 ;  /* 0xff800000a9137808 */ /* 0x000fe40004000000 */
[----:B------:R-:W-:Y:S02]  /*e040*/  ISETP.GT.AND P0, PT, R14, 0x8, !P1 ;  /* 0x000000080e00780c */ /* 0x000fe40004f04270 */
[----:B------:R-:W-:Y:S02]  /*e050*/  ISETP.GE.AND P1, PT, R13, 0xa, PT ;  /* 0x0000000a0d00780c */ /* 0x000fe40003f26270 */
[----:B------:R-:W-:Y:S02]  /*e060*/  ISETP.LT.OR P0, PT, R16, 0x9, P0 ;  /* 0x000000091000780c */ /* 0x000fe40000701670 */
[----:B------:R-:W-:Y:S02]  /*e070*/  P2R R6, PR, RZ, 0x2 ;  /* 0x00000002ff067803 */ /* 0x000fe40000000000 */
[----:B-1----:R-:W-:Y:S01]  /*e080*/  FSEL R17, R171, -INF , !P0 ;  /* 0xff800000ab117808 */ /* 0x002fe20004000000 */
[--C-:B--2---:R-:W-:Y:S01]  /*e090*/  IMAD.IADD R11, R11, 0x1, R12.reuse ;  /* 0x000000010b0b7824 */ /* 0x104fe200078e020c */
[----:B------:R-:W-:Y:S02]  /*e0a0*/  ISETP.GT.AND P0, PT, R14, 0x9, !P1 ;  /* 0x000000090e00780c */ /* 0x000fe40004f04270 */
[C---:B------:R-:W-:Y:S02]  /*e0b0*/  ISETP.GE.AND P1, PT, R13.reuse, 0x11, PT ;  /* 0x000000110d00780c */ /* 0x040fe40003f26270 */
[----:B------:R-:W-:Y:S02]  /*e0c0*/  ISETP.LT.OR P0, PT, R16, 0xa, P0 ;  /* 0x0000000a1000780c */ /* 0x000fe40000701670 */
[----:B------:R-:W-:Y:S02]  /*e0d0*/  P2R R5, PR, RZ, 0x2 ;  /* 0x00000002ff057803 */ /* 0x000fe40000000000 */
[----:B------:R-:W-:Y:S02]  /*e0e0*/  FSEL R15, R180, -INF , !P0 ;  /* 0xff800000b40f7808 */ /* 0x000fe40004000000 */
[----:B------:R-:W-:Y:S02]  /*e0f0*/  ISETP.GT.AND P0, PT, R14, 0x10, !P1 ;  /* 0x000000100e00780c */ /* 0x000fe40004f04270 */
[C---:B------:R-:W-:Y:S02]  /*e100*/  ISETP.GE.AND P1, PT, R13.reuse, 0x12, PT ;  /* 0x000000120d00780c */ /* 0x040fe40003f26270 */
[----:B------:R-:W-:Y:S02]  /*e110*/  ISETP.LT.OR P0, PT, R16, 0x11, P0 ;  /* 0x000000111000780c */ /* 0x000fe40000701670 */
[----:B------:R-:W-:Y:S02]  /*e120*/  ISETP.GE.AND P5, PT, R13, 0x1a, PT ;  /* 0x0000001a0d00780c */ /* 0x000fe40003fa6270 */
[----:B------:R-:W-:Y:S02]  /*e130*/  FSEL R171, R183, -INF , !P0 ;  /* 0xff800000b7ab7808 */ /* 0x000fe40004000000 */
[----:B------:R-:W-:Y:S02]  /*e140*/  ISETP.GT.AND P0, PT, R14, 0x11, !P1 ;  /* 0x000000110e00780c */ /* 0x000fe40004f04270 */
[C---:B------:R-:W-:Y:S02]  /*e150*/  ISETP.GE.AND P4, PT, R13.reuse, 0x21, PT ;  /* 0x000000210d00780c */ /* 0x040fe40003f86270 */
[----:B------:R-:W-:Y:S02]  /*e160*/  ISETP.LT.OR P0, PT, R16, 0x12, P0 ;  /* 0x000000121000780c */ /* 0x000fe40000701670 */
[C---:B------:R-:W-:Y:S02]  /*e170*/  ISETP.GE.AND P3, PT, R13.reuse, 0x22, PT ;  /* 0x000000220d00780c */ /* 0x040fe40003f66270 */
[----:B------:R-:W-:Y:S02]  /*e180*/  FSEL R169, R194, -INF , !P0 ;  /* 0xff800000c2a97808 */ /* 0x000fe40004000000 */
[----:B------:R-:W-:Y:S02]  /*e190*/  ISETP.GT.AND P0, PT, R14, 0x18, !P6 ;  /* 0x000000180e00780c */ /* 0x000fe40007704270 */
[----:B------:R-:W-:Y:S02]  /*e1a0*/  ISETP.GE.AND P2, PT, R13, 0x29, PT ;  /* 0x000000290d00780c */ /* 0x000fe40003f46270 */
[----:B------:R-:W-:Y:S02]  /*e1b0*/  ISETP.LT.OR P0, PT, R16, 0x19, P0 ;  /* 0x000000191000780c */ /* 0x000fe40000701670 */
[----:B------:R-:W-:Y:S02]  /*e1c0*/  P2R R4, PR, RZ, 0x2 ;  /* 0x00000002ff047803 */ /* 0x000fe40000000000 */
[----:B------:R-:W-:Y:S02]  /*e1d0*/  FSEL R167, R249, -INF , !P0 ;  /* 0xff800000f9a77808 */ /* 0x000fe40004000000 */
[----:B------:R-:W-:Y:S02]  /*e1e0*/  ISETP.GT.AND P0, PT, R14, 0x19, !P5 ;  /* 0x000000190e00780c */ /* 0x000fe40006f04270 */
[----:B------:R-:W-:Y:S02]  /*e1f0*/  ISETP.GE.AND P1, PT, R13, 0x1, PT ;  /* 0x000000010d00780c */ /* 0x000fe40003f26270 */
[----:B------:R-:W-:Y:S04]  /*e200*/  ISETP.LT.OR P0, PT, R16, 0x1a, P0 ;  /* 0x0000001a1000780c */ /* 0x000fe80000701670 */
[----:B------:R-:W-:Y:S02]  /*e210*/  FSEL R165, R195, -INF , !P0 ;  /* 0xff800000c3a57808 */ /* 0x000fe40004000000 */
[----:B------:R-:W-:Y:S04]  /*e220*/  ISETP.GT.AND P0, PT, R14, 0x20, !P4 ;  /* 0x000000200e00780c */ /* 0x000fe80006704270 */
        /* <DEDUP_REMOVED lines=8> */
[----:B------:R-:W-:Y:S04]  /*e2b0*/  ISETP.GT.AND P0, PT, R14, RZ, !P1 ;  /* 0x000000ff0e00720c */ /* 0x000fe80004f04270 */
[----:B------:R-:W-:Y:S04]  /*e2c0*/  ISETP.LT.OR P0, PT, R16, 0x1, P0 ;  /* 0x000000011000780c */ /* 0x000fe80000701670 */
[----:B------:R-:W-:Y:S02]  /*e2d0*/  FSEL R21, R168, -INF , !P0 ;  /* 0xff800000a8157808 */ /* 0x000fe40004000000 */
[----:B------:R-:W-:Y:S04]  /*e2e0*/  ISETP.GE.AND P0, PT, R13, 0x2a, PT ;  /* 0x0000002a0d00780c */ /* 0x000fe80003f06270 */
[----:B------:R-:W-:Y:S02]  /*e2f0*/  P2R R13, PR, RZ, 0x1 ;  /* 0x00000001ff0d7803 */ /* 0x000fe40000000000 */
[----:B------:R-:W-:Y:S04]  /*e300*/  ISETP.GT.AND P0, PT, R14, 0x29, !P0 ;  /* 0x000000290e00780c */ /* 0x000fe80004704270 */
[----:B------:R-:W-:Y:S01]  /*e310*/  ISETP.LT.OR P0, PT, R16, 0x2a, P0 ;  /* 0x0000002a1000780c */ /* 0x000fe20000701670 */
[----:B------:R-:W-:Y:S03]  /*e320*/  IMAD.IADD R16, R10, 0x1, R12 ;  /* 0x000000010a107824 */ /* 0x000fe600078e020c */
[----:B------:R-:W-:Y:S02]  /*e330*/  FSEL R159, R25, -INF , !P0 ;  /* 0xff800000199f7808 */ /* 0x000fe40004000000 */
[----:B------:R-:W-:Y:S11]  /*e340*/  ISETP.GE.AND P0, PT, R197, 0x1, PT ;  /* 0x00000001c500780c */ /* 0x000ff60003f06270 */
[----:B------:R-:W-:Y:S02]  /*e350*/  @!UPT UIADD3 URZ, URZ, URZ, URZ ;  /* 0x0000003f3f3ff290 */ /* 0x000fe4000fffe03f */
        /* <DEDUP_REMOVED lines=14> */
.L_x_1112:
[----:B------:R-:W-:Y:S04]  /*e440*/  MOV R10, c[0x0][0x32c] ;  /* 0x0000cb00000a7a02 */ /* 0x000fe80000000f00 */
[----:B------:R-:W-:Y:S11]  /*e450*/  ISETP.NE.AND P0, PT, R10, 0x1, PT ;  /* 0x000000010a00780c */ /* 0x000ff60003f05270 */
[----:B------:R-:W-:Y:S02]  /*e460*/  @!UPT UIADD3 URZ, URZ, URZ, URZ ;  /* 0x0000003f3f3ff290 */ /* 0x000fe4000fffe03f */
[----:B------:R-:W-:Y:S05]  /*e470*/  @P0 IMAD.HI.U32 R10, R12, c[0x0][0x330], RZ ;  /* 0x0000cc000c0a0a27 */ /* 0x000fea00078e00ff */
[----:B------:R-:W-:Y:S02]  /*e480*/  @P0 SHF.R.U32.HI R12, RZ, c[0x0][0x334], R10 ;  /* 0x0000cd00ff0c0a19 */ /* 0x000fe4000001160a */
.L_x_1113:
[----:B------:R-:W-:Y:S05]  /*e490*/  BSYNC B0 ;  /* 0x0000000000007941 */ /* 0x000fea0003800000 */
.L_x_1111:
[----:B------:R-:W-:Y:S05]  /*e4a0*/  IMAD R9, R12, c[0x0][0x32c], R9 ;  /* 0x0000cb000c097a24 */ /* 0x000fea00078e0209 */
[----:B------:R-:W-:Y:S02]  /*e4b0*/  IADD3 R10, R9, c[0x0][0x32c], RZ ;  /* 0x0000cb00090a7a10 */ /* 0x000fe40007ffe0ff */
[----:B------:R-:W-:Y:S02]  /*e4c0*/  IMNMX R16, R16, R9, !PT ;  /* 0x0000000910107217 */ /* 0x000fe40007800200 */
[----:B------:R-:W-:Y:S02]  /*e4d0*/  IMNMX R11, R11, R10, PT ;  /* 0x0000000a0b0b7217 */ /* 0x000fe40003800200 */
.L_x_1110:
[----:B------:R-:W-:Y:S01]  /*e4e0*/  ISETP.GT.AND P0, PT, R16, RZ, !P1 ;  /* 0x000000ff1000720c */ /* 0x000fe20004f04270 */
[----:B------:R-:W-:Y:S01]  /*e4f0*/  LDSM.16.MT88.4 R172, [R214+0x7880] ;  /* 0x00788000d6ac783b */ /* 0x000fe20000004200 */
[----:B------:R-:W-:Y:S02]  /*e500*/  ISETP.NE.AND P1, PT, R13, RZ, PT ;  /* 0x000000ff0d00720c */ /* 0x000fe40003f25270 */
[----:B------:R-:W-:Y:S04]  /*e510*/  ISETP.LT.OR P0, PT, R11, 0x1, P0 ;  /* 0x000000010b00780c */ /* 0x000fe80000701670 */
[----:B------:R-:W-:Y:S02]  /*e520*/  FSEL R13, R170, -INF , !P0 ;  /* 0xff800000aa0d7808 */ /* 0x000fe40004000000 */
[----:B------:R-:W-:Y:S02]  /*e530*/  ISETP.NE.AND P0, PT, R8, RZ, PT ;  /* 0x000000ff0800720c */ /* 0x000fe40003f05270 */
[----:B------:R-:W-:Y:S02]  /*e540*/  FMNMX.FTZ R8, R21, R0, !PT ;  /* 0x0000000015087209 */ /* 0x000fe40007810000 */
[C---:B------:R-:W-:Y:S02]  /*e550*/  ISETP.GT.AND P0, PT, R16.reuse, 0x1, !P0 ;  /* 0x000000011000780c */ /* 0x040fe40004704270 */
[----:B------:R-:W-:Y:S02]  /*e560*/  FMNMX.FTZ R8, R19, R8, !PT ;  /* 0x0000000813087209 */ /* 0x000fe40007810000 */
[----:B------:R-:W-:Y:S02]  /*e570*/  ISETP.LT.OR P0, PT, R11, 0x2, P0 ;  /* 0x000000020b00780c */ /* 0x000fe40000701670 */
[----:B------:R-:W-:Y:S02]  /*e580*/  FMNMX.FTZ R8, R17, R8, !PT ;  /* 0x0000000811087209 */ /* 0x000fe40007810000 */
[----:B------:R-:W-:Y:S02]  /*e590*/  FSEL R14, R177, -INF , !P0 ;  /* 0xff800000b10e7808 */ /* 0x000fe40004000000 */
[----:B------:R-:W-:Y:S02]  /*e5a0*/  FMNMX.FTZ R8, R15, R8, !PT ;  /* 0x000000080f087209 */ /* 0x000fe40007810000 */
[----:B------:R-:W-:Y:S02]  /*e5b0*/  ISETP.NE.AND P0, PT, R7, RZ, PT ;  /* 0x000000ff0700720c */ /* 0x000fe40003f05270 */
[----:B------:R-:W-:Y:S02]  /*e5c0*/  FMNMX.FTZ R8, R171, R8, !PT ;  /* 0x00000008ab087209 */ /* 0x000fe40007810000 */
[----:B------:R-:W-:Y:S02]  /*e5d0*/  ISETP.GT.AND P0, PT, R16, 0x8, !P0 ;  /* 0x000000081000780c */ /* 0x000fe40004704270 */
[----:B------:R-:W-:Y:S02]  /*e5e0*/  FMNMX.FTZ R8, R169, R8, !PT ;  /* 0x00000008a9087209 */ /* 0x000fe40007810000 */
[----:B------:R-:W-:Y:S02]  /*e5f0*/  ISETP.LT.OR P0, PT, R11, 0x9, P0 ;  /* 0x000000090b00780c */ /* 0x000fe40000701670 */
[----:B------:R-:W-:Y:S02]  /*e600*/  FMNMX.FTZ R8, R167, R8, !PT ;  /* 0x00000008a7087209 */ /* 0x000fe40007810000 */
[----:B------:R-:W-:Y:S02]  /*e610*/  FSEL R12, R178, -INF , !P0 ;  /* 0xff800000b20c7808 */ /* 0x000fe40004000000 */
[----:B------:R-:W-:Y:S02]  /*e620*/  FMNMX.FTZ R8, R165, R8, !PT ;  /* 0x00000008a5087209 */ /* 0x000fe40007810000 */
[----:B------:R-:W-:Y:S02]  /*e630*/  ISETP.NE.AND P0, PT, R6, RZ, PT ;  /* 0x000000ff0600720c */ /* 0x000fe40003f05270 */
[----:B------:R-:W-:Y:S02]  /*e640*/  FMNMX.FTZ R8, R191, R8, !PT ;  /* 0x00000008bf087209 */ /* 0x000fe40007810000 */
[C---:B------:R-:W-:Y:S02]  /*e650*/  ISETP.GT.AND P0, PT, R16.reuse, 0x9, !P0 ;  /* 0x000000091000780c */ /* 0x040fe40004704270 */
[----:B------:R-:W-:Y:S02]  /*e660*/  FMNMX.FTZ R8, R189, R8, !PT ;  /* 0x00000008bd087209 */ /* 0x000fe40007810000 */
[----:B------:R-:W-:Y:S02]  /*e670*/  ISETP.LT.OR P0, PT, R11, 0xa, P0 ;  /* 0x0000000a0b00780c */ /* 0x000fe40000701670 */
[----:B------:R-:W-:Y:S02]  /*e680*/  FMNMX.FTZ R8, R187, R8, !PT ;  /* 0x00000008bb087209 */ /* 0x000fe40007810000 */
[----:B------:R-:W-:Y:S02]  /*e690*/  FSEL R10, R179, -INF , !P0 ;  /* 0xff800000b30a7808 */ /* 0x000fe40004000000 */
[----:B------:R-:W-:Y:S02]  /*e6a0*/  ISETP.NE.AND P0, PT, R5, RZ, PT ;  /* 0x000000ff0500720c */ /* 0x000fe40003f05270 */
[----:B------:R-:W-:Y:S02]  /*e6b0*/  FMNMX.FTZ R6, R159, R8, !PT ;  /* 0x000000089f067209 */ /* 0x000fe40007810000 */
[----:B------:R-:W-:Y:S03]  /*e6c0*/  ISETP.GT.AND P0, PT, R16, 0x10, !P0 ;  /* 0x000000101000780c */ /* 0x000fe60004704270 */
[----:B------:R-:W1:Y:S01]  /*e6d0*/  SHFL.BFLY PT, R5, R6, 0x2, 0x1f ;  /* 0x0c401f0006057f89 */ /* 0x000e6200000e0000 */
[C---:B------:R-:W-:Y:S04]  /*e6e0*/  ISETP.LT.OR P0, PT, R11.reuse, 0x11, P0 ;  /* 0x000000110b00780c */ /* 0x040fe80000701670 */
[----:B------:R-:W-:Y:S02]  /*e6f0*/  FSEL R170, R182, -INF , !P0 ;  /* 0xff800000b6aa7808 */ /* 0x000fe40004000000 */
[----:B------:R-:W-:Y:S04]  /*e700*/  ISETP.NE.AND P0, PT, R4, RZ, PT ;  /* 0x000000ff0400720c */ /* 0x000fe80003f05270 */
[C---:B------:R-:W-:Y:S04]  /*e710*/  ISETP.GT.AND P0, PT, R16.reuse, 0x11, !P0 ;  /* 0x000000111000780c */ /* 0x040fe80004704270 */
[----:B------:R-:W-:Y:S04]  /*e720*/  ISETP.LT.OR P0, PT, R11, 0x12, P0 ;  /* 0x000000120b00780c */ /* 0x000fe80000701670 */
[----:B------:R-:W-:Y:S02]  /*e730*/  FSEL R168, R181, -INF , !P0 ;  /* 0xff800000b5a87808 */ /* 0x000fe40004000000 */
[----:B------:R-:W-:Y:S02]  /*e740*/  ISETP.GT.AND P0, PT, R16, 0x18, !P6 ;  /* 0x000000181000780c */ /* 0x000fe40007704270 */
[----:B-1----:R-:W-:Y:S02]  /*e750*/  FMNMX.FTZ R4, R6, R5, !PT ;  /* 0x0000000506047209 */ /* 0x002fe40007810000 */
[----:B------:R-:W-:Y:S02]  /*e760*/  ISETP.LT.OR P0, PT, R11, 0x19, P0 ;  /* 0x000000190b00780c */ /* 0x000fe40000701670 */
[----:B------:R-:W-:Y:S01]  /*e770*/  FMNMX.FTZ R5, R13, R2, !PT ;  /* 0x000000020d057209 */ /* 0x000fe20007810000 */
[----:B------:R-:W1:Y:S01]  /*e780*/  SHFL.BFLY PT, R157, R4, 0x1, 0x1f ;  /* 0x0c201f00049d7f89 */ /* 0x000e6200000e0000 */
[----:B------:R-:W-:Y:S02]  /*e790*/  FSEL R166, R193, -INF , !P0 ;  /* 0xff800000c1a67808 */ /* 0x000fe40004000000 */
[----:B------:R-:W-:Y:S02]  /*e7a0*/  ISETP.GT.AND P0, PT, R16, 0x19, !P5 ;  /* 0x000000191000780c */ /* 0x000fe40006f04270 */
[----:B------:R-:W-:Y:S02]  /*e7b0*/  FMNMX.FTZ R5, R14, R5, !PT ;  /* 0x000000050e057209 */ /* 0x000fe40007810000 */
[C---:B------:R-:W-:Y:S02]  /*e7c0*/  ISETP.LT.OR P0, PT, R11.reuse, 0x1a, P0 ;  /* 0x0000001a0b00780c */ /* 0x040fe40000701670 */
[----:B------:R-:W-:Y:S02]  /*e7d0*/  FMNMX.FTZ R5, R12, R5, !PT ;  /* 0x000000050c057209 */ /* 0x000fe40007810000 */
        /* <DEDUP_REMOVED lines=18> */
[----:B------:R-:W-:Y:S02]  /*e900*/  ISETP.LT.OR P0, PT, R11, 0x2a, P0 ;  /* 0x0000002a0b00780c */ /* 0x000fe40000701670 */
[----:B------:R-:W-:Y:S02]  /*e910*/  FMNMX.FTZ R5, R186, R5, !PT ;  /* 0x00000005ba057209 */ /* 0x000fe40007810000 */
[----:B------:R-:W-:Y:S02]  /*e920*/  FSEL R158, R23, -INF , !P0 ;  /* 0xff800000179e7808 */ /* 0x000fe40004000000 */
[----:B-1----:R-:W-:Y:S02]  /*e930*/  FMNMX.FTZ R157, R4, R157, !PT ;  /* 0x0000009d049d7209 */ /* 0x002fe40007810000 */
[----:B------:R-:W-:Y:S02]  /*e940*/  FMNMX.FTZ R11, R158, R5, !PT ;  /* 0x000000059e0b7209 */ /* 0x000fe40007810000 */
[C---:B------:R-:W-:Y:S01]  /*e950*/  FSETP.NEU.FTZ.AND P0, PT, R157.reuse, -INF , PT ;  /* 0xff8000009d00780b */ /* 0x040fe20003f1d000 */
[C---:B------:R-:W-:Y:S02]  /*e960*/  FMUL.FTZ R192, R157.reuse, c[0x0][0x2d0] ;  /* 0x0000b4009dc07a20 */ /* 0x040fe40000410000 */
[----:B------:R-:W1:Y:S01]  /*e970*/  SHFL.BFLY PT, R4, R11, 0x2, 0x1f ;  /* 0x0c401f000b047f89 */ /* 0x000e6200000e0000 */
[----:B------:R-:W-:Y:S02]  /*e980*/  FSEL R7, R157, RZ, P0 ;  /* 0x000000ff9d077208 */ /* 0x000fe40000000000 */
[----:B------:R-:W-:Y:S03]  /*e990*/  FSEL R192, R192, RZ, P0 ;  /* 0x000000ffc0c07208 */ /* 0x000fe60000000000 */
[----:B------:R-:W-:Y:S02]  /*e9a0*/  FADD.FTZ R7, -R7, R0 ;  /* 0x0000000007077221 */ /* 0x000fe40000010100 */
[--C-:B------:R-:W-:Y:S02]  /*e9b0*/  FFMA.FTZ R177, R15, c[0x0][0x2d0], -R192.reuse ;  /* 0x0000b4000fb17a23 */ /* 0x100fe400000108c0 */
[--C-:B------:R-:W-:Y:S02]  /*e9c0*/  FFMA.FTZ R180, R21, c[0x0][0x2d0], -R192.reuse ;  /* 0x0000b40015b47a23 */ /* 0x100fe400000108c0 */
[--C-:B------:R-:W-:Y:S01]  /*e9d0*/  FFMA.FTZ R179, R19, c[0x0][0x2d0], -R192.reuse ;  /* 0x0000b40013b37a23 */ /* 0x100fe200000108c0 */
[----:B------:R-:W-:Y:S01]  /*e9e0*/  LDSM.16.MT88.4 R20, [R214+0x4080] ;  /* 0x00408000d614783b */ /* 0x000fe20000004200 */
[--C-:B------:R-:W-:Y:S01]  /*e9f0*/  FFMA.FTZ R178, R17, c[0x0][0x2d0], -R192.reuse ;  /* 0x0000b40011b27a23 */ /* 0x100fe200000108c0 */
[----:B------:R-:W-:Y:S01]  /*ea00*/  MUFU.EX2 R177, R177 ;  /* 0x000000b100b17308 */ /* 0x000fe20000000800 */
[----:B------:R-:W-:Y:S02]  /*ea10*/  FMUL.FTZ R0, R7, c[0x0][0x2d0] ;  /* 0x0000b40007007a20 */ /* 0x000fe40000410000 */
[--C-:B------:R-:W-:Y:S02]  /*ea20*/  FFMA.FTZ R193, R171, c[0x0][0x2d0], -R192.reuse ;  /* 0x0000b400abc17a23 */ /* 0x100fe400000108c0 */
[--C-:B------:R-:W-:Y:S02]  /*ea30*/  FFMA.FTZ R194, R169, c[0x0][0x2d0], -R192.reuse ;  /* 0x0000b400a9c27a23 */ /* 0x100fe400000108c0 */
[--C-:B------:R-:W-:Y:S01]  /*ea40*/  FFMA.FTZ R195, R167, c[0x0][0x2d0], -R192.reuse ;  /* 0x0000b400a7c37a23 */ /* 0x100fe200000108c0 */
[----:B-1----:R-:W-:Y:S02]  /*ea50*/  FMNMX.FTZ R9, R11, R4, !PT ;  /* 0x000000040b097209 */ /* 0x002fe40007810000 */
[----:B------:R-:W-:Y:S01]  /*ea60*/  MUFU.EX2 R180, R180 ;  /* 0x000000b400b47308 */ /* 0x000fe20000000800 */
[--C-:B------:R-:W-:Y:S02]  /*ea70*/  FFMA.FTZ R250, R165, c[0x0][0x2d0], -R192.reuse ;  /* 0x0000b400a5fa7a23 */ /* 0x100fe400000108c0 */
[--C-:B------:R-:W-:Y:S01]  /*ea80*/  FFMA.FTZ R191, R191, c[0x0][0x2d0], -R192.reuse ;  /* 0x0000b400bfbf7a23 */ /* 0x100fe200000108c0 */
[----:B------:R-:W1:Y:S01]  /*ea90*/  SHFL.BFLY PT, R156, R9, 0x1, 0x1f ;  /* 0x0c201f00099c7f89 */ /* 0x000e6200000e0000 */
[--C-:B------:R-:W-:Y:S02]  /*eaa0*/  FFMA.FTZ R189, R189, c[0x0][0x2d0], -R192.reuse ;  /* 0x0000b400bdbd7a23 */ /* 0x100fe400000108c0 */
[--C-:B------:R-:W-:Y:S02]  /*eab0*/  FFMA.FTZ R187, R187, c[0x0][0x2d0], -R192.reuse ;  /* 0x0000b400bbbb7a23 */ /* 0x100fe400000108c0 */
[----:B------:R-:W-:Y:S01]  /*eac0*/  FFMA.FTZ R192, R159, c[0x0][0x2d0], -R192 ;  /* 0x0000b4009fc07a23 */ /* 0x000fe200000108c0 */
[----:B------:R-:W2:Y:S10]  /*ead0*/  MUFU.EX2 R179, R179 ;  /* 0x000000b300b37308 */ /* 0x000eb40000000800 */
[----:B------:R-:W3:Y:S01]  /*eae0*/  MUFU.EX2 R178, R178 ;  /* 0x000000b200b27308 */ /* 0x000ee20000000800 */
[----:B-1----:R-:W-:Y:S09]  /*eaf0*/  FMNMX.FTZ R156, R9, R156, !PT ;  /* 0x0000009c099c7209 */ /* 0x002ff20007810000 */
[----:B------:R-:W1:Y:S01]  /*eb00*/  MUFU.EX2 R0, R0 ;  /* 0x0000000000007308 */ /* 0x000e620000000800 */
[C---:B------:R-:W-:Y:S01]  /*eb10*/  FSETP.NEU.FTZ.AND P0, PT, R156.reuse, -INF , PT ;  /* 0xff8000009c00780b */ /* 0x040fe20003f1d000 */
[C---:B------:R-:W-:Y:S01]  /*eb20*/  FMUL.FTZ R185, R156.reuse, c[0x0][0x2d0] ;  /* 0x0000b4009cb97a20 */ /* 0x040fe20000410000 */
[----:B--2---:R-:W-:Y:S02]  /*eb30*/  F2FP.BF16.PACK_AB R160, R179, R180 ;  /* 0x000000b4b3a0723e */ /* 0x004fe400000010ff */
[----:B------:R-:W-:Y:S02]  /*eb40*/  FSEL R5, R156, RZ, P0 ;  /* 0x000000ff9c057208 */ /* 0x000fe40000000000 */
[----:B------:R-:W-:Y:S03]  /*eb50*/  FSEL R185, R185, RZ, P0 ;  /* 0x000000ffb9b97208 */ /* 0x000fe60000000000 */
[----:B------:R-:W-:Y:S01]  /*eb60*/  MUFU.EX2 R193, R193 ;  /* 0x000000c100c17308 */ /* 0x000fe20000000800 */
[----:B------:R-:W-:Y:S01]  /*eb70*/  FADD.FTZ R5, -R5, R2 ;  /* 0x0000000205057221 */ /* 0x000fe20000010100 */
[----:B------:R-:W-:Y:S01]  /*eb80*/  ISETP.GT.AND P0, PT, R246, R199, PT ;  /* 0x000000c7f600720c */ /* 0x000fe20003f04270 */
[--C-:B------:R-:W-:Y:S01]  /*eb90*/  FFMA.FTZ R184, R13, c[0x0][0x2d0], -R185.reuse ;  /* 0x0000b4000db87a23 */ /* 0x100fe200000108b9 */
[----:B---3--:R-:W-:Y:S01]  /*eba0*/  F2FP.BF16.PACK_AB R162, R177, R178 ;  /* 0x000000b2b1a2723e */ /* 0x008fe200000010ff */
[--C-:B------:R-:W-:Y:S02]  /*ebb0*/  FFMA.FTZ R183, R14, c[0x0][0x2d0], -R185.reuse ;  /* 0x0000b4000eb77a23 */ /* 0x100fe400000108b9 */
[--C-:B------:R-:W-:Y:S02]  /*ebc0*/  FFMA.FTZ R182, R12, c[0x0][0x2d0], -R185.reuse ;  /* 0x0000b4000cb67a23 */ /* 0x100fe400000108b9 */
[----:B------:R-:W2:Y:S01]  /*ebd0*/  LDSM.16.MT88.4 R12, [R216+0x4080] ;  /* 0x00408000d80c783b */ /* 0x000ea20000004200 */
[--C-:B------:R-:W-:Y:S01]  /*ebe0*/  FFMA.FTZ R181, R10, c[0x0][0x2d0], -R185.reuse ;  /* 0x0000b4000ab57a23 */ /* 0x100fe200000108b9 */
[----:B------:R-:W-:Y:S01]  /*ebf0*/  MUFU.EX2 R184, R184 ;  /* 0x000000b800b87308 */ /* 0x000fe20000000800 */
[----:B------:R-:W-:Y:S02]  /*ec00*/  FMUL.FTZ R2, R5, c[0x0][0x2d0] ;  /* 0x0000b40005027a20 */ /* 0x000fe40000410000 */
[C---:B-1----:R-:W-:Y:S02]  /*ec10*/  FMUL.FTZ R4, R0.reuse, R152 ;  /* 0x0000009800047220 */ /* 0x042fe40000410000 */
[C---:B------:R-:W-:Y:S02]  /*ec20*/  FMUL.FTZ R5, R0.reuse, R153 ;  /* 0x0000009900057220 */ /* 0x040fe40000410000 */
[C---:B------:R-:W-:Y:S02]  /*ec30*/  FMUL.FTZ R8, R0.reuse, R148 ;  /* 0x0000009400087220 */ /* 0x040fe40000410000 */
[C---:B------:R-:W-:Y:S01]  /*ec40*/  FMUL.FTZ R9, R0.reuse, R149 ;  /* 0x0000009500097220 */ /* 0x040fe20000410000 */
[----:B------:R-:W1:Y:S01]  /*ec50*/  MUFU.EX2 R183, R183 ;  /* 0x000000b700b77308 */ /* 0x000e620000000800 */
[C---:B------:R-:W-:Y:S02]  /*ec60*/  FMUL.FTZ R16, R0.reuse, R140 ;  /* 0x0000008c00107220 */ /* 0x040fe40000410000 */
[C---:B------:R-:W-:Y:S02]  /*ec70*/  FMUL.FTZ R17, R0.reuse, R141 ;  /* 0x0000008d00117220 */ /* 0x040fe40000410000 */
[C---:B------:R-:W-:Y:S02]  /*ec80*/  FMUL.FTZ R24, R0.reuse, R132 ;  /* 0x0000008400187220 */ /* 0x040fe40000410000 */
[----:B------:R-:W-:Y:S02]  /*ec90*/  FMUL.FTZ R25, R0, R133 ;  /* 0x0000008500197220 */ /* 0x000fe40000410000 */
[--C-:B------:R-:W-:Y:S01]  /*eca0*/  FFMA.FTZ R252, R170, c[0x0][0x2d0], -R185.reuse ;  /* 0x0000b400aafc7a23 */ /* 0x100fe200000108b9 */
[----:B------:R-:W-:Y:S01]  /*ecb0*/  MUFU.EX2 R182, R182 ;  /* 0x000000b600b67308 */ /* 0x000fe20000000800 */
[--C-:B------:R-:W-:Y:S02]  /*ecc0*/  FFMA.FTZ R249, R168, c[0x0][0x2d0], -R185.reuse ;  /* 0x0000b400a8f97a23 */ /* 0x100fe400000108b9 */
[----:B------:R-:W-:Y:S01]  /*ecd0*/  LDSM.16.MT88.4 R168, [R212+0x6080] ;  /* 0x00608000d4a8783b */ /* 0x000fe20000004200 */
[--C-:B------:R-:W-:Y:S02]  /*ece0*/  FFMA.FTZ R251, R166, c[0x0][0x2d0], -R185.reuse ;  /* 0x0000b400a6fb7a23 */ /* 0x100fe400000108b9 */
[C---:B------:R-:W-:Y:S02]  /*ecf0*/  FMUL.FTZ R28, R0.reuse, R28 ;  /* 0x0000001c001c7220 */ /* 0x040fe40000410000 */
[C---:B------:R-:W-:Y:S02]  /*ed00*/  FMUL.FTZ R29, R0.reuse, R29 ;  /* 0x0000001d001d7220 */ /* 0x040fe40000410000 */
[----:B------:R-:W3:Y:S01]  /*ed10*/  MUFU.EX2 R181, R181 ;  /* 0x000000b500b57308 */ /* 0x000ee20000000800 */
[C---:B------:R-:W-:Y:S02]  /*ed20*/  FMUL.FTZ R32, R0.reuse, R32 ;  /* 0x0000002000207220 */ /* 0x040fe40000410000 */
[C---:B------:R-:W-:Y:S01]  /*ed30*/  FMUL.FTZ R33, R0.reuse, R33 ;  /* 0x0000002100217220 */ /* 0x040fe20000410000 */
[----:B-1----:R-:W-:Y:S01]  /*ed40*/  F2FP.BF16.PACK_AB R161, R183, R184 ;  /* 0x000000b8b7a1723e */ /* 0x002fe200000010ff */
[C---:B------:R-:W-:Y:S02]  /*ed50*/  FMUL.FTZ R36, R0.reuse, R36 ;  /* 0x0000002400247220 */ /* 0x040fe40000410000 */
[C---:B------:R-:W-:Y:S02]  /*ed60*/  FMUL.FTZ R37, R0.reuse, R37 ;  /* 0x0000002500257220 */ /* 0x040fe40000410000 */
[C---:B------:R-:W-:Y:S01]  /*ed70*/  FMUL.FTZ R40, R0.reuse, R40 ;  /* 0x0000002800287220 */ /* 0x040fe20000410000 */
[----:B------:R-:W1:Y:S01]  /*ed80*/  MUFU.EX2 R2, R2 ;  /* 0x0000000200027308 */ /* 0x000e620000000800 */
[C---:B------:R-:W-:Y:S02]  /*ed90*/  FMUL.FTZ R41, R0.reuse, R41 ;  /* 0x0000002900297220 */ /* 0x040fe40000410000 */
[C---:B------:R-:W-:Y:S02]  /*eda0*/  FMUL.FTZ R44, R0.reuse, R44 ;  /* 0x0000002c002c7220 */ /* 0x040fe40000410000 */
[C---:B------:R-:W-:Y:S02]  /*edb0*/  FMUL.FTZ R45, R0.reuse, R45 ;  /* 0x0000002d002d7220 */ /* 0x040fe40000410000 */
[C---:B------:R-:W-:Y:S02]  /*edc0*/  FMUL.FTZ R48, R0.reuse, R48 ;  /* 0x0000003000307220 */ /* 0x040fe40000410000 */
[C---:B------:R-:W-:Y:S01]  /*edd0*/  FMUL.FTZ R49, R0.reuse, R49 ;  /* 0x0000003100317220 */ /* 0x040fe20000410000 */
[----:B------:R-:W-:Y:S01]  /*ede0*/  MUFU.EX2 R194, R194 ;  /* 0x000000c200c27308 */ /* 0x000fe20000000800 */
[C---:B------:R-:W-:Y:S02]  /*edf0*/  FMUL.FTZ R52, R0.reuse, R52 ;  /* 0x0000003400347220 */ /* 0x040fe40000410000 */
[C---:B------:R-:W-:Y:S01]  /*ee00*/  FMUL.FTZ R53, R0.reuse, R53 ;  /* 0x0000003500357220 */ /* 0x040fe20000410000 */
[----:B---3--:R-:W-:Y:S01]  /*ee10*/  F2FP.BF16.PACK_AB R163, R181, R182 ;  /* 0x000000b6b5a3723e */ /* 0x008fe200000010ff */
        /* <DEDUP_REMOVED lines=8> */
[----:B------:R-:W1:Y:S01]  /*eea0*/  LDSM.16.MT88.4 R152, [R213+0x4080] ;  /* 0x00408000d598783b */ /* 0x000e620000004200 */
[C---:B------:R-:W-:Y:S01]  /*eeb0*/  FMUL.FTZ R10, R2.reuse, R150 ;  /* 0x00000096020a7220 */ /* 0x040fe20000410000 */
[----:B------:R-:W-:Y:S01]  /*eec0*/  MUFU.EX2 R250, R250 ;  /* 0x000000fa00fa7308 */ /* 0x000fe20000000800 */
[C---:B------:R-:W-:Y:S02]  /*eed0*/  FMUL.FTZ R11, R2.reuse, R151 ;  /* 0x00000097020b7220 */ /* 0x040fe40000410000 */
[C---:B--2---:R-:W-:Y:S03]  /*eee0*/  HMMA.16816.F32.BF16 R4, R160.reuse, R12, R4 ;  /* 0x0000000ca004723c */ /* 0x044fe60000041804 */
[----:B------:R-:W-:Y:S02]  /*eef0*/  LDSM.16.MT88.4 R148, [R213+0x4880] ;  /* 0x00488000d594783b */ /* 0x000fe40000004200 */
[----:B------:R-:W-:Y:S02]  /*ef00*/  FMUL.FTZ R18, R2, R142 ;  /* 0x0000008e02127220 */ /* 0x000fe40000410000 */
[C---:B------:R-:W-:Y:S01]  /*ef10*/  FMUL.FTZ R12, R0.reuse, R144 ;  /* 0x00000090000c7220 */ /* 0x040fe20000410000 */
[C---:B------:R-:W-:Y:S01]  /*ef20*/  HMMA.16816.F32.BF16 R8, R160.reuse, R14, R8 ;  /* 0x0000000ea008723c */ /* 0x040fe20000041808 */
[----:B------:R-:W-:Y:S03]  /*ef30*/  MUFU.EX2 R252, R252 ;  /* 0x000000fc00fc7308 */ /* 0x000fe60000000800 */
[----:B------:R-:W-:Y:S02]  /*ef40*/  FMUL.FTZ R13, R0, R145 ;  /* 0x00000091000d7220 */ /* 0x000fe40000410000 */
[C---:B------:R-:W-:Y:S02]  /*ef50*/  FMUL.FTZ R19, R2.reuse, R143 ;  /* 0x0000008f02137220 */ /* 0x040fe40000410000 */
[C---:B------:R-:W-:Y:S01]  /*ef60*/  FMUL.FTZ R14, R2.reuse, R146 ;  /* 0x00000092020e7220 */ /* 0x040fe20000410000 */
[----:B------:R-:W-:Y:S02]  /*ef70*/  LDSM.16.MT88.4 R140, [R213+0x5880] ;  /* 0x00588000d58c783b */ /* 0x000fe40000004200 */
[----:B------:R-:W2:Y:S01]  /*ef80*/  MUFU.EX2 R249, R249 ;  /* 0x000000f900f97308 */ /* 0x000ea20000000800 */
[C---:B------:R-:W-:Y:S02]  /*ef90*/  FMUL.FTZ R15, R2.reuse, R147 ;  /* 0x00000093020f7220 */ /* 0x040fe40000410000 */
[C---:B------:R-:W-:Y:S02]  /*efa0*/  FMUL.FTZ R26, R2.reuse, R134 ;  /* 0x00000086021a7220 */ /* 0x040fe40000410000 */
[C---:B------:R-:W-:Y:S01]  /*efb0*/  FMUL.FTZ R27, R2.reuse, R135 ;  /* 0x00000087021b7220 */ /* 0x040fe20000410000 */
[----:B------:R-:W3:Y:S01]  /*efc0*/  LDSM.16.MT88.4 R144, [R212+0x4080] ;  /* 0x00408000d490783b */ /* 0x000ee20000004200 */
[C---:B------:R-:W-:Y:S01]  /*efd0*/  FMUL.FTZ R30, R2.reuse, R30 ;  /* 0x0000001e021e7220 */ /* 0x040fe20000410000 */
[C---:B------:R-:W-:Y:S02]  /*efe0*/  HMMA.16816.F32.BF16 R12, R160.reuse, R20, R12 ;  /* 0x00000014a00c723c */ /* 0x040fe4000004180c */
[----:B------:R-:W-:Y:S01]  /*eff0*/  MUFU.EX2 R251, R251 ;  /* 0x000000fb00fb7308 */ /* 0x000fe20000000800 */
[C---:B------:R-:W-:Y:S02]  /*f000*/  FMUL.FTZ R31, R2.reuse, R31 ;  /* 0x0000001f021f7220 */ /* 0x040fe40000410000 */
[----:B------:R-:W-:Y:S01]  /*f010*/  FMUL.FTZ R34, R2, R34 ;  /* 0x0000002202227220 */ /* 0x000fe20000410000 */
[----:B------:R-:W-:Y:S01]  /*f020*/  LDSM.16.MT88.4 R132, [R214+0x5880] ;  /* 0x00588000d684783b */ /* 0x000fe20000004200 */
[C---:B------:R-:W-:Y:S01]  /*f030*/  FMUL.FTZ R20, R0.reuse, R136 ;  /* 0x0000008800147220 */ /* 0x040fe20000410000 */
[C---:B------:R-:W-:Y:S04]  /*f040*/  HMMA.16816.F32.BF16 R16, R160.reuse, R22, R16 ;  /* 0x00000016a010723c */ /* 0x040fe80000041810 */
[----:B------:R-:W-:Y:S01]  /*f050*/  FMUL.FTZ R21, R0, R137 ;  /* 0x0000008900157220 */ /* 0x000fe20000410000 */
[----:B------:R-:W-:Y:S01]  /*f060*/  MUFU.EX2 R191, R191 ;  /* 0x000000bf00bf7308 */ /* 0x000fe20000000800 */
[C---:B------:R-:W-:Y:S02]  /*f070*/  FMUL.FTZ R35, R2.reuse, R35 ;  /* 0x0000002302237220 */ /* 0x040fe40000410000 */
[C---:B------:R-:W-:Y:S04]  /*f080*/  FMUL.FTZ R22, R2.reuse, R138 ;  /* 0x0000008a02167220 */ /* 0x040fe80000410000 */
[C---:B------:R-:W-:Y:S02]  /*f090*/  FMUL.FTZ R23, R2.reuse, R139 ;  /* 0x0000008b02177220 */ /* 0x040fe40000410000 */
[----:B------:R-:W4:Y:S01]  /*f0a0*/  LDSM.16.MT88.4 R136, [R216+0x5880] ;  /* 0x00588000d888783b */ /* 0x000f220000004200 */
[C---:B------:R-:W-:Y:S01]  /*f0b0*/  FMUL.FTZ R38, R2.reuse, R38 ;  /* 0x0000002602267220 */ /* 0x040fe20000410000 */
[----:B------:R-:W-:Y:S01]  /*f0c0*/  MUFU.EX2 R189, R189 ;  /* 0x000000bd00bd7308 */ /* 0x000fe20000000800 */
[C---:B------:R-:W-:Y:S02]  /*f0d0*/  FMUL.FTZ R39, R2.reuse, R39 ;  /* 0x0000002702277220 */ /* 0x040fe40000410000 */
[C---:B-1----:R-:W-:Y:S03]  /*f0e0*/  HMMA.16816.F32.BF16 R20, R160.reuse, R152, R20 ;  /* 0x00000098a014723c */ /* 0x042fe60000041814 */
[C---:B------:R-:W-:Y:S02]  /*f0f0*/  FMUL.FTZ R42, R2.reuse, R42 ;  /* 0x0000002a022a7220 */ /* 0x040fe40000410000 */
[C---:B------:R-:W-:Y:S02]  /*f100*/  FMUL.FTZ R43, R2.reuse, R43 ;  /* 0x0000002b022b7220 */ /* 0x040fe40000410000 */
[C---:B------:R-:W-:Y:S01]  /*f110*/  FMUL.FTZ R46, R2.reuse, R46 ;  /* 0x0000002e022e7220 */ /* 0x040fe20000410000 */
[C---:B------:R-:W-:Y:S01]  /*f120*/  HMMA.16816.F32.BF16 R24, R160.reuse, R154, R24 ;  /* 0x0000009aa018723c */ /* 0x040fe20000041818 */
[----:B------:R-:W-:Y:S01]  /*f130*/  LDSM.16.MT88.4 R152, [R212+0x4880] ;  /* 0x00488000d498783b */ /* 0x000fe20000004200 */
[----:B------:R-:W-:Y:S02]  /*f140*/  MUFU.EX2 R187, R187 ;  /* 0x000000bb00bb7308 */ /* 0x000fe40000000800 */
[C---:B------:R-:W-:Y:S02]  /*f150*/  FMUL.FTZ R47, R2.reuse, R47 ;  /* 0x0000002f022f7220 */ /* 0x040fe40000410000 */
[C---:B------:R-:W-:Y:S02]  /*f160*/  FMUL.FTZ R50, R2.reuse, R50 ;  /* 0x0000003202327220 */ /* 0x040fe40000410000 */
[C---:B---3--:R-:W-:Y:S04]  /*f170*/  HMMA.16816.F32.BF16 R28, R160.reuse, R144, R28 ;  /* 0x00000090a01c723c */ /* 0x048fe8000004181c */
[C---:B------:R-:W-:Y:S01]  /*f180*/  FMUL.FTZ R51, R2.reuse, R51 ;  /* 0x0000003302337220 */ /* 0x040fe20000410000 */
[----:B------:R-:W-:Y:S01]  /*f190*/  MUFU.EX2 R192, R192 ;  /* 0x000000c000c07308 */ /* 0x000fe20000000800 */
[C---:B------:R-:W-:Y:S02]  /*f1a0*/  FMUL.FTZ R54, R2.reuse, R54 ;  /* 0x0000003602367220 */ /* 0x040fe40000410000 */
[C---:B------:R-:W-:Y:S01]  /*f1b0*/  HMMA.16816.F32.BF16 R32, R160.reuse, R146, R32 ;  /* 0x00000092a020723c */ /* 0x040fe20000041820 */
[----:B------:R-:W-:Y:S03]  /*f1c0*/  LDSM.16.MT88.4 R144, [R214+0x4880] ;  /* 0x00488000d690783b */ /* 0x000fe60000004200 */
[C---:B------:R-:W-:Y:S02]  /*f1d0*/  FMUL.FTZ R55, R2.reuse, R55 ;  /* 0x0000003702377220 */ /* 0x040fe40000410000 */
[C---:B------:R-:W-:Y:S02]  /*f1e0*/  FMUL.FTZ R58, R2.reuse, R58 ;  /* 0x0000003a023a7220 */ /* 0x040fe40000410000 */
[C---:B------:R-:W-:Y:S01]  /*f1f0*/  FMUL.FTZ R59, R2.reuse, R59 ;  /* 0x0000003b023b7220 */ /* 0x040fe20000410000 */
[C---:B----4-:R-:W-:Y:S03]  /*f200*/  HMMA.16816.F32.BF16 R36, R160.reuse, R136, R36 ;  /* 0x00000088a024723c */ /* 0x050fe60000041824 */
[C---:B------:R-:W-:Y:S02]  /*f210*/  FMUL.FTZ R62, R2.reuse, R62 ;  /* 0x0000003e023e7220 */ /* 0x040fe40000410000 */
[----:B------:R-:W-:Y:S02]  /*f220*/  FMUL.FTZ R63, R2, R63 ;  /* 0x0000003f023f7220 */ /* 0x000fe40000410000 */
[----:B------:R-:W-:Y:S01]  /*f230*/  FMUL.FTZ R65, R0, R65 ;  /* 0x0000004100417220 */ /* 0x000fe20000410000 */
        /* <DEDUP_REMOVED lines=8> */
[----:B------:R-:W3:Y:S03]  /*f2c0*/  LDSM.16.MT88.4 R132, [R216+0x7080] ;  /* 0x00708000d884783b */ /* 0x000ee60000004200 */
[C---:B------:R-:W-:Y:S02]  /*f2d0*/  FMUL.FTZ R70, R2.reuse, R70 ;  /* 0x0000004602467220 */ /* 0x040fe40000410000 */
[----:B------:R-:W-:Y:S02]  /*f2e0*/  FMUL.FTZ R71, R2, R71 ;  /* 0x0000004702477220 */ /* 0x000fe40000410000 */
[C---:B------:R-:W-:Y:S04]  /*f2f0*/  HMMA.16816.F32.BF16 R52, R160.reuse, R140, R52 ;  /* 0x0000008ca034723c */ /* 0x040fe80000041834 */
[C---:B------:R-:W-:Y:S02]  /*f300*/  FMUL.FTZ R72, R0.reuse, R72 ;  /* 0x0000004800487220 */ /* 0x040fe40000410000 */
[----:B------:R-:W-:Y:S02]  /*f310*/  FMUL.FTZ R73, R0, R73 ;  /* 0x0000004900497220 */ /* 0x000fe40000410000 */
[C---:B------:R-:W-:Y:S01]  /*f320*/  HMMA.16816.F32.BF16 R56, R160.reuse, R142, R56 ;  /* 0x0000008ea038723c */ /* 0x040fe20000041838 */
[----:B------:R-:W4:Y:S03]  /*f330*/  LDSM.16.MT88.4 R140, [R214+0x7080] ;  /* 0x00708000d68c783b */ /* 0x000f260000004200 */
        /* <DEDUP_REMOVED lines=9> */
[C---:B------:R-:W-:Y:S02]  /*f3d0*/  FMUL.FTZ R80, R0.reuse, R80 ;  /* 0x0000005000507220 */ /* 0x040fe40000410000 */
[----:B------:R-:W-:Y:S02]  /*f3e0*/  FMUL.FTZ R81, R0, R81 ;  /* 0x0000005100517220 */ /* 0x000fe40000410000 */
[C---:B---3--:R-:W-:Y:S04]  /*f3f0*/  HMMA.16816.F32.BF16 R68, R160.reuse, R132, R68 ;  /* 0x00000084a044723c */ /* 0x048fe80000041844 */
[C---:B------:R-:W-:Y:S02]  /*f400*/  FMUL.FTZ R82, R2.reuse, R82 ;  /* 0x0000005202527220 */ /* 0x040fe40000410000 */
[----:B------:R-:W-:Y:S02]  /*f410*/  FMUL.FTZ R83, R2, R83 ;  /* 0x0000005302537220 */ /* 0x000fe40000410000 */
[C---:B------:R-:W-:Y:S01]  /*f420*/  HMMA.16816.F32.BF16 R72, R160.reuse, R134, R72 ;  /* 0x00000086a048723c */ /* 0x040fe20000041848 */
[----:B------:R-:W3:Y:S03]  /*f430*/  LDSM.16.MT88.4 R132, [R212+0x7080] ;  /* 0x00708000d484783b */ /* 0x000ee60000004200 */
[C---:B------:R-:W-:Y:S02]  /*f440*/  FMUL.FTZ R84, R0.reuse, R84 ;  /* 0x0000005400547220 */ /* 0x040fe40000410000 */
[----:B------:R-:W-:Y:S02]  /*f450*/  FMUL.FTZ R85, R0, R85 ;  /* 0x0000005500557220 */ /* 0x000fe40000410000 */
[C---:B----4-:R-:W-:Y:S04]  /*f460*/  HMMA.16816.F32.BF16 R76, R160.reuse, R140, R76 ;  /* 0x0000008ca04c723c */ /* 0x050fe8000004184c */
        /* <DEDUP_REMOVED lines=10> */
[----:B------:R-:W-:Y:S02]  /*f510*/  FMUL.FTZ R93, R0, R93 ;  /* 0x0000005d005d7220 */ /* 0x000fe40000410000 */
[C---:B------:R-:W-:Y:S01]  /*f520*/  FMUL.FTZ R94, R2.reuse, R94 ;  /* 0x0000005e025e7220 */ /* 0x040fe20000410000 */
[C---:B------:R-:W-:Y:S01]  /*f530*/  HMMA.16816.F32.BF16 R88, R160.reuse, R138, R88 ;  /* 0x0000008aa058723c */ /* 0x040fe20000041858 */
[----:B------:R-:W1:Y:S02]  /*f540*/  LDSM.16.MT88.4 R136, [R214+0x8880] ;  /* 0x00888000d688783b */ /* 0x000e640000004200 */
[----:B------:R-:W-:Y:S02]  /*f550*/  FMUL.FTZ R95, R2, R95 ;  /* 0x0000005f025f7220 */ /* 0x000fe40000410000 */
[C---:B------:R-:W-:Y:S02]  /*f560*/  FMUL.FTZ R96, R0.reuse, R96 ;  /* 0x0000006000607220 */ /* 0x040fe40000410000 */
[----:B------:R-:W-:Y:S02]  /*f570*/  FMUL.FTZ R97, R0, R97 ;  /* 0x0000006100617220 */ /* 0x000fe40000410000 */
[C---:B------:R-:W-:Y:S01]  /*f580*/  FMUL.FTZ R98, R2.reuse, R98 ;  /* 0x0000006202627220 */ /* 0x040fe20000410000 */
[C---:B---3--:R-:W-:Y:S03]  /*f590*/  HMMA.16816.F32.BF16 R92, R160.reuse, R132, R92 ;  /* 0x00000084a05c723c */ /* 0x048fe6000004185c */
[----:B------:R-:W-:Y:S02]  /*f5a0*/  FMUL.FTZ R99, R2, R99 ;  /* 0x0000006302637220 */ /* 0x000fe40000410000 */
[C---:B------:R-:W-:Y:S02]  /*f5b0*/  FMUL.FTZ R100, R0.reuse, R100 ;  /* 0x0000006400647220 */ /* 0x040fe40000410000 */
[----:B------:R-:W-:Y:S02]  /*f5c0*/  FMUL.FTZ R101, R0, R101 ;  /* 0x0000006500657220 */ /* 0x000fe40000410000 */
[C---:B------:R-:W-:Y:S01]  /*f5d0*/  FMUL.FTZ R102, R2.reuse, R102 ;  /* 0x0000006602667220 */ /* 0x040fe20000410000 */
[C---:B------:R-:W-:Y:S01]  /*f5e0*/  HMMA.16816.F32.BF16 R96, R160.reuse, R134, R96 ;  /* 0x00000086a060723c */ /* 0x040fe20000041860 */
[----:B------:R-:W3:Y:S02]  /*f5f0*/  LDSM.16.MT88.4 R132, [R213+0x8880] ;  /* 0x00888000d584783b */ /* 0x000ee40000004200 */
[----:B------:R-:W-:Y:S02]  /*f600*/  FMUL.FTZ R103, R2, R103 ;  /* 0x0000006702677220 */ /* 0x000fe40000410000 */
[C---:B------:R-:W-:Y:S02]  /*f610*/  FMUL.FTZ R104, R0.reuse, R104 ;  /* 0x0000006800687220 */ /* 0x040fe40000410000 */
[----:B------:R-:W-:Y:S02]  /*f620*/  FMUL.FTZ R105, R0, R105 ;  /* 0x0000006900697220 */ /* 0x000fe40000410000 */
[C---:B------:R-:W-:Y:S01]  /*f630*/  FMUL.FTZ R106, R2.reuse, R106 ;  /* 0x0000006a026a7220 */ /* 0x040fe20000410000 */
[C---:B----4-:R-:W-:Y:S03]  /*f640*/  HMMA.16816.F32.BF16 R100, R160.reuse, R140, R100 ;  /* 0x0000008ca064723c */ /* 0x050fe60000041864 */
[----:B------:R-:W-:Y:S02]  /*f650*/  FMUL.FTZ R107, R2, R107 ;  /* 0x0000006b026b7220 */ /* 0x000fe40000410000 */
[C---:B------:R-:W-:Y:S02]  /*f660*/  FMUL.FTZ R108, R0.reuse, R108 ;  /* 0x0000006c006c7220 */ /* 0x040fe40000410000 */
[----:B------:R-:W-:Y:S02]  /*f670*/  FMUL.FTZ R109, R0, R109 ;  /* 0x0000006d006d7220 */ /* 0x000fe40000410000 */
[C---:B------:R-:W-:Y:S01]  /*f680*/  FMUL.FTZ R110, R2.reuse, R110 ;  /* 0x0000006e026e7220 */ /* 0x040fe20000410000 */
[C---:B------:R-:W-:Y:S01]  /*f690*/  HMMA.16816.F32.BF16 R104, R160.reuse, R142, R104 ;  /* 0x0000008ea068723c */ /* 0x040fe20000041868 */
[----:B------:R-:W4:Y:S02]  /*f6a0*/  LDSM.16.MT88.4 R140, [R212+0x8880] ;  /* 0x00888000d48c783b */ /* 0x000f240000004200 */
[----:B------:R-:W-:Y:S02]  /*f6b0*/  FMUL.FTZ R111, R2, R111 ;  /* 0x0000006f026f7220 */ /* 0x000fe40000410000 */
        /* <DEDUP_REMOVED lines=16> */
[----:B------:R-:W-:Y:S02]  /*f7c0*/  FMUL.FTZ R124, R0, R124 ;  /* 0x0000007c007c7220 */ /* 0x000fe40000410000 */
[--C-:B------:R-:W-:Y:S01]  /*f7d0*/  FFMA.FTZ R132, R164, c[0x0][0x2d0], -R185.reuse ;  /* 0x0000b400a4847a23 */ /* 0x100fe200000108b9 */
[----:B--2---:R-:W-:Y:S01]  /*f7e0*/  F2FP.BF16.PACK_AB R133, R249, R252 ;  /* 0x000000fcf985723e */ /* 0x004fe200000010ff */
[----:B------:R-:W2:Y:S01]  /*f7f0*/  LDSM.16.MT88.4 R164, [R216+0x6080] ;  /* 0x00608000d8a4783b */ /* 0x000ea20000004200 */
[C---:B------:R-:W-:Y:S01]  /*f800*/  HMMA.16816.F32.BF16 R120, R160.reuse, R134, R120 ;  /* 0x00000086a078723c */ /* 0x040fe20000041878 */
[----:B------:R3:W5:Y:S02]  /*f810*/  MUFU.EX2 R197, R132 ;  /* 0x0000008400c57308 */ /* 0x0007640000000800 */
[----:B------:R-:W-:Y:S02]  /*f820*/  FMUL.FTZ R125, R0, R125 ;  /* 0x0000007d007d7220 */ /* 0x000fe40000410000 */
[C---:B------:R-:W-:Y:S02]  /*f830*/  FMUL.FTZ R126, R2.reuse, R126 ;  /* 0x0000007e027e7220 */ /* 0x040fe40000410000 */
[----:B------:R-:W-:Y:S01]  /*f840*/  FMUL.FTZ R127, R2, R127 ;  /* 0x0000007f027f7220 */ /* 0x000fe20000410000 */
[----:B------:R-:W-:Y:S01]  /*f850*/  F2FP.BF16.PACK_AB R134, R250, R195 ;  /* 0x000000c3fa86723e */ /* 0x000fe200000010ff */
[C---:B------:R-:W-:Y:S03]  /*f860*/  FMUL.FTZ R128, R0.reuse, R128 ;  /* 0x0000008000807220 */ /* 0x040fe60000410000 */
[----:B------:R-:W-:Y:S02]  /*f870*/  FMUL.FTZ R129, R0, R129 ;  /* 0x0000008100817220 */ /* 0x000fe40000410000 */
[C---:B----4-:R-:W-:Y:S03]  /*f880*/  HMMA.16816.F32.BF16 R124, R160.reuse, R140, R124 ;  /* 0x0000008ca07c723c */ /* 0x050fe6000004187c */
[C---:B------:R-:W-:Y:S02]  /*f890*/  FMUL.FTZ R130, R2.reuse, R130 ;  /* 0x0000008202827220 */ /* 0x040fe40000410000 */
[----:B------:R-:W-:Y:S02]  /*f8a0*/  FMUL.FTZ R131, R2, R131 ;  /* 0x0000008302837220 */ /* 0x000fe40000410000 */
[--C-:B------:R-:W-:Y:S02]  /*f8b0*/  FFMA.FTZ R159, R190, c[0x0][0x2d0], -R185.reuse ;  /* 0x0000b400be9f7a23 */ /* 0x100fe400000108b9 */
[--C-:B------:R-:W-:Y:S03]  /*f8c0*/  FFMA.FTZ R188, R188, c[0x0][0x2d0], -R185.reuse ;  /* 0x0000b400bcbc7a23 */ /* 0x100fe600000108b9 */
[----:B------:R-:W-:Y:S01]  /*f8d0*/  HMMA.16816.F32.BF16 R128, R160, R142, R128 ;  /* 0x0000008ea080723c */ /* 0x000fe20000041880 */
[----:B------:R-:W4:Y:S01]  /*f8e0*/  LDSM.16.MT88.4 R140, [R214+0x6080] ;  /* 0x00608000d68c783b */ /* 0x000f220000004200 */
[----:B------:R-:W-:Y:S01]  /*f8f0*/  MUFU.EX2 R159, R159 ;  /* 0x0000009f009f7308 */ /* 0x000fe20000000800 */
[----:B---3--:R-:W-:Y:S01]  /*f900*/  F2FP.BF16.PACK_AB R132, R194, R193 ;  /* 0x000000c1c284723e */ /* 0x008fe200000010ff */
[--C-:B------:R-:W-:Y:S01]  /*f910*/  FFMA.FTZ R186, R186, c[0x0][0x2d0], -R185.reuse ;  /* 0x0000b400baba7a23 */ /* 0x100fe200000108b9 */
[----:B-----5:R-:W-:Y:S01]  /*f920*/  F2FP.BF16.PACK_AB R135, R197, R251 ;  /* 0x000000fbc587723e */ /* 0x020fe200000010ff */
[----:B------:R-:W-:Y:S02]  /*f930*/  FFMA.FTZ R185, R158, c[0x0][0x2d0], -R185 ;  /* 0x0000b4009eb97a23 */ /* 0x000fe400000108b9 */
[----:B------:R-:W-:Y:S01]  /*f940*/  FFMA.FTZ R180, R0, R247, R180 ;  /* 0x000000f700b47223 */ /* 0x000fe200000100b4 */
[----:B------:R-:W3:Y:S03]  /*f950*/  LDSM.16.MT88.4 R160, [R213+0x6080] ;  /* 0x00608000d5a0783b */ /* 0x000ee60000004200 */
[C---:B-1----:R-:W-:Y:S01]  /*f960*/  HMMA.16816.F32.BF16 R4, R132.reuse, R136, R4 ;  /* 0x000000888404723c */ /* 0x042fe20000041804 */
[----:B------:R-:W1:Y:S04]  /*f970*/  MUFU.EX2 R188, R188 ;  /* 0x000000bc00bc7308 */ /* 0x000e680000000800 */
[----:B------:R-:W-:Y:S01]  /*f980*/  FFMA.FTZ R184, R2, R243, R184 ;  /* 0x000000f302b87223 */ /* 0x000fe200000100b8 */
[----:B------:R-:W-:Y:S01]  /*f990*/  MOV R2, R156 ;  /* 0x0000009c00027202 */ /* 0x000fe20000000f00 */
[----:B------:R-:W-:Y:S01]  /*f9a0*/  FADD.FTZ R179, R179, R180 ;  /* 0x000000b4b3b37221 */ /* 0x000fe20000010000 */
[C---:B------:R-:W-:Y:S01]  /*f9b0*/  HMMA.16816.F32.BF16 R8, R132.reuse, R138, R8 ;  /* 0x0000008a8408723c */ /* 0x040fe20000041808 */
[----:B------:R-:W5:Y:S02]  /*f9c0*/  LDSM.16.MT88.4 R136, [R216+0x7880] ;  /* 0x00788000d888783b */ /* 0x000f640000004200 */
[----:B------:R-:W-:Y:S01]  /*f9d0*/  MUFU.EX2 R186, R186 ;  /* 0x000000ba00ba7308 */ /* 0x000fe20000000800 */
[----:B------:R-:W-:Y:S02]  /*f9e0*/  FADD.FTZ R183, R183, R184 ;  /* 0x000000b8b7b77221 */ /* 0x000fe40000010000 */
[----:B------:R-:W-:Y:S02]  /*f9f0*/  FADD.FTZ R0, R178, R179 ;  /* 0x000000b3b2007221 */ /* 0x000fe40000010000 */
[C---:B------:R-:W-:Y:S04]  /*fa00*/  HMMA.16816.F32.BF16 R12, R132.reuse, R144, R12 ;  /* 0x00000090840c723c */ /* 0x040fe8000004180c */
[----:B------:R-:W-:Y:S01]  /*fa10*/  FADD.FTZ R182, R182, R183 ;  /* 0x000000b7b6b67221 */ /* 0x000fe20000010000 */
[----:B------:R-:W1:Y:S01]  /*fa20*/  MUFU.EX2 R185, R185 ;  /* 0x000000b900b97308 */ /* 0x000e620000000800 */
[----:B------:R-:W-:Y:S02]  /*fa30*/  FADD.FTZ R0, R177, R0 ;  /* 0x00000000b1007221 */ /* 0x000fe40000010000 */
[C---:B------:R-:W-:Y:S01]  /*fa40*/  HMMA.16816.F32.BF16 R16, R132.reuse, R146, R16 ;  /* 0x000000928410723c */ /* 0x040fe20000041810 */
[----:B------:R-:W1:Y:S03]  /*fa50*/  LDSM.16.MT88.4 R144, [R213+0x7880] ;  /* 0x00788000d590783b */ /* 0x000e660000004200 */
[----:B------:R-:W-:Y:S02]  /*fa60*/  FADD.FTZ R181, R181, R182 ;  /* 0x000000b6b5b57221 */ /* 0x000fe40000010000 */
[----:B------:R-:W-:Y:S02]  /*fa70*/  FADD.FTZ R193, R193, R0 ;  /* 0x00000000c1c17221 */ /* 0x000fe40000010000 */
[C---:B------:R-:W-:Y:S04]  /*fa80*/  HMMA.16816.F32.BF16 R20, R132.reuse, R148, R20 ;  /* 0x000000948414723c */ /* 0x040fe80000041814 */
[----:B------:R-:W-:Y:S02]  /*fa90*/  FADD.FTZ R252, R252, R181 ;  /* 0x000000b5fcfc7221 */ /* 0x000fe40000010000 */
        /* <DEDUP_REMOVED lines=8> */
[C---:B------:R-:W-:Y:S04]  /*fb20*/  HMMA.16816.F32.BF16 R32, R132.reuse, R154, R32 ;  /* 0x0000009a8420723c */ /* 0x040fe80000041820 */
[----:B------:R-:W-:Y:S01]  /*fb30*/  FADD.FTZ R0, R197, R251 ;  /* 0x000000fbc5007221 */ /* 0x000fe20000010000 */
[----:B------:R-:W-:Y:S01]  /*fb40*/  MOV R197, c[0x0][0x32c] ;  /* 0x0000cb0000c57a02 */ /* 0x000fe20000000f00 */
[----:B------:R-:W-:Y:S02]  /*fb50*/  FADD.FTZ R250, R191, R250 ;  /* 0x000000fabffa7221 */ /* 0x000fe40000010000 */
[C---:B--2---:R-:W-:Y:S08]  /*fb60*/  HMMA.16816.F32.BF16 R36, R132.reuse, R164, R36 ;  /* 0x000000a48424723c */ /* 0x044ff00000041824 */
[C---:B------:R-:W-:Y:S01]  /*fb70*/  HMMA.16816.F32.BF16 R40, R132.reuse, R166, R40 ;  /* 0x000000a68428723c */ /* 0x040fe20000041828 */
[----:B------:R-:W-:Y:S07]  /*fb80*/  LDSM.16.MT88.4 R164, [R213+0x5080] ;  /* 0x00508000d5a4783b */ /* 0x000fee0000004200 */
[C---:B----4-:R-:W-:Y:S08]  /*fb90*/  HMMA.16816.F32.BF16 R44, R132.reuse, R140, R44 ;  /* 0x0000008c842c723c */ /* 0x050ff0000004182c */
[C---:B------:R-:W-:Y:S01]  /*fba0*/  HMMA.16816.F32.BF16 R48, R132.reuse, R142, R48 ;  /* 0x0000008e8430723c */ /* 0x040fe20000041830 */
[----:B------:R-:W2:Y:S07]  /*fbb0*/  LDSM.16.MT88.4 R140, [R216+0x9080] ;  /* 0x00908000d88c783b */ /* 0x000eae0000004200 */
[C---:B---3--:R-:W-:Y:S07]  /*fbc0*/  HMMA.16816.F32.BF16 R52, R132.reuse, R160, R52 ;  /* 0x000000a08434723c */ /* 0x048fee0000041834 */
[----:B------:R-:W-:Y:S01]  /*fbd0*/  F2FP.BF16.PACK_AB R160, R189, R191 ;  /* 0x000000bfbda0723e */ /* 0x000fe200000010ff */
[C---:B------:R-:W-:Y:S04]  /*fbe0*/  HMMA.16816.F32.BF16 R56, R132.reuse, R162, R56 ;  /* 0x000000a28438723c */ /* 0x040fe80000041838 */
[----:B-1----:R-:W-:Y:S01]  /*fbf0*/  F2FP.BF16.PACK_AB R161, R188, R159 ;  /* 0x0000009fbca1723e */ /* 0x002fe200000010ff */
[----:B------:R-:W-:Y:S02]  /*fc00*/  FADD.FTZ R159, R159, R0 ;  /* 0x000000009f9f7221 */ /* 0x000fe40000010000 */
[----:B------:R-:W-:Y:S01]  /*fc10*/  F2FP.BF16.PACK_AB R162, R192, R187 ;  /* 0x000000bbc0a2723e */ /* 0x000fe200000010ff */
[C---:B------:R-:W-:Y:S04]  /*fc20*/  HMMA.16816.F32.BF16 R60, R132.reuse, R168, R60 ;  /* 0x000000a8843c723c */ /* 0x040fe8000004183c */
[----:B------:R-:W-:Y:S01]  /*fc30*/  F2FP.BF16.PACK_AB R163, R185, R186 ;  /* 0x000000bab9a3723e */ /* 0x000fe200000010ff */
[----:B------:R-:W-:Y:S02]  /*fc40*/  FADD.FTZ R0, R189, R250 ;  /* 0x000000fabd007221 */ /* 0x000fe40000010000 */
[----:B------:R-:W-:Y:S01]  /*fc50*/  FADD.FTZ R159, R188, R159 ;  /* 0x0000009fbc9f7221 */ /* 0x000fe20000010000 */
[C---:B------:R-:W-:Y:S01]  /*fc60*/  HMMA.16816.F32.BF16 R64, R132.reuse, R170, R64 ;  /* 0x000000aa8440723c */ /* 0x040fe20000041840 */
[----:B------:R-:W-:Y:S03]  /*fc70*/  LDSM.16.MT88.4 R168, [R212+0x5080] ;  /* 0x00508000d4a8783b */ /* 0x000fe60000004200 */
[----:B------:R-:W-:Y:S01]  /*fc80*/  FADD.FTZ R187, R187, R0 ;  /* 0x00000000bbbb7221 */ /* 0x000fe20000010000 */
[----:B------:R-:W-:Y:S01]  /*fc90*/  MOV R0, R157 ;  /* 0x0000009d00007202 */ /* 0x000fe20000000f00 */
[----:B------:R-:W-:Y:S02]  /*fca0*/  FADD.FTZ R186, R186, R159 ;  /* 0x0000009fbaba7221 */ /* 0x000fe40000010000 */
[C---:B-----5:R-:W-:Y:S04]  /*fcb0*/  HMMA.16816.F32.BF16 R68, R132.reuse, R136, R68 ;  /* 0x000000888444723c */ /* 0x060fe80000041844 */
[----:B------:R-:W-:Y:S02]  /*fcc0*/  FADD.FTZ R247, R192, R187 ;  /* 0x000000bbc0f77221 */ /* 0x000fe40000010000 */
[----:B------:R-:W-:Y:S02]  /*fcd0*/  FADD.FTZ R243, R185, R186 ;  /* 0x000000bab9f37221 */ /* 0x000fe40000010000 */
[C---:B------:R-:W-:Y:S01]  /*fce0*/  HMMA.16816.F32.BF16 R72, R132.reuse, R138, R72 ;  /* 0x0000008a8448723c */ /* 0x040fe20000041848 */
[----:B------:R-:W1:Y:S07]  /*fcf0*/  LDSM.16.MT88.4 R136, [R214+0x9080] ;  /* 0x00908000d688783b */ /* 0x000e6e0000004200 */
[C---:B------:R-:W-:Y:S08]  /*fd00*/  HMMA.16816.F32.BF16 R76, R132.reuse, R172, R76 ;  /* 0x000000ac844c723c */ /* 0x040ff0000004184c */
[C---:B------:R-:W-:Y:S01]  /*fd10*/  HMMA.16816.F32.BF16 R80, R132.reuse, R174, R80 ;  /* 0x000000ae8450723c */ /* 0x040fe20000041850 */
[----:B------:R-:W-:Y:S07]  /*fd20*/  LDSM.16.MT88.4 R172, [R216+0x6880] ;  /* 0x00688000d8ac783b */ /* 0x000fee0000004200 */
        /* <DEDUP_REMOVED lines=8> */
[----:B------:R-:W-:Y:S07]  /*fdb0*/  LDSM.16.MT88.4 R140, [R214+0x5080] ;  /* 0x00508000d68c783b */ /* 0x000fee0000004200 */
[C---:B-1----:R-:W-:Y:S08]  /*fdc0*/  HMMA.16816.F32.BF16 R108, R132.reuse, R136, R108 ;  /* 0x00000088846c723c */ /* 0x042ff0000004186c */
[C---:B------:R-:W-:Y:S01]  /*fdd0*/  HMMA.16816.F32.BF16 R112, R132.reuse, R138, R112 ;  /* 0x0000008a8470723c */ /* 0x040fe20000041870 */
[----:B------:R-:W1:Y:S07]  /*fde0*/  LDSM.16.MT88.4 R136, [R216+0x5080] ;  /* 0x00508000d888783b */ /* 0x000e6e0000004200 */
[C---:B---3--:R-:W-:Y:S08]  /*fdf0*/  HMMA.16816.F32.BF16 R116, R132.reuse, R144, R116 ;  /* 0x000000908474723c */ /* 0x048ff00000041874 */
        /* <DEDUP_REMOVED lines=43> */
[----:B------:R-:W-:Y:S01]  /*100b0*/  IADD3 R4, R246, -0x1, RZ ;  /* 0xfffffffff6047810 */ /* 0x000fe20007ffe0ff */
[C---:B------:R-:W-:Y:S04]  /*100c0*/  HMMA.16816.F32.BF16 R120, R160.reuse, R6, R120 ;  /* 0x00000006a078723c */ /* 0x040fe80000041878 */
[----:B------:R-:W-:Y:S04]  /*100d0*/  MOV R246, R4 ;  /* 0x0000000400f67202 */ /* 0x000fe80000000f00 */
[C---:B--2---:R-:W-:Y:S08]  /*100e0*/  HMMA.16816.F32.BF16 R124, R160.reuse, R8, R124 ;  /* 0x00000008a07c723c */ /* 0x044ff0000004187c */
[----:B------:R-:W-:Y:S01]  /*100f0*/  HMMA.16816.F32.BF16 R128, R160, R10, R128 ;  /* 0x0000000aa080723c */ /* 0x000fe20000041880 */
[----:B------:R-:W-:-:S07]  /*10100*/  @P0 BRA `(.L_x_1114) ;  /* 0xffffc9f000000947 */ /* 0x000fce000383ffff */
[----:B------:R-:W-:Y:S06]  /*10110*/  @!UPT UIADD3 URZ, URZ, URZ, URZ ;  /* 0x0000003f3f3ff290 */ /* 0x000fec000fffe03f */
[----:B------:R-:W-:Y:S01]  /*10120*/  IMAD.SHL.U32 R170, R176, 0x80, RZ ;  /* 0x00000080b0aa7824 */ /* 0x000fe200078e00ff */
[----:B------:R-:W-:Y:S01]  /*10130*/  MOV R0, R157 ;  /* 0x0000009d00007202 */ /* 0x000fe20000000f00 */
[----:B------:R-:W-:Y:S01]  /*10140*/  IMAD.MOV.U32 R2, RZ, RZ, R156 ;  /* 0x000000ffff027224 */ /* 0x000fe200078e009c */
[----:B------:R-:W-:-:S07]  /*10150*/  MOV R246, R4 ;  /* 0x0000000400f67202 */ /* 0x000fce0000000f00 */
.L_x_1101:
[----:B------:R-:W2:Y:S04]  /*10160*/  LDL R5, [R1+0x64] ;  /* 0x0000640001057983 */ /* 0x000ea80000100800 */
[----:B------:R-:W3:Y:S01]  /*10170*/  LDL R4, [R1+0x58] ;  /* 0x0000580001047983 */ /* 0x000ee20000100800 */
[----:B------:R-:W-:Y:S01]  /*10180*/  IMAD.MOV.U32 R250, RZ, RZ, c[0x0][0x2c4] ;  /* 0x0000b100fffa7624 */ /* 0x000fe200078e00ff */
[----:B------:R-:W-:Y:S01]  /*10190*/  IADD3 R170, R170, 0x7f, RZ ;  /* 0x0000007faaaa7810 */ /* 0x000fe20007ffe0ff */
[----:B------:R-:W-:-:S03]  /*101a0*/  IMAD.MOV.U32 R249, RZ, RZ, c[0x0][0x32c] ;  /* 0x0000cb00fff97624 */ /* 0x000fc600078e00ff */
[----:B------:R-:W-:-:S13]  /*101b0*/  ISETP.NE.AND P0, PT, R250, 0x1, PT ;  /* 0x00000001fa00780c */ /* 0x000fda0003f05270 */
[----:B------:R-:W-:-:S05]  /*101c0*/  @P0 IMAD.HI.U32 R6, R170, c[0x0][0x2c8], RZ ;  /* 0x0000b200aa060a27 */ /* 0x000fca00078e00ff */
[----:B------:R-:W-:Y:S02]  /*101d0*/  @P0 SHF.R.U32.HI R170, RZ, c[0x0][0x2cc], R6 ;  /* 0x0000b300ffaa0a19 */ /* 0x000fe40000011606 */
[----:B------:R-:W-:Y:S02]  /*101e0*/  ISETP.GE.AND P0, PT, R249, 0x1, PT ;  /* 0x00000001f900780c */ /* 0x000fe40003f06270 */
[----:B--2---:R-:W-:-:S05]  /*101f0*/  IADD3 R5, R170, 0x1, R5 ;  /* 0x00000001aa057810 */ /* 0x004fca0007ffe005 */
[----:B---3--:R-:W-:-:S05]  /*10200*/  IMAD.IADD R6, R5, 0x1, -R4 ;  /* 0x0000000105067824 */ /* 0x008fca00078e0a04 */
[----:B------:R-:W-:Y:S01]  /*10210*/  IADD3 R4, R6, -c[0x0][0x324], RZ ;  /* 0x8000c90006047a10 */ /* 0x000fe20007ffe0ff */
        /* <DEDUP_REMOVED lines=10> */
.L_x_1117:
[----:B------:R-:W-:-:S13]  /*102c0*/  ISETP.NE.AND P0, PT, R249, 0x1, PT ;  /* 0x00000001f900780c */ /* 0x000fda0003f05270 */
[----:B------:R-:W-:-:S05]  /*102d0*/  @P0 IMAD.HI.U32 R5, R6, c[0x0][0x330], RZ ;  /* 0x0000cc0006050a27 */ /* 0x000fca00078e00ff */
[----:B------:R-:W-:Y:S02]  /*102e0*/  @P0 SHF.R.U32.HI R6, RZ, c[0x0][0x334], R5 ;  /* 0x0000cd00ff060a19 */ /* 0x000fe40000011605 */
.L_x_1118:
[----:B------:R-:W-:Y:S05]  /*102f0*/  BSYNC B0 ;  /* 0x0000000000007941 */ /* 0x000fea0003800000 */
.L_x_1116:
[----:B------:R-:W-:-:S05]  /*10300*/  IMAD R5, R6, c[0x0][0x32c], RZ ;  /* 0x0000cb0006057a24 */ /* 0x000fca00078e02ff */
[----:B------:R-:W-:-:S04]  /*10310*/  IMNMX R4, R4, R5, !PT ;  /* 0x0000000504047217 */ /* 0x000fc80007800200 */
.L_x_1115:
[----:B------:R-:W-:-:S05]  /*10320*/  IADD3 R5, R4, 0x2f, RZ ;  /* 0x0000002f04057810 */ /* 0x000fca0007ffe0ff */
[----:B------:R-:W-:-:S05]  /*10330*/  IMAD.HI R5, R5, 0x2aaaaaab, RZ ;  /* 0x2aaaaaab05057827 */ /* 0x000fca00078e02ff */
[----:B------:R-:W-:-:S04]  /*10340*/  SHF.R.U32.HI R4, RZ, 0x1f, R5 ;  /* 0x0000001fff047819 */ /* 0x000fc80000011605 */
[----:B------:R-:W-:-:S04]  /*10350*/  LEA.HI.SX32 R4, R5, R4, 0x1d ;  /* 0x0000000405047211 */ /* 0x000fc800078feaff */
[----:B------:R-:W-:-:S04]  /*10360*/  IMNMX R252, R229, R4, !PT ;  /* 0x00000004e5fc7217 */ /* 0x000fc80007800200 */
[----:B------:R-:W-:-:S13]  /*10370*/  ISETP.GE.AND P0, PT, R246, R252, PT ;  /* 0x000000fcf600720c */ /* 0x000fda0003f06270 */
[----:B------:R-:W-:Y:S05]  /*10380*/  @!P0 BRA `(.L_x_1119) ;  /* 0x00002b5000008947 */ /* 0x000fea0003800000 */
.L_x_1124:
[----:B------:R-:W-:Y:S04]  /*10390*/  DEPBAR.LE SB0, 0x0 ;  /* 0x000080000000791a */ /* 0x000fe80000000000 */
[----:B------:R-:W-:Y:S01]  /*103a0*/  WARPSYNC 0xffffffff ;  /* 0xffffffff00007948 */ /* 0x000fe20003800000 */
[----:B------:R-:W-:Y:S01]  /*103b0*/  BAR.SYNC.DEFER_BLOCKING 0x0 ;  /* 0x0000000000007b1d */ /* 0x000fe20000010000 */
[----:B------:R-:W-:Y:S01]  /*103c0*/  ISETP.GT.AND P0, PT, R229, R246, PT ;  /* 0x000000f6e500720c */ /* 0x000fe20003f04270 */
[----:B------:R-:W-:Y:S01]  /*103d0*/  IMAD.MOV.U32 R157, RZ, RZ, R0 ;  /* 0x000000ffff9d7224 */ /* 0x000fe200078e0000 */
[----:B------:R-:W-:Y:S01]  /*103e0*/  ISETP.GE.AND P3, PT, R225, c[0x0][0x1d4], PT ;  /* 0x00007500e1007a0c */ /* 0x000fe20003f66270 */
[----:B------:R-:W-:Y:S01]  /*103f0*/  IMAD.MOV.U32 R251, RZ, RZ, R246 ;  /* 0x000000fffffb7224 */ /* 0x000fe200078e00f6 */
        /* <DEDUP_REMOVED lines=45> */
.L_x_1121:
[----:B------:R-:W-:Y:S05]  /*106d0*/  BSYNC B0 ;  /* 0x0000000000007941 */ /* 0x000fea0003800000 */
.L_x_1120:
        /* <DEDUP_REMOVED lines=204> */
[----:B------:R1:W1:Y:S01]  /*113a0*/  MUFU.TANH R158, R27 ;  /* 0x0000001b009e7308 */ /* 0x0002620000002400 */
[----:B------:R-:W-:-:S05]  /*113b0*/  @!P0 BRA `(.L_x_1123) ;  /* 0x0000020000008947 */ /* 0x000fca0003800000 */
[----:B--234-:R-:W-:Y:S04]  /*113c0*/  IADD3 R5, R246, -0x1, RZ ;  /* 0xfffffffff6057810 */ /* 0x01cfe80007ffe0ff */
[----:B------:R-:W-:Y:S01]  /*113d0*/  SHF.R.S32.HI R4, RZ, 0x1f, R5 ;  /* 0x0000001fff047819 */ /* 0x000fe20000011405 */
[C---:B-1----:R-:W-:Y:S04]  /*113e0*/  IMAD.WIDE.U32 R12, R5.reuse, c[0x0][0x1e0], RZ ;  /* 0x00007800050c7a25 */ /* 0x042fe800078e00ff */
        /* <DEDUP_REMOVED lines=29> */
.L_x_1123:
[----:B--234-:R-:W-:Y:S05]  /*115c0*/  BSYNC B0 ;  /* 0x0000000000007941 */ /* 0x01cfea0003800000 */
.L_x_1122:
[----:B-1----:R-:W-:Y:S01]  /*115d0*/  FMNMX.FTZ R7, R177, R0, !PT ;  /* 0x00000000b1077209 */ /* 0x002fe20007810000 */
        /* <DEDUP_REMOVED lines=24> */
[----:B------:R-:W-:Y:S02]  /*11760*/  ISETP.GT.AND P0, PT, R251, R252, PT ;  /* 0x000000fcfb00720c */ /* 0x000fe40003f04270 */
[----:B------:R-:W-:Y:S02]  /*11770*/  FMNMX.FTZ R12, R184, R5, !PT ;  /* 0x00000005b80c7209 */ /* 0x000fe40007810000 */
[----:B------:R-:W-:Y:S02]  /*11780*/  FMNMX.FTZ R5, R159, R0, !PT ;  /* 0x000000009f057209 */ /* 0x000fe40007810000 */
[----:B------:R-:W-:Y:S01]  /*11790*/  IADD3 R246, R246, -0x1, RZ ;  /* 0xfffffffff6f67810 */ /* 0x000fe20007ffe0ff */
[----:B------:R-:W-:Y:S01]  /*117a0*/  SHFL.BFLY PT, R13, R12, 0x2, 0x1f ;  /* 0x0c401f000c0d7f89 */ /* 0x000fe200000e0000 */
[----:B------:R-:W-:Y:S07]  /*117b0*/  FMNMX.FTZ R7, R158, R5, !PT ;  /* 0x000000059e077209 */ /* 0x000fee0007810000 */
[----:B------:R-:W1:Y:S02]  /*117c0*/  SHFL.BFLY PT, R0, R7, 0x2, 0x1f ;  /* 0x0c401f0007007f89 */ /* 0x000e6400000e0000 */
[----:B-1----:R-:W-:Y:S02]  /*117d0*/  FMNMX.FTZ R6, R7, R0, !PT ;  /* 0x0000000007067209 */ /* 0x002fe40007810000 */
[----:B------:R-:W-:Y:S04]  /*117e0*/  FMNMX.FTZ R11, R12, R13, !PT ;  /* 0x0000000d0c0b7209 */ /* 0x000fe80007810000 */
[----:B------:R-:W-:Y:S08]  /*117f0*/  LDSM.16.MT88.4 R12, [R216+0x4080] ;  /* 0x00408000d80c783b */ /* 0x000ff00000004200 */
[----:B------:R-:W1:Y:S08]  /*11800*/  SHFL.BFLY PT, R4, R11, 0x1, 0x1f ;  /* 0x0c201f000b047f89 */ /* 0x000e7000000e0000 */
[----:B------:R-:W2:Y:S01]  /*11810*/  SHFL.BFLY PT, R5, R6, 0x1, 0x1f ;  /* 0x0c201f0006057f89 */ /* 0x000ea200000e0000 */
[----:B-1----:R-:W-:Y:S05]  /*11820*/  FMNMX.FTZ R0, R11, R4, !PT ;  /* 0x000000040b007209 */ /* 0x002fea0007810000 */
[C---:B------:R-:W-:Y:S02]  /*11830*/  FADD.FTZ R4, -R0.reuse, R157 ;  /* 0x0000009d00047221 */ /* 0x040fe40000010100 */
[----:B------:R-:W-:Y:S01]  /*11840*/  FMUL.FTZ R187, R0, c[0x0][0x2d0] ;  /* 0x0000b40000bb7a20 */ /* 0x000fe20000410000 */
[----:B--2---:R-:W-:Y:S01]  /*11850*/  FMNMX.FTZ R157, R6, R5, !PT ;  /* 0x00000005069d7209 */ /* 0x004fe20007810000 */
[----:B------:R-:W-:Y:S02]  /*11860*/  FMUL.FTZ R156, R4, c[0x0][0x2d0] ;  /* 0x0000b400049c7a20 */ /* 0x000fe40000410000 */
[----:B------:R-:W-:Y:S02]  /*11870*/  FFMA.FTZ R183, R177, c[0x0][0x2d0], -R187 ;  /* 0x0000b400b1b77a23 */ /* 0x000fe400000108bb */
[C---:B------:R-:W-:Y:S02]  /*11880*/  FMUL.FTZ R185, R157.reuse, c[0x0][0x2d0] ;  /* 0x0000b4009db97a20 */ /* 0x040fe40000410000 */
[----:B------:R-:W-:Y:S01]  /*11890*/  FADD.FTZ R4, -R157, R2 ;  /* 0x000000029d047221 */ /* 0x000fe20000010100 */
[----:B------:R-:W1:Y:S01]  /*118a0*/  MUFU.EX2 R156, R156 ;  /* 0x0000009c009c7308 */ /* 0x000e620000000800 */
[--C-:B------:R-:W-:Y:S02]  /*118b0*/  FFMA.FTZ R179, R175, c[0x0][0x2d0], -R185.reuse ;  /* 0x0000b400afb37a23 */ /* 0x100fe400000108b9 */
[----:B------:R-:W-:Y:S02]  /*118c0*/  FFMA.FTZ R177, R10, c[0x0][0x2d0], -R185 ;  /* 0x0000b4000ab17a23 */ /* 0x000fe400000108b9 */
[----:B------:R-:W-:Y:S02]  /*118d0*/  FMUL.FTZ R2, R4, c[0x0][0x2d0] ;  /* 0x0000b40004027a20 */ /* 0x000fe40000410000 */
[--C-:B------:R-:W-:Y:S02]  /*118e0*/  FFMA.FTZ R182, R178, c[0x0][0x2d0], -R187.reuse ;  /* 0x0000b400b2b67a23 */ /* 0x100fe400000108bb */
[--C-:B------:R-:W-:Y:S01]  /*118f0*/  FFMA.FTZ R181, R180, c[0x0][0x2d0], -R187.reuse ;  /* 0x0000b400b4b57a23 */ /* 0x100fe200000108bb */
[----:B------:R-:W-:Y:S01]  /*11900*/  MUFU.EX2 R183, R183 ;  /* 0x000000b700b77308 */ /* 0x000fe20000000800 */
[----:B------:R-:W-:Y:S02]  /*11910*/  FFMA.FTZ R180, R9, c[0x0][0x2d0], -R187 ;  /* 0x0000b40009b47a23 */ /* 0x000fe400000108bb */
[--C-:B------:R-:W-:Y:S02]  /*11920*/  FFMA.FTZ R178, R176, c[0x0][0x2d0], -R185.reuse ;  /* 0x0000b400b0b27a23 */ /* 0x100fe400000108b9 */
[----:B------:R-:W-:Y:S02]  /*11930*/  FFMA.FTZ R176, R8, c[0x0][0x2d0], -R185 ;  /* 0x0000b40008b07a23 */ /* 0x000fe400000108b9 */
[--C-:B------:R-:W-:Y:S02]  /*11940*/  FFMA.FTZ R189, R173, c[0x0][0x2d0], -R187.reuse ;  /* 0x0000b400adbd7a23 */ /* 0x100fe400000108bb */
[----:B------:R-:W-:Y:S01]  /*11950*/  FFMA.FTZ R194, R171, c[0x0][0x2d0], -R187 ;  /* 0x0000b400abc27a23 */ /* 0x000fe200000108bb */
[----:B------:R-:W2:Y:S01]  /*11960*/  MUFU.EX2 R2, R2 ;  /* 0x0000000200027308 */ /* 0x000ea20000000800 */
[----:B------:R-:W-:Y:S02]  /*11970*/  FFMA.FTZ R191, R169, c[0x0][0x2d0], -R185 ;  /* 0x0000b400a9bf7a23 */ /* 0x000fe400000108b9 */
[--C-:B------:R-:W-:Y:S02]  /*11980*/  FFMA.FTZ R195, R174, c[0x0][0x2d0], -R187.reuse ;  /* 0x0000b400aec37a23 */ /* 0x100fe400000108bb */
[C---:B-1----:R-:W-:Y:S02]  /*11990*/  FMUL.FTZ R4, R156.reuse, R152 ;  /* 0x000000989c047220 */ /* 0x042fe40000410000 */
[C---:B------:R-:W-:Y:S02]  /*119a0*/  FMUL.FTZ R5, R156.reuse, R153 ;  /* 0x000000999c057220 */ /* 0x040fe40000410000 */
[C---:B------:R-:W-:Y:S01]  /*119b0*/  FMUL.FTZ R8, R156.reuse, R148 ;  /* 0x000000949c087220 */ /* 0x040fe20000410000 */
[----:B------:R-:W1:Y:S01]  /*119c0*/  MUFU.EX2 R182, R182 ;  /* 0x000000b600b67308 */ /* 0x000e620000000800 */
[C---:B------:R-:W-:Y:S02]  /*119d0*/  FMUL.FTZ R9, R156.reuse, R149 ;  /* 0x000000959c097220 */ /* 0x040fe40000410000 */
[C---:B------:R-:W-:Y:S02]  /*119e0*/  FMUL.FTZ R16, R156.reuse, R140 ;  /* 0x0000008c9c107220 */ /* 0x040fe40000410000 */
[C---:B------:R-:W-:Y:S02]  /*119f0*/  FMUL.FTZ R17, R156.reuse, R141 ;  /* 0x0000008d9c117220 */ /* 0x040fe40000410000 */
[C---:B------:R-:W-:Y:S02]  /*11a00*/  FMUL.FTZ R24, R156.reuse, R132 ;  /* 0x000000849c187220 */ /* 0x040fe40000410000 */
[----:B------:R-:W-:Y:S01]  /*11a10*/  FMUL.FTZ R25, R156, R133 ;  /* 0x000000859c197220 */ /* 0x000fe20000410000 */
[----:B------:R-:W-:Y:S01]  /*11a20*/  MUFU.EX2 R181, R181 ;  /* 0x000000b500b57308 */ /* 0x000fe20000000800 */
[----:B------:R-:W-:Y:S02]  /*11a30*/  FFMA.FTZ R193, R172, c[0x0][0x2d0], -R187 ;  /* 0x0000b400acc17a23 */ /* 0x000fe400000108bb */
[----:B------:R-:W-:Y:S01]  /*11a40*/  LDSM.16.MT88.4 R172, [R216+0x7880] ;  /* 0x00788000d8ac783b */ /* 0x000fe20000004200 */
[C---:B--2---:R-:W-:Y:S02]  /*11a50*/  FMUL.FTZ R6, R2.reuse, R154 ;  /* 0x0000009a02067220 */ /* 0x044fe40000410000 */
[C---:B------:R-:W-:Y:S02]  /*11a60*/  FMUL.FTZ R7, R2.reuse, R155 ;  /* 0x0000009b02077220 */ /* 0x040fe40000410000 */
[C---:B------:R-:W-:Y:S02]  /*11a70*/  FMUL.FTZ R10, R2.reuse, R150 ;  /* 0x00000096020a7220 */ /* 0x040fe40000410000 */
[----:B------:R-:W2:Y:S01]  /*11a80*/  MUFU.EX2 R180, R180 ;  /* 0x000000b400b47308 */ /* 0x000ea20000000800 */
[C---:B------:R-:W-:Y:S02]  /*11a90*/  FMUL.FTZ R11, R2.reuse, R151 ;  /* 0x00000097020b7220 */ /* 0x040fe40000410000 */
[----:B------:R-:W-:Y:S01]  /*11aa0*/  FMUL.FTZ R18, R2, R142 ;  /* 0x0000008e02127220 */ /* 0x000fe20000410000 */
[----:B-1----:R-:W-:Y:S01]  /*11ab0*/  F2FP.BF16.PACK_AB R152, R182, R183 ;  /* 0x000000b7b698723e */ /* 0x002fe200000010ff */
[C---:B------:R-:W-:Y:S01]  /*11ac0*/  FMUL.FTZ R19, R2.reuse, R143 ;  /* 0x0000008f02137220 */ /* 0x040fe20000410000 */
[----:B------:R-:W-:Y:S01]  /*11ad0*/  LDSM.16.MT88.4 R148, [R213+0x4880] ;  /* 0x00488000d594783b */ /* 0x000fe20000004200 */
[C---:B------:R-:W-:Y:S02]  /*11ae0*/  FMUL.FTZ R26, R2.reuse, R134 ;  /* 0x00000086021a7220 */ /* 0x040fe40000410000 */
[----:B------:R-:W-:Y:S01]  /*11af0*/  FMUL.FTZ R27, R2, R135 ;  /* 0x00000087021b7220 */ /* 0x000fe20000410000 */
[----:B------:R-:W-:Y:S01]  /*11b00*/  MUFU.EX2 R179, R179 ;  /* 0x000000b300b37308 */ /* 0x000fe20000000800 */
[--C-:B------:R-:W-:Y:S02]  /*11b10*/  FFMA.FTZ R197, R170, c[0x0][0x2d0], -R185.reuse ;  /* 0x0000b400aac57a23 */ /* 0x100fe400000108b9 */
[--C-:B------:R-:W-:Y:S01]  /*11b20*/  FFMA.FTZ R199, R168, c[0x0][0x2d0], -R185.reuse ;  /* 0x0000b400a8c77a23 */ /* 0x100fe200000108b9 */
[----:B------:R-:W-:Y:S01]  /*11b30*/  LDSM.16.MT88.4 R132, [R214+0x5880] ;  /* 0x00588000d684783b */ /* 0x000fe20000004200 */
[C---:B------:R-:W-:Y:S02]  /*11b40*/  FMUL.FTZ R28, R156.reuse, R28 ;  /* 0x0000001c9c1c7220 */ /* 0x040fe40000410000 */
[----:B------:R-:W-:Y:S02]  /*11b50*/  FMUL.FTZ R29, R156, R29 ;  /* 0x0000001d9c1d7220 */ /* 0x000fe40000410000 */
[C---:B------:R-:W-:Y:S01]  /*11b60*/  FMUL.FTZ R30, R2.reuse, R30 ;  /* 0x0000001e021e7220 */ /* 0x040fe20000410000 */
[----:B------:R-:W1:Y:S01]  /*11b70*/  MUFU.EX2 R178, R178 ;  /* 0x000000b200b27308 */ /* 0x000e620000000800 */
[----:B------:R-:W-:Y:S01]  /*11b80*/  FMUL.FTZ R31, R2, R31 ;  /* 0x0000001f021f7220 */ /* 0x000fe20000410000 */
[----:B------:R-:W-:Y:S01]  /*11b90*/  LDSM.16.MT88.4 R140, [R213+0x5880] ;  /* 0x00588000d58c783b */ /* 0x000fe20000004200 */
[----:B------:R-:W-:Y:S01]  /*11ba0*/  FMUL.FTZ R32, R156, R32 ;  /* 0x000000209c207220 */ /* 0x000fe20000410000 */
[----:B--2---:R-:W-:Y:S01]  /*11bb0*/  F2FP.BF16.PACK_AB R154, R180, R181 ;  /* 0x000000b5b49a723e */ /* 0x004fe200000010ff */
[----:B------:R-:W-:Y:S02]  /*11bc0*/  FMUL.FTZ R33, R156, R33 ;  /* 0x000000219c217220 */ /* 0x000fe40000410000 */
[C---:B------:R-:W-:Y:S02]  /*11bd0*/  FMUL.FTZ R34, R2.reuse, R34 ;  /* 0x0000002202227220 */ /* 0x040fe40000410000 */
[----:B------:R-:W-:Y:S01]  /*11be0*/  FMUL.FTZ R35, R2, R35 ;  /* 0x0000002302237220 */ /* 0x000fe20000410000 */
[----:B------:R-:W-:Y:S01]  /*11bf0*/  MUFU.EX2 R177, R177 ;  /* 0x000000b100b17308 */ /* 0x000fe20000000800 */
[----:B------:R-:W-:Y:S01]  /*11c00*/  LDSM.16.MT88.4 R168, [R212+0x6080] ;  /* 0x00608000d4a8783b */ /* 0x000fe20000004200 */
[C---:B------:R-:W-:Y:S02]  /*11c10*/  FMUL.FTZ R36, R156.reuse, R36 ;  /* 0x000000249c247220 */ /* 0x040fe40000410000 */
[----:B------:R-:W-:Y:S02]  /*11c20*/  FMUL.FTZ R37, R156, R37 ;  /* 0x000000259c257220 */ /* 0x000fe40000410000 */
[C---:B------:R-:W-:Y:S02]  /*11c30*/  FMUL.FTZ R38, R2.reuse, R38 ;  /* 0x0000002602267220 */ /* 0x040fe40000410000 */
[----:B------:R-:W-:Y:S02]  /*11c40*/  FMUL.FTZ R39, R2, R39 ;  /* 0x0000002702277220 */ /* 0x000fe40000410000 */
[----:B------:R-:W2:Y:S01]  /*11c50*/  MUFU.EX2 R176, R176 ;  /* 0x000000b000b07308 */ /* 0x000ea20000000800 */
[C---:B------:R-:W-:Y:S02]  /*11c60*/  FMUL.FTZ R40, R156.reuse, R40 ;  /* 0x000000289c287220 */ /* 0x040fe40000410000 */
[----:B------:R-:W-:Y:S01]  /*11c70*/  FMUL.FTZ R41, R156, R41 ;  /* 0x000000299c297220 */ /* 0x000fe20000410000 */
[----:B-1----:R-:W-:Y:S01]  /*11c80*/  F2FP.BF16.PACK_AB R153, R178, R179 ;  /* 0x000000b3b299723e */ /* 0x002fe200000010ff */
[C---:B------:R-:W-:Y:S02]  /*11c90*/  FMUL.FTZ R42, R2.reuse, R42 ;  /* 0x0000002a022a7220 */ /* 0x040fe40000410000 */
[----:B------:R-:W-:Y:S02]  /*11ca0*/  FMUL.FTZ R43, R2, R43 ;  /* 0x0000002b022b7220 */ /* 0x000fe40000410000 */
[C---:B------:R-:W-:Y:S01]  /*11cb0*/  FMUL.FTZ R44, R156.reuse, R44 ;  /* 0x0000002c9c2c7220 */ /* 0x040fe20000410000 */
[----:B------:R-:W-:Y:S01]  /*11cc0*/  MUFU.EX2 R189, R189 ;  /* 0x000000bd00bd7308 */ /* 0x000fe20000000800 */
[----:B------:R-:W-:Y:S02]  /*11cd0*/  FMUL.FTZ R45, R156, R45 ;  /* 0x0000002d9c2d7220 */ /* 0x000fe40000410000 */
[C---:B------:R-:W-:Y:S02]  /*11ce0*/  FMUL.FTZ R46, R2.reuse, R46 ;  /* 0x0000002e022e7220 */ /* 0x040fe40000410000 */
[----:B------:R-:W-:Y:S02]  /*11cf0*/  FMUL.FTZ R47, R2, R47 ;  /* 0x0000002f022f7220 */ /* 0x000fe40000410000 */
[C---:B------:R-:W-:Y:S02]  /*11d00*/  FMUL.FTZ R48, R156.reuse, R48 ;  /* 0x000000309c307220 */ /* 0x040fe40000410000 */
[----:B------:R-:W-:Y:S01]  /*11d10*/  FMUL.FTZ R49, R156, R49 ;  /* 0x000000319c317220 */ /* 0x000fe20000410000 */
[----:B------:R-:W1:Y:S01]  /*11d20*/  MUFU.EX2 R194, R194 ;  /* 0x000000c200c27308 */ /* 0x000e620000000800 */
[C---:B------:R-:W-:Y:S02]  /*11d30*/  FMUL.FTZ R50, R2.reuse, R50 ;  /* 0x0000003202327220 */ /* 0x040fe40000410000 */
[----:B------:R-:W-:Y:S01]  /*11d40*/  FMUL.FTZ R51, R2, R51 ;  /* 0x0000003302337220 */ /* 0x000fe20000410000 */
[----:B--2---:R-:W-:Y:S01]  /*11d50*/  F2FP.BF16.PACK_AB R155, R176, R177 ;  /* 0x000000b1b09b723e */ /* 0x004fe200000010ff */
[C---:B------:R-:W-:Y:S02]  /*11d60*/  FMUL.FTZ R52, R156.reuse, R52 ;  /* 0x000000349c347220 */ /* 0x040fe40000410000 */
[----:B------:R-:W-:Y:S02]  /*11d70*/  FMUL.FTZ R53, R156, R53 ;  /* 0x000000359c357220 */ /* 0x000fe40000410000 */
[C---:B------:R-:W-:Y:S01]  /*11d80*/  FMUL.FTZ R54, R2.reuse, R54 ;  /* 0x0000003602367220 */ /* 0x040fe20000410000 */
[----:B------:R-:W-:Y:S01]  /*11d90*/  MUFU.EX2 R191, R191 ;  /* 0x000000bf00bf7308 */ /* 0x000fe20000000800 */
[C---:B------:R-:W-:Y:S05]  /*11da0*/  HMMA.16816.F32.BF16 R4, R152.reuse, R12, R4 ;  /* 0x0000000c9804723c */ /* 0x040fea0000041804 */
[----:B------:R-:W-:Y:S02]  /*11db0*/  FMUL.FTZ R55, R2, R55 ;  /* 0x0000003702377220 */ /* 0x000fe40000410000 */
[C---:B------:R-:W-:Y:S01]  /*11dc0*/  FMUL.FTZ R12, R156.reuse, R144 ;  /* 0x000000909c0c7220 */ /* 0x040fe20000410000 */
[C---:B------:R-:W-:Y:S01]  /*11dd0*/  HMMA.16816.F32.BF16 R8, R152.reuse, R14, R8 ;  /* 0x0000000e9808723c */ /* 0x040fe20000041808 */
[----:B------:R-:W-:Y:S03]  /*11de0*/  MUFU.EX2 R195, R195 ;  /* 0x000000c300c37308 */ /* 0x000fe60000000800 */
[C---:B------:R-:W-:Y:S02]  /*11df0*/  FMUL.FTZ R13, R156.reuse, R145 ;  /* 0x000000919c0d7220 */ /* 0x040fe40000410000 */
[----:B------:R-:W-:Y:S02]  /*11e00*/  FMUL.FTZ R56, R156, R56 ;  /* 0x000000389c387220 */ /* 0x000fe40000410000 */
[C---:B------:R-:W-:Y:S03]  /*11e10*/  FMUL.FTZ R14, R2.reuse, R146 ;  /* 0x00000092020e7220 */ /* 0x040fe60000410000 */
[----:B------:R-:W2:Y:S01]  /*11e20*/  MUFU.EX2 R193, R193 ;  /* 0x000000c100c17308 */ /* 0x000ea20000000800 */
[----:B------:R-:W-:Y:S02]  /*11e30*/  FMUL.FTZ R15, R2, R147 ;  /* 0x00000093020f7220 */ /* 0x000fe40000410000 */
[----:B------:R-:W3:Y:S01]  /*11e40*/  LDSM.16.MT88.4 R144, [R212+0x4080] ;  /* 0x00408000d490783b */ /* 0x000ee20000004200 */
[----:B------:R-:W-:Y:S02]  /*11e50*/  FMUL.FTZ R57, R156, R57 ;  /* 0x000000399c397220 */ /* 0x000fe40000410000 */
[C---:B------:R-:W-:Y:S02]  /*11e60*/  FMUL.FTZ R58, R2.reuse, R58 ;  /* 0x0000003a023a7220 */ /* 0x040fe40000410000 */
[C---:B------:R-:W-:Y:S02]  /*11e70*/  HMMA.16816.F32.BF16 R12, R152.reuse, R20, R12 ;  /* 0x00000014980c723c */ /* 0x040fe4000004180c */
[----:B------:R-:W-:Y:S01]  /*11e80*/  MUFU.EX2 R197, R197 ;  /* 0x000000c500c57308 */ /* 0x000fe20000000800 */
[----:B------:R-:W-:Y:S02]  /*11e90*/  FMUL.FTZ R59, R2, R59 ;  /* 0x0000003b023b7220 */ /* 0x000fe40000410000 */
[C---:B------:R-:W-:Y:S02]  /*11ea0*/  FMUL.FTZ R60, R156.reuse, R60 ;  /* 0x0000003c9c3c7220 */ /* 0x040fe40000410000 */
[C---:B------:R-:W-:Y:S01]  /*11eb0*/  FMUL.FTZ R20, R156.reuse, R136 ;  /* 0x000000889c147220 */ /* 0x040fe20000410000 */
[C---:B------:R-:W-:Y:S04]  /*11ec0*/  HMMA.16816.F32.BF16 R16, R152.reuse, R22, R16 ;  /* 0x000000169810723c */ /* 0x040fe80000041810 */
[C---:B------:R-:W-:Y:S01]  /*11ed0*/  FMUL.FTZ R21, R156.reuse, R137 ;  /* 0x000000899c157220 */ /* 0x040fe20000410000 */
[----:B------:R-:W-:Y:S01]  /*11ee0*/  MUFU.EX2 R199, R199 ;  /* 0x000000c700c77308 */ /* 0x000fe20000000800 */
[----:B------:R-:W-:Y:S02]  /*11ef0*/  FMUL.FTZ R61, R156, R61 ;  /* 0x0000003d9c3d7220 */ /* 0x000fe40000410000 */
[C---:B------:R-:W-:Y:S04]  /*11f00*/  FMUL.FTZ R22, R2.reuse, R138 ;  /* 0x0000008a02167220 */ /* 0x040fe80000410000 */
[C---:B------:R-:W-:Y:S02]  /*11f10*/  FMUL.FTZ R23, R2.reuse, R139 ;  /* 0x0000008b02177220 */ /* 0x040fe40000410000 */
[----:B------:R-:W4:Y:S01]  /*11f20*/  LDSM.16.MT88.4 R136, [R216+0x5880] ;  /* 0x00588000d888783b */ /* 0x000f220000004200 */
[C---:B------:R-:W-:Y:S02]  /*11f30*/  FMUL.FTZ R62, R2.reuse, R62 ;  /* 0x0000003e023e7220 */ /* 0x040fe40000410000 */
[----:B------:R-:W-:Y:S02]  /*11f40*/  FMUL.FTZ R63, R2, R63 ;  /* 0x0000003f023f7220 */ /* 0x000fe40000410000 */
[C---:B------:R-:W-:Y:S03]  /*11f50*/  HMMA.16816.F32.BF16 R20, R152.reuse, R160, R20 ;  /* 0x000000a09814723c */ /* 0x040fe60000041814 */
[C---:B------:R-:W-:Y:S02]  /*11f60*/  FMUL.FTZ R64, R156.reuse, R64 ;  /* 0x000000409c407220 */ /* 0x040fe40000410000 */
[----:B------:R-:W-:Y:S02]  /*11f70*/  FMUL.FTZ R65, R156, R65 ;  /* 0x000000419c417220 */ /* 0x000fe40000410000 */
[C---:B------:R-:W-:Y:S01]  /*11f80*/  FMUL.FTZ R66, R2.reuse, R66 ;  /* 0x0000004202427220 */ /* 0x040fe20000410000 */
[C---:B------:R-:W-:Y:S01]  /*11f90*/  HMMA.16816.F32.BF16 R24, R152.reuse, R162, R24 ;  /* 0x000000a29818723c */ /* 0x040fe20000041818 */
[----:B------:R-:W-:Y:S03]  /*11fa0*/  LDSM.16.MT88.4 R160, [R212+0x4880] ;  /* 0x00488000d4a0783b */ /* 0x000fe60000004200 */
[----:B------:R-:W-:Y:S02]  /*11fb0*/  FMUL.FTZ R67, R2, R67 ;  /* 0x0000004302437220 */ /* 0x000fe40000410000 */
[C---:B------:R-:W-:Y:S02]  /*11fc0*/  FMUL.FTZ R68, R156.reuse, R68 ;  /* 0x000000449c447220 */ /* 0x040fe40000410000 */
[C---:B---3--:R-:W-:Y:S04]  /*11fd0*/  HMMA.16816.F32.BF16 R28, R152.reuse, R144, R28 ;  /* 0x00000090981c723c */ /* 0x048fe8000004181c */
[----:B------:R-:W-:Y:S02]  /*11fe0*/  FMUL.FTZ R69, R156, R69 ;  /* 0x000000459c457220 */ /* 0x000fe40000410000 */
[C---:B------:R-:W-:Y:S02]  /*11ff0*/  FMUL.FTZ R70, R2.reuse, R70 ;  /* 0x0000004602467220 */ /* 0x040fe40000410000 */
[C---:B------:R-:W-:Y:S01]  /*12000*/  HMMA.16816.F32.BF16 R32, R152.reuse, R146, R32 ;  /* 0x000000929820723c */ /* 0x040fe20000041820 */
[----:B------:R-:W-:Y:S03]  /*12010*/  LDSM.16.MT88.4 R144, [R214+0x4880] ;  /* 0x00488000d690783b */ /* 0x000fe60000004200 */
        /* <DEDUP_REMOVED lines=8> */
[----:B------:R-:W3:Y:S03]  /*120a0*/  LDSM.16.MT88.4 R136, [R212+0x5880] ;  /* 0x00588000d488783b */ /* 0x000ee60000004200 */
[----:B------:R-:W-:Y:S02]  /*120b0*/  FMUL.FTZ R77, R156, R77 ;  /* 0x0000004d9c4d7220 */ /* 0x000fe40000410000 */
[C---:B------:R-:W-:Y:S02]  /*120c0*/  FMUL.FTZ R78, R2.reuse, R78 ;  /* 0x0000004e024e7220 */ /* 0x040fe40000410000 */
[C---:B------:R-:W-:Y:S04]  /*120d0*/  HMMA.16816.F32.BF16 R44, R152.reuse, R132, R44 ;  /* 0x00000084982c723c */ /* 0x040fe8000004182c */
[----:B------:R-:W-:Y:S02]  /*120e0*/  FMUL.FTZ R79, R2, R79 ;  /* 0x0000004f024f7220 */ /* 0x000fe40000410000 */
[C---:B------:R-:W-:Y:S02]  /*120f0*/  FMUL.FTZ R80, R156.reuse, R80 ;  /* 0x000000509c507220 */ /* 0x040fe40000410000 */
[C---:B------:R-:W-:Y:S01]  /*12100*/  HMMA.16816.F32.BF16 R48, R152.reuse, R134, R48 ;  /* 0x000000869830723c */ /* 0x040fe20000041830 */
[----:B------:R-:W4:Y:S03]  /*12110*/  LDSM.16.MT88.4 R132, [R216+0x7080] ;  /* 0x00708000d884783b */ /* 0x000f260000004200 */
[----:B------:R-:W-:Y:S02]  /*12120*/  FMUL.FTZ R81, R156, R81 ;  /* 0x000000519c517220 */ /* 0x000fe40000410000 */
[C---:B------:R-:W-:Y:S02]  /*12130*/  FMUL.FTZ R82, R2.reuse, R82 ;  /* 0x0000005202527220 */ /* 0x040fe40000410000 */
[C---:B------:R-:W-:Y:S04]  /*12140*/  HMMA.16816.F32.BF16 R52, R152.reuse, R140, R52 ;  /* 0x0000008c9834723c */ /* 0x040fe80000041834 */
[----:B------:R-:W-:Y:S02]  /*12150*/  FMUL.FTZ R83, R2, R83 ;  /* 0x0000005302537220 */ /* 0x000fe40000410000 */
[C---:B------:R-:W-:Y:S02]  /*12160*/  FMUL.FTZ R84, R156.reuse, R84 ;  /* 0x000000549c547220 */ /* 0x040fe40000410000 */
[C---:B------:R-:W-:Y:S01]  /*12170*/  HMMA.16816.F32.BF16 R56, R152.reuse, R142, R56 ;  /* 0x0000008e9838723c */ /* 0x040fe20000041838 */
[----:B------:R-:W5:Y:S03]  /*12180*/  LDSM.16.MT88.4 R140, [R214+0x7080] ;  /* 0x00708000d68c783b */ /* 0x000f660000004200 */
[----:B------:R-:W-:Y:S02]  /*12190*/  FMUL.FTZ R85, R156, R85 ;  /* 0x000000559c557220 */ /* 0x000fe40000410000 */
[C---:B------:R-:W-:Y:S02]  /*121a0*/  FMUL.FTZ R86, R2.reuse, R86 ;  /* 0x0000005602567220 */ /* 0x040fe40000410000 */
[----:B------:R-:W-:Y:S01]  /*121b0*/  FMUL.FTZ R87, R2, R87 ;  /* 0x0000005702577220 */ /* 0x000fe20000410000 */
[C---:B---3--:R-:W-:Y:S03]  /*121c0*/  HMMA.16816.F32.BF16 R60, R152.reuse, R136, R60 ;  /* 0x00000088983c723c */ /* 0x048fe6000004183c */
[C---:B------:R-:W-:Y:S02]  /*121d0*/  FMUL.FTZ R88, R156.reuse, R88 ;  /* 0x000000589c587220 */ /* 0x040fe40000410000 */
[----:B------:R-:W-:Y:S02]  /*121e0*/  FMUL.FTZ R89, R156, R89 ;  /* 0x000000599c597220 */ /* 0x000fe40000410000 */
[C---:B------:R-:W-:Y:S01]  /*121f0*/  FMUL.FTZ R90, R2.reuse, R90 ;  /* 0x0000005a025a7220 */ /* 0x040fe20000410000 */
        /* <DEDUP_REMOVED lines=9> */
[----:B------:R-:W-:Y:S02]  /*12290*/  FMUL.FTZ R95, R2, R95 ;  /* 0x0000005f025f7220 */ /* 0x000fe40000410000 */
[C---:B------:R-:W-:Y:S02]  /*122a0*/  FMUL.FTZ R96, R156.reuse, R96 ;  /* 0x000000609c607220 */ /* 0x040fe40000410000 */
[C---:B-----5:R-:W-:Y:S04]  /*122b0*/  HMMA.16816.F32.BF16 R76, R152.reuse, R140, R76 ;  /* 0x0000008c984c723c */ /* 0x060fe8000004184c */
        /* <DEDUP_REMOVED lines=37> */
[----:B------:R-:W-:Y:S02]  /*12510*/  FFMA.FTZ R198, R198, c[0x0][0x2d0], -R185 ;  /* 0x0000b400c6c67a23 */ /* 0x000fe400000108b9 */
[C---:B------:R-:W-:Y:S03]  /*12520*/  FMUL.FTZ R120, R156.reuse, R120 ;  /* 0x000000789c787220 */ /* 0x040fe60000410000 */
[C---:B----4-:R-:W-:Y:S01]  /*12530*/  HMMA.16816.F32.BF16 R116, R152.reuse, R132, R116 ;  /* 0x000000849874723c */ /* 0x050fe20000041874 */
[----:B------:R-:W4:Y:S02]  /*12540*/  MUFU.EX2 R198, R198 ;  /* 0x000000c600c67308 */ /* 0x000f240000000800 */
[----:B------:R-:W-:Y:S02]  /*12550*/  FMUL.FTZ R121, R156, R121 ;  /* 0x000000799c797220 */ /* 0x000fe40000410000 */
[C---:B------:R-:W-:Y:S02]  /*12560*/  FMUL.FTZ R122, R2.reuse, R122 ;  /* 0x0000007a027a7220 */ /* 0x040fe40000410000 */
[----:B------:R-:W-:Y:S01]  /*12570*/  FMUL.FTZ R123, R2, R123 ;  /* 0x0000007b027b7220 */ /* 0x000fe20000410000 */
[----:B-1----:R-:W-:Y:S01]  /*12580*/  F2FP.BF16.PACK_AB R132, R194, R189 ;  /* 0x000000bdc284723e */ /* 0x002fe200000010ff */
[C---:B------:R-:W-:Y:S03]  /*12590*/  FMUL.FTZ R124, R156.reuse, R124 ;  /* 0x0000007c9c7c7220 */ /* 0x040fe60000410000 */
[----:B------:R-:W-:Y:S02]  /*125a0*/  FMUL.FTZ R125, R156, R125 ;  /* 0x0000007d9c7d7220 */ /* 0x000fe40000410000 */
[C---:B------:R-:W-:Y:S03]  /*125b0*/  HMMA.16816.F32.BF16 R120, R152.reuse, R134, R120 ;  /* 0x000000869878723c */ /* 0x040fe60000041878 */
[C---:B------:R-:W-:Y:S02]  /*125c0*/  FMUL.FTZ R126, R2.reuse, R126 ;  /* 0x0000007e027e7220 */ /* 0x040fe40000410000 */
[----:B------:R-:W-:Y:S02]  /*125d0*/  FMUL.FTZ R127, R2, R127 ;  /* 0x0000007f027f7220 */ /* 0x000fe40000410000 */
[C---:B------:R-:W-:Y:S01]  /*125e0*/  FMUL.FTZ R128, R156.reuse, R128 ;  /* 0x000000809c807220 */ /* 0x040fe20000410000 */
[----:B--2---:R-:W-:Y:S01]  /*125f0*/  F2FP.BF16.PACK_AB R134, R193, R195 ;  /* 0x000000c3c186723e */ /* 0x004fe200000010ff */
[----:B------:R-:W-:Y:S03]  /*12600*/  FMUL.FTZ R129, R156, R129 ;  /* 0x000000819c817220 */ /* 0x000fe60000410000 */
[C---:B-----5:R-:W-:Y:S03]  /*12610*/  HMMA.16816.F32.BF16 R124, R152.reuse, R140, R124 ;  /* 0x0000008c987c723c */ /* 0x060fe6000004187c */
[----:B------:R-:W-:Y:S01]  /*12620*/  FMUL.FTZ R130, R2, R130 ;  /* 0x0000008202827220 */ /* 0x000fe20000410000 */
[----:B----4-:R-:W-:Y:S01]  /*12630*/  F2FP.BF16.PACK_AB R133, R198, R191 ;  /* 0x000000bfc685723e */ /* 0x010fe200000010ff */
[----:B------:R-:W-:Y:S01]  /*12640*/  FMUL.FTZ R131, R2, R131 ;  /* 0x0000008302837220 */ /* 0x000fe20000410000 */
[----:B------:R-:W-:Y:S01]  /*12650*/  F2FP.BF16.PACK_AB R135, R199, R197 ;  /* 0x000000c5c787723e */ /* 0x000fe200000010ff */
[--C-:B------:R-:W-:Y:S02]  /*12660*/  FFMA.FTZ R196, R196, c[0x0][0x2d0], -R187.reuse ;  /* 0x0000b400c4c47a23 */ /* 0x100fe400000108bb */
[----:B------:R-:W-:Y:S03]  /*12670*/  FFMA.FTZ R192, R192, c[0x0][0x2d0], -R187 ;  /* 0x0000b400c0c07a23 */ /* 0x000fe600000108bb */
[----:B------:R-:W-:Y:S01]  /*12680*/  HMMA.16816.F32.BF16 R128, R152, R142, R128 ;  /* 0x0000008e9880723c */ /* 0x000fe20000041880 */
[----:B------:R-:W1:Y:S01]  /*12690*/  LDSM.16.MT88.4 R140, [R216+0x6080] ;  /* 0x00608000d88c783b */ /* 0x000e620000004200 */
[----:B------:R-:W-:Y:S01]  /*126a0*/  MUFU.EX2 R196, R196 ;  /* 0x000000c400c47308 */ /* 0x000fe20000000800 */
[--C-:B------:R-:W-:Y:S02]  /*126b0*/  FFMA.FTZ R190, R190, c[0x0][0x2d0], -R185.reuse ;  /* 0x0000b400bebe7a23 */ /* 0x100fe400000108b9 */
[----:B------:R-:W-:Y:S02]  /*126c0*/  FFMA.FTZ R188, R188, c[0x0][0x2d0], -R185 ;  /* 0x0000b400bcbc7a23 */ /* 0x000fe400000108b9 */
        /* <DEDUP_REMOVED lines=12> */
[----:B------:R-:W-:Y:S01]  /*12790*/  FFMA.FTZ R179, R2, R243, R179 ;  /* 0x000000f302b37223 */ /* 0x000fe200000100b3 */
[----:B------:R-:W-:Y:S01]  /*127a0*/  MOV R2, R157 ;  /* 0x0000009d00027202 */ /* 0x000fe20000000f00 */
[----:B------:R-:W-:Y:S02]  /*127b0*/  FADD.FTZ R182, R182, R183 ;  /* 0x000000b7b6b67221 */ /* 0x000fe40000010000 */
[C---:B------:R-:W-:Y:S01]  /*127c0*/  HMMA.16816.F32.BF16 R16, R132.reuse, R146, R16 ;  /* 0x000000928410723c */ /* 0x040fe20000041810 */
[----:B------:R-:W5:Y:S01]  /*127d0*/  LDSM.16.MT88.4 R144, [R213+0x7880] ;  /* 0x00788000d590783b */ /* 0x000f620000004200 */
[----:B------:R-:W1:Y:S02]  /*127e0*/  MUFU.EX2 R188, R188 ;  /* 0x000000bc00bc7308 */ /* 0x000e640000000800 */
[----:B------:R-:W-:Y:S02]  /*127f0*/  FADD.FTZ R178, R178, R179 ;  /* 0x000000b3b2b27221 */ /* 0x000fe40000010000 */
[----:B------:R-:W-:Y:S02]  /*12800*/  FADD.FTZ R181, R181, R182 ;  /* 0x000000b6b5b57221 */ /* 0x000fe40000010000 */
[C---:B------:R-:W-:Y:S04]  /*12810*/  HMMA.16816.F32.BF16 R20, R132.reuse, R148, R20 ;  /* 0x000000948414723c */ /* 0x040fe80000041814 */
[----:B------:R-:W-:Y:S01]  /*12820*/  MUFU.EX2 R186, R186 ;  /* 0x000000ba00ba7308 */ /* 0x000fe20000000800 */
[----:B------:R-:W-:Y:S02]  /*12830*/  FADD.FTZ R177, R177, R178 ;  /* 0x000000b2b1b17221 */ /* 0x000fe40000010000 */
[----:B------:R-:W-:Y:S01]  /*12840*/  FADD.FTZ R180, R180, R181 ;  /* 0x000000b5b4b47221 */ /* 0x000fe20000010000 */
[C---:B------:R-:W-:Y:S01]  /*12850*/  HMMA.16816.F32.BF16 R24, R132.reuse, R150, R24 ;  /* 0x000000968418723c */ /* 0x040fe20000041818 */
[----:B------:R-:W-:Y:S03]  /*12860*/  LDSM.16.MT88.4 R148, [R216+0x9080] ;  /* 0x00908000d894783b */ /* 0x000fe60000004200 */
[----:B------:R-:W-:Y:S02]  /*12870*/  FADD.FTZ R176, R176, R177 ;  /* 0x000000b1b0b07221 */ /* 0x000fe40000010000 */
[----:B------:R-:W2:Y:S01]  /*12880*/  MUFU.EX2 R187, R187 ;  /* 0x000000bb00bb7308 */ /* 0x000ea20000000800 */
[----:B------:R-:W-:Y:S01]  /*12890*/  FADD.FTZ R189, R189, R180 ;  /* 0x000000b4bdbd7221 */ /* 0x000fe20000010000 */
[C---:B------:R-:W-:Y:S04]  /*128a0*/  HMMA.16816.F32.BF16 R28, R132.reuse, R160, R28 ;  /* 0x000000a0841c723c */ /* 0x040fe8000004181c */
[----:B------:R-:W-:Y:S02]  /*128b0*/  FADD.FTZ R191, R191, R176 ;  /* 0x000000b0bfbf7221 */ /* 0x000fe40000010000 */
[----:B------:R-:W-:Y:S01]  /*128c0*/  FADD.FTZ R194, R194, R189 ;  /* 0x000000bdc2c27221 */ /* 0x000fe20000010000 */
[----:B---3--:R-:W-:Y:S01]  /*128d0*/  F2FP.BF16.PACK_AB R160, R192, R196 ;  /* 0x000000c4c0a0723e */ /* 0x008fe200000010ff */
[C---:B------:R-:W-:Y:S01]  /*128e0*/  HMMA.16816.F32.BF16 R32, R132.reuse, R162, R32 ;  /* 0x000000a28420723c */ /* 0x040fe20000041820 */
[----:B------:R-:W-:Y:S03]  /*128f0*/  MUFU.EX2 R159, R159 ;  /* 0x0000009f009f7308 */ /* 0x000fe60000000800 */
[----:B-1----:R-:W-:Y:S01]  /*12900*/  F2FP.BF16.PACK_AB R161, R188, R190 ;  /* 0x000000bebca1723e */ /* 0x002fe200000010ff */
[----:B------:R-:W-:Y:S02]  /*12910*/  FADD.FTZ R198, R198, R191 ;  /* 0x000000bfc6c67221 */ /* 0x000fe40000010000 */
[----:B------:R-:W-:Y:S01]  /*12920*/  FADD.FTZ R194, R195, R194 ;  /* 0x000000c2c3c27221 */ /* 0x000fe20000010000 */
[C---:B------:R-:W-:Y:S03]  /*12930*/  HMMA.16816.F32.BF16 R36, R132.reuse, R140, R36 ;  /* 0x0000008c8424723c */ /* 0x040fe60000041824 */
[----:B------:R-:W1:Y:S01]  /*12940*/  MUFU.EX2 R158, R185 ;  /* 0x000000b9009e7308 */ /* 0x000e620000000800 */
[----:B------:R-:W-:Y:S01]  /*12950*/  FADD.FTZ R198, R197, R198 ;  /* 0x000000c6c5c67221 */ /* 0x000fe20000010000 */
[----:B--2---:R-:W-:Y:S01]  /*12960*/  F2FP.BF16.PACK_AB R162, R187, R186 ;  /* 0x000000babba2723e */ /* 0x004fe200000010ff */
[----:B------:R-:W-:Y:S02]  /*12970*/  FADD.FTZ R193, R193, R194 ;  /* 0x000000c2c1c17221 */ /* 0x000fe40000010000 */
[C---:B------:R-:W-:Y:S01]  /*12980*/  HMMA.16816.F32.BF16 R40, R132.reuse, R142, R40 ;  /* 0x0000008e8428723c */ /* 0x040fe20000041828 */
[----:B------:R-:W2:Y:S03]  /*12990*/  LDSM.16.MT88.4 R140, [R212+0x7880] ;  /* 0x00788000d48c783b */ /* 0x000ea60000004200 */
[----:B------:R-:W-:Y:S04]  /*129a0*/  FADD.FTZ R199, R199, R198 ;  /* 0x000000c6c7c77221 */ /* 0x000fe80000010000 */
[C---:B------:R-:W-:Y:S04]  /*129b0*/  HMMA.16816.F32.BF16 R44, R132.reuse, R152, R44 ;  /* 0x00000098842c723c */ /* 0x040fe8000004182c */
[----:B------:R-:W-:Y:S04]  /*129c0*/  FADD.FTZ R199, R190, R199 ;  /* 0x000000c7bec77221 */ /* 0x000fe80000010000 */
[C---:B------:R-:W-:Y:S04]  /*129d0*/  HMMA.16816.F32.BF16 R48, R132.reuse, R154, R48 ;  /* 0x0000009a8430723c */ /* 0x040fe80000041830 */
[----:B-1----:R-:W-:Y:S01]  /*129e0*/  F2FP.BF16.PACK_AB R163, R158, R159 ;  /* 0x0000009f9ea3723e */ /* 0x002fe200000010ff */
[----:B------:R-:W-:Y:S03]  /*129f0*/  FADD.FTZ R188, R188, R199 ;  /* 0x000000c7bcbc7221 */ /* 0x000fe60000010000 */
[C---:B------:R-:W-:Y:S04]  /*12a00*/  HMMA.16816.F32.BF16 R52, R132.reuse, R164, R52 ;  /* 0x000000a48434723c */ /* 0x040fe80000041834 */
[----:B------:R-:W-:Y:S04]  /*12a10*/  FADD.FTZ R159, R159, R188 ;  /* 0x000000bc9f9f7221 */ /* 0x000fe80000010000 */
[C---:B------:R-:W-:Y:S01]  /*12a20*/  HMMA.16816.F32.BF16 R56, R132.reuse, R166, R56 ;  /* 0x000000a68438723c */ /* 0x040fe20000041838 */
[----:B------:R-:W-:Y:S03]  /*12a30*/  LDSM.16.MT88.4 R164, [R213+0x5080] ;  /* 0x00508000d5a4783b */ /* 0x000fe60000004200 */
[----:B------:R-:W-:Y:S04]  /*12a40*/  FADD.FTZ R243, R158, R159 ;  /* 0x0000009f9ef37221 */ /* 0x000fe80000010000 */
        /* <DEDUP_REMOVED lines=8> */
[----:B------:R-:W1:Y:S07]  /*12ad0*/  LDSM.16.MT88.4 R136, [R214+0x9080] ;  /* 0x00908000d688783b */ /* 0x000e6e0000004200 */
[C---:B-----5:R-:W-:Y:S08]  /*12ae0*/  HMMA.16816.F32.BF16 R84, R132.reuse, R144, R84 ;  /* 0x000000908454723c */ /* 0x060ff00000041854 */
[C---:B------:R-:W-:Y:S01]  /*12af0*/  HMMA.16816.F32.BF16 R88, R132.reuse, R146, R88 ;  /* 0x000000928458723c */ /* 0x040fe20000041858 */
[----:B------:R-:W3:Y:S07]  /*12b00*/  LDSM.16.MT88.4 R144, [R213+0x9080] ;  /* 0x00908000d590783b */ /* 0x000eee0000004200 */
[C---:B--2---:R-:W-:Y:S08]  /*12b10*/  HMMA.16816.F32.BF16 R92, R132.reuse, R140, R92 ;  /* 0x0000008c845c723c */ /* 0x044ff0000004185c */
[C---:B------:R-:W-:Y:S01]  /*12b20*/  HMMA.16816.F32.BF16 R96, R132.reuse, R142, R96 ;  /* 0x0000008e8460723c */ /* 0x040fe20000041860 */
[----:B------:R-:W2:Y:S07]  /*12b30*/  LDSM.16.MT88.4 R140, [R212+0x9080] ;  /* 0x00908000d48c783b */ /* 0x000eae0000004200 */
[C---:B------:R-:W-:Y:S08]  /*12b40*/  HMMA.16816.F32.BF16 R100, R132.reuse, R148, R100 ;  /* 0x000000948464723c */ /* 0x040ff00000041864 */
        /* <DEDUP_REMOVED lines=8> */
[----:B------:R-:W-:Y:S08]  /*12bd0*/  HMMA.16816.F32.BF16 R128, R132, R142, R128 ;  /* 0x0000008e8480723c */ /* 0x000ff00000041880 */
[C---:B----4-:R-:W-:Y:S01]  /*12be0*/  HMMA.16816.F32.BF16 R152, R160.reuse, R148, R4 ;  /* 0x00000094a098723c */ /* 0x050fe20000041804 */
[----:B------:R-:W2:Y:S07]  /*12bf0*/  LDSM.16.MT88.4 R4, [R216+0x6880] ;  /* 0x00688000d804783b */ /* 0x000eae0000004200 */
[C---:B------:R-:W-:Y:S01]  /*12c00*/  HMMA.16816.F32.BF16 R148, R160.reuse, R150, R8 ;  /* 0x00000096a094723c */ /* 0x040fe20000041808 */
[----:B------:R-:W3:Y:S07]  /*12c10*/  LDSM.16.MT88.4 R8, [R214+0x6880] ;  /* 0x00688000d608783b */ /* 0x000eee0000004200 */
[C---:B-1----:R-:W-:Y:S01]  /*12c20*/  HMMA.16816.F32.BF16 R144, R160.reuse, R136, R12 ;  /* 0x00000088a090723c */ /* 0x042fe2000004180c */
[----:B------:R-:W1:Y:S07]  /*12c30*/  LDSM.16.MT88.4 R12, [R213+0x6880] ;  /* 0x00688000d50c783b */ /* 0x000e6e0000004200 */
        /* <DEDUP_REMOVED lines=31> */
[C---:B--2---:R-:W-:Y:S07]  /*12e30*/  HMMA.16816.F32.BF16 R108, R160.reuse, R4, R108 ;  /* 0x00000004a06c723c */ /* 0x044fee000004186c */
[----:B------:R-:W-:Y:S01]  /*12e40*/  FADD.FTZ R5, R196, R193 ;  /* 0x000000c1c4057221 */ /* 0x000fe20000010000 */
[C---:B------:R-:W-:Y:S04]  /*12e50*/  HMMA.16816.F32.BF16 R112, R160.reuse, R6, R112 ;  /* 0x00000006a070723c */ /* 0x040fe80000041870 */
[----:B------:R-:W-:Y:S04]  /*12e60*/  FADD.FTZ R5, R192, R5 ;  /* 0x00000005c0057221 */ /* 0x000fe80000010000 */
[C---:B---3--:R-:W-:Y:S04]  /*12e70*/  HMMA.16816.F32.BF16 R116, R160.reuse, R8, R116 ;  /* 0x00000008a074723c */ /* 0x048fe80000041874 */
[----:B------:R-:W-:Y:S04]  /*12e80*/  FADD.FTZ R186, R186, R5 ;  /* 0x00000005baba7221 */ /* 0x000fe80000010000 */
[C---:B------:R-:W-:Y:S04]  /*12e90*/  HMMA.16816.F32.BF16 R120, R160.reuse, R10, R120 ;  /* 0x0000000aa078723c */ /* 0x040fe80000041878 */
[----:B------:R-:W-:Y:S04]  /*12ea0*/  FADD.FTZ R247, R187, R186 ;  /* 0x000000babbf77221 */ /* 0x000fe80000010000 */
[C---:B-1----:R-:W-:Y:S08]  /*12eb0*/  HMMA.16816.F32.BF16 R124, R160.reuse, R12, R124 ;  /* 0x0000000ca07c723c */ /* 0x042ff0000004187c */
[----:B------:R-:W-:Y:S01]  /*12ec0*/  HMMA.16816.F32.BF16 R128, R160, R14, R128 ;  /* 0x0000000ea080723c */ /* 0x000fe20000041880 */
[----:B------:R-:W-:-:S07]  /*12ed0*/  @P0 BRA `(.L_x_1124) ;  /* 0xffffd4b000000947 */ /* 0x000fce000383ffff */
.L_x_1119:
[----:B------:R-:W-:-:S13]  /*12ee0*/  ISETP.GE.AND P0, PT, R246, R229, PT ;  /* 0x000000e5f600720c */ /* 0x000fda0003f06270 */
[----:B------:R-:W-:Y:S05]  /*12ef0*/  @!P0 BRA `(.L_x_1125) ;  /* 0x00003a0000008947 */ /* 0x000fea0003800000 */
[----:B------:R-:W-:Y:S01]  /*12f00*/  IMAD.MOV.U32 R159, RZ, RZ, c[0x0][0x20c] ;  /* 0x00008300ff9f7624 */ /* 0x000fe200078e00ff */
[----:B------:R-:W-:Y:S01]  /*12f10*/  ULDC UR4, c[0x0][0x208] ;  /* 0x0000820000047ab9 */ /* 0x000fe20000000800 */
[----:B------:R-:W-:Y:S01]  /*12f20*/  IADD3 R248, -R248, 0x30, RZ ;  /* 0x00000030f8f87810 */ /* 0x000fe20007ffe1ff */
[----:B------:R-:W-:Y:S01]  /*12f30*/  UIMAD.WIDE.U32 UR8, UR4, 0x30, URZ ;  /* 0x00000030040878a5 */ /* 0x000fe2000f8e003f */
[----:B------:R-:W-:Y:S01]  /*12f40*/  IMAD R159, R159, 0x30, RZ ;  /* 0x000000309f9f7824 */ /* 0x000fe200078e02ff */
[----:B------:R-:W-:Y:S01]  /*12f50*/  MOV R156, R2 ;  /* 0x00000002009c7202 */ /* 0x000fe20000000f00 */
[----:B------:R-:W-:-:S03]  /*12f60*/  IMAD.MOV.U32 R157, RZ, RZ, R0 ;  /* 0x000000ffff9d7224 */ /* 0x000fc600078e0000 */
[----:B------:R-:W-:Y:S02]  /*12f70*/  IADD3 R159, R159, UR9, RZ ;  /* 0x000000099f9f7c10 */ /* 0x000fe4000fffe0ff */
.L_x_1136:
[----:B------:R-:W-:Y:S01]  /*12f80*/  ISETP.GT.AND P1, PT, R224, 0x7f, PT ;  /* 0x0000007fe000780c */ /* 0x000fe20003f24270 */
[----:B------:R-:W-:Y:S01]  /*12f90*/  IMAD.MOV.U32 R11, RZ, RZ, c[0x0][0x208] ;  /* 0x00008200ff0b7624 */ /* 0x000fe200078e00ff */
[----:B------:R-:W-:Y:S01]  /*12fa0*/  SHF.R.S32.HI R0, RZ, 0x1f, R246 ;  /* 0x0000001fff007819 */ /* 0x000fe200000114f6 */
[----:B------:R-:W-:Y:S01]  /*12fb0*/  IMAD R5, R159, R246, RZ ;  /* 0x000000f69f057224 */ /* 0x000fe200078e02ff */
[----:B------:R-:W-:Y:S01]  /*12fc0*/  IADD3 R10, P0, R232, 0x40, RZ ;  /* 0x00000040e80a7810 */ /* 0x000fe20007f1e0ff */
[----:B------:R-:W-:Y:S01]  /*12fd0*/  IMAD R16, R11, 0x30, RZ ;  /* 0x000000300b107824 */ /* 0x000fe200078e02ff */
[----:B------:R-:W-:Y:S04]  /*12fe0*/  DEPBAR.LE SB0, 0x0 ;  /* 0x000080000000791a */ /* 0x000fe80000000000 */
[----:B------:R-:W-:Y:S01]  /*12ff0*/  IMAD R5, R0, R16, R5 ;  /* 0x0000001000057224 */ /* 0x000fe200078e0205 */
[----:B------:R-:W-:Y:S01]  /*13000*/  WARPSYNC 0xffffffff ;  /* 0xffffffff00007948 */ /* 0x000fe20003800000 */
[----:B------:R-:W-:Y:S01]  /*13010*/  IMAD.WIDE.U32 R16, R16, R246, RZ ;  /* 0x000000f610107225 */ /* 0x000fe200078e00ff */
[----:B------:R-:W-:Y:S01]  /*13020*/  BAR.SYNC.DEFER_BLOCKING 0x0 ;  /* 0x0000000000007b1d */ /* 0x000fe20000010000 */
[----:B------:R-:W-:Y:S02]  /*13030*/  ISETP.GE.AND P6, PT, R228, c[0x0][0x1d4], PT ;  /* 0x00007500e4007a0c */ /* 0x000fe40003fc6270 */
[----:B------:R-:W-:Y:S01]  /*13040*/  @!P1 IMAD.MOV.U32 R0, RZ, RZ, c[0x0][0x20c] ;  /* 0x00008300ff009624 */ /* 0x000fe200078e00ff */
[----:B------:R-:W-:Y:S01]  /*13050*/  IADD3 R5, R17, R5, RZ ;  /* 0x0000000511057210 */ /* 0x000fe20007ffe0ff */
[--C-:B------:R-:W-:Y:S01]  /*13060*/  IMAD.X R4, RZ, RZ, R237.reuse, P0 ;  /* 0x000000ffff047224 */ /* 0x100fe200000e06ed */
[CC--:B------:R-:W-:Y:S02]  /*13070*/  @!P1 LEA R17, P0, R11.reuse, R16.reuse, 0x5 ;  /* 0x000000100b119211 */ /* 0x0c0fe400078028ff */
[----:B------:R-:W-:Y:S02]  /*13080*/  ISETP.GE.AND P5, PT, R230, c[0x0][0x1d4], PT ;  /* 0x00007500e6007a0c */ /* 0x000fe40003fa6270 */
[----:B------:R-:W-:Y:S02]  /*13090*/  @!P1 LEA.HI.X R11, R11, R5, R0, 0x5, P0 ;  /* 0x000000050b0b9211 */ /* 0x000fe400000f2c00 */
[-C--:B------:R-:W-:Y:S02]  /*130a0*/  IADD3 R9, P0, R232, R16.reuse, RZ ;  /* 0x00000010e8097210 */ /* 0x080fe40007f1e0ff */
[----:B------:R-:W-:Y:S02]  /*130b0*/  ISETP.GE.AND P4, PT, R227, c[0x0][0x1d4], PT ;  /* 0x00007500e3007a0c */ /* 0x000fe40003f86270 */
[----:B------:R-:W-:Y:S01]  /*130c0*/  ISETP.GE.AND P3, PT, R225, c[0x0][0x1d4], PT ;  /* 0x00007500e1007a0c */ /* 0x000fe20003f66270 */
[C-C-:B------:R-:W-:Y:S01]  /*130d0*/  IMAD.X R2, R5.reuse, 0x1, R237.reuse, P0 ;  /* 0x0000000105027824 */ /* 0x140fe200000e06ed */
[-C--:B------:R-:W-:Y:S05]  /*130e0*/  IADD3 R7, P0, R10, R16.reuse, RZ ;  /* 0x000000100a077210 */ /* 0x080fea0007f1e0ff */
[----:B------:R-:W-:Y:S01]  /*130f0*/  IMAD.X R0, R5, 0x1, R4, P0 ;  /* 0x0000000105007824 */ /* 0x000fe200000e0604 */
[C---:B------:R-:W-:Y:S01]  /*13100*/  LEA R14, P0, R9.reuse, c[0x0][0x1f8], 0x1 ;  /* 0x00007e00090e7a11 */ /* 0x040fe200078008ff */
[----:B------:R-:W-:Y:S01]  /*13110*/  LDSM.16.M88.4 R24, [R222] ;  /* 0x00000000de18783b */ /* 0x000fe20000000200 */
[----:B------:R-:W-:Y:S02]  /*13120*/  BSSY B0, `(.L_x_1126) ;  /* 0x000013d000007945 */ /* 0x000fe40003800000 */
[----:B------:R-:W-:Y:S02]  /*13130*/  LEA.HI.X R15, R9, c[0x0][0x1fc], R2, 0x1, P0 ;  /* 0x00007f00090f7a11 */ /* 0x000fe400000f0c02 */
[C---:B------:R-:W-:Y:S01]  /*13140*/  LEA R12, P0, R7.reuse, c[0x0][0x1f8], 0x1 ;  /* 0x00007e00070c7a11 */ /* 0x040fe200078008ff */
[----:B------:R-:W-:Y:S03]  /*13150*/  LDSM.16.M88.4 R160, [R221+0xb080] ;  /* 0x00b08000dda0783b */ /* 0x000fe60000000200 */
[----:B------:R-:W-:Y:S02]  /*13160*/  LEA.HI.X R13, R7, c[0x0][0x1fc], R0, 0x1, P0 ;  /* 0x00007f00070d7a11 */ /* 0x000fe400000f0c00 */
[----:B------:R-:W-:Y:S01]  /*13170*/  IADD3 R8, P0, R232, 0x80, RZ ;  /* 0x00000080e8087810 */ /* 0x000fe20007f1e0ff */
[----:B------:R-:W-:Y:S03]  /*13180*/  LDSM.16.M88.4 R164, [R220] ;  /* 0x00000000dca4783b */ /* 0x000fe60000000200 */
[----:B------:R-:W-:Y:S02]  /*13190*/  IADD3.X R2, RZ, R237, RZ, P0, !PT ;  /* 0x000000edff027210 */ /* 0x000fe400007fe4ff */
[-C--:B------:R-:W-:Y:S01]  /*131a0*/  IADD3 R7, P0, R8, R16.reuse, RZ ;  /* 0x0000001008077210 */ /* 0x080fe20007f1e0ff */
[----:B------:R-:W-:Y:S04]  /*131b0*/  LDSM.16.M88.4 R168, [R219] ;  /* 0x00000000dba8783b */ /* 0x000fe80000000200 */
[----:B------:R-:W-:Y:S01]  /*131c0*/  IMAD.X R0, R5, 0x1, R2, P0 ;  /* 0x0000000105007824 */ /* 0x000fe200000e0602 */
[C---:B------:R-:W-:Y:S01]  /*131d0*/  LEA R22, P0, R7.reuse, c[0x0][0x1f8], 0x1 ;  /* 0x00007e0007167a11 */ /* 0x040fe200078008ff */
[----:B------:R-:W-:Y:S03]  /*131e0*/  LDSM.16.M88.4 R172, [R211] ;  /* 0x00000000d3ac783b */ /* 0x000fe60000000200 */
[----:B------:R-:W-:Y:S02]  /*131f0*/  LEA.HI.X R23, R7, c[0x0][0x1fc], R0, 0x1, P0 ;  /* 0x00007f0007177a11 */ /* 0x000fe400000f0c00 */
[----:B------:R-:W-:Y:S01]  /*13200*/  IADD3 R6, P0, R232, 0xc0, RZ ;  /* 0x000000c0e8067810 */ /* 0x000fe20007f1e0ff */
[----:B------:R-:W-:Y:S04]  /*13210*/  LDSM.16.M88.4 R176, [R210] ;  /* 0x00000000d2b0783b */ /* 0x000fe80000000200 */
[----:B------:R-:W-:Y:S01]  /*13220*/  IMAD.X R0, RZ, RZ, R237, P0 ;  /* 0x000000ffff007224 */ /* 0x000fe200000e06ed */
[----:B------:R-:W-:Y:S04]  /*13230*/  IADD3 R16, P0, R6, R16, RZ ;  /* 0x0000001006107210 */ /* 0x000fe80007f1e0ff */
[----:B------:R-:W-:Y:S02]  /*13240*/  IADD3.X R5, R5, R0, RZ, P0, !PT ;  /* 0x0000000005057210 */ /* 0x000fe400007fe4ff */
[C---:B------:R-:W-:Y:S04]  /*13250*/  LEA R20, P0, R16.reuse, c[0x0][0x1f8], 0x1 ;  /* 0x00007e0010147a11 */ /* 0x040fe800078008ff */
[----:B------:R-:W-:Y:S02]  /*13260*/  LEA.HI.X R21, R16, c[0x0][0x1fc], R5, 0x1, P0 ;  /* 0x00007f0010157a11 */ /* 0x000fe400000f0c05 */
[----:B------:R-:W-:Y:S05]  /*13270*/  @!P1 IADD3 R9, P0, R17, R10, RZ ;  /* 0x0000000a11099210 */ /* 0x000fea0007f1e0ff */
[----:B------:R-:W-:Y:S01]  /*13280*/  @!P1 IMAD.X R4, R11, 0x1, R4, P0 ;  /* 0x000000010b049824 */ /* 0x000fe200000e0604 */
[----:B------:R-:W-:Y:S05]  /*13290*/  @!P1 IADD3 R7, P0, R17, R8, RZ ;  /* 0x0000000811079210 */ /* 0x000fea0007f1e0ff */
[----:B------:R-:W-:Y:S01]  /*132a0*/  @!P1 IMAD.X R2, R11, 0x1, R2, P0 ;  /* 0x000000010b029824 */ /* 0x000fe200000e0602 */
[----:B------:R-:W-:Y:S04]  /*132b0*/  @!P1 IADD3 R5, P0, R17, R6, RZ ;  /* 0x0000000611059210 */ /* 0x000fe80007f1e0ff */
[----:B------:R-:W-:Y:S02]  /*132c0*/  @!P1 IADD3.X R0, R11, R0, RZ, P0, !PT ;  /* 0x000000000b009210 */ /* 0x000fe400007fe4ff */
[----:B------:R-:W-:Y:S05]  /*132d0*/  @!P1 IADD3 R17, P0, R17, R232, RZ ;  /* 0x000000e811119210 */ /* 0x000fea0007f1e0ff */
[----:B------:R-:W-:Y:S01]  /*132e0*/  @!P1 IMAD.X R6, R11, 0x1, R237, P0 ;  /* 0x000000010b069824 */ /* 0x000fe200000e06ed */
[C---:B------:R-:W-:Y:S04]  /*132f0*/  @!P1 LEA R194, P0, R17.reuse, c[0x0][0x1f8], 0x1 ;  /* 0x00007e0011c29a11 */ /* 0x040fe800078008ff */
[----:B------:R-:W-:Y:S02]  /*13300*/  @!P1 LEA.HI.X R195, R17, c[0x0][0x1fc], R6, 0x1, P0 ;  /* 0x00007f0011c39a11 */ /* 0x000fe400000f0c06 */
[C---:B------:R-:W-:Y:S01]  /*13310*/  @!P1 LEA R190, P0, R9.reuse, c[0x0][0x1f8], 0x1 ;  /* 0x00007e0009be9a11 */ /* 0x040fe200078008ff */
[----:B------:R-:W-:Y:S03]  /*13320*/  LDSM.16.M88.4 R16, [R221+0xa880] ;  /* 0x00a88000dd10783b */ /* 0x000fe60000000200 */
[----:B------:R-:W-:Y:S02]  /*13330*/  @!P1 LEA.HI.X R191, R9, c[0x0][0x1fc], R4, 0x1, P0 ;  /* 0x00007f0009bf9a11 */ /* 0x000fe400000f0c04 */
[C---:B------:R-:W-:Y:S01]  /*13340*/  @!P1 LEA R188, P0, R7.reuse, c[0x0][0x1f8], 0x1 ;  /* 0x00007e0007bc9a11 */ /* 0x040fe200078008ff */
[----:B------:R-:W1:Y:S03]  /*13350*/  LDSM.16.M88.4 R8, [R221+0xa080] ;  /* 0x00a08000dd08783b */ /* 0x000e660000000200 */
[----:B------:R-:W-:Y:S02]  /*13360*/  @!P1 LEA.HI.X R189, R7, c[0x0][0x1fc], R2, 0x1, P0 ;  /* 0x00007f0007bd9a11 */ /* 0x000fe400000f0c02 */
[C---:B------:R-:W-:Y:S01]  /*13370*/  @!P1 LEA R192, P0, R5.reuse, c[0x0][0x1f8], 0x1 ;  /* 0x00007e0005c09a11 */ /* 0x040fe200078008ff */
[----:B------:R-:W-:Y:S01]  /*13380*/  @!PT LDS RZ, [RZ] ;  /* 0x00000000fffff984 */ /* 0x000fe20000000800 */
[----:B------:R-:W-:Y:S01]  /*13390*/  @!PT LDS RZ, [RZ] ;  /* 0x00000000fffff984 */ /* 0x000fe20000000800 */
[----:B------:R-:W-:Y:S01]  /*133a0*/  @!PT LDS RZ, [RZ] ;  /* 0x00000000fffff984 */ /* 0x000fe20000000800 */
[----:B------:R2:W-:Y:S03]  /*133b0*/  LDGSTS.E.BYPASS.LTC128B.128 [R231+0x4080], [R14.64], !P6 ;  /* 0x040800000ee77fae */ /* 0x0005e6000f101d52 */
[----:B------:R-:W-:Y:S02]  /*133c0*/  @!P1 LEA.HI.X R193, R5, c[0x0][0x1fc], R0, 0x1, P0 ;  /* 0x00007f0005c19a11 */ /* 0x000fe400000f0c00 */
[----:B------:R-:W-:Y:S01]  /*133d0*/  ISETP.GT.AND P0, PT, R246, R229, PT ;  /* 0x000000e5f600720c */ /* 0x000fe20003f04270 */
[----:B------:R2:W-:Y:S06]  /*133e0*/  LDGSTS.E.BYPASS.LTC128B.128 [R231+0x5880], [R12.64], !P5 ;  /* 0x058800000ce77fae */ /* 0x0005ec000e901d52 */
[----:B------:R3:W-:Y:S06]  /*133f0*/  LDGSTS.E.BYPASS.LTC128B.128 [R231+0x7080], [R22.64], !P4 ;  /* 0x0708000016e77fae */ /* 0x0007ec000e101d52 */
[----:B------:R3:W-:Y:S06]  /*13400*/  LDGSTS.E.BYPASS.LTC128B.128 [R231+0x8880], [R20.64], !P3 ;  /* 0x0888000014e77fae */ /* 0x0007ec000d901d52 */
[----:B------:R4:W-:Y:S06]  /*13410*/  @!P1 LDGSTS.E.BYPASS.LTC128B.128 [R231+0x5080], [R194.64], !P6 ;  /* 0x05080000c2e79fae */ /* 0x0009ec000f101d52 */
[----:B------:R5:W-:Y:S01]  /*13420*/  @!P1 LDGSTS.E.BYPASS.LTC128B.128 [R231+0x6880], [R190.64], !P5 ;  /* 0x06880000bee79fae */ /* 0x000be2000e901d52 */
[C---:B-1----:R-:W-:Y:S05]  /*13430*/  HMMA.16816.F32.BF16 R4, R24.reuse, R8, RZ ;  /* 0x000000081804723c */ /* 0x042fea00000418ff */
[----:B------:R5:W-:Y:S03]  /*13440*/  @!P1 LDGSTS.E.BYPASS.LTC128B.128 [R231+0x8080], [R188.64], !P4 ;  /* 0x08080000bce79fae */ /* 0x000be6000e101d52 */
[C---:B------:R-:W-:Y:S03]  /*13450*/  HMMA.16816.F32.BF16 R8, R24.reuse, R10, RZ ;  /* 0x0000000a1808723c */ /* 0x040fe600000418ff */
[----:B------:R4:W-:Y:S06]  /*13460*/  @!P1 LDGSTS.E.BYPASS.LTC128B.128 [R231+0x9880], [R192.64], !P3 ;  /* 0x09880000c0e79fae */ /* 0x0009ec000d901d52 */
[----:B------:R-:W-:Y:S01]  /*13470*/  LDSM.16.M88.4 R180, [R218] ;  /* 0x00000000dab4783b */ /* 0x000fe20000000200 */
[C---:B--2---:R-:W-:Y:S05]  /*13480*/  HMMA.16816.F32.BF16 R12, R24.reuse, R16, RZ ;  /* 0x00000010180c723c */ /* 0x044fea00000418ff */
[----:B------:R-:W0:Y:S03]  /*13490*/  LDGDEPBAR ;  /* 0x00000000000079af */ /* 0x000e260000000000 */
[C---:B------:R-:W-:Y:S03]  /*134a0*/  HMMA.16816.F32.BF16 R16, R24.reuse, R18, RZ ;  /* 0x000000121810723c */ /* 0x040fe600000418ff */
[----:B------:R-:W1:Y:S05]  /*134b0*/  LDSM.16.M88.4 R184, [R215+0xa080] ;  /* 0x00a08000d7b8783b */ /* 0x000e6a0000000200 */
[C---:B---3--:R-:W-:Y:S01]  /*134c0*/  HMMA.16816.F32.BF16 R20, R24.reuse, R160, RZ ;  /* 0x000000a01814723c */ /* 0x048fe200000418ff */
[----:B-----5:R-:W-:Y:S06]  /*134d0*/  LDSM.16.M88.4 R188, [R215+0xb080] ;  /* 0x00b08000d7bc783b */ /* 0x020fec0000000200 */
[----:B----4-:R-:W-:Y:S01]  /*134e0*/  LDSM.16.M88.4 R192, [R217] ;  /* 0x00000000d9c0783b */ /* 0x010fe20000000200 */
[----:B------:R-:W-:Y:S05]  /*134f0*/  HMMA.16816.F32.BF16 R24, R24, R162, RZ ;  /* 0x000000a21818723c */ /* 0x000fea00000418ff */
[----:B------:R-:W2:Y:S03]  /*13500*/  LDSM.16.M88.4 R160, [R215+0xa880] ;  /* 0x00a88000d7a0783b */ /* 0x000ea60000000200 */
[C---:B------:R-:W-:Y:S03]  /*13510*/  HMMA.16816.F32.BF16 R4, R164.reuse, R168, R4 ;  /* 0x000000a8a404723c */ /* 0x040fe60000041804 */
[----:B------:R-:W3:Y:S05]  /*13520*/  LDSM.16.M88.4 R196, [R209] ;  /* 0x00000000d1c4783b */ /* 0x000eea0000000200 */
[C---:B------:R-:W-:Y:S01]  /*13530*/  HMMA.16816.F32.BF16 R8, R164.reuse, R170, R8 ;  /* 0x000000aaa408723c */ /* 0x040fe20000041808 */
[----:B------:R-:W-:Y:S07]  /*13540*/  LDSM.16.M88.4 R168, [R209+0x1000] ;  /* 0x00100000d1a8783b */ /* 0x000fee0000000200 */
[C---:B------:R-:W-:Y:S08]  /*13550*/  HMMA.16816.F32.BF16 R12, R164.reuse, R172, R12 ;  /* 0x000000aca40c723c */ /* 0x040ff0000004180c */
[C---:B------:R-:W-:Y:S01]  /*13560*/  HMMA.16816.F32.BF16 R16, R164.reuse, R174, R16 ;  /* 0x000000aea410723c */ /* 0x040fe20000041810 */
[----:B------:R-:W-:Y:S07]  /*13570*/  LDSM.16.M88.4 R172, [R222+0x4000] ;  /* 0x00400000deac783b */ /* 0x000fee0000000200 */
[C---:B------:R-:W-:Y:S08]  /*13580*/  HMMA.16816.F32.BF16 R20, R164.reuse, R176, R20 ;  /* 0x000000b0a414723c */ /* 0x040ff00000041814 */
[----:B------:R-:W-:Y:S01]  /*13590*/  HMMA.16816.F32.BF16 R24, R164, R178, R24 ;  /* 0x000000b2a418723c */ /* 0x000fe20000041818 */
[----:B------:R-:W4:Y:S06]  /*135a0*/  LDSM.16.M88.4 R164, [R209+0x800] ;  /* 0x00080000d1a4783b */ /* 0x000f2c0000000200 */
[----:B------:R-:W5:Y:S01]  /*135b0*/  LDSM.16.M88.4 R176, [R221+0xb880] ;  /* 0x00b88000ddb0783b */ /* 0x000f620000000200 */
[C---:B-1----:R-:W-:Y:S08]  /*135c0*/  HMMA.16816.F32.BF16 R4, R180.reuse, R184, R4 ;  /* 0x000000b8b404723c */ /* 0x042ff00000041804 */
[C---:B------:R-:W-:Y:S01]  /*135d0*/  HMMA.16816.F32.BF16 R8, R180.reuse, R186, R8 ;  /* 0x000000bab408723c */ /* 0x040fe20000041808 */
[----:B------:R-:W-:Y:S07]  /*135e0*/  LDSM.16.M88.4 R184, [R220+0x4000] ;  /* 0x00400000dcb8783b */ /* 0x000fee0000000200 */
[C---:B--2---:R-:W-:Y:S08]  /*135f0*/  HMMA.16816.F32.BF16 R12, R180.reuse, R160, R12 ;  /* 0x000000a0b40c723c */ /* 0x044ff0000004180c */
[C---:B------:R-:W-:Y:S01]  /*13600*/  HMMA.16816.F32.BF16 R16, R180.reuse, R162, R16 ;  /* 0x000000a2b410723c */ /* 0x040fe20000041810 */
[----:B------:R-:W1:Y:S07]  /*13610*/  LDSM.16.M88.4 R160, [R221+0xc080] ;  /* 0x00c08000dda0783b */ /* 0x000e6e0000000200 */
[C---:B------:R-:W-:Y:S08]  /*13620*/  HMMA.16816.F32.BF16 R20, R180.reuse, R188, R20 ;  /* 0x000000bcb414723c */ /* 0x040ff00000041814 */
[----:B------:R-:W-:Y:S01]  /*13630*/  HMMA.16816.F32.BF16 R24, R180, R190, R24 ;  /* 0x000000beb418723c */ /* 0x000fe20000041818 */
[----:B------:R-:W2:Y:S06]  /*13640*/  LDSM.16.M88.4 R180, [R221+0xc880] ;  /* 0x00c88000ddb4783b */ /* 0x000eac0000000200 */
[----:B------:R-:W1:Y:S01]  /*13650*/  LDSM.16.M88.4 R188, [R208] ;  /* 0x00000000d0bc783b */ /* 0x000e620000000200 */
[C---:B---3--:R-:W-:Y:S08]  /*13660*/  HMMA.16816.F32.BF16 R4, R192.reuse, R196, R4 ;  /* 0x000000c4c004723c */ /* 0x048ff00000041804 */
[C---:B------:R-:W-:Y:S01]  /*13670*/  HMMA.16816.F32.BF16 R8, R192.reuse, R198, R8 ;  /* 0x000000c6c008723c */ /* 0x040fe20000041808 */
[----:B------:R-:W-:Y:S07]  /*13680*/  LDSM.16.M88.4 R196, [R215+0xb880] ;  /* 0x00b88000d7c4783b */ /* 0x000fee0000000200 */
[C---:B----4-:R-:W-:Y:S08]  /*13690*/  HMMA.16816.F32.BF16 R12, R192.reuse, R164, R12 ;  /* 0x000000a4c00c723c */ /* 0x050ff0000004180c */
[C---:B------:R-:W-:Y:S01]  /*136a0*/  HMMA.16816.F32.BF16 R16, R192.reuse, R166, R16 ;  /* 0x000000a6c010723c */ /* 0x040fe20000041810 */
[----:B------:R-:W3:Y:S07]  /*136b0*/  LDSM.16.M88.4 R164, [R207] ;  /* 0x00000000cfa4783b */ /* 0x000eee0000000200 */
[C---:B------:R-:W-:Y:S08]  /*136c0*/  HMMA.16816.F32.BF16 R20, R192.reuse, R168, R20 ;  /* 0x000000a8c014723c */ /* 0x040ff00000041814 */
[----:B------:R-:W-:Y:S01]  /*136d0*/  HMMA.16816.F32.BF16 R24, R192, R170, R24 ;  /* 0x000000aac018723c */ /* 0x000fe20000041818 */
[----:B------:R-:W4:Y:S06]  /*136e0*/  LDSM.16.M88.4 R168, [R206] ;  /* 0x00000000cea8783b */ /* 0x000f2c0000000200 */
[----:B------:R-:W3:Y:S01]  /*136f0*/  LDSM.16.M88.4 R192, [R218+0x4000] ;  /* 0x00400000dac0783b */ /* 0x000ee20000000200 */
[C---:B-----5:R-:W-:Y:S08]  /*13700*/  HMMA.16816.F32.BF16 R4, R172.reuse, R176, R4 ;  /* 0x000000b0ac04723c */ /* 0x060ff00000041804 */
[C---:B------:R-:W-:Y:S01]  /*13710*/  HMMA.16816.F32.BF16 R8, R172.reuse, R178, R8 ;  /* 0x000000b2ac08723c */ /* 0x040fe20000041808 */
[----:B------:R-:W-:Y:S07]  /*13720*/  LDSM.16.M88.4 R176, [R217+0x4000] ;  /* 0x00400000d9b0783b */ /* 0x000fee0000000200 */
[C---:B-1----:R-:W-:Y:S08]  /*13730*/  HMMA.16816.F32.BF16 R12, R172.reuse, R160, R12 ;  /* 0x000000a0ac0c723c */ /* 0x042ff0000004180c */
[C---:B------:R-:W-:Y:S01]  /*13740*/  HMMA.16816.F32.BF16 R16, R172.reuse, R162, R16 ;  /* 0x000000a2ac10723c */ /* 0x040fe20000041810 */
[----:B------:R-:W1:Y:S07]  /*13750*/  LDSM.16.M88.4 R160, [R215+0xc080] ;  /* 0x00c08000d7a0783b */ /* 0x000e6e0000000200 */
[C---:B--2---:R-:W-:Y:S08]  /*13760*/  HMMA.16816.F32.BF16 R20, R172.reuse, R180, R20 ;  /* 0x000000b4ac14723c */ /* 0x044ff00000041814 */
[----:B------:R-:W-:Y:S01]  /*13770*/  HMMA.16816.F32.BF16 R24, R172, R182, R24 ;  /* 0x000000b6ac18723c */ /* 0x000fe20000041818 */
[----:B------:R-:W2:Y:S06]  /*13780*/  LDSM.16.M88.4 R172, [R215+0xc880] ;  /* 0x00c88000d7ac783b */ /* 0x000eac0000000200 */
[----:B------:R-:W5:Y:S01]  /*13790*/  LDSM.16.M88.4 R180, [R209+0x1800] ;  /* 0x00180000d1b4783b */ /* 0x000f620000000200 */
[C---:B------:R-:W-:Y:S08]  /*137a0*/  HMMA.16816.F32.BF16 R4, R184.reuse, R188, R4 ;  /* 0x000000bcb804723c */ /* 0x040ff00000041804 */
[C---:B------:R-:W-:Y:S01]  /*137b0*/  HMMA.16816.F32.BF16 R8, R184.reuse, R190, R8 ;  /* 0x000000beb808723c */ /* 0x040fe20000041808 */
[----:B------:R-:W-:Y:S07]  /*137c0*/  LDSM.16.M88.4 R188, [R221+0xd080] ;  /* 0x00d08000ddbc783b */ /* 0x000fee0000000200 */
[C---:B---3--:R-:W-:Y:S08]  /*137d0*/  HMMA.16816.F32.BF16 R12, R184.reuse, R164, R12 ;  /* 0x000000a4b80c723c */ /* 0x048ff0000004180c */
[C---:B------:R-:W-:Y:S01]  /*137e0*/  HMMA.16816.F32.BF16 R16, R184.reuse, R166, R16 ;  /* 0x000000a6b810723c */ /* 0x040fe20000041810 */
[----:B------:R-:W3:Y:S07]  /*137f0*/  LDSM.16.M88.4 R164, [R209+0x2000] ;  /* 0x00200000d1a4783b */ /* 0x000eee0000000200 */
[C---:B----4-:R-:W-:Y:S08]  /*13800*/  HMMA.16816.F32.BF16 R20, R184.reuse, R168, R20 ;  /* 0x000000a8b814723c */ /* 0x050ff00000041814 */
[----:B------:R-:W-:Y:S01]  /*13810*/  HMMA.16816.F32.BF16 R24, R184, R170, R24 ;  /* 0x000000aab818723c */ /* 0x000fe20000041818 */
[----:B------:R-:W4:Y:S06]  /*13820*/  LDSM.16.M88.4 R168, [R209+0x2800] ;  /* 0x00280000d1a8783b */ /* 0x000f2c0000000200 */
[----:B------:R-:W3:Y:S01]  /*13830*/  LDSM.16.M88.4 R184, [R222+0x8000] ;  /* 0x00800000deb8783b */ /* 0x000ee20000000200 */
[C---:B------:R-:W-:Y:S08]  /*13840*/  HMMA.16816.F32.BF16 R4, R192.reuse, R196, R4 ;  /* 0x000000c4c004723c */ /* 0x040ff00000041804 */
[C---:B------:R-:W-:Y:S01]  /*13850*/  HMMA.16816.F32.BF16 R8, R192.reuse, R198, R8 ;  /* 0x000000c6c008723c */ /* 0x040fe20000041808 */
[----:B------:R-:W-:Y:S07]  /*13860*/  LDSM.16.M88.4 R196, [R205] ;  /* 0x00000000cdc4783b */ /* 0x000fee0000000200 */
[C---:B-1----:R-:W-:Y:S08]  /*13870*/  HMMA.16816.F32.BF16 R12, R192.reuse, R160, R12 ;  /* 0x000000a0c00c723c */ /* 0x042ff0000004180c */
[C---:B------:R-:W-:Y:S01]  /*13880*/  HMMA.16816.F32.BF16 R16, R192.reuse, R162, R16 ;  /* 0x000000a2c010723c */ /* 0x040fe20000041810 */
[----:B------:R-:W1:Y:S07]  /*13890*/  LDSM.16.M88.4 R160, [R221+0xd880] ;  /* 0x00d88000dda0783b */ /* 0x000e6e0000000200 */
[C---:B--2---:R-:W-:Y:S08]  /*138a0*/  HMMA.16816.F32.BF16 R20, R192.reuse, R172, R20 ;  /* 0x000000acc014723c */ /* 0x044ff00000041814 */
[----:B------:R-:W-:Y:S01]  /*138b0*/  HMMA.16816.F32.BF16 R24, R192, R174, R24 ;  /* 0x000000aec018723c */ /* 0x000fe20000041818 */
[----:B------:R-:W2:Y:S06]  /*138c0*/  LDSM.16.M88.4 R172, [R221+0xe080] ;  /* 0x00e08000ddac783b */ /* 0x000eac0000000200 */
[----:B------:R-:W1:Y:S01]  /*138d0*/  LDSM.16.M88.4 R192, [R220+0x8000] ;  /* 0x00800000dcc0783b */ /* 0x000e620000000200 */
[C---:B-----5:R-:W-:Y:S08]  /*138e0*/  HMMA.16816.F32.BF16 R4, R176.reuse, R180, R4 ;  /* 0x000000b4b004723c */ /* 0x060ff00000041804 */
[C---:B------:R-:W-:Y:S01]  /*138f0*/  HMMA.16816.F32.BF16 R8, R176.reuse, R182, R8 ;  /* 0x000000b6b008723c */ /* 0x040fe20000041808 */
[----:B------:R-:W-:Y:S07]  /*13900*/  LDSM.16.M88.4 R180, [R215+0xd080] ;  /* 0x00d08000d7b4783b */ /* 0x000fee0000000200 */
[C---:B---3--:R-:W-:Y:S08]  /*13910*/  HMMA.16816.F32.BF16 R12, R176.reuse, R164, R12 ;  /* 0x000000a4b00c723c */ /* 0x048ff0000004180c */
[C---:B------:R-:W-:Y:S01]  /*13920*/  HMMA.16816.F32.BF16 R16, R176.reuse, R166, R16 ;  /* 0x000000a6b010723c */ /* 0x040fe20000041810 */
[----:B------:R-:W3:Y:S07]  /*13930*/  LDSM.16.M88.4 R164, [R204] ;  /* 0x00000000cca4783b */ /* 0x000eee0000000200 */
[C---:B----4-:R-:W-:Y:S08]  /*13940*/  HMMA.16816.F32.BF16 R20, R176.reuse, R168, R20 ;  /* 0x000000a8b014723c */ /* 0x050ff00000041814 */
[----:B------:R-:W-:Y:S01]  /*13950*/  HMMA.16816.F32.BF16 R24, R176, R170, R24 ;  /* 0x000000aab018723c */ /* 0x000fe20000041818 */
[----:B------:R-:W4:Y:S06]  /*13960*/  LDSM.16.M88.4 R168, [R203] ;  /* 0x00000000cba8783b */ /* 0x000f2c0000000200 */
[----:B------:R-:W5:Y:S01]  /*13970*/  LDSM.16.M88.4 R176, [R218+0x8000] ;  /* 0x00800000dab0783b */ /* 0x000f620000000200 */
[C---:B------:R-:W-:Y:S08]  /*13980*/  HMMA.16816.F32.BF16 R4, R184.reuse, R188, R4 ;  /* 0x000000bcb804723c */ /* 0x040ff00000041804 */
        /* <DEDUP_REMOVED lines=8> */
[----:B------:R-:W1:Y:S01]  /*13a10*/  LDSM.16.M88.4 R184, [R217+0x8000] ;  /* 0x00800000d9b8783b */ /* 0x000e620000000200 */
        /* <DEDUP_REMOVED lines=10> */
[C---:B-----5:R-:W-:Y:S08]  /*13ac0*/  HMMA.16816.F32.BF16 R4, R176.reuse, R180, R4 ;  /* 0x000000b4b004723c */ /* 0x060ff00000041804 */
        /* <DEDUP_REMOVED lines=18> */
[----:B------:R-:W3:Y:S01]  /*13bf0*/  LDSM.16.M88.4 R184, [R218+0xc000] ;  /* 0x00c00000dab8783b */ /* 0x000ee20000000200 */
        /* <DEDUP_REMOVED lines=11> */
[C---:B------:R-:W-:Y:S08]  /*13cb0*/  HMMA.16816.F32.BF16 R8, R176.reuse, R182, R8 ;  /* 0x000000b6b008723c */ /* 0x040ff00000041808 */
[C---:B---3--:R-:W-:Y:S08]  /*13cc0*/  HMMA.16816.F32.BF16 R12, R176.reuse, R164, R12 ;  /* 0x000000a4b00c723c */ /* 0x048ff0000004180c */
[C---:B------:R-:W-:Y:S08]  /*13cd0*/  HMMA.16816.F32.BF16 R16, R176.reuse, R166, R16 ;  /* 0x000000a6b010723c */ /* 0x040ff00000041810 */
[C---:B----4-:R-:W-:Y:S08]  /*13ce0*/  HMMA.16816.F32.BF16 R20, R176.reuse, R168, R20 ;  /* 0x000000a8b014723c */ /* 0x050ff00000041814 */
[----:B------:R-:W-:Y:S08]  /*13cf0*/  HMMA.16816.F32.BF16 R24, R176, R170, R24 ;  /* 0x000000aab018723c */ /* 0x000ff00000041818 */
[C---:B------:R-:W-:Y:S08]  /*13d00*/  HMMA.16816.F32.BF16 R4, R184.reuse, R188, R4 ;  /* 0x000000bcb804723c */ /* 0x040ff00000041804 */
[C---:B------:R-:W-:Y:S08]  /*13d10*/  HMMA.16816.F32.BF16 R8, R184.reuse, R190, R8 ;  /* 0x000000beb808723c */ /* 0x040ff00000041808 */
[C---:B-1----:R-:W-:Y:S08]  /*13d20*/  HMMA.16816.F32.BF16 R12, R184.reuse, R160, R12 ;  /* 0x000000a0b80c723c */ /* 0x042ff0000004180c */
[C---:B------:R-:W-:Y:S01]  /*13d30*/  HMMA.16816.F32.BF16 R16, R184.reuse, R162, R16 ;  /* 0x000000a2b810723c */ /* 0x040fe20000041810 */
[----:B------:R-:W1:Y:S07]  /*13d40*/  LDSM.16.M88.4 R160, [R209+0x5000] ;  /* 0x00500000d1a0783b */ /* 0x000e6e0000000200 */
[C---:B--2---:R-:W-:Y:S08]  /*13d50*/  HMMA.16816.F32.BF16 R20, R184.reuse, R172, R20 ;  /* 0x000000acb814723c */ /* 0x044ff00000041814 */
[----:B------:R-:W-:Y:S08]  /*13d60*/  HMMA.16816.F32.BF16 R24, R184, R174, R24 ;  /* 0x000000aeb818723c */ /* 0x000ff00000041818 */
[C---:B------:R-:W-:Y:S08]  /*13d70*/  HMMA.16816.F32.BF16 R4, R192.reuse, R196, R4 ;  /* 0x000000c4c004723c */ /* 0x040ff00000041804 */
[C---:B------:R-:W-:Y:S08]  /*13d80*/  HMMA.16816.F32.BF16 R8, R192.reuse, R198, R8 ;  /* 0x000000c6c008723c */ /* 0x040ff00000041808 */
[C---:B-1----:R-:W-:Y:S08]  /*13d90*/  HMMA.16816.F32.BF16 R12, R192.reuse, R160, R12 ;  /* 0x000000a0c00c723c */ /* 0x042ff0000004180c */
[----:B------:R-:W-:Y:S01]  /*13da0*/  FMUL.FTZ R0, R4, c[0x0][0x320] ;  /* 0x0000c80004007a20 */ /* 0x000fe20000410000 */
[C---:B------:R-:W-:Y:S03]  /*13db0*/  HMMA.16816.F32.BF16 R16, R192.reuse, R162, R16 ;  /* 0x000000a2c010723c */ /* 0x040fe60000041810 */
[----:B------:R-:W-:Y:S02]  /*13dc0*/  FMUL.FTZ R164, R5, c[0x0][0x320] ;  /* 0x0000c80005a47a20 */ /* 0x000fe40000410000 */
[----:B------:R-:W1:Y:S01]  /*13dd0*/  MUFU.TANH R0, R0 ;  /* 0x0000000000007308 */ /* 0x000e620000002400 */
[----:B------:R-:W-:Y:S02]  /*13de0*/  FMUL.FTZ R2, R6, c[0x0][0x320] ;  /* 0x0000c80006027a20 */ /* 0x000fe40000410000 */
[----:B------:R-:W-:Y:S02]  /*13df0*/  FMUL.FTZ R158, R7, c[0x0][0x320] ;  /* 0x0000c800079e7a20 */ /* 0x000fe40000410000 */
[----:B------:R-:W2:Y:S01]  /*13e00*/  LDSM.16.M88.4 R4, [R209+0x5800] ;  /* 0x00580000d104783b */ /* 0x000ea20000000200 */
[----:B------:R-:W-:Y:S04]  /*13e10*/  DEPBAR.LE SB0, 0x0 ;  /* 0x000080000000791a */ /* 0x000fe80000000000 */
[----:B------:R-:W3:Y:S01]  /*13e20*/  MUFU.TANH R164, R164 ;  /* 0x000000a400a47308 */ /* 0x000ee20000002400 */
[----:B------:R-:W-:Y:S01]  /*13e30*/  BAR.SYNC.DEFER_BLOCKING 0x0 ;  /* 0x0000000000007b1d */ /* 0x000fe20000010000 */
[----:B------:R-:W-:Y:S02]  /*13e40*/  FMUL.FTZ R165, R8, c[0x0][0x320] ;  /* 0x0000c80008a57a20 */ /* 0x000fe40000410000 */
[----:B------:R-:W-:Y:S02]  /*13e50*/  FMUL.FTZ R160, R9, c[0x0][0x320] ;  /* 0x0000c80009a07a20 */ /* 0x000fe40000410000 */
[----:B------:R-:W-:Y:S02]  /*13e60*/  FMUL.FTZ R8, R10, c[0x0][0x320] ;  /* 0x0000c8000a087a20 */ /* 0x000fe40000410000 */
[----:B------:R-:W-:Y:S02]  /*13e70*/  FMUL.FTZ R9, R11, c[0x0][0x320] ;  /* 0x0000c8000b097a20 */ /* 0x000fe40000410000 */
[----:B------:R-:W4:Y:S01]  /*13e80*/  MUFU.TANH R2, R2 ;  /* 0x0000000200027308 */ /* 0x000f220000002400 */
[----:B------:R-:W-:Y:S02]  /*13e90*/  FMUL.FTZ R171, R12, c[0x0][0x320] ;  /* 0x0000c8000cab7a20 */ /* 0x000fe40000410000 */
[----:B------:R-:W-:Y:S02]  /*13ea0*/  FMUL.FTZ R167, R16, c[0x0][0x320] ;  /* 0x0000c80010a77a20 */ /* 0x000fe40000410000 */
[----:B------:R-:W-:Y:S02]  /*13eb0*/  FMUL.FTZ R13, R13, c[0x0][0x320] ;  /* 0x0000c8000d0d7a20 */ /* 0x000fe40000410000 */
[----:B------:R-:W-:Y:S02]  /*13ec0*/  FMUL.FTZ R14, R14, c[0x0][0x320] ;  /* 0x0000c8000e0e7a20 */ /* 0x000fe40000410000 */
[----:B------:R-:W-:Y:S01]  /*13ed0*/  FMUL.FTZ R15, R15, c[0x0][0x320] ;  /* 0x0000c8000f0f7a20 */ /* 0x000fe20000410000 */
[----:B------:R-:W1:Y:S01]  /*13ee0*/  MUFU.TANH R158, R158 ;  /* 0x0000009e009e7308 */ /* 0x000e620000002400 */
[----:B------:R-:W-:Y:S09]  /*13ef0*/  FMUL.FTZ R18, R18, c[0x0][0x320] ;  /* 0x0000c80012127a20 */ /* 0x000ff20000410000 */
[----:B------:R-:W1:Y:S01]  /*13f00*/  MUFU.TANH R165, R165 ;  /* 0x000000a500a57308 */ /* 0x000e620000002400 */
[C---:B--2---:R-:W-:Y:S09]  /*13f10*/  HMMA.16816.F32.BF16 R20, R192.reuse, R4, R20 ;  /* 0x00000004c014723c */ /* 0x044ff20000041814 */
[----:B------:R-:W2:Y:S03]  /*13f20*/  MUFU.TANH R160, R160 ;  /* 0x000000a000a07308 */ /* 0x000ea60000002400 */
[----:B------:R-:W-:Y:S01]  /*13f30*/  FMUL.FTZ R5, R17, c[0x0][0x320] ;  /* 0x0000c80011057a20 */ /* 0x000fe20000410000 */
[----:B------:R-:W-:Y:S03]  /*13f40*/  HMMA.16816.F32.BF16 R24, R192, R6, R24 ;  /* 0x00000006c018723c */ /* 0x000fe60000041818 */
[----:B------:R-:W-:Y:S03]  /*13f50*/  FMUL.FTZ R4, R19, c[0x0][0x320] ;  /* 0x0000c80013047a20 */ /* 0x000fe60000410000 */
[----:B------:R-:W1:Y:S06]  /*13f60*/  MUFU.TANH R8, R8 ;  /* 0x0000000800087308 */ /* 0x000e6c0000002400 */
[----:B------:R-:W-:Y:S04]  /*13f70*/  FMUL.FTZ R191, R20, c[0x0][0x320] ;  /* 0x0000c80014bf7a20 */ /* 0x000fe80000410000 */
[----:B------:R-:W1:Y:S01]  /*13f80*/  MUFU.TANH R9, R9 ;  /* 0x0000000900097308 */ /* 0x000e620000002400 */
[----:B------:R-:W-:Y:S02]  /*13f90*/  FMUL.FTZ R21, R21, c[0x0][0x320] ;  /* 0x0000c80015157a20 */ /* 0x000fe40000410000 */
[----:B------:R-:W-:Y:S02]  /*13fa0*/  FMUL.FTZ R22, R22, c[0x0][0x320] ;  /* 0x0000c80016167a20 */ /* 0x000fe40000410000 */
[----:B------:R-:W-:Y:S03]  /*13fb0*/  FMUL.FTZ R23, R23, c[0x0][0x320] ;  /* 0x0000c80017177a20 */ /* 0x000fe60000410000 */
[----:B------:R-:W-:Y:S02]  /*13fc0*/  FMUL.FTZ R187, R24, c[0x0][0x320] ;  /* 0x0000c80018bb7a20 */ /* 0x000fe40000410000 */
[----:B------:R-:W-:Y:S01]  /*13fd0*/  FMUL.FTZ R7, R27, c[0x0][0x320] ;  /* 0x0000c8001b077a20 */ /* 0x000fe20000410000 */
[----:B------:R-:W1:Y:S01]  /*13fe0*/  MUFU.TANH R171, R171 ;  /* 0x000000ab00ab7308 */ /* 0x000e620000002400 */
[----:B------:R-:W-:Y:S02]  /*13ff0*/  FMUL.FTZ R25, R25, c[0x0][0x320] ;  /* 0x0000c80019197a20 */ /* 0x000fe40000410000 */
[----:B------:R-:W-:Y:S07]  /*14000*/  FMUL.FTZ R26, R26, c[0x0][0x320] ;  /* 0x0000c8001a1a7a20 */ /* 0x000fee0000410000 */
[----:B------:R1:W1:Y:S10]  /*14010*/  MUFU.TANH R169, R13 ;  /* 0x0000000d00a97308 */ /* 0x0002740000002400 */
[----:B------:R1:W1:Y:S10]  /*14020*/  MUFU.TANH R170, R14 ;  /* 0x0000000e00aa7308 */ /* 0x0002740000002400 */
[----:B------:R1:W1:Y:S10]  /*14030*/  MUFU.TANH R168, R15 ;  /* 0x0000000f00a87308 */ /* 0x0002740000002400 */
[----:B------:R-:W1:Y:S10]  /*14040*/  MUFU.TANH R167, R167 ;  /* 0x000000a700a77308 */ /* 0x000e740000002400 */
[----:B------:R-:W1:Y:S10]  /*14050*/  MUFU.TANH R5, R5 ;  /* 0x0000000500057308 */ /* 0x000e740000002400 */
[----:B------:R1:W1:Y:S10]  /*14060*/  MUFU.TANH R166, R18 ;  /* 0x0000001200a67308 */ /* 0x0002740000002400 */
        /* <DEDUP_REMOVED lines=8> */
[----:B------:R-:W1:Y:S01]  /*140f0*/  MUFU.TANH R7, R7 ;  /* 0x0000000700077308 */ /* 0x000e620000002400 */
[----:B------:R-:W-:-:S05]  /*14100*/  @!P0 BRA `(.L_x_1127) ;  /* 0x000003e000008947 */ /* 0x000fca0003800000 */
[----:B--234-:R-:W-:Y:S02]  /*14110*/  IADD3 R6, R246, -0x1, RZ ;  /* 0xfffffffff6067810 */ /* 0x01cfe40007ffe0ff */
[----:B------:R-:W-:Y:S02]  /*14120*/  ISETP.GE.AND P1, PT, R248, 0x1, PT ;  /* 0x00000001f800780c */ /* 0x000fe40003f26270 */
[----:B-1----:R-:W-:Y:S01]  /*14130*/  SHF.R.S32.HI R15, RZ, 0x1f, R6 ;  /* 0x0000001fff0f7819 */ /* 0x002fe20000011406 */
[----:B------:R-:W-:Y:S01]  /*14140*/  IMAD.WIDE.U32 R26, R6, c[0x0][0x1e0], RZ ;  /* 0x00007800061a7a25 */ /* 0x000fe200078e00ff */
[C---:B------:R-:W-:Y:S03]  /*14150*/  IADD3 R14, P0, R234.reuse, 0x40, RZ ;  /* 0x00000040ea0e7810 */ /* 0x040fe60007f1e0ff */
[----:B------:R-:W-:Y:S02]  /*14160*/  IMAD R15, R15, c[0x0][0x1e0], RZ ;  /* 0x000078000f0f7a24 */ /* 0x000fe400078e02ff */
[----:B------:R-:W-:Y:S01]  /*14170*/  IMAD.X R11, RZ, RZ, R245, P0 ;  /* 0x000000ffff0b7224 */ /* 0x000fe200000e06f5 */
[----:B------:R-:W-:Y:S01]  /*14180*/  IADD3 R13, P0, R234, 0x80, RZ ;  /* 0x00000080ea0d7810 */ /* 0x000fe20007f1e0ff */
[----:B------:R-:W-:Y:S04]  /*14190*/  IMAD R15, R6, c[0x0][0x1e4], R15 ;  /* 0x00007900060f7a24 */ /* 0x000fe800078e020f */
[----:B------:R-:W-:Y:S02]  /*141a0*/  IMAD.IADD R15, R27, 0x1, R15 ;  /* 0x000000011b0f7824 */ /* 0x000fe400078e020f */
[----:B------:R-:W-:Y:S04]  /*141b0*/  IMAD.WIDE.U32 R26, R26, 0x30, RZ ;  /* 0x000000301a1a7825 */ /* 0x000fe800078e00ff */
[----:B------:R-:W-:Y:S02]  /*141c0*/  IMAD R15, R15, 0x30, RZ ;  /* 0x000000300f0f7824 */ /* 0x000fe400078e02ff */
[----:B------:R-:W-:Y:S01]  /*141d0*/  IMAD.X R10, RZ, RZ, R245, P0 ;  /* 0x000000ffff0a7224 */ /* 0x000fe200000e06f5 */
[-C--:B------:R-:W-:Y:S01]  /*141e0*/  @P1 IADD3 R21, P0, R234, R26.reuse, RZ ;  /* 0x0000001aea151210 */ /* 0x080fe20007f1e0ff */
[----:B------:R-:W-:Y:S04]  /*141f0*/  IMAD.IADD R15, R27, 0x1, R15 ;  /* 0x000000011b0f7824 */ /* 0x000fe800078e020f */
[C---:B------:R-:W-:Y:S01]  /*14200*/  @P1 IMAD.X R16, R15.reuse, 0x1, R245, P0 ;  /* 0x000000010f101824 */ /* 0x040fe200000e06f5 */
[-C--:B------:R-:W-:Y:S05]  /*14210*/  @P1 IADD3 R19, P0, R14, R26.reuse, RZ ;  /* 0x0000001a0e131210 */ /* 0x080fea0007f1e0ff */
[----:B------:R-:W-:Y:S01]  /*14220*/  @P1 IMAD.X R12, R15, 0x1, R11, P0 ;  /* 0x000000010f0c1824 */ /* 0x000fe200000e060b */
[-C--:B------:R-:W-:Y:S05]  /*14230*/  @P1 IADD3 R17, P0, R13, R26.reuse, RZ ;  /* 0x0000001a0d111210 */ /* 0x080fea0007f1e0ff */
        /* <DEDUP_REMOVED lines=9> */
[C---:B------:R-:W-:Y:S03]  /*142d0*/  @P1 LEA R20, P0, R17.reuse, c[0x0][0x1c8], 0x1 ;  /* 0x0000720011141a11 */ /* 0x040fe600078008ff */
[----:B------:R1:W-:Y:S01]  /*142e0*/  @P1 LDGSTS.E.BYPASS.LTC128B.128 [R231+0xb880], [R22.64], !P5 ;  /* 0x0b88000016e71fae */ /* 0x0003e2000e901d52 */
[----:B------:R-:W-:Y:S02]  /*142f0*/  @P1 LEA.HI.X R21, R17, c[0x0][0x1cc], R6, 0x1, P0 ;  /* 0x0000730011151a11 */ /* 0x000fe400000f0c06 */
[----:B------:R-:W-:Y:S03]  /*14300*/  IADD3 R12, P0, R234, 0xc0, RZ ;  /* 0x000000c0ea0c7810 */ /* 0x000fe60007f1e0ff */
[----:B------:R1:W-:Y:S02]  /*14310*/  @P1 LDGSTS.E.BYPASS.LTC128B.128 [R231+0xd080], [R20.64], !P4 ;  /* 0x0d08000014e71fae */ /* 0x0003e4000e101d52 */
[----:B------:R-:W-:Y:S01]  /*14320*/  IMAD.X R6, RZ, RZ, R245, P0 ;  /* 0x000000ffff067224 */ /* 0x000fe200000e06f5 */
[----:B------:R-:W-:Y:S05]  /*14330*/  @P1 IADD3 R17, P0, R12, R26, RZ ;  /* 0x0000001a0c111210 */ /* 0x000fea0007f1e0ff */
[----:B------:R-:W-:Y:S01]  /*14340*/  @P1 IMAD.X R16, R15, 0x1, R6, P0 ;  /* 0x000000010f101824 */ /* 0x000fe200000e0606 */
[C---:B------:R-:W-:Y:S04]  /*14350*/  @P1 LEA R18, P0, R17.reuse, c[0x0][0x1c8], 0x1 ;  /* 0x0000720011121a11 */ /* 0x040fe800078008ff */
[----:B------:R-:W-:Y:S02]  /*14360*/  @P1 LEA.HI.X R19, R17, c[0x0][0x1cc], R16, 0x1, P0 ;  /* 0x0000730011131a11 */ /* 0x000fe400000f0c10 */
[----:B------:R-:W-:Y:S03]  /*14370*/  ISETP.GE.AND P0, PT, R248, 0x21, PT ;  /* 0x00000021f800780c */ /* 0x000fe60003f06270 */
[----:B------:R1:W-:Y:S10]  /*14380*/  @P1 LDGSTS.E.BYPASS.LTC128B.128 [R231+0xe880], [R18.64], !P3 ;  /* 0x0e88000012e71fae */ /* 0x0003f4000d901d52 */
[----:B------:R-:W-:Y:S04]  /*14390*/  @P0 IADD3 R17, P2, R26, UR6, RZ ;  /* 0x000000061a110c10 */ /* 0x000fe8000ff5e0ff */
[----:B------:R-:W-:Y:S02]  /*143a0*/  @P0 IADD3.X R15, R15, UR5, RZ, P2, !PT ;  /* 0x000000050f0f0c10 */ /* 0x000fe400097fe4ff */
[----:B------:R-:W-:Y:S05]  /*143b0*/  @P0 IADD3 R14, P2, R17, R14, RZ ;  /* 0x0000000e110e0210 */ /* 0x000fea0007f5e0ff */
[----:B------:R-:W-:Y:S01]  /*143c0*/  @P0 IMAD.X R11, R15, 0x1, R11, P2 ;  /* 0x000000010f0b0824 */ /* 0x000fe200010e060b */
[----:B------:R-:W-:Y:S05]  /*143d0*/  @P0 IADD3 R13, P2, R17, R13, RZ ;  /* 0x0000000d110d0210 */ /* 0x000fea0007f5e0ff */
[----:B------:R-:W-:Y:S01]  /*143e0*/  @P0 IMAD.X R10, R15, 0x1, R10, P2 ;  /* 0x000000010f0a0824 */ /* 0x000fe200010e060a */
[----:B------:R-:W-:Y:S05]  /*143f0*/  @P0 IADD3 R12, P2, R17, R12, RZ ;  /* 0x0000000c110c0210 */ /* 0x000fea0007f5e0ff */
[----:B------:R-:W-:Y:S01]  /*14400*/  @P0 IMAD.X R27, R15, 0x1, R6, P2 ;  /* 0x000000010f1b0824 */ /* 0x000fe200010e0606 */
[----:B------:R-:W-:Y:S05]  /*14410*/  @P0 IADD3 R17, P2, R17, R234, RZ ;  /* 0x000000ea11110210 */ /* 0x000fea0007f5e0ff */
[----:B------:R-:W-:Y:S01]  /*14420*/  @P0 IMAD.X R6, R15, 0x1, R245, P2 ;  /* 0x000000010f060824 */ /* 0x000fe200010e06f5 */
[C---:B------:R-:W-:Y:S04]  /*14430*/  @P0 LEA R16, P2, R17.reuse, c[0x0][0x1c8], 0x1 ;  /* 0x0000720011100a11 */ /* 0x040fe800078408ff */
[----:B------:R-:W-:Y:S02]  /*14440*/  @P0 LEA.HI.X R17, R17, c[0x0][0x1cc], R6, 0x1, P2 ;  /* 0x0000730011110a11 */ /* 0x000fe400010f0c06 */
[C---:B------:R-:W-:Y:S03]  /*14450*/  @P0 LEA R162, P2, R14.reuse, c[0x0][0x1c8], 0x1 ;  /* 0x000072000ea20a11 */ /* 0x040fe600078408ff */
[----:B------:R1:W-:Y:S01]  /*14460*/  @P0 LDGSTS.E.BYPASS.LTC128B.128 [R231+0xb080], [R16.64], !P6 ;  /* 0x0b08000010e70fae */ /* 0x0003e2000f101d52 */
[----:B------:R-:W-:Y:S02]  /*14470*/  @P0 LEA.HI.X R163, R14, c[0x0][0x1cc], R11, 0x1, P2 ;  /* 0x000073000ea30a11 */ /* 0x000fe400010f0c0b */
[C---:B------:R-:W-:Y:S03]  /*14480*/  @P0 LEA R14, P2, R13.reuse, c[0x0][0x1c8], 0x1 ;  /* 0x000072000d0e0a11 */ /* 0x040fe600078408ff */
[----:B------:R1:W-:Y:S01]  /*14490*/  @P0 LDGSTS.E.BYPASS.LTC128B.128 [R231+0xc880], [R162.64], !P5 ;  /* 0x0c880000a2e70fae */ /* 0x0003e2000e901d52 */
[----:B------:R-:W-:Y:S02]  /*144a0*/  @P0 LEA.HI.X R15, R13, c[0x0][0x1cc], R10, 0x1, P2 ;  /* 0x000073000d0f0a11 */ /* 0x000fe400010f0c0a */
[C---:B------:R-:W-:Y:S03]  /*144b0*/  @P0 LEA R10, P2, R12.reuse, c[0x0][0x1c8], 0x1 ;  /* 0x000072000c0a0a11 */ /* 0x040fe600078408ff */
[----:B------:R1:W-:Y:S01]  /*144c0*/  @P0 LDGSTS.E.BYPASS.LTC128B.128 [R231+0xe080], [R14.64], !P4 ;  /* 0x0e0800000ee70fae */ /* 0x0003e2000e101d52 */
[----:B------:R-:W-:Y:S05]  /*144d0*/  @P0 LEA.HI.X R11, R12, c[0x0][0x1cc], R27, 0x1, P2 ;  /* 0x000073000c0b0a11 */ /* 0x000fea00010f0c1b */
[----:B------:R1:W-:Y:S04]  /*144e0*/  @P0 LDGSTS.E.BYPASS.LTC128B.128 [R231+0xf880], [R10.64], !P3 ;  /* 0x0f8800000ae70fae */ /* 0x0003e8000d901d52 */
.L_x_1127:
[----:B--234-:R-:W-:Y:S05]  /*144f0*/  BSYNC B0 ;  /* 0x0000000000007941 */ /* 0x01cfea0003800000 */
.L_x_1126:
[----:B------:R-:W-:Y:S01]  /*14500*/  ISETP.NE.AND P0, PT, R250, 0x1, PT ;  /* 0x00000001fa00780c */ /* 0x000fe20003f05270 */
[----:B------:R-:W2:Y:S01]  /*14510*/  LDL R6, [R1+0x4] ;  /* 0x0000040001067983 */ /* 0x000ea20000100800 */
[----:B-1----:R-:W-:Y:S01]  /*14520*/  IMAD R23, R246, -0x30, RZ ;  /* 0xffffffd0f6177824 */ /* 0x002fe200078e02ff */
[----:B------:R-:W-:Y:S02]  /*14530*/  ULDC UR4, c[0x0][0x324] ;  /* 0x0000c90000047ab9 */ /* 0x000fe40000000800 */
[----:B------:R-:W-:Y:S01]  /*14540*/  ULOP3.LUT UR4, URZ, UR4, URZ, 0x33, !UPT ;  /* 0x000000043f047292 */ /* 0x000fe2000f8e333f */
[----:B------:R-:W0:Y:S01]  /*14550*/  LDGDEPBAR ;  /* 0x00000000000079af */ /* 0x000e220000000000 */
[----:B------:R-:W-:Y:S01]  /*14560*/  IADD3 R19, -R240, 0x1, R23 ;  /* 0x00000001f0137810 */ /* 0x000fe20007ffe117 */
[----:B------:R-:W-:Y:S03]  /*14570*/  IMAD.IADD R12, R23, 0x1, -R240 ;  /* 0x00000001170c7824 */ /* 0x000fe600078e0af0 */
        /* <DEDUP_REMOVED lines=8> */
[----:B------:R-:W1:Y:S02]  /*14600*/  SHFL.IDX PT, R11, R21, RZ, 0x1c1f ;  /* 0x001c1fff150b7589 */ /* 0x000e6400000e0000 */
[--C-:B-1----:R-:W-:Y:S02]  /*14610*/  IMAD.IADD R24, R20, 0x1, R11.reuse ;  /* 0x0000000114187824 */ /* 0x102fe400078e020b */
        /* <DEDUP_REMOVED lines=15> */
.L_x_1130:
[----:B------:R-:W-:Y:S04]  /*14710*/  MOV R6, c[0x0][0x32c] ;  /* 0x0000cb0000067a02 */ /* 0x000fe80000000f00 */
[----:B------:R-:W-:Y:S11]  /*14720*/  ISETP.NE.AND P0, PT, R6, 0x1, PT ;  /* 0x000000010600780c */ /* 0x000ff60003f05270 */
[----:B------:R-:W-:Y:S02]  /*14730*/  @!UPT UIADD3 URZ, URZ, URZ, URZ ;  /* 0x0000003f3f3ff290 */ /* 0x000fe4000fffe03f */
[----:B------:R-:W-:Y:S05]  /*14740*/  @P0 IMAD.HI.U32 R6, R11, c[0x0][0x330], RZ ;  /* 0x0000cc000b060a27 */ /* 0x000fea00078e00ff */
[----:B------:R-:W-:Y:S02]  /*14750*/  @P0 SHF.R.U32.HI R11, RZ, c[0x0][0x334], R6 ;  /* 0x0000cd00ff0b0a19 */ /* 0x000fe40000011606 */
.L_x_1131:
[----:B------:R-:W-:Y:S05]  /*14760*/  BSYNC B0 ;  /* 0x0000000000007941 */ /* 0x000fea0003800000 */
.L_x_1129:
[----:B------:R-:W-:Y:S05]  /*14770*/  IMAD R13, R11, c[0x0][0x32c], R12 ;  /* 0x0000cb000b0d7a24 */ /* 0x000fea00078e020c */
[----:B------:R-:W-:Y:S02]  /*14780*/  IADD3 R11, R13, c[0x0][0x32c], RZ ;  /* 0x0000cb000d0b7a10 */ /* 0x000fe40007ffe0ff */
[----:B------:R-:W-:Y:S02]  /*14790*/  IMNMX R22, R22, R13, !PT ;  /* 0x0000000d16167217 */ /* 0x000fe40007800200 */
[----:B------:R-:W-:Y:S02]  /*147a0*/  IMNMX R24, R24, R11, PT ;  /* 0x0000000b18187217 */ /* 0x000fe40003800200 */
.L_x_1128:
[C---:B------:R-:W-:Y:S01]  /*147b0*/  ISETP.GE.AND P0, PT, R23.reuse, 0x2, PT ;  /* 0x000000021700780c */ /* 0x040fe20003f06270 */
[----:B------:R-:W1:Y:S01]  /*147c0*/  SHFL.IDX PT, R21, R21, 0x1, 0x1c1f ;  /* 0x003c1f0015157f89 */ /* 0x000e6200000e0000 */
[C---:B------:R-:W-:Y:S02]  /*147d0*/  ISETP.GE.AND P1, PT, R23.reuse, 0x9, PT ;  /* 0x000000091700780c */ /* 0x040fe40003f26270 */
[----:B------:R-:W-:Y:S02]  /*147e0*/  P2R R10, PR, RZ, 0x1 ;  /* 0x00000001ff0a7803 */ /* 0x000fe40000000000 */
[----:B------:R-:W-:Y:S02]  /*147f0*/  ISETP.GT.AND P0, PT, R22, 0x1, !P0 ;  /* 0x000000011600780c */ /* 0x000fe40004704270 */
[----:B------:R-:W-:Y:S02]  /*14800*/  P2R R18, PR, RZ, 0x2 ;  /* 0x00000002ff127803 */ /* 0x000fe40000000000 */
[----:B------:R-:W-:Y:S02]  /*14810*/  ISETP.LT.OR P0, PT, R24, 0x2, P0 ;  /* 0x000000021800780c */ /* 0x000fe40000701670 */
[C---:B------:R-:W-:Y:S02]  /*14820*/  ISETP.GE.AND P6, PT, R23.reuse, 0x19, PT ;  /* 0x000000191700780c */ /* 0x040fe40003fc6270 */
[----:B------:R-:W-:Y:S02]  /*14830*/  FSEL R15, R164, -INF , !P0 ;  /* 0xff800000a40f7808 */ /* 0x000fe40004000000 */
[----:B------:R-:W-:Y:S02]  /*14840*/  ISETP.GT.AND P0, PT, R22, 0x8, !P1 ;  /* 0x000000081600780c */ /* 0x000fe40004f04270 */
[----:B------:R-:W-:Y:S02]  /*14850*/  ISETP.GE.AND P1, PT, R23, 0xa, PT ;  /* 0x0000000a1700780c */ /* 0x000fe40003f26270 */
[----:B------:R-:W-:Y:S02]  /*14860*/  ISETP.LT.OR P0, PT, R24, 0x9, P0 ;  /* 0x000000091800780c */ /* 0x000fe40000701670 */
[----:B------:R-:W-:Y:S02]  /*14870*/  P2R R6, PR, RZ, 0x2 ;  /* 0x00000002ff067803 */ /* 0x000fe40000000000 */
[----:B------:R-:W-:Y:S01]  /*14880*/  FSEL R13, R165, -INF , !P0 ;  /* 0xff800000a50d7808 */ /* 0x000fe20004000000 */
[--C-:B-1----:R-:W-:Y:S01]  /*14890*/  IMAD.IADD R20, R20, 0x1, R21.reuse ;  /* 0x0000000114147824 */ /* 0x102fe200078e0215 */
[----:B------:R-:W-:Y:S01]  /*148a0*/  ISETP.GT.AND P0, PT, R22, 0x9, !P1 ;  /* 0x000000091600780c */ /* 0x000fe20004f04270 */
[----:B------:R-:W-:Y:S01]  /*148b0*/  IMAD.IADD R19, R19, 0x1, R21 ;  /* 0x0000000113137824 */ /* 0x000fe200078e0215 */
        /* <DEDUP_REMOVED lines=12> */
[----:B------:R-:W-:Y:S02]  /*14980*/  ISETP.GE.AND P3, PT, R23, 0x22, PT ;  /* 0x000000221700780c */ /* 0x000fe40003f66270 */
        /* <DEDUP_REMOVED lines=25> */
[----:B------:R-:W-:Y:S04]  /*14b20*/  ISETP.LT.OR P0, PT, R24, 0x2a, P0 ;  /* 0x0000002a1800780c */ /* 0x000fe80000701670 */
        /* <DEDUP_REMOVED lines=17> */
.L_x_1134:
[----:B------:R-:W-:Y:S04]  /*14c40*/  MOV R5, c[0x0][0x32c] ;  /* 0x0000cb0000057a02 */ /* 0x000fe80000000f00 */
[----:B------:R-:W-:Y:S11]  /*14c50*/  ISETP.NE.AND P0, PT, R5, 0x1, PT ;  /* 0x000000010500780c */ /* 0x000ff60003f05270 */
[----:B------:R-:W-:Y:S02]  /*14c60*/  @!UPT UIADD3 URZ, URZ, URZ, URZ ;  /* 0x0000003f3f3ff290 */ /* 0x000fe4000fffe03f */
[----:B------:R-:W-:Y:S05]  /*14c70*/  @P0 IMAD.HI.U32 R5, R21, c[0x0][0x330], RZ ;  /* 0x0000cc0015050a27 */ /* 0x000fea00078e00ff */
[----:B------:R-:W-:Y:S02]  /*14c80*/  @P0 SHF.R.U32.HI R21, RZ, c[0x0][0x334], R5 ;  /* 0x0000cd00ff150a19 */ /* 0x000fe40000011605 */
.L_x_1135:
[----:B------:R-:W-:Y:S05]  /*14c90*/  BSYNC B0 ;  /* 0x0000000000007941 */ /* 0x000fea0003800000 */
.L_x_1133:
[----:B------:R-:W-:Y:S05]  /*14ca0*/  IMAD R12, R21, c[0x0][0x32c], R12 ;  /* 0x0000cb00150c7a24 */ /* 0x000fea00078e020c */
[----:B------:R-:W-:Y:S02]  /*14cb0*/  IADD3 R5, R12, c[0x0][0x32c], RZ ;  /* 0x0000cb000c057a10 */ /* 0x000fe40007ffe0ff */
[----:B------:R-:W-:Y:S02]  /*14cc0*/  IMNMX R19, R19, R12, !PT ;  /* 0x0000000c13137217 */ /* 0x000fe40007800200 */
[----:B------:R-:W-:Y:S02]  /*14cd0*/  IMNMX R20, R20, R5, PT ;  /* 0x0000000514147217 */ /* 0x000fe40003800200 */
.L_x_1132:
[----:B------:R-:W-:Y:S01]  /*14ce0*/  ISETP.GT.AND P0, PT, R19, RZ, !P1 ;  /* 0x000000ff1300720c */ /* 0x000fe20004f04270 */
[----:B------:R-:W-:Y:S01]  /*14cf0*/  LDSM.16.MT88.4 R172, [R214+0x7880] ;  /* 0x00788000d6ac783b */ /* 0x000fe20000004200 */
[----:B------:R-:W-:Y:S02]  /*14d00*/  ISETP.NE.AND P1, PT, R0, RZ, PT ;  /* 0x000000ff0000720c */ /* 0x000fe40003f25270 */
[----:B------:R-:W-:Y:S02]  /*14d10*/  ISETP.LT.OR P0, PT, R20, 0x1, P0 ;  /* 0x000000011400780c */ /* 0x000fe40000701670 */
[----:B------:R-:W-:Y:S02]  /*14d20*/  FMNMX.FTZ R0, R14, R157, !PT ;  /* 0x0000009d0e007209 */ /* 0x000fe40007810000 */
[----:B------:R-:W-:Y:S02]  /*14d30*/  FSEL R12, R2, -INF , !P0 ;  /* 0xff800000020c7808 */ /* 0x000fe40004000000 */
[----:B------:R-:W-:Y:S02]  /*14d40*/  ISETP.NE.AND P0, PT, R10, RZ, PT ;  /* 0x000000ff0a00720c */ /* 0x000fe40003f05270 */
[----:B------:R-:W-:Y:S02]  /*14d50*/  FMNMX.FTZ R0, R15, R0, !PT ;  /* 0x000000000f007209 */ /* 0x000fe40007810000 */
[----:B------:R-:W-:Y:S02]  /*14d60*/  ISETP.GT.AND P0, PT, R19, 0x1, !P0 ;  /* 0x000000011300780c */ /* 0x000fe40004704270 */
[----:B------:R-:W-:Y:S02]  /*14d70*/  FMNMX.FTZ R0, R13, R0, !PT ;  /* 0x000000000d007209 */ /* 0x000fe40007810000 */
        /* <DEDUP_REMOVED lines=31> */
[C---:B------:R-:W-:Y:S01]  /*14f70*/  ISETP.GT.AND P0, PT, R19.reuse, 0x18, !P6 ;  /* 0x000000181300780c */ /* 0x040fe20007704270 */
[----:B------:R-:W1:Y:S01]  /*14f80*/  SHFL.BFLY PT, R0, R9, 0x2, 0x1f ;  /* 0x0c401f0009007f89 */ /* 0x000e6200000e0000 */
[----:B------:R-:W-:Y:S02]  /*14f90*/  FMNMX.FTZ R5, R170, R5, !PT ;  /* 0x00000005aa057209 */ /* 0x000fe40007810000 */
[----:B------:R-:W-:Y:S02]  /*14fa0*/  ISETP.LT.OR P0, PT, R20, 0x19, P0 ;  /* 0x000000191400780c */ /* 0x000fe40000701670 */
[----:B------:R-:W-:Y:S02]  /*14fb0*/  FMNMX.FTZ R5, R168, R5, !PT ;  /* 0x00000005a8057209 */ /* 0x000fe40007810000 */
[----:B------:R-:W-:Y:S02]  /*14fc0*/  FSEL R166, R166, -INF , !P0 ;  /* 0xff800000a6a67808 */ /* 0x000fe40004000000 */
[C---:B------:R-:W-:Y:S02]  /*14fd0*/  ISETP.GT.AND P0, PT, R19.reuse, 0x19, !P5 ;  /* 0x000000191300780c */ /* 0x040fe40006f04270 */
[----:B------:R-:W-:Y:S02]  /*14fe0*/  FMNMX.FTZ R5, R166, R5, !PT ;  /* 0x00000005a6057209 */ /* 0x000fe40007810000 */
[----:B------:R-:W-:Y:S04]  /*14ff0*/  ISETP.LT.OR P0, PT, R20, 0x1a, P0 ;  /* 0x0000001a1400780c */ /* 0x000fe80000701670 */
        /* <DEDUP_REMOVED lines=13> */
[----:B------:R-:W-:Y:S02]  /*150d0*/  ISETP.GT.AND P0, PT, R19, 0x29, !P1 ;  /* 0x000000291300780c */ /* 0x000fe40004f04270 */
[----:B------:R-:W-:Y:S02]  /*150e0*/  FMNMX.FTZ R5, R186, R5, !PT ;  /* 0x00000005ba057209 */ /* 0x000fe40007810000 */
[----:B------:R-:W-:Y:S02]  /*150f0*/  ISETP.LT.OR P0, PT, R20, 0x2a, P0 ;  /* 0x0000002a1400780c */ /* 0x000fe40000701670 */
[----:B------:R-:W-:Y:S02]  /*15100*/  LDSM.16.MT88.4 R20, [R214+0x4080] ;  /* 0x00408000d614783b */ /* 0x000fe40000004200 */
[----:B------:R-:W-:Y:S02]  /*15110*/  FSEL R158, R7, -INF , !P0 ;  /* 0xff800000079e7808 */ /* 0x000fe40004000000 */
[----:B-1----:R-:W-:Y:S02]  /*15120*/  FMNMX.FTZ R7, R9, R0, !PT ;  /* 0x0000000009077209 */ /* 0x002fe40007810000 */
[----:B------:R-:W-:Y:S03]  /*15130*/  FMNMX.FTZ R9, R158, R5, !PT ;  /* 0x000000059e097209 */ /* 0x000fe60007810000 */
[----:B------:R-:W1:Y:S08]  /*15140*/  SHFL.BFLY PT, R0, R7, 0x1, 0x1f ;  /* 0x0c201f0007007f89 */ /* 0x000e7000000e0000 */
[----:B------:R-:W2:Y:S01]  /*15150*/  SHFL.BFLY PT, R2, R9, 0x2, 0x1f ;  /* 0x0c401f0009027f89 */ /* 0x000ea200000e0000 */
[----:B-1----:R-:W-:Y:S04]  /*15160*/  FMNMX.FTZ R0, R7, R0, !PT ;  /* 0x0000000007007209 */ /* 0x002fe80007810000 */
[C---:B------:R-:W-:Y:S01]  /*15170*/  FSETP.NEU.FTZ.AND P0, PT, R0.reuse, -INF , PT ;  /* 0xff8000000000780b */ /* 0x040fe20003f1d000 */
[----:B------:R-:W-:Y:S01]  /*15180*/  FMUL.FTZ R192, R0, c[0x0][0x2d0] ;  /* 0x0000b40000c07a20 */ /* 0x000fe20000410000 */
[----:B--2---:R-:W-:Y:S04]  /*15190*/  FMNMX.FTZ R7, R9, R2, !PT ;  /* 0x0000000209077209 */ /* 0x004fe80007810000 */
[----:B------:R-:W-:Y:S02]  /*151a0*/  FSEL R192, R192, RZ, P0 ;  /* 0x000000ffc0c07208 */ /* 0x000fe40000000000 */
[----:B------:R-:W-:Y:S01]  /*151b0*/  FSEL R4, R0, RZ, P0 ;  /* 0x000000ff00047208 */ /* 0x000fe20000000000 */
[----:B------:R-:W1:Y:S02]  /*151c0*/  SHFL.BFLY PT, R2, R7, 0x1, 0x1f ;  /* 0x0c201f0007027f89 */ /* 0x000e6400000e0000 */
[--C-:B------:R-:W-:Y:S02]  /*151d0*/  FFMA.FTZ R180, R14, c[0x0][0x2d0], -R192.reuse ;  /* 0x0000b4000eb47a23 */ /* 0x100fe400000108c0 */
[--C-:B------:R-:W-:Y:S02]  /*151e0*/  FFMA.FTZ R178, R15, c[0x0][0x2d0], -R192.reuse ;  /* 0x0000b4000fb27a23 */ /* 0x100fe400000108c0 */
[--C-:B------:R-:W-:Y:S02]  /*151f0*/  FFMA.FTZ R177, R13, c[0x0][0x2d0], -R192.reuse ;  /* 0x0000b4000db17a23 */ /* 0x100fe400000108c0 */
[----:B------:R-:W-:Y:S01]  /*15200*/  FADD.FTZ R4, -R4, R157 ;  /* 0x0000009d04047221 */ /* 0x000fe20000010100 */
[----:B------:R-:W-:Y:S01]  /*15210*/  MUFU.EX2 R180, R180 ;  /* 0x000000b400b47308 */ /* 0x000fe20000000800 */
[--C-:B------:R-:W-:Y:S02]  /*15220*/  FFMA.FTZ R176, R11, c[0x0][0x2d0], -R192.reuse ;  /* 0x0000b4000bb07a23 */ /* 0x100fe400000108c0 */
        /* <DEDUP_REMOVED lines=8> */
[--C-:B------:R-:W-:Y:S02]  /*152b0*/  FFMA.FTZ R189, R189, c[0x0][0x2d0], -R192.reuse ;  /* 0x0000b400bdbd7a23 */ /* 0x100fe400000108c0 */
[--C-:B------:R-:W-:Y:S01]  /*152c0*/  FFMA.FTZ R187, R187, c[0x0][0x2d0], -R192.reuse ;  /* 0x0000b400bbbb7a23 */ /* 0x100fe200000108c0 */
[C---:B------:R-:W-:Y:S01]  /*152d0*/  FSETP.NEU.FTZ.AND P0, PT, R2.reuse, -INF , PT ;  /* 0xff8000000200780b */ /* 0x040fe20003f1d000 */
[C---:B------:R-:W-:Y:S01]  /*152e0*/  FMUL.FTZ R183, R2.reuse, c[0x0][0x2d0] ;  /* 0x0000b40002b77a20 */ /* 0x040fe20000410000 */
[----:B------:R-:W-:Y:S01]  /*152f0*/  MUFU.EX2 R177, R177 ;  /* 0x000000b100b17308 */ /* 0x000fe20000000800 */
[----:B------:R-:W-:Y:S01]  /*15300*/  FFMA.FTZ R192, R185, c[0x0][0x2d0], -R192 ;  /* 0x0000b400b9c07a23 */ /* 0x000fe200000108c0 */
[----:B------:R-:W-:Y:S02]  /*15310*/  FSEL R5, R2, RZ, P0 ;  /* 0x000000ff02057208 */ /* 0x000fe40000000000 */
[----:B------:R-:W-:Y:S02]  /*15320*/  FSEL R183, R183, RZ, P0 ;  /* 0x000000ffb7b77208 */ /* 0x000fe40000000000 */
[----:B------:R-:W-:Y:S01]  /*15330*/  ISETP.GT.AND P0, PT, R246, R229, PT ;  /* 0x000000e5f600720c */ /* 0x000fe20003f04270 */
[----:B------:R-:W-:Y:S02]  /*15340*/  FADD.FTZ R5, -R5, R156 ;  /* 0x0000009c05057221 */ /* 0x000fe40000010100 */
[--C-:B------:R-:W-:Y:S01]  /*15350*/  FFMA.FTZ R184, R12, c[0x0][0x2d0], -R183.reuse ;  /* 0x0000b4000cb87a23 */ /* 0x100fe200000108b7 */
[----:B------:R-:W1:Y:S01]  /*15360*/  MUFU.EX2 R176, R176 ;  /* 0x000000b000b07308 */ /* 0x000e620000000800 */
[----:B------:R-:W3:Y:S01]  /*15370*/  LDSM.16.MT88.4 R12, [R216+0x4080] ;  /* 0x00408000d80c783b */ /* 0x000ee20000004200 */
[--C-:B------:R-:W-:Y:S01]  /*15380*/  FFMA.FTZ R181, R10, c[0x0][0x2d0], -R183.reuse ;  /* 0x0000b4000ab57a23 */ /* 0x100fe200000108b7 */
[----:B--2---:R-:W-:Y:S01]  /*15390*/  F2FP.BF16.PACK_AB R160, R178, R180 ;  /* 0x000000b4b2a0723e */ /* 0x004fe200000010ff */
[--C-:B------:R-:W-:Y:S02]  /*153a0*/  FFMA.FTZ R179, R6, c[0x0][0x2d0], -R183.reuse ;  /* 0x0000b40006b37a23 */ /* 0x100fe400000108b7 */
[--C-:B------:R-:W-:Y:S02]  /*153b0*/  FFMA.FTZ R182, R8, c[0x0][0x2d0], -R183.reuse ;  /* 0x0000b40008b67a23 */ /* 0x100fe400000108b7 */
[----:B------:R-:W-:Y:S02]  /*153c0*/  FMUL.FTZ R8, R5, c[0x0][0x2d0] ;  /* 0x0000b40005087a20 */ /* 0x000fe40000410000 */
[----:B------:R-:W2:Y:S01]  /*153d0*/  MUFU.EX2 R157, R157 ;  /* 0x0000009d009d7308 */ /* 0x000ea20000000800 */
[--C-:B------:R-:W-:Y:S02]  /*153e0*/  FFMA.FTZ R198, R170, c[0x0][0x2d0], -R183.reuse ;  /* 0x0000b400aac67a23 */ /* 0x100fe400000108b7 */
[--C-:B------:R-:W-:Y:S02]  /*153f0*/  FFMA.FTZ R197, R168, c[0x0][0x2d0], -R183.reuse ;  /* 0x0000b400a8c57a23 */ /* 0x100fe400000108b7 */
[----:B------:R-:W-:Y:S01]  /*15400*/  LDSM.16.MT88.4 R168, [R212+0x6080] ;  /* 0x00608000d4a8783b */ /* 0x000fe20000004200 */
[--C-:B------:R-:W-:Y:S02]  /*15410*/  FFMA.FTZ R199, R166, c[0x0][0x2d0], -R183.reuse ;  /* 0x0000b400a6c77a23 */ /* 0x100fe400000108b7 */
[--C-:B------:R-:W-:Y:S02]  /*15420*/  FFMA.FTZ R252, R164, c[0x0][0x2d0], -R183.reuse ;  /* 0x0000b400a4fc7a23 */ /* 0x100fe400000108b7 */
[----:B------:R-:W-:Y:S01]  /*15430*/  MUFU.EX2 R184, R184 ;  /* 0x000000b800b87308 */ /* 0x000fe20000000800 */
[--C-:B------:R-:W-:Y:S02]  /*15440*/  FFMA.FTZ R185, R190, c[0x0][0x2d0], -R183.reuse ;  /* 0x0000b400beb97a23 */ /* 0x100fe400000108b7 */
[----:B------:R-:W-:Y:S01]  /*15450*/  LDSM.16.MT88.4 R164, [R216+0x6080] ;  /* 0x00608000d8a4783b */ /* 0x000fe20000004200 */
[----:B-1----:R-:W-:Y:S01]  /*15460*/  F2FP.BF16.PACK_AB R162, R176, R177 ;  /* 0x000000b1b0a2723e */ /* 0x002fe200000010ff */
[--C-:B------:R-:W-:Y:S02]  /*15470*/  FFMA.FTZ R188, R188, c[0x0][0x2d0], -R183.reuse ;  /* 0x0000b400bcbc7a23 */ /* 0x100fe400000108b7 */
[--C-:B------:R-:W-:Y:S02]  /*15480*/  FFMA.FTZ R186, R186, c[0x0][0x2d0], -R183.reuse ;  /* 0x0000b400baba7a23 */ /* 0x100fe400000108b7 */
[----:B------:R-:W-:Y:S01]  /*15490*/  FFMA.FTZ R183, R158, c[0x0][0x2d0], -R183 ;  /* 0x0000b4009eb77a23 */ /* 0x000fe200000108b7 */
[----:B------:R-:W1:Y:S01]  /*154a0*/  MUFU.EX2 R181, R181 ;  /* 0x000000b500b57308 */ /* 0x000e620000000800 */
[C---:B--2---:R-:W-:Y:S02]  /*154b0*/  FMUL.FTZ R4, R157.reuse, R152 ;  /* 0x000000989d047220 */ /* 0x044fe40000410000 */
[C---:B------:R-:W-:Y:S02]  /*154c0*/  FMUL.FTZ R5, R157.reuse, R153 ;  /* 0x000000999d057220 */ /* 0x040fe40000410000 */
[C---:B------:R-:W-:Y:S05]  /*154d0*/  FMUL.FTZ R9, R157.reuse, R149 ;  /* 0x000000959d097220 */ /* 0x040fea0000410000 */
[----:B------:R-:W-:Y:S01]  /*154e0*/  MUFU.EX2 R182, R182 ;  /* 0x000000b600b67308 */ /* 0x000fe20000000800 */
[C---:B------:R-:W-:Y:S02]  /*154f0*/  FMUL.FTZ R16, R157.reuse, R140 ;  /* 0x0000008c9d107220 */ /* 0x040fe40000410000 */
[C---:B------:R-:W-:Y:S02]  /*15500*/  FMUL.FTZ R17, R157.reuse, R141 ;  /* 0x0000008d9d117220 */ /* 0x040fe40000410000 */
[C---:B------:R-:W-:Y:S02]  /*15510*/  FMUL.FTZ R24, R157.reuse, R132 ;  /* 0x000000849d187220 */ /* 0x040fe40000410000 */
[C---:B------:R-:W-:Y:S02]  /*15520*/  FMUL.FTZ R25, R157.reuse, R133 ;  /* 0x000000859d197220 */ /* 0x040fe40000410000 */
[C---:B------:R-:W-:Y:S01]  /*15530*/  FMUL.FTZ R28, R157.reuse, R28 ;  /* 0x0000001c9d1c7220 */ /* 0x040fe20000410000 */
[----:B------:R-:W2:Y:S01]  /*15540*/  MUFU.EX2 R179, R179 ;  /* 0x000000b300b37308 */ /* 0x000ea20000000800 */
[C---:B------:R-:W-:Y:S02]  /*15550*/  FMUL.FTZ R29, R157.reuse, R29 ;  /* 0x0000001d9d1d7220 */ /* 0x040fe40000410000 */
[----:B------:R-:W-:Y:S01]  /*15560*/  FMUL.FTZ R32, R157, R32 ;  /* 0x000000209d207220 */ /* 0x000fe20000410000 */
        /* <DEDUP_REMOVED lines=12> */
[----:B------:R-:W-:Y:S01]  /*15630*/  FMUL.FTZ R52, R157, R52 ;  /* 0x000000349d347220 */ /* 0x000fe20000410000 */
[----:B--2---:R-:W-:Y:S01]  /*15640*/  F2FP.BF16.PACK_AB R163, R179, R182 ;  /* 0x000000b6b3a3723e */ /* 0x004fe200000010ff */
        /* <DEDUP_REMOVED lines=9> */
[C---:B------:R-:W-:Y:S01]  /*156e0*/  FMUL.FTZ R8, R157.reuse, R148 ;  /* 0x000000949d087220 */ /* 0x040fe20000410000 */
[----:B------:R-:W-:Y:S01]  /*156f0*/  MUFU.EX2 R195, R195 ;  /* 0x000000c300c37308 */ /* 0x000fe20000000800 */
[C---:B------:R-:W-:Y:S02]  /*15700*/  FMUL.FTZ R10, R156.reuse, R150 ;  /* 0x000000969c0a7220 */ /* 0x040fe40000410000 */
[C---:B---3--:R-:W-:Y:S05]  /*15710*/  HMMA.16816.F32.BF16 R4, R160.reuse, R12, R4 ;  /* 0x0000000ca004723c */ /* 0x048fea0000041804 */
[C---:B------:R-:W-:Y:S02]  /*15720*/  FMUL.FTZ R11, R156.reuse, R151 ;  /* 0x000000979c0b7220 */ /* 0x040fe40000410000 */
[----:B------:R-:W-:Y:S01]  /*15730*/  LDSM.16.MT88.4 R148, [R213+0x4880] ;  /* 0x00488000d594783b */ /* 0x000fe20000004200 */
[C---:B------:R-:W-:Y:S01]  /*15740*/  FMUL.FTZ R12, R157.reuse, R144 ;  /* 0x000000909d0c7220 */ /* 0x040fe20000410000 */
[----:B------:R-:W-:Y:S03]  /*15750*/  MUFU.EX2 R196, R196 ;  /* 0x000000c400c47308 */ /* 0x000fe60000000800 */
[C---:B------:R-:W-:Y:S03]  /*15760*/  HMMA.16816.F32.BF16 R8, R160.reuse, R14, R8 ;  /* 0x0000000ea008723c */ /* 0x040fe60000041808 */
[C---:B------:R-:W-:Y:S02]  /*15770*/  FMUL.FTZ R13, R157.reuse, R145 ;  /* 0x000000919d0d7220 */ /* 0x040fe40000410000 */
[C---:B------:R-:W-:Y:S02]  /*15780*/  FMUL.FTZ R18, R156.reuse, R142 ;  /* 0x0000008e9c127220 */ /* 0x040fe40000410000 */
[C---:B------:R-:W-:Y:S01]  /*15790*/  FMUL.FTZ R14, R156.reuse, R146 ;  /* 0x000000929c0e7220 */ /* 0x040fe20000410000 */
[----:B------:R-:W-:Y:S01]  /*157a0*/  MUFU.EX2 R198, R198 ;  /* 0x000000c600c67308 */ /* 0x000fe20000000800 */
[C---:B------:R-:W-:Y:S02]  /*157b0*/  FMUL.FTZ R15, R156.reuse, R147 ;  /* 0x000000939c0f7220 */ /* 0x040fe40000410000 */
[----:B------:R-:W3:Y:S01]  /*157c0*/  LDSM.16.MT88.4 R144, [R212+0x4080] ;  /* 0x00408000d490783b */ /* 0x000ee20000004200 */
[C---:B------:R-:W-:Y:S02]  /*157d0*/  FMUL.FTZ R19, R156.reuse, R143 ;  /* 0x0000008f9c137220 */ /* 0x040fe40000410000 */
[C---:B------:R-:W-:Y:S02]  /*157e0*/  FMUL.FTZ R26, R156.reuse, R134 ;  /* 0x000000869c1a7220 */ /* 0x040fe40000410000 */
[C---:B------:R-:W-:Y:S02]  /*157f0*/  HMMA.16816.F32.BF16 R12, R160.reuse, R20, R12 ;  /* 0x00000014a00c723c */ /* 0x040fe4000004180c */
[----:B------:R-:W4:Y:S01]  /*15800*/  MUFU.EX2 R197, R197 ;  /* 0x000000c500c57308 */ /* 0x000f220000000800 */
[----:B------:R-:W-:Y:S01]  /*15810*/  LDSM.16.MT88.4 R140, [R213+0x5880] ;  /* 0x00588000d58c783b */ /* 0x000fe20000004200 */
[C---:B------:R-:W-:Y:S02]  /*15820*/  FMUL.FTZ R27, R156.reuse, R135 ;  /* 0x000000879c1b7220 */ /* 0x040fe40000410000 */
[C---:B------:R-:W-:Y:S02]  /*15830*/  FMUL.FTZ R30, R156.reuse, R30 ;  /* 0x0000001e9c1e7220 */ /* 0x040fe40000410000 */
[C---:B------:R-:W-:Y:S03]  /*15840*/  HMMA.16816.F32.BF16 R16, R160.reuse, R22, R16 ;  /* 0x00000016a010723c */ /* 0x040fe60000041810 */
[----:B------:R-:W-:Y:S01]  /*15850*/  LDSM.16.MT88.4 R132, [R214+0x5880] ;  /* 0x00588000d684783b */ /* 0x000fe20000004200 */
[C---:B------:R-:W-:Y:S01]  /*15860*/  FMUL.FTZ R20, R157.reuse, R136 ;  /* 0x000000889d147220 */ /* 0x040fe20000410000 */
[----:B------:R-:W-:Y:S01]  /*15870*/  MUFU.EX2 R199, R199 ;  /* 0x000000c700c77308 */ /* 0x000fe20000000800 */
[C---:B------:R-:W-:Y:S02]  /*15880*/  FMUL.FTZ R21, R157.reuse, R137 ;  /* 0x000000899d157220 */ /* 0x040fe40000410000 */
[C---:B------:R-:W-:Y:S04]  /*15890*/  FMUL.FTZ R22, R156.reuse, R138 ;  /* 0x0000008a9c167220 */ /* 0x040fe80000410000 */
[C---:B------:R-:W-:Y:S02]  /*158a0*/  FMUL.FTZ R23, R156.reuse, R139 ;  /* 0x0000008b9c177220 */ /* 0x040fe40000410000 */
[----:B------:R-:W5:Y:S01]  /*158b0*/  LDSM.16.MT88.4 R136, [R216+0x5880] ;  /* 0x00588000d888783b */ /* 0x000f620000004200 */
[C---:B------:R-:W-:Y:S01]  /*158c0*/  FMUL.FTZ R31, R156.reuse, R31 ;  /* 0x0000001f9c1f7220 */ /* 0x040fe20000410000 */
[----:B------:R-:W2:Y:S01]  /*158d0*/  MUFU.EX2 R252, R252 ;  /* 0x000000fc00fc7308 */ /* 0x000ea20000000800 */
        /* <DEDUP_REMOVED lines=12> */
[----:B------:R-:W1:Y:S01]  /*159a0*/  MUFU.EX2 R189, R189 ;  /* 0x000000bd00bd7308 */ /* 0x000e620000000800 */
[C---:B------:R-:W-:Y:S02]  /*159b0*/  FMUL.FTZ R47, R156.reuse, R47 ;  /* 0x0000002f9c2f7220 */ /* 0x040fe40000410000 */
[C---:B------:R-:W-:Y:S01]  /*159c0*/  HMMA.16816.F32.BF16 R32, R160.reuse, R146, R32 ;  /* 0x00000092a020723c */ /* 0x040fe20000041820 */
[----:B------:R-:W-:Y:S03]  /*159d0*/  LDSM.16.MT88.4 R144, [R214+0x4880] ;  /* 0x00488000d690783b */ /* 0x000fe60000004200 */
[C---:B------:R-:W-:Y:S02]  /*159e0*/  FMUL.FTZ R50, R156.reuse, R50 ;  /* 0x000000329c327220 */ /* 0x040fe40000410000 */
[C---:B------:R-:W-:Y:S01]  /*159f0*/  FMUL.FTZ R51, R156.reuse, R51 ;  /* 0x000000339c337220 */ /* 0x040fe20000410000 */
[----:B------:R-:W-:Y:S01]  /*15a00*/  MUFU.EX2 R187, R187 ;  /* 0x000000bb00bb7308 */ /* 0x000fe20000000800 */
[C---:B------:R-:W-:Y:S01]  /*15a10*/  FMUL.FTZ R54, R156.reuse, R54 ;  /* 0x000000369c367220 */ /* 0x040fe20000410000 */
[C---:B-----5:R-:W-:Y:S03]  /*15a20*/  HMMA.16816.F32.BF16 R36, R160.reuse, R136, R36 ;  /* 0x00000088a024723c */ /* 0x060fe60000041824 */
[C---:B------:R-:W-:Y:S02]  /*15a30*/  FMUL.FTZ R55, R156.reuse, R55 ;  /* 0x000000379c377220 */ /* 0x040fe40000410000 */
[C---:B------:R-:W-:Y:S03]  /*15a40*/  FMUL.FTZ R58, R156.reuse, R58 ;  /* 0x0000003a9c3a7220 */ /* 0x040fe60000410000 */
[----:B------:R-:W-:Y:S01]  /*15a50*/  MUFU.EX2 R192, R192 ;  /* 0x000000c000c07308 */ /* 0x000fe20000000800 */
[C---:B------:R-:W-:Y:S01]  /*15a60*/  FMUL.FTZ R59, R156.reuse, R59 ;  /* 0x0000003b9c3b7220 */ /* 0x040fe20000410000 */
[C---:B------:R-:W-:Y:S01]  /*15a70*/  HMMA.16816.F32.BF16 R40, R160.reuse, R138, R40 ;  /* 0x0000008aa028723c */ /* 0x040fe20000041828 */
[----:B------:R-:W3:Y:S02]  /*15a80*/  LDSM.16.MT88.4 R136, [R212+0x5880] ;  /* 0x00588000d488783b */ /* 0x000ee40000004200 */
[C---:B------:R-:W-:Y:S02]  /*15a90*/  FMUL.FTZ R62, R156.reuse, R62 ;  /* 0x0000003e9c3e7220 */ /* 0x040fe40000410000 */
[C---:B------:R-:W-:Y:S03]  /*15aa0*/  FMUL.FTZ R63, R156.reuse, R63 ;  /* 0x0000003f9c3f7220 */ /* 0x040fe60000410000 */
[C---:B------:R-:W-:Y:S01]  /*15ab0*/  HMMA.16816.F32.BF16 R44, R160.reuse, R132, R44 ;  /* 0x00000084a02c723c */ /* 0x040fe2000004182c */
[----:B------:R-:W-:Y:S03]  /*15ac0*/  MUFU.EX2 R185, R185 ;  /* 0x000000b900b97308 */ /* 0x000fe60000000800 */
[C---:B------:R-:W-:Y:S02]  /*15ad0*/  FMUL.FTZ R64, R157.reuse, R64 ;  /* 0x000000409d407220 */ /* 0x040fe40000410000 */
[C---:B------:R-:W-:Y:S02]  /*15ae0*/  FMUL.FTZ R65, R157.reuse, R65 ;  /* 0x000000419d417220 */ /* 0x040fe40000410000 */
[C---:B------:R-:W-:Y:S01]  /*15af0*/  HMMA.16816.F32.BF16 R48, R160.reuse, R134, R48 ;  /* 0x00000086a030723c */ /* 0x040fe20000041830 */
[----:B------:R-:W5:Y:S02]  /*15b00*/  LDSM.16.MT88.4 R132, [R216+0x7080] ;  /* 0x00708000d884783b */ /* 0x000f640000004200 */
[----:B------:R-:W1:Y:S01]  /*15b10*/  MUFU.EX2 R188, R188 ;  /* 0x000000bc00bc7308 */ /* 0x000e620000000800 */
[C---:B------:R-:W-:Y:S02]  /*15b20*/  FMUL.FTZ R66, R156.reuse, R66 ;  /* 0x000000429c427220 */ /* 0x040fe40000410000 */
[C---:B------:R-:W-:Y:S02]  /*15b30*/  FMUL.FTZ R67, R156.reuse, R67 ;  /* 0x000000439c437220 */ /* 0x040fe40000410000 */
[C---:B------:R-:W-:Y:S04]  /*15b40*/  HMMA.16816.F32.BF16 R52, R160.reuse, R140, R52 ;  /* 0x0000008ca034723c */ /* 0x040fe80000041834 */
[C---:B------:R-:W-:Y:S01]  /*15b50*/  FMUL.FTZ R68, R157.reuse, R68 ;  /* 0x000000449d447220 */ /* 0x040fe20000410000 */
[----:B------:R-:W-:Y:S01]  /*15b60*/  MUFU.EX2 R186, R186 ;  /* 0x000000ba00ba7308 */ /* 0x000fe20000000800 */
[C---:B------:R-:W-:Y:S02]  /*15b70*/  FMUL.FTZ R69, R157.reuse, R69 ;  /* 0x000000459d457220 */ /* 0x040fe40000410000 */
[C---:B------:R-:W-:Y:S01]  /*15b80*/  HMMA.16816.F32.BF16 R56, R160.reuse, R142, R56 ;  /* 0x0000008ea038723c */ /* 0x040fe20000041838 */
[----:B------:R-:W1:Y:S03]  /*15b90*/  LDSM.16.MT88.4 R140, [R214+0x7080] ;  /* 0x00708000d68c783b */ /* 0x000e660000004200 */
[C---:B------:R-:W-:Y:S02]  /*15ba0*/  FMUL.FTZ R70, R156.reuse, R70 ;  /* 0x000000469c467220 */ /* 0x040fe40000410000 */
[C---:B------:R-:W-:Y:S01]  /*15bb0*/  FMUL.FTZ R71, R156.reuse, R71 ;  /* 0x000000479c477220 */ /* 0x040fe20000410000 */
[----:B------:R-:W1:Y:S01]  /*15bc0*/  MUFU.EX2 R183, R183 ;  /* 0x000000b700b77308 */ /* 0x000e620000000800 */
        /* <DEDUP_REMOVED lines=19> */
[C---:B------:R-:W-:Y:S04]  /*15d00*/  FMUL.FTZ R84, R157.reuse, R84 ;  /* 0x000000549d547220 */ /* 0x040fe80000410000 */
[C---:B------:R-:W-:Y:S01]  /*15d10*/  FMUL.FTZ R85, R157.reuse, R85 ;  /* 0x000000559d557220 */ /* 0x040fe20000410000 */
[C---:B------:R-:W-:Y:S01]  /*15d20*/  HMMA.16816.F32.BF16 R80, R160.reuse, R142, R80 ;  /* 0x0000008ea050723c */ /* 0x040fe20000041850 */
[----:B------:R-:W1:Y:S02]  /*15d30*/  LDSM.16.MT88.4 R140, [R216+0x8880] ;  /* 0x00888000d88c783b */ /* 0x000e640000004200 */
        /* <DEDUP_REMOVED lines=15> */
[C---:B-----5:R-:W-:Y:S03]  /*15e30*/  HMMA.16816.F32.BF16 R92, R160.reuse, R132, R92 ;  /* 0x00000084a05c723c */ /* 0x060fe6000004185c */
[C---:B------:R-:W-:Y:S02]  /*15e40*/  FMUL.FTZ R98, R156.reuse, R98 ;  /* 0x000000629c627220 */ /* 0x040fe40000410000 */
[C---:B------:R-:W-:Y:S02]  /*15e50*/  FMUL.FTZ R99, R156.reuse, R99 ;  /* 0x000000639c637220 */ /* 0x040fe40000410000 */
[C---:B------:R-:W-:Y:S02]  /*15e60*/  FMUL.FTZ R100, R157.reuse, R100 ;  /* 0x000000649d647220 */ /* 0x040fe40000410000 */
[C---:B------:R-:W-:Y:S03]  /*15e70*/  FMUL.FTZ R101, R157.reuse, R101 ;  /* 0x000000659d657220 */ /* 0x040fe60000410000 */
[C---:B------:R-:W-:Y:S01]  /*15e80*/  HMMA.16816.F32.BF16 R96, R160.reuse, R134, R96 ;  /* 0x00000086a060723c */ /* 0x040fe20000041860 */
[----:B------:R-:W5:Y:S02]  /*15e90*/  LDSM.16.MT88.4 R132, [R213+0x8880] ;  /* 0x00888000d584783b */ /* 0x000f640000004200 */
        /* <DEDUP_REMOVED lines=28> */
[----:B------:R-:W-:Y:S02]  /*16060*/  FMUL.FTZ R123, R156, R123 ;  /* 0x0000007b9c7b7220 */ /* 0x000fe40000410000 */
[C---:B------:R-:W-:Y:S01]  /*16070*/  FMUL.FTZ R124, R157.reuse, R124 ;  /* 0x0000007c9d7c7220 */ /* 0x040fe20000410000 */
[----:B--2---:R-:W-:Y:S01]  /*16080*/  F2FP.BF16.PACK_AB R132, R194, R193 ;  /* 0x000000c1c284723e */ /* 0x004fe200000010ff */
[----:B------:R-:W-:Y:S03]  /*16090*/  FMUL.FTZ R125, R157, R125 ;  /* 0x0000007d9d7d7220 */ /* 0x000fe60000410000 */
[C---:B------:R-:W-:Y:S03]  /*160a0*/  HMMA.16816.F32.BF16 R120, R160.reuse, R134, R120 ;  /* 0x00000086a078723c */ /* 0x040fe60000041878 */
[C---:B------:R-:W-:Y:S01]  /*160b0*/  FMUL.FTZ R126, R156.reuse, R126 ;  /* 0x0000007e9c7e7220 */ /* 0x040fe20000410000 */
[----:B----4-:R-:W-:Y:S01]  /*160c0*/  F2FP.BF16.PACK_AB R133, R197, R198 ;  /* 0x000000c6c585723e */ /* 0x010fe200000010ff */
[----:B------:R-:W-:Y:S02]  /*160d0*/  FMUL.FTZ R127, R156, R127 ;  /* 0x0000007f9c7f7220 */ /* 0x000fe40000410000 */
[C---:B------:R-:W-:Y:S01]  /*160e0*/  FMUL.FTZ R128, R157.reuse, R128 ;  /* 0x000000809d807220 */ /* 0x040fe20000410000 */
[----:B------:R-:W-:Y:S01]  /*160f0*/  F2FP.BF16.PACK_AB R134, R196, R195 ;  /* 0x000000c3c486723e */ /* 0x000fe200000010ff */
[C---:B------:R-:W-:Y:S03]  /*16100*/  FMUL.FTZ R129, R157.reuse, R129 ;  /* 0x000000819d817220 */ /* 0x040fe60000410000 */
[C---:B-1----:R-:W-:Y:S03]  /*16110*/  HMMA.16816.F32.BF16 R124, R160.reuse, R140, R124 ;  /* 0x0000008ca07c723c */ /* 0x042fe6000004187c */
[----:B------:R-:W-:Y:S01]  /*16120*/  FMUL.FTZ R130, R156, R130 ;  /* 0x000000829c827220 */ /* 0x000fe20000410000 */
[----:B------:R-:W-:Y:S01]  /*16130*/  F2FP.BF16.PACK_AB R135, R252, R199 ;  /* 0x000000c7fc87723e */ /* 0x000fe200000010ff */
[C---:B------:R-:W-:Y:S02]  /*16140*/  FMUL.FTZ R131, R156.reuse, R131 ;  /* 0x000000839c837220 */ /* 0x040fe40000410000 */
[----:B------:R-:W-:Y:S01]  /*16150*/  FFMA.FTZ R180, R157, R247, R180 ;  /* 0x000000f79db47223 */ /* 0x000fe200000100b4 */
[----:B------:R-:W-:Y:S01]  /*16160*/  MOV R157, R0 ;  /* 0x00000000009d7202 */ /* 0x000fe20000000f00 */
[----:B------:R-:W-:Y:S03]  /*16170*/  FFMA.FTZ R184, R156, R243, R184 ;  /* 0x000000f39cb87223 */ /* 0x000fe600000100b8 */
[----:B------:R-:W-:Y:S01]  /*16180*/  HMMA.16816.F32.BF16 R128, R160, R142, R128 ;  /* 0x0000008ea080723c */ /* 0x000fe20000041880 */
[----:B------:R-:W1:Y:S02]  /*16190*/  LDSM.16.MT88.4 R140, [R214+0x6080] ;  /* 0x00608000d68c783b */ /* 0x000e640000004200 */
[----:B------:R-:W-:Y:S01]  /*161a0*/  FADD.FTZ R180, R178, R180 ;  /* 0x000000b4b2b47221 */ /* 0x000fe20000010000 */
[----:B------:R-:W-:Y:S01]  /*161b0*/  MOV R156, R2 ;  /* 0x00000002009c7202 */ /* 0x000fe20000000f00 */
[----:B------:R-:W-:Y:S02]  /*161c0*/  FADD.FTZ R181, R181, R184 ;  /* 0x000000b8b5b57221 */ /* 0x000fe40000010000 */
[----:B------:R-:W-:Y:S01]  /*161d0*/  FADD.FTZ R177, R177, R180 ;  /* 0x000000b4b1b17221 */ /* 0x000fe20000010000 */
[C---:B---3--:R-:W-:Y:S01]  /*161e0*/  HMMA.16816.F32.BF16 R4, R132.reuse, R136, R4 ;  /* 0x000000888404723c */ /* 0x048fe20000041804 */
[----:B------:R-:W2:Y:S04]  /*161f0*/  LDSM.16.MT88.4 R160, [R213+0x6080] ;  /* 0x00608000d5a0783b */ /* 0x000ea80000004200 */
[----:B------:R-:W-:Y:S02]  /*16200*/  FADD.FTZ R182, R182, R181 ;  /* 0x000000b5b6b67221 */ /* 0x000fe40000010000 */
[----:B------:R-:W-:Y:S01]  /*16210*/  FADD.FTZ R176, R176, R177 ;  /* 0x000000b1b0b07221 */ /* 0x000fe20000010000 */
[C---:B------:R-:W-:Y:S01]  /*16220*/  HMMA.16816.F32.BF16 R8, R132.reuse, R138, R8 ;  /* 0x0000008a8408723c */ /* 0x040fe20000041808 */
[----:B------:R-:W3:Y:S03]  /*16230*/  LDSM.16.MT88.4 R136, [R216+0x7880] ;  /* 0x00788000d888783b */ /* 0x000ee60000004200 */
        /* <DEDUP_REMOVED lines=12> */
[C---:B------:R-:W-:Y:S01]  /*16300*/  HMMA.16816.F32.BF16 R24, R132.reuse, R150, R24 ;  /* 0x000000968418723c */ /* 0x040fe20000041818 */
[----:B------:R-:W5:Y:S03]  /*16310*/  LDSM.16.MT88.4 R148, [R212+0x7880] ;  /* 0x00788000d494783b */ /* 0x000f660000004200 */
[----:B------:R-:W-:Y:S04]  /*16320*/  FADD.FTZ R252, R252, R199 ;  /* 0x000000c7fcfc7221 */ /* 0x000fe80000010000 */
[C---:B------:R-:W-:Y:S08]  /*16330*/  HMMA.16816.F32.BF16 R28, R132.reuse, R152, R28 ;  /* 0x00000098841c723c */ /* 0x040ff0000004181c */
[C---:B------:R-:W-:Y:S08]  /*16340*/  HMMA.16816.F32.BF16 R32, R132.reuse, R154, R32 ;  /* 0x0000009a8420723c */ /* 0x040ff00000041820 */
[C---:B------:R-:W-:Y:S08]  /*16350*/  HMMA.16816.F32.BF16 R36, R132.reuse, R164, R36 ;  /* 0x000000a48424723c */ /* 0x040ff00000041824 */
[C---:B------:R-:W-:Y:S01]  /*16360*/  HMMA.16816.F32.BF16 R40, R132.reuse, R166, R40 ;  /* 0x000000a68428723c */ /* 0x040fe20000041828 */
[----:B------:R-:W-:Y:S07]  /*16370*/  LDSM.16.MT88.4 R164, [R213+0x5080] ;  /* 0x00508000d5a4783b */ /* 0x000fee0000004200 */
[C---:B-1----:R-:W-:Y:S08]  /*16380*/  HMMA.16816.F32.BF16 R44, R132.reuse, R140, R44 ;  /* 0x0000008c842c723c */ /* 0x042ff0000004182c */
[C---:B------:R-:W-:Y:S01]  /*16390*/  HMMA.16816.F32.BF16 R48, R132.reuse, R142, R48 ;  /* 0x0000008e8430723c */ /* 0x040fe20000041830 */
[----:B------:R-:W1:Y:S07]  /*163a0*/  LDSM.16.MT88.4 R140, [R216+0x9080] ;  /* 0x00908000d88c783b */ /* 0x000e6e0000004200 */
[C---:B--2---:R-:W-:Y:S07]  /*163b0*/  HMMA.16816.F32.BF16 R52, R132.reuse, R160, R52 ;  /* 0x000000a08434723c */ /* 0x044fee0000041834 */
[----:B------:R-:W-:Y:S01]  /*163c0*/  F2FP.BF16.PACK_AB R160, R189, R191 ;  /* 0x000000bfbda0723e */ /* 0x000fe200000010ff */
[C---:B------:R-:W-:Y:S04]  /*163d0*/  HMMA.16816.F32.BF16 R56, R132.reuse, R162, R56 ;  /* 0x000000a28438723c */ /* 0x040fe80000041838 */
[----:B------:R-:W-:Y:S01]  /*163e0*/  F2FP.BF16.PACK_AB R161, R188, R185 ;  /* 0x000000b9bca1723e */ /* 0x000fe200000010ff */
[----:B------:R-:W-:Y:S02]  /*163f0*/  FADD.FTZ R185, R185, R252 ;  /* 0x000000fcb9b97221 */ /* 0x000fe40000010000 */
[----:B------:R-:W-:Y:S01]  /*16400*/  F2FP.BF16.PACK_AB R162, R192, R187 ;  /* 0x000000bbc0a2723e */ /* 0x000fe200000010ff */
[C---:B------:R-:W-:Y:S04]  /*16410*/  HMMA.16816.F32.BF16 R60, R132.reuse, R168, R60 ;  /* 0x000000a8843c723c */ /* 0x040fe8000004183c */
[C---:B------:R-:W-:Y:S01]  /*16420*/  F2FP.BF16.PACK_AB R163, R183.reuse, R186 ;  /* 0x000000bab7a3723e */ /* 0x040fe200000010ff */
[----:B------:R-:W-:Y:S03]  /*16430*/  FADD.FTZ R185, R188, R185 ;  /* 0x000000b9bcb97221 */ /* 0x000fe60000010000 */
[C---:B------:R-:W-:Y:S01]  /*16440*/  HMMA.16816.F32.BF16 R64, R132.reuse, R170, R64 ;  /* 0x000000aa8440723c */ /* 0x040fe20000041840 */
[----:B------:R-:W-:Y:S03]  /*16450*/  LDSM.16.MT88.4 R168, [R212+0x5080] ;  /* 0x00508000d4a8783b */ /* 0x000fe60000004200 */
[----:B------:R-:W-:Y:S04]  /*16460*/  FADD.FTZ R186, R186, R185 ;  /* 0x000000b9baba7221 */ /* 0x000fe80000010000 */
[C---:B---3--:R-:W-:Y:S04]  /*16470*/  HMMA.16816.F32.BF16 R68, R132.reuse, R136, R68 ;  /* 0x000000888444723c */ /* 0x048fe80000041844 */
[----:B------:R-:W-:Y:S04]  /*16480*/  FADD.FTZ R243, R183, R186 ;  /* 0x000000bab7f37221 */ /* 0x000fe80000010000 */
[C---:B------:R-:W-:Y:S01]  /*16490*/  HMMA.16816.F32.BF16 R72, R132.reuse, R138, R72 ;  /* 0x0000008a8448723c */ /* 0x040fe20000041848 */
[----:B------:R-:W2:Y:S07]  /*164a0*/  LDSM.16.MT88.4 R136, [R214+0x9080] ;  /* 0x00908000d688783b */ /* 0x000eae0000004200 */
[C---:B------:R-:W-:Y:S08]  /*164b0*/  HMMA.16816.F32.BF16 R76, R132.reuse, R172, R76 ;  /* 0x000000ac844c723c */ /* 0x040ff0000004184c */
[C---:B------:R-:W-:Y:S01]  /*164c0*/  HMMA.16816.F32.BF16 R80, R132.reuse, R174, R80 ;  /* 0x000000ae8450723c */ /* 0x040fe20000041850 */
[----:B------:R-:W-:Y:S07]  /*164d0*/  LDSM.16.MT88.4 R172, [R216+0x6880] ;  /* 0x00688000d8ac783b */ /* 0x000fee0000004200 */
[C---:B----4-:R-:W-:Y:S08]  /*164e0*/  HMMA.16816.F32.BF16 R84, R132.reuse, R144, R84 ;  /* 0x000000908454723c */ /* 0x050ff00000041854 */
[C---:B------:R-:W-:Y:S01]  /*164f0*/  HMMA.16816.F32.BF16 R88, R132.reuse, R146, R88 ;  /* 0x000000928458723c */ /* 0x040fe20000041858 */
[----:B------:R-:W3:Y:S07]  /*16500*/  LDSM.16.MT88.4 R144, [R213+0x9080] ;  /* 0x00908000d590783b */ /* 0x000eee0000004200 */
[C---:B-----5:R-:W-:Y:S08]  /*16510*/  HMMA.16816.F32.BF16 R92, R132.reuse, R148, R92 ;  /* 0x00000094845c723c */ /* 0x060ff0000004185c */
[C---:B------:R-:W-:Y:S01]  /*16520*/  HMMA.16816.F32.BF16 R96, R132.reuse, R150, R96 ;  /* 0x000000968460723c */ /* 0x040fe20000041860 */
[----:B------:R-:W4:Y:S07]  /*16530*/  LDSM.16.MT88.4 R148, [R212+0x9080] ;  /* 0x00908000d494783b */ /* 0x000f2e0000004200 */
[C---:B-1----:R-:W-:Y:S08]  /*16540*/  HMMA.16816.F32.BF16 R100, R132.reuse, R140, R100 ;  /* 0x0000008c8464723c */ /* 0x042ff00000041864 */
[C---:B------:R-:W-:Y:S01]  /*16550*/  HMMA.16816.F32.BF16 R104, R132.reuse, R142, R104 ;  /* 0x0000008e8468723c */ /* 0x040fe20000041868 */
[----:B------:R-:W-:Y:S07]  /*16560*/  LDSM.16.MT88.4 R140, [R214+0x5080] ;  /* 0x00508000d68c783b */ /* 0x000fee0000004200 */
[C---:B--2---:R-:W-:Y:S08]  /*16570*/  HMMA.16816.F32.BF16 R108, R132.reuse, R136, R108 ;  /* 0x00000088846c723c */ /* 0x044ff0000004186c */
        /* <DEDUP_REMOVED lines=50> */
[----:B------:R-:W-:Y:S01]  /*168a0*/  FADD.FTZ R187, R187, R4 ;  /* 0x00000004bbbb7221 */ /* 0x000fe20000010000 */
[----:B------:R-:W-:Y:S03]  /*168b0*/  IADD3 R4, R246, -0x1, RZ ;  /* 0xfffffffff6047810 */ /* 0x000fe60007ffe0ff */
[----:B------:R-:W-:Y:S04]  /*168c0*/  HMMA.16816.F32.BF16 R128, R160, R10, R128 ;  /* 0x0000000aa080723c */ /* 0x000fe80000041880 */
[----:B------:R-:W-:Y:S01]  /*168d0*/  MOV R246, R4 ;  /* 0x0000000400f67202 */ /* 0x000fe20000000f00 */
[----:B------:R-:W-:Y:S03]  /*168e0*/  FADD.FTZ R247, R192, R187 ;  /* 0x000000bbc0f77221 */ /* 0x000fe60000010000 */
[----:B------:R-:W-:-:S05]  /*168f0*/  @P0 BRA `(.L_x_1136) ;  /* 0xffffc68000000947 */ /* 0x000fca000383ffff */
.L_x_1125:
[----:B------:R-:W-:Y:S02]  /*16900*/  @!UPT UIADD3 URZ, URZ, URZ, URZ ;  /* 0x0000003f3f3ff290 */ /* 0x000fe4000fffe03f */
[----:B------:R-:W-:Y:S02]  /*16910*/  MOV R4, 0x1f ;  /* 0x0000001f00047802 */ /* 0x000fe40000000f00 */
[----:B------:R-:W-:Y:S01]  /*16920*/  MOV R3, 0xffffffff ;  /* 0xffffffff00037802 */ /* 0x000fe20000000f00 */
[----:B------:R-:W-:Y:S06]  /*16930*/  BRA.DIV ~URZ, `(.L_x_1137) ;  /* 0x000036327f007947 */ /* 0x000fec000b800000 */
[----:B------:R1:W2:Y:S02]  /*16940*/  SHFL.BFLY PT, R6, R247, 0x2, 0x1f ;  /* 0x0c401f00f7067f89 */ /* 0x0002a400000e0000 */
.L_x_1168:
[----:B-12---:R-:W-:Y:S01]  /*16950*/  FADD.FTZ R247, R6, R247 ;  /* 0x000000f706f77221 */ /* 0x006fe20000010000 */
[----:B------:R-:W-:Y:S05]  /*16960*/  BRA.DIV ~URZ, `(.L_x_1138) ;  /* 0x000036427f007947 */ /* 0x000fea000b800000 */
[----:B------:R-:W1:Y:S04]  /*16970*/  SHFL.BFLY PT, R6, R243, 0x2, 0x1f ;  /* 0x0c401f00f3067f89 */ /* 0x000e6800000e0000 */
[----:B------:R-:W2:Y:S01]  /*16980*/  SHFL.BFLY PT, R4, R247, 0x1, 0x1f ;  /* 0x0c201f00f7047f89 */ /* 0x000ea200000e0000 */
[----:B-1----:R-:W-:-:S02]  /*16990*/  FADD.FTZ R5, R6, R243 ;  /* 0x000000f306057221 */ /* 0x002fc40000010000 */
[----:B--2---:R-:W-:-:S03]  /*169a0*/  FADD.FTZ R9, R247, R4 ;  /* 0x00000004f7097221 */ /* 0x004fc60000010000 */
[----:B------:R1:W2:Y:S04]  /*169b0*/  SHFL.BFLY PT, R6, R5, 0x1, 0x1f ;  /* 0x0c201f0005067f89 */ /* 0x0002a800000e0000 */
.L_x_1169:
[----:B--2---:R-:W-:Y:S01]  /*169c0*/  FADD.FTZ R3, R6, R5 ;  /* 0x0000000506037221 */ /* 0x004fe20000010000 */
[----:B------:R-:W-:Y:S02]  /*169d0*/  FSETP.NE.FTZ.AND P1, PT, R9, RZ, PT ;  /* 0x000000ff0900720b */ /* 0x000fe40003f35000 */
[----:B------:R-:W-:Y:S02]  /*169e0*/  MOV R6, RZ ;  /* 0x000000ff00067202 */ /* 0x000fe40000000f00 */
[----:B------:R-:W-:Y:S02]  /*169f0*/  FSETP.NE.FTZ.AND P0, PT, R3, RZ, PT ;  /* 0x000000ff0300720b */ /* 0x000fe40003f15000 */
[----:B------:R-:W-:Y:S02]  /*16a00*/  MOV R8, RZ ;  /* 0x000000ff00087202 */ /* 0x000fe40000000f00 */
[----:B------:R-:W-:-:S05]  /*16a10*/  MOV R4, 0xff800000 ;  /* 0xff80000000047802 */ /* 0x000fca0000000f00 */
[----:B------:R-:W2:Y:S01]  /*16a20*/  @P1 MUFU.LG2 R7, R9 ;  /* 0x0000000900071308 */ /* 0x000ea20000000c00 */
[----:B-1----:R-:W-:-:S03]  /*16a30*/  @P1 MOV R5, 0x3f317218 ;  /* 0x3f31721800051802 */ /* 0x002fc60000000f00 */
[----:B------:R-:W-:Y:S02]  /*16a40*/  @P0 MOV R10, 0x3f317218 ;  /* 0x3f317218000a0802 */ /* 0x000fe40000000f00 */
[----:B------:R-:W-:Y:S02]  /*16a50*/  @P1 FMUL.FTZ R5, R5, c[0x0][0x2d0] ;  /* 0x0000b40005051a20 */ /* 0x000fe40000410000 */
[----:B------:R-:W1:Y:S08]  /*16a60*/  @P0 MUFU.RCP R6, R3 ;  /* 0x0000000300060308 */ /* 0x000e700000001000 */
[----:B------:R-:W3:Y:S01]  /*16a70*/  @P0 MUFU.LG2 R3, R3 ;  /* 0x0000000300030308 */ /* 0x000ee20000000c00 */
[----:B--2---:R-:W-:-:S04]  /*16a80*/  @P1 FMUL.FTZ R7, R7, 0.69314718246459960938 ;  /* 0x3f31721807071820 */ /* 0x004fc80000410000 */
[----:B------:R-:W-:Y:S01]  /*16a90*/  @P1 FFMA.FTZ R4, R5, R0, R7 ;  /* 0x0000000005041223 */ /* 0x000fe20000010007 */
[----:B------:R-:W-:Y:S02]  /*16aa0*/  MOV R7, 0xff800000 ;  /* 0xff80000000077802 */ /* 0x000fe40000000f00 */
[----:B------:R-:W2:Y:S01]  /*16ab0*/  @P1 MUFU.RCP R8, R9 ;  /* 0x0000000900081308 */ /* 0x000ea20000001000 */
[C---:B-1----:R-:W-:Y:S01]  /*16ac0*/  FMUL.FTZ R154, R6.reuse, R154 ;  /* 0x0000009a069a7220 */ /* 0x042fe20000410000 */
[----:B------:R-:W-:Y:S01]  /*16ad0*/  PLOP3.LUT P1, PT, PT, PT, PT, 0x8, 0x0 ;  /* 0x000000000000781c */ /* 0x000fe20003f2e170 */
[C---:B------:R-:W-:Y:S02]  /*16ae0*/  FMUL.FTZ R155, R6.reuse, R155 ;  /* 0x0000009b069b7220 */ /* 0x040fe40000410000 */
[C---:B------:R-:W-:Y:S02]  /*16af0*/  FMUL.FTZ R150, R6.reuse, R150 ;  /* 0x0000009606967220 */ /* 0x040fe40000410000 */
[----:B------:R-:W-:-:S02]  /*16b00*/  FMUL.FTZ R151, R6, R151 ;  /* 0x0000009706977220 */ /* 0x000fc40000410000 */
[----:B---3--:R-:W-:Y:S02]  /*16b10*/  @P0 FMUL.FTZ R0, R3, 0.69314718246459960938 ;  /* 0x3f31721803000820 */ /* 0x008fe40000410000 */
[----:B------:R-:W-:Y:S02]  /*16b20*/  @P0 FMUL.FTZ R3, R10, c[0x0][0x2d0] ;  /* 0x0000b4000a030a20 */ /* 0x000fe40000410000 */
[C---:B------:R-:W-:Y:S02]  /*16b30*/  FMUL.FTZ R146, R6.reuse, R146 ;  /* 0x0000009206927220 */ /* 0x040fe40000410000 */
[----:B------:R-:W-:Y:S02]  /*16b40*/  FMUL.FTZ R147, R6, R147 ;  /* 0x0000009306937220 */ /* 0x000fe40000410000 */
[C---:B--2---:R-:W-:Y:S02]  /*16b50*/  FMUL.FTZ R152, R8.reuse, R152 ;  /* 0x0000009808987220 */ /* 0x044fe40000410000 */
        /* <DEDUP_REMOVED lines=121> */
[----:B------:R-:W-:Y:S02]  /*172f0*/  @P0 FFMA.FTZ R7, R3, R2, R0 ;  /* 0x0000000203070223 */ /* 0x000fe40000010000 */
.L_x_1071:
[----:B--2---:R-:W-:Y:S01]  /*17300*/  SHF.R.S32.HI R0, RZ, 0x1f, R223 ;  /* 0x0000001fff007819 */ /* 0x004fe200000114df */
[----:B------:R-:W-:Y:S05]  /*17310*/  @P1 BRA `(.L_x_1139) ;  /* 0x00001a9000001947 */ /* 0x000fea0003800000 */
[----:B------:R-:W1:Y:S01]  /*17320*/  S2R R2, SR_TID.X ;  /* 0x0000000000027919 */ /* 0x000e620000002100 */
[----:B------:R-:W-:Y:S01]  /*17330*/  F2FP.BF16.PACK_AB R5, R8, R5 ;  /* 0x000000050805723e */ /* 0x000fe200000010ff */
[----:B------:R-:W-:Y:S01]  /*17340*/  WARPSYNC 0xffffffff ;  /* 0xffffffff00007948 */ /* 0x000fe20003800000 */
        /* <DEDUP_REMOVED lines=18> */
[----:B------:R-:W-:Y:S02]  /*17470*/  F2FP.BF16.PACK_AB R28, R29, R28 ;  /* 0x0000001c1d1c723e */ /* 0x000fe400000010ff */
[----:B------:R-:W-:Y:S02]  /*17480*/  LEA.HI R10, R10, R11, RZ, 0x3 ;  /* 0x0000000b0a0a7211 */ /* 0x000fe400078f18ff */
[----:B------:R-:W-:Y:S02]  /*17490*/  F2FP.BF16.PACK_AB R30, R31, R30 ;  /* 0x0000001e1f1e723e */ /* 0x000fe400000010ff */
[----:B------:R-:W-:Y:S02]  /*174a0*/  LOP3.LUT R10, R10, 0xfffffff8, RZ, 0xc0, !PT ;  /* 0xfffffff80a0a7812 */ /* 0x000fe400078ec0ff */
[----:B------:R-:W-:-:S02]  /*174b0*/  F2FP.BF16.PACK_AB R32, R33, R32 ;  /* 0x000000202120723e */ /* 0x000fc400000010ff */
[----:B------:R-:W-:Y:S01]  /*174c0*/  F2FP.BF16.PACK_AB R34, R35, R34 ;  /* 0x000000222322723e */ /* 0x000fe200000010ff */
[----:B------:R-:W-:Y:S01]  /*174d0*/  IMAD.IADD R10, R11, 0x1, -R10 ;  /* 0x000000010b0a7824 */ /* 0x000fe200078e0a0a */
[----:B------:R-:W-:Y:S02]  /*174e0*/  LOP3.LUT R11, R6, 0xfffffffc, RZ, 0xc0, !PT ;  /* 0xfffffffc060b7812 */ /* 0x000fe400078ec0ff */
[----:B------:R-:W-:Y:S01]  /*174f0*/  SHF.R.S32.HI R6, RZ, 0x5, R8 ;  /* 0x00000005ff067819 */ /* 0x000fe20000011408 */
        /* <DEDUP_REMOVED lines=127> */
[----:B------:R-:W-:Y:S04]  /*17cf0*/  STS [R17+0xc480], R110 ;  /* 0x00c4806e11007388 */ /* 0x000fe80000000800 */
[----:B------:R-:W-:Y:S04]  /*17d00*/  STS [R19+0xc000], R112 ;  /* 0x00c0007013007388 */ /* 0x000fe80000000800 */
        /* <DEDUP_REMOVED lines=13> */
[----:B---3--:R-:W-:-:S03]  /*17de0*/  @P1 IMAD.WIDE R18, R226, R9, c[0x0][0x508] ;  /* 0x00014200e2121625 */ /* 0x008fc600078e0209 */
[----:B------:R-:W2:Y:S04]  /*17df0*/  @P0 LDG.E R17, [R14.64] ;  /* 0x000000120e110981 */ /* 0x000ea8000c1e1900 */
        /* <DEDUP_REMOVED lines=9> */
.L_x_1140:
[----:B----4-:R-:W-:Y:S01]  /*17e90*/  LOP3.LUT R9, R8, 0xffffffe0, RZ, 0xc0, !PT ;  /* 0xffffffe008097812 */ /* 0x010fe200078ec0ff */
[----:B------:R-:W1:Y:S01]  /*17ea0*/  S2R R75, SR_CTAID.X ;  /* 0x00000000004b7919 */ /* 0x000e620000002500 */
[----:B------:R-:W-:Y:S01]  /*17eb0*/  SHF.R.S32.HI R15, RZ, 0x1f, R6 ;  /* 0x0000001fff0f7819 */ /* 0x000fe20000011406 */
[----:B------:R-:W-:Y:S01]  /*17ec0*/  IMAD.MOV.U32 R8, RZ, RZ, c[0x0][0x4e8] ;  /* 0x00013a00ff087624 */ /* 0x000fe200078e00ff */
[----:B------:R-:W-:Y:S01]  /*17ed0*/  MOV R18, R12 ;  /* 0x0000000c00127202 */ /* 0x000fe20000000f00 */
[----:B------:R-:W-:Y:S01]  /*17ee0*/  IMAD.IADD R14, R2, 0x1, -R9 ;  /* 0x00000001020e7824 */ /* 0x000fe200078e0a09 */
[----:B------:R-:W-:Y:S01]  /*17ef0*/  LEA.HI R15, R15, R6, RZ, 0x3 ;  /* 0x000000060f0f7211 */ /* 0x000fe200078f18ff */
[----:B------:R-:W-:Y:S01]  /*17f00*/  IMAD.MOV.U32 R19, RZ, RZ, R13 ;  /* 0x000000ffff137224 */ /* 0x000fe200078e000d */
[----:B------:R-:W-:Y:S01]  /*17f10*/  LEA.HI R9, R11, R11, RZ, 0x1 ;  /* 0x0000000b0b097211 */ /* 0x000fe200078f08ff */
[----:B------:R-:W-:Y:S01]  /*17f20*/  BSSY B0, `(.L_x_1141) ;  /* 0x000008b000007945 */ /* 0x000fe20003800000 */
[----:B------:R-:W-:Y:S01]  /*17f30*/  SHF.R.S32.HI R17, RZ, 0x1f, R14 ;  /* 0x0000001fff117819 */ /* 0x000fe2000001140e */
[----:B------:R-:W-:Y:S01]  /*17f40*/  IMAD.WIDE.U32 R18, R223, c[0x0][0x490], R18 ;  /* 0x00012400df127a25 */ /* 0x000fe200078e0012 */
[----:B------:R-:W-:-:S02]  /*17f50*/  LOP3.LUT R15, R15, 0xffffff8, RZ, 0xc0, !PT ;  /* 0x0ffffff80f0f7812 */ /* 0x000fc400078ec0ff */
[----:B------:R-:W-:Y:S02]  /*17f60*/  LEA.HI R10, R17, R14, RZ, 0x2 ;  /* 0x0000000e110a7211 */ /* 0x000fe400078f10ff */
[----:B------:R-:W-:Y:S02]  /*17f70*/  IADD3 R6, R6, -R15, RZ ;  /* 0x8000000f06067210 */ /* 0x000fe40007ffe0ff */
[----:B------:R-:W-:Y:S02]  /*17f80*/  LOP3.LUT R16, R9, 0x1ffffffe, RZ, 0xc0, !PT ;  /* 0x1ffffffe09107812 */ /* 0x000fe400078ec0ff */
[----:B------:R-:W-:Y:S02]  /*17f90*/  SHF.R.S32.HI R15, RZ, 0x2, R10 ;  /* 0x00000002ff0f7819 */ /* 0x000fe4000001140a */
[----:B------:R-:W-:Y:S01]  /*17fa0*/  ISETP.NE.AND P1, PT, R8, 0x1, PT ;  /* 0x000000010800780c */ /* 0x000fe20003f25270 */
[----:B------:R-:W-:Y:S01]  /*17fb0*/  IMAD.IADD R9, R11, 0x1, -R16 ;  /* 0x000000010b097824 */ /* 0x000fe200078e0a10 */
[CC--:B------:R-:W-:Y:S01]  /*17fc0*/  LEA.HI R16, R3.reuse, R2.reuse, RZ, 0x3 ;  /* 0x0000000203107211 */ /* 0x0c0fe200078f18ff */
[----:B------:R-:W-:Y:S01]  /*17fd0*/  IMAD R6, R6, 0x10, R15 ;  /* 0x0000001006067824 */ /* 0x000fe200078e020f */
[----:B------:R-:W-:Y:S01]  /*17fe0*/  LEA.HI R3, R3, R2, RZ, 0x6 ;  /* 0x0000000203037211 */ /* 0x000fe200078f30ff */
[----:B------:R-:W-:Y:S01]  /*17ff0*/  IMAD R11, R13, c[0x0][0x3a0], RZ ;  /* 0x0000e8000d0b7a24 */ /* 0x000fe200078e02ff */
[----:B------:R-:W-:Y:S01]  /*18000*/  LOP3.LUT P2, RZ, R14, 0x3, RZ, 0xc0, !PT ;  /* 0x000000030eff7812 */ /* 0x000fe2000784c0ff */
[----:B------:R-:W-:Y:S01]  /*18010*/  IMAD R10, R9, 0x8, R6 ;  /* 0x00000008090a7824 */ /* 0x000fe200078e0206 */
[----:B------:R-:W-:Y:S01]  /*18020*/  LOP3.LUT R9, R16, 0xfffffff8, RZ, 0xc0, !PT ;  /* 0xfffffff810097812 */ /* 0x000fe200078ec0ff */
[C---:B------:R-:W-:Y:S01]  /*18030*/  IMAD R11, R12.reuse, c[0x0][0x3a4], R11 ;  /* 0x0000e9000c0b7a24 */ /* 0x040fe200078e020b */
[----:B------:R-:W-:Y:S01]  /*18040*/  SHF.R.S32.HI R16, RZ, 0x3, R16 ;  /* 0x00000003ff107819 */ /* 0x000fe20000011410 */
[----:B------:R-:W-:Y:S01]  /*18050*/  IMAD.WIDE.U32 R12, R12, c[0x0][0x3a0], RZ ;  /* 0x0000e8000c0c7a25 */ /* 0x000fe200078e00ff */
[----:B-1----:R-:W-:-:S03]  /*18060*/  LEA R10, R75, R10, 0x7 ;  /* 0x0000000a4b0a7211 */ /* 0x002fc600078e38ff */
[----:B------:R-:W-:Y:S01]  /*18070*/  IMAD R8, R0, c[0x0][0x490], RZ ;  /* 0x0001240000087a24 */ /* 0x000fe200078e02ff */
[----:B------:R-:W-:Y:S01]  /*18080*/  IADD3 R13, R13, R11, RZ ;  /* 0x0000000b0d0d7210 */ /* 0x000fe20007ffe0ff */
[----:B------:R-:W-:-:S04]  /*18090*/  @P1 IMAD.HI.U32 R11, R10, c[0x0][0x4ec], RZ ;  /* 0x00013b000a0b1a27 */ /* 0x000fc800078e00ff */
[----:B------:R-:W-:Y:S02]  /*180a0*/  IMAD R15, R223, c[0x0][0x494], R8 ;  /* 0x00012500df0f7a24 */ /* 0x000fe400078e0208 */
[----:B------:R-:W-:Y:S01]  /*180b0*/  IMAD.IADD R9, R2, 0x1, -R9 ;  /* 0x0000000102097824 */ /* 0x000fe200078e0a09 */
[----:B------:R-:W-:Y:S01]  /*180c0*/  SHF.R.S32.HI R2, RZ, 0x1f, R226 ;  /* 0x0000001fff027819 */ /* 0x000fe200000114e2 */
[----:B------:R-:W-:Y:S01]  /*180d0*/  IMAD.MOV.U32 R8, RZ, RZ, R10 ;  /* 0x000000ffff087224 */ /* 0x000fe200078e000a */
[----:B------:R-:W-:Y:S01]  /*180e0*/  @P1 SHF.R.U32.HI R8, RZ, c[0x0][0x4f0], R11 ;  /* 0x00013c00ff081a19 */ /* 0x000fe2000001160b */
[----:B------:R-:W-:Y:S01]  /*180f0*/  IMAD.IADD R19, R19, 0x1, R15 ;  /* 0x0000000113137824 */ /* 0x000fe200078e020f */
[----:B------:R-:W-:Y:S01]  /*18100*/  SEL R226, R226, RZ, !P0 ;  /* 0x000000ffe2e27207 */ /* 0x000fe20004000000 */
[----:B------:R-:W-:Y:S01]  /*18110*/  IMAD R0, R0, c[0x0][0x3e8], RZ ;  /* 0x0000fa0000007a24 */ /* 0x000fe200078e02ff */
[----:B------:R-:W-:Y:S01]  /*18120*/  SEL R2, R2, RZ, !P0 ;  /* 0x000000ff02027207 */ /* 0x000fe20004000000 */
[----:B------:R-:W-:-:S02]  /*18130*/  IMAD.MOV R11, RZ, RZ, -R8 ;  /* 0x000000ffff0b7224 */ /* 0x000fc400078e0a08 */
[----:B------:R-:W-:Y:S01]  /*18140*/  IMAD R15, R223, c[0x0][0x3ec], R0 ;  /* 0x0000fb00df0f7a24 */ /* 0x000fe200078e0200 */
[----:B------:R-:W-:Y:S01]  /*18150*/  LEA R0, R9, R16, 0x5 ;  /* 0x0000001009007211 */ /* 0x000fe200078e28ff */
[----:B------:R-:W-:-:S04]  /*18160*/  IMAD.WIDE.U32 R12, R223, c[0x0][0x3e8], R12 ;  /* 0x0000fa00df0c7a25 */ /* 0x000fc800078e000c */
[----:B------:R-:W-:Y:S01]  /*18170*/  IMAD.WIDE.U32 R18, R226, c[0x0][0x498], R18 ;  /* 0x00012600e2127a25 */ /* 0x000fe200078e0012 */
[----:B------:R-:W-:Y:S02]  /*18180*/  IADD3 R13, R13, R15, RZ ;  /* 0x0000000f0d0d7210 */ /* 0x000fe40007ffe0ff */
[----:B------:R-:W-:Y:S01]  /*18190*/  SHF.R.S32.HI R15, RZ, 0x1f, R8 ;  /* 0x0000001fff0f7819 */ /* 0x000fe20000011408 */
[----:B------:R-:W-:Y:S01]  /*181a0*/  IMAD R11, R11, c[0x0][0x4e8], R10 ;  /* 0x00013a000b0b7a24 */ /* 0x000fe200078e020a */
[----:B------:R-:W-:Y:S01]  /*181b0*/  IADD3 R20, P0, R8, R18, RZ ;  /* 0x0000001208147210 */ /* 0x000fe20007f1e0ff */
[----:B------:R-:W-:Y:S02]  /*181c0*/  IMAD R17, R2, c[0x0][0x498], RZ ;  /* 0x0001260002117a24 */ /* 0x000fe400078e02ff */
[----:B------:R-:W-:Y:S01]  /*181d0*/  IMAD R10, R75, 0x80, R0 ;  /* 0x000000804b0a7824 */ /* 0x000fe200078e0200 */
[----:B------:R-:W-:Y:S01]  /*181e0*/  SHF.R.S32.HI R18, RZ, 0x1f, R11 ;  /* 0x0000001fff127819 */ /* 0x000fe2000001140b */
[----:B------:R-:W-:-:S02]  /*181f0*/  IMAD R14, R226, c[0x0][0x49c], R17 ;  /* 0x00012700e20e7a24 */ /* 0x000fc400078e0211 */
        /* <DEDUP_REMOVED lines=31> */
[----:B------:R-:W-:-:S02]  /*183f0*/  IMAD R19, R19, c[0x0][0x4e8], R10 ;  /* 0x00013a0013137a24 */ /* 0x000fc400078e020a */
[C---:B------:R-:W-:Y:S01]  /*18400*/  IMAD R21, R8.reuse, c[0x0][0x3e4], R21 ;  /* 0x0000f90008157a24 */ /* 0x040fe200078e0215 */
[-C--:B------:R-:W-:Y:S01]  /*18410*/  ISETP.GE.OR P1, PT, R9, R2.reuse, P2 ;  /* 0x000000020900720c */ /* 0x080fe20001726670 */
[----:B------:R-:W-:Y:S01]  /*18420*/  IMAD.WIDE.U32 R12, R8, c[0x0][0x3e0], R12 ;  /* 0x0000f800080c7a25 */ /* 0x000fe200078e000c */
[----:B------:R-:W-:Y:S02]  /*18430*/  ISETP.GE.OR P0, PT, R5, R2, P2 ;  /* 0x000000020500720c */ /* 0x000fe40001706670 */
[----:B------:R-:W-:Y:S01]  /*18440*/  SHF.L.U32 R8, R3, 0x3, RZ ;  /* 0x0000000303087819 */ /* 0x000fe200000006ff */
[----:B------:R-:W-:Y:S01]  /*18450*/  IMAD.IADD R13, R13, 0x1, R21 ;  /* 0x000000010d0d7824 */ /* 0x000fe200078e0215 */
[----:B------:R-:W-:Y:S02]  /*18460*/  SHF.R.S32.HI R6, RZ, 0x1f, R19 ;  /* 0x0000001fff067819 */ /* 0x000fe40000011413 */
[----:B------:R-:W-:-:S03]  /*18470*/  LOP3.LUT R8, R15, 0x7ffffe00, R8, 0xf8, !PT ;  /* 0x7ffffe000f087812 */ /* 0x000fc600078ef808 */
[----:B------:R-:W-:Y:S01]  /*18480*/  IMAD R6, R6, c[0x0][0x3d8], RZ ;  /* 0x0000f60006067a24 */ /* 0x000fe200078e02ff */
[----:B------:R-:W-:Y:S01]  /*18490*/  SHF.L.U32 R76, R8, 0x1, RZ ;  /* 0x00000001084c7819 */ /* 0x000fe200000006ff */
[----:B-1----:R1:W-:Y:S02]  /*184a0*/  @!P1 ST.E [R32.64], R4 ;  /* 0x0000000420009985 */ /* 0x0023e4000c101912 */
[C---:B------:R-:W-:Y:S02]  /*184b0*/  IMAD R3, R19.reuse, c[0x0][0x3dc], R6 ;  /* 0x0000f70013037a24 */ /* 0x040fe400078e0206 */
[----:B------:R-:W-:Y:S01]  /*184c0*/  IMAD.WIDE.U32 R18, R19, c[0x0][0x3d8], R12 ;  /* 0x0000f60013127a25 */ /* 0x000fe200078e000c */
[----:B--2---:R1:W-:Y:S03]  /*184d0*/  @!P0 ST.E [R34.64], R7 ;  /* 0x0000000722008985 */ /* 0x0043e6000c101912 */
[----:B------:R-:W-:Y:S01]  /*184e0*/  IMAD.IADD R3, R19, 0x1, R3 ;  /* 0x0000000113037824 */ /* 0x000fe200078e0203 */
[----:B------:R1:W2:Y:S01]  /*184f0*/  LDS.128 R60, [R76+0x1080] ;  /* 0x001080004c3c7984 */ /* 0x0002a20000000c00 */
[----:B------:R-:W-:-:S03]  /*18500*/  LEA R74, P0, R18, c[0x0][0x380], 0x1 ;  /* 0x0000e000124a7a11 */ /* 0x000fc600078008ff */
[----:B------:R1:W3:Y:S01]  /*18510*/  LDS.128 R56, [R76+0x2080] ;  /* 0x002080004c387984 */ /* 0x0002e20000000c00 */
[----:B------:R-:W-:Y:S02]  /*18520*/  LEA.HI.X R73, R18, c[0x0][0x384], R3, 0x1, P0 ;  /* 0x0000e10012497a11 */ /* 0x000fe400000f0c03 */
[----:B------:R-:W-:Y:S01]  /*18530*/  ISETP.GE.AND P0, PT, R75, R2, PT ;  /* 0x000000024b00720c */ /* 0x000fe20003f06270 */
        /* <DEDUP_REMOVED lines=41> */
.L_x_1142:
[----:B--234-:R-:W-:Y:S05]  /*187d0*/  BSYNC B0 ;  /* 0x0000000000007941 */ /* 0x01cfea0003800000 */
.L_x_1141:
        /* <DEDUP_REMOVED lines=30> */
.L_x_1144:
[----:B------:R-:W-:Y:S05]  /*189c0*/  BSYNC B0 ;  /* 0x0000000000007941 */ /* 0x000fea0003800000 */
.L_x_1143:
        /* <DEDUP_REMOVED lines=30> */
.L_x_1146:
[----:B------:R-:W-:Y:S05]  /*18bb0*/  BSYNC B0 ;  /* 0x0000000000007941 */ /* 0x000fea0003800000 */
.L_x_1145:
        /* <DEDUP_REMOVED lines=31> */
.L_x_1139:
        /* <DEDUP_REMOVED lines=18> */
.L_x_1147:
        /* <DEDUP_REMOVED lines=41> */
.L_x_1149:
[----:B------:R-:W-:Y:S05]  /*19160*/  BSYNC B0 ;  /* 0x0000000000007941 */ /* 0x000fea0003800000 */
.L_x_1148:
[----:B-1----:R-:W1:Y:S01]  /*19170*/  S2R R4, SR_CTAID.X ;  /* 0x0000000000047919 */ /* 0x002e620000002500 */
[----:B------:R-:W-:Y:S01]  /*19180*/  SHF.R.S32.HI R6, RZ, 0x1f, R3 ;  /* 0x0000001fff067819 */ /* 0x000fe20000011403 */
[----:B------:R-:W-:Y:S01]  /*19190*/  IMAD R7, R11, c[0x0][0x3a0], RZ ;  /* 0x0000e8000b077a24 */ /* 0x000fe200078e02ff */
[----:B------:R-:W-:Y:S01]  /*191a0*/  MOV R8, c[0x0][0x4e8] ;  /* 0x00013a0000087a02 */ /* 0x000fe20000000f00 */
[----:B------:R-:W-:Y:S01]  /*191b0*/  IMAD.WIDE.U32 R12, R10, c[0x0][0x3a0], RZ ;  /* 0x0000e8000a0c7a25 */ /* 0x000fe200078e00ff */
[----:B------:R-:W-:Y:S02]  /*191c0*/  LEA.HI R6, R6, R3, RZ, 0x3 ;  /* 0x0000000306067211 */ /* 0x000fe400078f18ff */
[----:B------:R-:W-:Y:S01]  /*191d0*/  ISETP.NE.AND P0, PT, R8, 0x1, PT ;  /* 0x000000010800780c */ /* 0x000fe20003f05270 */
[----:B------:R-:W-:Y:S01]  /*191e0*/  IMAD R7, R10, c[0x0][0x3a4], R7 ;  /* 0x0000e9000a077a24 */ /* 0x000fe200078e0207 */
[----:B------:R-:W-:Y:S01]  /*191f0*/  LOP3.LUT R10, R6, 0xfffffff8, RZ, 0xc0, !PT ;  /* 0xfffffff8060a7812 */ /* 0x000fe200078ec0ff */
[----:B------:R-:W-:-:S02]  /*19200*/  IMAD R0, R0, c[0x0][0x3e8], RZ ;  /* 0x0000fa0000007a24 */ /* 0x000fc400078e02ff */
[----:B------:R-:W-:Y:S01]  /*19210*/  IMAD R5, R5, c[0x0][0x3f0], RZ ;  /* 0x0000fc0005057a24 */ /* 0x000fe200078e02ff */
[----:B------:R-:W-:Y:S01]  /*19220*/  IADD3 R13, R13, R7, RZ ;  /* 0x000000070d0d7210 */ /* 0x000fe20007ffe0ff */
[----:B------:R-:W-:Y:S01]  /*19230*/  IMAD.IADD R10, R3, 0x1, -R10 ;  /* 0x00000001030a7824 */ /* 0x000fe200078e0a0a */
[----:B------:R-:W-:Y:S01]  /*19240*/  SHF.R.S32.HI R3, RZ, 0x3, R6 ;  /* 0x00000003ff037819 */ /* 0x000fe20000011406 */
[C---:B------:R-:W-:Y:S02]  /*19250*/  IMAD R0, R223.reuse, c[0x0][0x3ec], R0 ;  /* 0x0000fb00df007a24 */ /* 0x040fe400078e0200 */
[----:B------:R-:W-:Y:S01]  /*19260*/  IMAD.WIDE.U32 R12, R223, c[0x0][0x3e8], R12 ;  /* 0x0000fa00df0c7a25 */ /* 0x000fe200078e000c */
[----:B------:R-:W-:-:S03]  /*19270*/  LEA R7, R10, R3, 0x5 ;  /* 0x000000030a077211 */ /* 0x000fc600078e28ff */
[----:B------:R-:W-:Y:S01]  /*19280*/  IMAD R5, R226, c[0x0][0x3f4], R5 ;  /* 0x0000fd00e2057a24 */ /* 0x000fe200078e0205 */
[----:B------:R-:W-:Y:S01]  /*19290*/  IADD3 R13, R0, R13, RZ ;  /* 0x0000000d000d7210 */ /* 0x000fe20007ffe0ff */
[----:B-1----:R-:W-:-:S04]  /*192a0*/  IMAD R7, R4, 0x80, R7 ;  /* 0x0000008004077824 */ /* 0x002fc800078e0207 */
[----:B------:R-:W-:Y:S01]  /*192b0*/  @P0 IMAD.HI.U32 R0, R7, c[0x0][0x4ec], RZ ;  /* 0x00013b0007000a27 */ /* 0x000fe200078e00ff */
[----:B------:R-:W-:-:S03]  /*192c0*/  MOV R6, R7 ;  /* 0x0000000700067202 */ /* 0x000fc60000000f00 */
[----:B------:R-:W-:Y:S01]  /*192d0*/  IMAD.WIDE.U32 R12, R226, c[0x0][0x3f0], R12 ;  /* 0x0000fc00e20c7a25 */ /* 0x000fe200078e000c */
[----:B------:R-:W-:-:S04]  /*192e0*/  @P0 SHF.R.U32.HI R6, RZ, c[0x0][0x4f0], R0 ;  /* 0x00013c00ff060a19 */ /* 0x000fc80000011600 */
[--C-:B------:R-:W-:Y:S01]  /*192f0*/  SHF.R.S32.HI R8, RZ, 0x1f, R6.reuse ;  /* 0x0000001fff087819 */ /* 0x100fe20000011406 */
[----:B------:R-:W-:Y:S01]  /*19300*/  IMAD.MOV R0, RZ, RZ, -R6 ;  /* 0x000000ffff007224 */ /* 0x000fe200078e0a06 */
[----:B------:R-:W-:-:S03]  /*19310*/  IADD3 R13, R13, R5, RZ ;  /* 0x000000050d0d7210 */ /* 0x000fc60007ffe0ff */
[----:B------:R-:W-:Y:S02]  /*19320*/  IMAD R5, R8, c[0x0][0x3e0], RZ ;  /* 0x0000f80008057a24 */ /* 0x000fe400078e02ff */
[----:B------:R-:W-:Y:S02]  /*19330*/  IMAD R0, R0, c[0x0][0x4e8], R7 ;  /* 0x00013a0000007a24 */ /* 0x000fe400078e0207 */
[----:B------:R-:W-:-:S03]  /*19340*/  IMAD.WIDE.U32 R12, R6, c[0x0][0x3e0], R12 ;  /* 0x0000f800060c7a25 */ /* 0x000fc600078e000c */
[----:B------:R-:W-:Y:S01]  /*19350*/  SHF.R.S32.HI R7, RZ, 0x1f, R0 ;  /* 0x0000001fff077819 */ /* 0x000fe20000011400 */
[----:B------:R-:W-:Y:S02]  /*19360*/  IMAD R5, R6, c[0x0][0x3e4], R5 ;  /* 0x0000f90006057a24 */ /* 0x000fe400078e0205 */
[----:B------:R-:W-:Y:S02]  /*19370*/  IMAD.SHL.U32 R6, R10, 0x8, RZ ;  /* 0x000000080a067824 */ /* 0x000fe400078e00ff */
[----:B------:R-:W-:Y:S01]  /*19380*/  IMAD R7, R7, c[0x0][0x3d8], RZ ;  /* 0x0000f60007077a24 */ /* 0x000fe200078e02ff */
[----:B------:R-:W-:Y:S02]  /*19390*/  IADD3 R13, R13, R5, RZ ;  /* 0x000000050d0d7210 */ /* 0x000fe40007ffe0ff */
[----:B------:R-:W-:Y:S01]  /*193a0*/  IADD3 R5, R6, 0x40, RZ ;  /* 0x0000004006057810 */ /* 0x000fe20007ffe0ff */
[C---:B------:R-:W-:Y:S02]  /*193b0*/  IMAD R7, R0.reuse, c[0x0][0x3dc], R7 ;  /* 0x0000f70000077a24 */ /* 0x040fe400078e0207 */
[----:B------:R-:W-:Y:S01]  /*193c0*/  IMAD.WIDE.U32 R12, R0, c[0x0][0x3d8], R12 ;  /* 0x0000f600000c7a25 */ /* 0x000fe200078e000c */
[----:B------:R-:W-:-:S02]  /*193d0*/  LEA R0, R4, R3, 0x7 ;  /* 0x0000000304007211 */ /* 0x000fc400078e38ff */
[----:B------:R-:W-:Y:S02]  /*193e0*/  IADD3 R4, R6, 0x80, RZ ;  /* 0x0000008006047810 */ /* 0x000fe40007ffe0ff */
[----:B------:R-:W-:Y:S02]  /*193f0*/  IADD3 R7, R13, R7, RZ ;  /* 0x000000070d077210 */ /* 0x000fe40007ffe0ff */
[----:B------:R-:W-:Y:S02]  /*19400*/  LEA R8, P0, R12, c[0x0][0x380], 0x1 ;  /* 0x0000e0000c087a11 */ /* 0x000fe400078008ff */
[----:B------:R-:W-:Y:S02]  /*19410*/  IADD3 R3, R6, 0xc0, RZ ;  /* 0x000000c006037810 */ /* 0x000fe40007ffe0ff */
[----:B------:R-:W-:Y:S01]  /*19420*/  LEA.HI.X R7, R12, c[0x0][0x384], R7, 0x1, P0 ;  /* 0x0000e1000c077a11 */ /* 0x000fe200000f0c07 */
[----:B------:R-:W-:Y:S06]  /*19430*/  BRA.DIV ~URZ, `(.L_x_1150) ;  /* 0x00000c527f007947 */ /* 0x000fec000b800000 */
[----:B------:R1:W2:Y:S02]  /*19440*/  SHFL.IDX PT, R9, R7, RZ, 0x181f ;  /* 0x00181fff07097589 */ /* 0x0002a400000e0000 */
.L_x_1170:
[----:B------:R-:W-:Y:S05]  /*19450*/  BRA.DIV ~URZ, `(.L_x_1151) ;  /* 0x00000cb27f007947 */ /* 0x000fea000b800000 */
[----:B------:R3:W4:Y:S02]  /*19460*/  SHFL.IDX PT, R12, R8, RZ, 0x181f ;  /* 0x00181fff080c7589 */ /* 0x00072400000e0000 */
.L_x_1171:
[----:B-----5:R-:W-:Y:S01]  /*19470*/  IMAD R15, R2, c[0x0][0x4e8], RZ ;  /* 0x00013a00020f7a24 */ /* 0x020fe200078e02ff */
[----:B------:R-:W-:Y:S01]  /*19480*/  BSSY B0, `(.L_x_1152) ;  /* 0x0000019000007945 */ /* 0x000fe20003800000 */
[----:B--2---:R-:W-:-:S03]  /*19490*/  MOV R13, R9 ;  /* 0x00000009000d7202 */ /* 0x004fc60000000f00 */
[----:B------:R-:W-:-:S13]  /*194a0*/  ISETP.GE.AND P0, PT, R0, R15, PT ;  /* 0x0000000f0000720c */ /* 0x000fda0003f06270 */
        /* <DEDUP_REMOVED lines=9> */
[----:B----4-:R-:W-:Y:S01]  /*19540*/  @!P3 IMAD.WIDE R16, R6, 0x2, R12 ;  /* 0x000000020610b825 */ /* 0x010fe200078e020c */
        /* <DEDUP_REMOVED lines=12> */
.L_x_1153:
[----:B------:R-:W-:Y:S05]  /*19610*/  BSYNC B0 ;  /* 0x0000000000007941 */ /* 0x000fea0003800000 */
.L_x_1152:
[----:B------:R-:W-:Y:S05]  /*19620*/  BRA.DIV ~URZ, `(.L_x_1154) ;  /* 0x00000b627f007947 */ /* 0x000fea000b800000 */
[----:B------:R1:W2:Y:S04]  /*19630*/  SHFL.IDX PT, R9, R7, 0x1, 0x181f ;  /* 0x00381f0007097f89 */ /* 0x0002a800000e0000 */
[----:B--2-4-:R1:W2:Y:S02]  /*19640*/  SHFL.IDX PT, R12, R8, 0x1, 0x181f ;  /* 0x00381f00080c7f89 */ /* 0x0142a400000e0000 */
.L_x_1172:
[----:B------:R-:W-:Y:S01]  /*19650*/  IADD3 R2, R0, 0x20, RZ ;  /* 0x0000002000027810 */ /* 0x000fe20007ffe0ff */
[----:B------:R-:W-:Y:S01]  /*19660*/  BSSY B0, `(.L_x_1155) ;  /* 0x0000019000007945 */ /* 0x000fe20003800000 */
[----:B------:R-:W-:-:S02]  /*19670*/  IMAD.MOV.U32 R13, RZ, RZ, R9 ;  /* 0x000000ffff0d7224 */ /* 0x000fc400078e0009 */
        /* <DEDUP_REMOVED lines=10> */
[----:B--2---:R-:W-:Y:S01]  /*19720*/  @!P3 IMAD.WIDE R16, R6, 0x2, R12 ;  /* 0x000000020610b825 */ /* 0x004fe200078e020c */
        /* <DEDUP_REMOVED lines=12> */
.L_x_1156:
[----:B------:R-:W-:Y:S05]  /*197f0*/  BSYNC B0 ;  /* 0x0000000000007941 */ /* 0x000fea0003800000 */
.L_x_1155:
[----:B------:R-:W-:Y:S05]  /*19800*/  BRA.DIV ~URZ, `(.L_x_1157) ;  /* 0x00000a727f007947 */ /* 0x000fea000b800000 */
[----:B------:R4:W1:Y:S02]  /*19810*/  SHFL.IDX PT, R9, R7, 0x2, 0x181f ;  /* 0x00581f0007097f89 */ /* 0x00086400000e0000 */
.L_x_1173:
[----:B------:R-:W-:Y:S05]  /*19820*/  BRA.DIV ~URZ, `(.L_x_1158) ;  /* 0x00000ad27f007947 */ /* 0x000fea000b800000 */
[----:B--2---:R2:W3:Y:S02]  /*19830*/  SHFL.IDX PT, R12, R8, 0x2, 0x181f ;  /* 0x00581f00080c7f89 */ /* 0x0044e400000e0000 */
.L_x_1174:
[----:B------:R-:W-:Y:S01]  /*19840*/  IADD3 R2, R0, 0x40, RZ ;  /* 0x0000004000027810 */ /* 0x000fe20007ffe0ff */
[----:B------:R-:W-:Y:S01]  /*19850*/  BSSY B0, `(.L_x_1159) ;  /* 0x0000019000007945 */ /* 0x000fe20003800000 */
[----:B-1----:R-:W-:-:S02]  /*19860*/  IMAD.MOV.U32 R13, RZ, RZ, R9 ;  /* 0x000000ffff0d7224 */ /* 0x002fc400078e0009 */
        /* <DEDUP_REMOVED lines=10> */
[----:B---3--:R-:W-:Y:S01]  /*19910*/  @!P3 IMAD.WIDE R16, R6, 0x2, R12 ;  /* 0x000000020610b825 */ /* 0x008fe200078e020c */
        /* <DEDUP_REMOVED lines=12> */
.L_x_1160:
[----:B------:R-:W-:Y:S05]  /*199e0*/  BSYNC B0 ;  /* 0x0000000000007941 */ /* 0x000fea0003800000 */
.L_x_1159:
[----:B------:R-:W-:Y:S05]  /*199f0*/  BRA.DIV ~URZ, `(.L_x_1161) ;  /* 0x000009827f007947 */ /* 0x000fea000b800000 */
[----:B----4-:R-:W4:Y:S04]  /*19a00*/  SHFL.IDX PT, R7, R7, 0x3, 0x181f ;  /* 0x00781f0007077f89 */ /* 0x010f2800000e0000 */
[----:B-1----:R1:W2:Y:S02]  /*19a10*/  SHFL.IDX PT, R16, R8, 0x3, 0x181f ;  /* 0x00781f0008107f89 */ /* 0x0022a400000e0000 */
.L_x_1175:
[----:B------:R-:W-:Y:S01]  /*19a20*/  IADD3 R0, R0, 0x60, RZ ;  /* 0x0000006000007810 */ /* 0x000fe20007ffe0ff */
[----:B----4-:R-:W-:-:S03]  /*19a30*/  IMAD.MOV.U32 R17, RZ, RZ, R7 ;  /* 0x000000ffff117224 */ /* 0x010fc600078e0007 */
[----:B------:R-:W-:-:S13]  /*19a40*/  ISETP.GE.AND P0, PT, R0, R15, PT ;  /* 0x0000000f0000720c */ /* 0x000fda0003f06270 */
[----:B------:R-:W-:Y:S05]  /*19a50*/  @P0 EXIT ;  /* 0x000000000000094d */ /* 0x000fea0003800000 */
[----:B------:R-:W-:Y:S02]  /*19a60*/  ISETP.GE.AND P1, PT, R5, c[0x0][0x3c8], PT ;  /* 0x0000f20005007a0c */ /* 0x000fe40003f26270 */
[----:B------:R-:W-:Y:S02]  /*19a70*/  ISETP.GE.AND P0, PT, R4, c[0x0][0x3c8], PT ;  /* 0x0000f20004007a0c */ /* 0x000fe40003f06270 */
[----:B------:R-:W-:-:S09]  /*19a80*/  ISETP.GE.AND P2, PT, R6, c[0x0][0x3c8], PT ;  /* 0x0000f20006007a0c */ /* 0x000fd20003f46270 */
[----:B------:R-:W-:Y:S02]  /*19a90*/  @!P1 SHF.R.S32.HI R0, RZ, 0x1f, R5 ;  /* 0x0000001fff009819 */ /* 0x000fe40000011405 */
[----:B------:R-:W-:Y:S02]  /*19aa0*/  @!P0 SHF.R.S32.HI R7, RZ, 0x1f, R4 ;  /* 0x0000001fff078819 */ /* 0x000fe40000011404 */
[----:B------:R-:W-:Y:S01]  /*19ab0*/  @!P1 LEA.HI R0, R0, R5, RZ, 0x3 ;  /* 0x0000000500009211 */ /* 0x000fe200078f18ff */
[--C-:B-123--:R-:W-:Y:S01]  /*19ac0*/  @!P2 IMAD.WIDE R8, R6, 0x2, R16.reuse ;  /* 0x000000020608a825 */ /* 0x10efe200078e0210 */
        /* <DEDUP_REMOVED lines=16> */
.L_x_1072:
[----:B--2---:R-:W-:Y:S01]  /*19bd0*/  IMAD.MOV.U32 R14, RZ, RZ, R15 ;  /* 0x000000ffff0e7224 */ /* 0x004fe200078e000f */
[----:B------:R-:W-:Y:S01]  /*19be0*/  MOV R12, 0x181f ;  /* 0x0000181f000c7802 */ /* 0x000fe20000000f00 */
[----:B------:R-:W-:Y:S01]  /*19bf0*/  IMAD.MOV.U32 R13, RZ, RZ, RZ ;  /* 0x000000ffff0d7224 */ /* 0x000fe200078e00ff */
[----:B------:R-:W-:Y:S02]  /*19c00*/  MOV R11, 0xffffffff ;  /* 0xffffffff000b7802 */ /* 0x000fe40000000f00 */
[----:B------:R-:W-:Y:S02]  /*19c10*/  MOV R10, 0x19c30 ;  /* 0x00019c30000a7802 */ /* 0x000fe40000000f00 */
[----:B------:R-:W-:Y:S05]  /*19c20*/  CALL.REL.NOINC `($__internal_3_$__cuda_sm70_shflsync_idx_p) ;  /* 0x0000ba2000007944 */ /* 0x000fea0003c00000 */
[----:B--2---:R-:W-:Y:S01]  /*19c30*/  MOV R17, R16 ;  /* 0x0000001000117202 */ /* 0x004fe20000000f00 */
[----:B-1----:R-:W-:Y:S05]  /*19c40*/  BRA `(.L_x_1162) ;  /* 0xfffeee3000007947 */ /* 0x002fea000383ffff */
.L_x_1073:
[----:B------:R-:W-:Y:S01]  /*19c50*/  IMAD.MOV.U32 R14, RZ, RZ, R2 ;  /* 0x000000ffff0e7224 */ /* 0x000fe200078e0002 */
[----:B------:R-:W-:Y:S01]  /*19c60*/  MOV R12, 0x181f ;  /* 0x0000181f000c7802 */ /* 0x000fe20000000f00 */
[----:B------:R-:W-:Y:S01]  /*19c70*/  IMAD.MOV.U32 R13, RZ, RZ, RZ ;  /* 0x000000ffff0d7224 */ /* 0x000fe200078e00ff */
[----:B------:R-:W-:-:S02]  /*19c80*/  MOV R11, 0xffffffff ;  /* 0xffffffff000b7802 */ /* 0x000fc40000000f00 */
[----:B------:R-:W-:Y:S02]  /*19c90*/  MOV R10, 0x19cb0 ;  /* 0x00019cb0000a7802 */ /* 0x000fe40000000f00 */
[----:B-12---:R-:W-:Y:S05]  /*19ca0*/  CALL.REL.NOINC `($__internal_3_$__cuda_sm70_shflsync_idx_p) ;  /* 0x0000b9a000007944 */ /* 0x006fea0003c00000 */
[----:B-12---:R-:W-:Y:S05]  /*19cb0*/  BRA `(.L_x_1163) ;  /* 0xfffeede000007947 */ /* 0x006fea000383ffff */
.L_x_1076:
[----:B------:R-:W-:Y:S01]  /*19cc0*/  IMAD.MOV.U32 R14, RZ, RZ, R15 ;  /* 0x000000ffff0e7224 */ /* 0x000fe200078e000f */
[----:B--2---:R-:W-:Y:S01]  /*19cd0*/  MOV R12, 0x181f ;  /* 0x0000181f000c7802 */ /* 0x004fe20000000f00 */
[----:B------:R-:W-:Y:S01]  /*19ce0*/  IMAD.MOV.U32 R13, RZ, RZ, 0x1 ;  /* 0x00000001ff0d7424 */ /* 0x000fe200078e00ff */
[----:B------:R-:W-:Y:S02]  /*19cf0*/  MOV R11, 0xffffffff ;  /* 0xffffffff000b7802 */ /* 0x000fe40000000f00 */
[----:B------:R-:W-:Y:S02]  /*19d00*/  MOV R10, 0x19d20 ;  /* 0x00019d20000a7802 */ /* 0x000fe40000000f00 */
[----:B-1-34-:R-:W-:Y:S05]  /*19d10*/  CALL.REL.NOINC `($__internal_3_$__cuda_sm70_shflsync_idx_p) ;  /* 0x0000b93000007944 */ /* 0x01afea0003c00000 */
[----:B--2---:R-:W-:Y:S01]  /*19d20*/  IMAD.MOV.U32 R17, RZ, RZ, R16 ;  /* 0x000000ffff117224 */ /* 0x004fe200078e0010 */
[----:B-1----:R-:W-:Y:S01]  /*19d30*/  MOV R14, R2 ;  /* 0x00000002000e7202 */ /* 0x002fe20000000f00 */
[----:B------:R-:W-:Y:S01]  /*19d40*/  IMAD.MOV.U32 R13, RZ, RZ, 0x1 ;  /* 0x00000001ff0d7424 */ /* 0x000fe200078e00ff */
[----:B------:R-:W-:Y:S01]  /*19d50*/  MOV R12, 0x181f ;  /* 0x0000181f000c7802 */ /* 0x000fe20000000f00 */
[----:B------:R-:W-:Y:S01]  /*19d60*/  IMAD.MOV.U32 R11, RZ, RZ, -0x1 ;  /* 0xffffffffff0b7424 */ /* 0x000fe200078e00ff */
[----:B------:R-:W-:-:S02]  /*19d70*/  MOV R10, 0x19d90 ;  /* 0x00019d90000a7802 */ /* 0x000fc40000000f00 */
[----:B------:R-:W-:Y:S05]  /*19d80*/  CALL.REL.NOINC `($__internal_3_$__cuda_sm70_shflsync_idx_p) ;  /* 0x0000b8c000007944 */ /* 0x000fea0003c00000 */
[----:B-12---:R-:W-:Y:S05]  /*19d90*/  BRA `(.L_x_1164) ;  /* 0xfffeef3000007947 */ /* 0x006fea000383ffff */
.L_x_1079:
[----:B------:R-:W-:Y:S01]  /*19da0*/  IMAD.MOV.U32 R14, RZ, RZ, R15 ;  /* 0x000000ffff0e7224 */ /* 0x000fe200078e000f */
[----:B-1----:R-:W-:Y:S01]  /*19db0*/  MOV R12, 0x181f ;  /* 0x0000181f000c7802 */ /* 0x002fe20000000f00 */
[----:B------:R-:W-:Y:S01]  /*19dc0*/  IMAD.MOV.U32 R13, RZ, RZ, 0x2 ;  /* 0x00000002ff0d7424 */ /* 0x000fe200078e00ff */
[----:B------:R-:W-:-:S02]  /*19dd0*/  MOV R11, 0xffffffff ;  /* 0xffffffff000b7802 */ /* 0x000fc40000000f00 */
[----:B------:R-:W-:Y:S02]  /*19de0*/  MOV R10, 0x19e00 ;  /* 0x00019e00000a7802 */ /* 0x000fe40000000f00 */
[----:B--234-:R-:W-:Y:S05]  /*19df0*/  CALL.REL.NOINC `($__internal_3_$__cuda_sm70_shflsync_idx_p) ;  /* 0x0000b85000007944 */ /* 0x01cfea0003c00000 */
[----:B--2---:R-:W-:Y:S01]  /*19e00*/  MOV R17, R16 ;  /* 0x0000001000117202 */ /* 0x004fe20000000f00 */
[----:B-1----:R-:W-:Y:S05]  /*19e10*/  BRA `(.L_x_1165) ;  /* 0xfffef0a000007947 */ /* 0x002fea000383ffff */
.L_x_1080:
[----:B------:R-:W-:Y:S01]  /*19e20*/  IMAD.MOV.U32 R14, RZ, RZ, R2 ;  /* 0x000000ffff0e7224 */ /* 0x000fe200078e0002 */
[----:B------:R-:W-:Y:S01]  /*19e30*/  MOV R12, 0x181f ;  /* 0x0000181f000c7802 */ /* 0x000fe20000000f00 */
[----:B------:R-:W-:Y:S01]  /*19e40*/  IMAD.MOV.U32 R13, RZ, RZ, 0x2 ;  /* 0x00000002ff0d7424 */ /* 0x000fe200078e00ff */
[----:B------:R-:W-:Y:S02]  /*19e50*/  MOV R11, 0xffffffff ;  /* 0xffffffff000b7802 */ /* 0x000fe40000000f00 */
[----:B------:R-:W-:Y:S02]  /*19e60*/  MOV R10, 0x19e80 ;  /* 0x00019e80000a7802 */ /* 0x000fe40000000f00 */
[----:B-1234-:R-:W-:Y:S05]  /*19e70*/  CALL.REL.NOINC `($__internal_3_$__cuda_sm70_shflsync_idx_p) ;  /* 0x0000b7d000007944 */ /* 0x01efea0003c00000 */
[----:B-12---:R-:W-:Y:S05]  /*19e80*/  BRA `(.L_x_1166) ;  /* 0xfffef05000007947 */ /* 0x006fea000383ffff */
.L_x_1083:
[----:B------:R-:W-:Y:S01]  /*19e90*/  IMAD.MOV.U32 R14, RZ, RZ, R15 ;  /* 0x000000ffff0e7224 */ /* 0x000fe200078e000f */
[----:B-1----:R-:W-:Y:S01]  /*19ea0*/  MOV R12, 0x181f ;  /* 0x0000181f000c7802 */ /* 0x002fe20000000f00 */
[----:B------:R-:W-:Y:S01]  /*19eb0*/  IMAD.MOV.U32 R13, RZ, RZ, 0x3 ;  /* 0x00000003ff0d7424 */ /* 0x000fe200078e00ff */
[----:B------:R-:W-:Y:S02]  /*19ec0*/  MOV R11, 0xffffffff ;  /* 0xffffffff000b7802 */ /* 0x000fe40000000f00 */
[----:B------:R-:W-:-:S02]  /*19ed0*/  MOV R10, 0x19ef0 ;  /* 0x00019ef0000a7802 */ /* 0x000fc40000000f00 */
[----:B--234-:R-:W-:Y:S05]  /*19ee0*/  CALL.REL.NOINC `($__internal_3_$__cuda_sm70_shflsync_idx_p) ;  /* 0x0000b76000007944 */ /* 0x01cfea0003c00000 */
        /* <DEDUP_REMOVED lines=8> */
.L_x_1137:
[----:B------:R-:W-:Y:S02]  /*19f70*/  MOV R6, 0x2 ;  /* 0x0000000200067802 */ /* 0x000fe40000000f00 */
[----:B------:R-:W-:-:S02]  /*19f80*/  MOV R10, 0x19fa0 ;  /* 0x00019fa0000a7802 */ /* 0x000fc40000000f00 */
[----:B------:R-:W-:Y:S05]  /*19f90*/  CALL.REL.NOINC `($__internal_2_$__cuda_sm70_shflsync_bfly_p) ;  /* 0x0000b67000007944 */ /* 0x000fea0003c00000 */
[----:B-12---:R-:W-:Y:S05]  /*19fa0*/  BRA `(.L_x_1168) ;  /* 0xffffc9a000007947 */ /* 0x006fea000383ffff */
.L_x_1138:
[----:B------:R-:W-:Y:S02]  /*19fb0*/  MOV R6, 0x1 ;  /* 0x0000000100067802 */ /* 0x000fe40000000f00 */
[----:B------:R-:W-:-:S02]  /*19fc0*/  MOV R10, 0x19fe0 ;  /* 0x00019fe0000a7802 */ /* 0x000fc40000000f00 */
[----:B------:R-:W-:Y:S05]  /*19fd0*/  CALL.REL.NOINC `($__internal_2_$__cuda_sm70_shflsync_bfly_p) ;  /* 0x0000b63000007944 */ /* 0x000fea0003c00000 */
[----:B--2---:R-:W-:Y:S01]  /*19fe0*/  FADD.FTZ R9, R247, R6 ;  /* 0x00000006f7097221 */ /* 0x004fe20000010000 */
[----:B-1----:R-:W-:-:S02]  /*19ff0*/  MOV R247, R243 ;  /* 0x000000f300f77202 */ /* 0x002fc40000000f00 */
[----:B------:R-:W-:Y:S02]  /*1a000*/  MOV R6, 0x2 ;  /* 0x0000000200067802 */ /* 0x000fe40000000f00 */
[----:B------:R-:W-:Y:S02]  /*1a010*/  MOV R10, 0x1a030 ;  /* 0x0001a030000a7802 */ /* 0x000fe40000000f00 */
[----:B------:R-:W-:Y:S05]  /*1a020*/  CALL.REL.NOINC `($__internal_2_$__cuda_sm70_shflsync_bfly_p) ;  /* 0x0000b5e000007944 */ /* 0x000fea0003c00000 */
[----:B--2---:R-:W-:Y:S01]  /*1a030*/  FADD.FTZ R5, R243, R6 ;  /* 0x00000006f3057221 */ /* 0x004fe20000010000 */
[----:B------:R-:W-:Y:S02]  /*1a040*/  MOV R6, 0x1 ;  /* 0x0000000100067802 */ /* 0x000fe40000000f00 */
[----:B------:R-:W-:Y:S02]  /*1a050*/  MOV R10, 0x1a080 ;  /* 0x0001a080000a7802 */ /* 0x000fe40000000f00 */
[----:B-1----:R-:W-:Y:S02]  /*1a060*/  MOV R247, R5 ;  /* 0x0000000500f77202 */ /* 0x002fe40000000f00 */
[----:B------:R-:W-:Y:S05]  /*1a070*/  CALL.REL.NOINC `($__internal_2_$__cuda_sm70_shflsync_bfly_p) ;  /* 0x0000b59000007944 */ /* 0x000fea0003c00000 */
[----:B-12---:R-:W-:Y:S05]  /*1a080*/  BRA `(.L_x_1169) ;  /* 0xffffc93000007947 */ /* 0x006fea000383ffff */
.L_x_1150:
[----:B------:R-:W-:Y:S01]  /*1a090*/  IMAD.MOV.U32 R14, RZ, RZ, R7 ;  /* 0x000000ffff0e7224 */ /* 0x000fe200078e0007 */
[----:B------:R-:W-:Y:S01]  /*1a0a0*/  MOV R12, 0x181f ;  /* 0x0000181f000c7802 */ /* 0x000fe20000000f00 */
[----:B------:R-:W-:Y:S01]  /*1a0b0*/  IMAD.MOV.U32 R13, RZ, RZ, RZ ;  /* 0x000000ffff0d7224 */ /* 0x000fe200078e00ff */
[----:B------:R-:W-:-:S02]  /*1a0c0*/  MOV R11, 0xffffffff ;  /* 0xffffffff000b7802 */ /* 0x000fc40000000f00 */
[----:B------:R-:W-:Y:S02]  /*1a0d0*/  MOV R10, 0x1a0f0 ;  /* 0x0001a0f0000a7802 */ /* 0x000fe40000000f00 */
[----:B-----5:R-:W-:Y:S05]  /*1a0e0*/  CALL.REL.NOINC `($__internal_3_$__cuda_sm70_shflsync_idx_p) ;  /* 0x0000b56000007944 */ /* 0x020fea0003c00000 */
[----:B--2---:R-:W-:Y:S01]  /*1a0f0*/  MOV R9, R16 ;  /* 0x0000001000097202 */ /* 0x004fe20000000f00 */
[----:B-1----:R-:W-:Y:S05]  /*1a100*/  BRA `(.L_x_1170) ;  /* 0xfffff34000007947 */ /* 0x002fea000383ffff */
.L_x_1151:
[----:B------:R-:W-:Y:S01]  /*1a110*/  IMAD.MOV.U32 R14, RZ, RZ, R8 ;  /* 0x000000ffff0e7224 */ /* 0x000fe200078e0008 */
[----:B------:R-:W-:Y:S01]  /*1a120*/  MOV R12, 0x181f ;  /* 0x0000181f000c7802 */ /* 0x000fe20000000f00 */
[----:B------:R-:W-:Y:S01]  /*1a130*/  IMAD.MOV.U32 R13, RZ, RZ, RZ ;  /* 0x000000ffff0d7224 */ /* 0x000fe200078e00ff */
[----:B------:R-:W-:Y:S02]  /*1a140*/  MOV R11, 0xffffffff ;  /* 0xffffffff000b7802 */ /* 0x000fe40000000f00 */
[----:B------:R-:W-:Y:S02]  /*1a150*/  MOV R10, 0x1a170 ;  /* 0x0001a170000a7802 */ /* 0x000fe40000000f00 */
[----:B-12--5:R-:W-:Y:S05]  /*1a160*/  CALL.REL.NOINC `($__internal_3_$__cuda_sm70_shflsync_idx_p) ;  /* 0x0000b4e000007944 */ /* 0x026fea0003c00000 */
[----:B-12---:R-:W-:Y:S01]  /*1a170*/  MOV R12, R16 ;  /* 0x00000010000c7202 */ /* 0x006fe20000000f00 */
[----:B------:R-:W-:Y:S05]  /*1a180*/  BRA `(.L_x_1171) ;  /* 0xfffff2e000007947 */ /* 0x000fea000383ffff */
.L_x_1154:
[----:B------:R-:W-:Y:S01]  /*1a190*/  IMAD.MOV.U32 R14, RZ, RZ, R7 ;  /* 0x000000ffff0e7224 */ /* 0x000fe200078e0007 */
[----:B--2-4-:R-:W-:Y:S01]  /*1a1a0*/  MOV R12, 0x181f ;  /* 0x0000181f000c7802 */ /* 0x014fe20000000f00 */
[----:B------:R-:W-:Y:S01]  /*1a1b0*/  IMAD.MOV.U32 R13, RZ, RZ, 0x1 ;  /* 0x00000001ff0d7424 */ /* 0x000fe200078e00ff */
[----:B------:R-:W-:-:S02]  /*1a1c0*/  MOV R11, 0xffffffff ;  /* 0xffffffff000b7802 */ /* 0x000fc40000000f00 */
[----:B------:R-:W-:Y:S02]  /*1a1d0*/  MOV R10, 0x1a1f0 ;  /* 0x0001a1f0000a7802 */ /* 0x000fe40000000f00 */
[----:B-1-3--:R-:W-:Y:S05]  /*1a1e0*/  CALL.REL.NOINC `($__internal_3_$__cuda_sm70_shflsync_idx_p) ;  /* 0x0000b46000007944 */ /* 0x00afea0003c00000 */
[----:B--2---:R-:W-:Y:S01]  /*1a1f0*/  IMAD.MOV.U32 R9, RZ, RZ, R16 ;  /* 0x000000ffff097224 */ /* 0x004fe200078e0010 */
[----:B-1----:R-:W-:Y:S01]  /*1a200*/  MOV R14, R8 ;  /* 0x00000008000e7202 */ /* 0x002fe20000000f00 */
[----:B------:R-:W-:Y:S01]  /*1a210*/  IMAD.MOV.U32 R13, RZ, RZ, 0x1 ;  /* 0x00000001ff0d7424 */ /* 0x000fe200078e00ff */
[----:B------:R-:W-:Y:S01]  /*1a220*/  MOV R12, 0x181f ;  /* 0x0000181f000c7802 */ /* 0x000fe20000000f00 */
[----:B------:R-:W-:Y:S01]  /*1a230*/  IMAD.MOV.U32 R11, RZ, RZ, -0x1 ;  /* 0xffffffffff0b7424 */ /* 0x000fe200078e00ff */
[----:B------:R-:W-:Y:S02]  /*1a240*/  MOV R10, 0x1a260 ;  /* 0x0001a260000a7802 */ /* 0x000fe40000000f00 */
[----:B------:R-:W-:Y:S05]  /*1a250*/  CALL.REL.NOINC `($__internal_3_$__cuda_sm70_shflsync_idx_p) ;  /* 0x0000b3f000007944 */ /* 0x000fea0003c00000 */
[----:B-12---:R-:W-:Y:S01]  /*1a260*/  MOV R12, R16 ;  /* 0x00000010000c7202 */ /* 0x006fe20000000f00 */
[----:B------:R-:W-:Y:S05]  /*1a270*/  BRA `(.L_x_1172) ;  /* 0xfffff3d000007947 */ /* 0x000fea000383ffff */
.L_x_1157:
[----:B------:R-:W-:Y:S01]  /*1a280*/  IMAD.MOV.U32 R14, RZ, RZ, R7 ;  /* 0x000000ffff0e7224 */ /* 0x000fe200078e0007 */
[----:B--2---:R-:W-:Y:S01]  /*1a290*/  MOV R12, 0x181f ;  /* 0x0000181f000c7802 */ /* 0x004fe20000000f00 */
[----:B------:R-:W-:Y:S01]  /*1a2a0*/  IMAD.MOV.U32 R13, RZ, RZ, 0x2 ;  /* 0x00000002ff0d7424 */ /* 0x000fe200078e00ff */
[----:B------:R-:W-:Y:S02]  /*1a2b0*/  MOV R11, 0xffffffff ;  /* 0xffffffff000b7802 */ /* 0x000fe40000000f00 */
[----:B------:R-:W-:-:S02]  /*1a2c0*/  MOV R10, 0x1a2e0 ;  /* 0x0001a2e0000a7802 */ /* 0x000fc40000000f00 */
[----:B-1-3--:R-:W-:Y:S05]  /*1a2d0*/  CALL.REL.NOINC `($__internal_3_$__cuda_sm70_shflsync_idx_p) ;  /* 0x0000b37000007944 */ /* 0x00afea0003c00000 */
[----:B--2---:R-:W-:Y:S01]  /*1a2e0*/  MOV R9, R16 ;  /* 0x0000001000097202 */ /* 0x004fe20000000f00 */
[----:B-1----:R-:W-:Y:S05]  /*1a2f0*/  BRA `(.L_x_1173) ;  /* 0xfffff52000007947 */ /* 0x002fea000383ffff */
.L_x_1158:
[----:B------:R-:W-:Y:S01]  /*1a300*/  IMAD.MOV.U32 R14, RZ, RZ, R8 ;  /* 0x000000ffff0e7224 */ /* 0x000fe200078e0008 */
[----:B--2---:R-:W-:Y:S01]  /*1a310*/  MOV R12, 0x181f ;  /* 0x0000181f000c7802 */ /* 0x004fe20000000f00 */
[----:B------:R-:W-:Y:S01]  /*1a320*/  IMAD.MOV.U32 R13, RZ, RZ, 0x2 ;  /* 0x00000002ff0d7424 */ /* 0x000fe200078e00ff */
[----:B------:R-:W-:-:S02]  /*1a330*/  MOV R11, 0xffffffff ;  /* 0xffffffff000b7802 */ /* 0x000fc40000000f00 */
[----:B------:R-:W-:Y:S02]  /*1a340*/  MOV R10, 0x1a360 ;  /* 0x0001a360000a7802 */ /* 0x000fe40000000f00 */
[----:B-1-34-:R-:W-:Y:S05]  /*1a350*/  CALL.REL.NOINC `($__internal_3_$__cuda_sm70_shflsync_idx_p) ;  /* 0x0000b2f000007944 */ /* 0x01afea0003c00000 */
[----:B-12---:R-:W-:Y:S01]  /*1a360*/  MOV R12, R16 ;  /* 0x00000010000c7202 */ /* 0x006fe20000000f00 */
[----:B------:R-:W-:Y:S05]  /*1a370*/  BRA `(.L_x_1174) ;  /* 0xfffff4c000007947 */ /* 0x000fea000383ffff */
.L_x_1161:
[----:B------:R-:W-:Y:S01]  /*1a380*/  IMAD.MOV.U32 R14, RZ, RZ, R7 ;  /* 0x000000ffff0e7224 */ /* 0x000fe200078e0007 */
[----:B-1-3--:R-:W-:Y:S01]  /*1a390*/  MOV R12, 0x181f ;  /* 0x0000181f000c7802 */ /* 0x00afe20000000f00 */
[----:B------:R-:W-:Y:S01]  /*1a3a0*/  IMAD.MOV.U32 R13, RZ, RZ, 0x3 ;  /* 0x00000003ff0d7424 */ /* 0x000fe200078e00ff */
[----:B------:R-:W-:Y:S02]  /*1a3b0*/  MOV R11, 0xffffffff ;  /* 0xffffffff000b7802 */ /* 0x000fe40000000f00 */
[----:B------:R-:W-:Y:S02]  /*1a3c0*/  MOV R10, 0x1a3e0 ;  /* 0x0001a3e0000a7802 */ /* 0x000fe40000000f00 */
[----:B--2-4-:R-:W-:Y:S05]  /*1a3d0*/  CALL.REL.NOINC `($__internal_3_$__cuda_sm70_shflsync_idx_p) ;  /* 0x0000b27000007944 */ /* 0x014fea0003c00000 */
        /* <DEDUP_REMOVED lines=8> */
        .type           $_ZN7cutlass13device_kernelIN5flash19enable_sm80_to_sm89INS1_16FlashAttnFwdSm80INS1_25CollectiveMainloopFwdSm80ILi8ELi1ELb0EN4cute5tupleIJNS5_1CILi128EEENS7_ILi48EEENS7_ILi256EEEEEELi256ENS_10bfloat16_tEfNS_4arch4Sm80ELb0ELb1ELb1ELb1ELb0ELb1ELb1ELb0EEENS1_21CollectiveEpilogueFwdINS6_IJS8_SA_S9_EEENS6_IJNS7_ILi1EEESI_SI_EEESC_SE_Li256ELb1ELb1ELb0ELb0EEENS1_19SingleTileSchedulerILb1ELb0ELb1ELi128EEEEEEEEEvNT_6ParamsE$_ZZN5flash25CollectiveMainloopFwdSm80ILi8ELi1ELb0EN4cute5tupleIJNS1_1CILi128EEENS3_ILi48EEENS3_ILi256EEEEEELi256EN7cutlass10bfloat16_tEfNS8_4arch4Sm80ELb0ELb1ELb1ELb1ELb0ELb1ELb1ELb0EE3mmaINS_16FlashAttnFwdSm80ISC_NS_21CollectiveEpilogueFwdINS2_IJS4_S6_S5_EEENS2_IJNS3_ILi1EEESH_SH_EEES9_SB_Li256ELb1ELb1ELb0ELb0EEENS_19SingleTileSchedulerILb1ELb0ELb1ELi128EEEE13SharedStorageENS1_6TensorINS1_11ArrayEngineIfLm128EEENS1_6LayoutINS2_IJNS2_IJNS3_ILi2EEESS_EEESH_NS3_ILi32EEEEEENS2_IJNS2_IJSH_SS_EEENS3_ILi0EEENS3_ILi4EEEEEEEEEENS_7SoftmaxILi2ELi0EEEEEbRKNSC_6ParamsERT0_RT1_iRKNS_16SeqlenInfoQKNewKILb1ELb1EEENS2_IJiiiiEEERT_ENKUlvE_clEv,@function
        .size           $_ZN7cutlass13device_kernelIN5flash19enable_sm80_to_sm89INS1_16FlashAttnFwdSm80INS1_25CollectiveMainloopFwdSm80ILi8ELi1ELb0EN4cute5tupleIJNS5_1CILi128EEENS7_ILi48EEENS7_ILi256EEEEEELi256ENS_10bfloat16_tEfNS_4arch4Sm80ELb0ELb1ELb1ELb1ELb0ELb1ELb1ELb0EEENS1_21CollectiveEpilogueFwdINS6_IJS8_SA_S9_EEENS6_IJNS7_ILi1EEESI_SI_EEESC_SE_Li256ELb1ELb1ELb0ELb0EEENS1_19SingleTileSchedulerILb1ELb0ELb1ELi128EEEEEEEEEvNT_6ParamsE$_ZZN5flash25CollectiveMainloopFwdSm80ILi8ELi1ELb0EN4cute5tupleIJNS1_1CILi128EEENS3_ILi48EEENS3_ILi256EEEEEELi256EN7cutlass10bfloat16_tEfNS8_4arch4Sm80ELb0ELb1ELb1ELb1ELb0ELb1ELb1ELb0EE3mmaINS_16FlashAttnFwdSm80ISC_NS_21CollectiveEpilogueFwdINS2_IJS4_S6_S5_EEENS2_IJNS3_ILi1EEESH_SH_EEES9_SB_Li256ELb1ELb1ELb0ELb0EEENS_19SingleTileSchedulerILb1ELb0ELb1ELi128EEEE13SharedStorageENS1_6TensorINS1_11ArrayEngineIfLm128EEENS1_6LayoutINS2_IJNS2_IJNS3_ILi2EEESS_EEESH_NS3_ILi32EEEEEENS2_IJNS2_IJSH_SS_EEENS3_ILi0EEENS3_ILi4EEEEEEEEEENS_7SoftmaxILi2ELi0EEEEEbRKNSC_6ParamsERT0_RT1_iRKNS_16SeqlenInfoQKNewKILb1ELb1EEENS2_IJiiiiEEERT_ENKUlvE_clEv,($__internal_2_$__cuda_sm70_shflsync_bfly_p - $_ZN7cutlass13device_kernelIN5flash19enable_sm80_to_sm89INS1_16FlashAttnFwdSm80INS1_25CollectiveMainloopFwdSm80ILi8ELi1ELb0EN4cute5tupleIJNS5_1CILi128EEENS7_ILi48EEENS7_ILi256EEEEEELi256ENS_10bfloat16_tEfNS_4arch4Sm80ELb0ELb1ELb1ELb1ELb0ELb1ELb1ELb0EEENS1_21CollectiveEpilogueFwdINS6_IJS8_SA_S9_EEENS6_IJNS7_ILi1EEESI_SI_EEESC_SE_Li256ELb1ELb1ELb0ELb0EEENS1_19SingleTileSchedulerILb1ELb0ELb1ELi128EEEEEEEEEvNT_6ParamsE$_ZZN5flash25CollectiveMainloopFwdSm80ILi8ELi1ELb0EN4cute5tupleIJNS1_1CILi128EEENS3_ILi48EEENS3_ILi256EEEEEELi256EN7cutlass10bfloat16_tEfNS8_4arch4Sm80ELb0ELb1ELb1ELb1ELb0ELb1ELb1ELb0EE3mmaINS_16FlashAttnFwdSm80ISC_NS_21CollectiveEpilogueFwdINS2_IJS4_S6_S5_EEENS2_IJNS3_ILi1EEESH_SH_EEES9_SB_Li256ELb1ELb1ELb0ELb0EEENS_19SingleTileSchedulerILb1ELb0ELb1ELi128EEEE13SharedStorageENS1_6TensorINS1_11ArrayEngineIfLm128EEENS1_6LayoutINS2_IJNS2_IJNS3_ILi2EEESS_EEESH_NS3_ILi32EEEEEENS2_IJNS2_IJSH_SS_EEENS3_ILi0EEENS3_ILi4EEEEEEEEEENS_7SoftmaxILi2ELi0EEEEEbRKNSC_6ParamsERT0_RT1_iRKNS_16SeqlenInfoQKNewKILb1ELb1EEENS2_IJiiiiEEERT_ENKUlvE_clEv)
$_ZN7cutlass13device_kernelIN5flash19enable_sm80_to_sm89INS1_16FlashAttnFwdSm80INS1_25CollectiveMainloopFwdSm80ILi8ELi1ELb0EN4cute5tupleIJNS5_1CILi128EEENS7_ILi48EEENS7_ILi256EEEEEELi256ENS_10bfloat16_tEfNS_4arch4Sm80ELb0ELb1ELb1ELb1ELb0ELb1ELb1ELb0EEENS1_21CollectiveEpilogueFwdINS6_IJS8_SA_S9_EEENS6_IJNS7_ILi1EEESI_SI_EEESC_SE_Li256ELb1ELb1ELb0ELb0EEENS1_19SingleTileSchedulerILb1ELb0ELb1ELi128EEEEEEEEEvNT_6ParamsE$_ZZN5flash25CollectiveMainloopFwdSm80ILi8ELi1ELb0EN4cute5tupleIJNS1_1CILi128EEENS3_ILi48EEENS3_ILi256EEEEEELi256EN7cutlass10bfloat16_tEfNS8_4arch4Sm80ELb0ELb1ELb1ELb1ELb0ELb1ELb1ELb0EE3mmaINS_16FlashAttnFwdSm80ISC_NS_21CollectiveEpilogueFwdINS2_IJS4_S6_S5_EEENS2_IJNS3_ILi1EEESH_SH_EEES9_SB_Li256ELb1ELb1ELb0ELb0EEENS_19SingleTileSchedulerILb1ELb0ELb1ELi128EEEE13SharedStorageENS1_6TensorINS1_11ArrayEngineIfLm128EEENS1_6LayoutINS2_IJNS2_IJNS3_ILi2EEESS_EEESH_NS3_ILi32EEEEEENS2_IJNS2_IJSH_SS_EEENS3_ILi0EEENS3_ILi4EEEEEEEEEENS_7SoftmaxILi2ELi0EEEEEbRKNSC_6ParamsERT0_RT1_iRKNS_16SeqlenInfoQKNewKILb1ELb1EEENS2_IJiiiiEEERT_ENKUlvE_clEv:
[----:B------:R-:W-:-:S05]  /*1a460*/  IADD3 R11, R9, -c[0x0][0x20], RZ ;  /* 0x80000800090b7a10 */ /* 0x000fca0007ffe0ff */
[----:B------:R-:W2:Y:S01]  /*1a470*/  LDL.64 R30, [R11] ;  /* 0x000000000b1e7983 */ /* 0x000ea20000100a00 */
[----:B------:R-:W-:-:S03]  /*1a480*/  ULDC.64 UR8, c[0x0][0x118] ;  /* 0x0000460000087ab9 */ /* 0x000fc60000000a00 */
[----:B--2---:R-:W2:Y:S02]  /*1a490*/  LD.E R85, [R30.64+0x11c] ;  /* 0x00011c081e557980 */ /* 0x004ea4000c101900 */
[----:B--2---:R-:W-:-:S13]  /*1a4a0*/  ISETP.GT.AND P0, PT, R85, RZ, PT ;  /* 0x000000ff5500720c */ /* 0x004fda0003f04270 */
[----:B------:R-:W-:Y:S05]  /*1a4b0*/  @P0 BRA `(.L_x_1176) ;  /* 0x0000004000000947 */ /* 0x000fea0003800000 */
[----:B------:R-:W-:Y:S01]  /*1a4c0*/  MOV R8, R80 ;  /* 0x0000005000087202 */ /* 0x000fe20000000f00 */
[----:B------:R-:W-:-:S04]  /*1a4d0*/  DEPBAR.LE SB0, 0x1 ;  /* 0x000080400000791a */ /* 0x000fc80000000000 */
[----:B------:R-:W-:-:S04]  /*1a4e0*/  MOV R9, 0x0 ;  /* 0x0000000000097802 */ /* 0x000fc80000000f00 */
[----:B------:R-:W-:Y:S05]  /*1a4f0*/  RET.REL.NODEC R8 `(_ZN7cutlass13device_kernelIN5flash19enable_sm80_to_sm89INS1_16FlashAttnFwdSm80INS1_25CollectiveMainloopFwdSm80ILi8ELi1ELb0EN4cute5tupleIJNS5_1CILi128EEENS7_ILi48EEENS7_ILi256EEEEEELi256ENS_10bfloat16_tEfNS_4arch4Sm80ELb0ELb1ELb1ELb1ELb0ELb1ELb1ELb0EEENS1_21CollectiveEpilogueFwdINS6_IJS8_SA_S9_EEENS6_IJNS7_ILi1EEESI_SI_EEESC_SE_Li256ELb1ELb1ELb0ELb0EEENS1_19SingleTileSchedulerILb1ELb0ELb1ELi128EEEEEEEEEvNT_6ParamsE) ;  /* 0xfffe5b0008007950 */ /* 0x000fea0003c3ffff */
.L_x_1176:
[----:B------:R-:W2:Y:S04]  /*1a500*/  LDL.64 R156, [R11+0x8] ;  /* 0x000008000b9c7983 */ /* 0x000ea80000100a00 */
[----:B------:R-:W3:Y:S04]  /*1a510*/  LDL.64 R14, [R11+0x20] ;  /* 0x000020000b0e7983 */ /* 0x000ee80000100a00 */
[----:B------:R-:W4:Y:S04]  /*1a520*/  LDL.64 R16, [R11+0x18] ;  /* 0x000018000b107983 */ /* 0x000f280000100a00 */
[----:B------:R-:W4:Y:S04]  /*1a530*/  LD.E.U8 R10, [R30.64+0x138] ;  /* 0x000138081e0a7980 */ /* 0x000f28000c101100 */
[----:B------:R-:W4:Y:S04]  /*1a540*/  LDL.64 R12, [R11+0x10] ;  /* 0x000010000b0c7983 */ /* 0x000f280000100a00 */
[----:B------:R1:W5:Y:S04]  /*1a550*/  LD.E R8, [R30.64+0x164] ;  /* 0x000164081e087980 */ /* 0x000368000c101900 */
[----:B------:R1:W5:Y:S04]  /*1a560*/  LD.E.64 R28, [R30.64+0x110] ;  /* 0x000110081e1c7980 */ /* 0x000368000c101b00 */
[----:B------:R1:W5:Y:S04]  /*1a570*/  LD.E.64 R26, [R30.64+0x128] ;  /* 0x000128081e1a7980 */ /* 0x000368000c101b00 */
[----:B------:R1:W5:Y:S04]  /*1a580*/  LD.E.64 R22, [R30.64+0x120] ;  /* 0x000120081e167980 */ /* 0x000368000c101b00 */
[----:B------:R1:W5:Y:S04]  /*1a590*/  LD.E.64 R20, [R30.64+0x130] ;  /* 0x000130081e147980 */ /* 0x000368000c101b00 */
[----:B--2---:R-:W2:Y:S04]  /*1a5a0*/  LD.E R156, [R156.64] ;  /* 0x000000089c9c7980 */ /* 0x004ea8000c101900 */
[----:B---3--:R3:W3:Y:S04]  /*1a5b0*/  LD.E R15, [R14.64] ;  /* 0x000000080e0f7980 */ /* 0x0086e8000c101900 */
[----:B----4-:R4:W3:Y:S01]  /*1a5c0*/  LD.E R16, [R16.64+0x20] ;  /* 0x0000200810107980 */ /* 0x0108e2000c101900 */
[----:B------:R-:W-:-:S03]  /*1a5d0*/  ISETP.NE.AND P0, PT, R10, RZ, PT ;  /* 0x000000ff0a00720c */ /* 0x000fc60003f05270 */
[----:B------:R1:W5:Y:S01]  /*1a5e0*/  LD.E R25, [R12.64] ;  /* 0x000000080c197980 */ /* 0x000362000c101900 */
[----:B--2---:R-:W-:-:S04]  /*1a5f0*/  SHF.R.S32.HI R11, RZ, 0x1f, R156 ;  /* 0x0000001fff0b7819 */ /* 0x004fc8000001149c */
[----:B------:R-:W-:-:S04]  /*1a600*/  LEA.HI R106, R11, R156, RZ, 0x3 ;  /* 0x0000009c0b6a7211 */ /* 0x000fc800078f18ff */
[----:B------:R-:W-:Y:S02]  /*1a610*/  LOP3.LUT R11, R106, 0xfffffff8, RZ, 0xc0, !PT ;  /* 0xfffffff86a0b7812 */ /* 0x000fe400078ec0ff */
[----:B------:R-:W-:-:S03]  /*1a620*/  SHF.R.S32.HI R106, RZ, 0x3, R106 ;  /* 0x00000003ff6a7819 */ /* 0x000fc6000001146a */
[----:B---3--:R-:W-:Y:S02]  /*1a630*/  IMAD.IADD R14, R156, 0x1, -R11 ;  /* 0x000000019c0e7824 */ /* 0x008fe400078e0a0b */
[----:B----4-:R-:W-:Y:S01]  /*1a640*/  IMAD R17, R15, 0x80, R106 ;  /* 0x000000800f117824 */ /* 0x010fe200078e026a */
[----:B-1----:R-:W-:-:S03]  /*1a650*/  SHF.R.S32.HI R12, RZ, 0x1f, R16 ;  /* 0x0000001fff0c7819 */ /* 0x002fc60000011410 */
[----:B------:R-:W-:Y:S01]  /*1a660*/  IMAD R14, R14, 0x20, R17 ;  /* 0x000000200e0e7824 */ /* 0x000fe200078e0211 */
[----:B------:R-:W-:Y:S05]  /*1a670*/  @!P0 BRA `(.L_x_1177) ;  /* 0x00004e9000008947 */ /* 0x000fea0003800000 */
[----:B-----5:R-:W-:-:S13]  /*1a680*/  ISETP.NE.AND P0, PT, R8, 0x1, PT ;  /* 0x000000010800780c */ /* 0x020fda0003f05270 */
[----:B------:R-:W2:Y:S04]  /*1a690*/  @P0 LD.E R11, [R30.64+0x168] ;  /* 0x000168081e0b0980 */ /* 0x000ea8000c101900 */
[----:B------:R-:W3:Y:S01]  /*1a6a0*/  @P0 LD.E R10, [R30.64+0x16c] ;  /* 0x00016c081e0a0980 */ /* 0x000ee2000c101900 */
[----:B--2---:R-:W-:-:S05]  /*1a6b0*/  @P0 IMAD.HI.U32 R11, R14, R11, RZ ;  /* 0x0000000b0e0b0227 */ /* 0x004fca00078e00ff */
[----:B---3--:R-:W-:-:S04]  /*1a6c0*/  @P0 SHF.R.U32.HI R14, RZ, R10, R11 ;  /* 0x0000000aff0e0219 */ /* 0x008fc8000001160b */
[----:B------:R-:W-:Y:S01]  /*1a6d0*/  SHF.R.S32.HI R13, RZ, 0x1f, R14 ;  /* 0x0000001fff0d7819 */ /* 0x000fe2000001140e */
[-C--:B------:R-:W-:Y:S02]  /*1a6e0*/  IMAD R18, R23, R14.reuse, RZ ;  /* 0x0000000e17127224 */ /* 0x080fe400078e02ff */
[-C--:B------:R-:W-:Y:S02]  /*1a6f0*/  IMAD R10, R21, R14.reuse, RZ ;  /* 0x0000000e150a7224 */ /* 0x080fe400078e02ff */
[C---:B------:R-:W-:Y:S02]  /*1a700*/  IMAD R11, R22.reuse, R13, R18 ;  /* 0x0000000d160b7224 */ /* 0x040fe400078e0212 */
[----:B------:R-:W-:-:S04]  /*1a710*/  IMAD.WIDE.U32 R32, R22, R14, RZ ;  /* 0x0000000e16207225 */ /* 0x000fc800078e00ff */
[C---:B------:R-:W-:Y:S01]  /*1a720*/  IMAD R10, R20.reuse, R13, R10 ;  /* 0x0000000d140a7224 */ /* 0x040fe200078e020a */
[----:B------:R-:W-:Y:S01]  /*1a730*/  IADD3 R33, R33, R11, RZ ;  /* 0x0000000b21217210 */ /* 0x000fe20007ffe0ff */
[----:B------:R-:W-:-:S04]  /*1a740*/  IMAD.WIDE.U32 R18, R20, R14, RZ ;  /* 0x0000000e14127225 */ /* 0x000fc800078e00ff */
[----:B------:R-:W-:Y:S01]  /*1a750*/  IMAD R13, R23, R16, RZ ;  /* 0x00000010170d7224 */ /* 0x000fe200078e02ff */
[----:B------:R-:W-:Y:S01]  /*1a760*/  IADD3 R19, R19, R10, RZ ;  /* 0x0000000a13137210 */ /* 0x000fe20007ffe0ff */
[----:B------:R-:W-:Y:S02]  /*1a770*/  IMAD R11, R21, R16, RZ ;  /* 0x00000010150b7224 */ /* 0x000fe400078e02ff */
[----:B------:R-:W-:-:S04]  /*1a780*/  IMAD.WIDE.U32 R32, R16, R22, R32 ;  /* 0x0000001610207225 */ /* 0x000fc800078e0020 */
[----:B------:R-:W-:Y:S01]  /*1a790*/  IMAD.WIDE.U32 R30, R16, R20, R18 ;  /* 0x00000014101e7225 */ /* 0x000fe200078e0012 */
[----:B------:R-:W-:-:S03]  /*1a7a0*/  LEA R23, P1, R32, R28, 0x1 ;  /* 0x0000001c20177211 */ /* 0x000fc600078208ff */
[----:B------:R-:W-:Y:S01]  /*1a7b0*/  IMAD R13, R22, R12, R13 ;  /* 0x0000000c160d7224 */ /* 0x000fe200078e020d */
[----:B------:R-:W-:Y:S01]  /*1a7c0*/  LEA R19, P0, R30, R26, 0x1 ;  /* 0x0000001a1e137211 */ /* 0x000fe200078008ff */
[----:B------:R-:W-:-:S03]  /*1a7d0*/  IMAD R11, R20, R12, R11 ;  /* 0x0000000c140b7224 */ /* 0x000fc600078e020b */
[----:B------:R-:W-:Y:S02]  /*1a7e0*/  IADD3 R13, R33, R13, RZ ;  /* 0x0000000d210d7210 */ /* 0x000fe40007ffe0ff */
[----:B------:R-:W-:Y:S02]  /*1a7f0*/  IADD3 R11, R31, R11, RZ ;  /* 0x0000000b1f0b7210 */ /* 0x000fe40007ffe0ff */
[----:B------:R-:W-:Y:S02]  /*1a800*/  LEA.HI.X R24, R32, R29, R13, 0x1, P1 ;  /* 0x0000001d20187211 */ /* 0x000fe400008f0c0d */
[----:B------:R-:W-:Y:S01]  /*1a810*/  LEA.HI.X R22, R30, R27, R11, 0x1, P0 ;  /* 0x0000001b1e167211 */ /* 0x000fe200000f0c0b */
[----:B------:R-:W-:Y:S05]  /*1a820*/  BRA.DIV ~URZ, `(.L_x_1178) ;  /* 0x00009f227f007947 */ /* 0x000fea000b800000 */
[----:B------:R1:W2:Y:S02]  /*1a830*/  SHFL.IDX PT, R27, R24, RZ, 0x181f ;  /* 0x00181fff181b7589 */ /* 0x0002a400000e0000 */
.L_x_1252:
[----:B------:R-:W-:Y:S05]  /*1a840*/  BRA.DIV ~URZ, `(.L_x_1179) ;  /* 0x00009f827f007947 */ /* 0x000fea000b800000 */
[----:B------:R3:W4:Y:S04]  /*1a850*/  SHFL.IDX PT, R26, R23, RZ, 0x181f ;  /* 0x00181fff171a7589 */ /* 0x00072800000e0000 */
[----:B------:R3:W1:Y:S04]  /*1a860*/  SHFL.IDX PT, R21, R22, RZ, 0x181f ;  /* 0x00181fff16157589 */ /* 0x00066800000e0000 */
[----:B------:R3:W2:Y:S02]  /*1a870*/  SHFL.IDX PT, R16, R19, RZ, 0x181f ;  /* 0x00181fff13107589 */ /* 0x0006a400000e0000 */
.L_x_1253:
[----:B------:R-:W-:Y:S01]  /*1a880*/  IMAD R8, R25, R8, RZ ;  /* 0x0000000819087224 */ /* 0x000fe200078e02ff */
[----:B------:R-:W-:Y:S01]  /*1a890*/  SHF.R.S32.HI R11, RZ, 0x1f, R156 ;  /* 0x0000001fff0b7819 */ /* 0x000fe2000001149c */
[----:B------:R-:W-:Y:S01]  /*1a8a0*/  BSSY B0, `(.L_x_1180) ;  /* 0x0000039000007945 */ /* 0x000fe20003800000 */
[----:B------:R-:W-:Y:S01]  /*1a8b0*/  CS2R R122, SRZ ;  /* 0x00000000007a7805 */ /* 0x000fe2000001ff00 */
[----:B------:R-:W-:Y:S01]  /*1a8c0*/  CS2R R148, SRZ ;  /* 0x0000000000947805 */ /* 0x000fe2000001ff00 */
[----:B------:R-:W-:Y:S01]  /*1a8d0*/  ISETP.GE.AND P0, PT, R17, R8, PT ;  /* 0x000000081100720c */ /* 0x000fe20003f06270 */
[----:B------:R-:W-:Y:S01]  /*1a8e0*/  CS2R R160, SRZ ;  /* 0x0000000000a07805 */ /* 0x000fe2000001ff00 */
[----:B------:R-:W-:Y:S01]  /*1a8f0*/  LEA.HI R11, R11, R156, RZ, 0x3 ;  /* 0x0000009c0b0b7211 */ /* 0x000fe200078f18ff */
[----:B------:R-:W-:Y:S01]  /*1a900*/  CS2R R164, SRZ ;  /* 0x0000000000a47805 */ /* 0x000fe2000001ff00 */
[----:B------:R-:W-:Y:S01]  /*1a910*/  CS2R R150, SRZ ;  /* 0x0000000000967805 */ /* 0x000fe2000001ff00 */
[----:B------:R-:W-:Y:S01]  /*1a920*/  CS2R R144, SRZ ;  /* 0x0000000000907805 */ /* 0x000fe2000001ff00 */
[----:B------:R-:W-:Y:S01]  /*1a930*/  LOP3.LUT R11, R11, 0xfffffff8, RZ, 0xc0, !PT ;  /* 0xfffffff80b0b7812 */ /* 0x000fe200078ec0ff */
[----:B------:R-:W-:Y:S01]  /*1a940*/  CS2R R158, SRZ ;  /* 0x00000000009e7805 */ /* 0x000fe2000001ff00 */
[----:B------:R-:W-:Y:S01]  /*1a950*/  CS2R R162, SRZ ;  /* 0x0000000000a27805 */ /* 0x000fe2000001ff00 */
[----:B------:R-:W-:Y:S01]  /*1a960*/  CS2R R152, SRZ ;  /* 0x0000000000987805 */ /* 0x000fe2000001ff00 */
[----:B--2---:R-:W-:-:S02]  /*1a970*/  IMAD.MOV.U32 R20, RZ, RZ, R16 ;  /* 0x000000ffff147224 */ /* 0x004fc400078e0010 */
[----:B------:R-:W-:-:S04]  /*1a980*/  IMAD.IADD R18, R156, 0x1, -R11 ;  /* 0x000000019c127824 */ /* 0x000fc800078e0a0b */
[----:B------:R-:W-:Y:S01]  /*1a990*/  IMAD.SHL.U32 R18, R18, 0x4, RZ ;  /* 0x0000000412127824 */ /* 0x000fe200078e00ff */
[----:B------:R-:W-:Y:S05]  /*1a9a0*/  @P0 BRA `(.L_x_1181) ;  /* 0x0000028000000947 */ /* 0x000fea0003800000 */
[CC--:B------:R-:W-:Y:S01]  /*1a9b0*/  ISETP.GE.AND P0, PT, R18.reuse, R85.reuse, PT ;  /* 0x000000551200720c */ /* 0x0c0fe20003f06270 */
[----:B------:R-:W-:Y:S01]  /*1a9c0*/  CS2R R150, SRZ ;  /* 0x0000000000967805 */ /* 0x000fe2000001ff00 */
[----:B------:R-:W-:Y:S01]  /*1a9d0*/  CS2R R152, SRZ ;  /* 0x0000000000987805 */ /* 0x000fe2000001ff00 */
[C---:B------:R-:W-:Y:S02]  /*1a9e0*/  IADD3 R13, R18.reuse, 0x40, RZ ;  /* 0x00000040120d7810 */ /* 0x040fe40007ffe0ff */
[C---:B------:R-:W-:Y:S02]  /*1a9f0*/  IADD3 R16, R18.reuse, 0x20, RZ ;  /* 0x0000002012107810 */ /* 0x040fe40007ffe0ff */
[----:B------:R-:W-:Y:S02]  /*1aa00*/  IADD3 R11, R18, 0x60, RZ ;  /* 0x00000060120b7810 */ /* 0x000fe40007ffe0ff */
[----:B------:R-:W-:-:S04]  /*1aa10*/  ISETP.GE.AND P1, PT, R13, R85, PT ;  /* 0x000000550d00720c */ /* 0x000fc80003f26270 */
[----:B----4-:R-:W-:-:S04]  /*1aa20*/  @!P0 IMAD.WIDE R30, R18, 0x2, R26 ;  /* 0x00000002121e8825 */ /* 0x010fc800078e021a */
[----:B-1----:R-:W-:Y:S01]  /*1aa30*/  @!P0 IMAD.WIDE R28, R18, 0x2, R20 ;  /* 0x00000002121c8825 */ /* 0x002fe200078e0214 */
[----:B------:R1:W5:Y:S01]  /*1aa40*/  @!P0 LD.E.64 R150, [R30.64] ;  /* 0x000000081e968980 */ /* 0x000362000c101b00 */
[----:B------:R-:W-:-:S03]  /*1aa50*/  ISETP.GE.AND P2, PT, R16, R85, PT ;  /* 0x000000551000720c */ /* 0x000fc60003f46270 */
[----:B------:R2:W5:Y:S01]  /*1aa60*/  @!P0 LD.E.64 R152, [R28.64] ;  /* 0x000000081c988980 */ /* 0x000562000c101b00 */
[----:B------:R-:W-:Y:S01]  /*1aa70*/  ISETP.GE.AND P0, PT, R11, R85, PT ;  /* 0x000000550b00720c */ /* 0x000fe20003f06270 */
[----:B------:R-:W-:Y:S01]  /*1aa80*/  CS2R R164, SRZ ;  /* 0x0000000000a47805 */ /* 0x000fe2000001ff00 */
[----:B------:R-:W-:-:S04]  /*1aa90*/  @!P1 SHF.R.S32.HI R12, RZ, 0x1f, R13 ;  /* 0x0000001fff0c9819 */ /* 0x000fc8000001140d */
[----:B------:R-:W-:-:S03]  /*1aaa0*/  @!P1 LEA.HI R13, R12, R13, RZ, 0x2 ;  /* 0x0000000d0c0d9211 */ /* 0x000fc600078f10ff */
[----:B------:R-:W-:Y:S02]  /*1aab0*/  @!P2 SHF.R.S32.HI R14, RZ, 0x1f, R16 ;  /* 0x0000001fff0ea819 */ /* 0x000fe40000011410 */
[----:B------:R-:W-:Y:S02]  /*1aac0*/  @!P1 LOP3.LUT R13, R13, 0xfffffffc, RZ, 0xc0, !PT ;  /* 0xfffffffc0d0d9812 */ /* 0x000fe400078ec0ff */
[----:B------:R-:W-:Y:S02]  /*1aad0*/  @!P0 SHF.R.S32.HI R10, RZ, 0x1f, R11 ;  /* 0x0000001fff0a8819 */ /* 0x000fe4000001140b */
[----:B------:R-:W-:Y:S02]  /*1aae0*/  @!P2 LEA.HI R14, R14, R16, RZ, 0x2 ;  /* 0x000000100e0ea211 */ /* 0x000fe400078f10ff */
[----:B------:R-:W-:Y:S02]  /*1aaf0*/  @!P0 LEA.HI R11, R10, R11, RZ, 0x2 ;  /* 0x0000000b0a0b8211 */ /* 0x000fe400078f10ff */
[----:B------:R-:W-:-:S02]  /*1ab00*/  @!P2 LOP3.LUT R25, R14, 0xfffffffc, RZ, 0xc0, !PT ;  /* 0xfffffffc0e19a812 */ /* 0x000fc400078ec0ff */
[----:B------:R-:W-:Y:S01]  /*1ab10*/  @!P0 LOP3.LUT R11, R11, 0xfffffffc, RZ, 0xc0, !PT ;  /* 0xfffffffc0b0b8812 */ /* 0x000fe200078ec0ff */
[----:B------:R-:W-:Y:S01]  /*1ab20*/  CS2R R162, SRZ ;  /* 0x0000000000a27805 */ /* 0x000fe2000001ff00 */
[----:B------:R-:W-:Y:S01]  /*1ab30*/  CS2R R160, SRZ ;  /* 0x0000000000a07805 */ /* 0x000fe2000001ff00 */
[--C-:B--2---:R-:W-:Y:S01]  /*1ab40*/  @!P1 IMAD.WIDE R28, R13, 0x2, R26.reuse ;  /* 0x000000020d1c9825 */ /* 0x104fe200078e021a */
[----:B------:R-:W-:Y:S01]  /*1ab50*/  CS2R R148, SRZ ;  /* 0x0000000000947805 */ /* 0x000fe2000001ff00 */
[----:B------:R-:W-:Y:S01]  /*1ab60*/  CS2R R158, SRZ ;  /* 0x00000000009e7805 */ /* 0x000fe2000001ff00 */
[----:B------:R-:W-:Y:S01]  /*1ab70*/  CS2R R144, SRZ ;  /* 0x0000000000907805 */ /* 0x000fe2000001ff00 */
[C---:B------:R-:W-:Y:S01]  /*1ab80*/  @!P2 IMAD.WIDE R32, R25.reuse, 0x2, R26 ;  /* 0x000000021920a825 */ /* 0x040fe200078e021a */
[----:B------:R2:W5:Y:S03]  /*1ab90*/  @!P1 LD.E.64 R160, [R28.64] ;  /* 0x000000081ca09980 */ /* 0x000566000c101b00 */
[--C-:B-1----:R-:W-:Y:S01]  /*1aba0*/  @!P2 IMAD.WIDE R30, R25, 0x2, R20.reuse ;  /* 0x00000002191ea825 */ /* 0x102fe200078e0214 */
[----:B------:R2:W5:Y:S03]  /*1abb0*/  @!P2 LD.E.64 R164, [R32.64] ;  /* 0x0000000820a4a980 */ /* 0x000566000c101b00 */
[----:B------:R-:W-:Y:S01]  /*1abc0*/  @!P1 IMAD.WIDE R12, R13, 0x2, R20 ;  /* 0x000000020d0c9825 */ /* 0x000fe200078e0214 */
[----:B------:R2:W5:Y:S03]  /*1abd0*/  @!P2 LD.E.64 R162, [R30.64] ;  /* 0x000000081ea2a980 */ /* 0x000566000c101b00 */
[C---:B------:R-:W-:Y:S01]  /*1abe0*/  @!P0 IMAD.WIDE R26, R11.reuse, 0x2, R26 ;  /* 0x000000020b1a8825 */ /* 0x040fe200078e021a */
[----:B------:R2:W5:Y:S03]  /*1abf0*/  @!P1 LD.E.64 R158, [R12.64] ;  /* 0x000000080c9e9980 */ /* 0x000566000c101b00 */
[----:B------:R-:W-:Y:S01]  /*1ac00*/  @!P0 IMAD.WIDE R20, R11, 0x2, R20 ;  /* 0x000000020b148825 */ /* 0x000fe200078e0214 */
[----:B------:R2:W5:Y:S04]  /*1ac10*/  @!P0 LD.E.64 R148, [R26.64] ;  /* 0x000000081a948980 */ /* 0x000568000c101b00 */
[----:B------:R2:W5:Y:S02]  /*1ac20*/  @!P0 LD.E.64 R144, [R20.64] ;  /* 0x0000000814908980 */ /* 0x000564000c101b00 */
.L_x_1181:
[----:B------:R-:W-:Y:S05]  /*1ac30*/  BSYNC B0 ;  /* 0x0000000000007941 */ /* 0x000fea0003800000 */
.L_x_1180:
[----:B--2--5:R-:W-:Y:S02]  /*1ac40*/  IMAD.MOV.U32 R13, RZ, RZ, R148 ;  /* 0x000000ffff0d7224 */ /* 0x024fe400078e0094 */
[----:B------:R-:W-:-:S02]  /*1ac50*/  IMAD.MOV.U32 R12, RZ, RZ, R149 ;  /* 0x000000ffff0c7224 */ /* 0x000fc400078e0095 */
        /* <DEDUP_REMOVED lines=27> */
[----:B------:R-:W-:-:S02]  /*1ae10*/  PRMT R119, R12, 0x7610, R119 ;  /* 0x000076100c777816 */ /* 0x000fc40000000077 */
[----:B------:R-:W-:Y:S02]  /*1ae20*/  PRMT R132, R11, 0x7610, R132 ;  /* 0x000076100b847816 */ /* 0x000fe40000000084 */
[----:B------:R-:W-:Y:S01]  /*1ae30*/  PRMT R127, R10, 0x7610, R127 ;  /* 0x000076100a7f7816 */ /* 0x000fe2000000007f */
[----:B------:R-:W-:Y:S05]  /*1ae40*/  BRA.DIV ~URZ, `(.L_x_1182) ;  /* 0x00009ad27f007947 */ /* 0x000fea000b800000 */
[----:B------:R2:W3:Y:S04]  /*1ae50*/  SHFL.IDX PT, R27, R24, 0x1, 0x181f ;  /* 0x00381f00181b7f89 */ /* 0x0004e800000e0000 */
[----:B----4-:R2:W4:Y:S04]  /*1ae60*/  SHFL.IDX PT, R26, R23, 0x1, 0x181f ;  /* 0x00381f00171a7f89 */ /* 0x01052800000e0000 */
[----:B-1----:R2:W1:Y:S04]  /*1ae70*/  SHFL.IDX PT, R21, R22, 0x1, 0x181f ;  /* 0x00381f0016157f89 */ /* 0x00246800000e0000 */
[----:B------:R2:W1:Y:S02]  /*1ae80*/  SHFL.IDX PT, R16, R19, 0x1, 0x181f ;  /* 0x00381f0013107f89 */ /* 0x00046400000e0000 */
.L_x_1254:
[----:B------:R-:W-:Y:S01]  /*1ae90*/  IADD3 R11, R17, 0x20, RZ ;  /* 0x00000020110b7810 */ /* 0x000fe20007ffe0ff */
[----:B------:R-:W-:Y:S01]  /*1aea0*/  BSSY B0, `(.L_x_1183) ;  /* 0x0000034000007945 */ /* 0x000fe20003800000 */
[----:B------:R-:W-:Y:S01]  /*1aeb0*/  CS2R R130, SRZ ;  /* 0x0000000000827805 */ /* 0x000fe2000001ff00 */
[----:B------:R-:W-:Y:S01]  /*1aec0*/  CS2R R138, SRZ ;  /* 0x00000000008a7805 */ /* 0x000fe2000001ff00 */
[----:B------:R-:W-:Y:S01]  /*1aed0*/  ISETP.GE.AND P0, PT, R11, R8, PT ;  /* 0x000000080b00720c */ /* 0x000fe20003f06270 */
[----:B------:R-:W-:Y:S01]  /*1aee0*/  CS2R R142, SRZ ;  /* 0x00000000008e7805 */ /* 0x000fe2000001ff00 */
[----:B------:R-:W-:Y:S01]  /*1aef0*/  CS2R R120, SRZ ;  /* 0x0000000000787805 */ /* 0x000fe2000001ff00 */
[----:B------:R-:W-:Y:S01]  /*1af00*/  CS2R R128, SRZ ;  /* 0x0000000000807805 */ /* 0x000fe2000001ff00 */
[----:B------:R-:W-:Y:S01]  /*1af10*/  CS2R R136, SRZ ;  /* 0x0000000000887805 */ /* 0x000fe2000001ff00 */
[----:B------:R-:W-:Y:S01]  /*1af20*/  CS2R R140, SRZ ;  /* 0x00000000008c7805 */ /* 0x000fe2000001ff00 */
[----:B-1----:R-:W-:-:S02]  /*1af30*/  IMAD.MOV.U32 R28, RZ, RZ, R16 ;  /* 0x000000ffff1c7224 */ /* 0x002fc400078e0010 */
[----:B------:R-:W-:-:S05]  /*1af40*/  IMAD.MOV.U32 R29, RZ, RZ, R21 ;  /* 0x000000ffff1d7224 */ /* 0x000fca00078e0015 */
        /* <DEDUP_REMOVED lines=8> */
[----:B---34-:R-:W-:-:S04]  /*1afd0*/  @!P0 IMAD.WIDE R20, R18, 0x2, R26 ;  /* 0x0000000212148825 */ /* 0x018fc800078e021a */
[----:B------:R-:W-:Y:S01]  /*1afe0*/  @!P0 IMAD.WIDE R30, R18, 0x2, R28 ;  /* 0x00000002121e8825 */ /* 0x000fe200078e021c */
[-C--:B------:R-:W-:Y:S01]  /*1aff0*/  ISETP.GE.AND P1, PT, R13, R85.reuse, PT ;  /* 0x000000550d00720c */ /* 0x080fe20003f26270 */
[----:B------:R1:W5:Y:S04]  /*1b000*/  @!P0 LD.E.64 R142, [R20.64] ;  /* 0x00000008148e8980 */ /* 0x000368000c101b00 */
[----:B------:R3:W5:Y:S01]  /*1b010*/  @!P0 LD.E.64 R140, [R30.64] ;  /* 0x000000081e8c8980 */ /* 0x000762000c101b00 */
[----:B------:R-:W-:Y:S01]  /*1b020*/  ISETP.GE.AND P0, PT, R11, R85, PT ;  /* 0x000000550b00720c */ /* 0x000fe20003f06270 */
[----:B------:R-:W-:Y:S01]  /*1b030*/  CS2R R138, SRZ ;  /* 0x00000000008a7805 */ /* 0x000fe2000001ff00 */
[----:B------:R-:W-:-:S04]  /*1b040*/  @!P2 SHF.R.S32.HI R14, RZ, 0x1f, R16 ;  /* 0x0000001fff0ea819 */ /* 0x000fc80000011410 */
[----:B------:R-:W-:Y:S02]  /*1b050*/  @!P2 LEA.HI R14, R14, R16, RZ, 0x2 ;  /* 0x000000100e0ea211 */ /* 0x000fe400078f10ff */
[----:B------:R-:W-:-:S04]  /*1b060*/  @!P1 SHF.R.S32.HI R12, RZ, 0x1f, R13 ;  /* 0x0000001fff0c9819 */ /* 0x000fc8000001140d */
[----:B------:R-:W-:Y:S02]  /*1b070*/  @!P1 LEA.HI R13, R12, R13, RZ, 0x2 ;  /* 0x0000000d0c0d9211 */ /* 0x000fe400078f10ff */
[----:B------:R-:W-:Y:S02]  /*1b080*/  @!P0 SHF.R.S32.HI R10, RZ, 0x1f, R11 ;  /* 0x0000001fff0a8819 */ /* 0x000fe4000001140b */
[----:B------:R-:W-:Y:S02]  /*1b090*/  @!P1 LOP3.LUT R13, R13, 0xfffffffc, RZ, 0xc0, !PT ;  /* 0xfffffffc0d0d9812 */ /* 0x000fe400078ec0ff */
[----:B------:R-:W-:Y:S02]  /*1b0a0*/  @!P0 LEA.HI R11, R10, R11, RZ, 0x2 ;  /* 0x0000000b0a0b8211 */ /* 0x000fe400078f10ff */
[----:B-1----:R-:W-:Y:S02]  /*1b0b0*/  @!P2 LOP3.LUT R21, R14, 0xfffffffc, RZ, 0xc0, !PT ;  /* 0xfffffffc0e15a812 */ /* 0x002fe400078ec0ff */
[----:B------:R-:W-:Y:S01]  /*1b0c0*/  @!P0 LOP3.LUT R11, R11, 0xfffffffc, RZ, 0xc0, !PT ;  /* 0xfffffffc0b0b8812 */ /* 0x000fe200078ec0ff */
[----:B------:R-:W-:Y:S01]  /*1b0d0*/  CS2R R136, SRZ ;  /* 0x0000000000887805 */ /* 0x000fe2000001ff00 */
[--C-:B---3--:R-:W-:Y:S01]  /*1b0e0*/  @!P1 IMAD.WIDE R30, R13, 0x2, R26.reuse ;  /* 0x000000020d1e9825 */ /* 0x108fe200078e021a */
[----:B------:R-:W-:Y:S01]  /*1b0f0*/  CS2R R130, SRZ ;  /* 0x0000000000827805 */ /* 0x000fe2000001ff00 */
[----:B------:R-:W-:Y:S01]  /*1b100*/  CS2R R122, SRZ ;  /* 0x00000000007a7805 */ /* 0x000fe2000001ff00 */
[----:B------:R-:W-:Y:S01]  /*1b110*/  CS2R R128, SRZ ;  /* 0x0000000000807805 */ /* 0x000fe2000001ff00 */
[----:B------:R-:W-:Y:S01]  /*1b120*/  @!P2 IMAD.WIDE R32, R21, 0x2, R26 ;  /* 0x000000021520a825 */ /* 0x000fe200078e021a */
[----:B------:R-:W-:-:S02]  /*1b130*/  CS2R R120, SRZ ;  /* 0x0000000000787805 */ /* 0x000fc4000001ff00 */
[----:B------:R1:W5:Y:S01]  /*1b140*/  @!P1 LD.E.64 R130, [R30.64] ;  /* 0x000000081e829980 */ /* 0x000362000c101b00 */
[----:B------:R-:W-:-:S03]  /*1b150*/  @!P2 IMAD.WIDE R20, R21, 0x2, R28 ;  /* 0x000000021514a825 */ /* 0x000fc600078e021c */
[----:B------:R1:W5:Y:S01]  /*1b160*/  @!P2 LD.E.64 R138, [R32.64] ;  /* 0x00000008208aa980 */ /* 0x000362000c101b00 */
[----:B------:R-:W-:-:S03]  /*1b170*/  @!P1 IMAD.WIDE R12, R13, 0x2, R28 ;  /* 0x000000020d0c9825 */ /* 0x000fc600078e021c */
[----:B------:R1:W5:Y:S01]  /*1b180*/  @!P2 LD.E.64 R136, [R20.64] ;  /* 0x000000081488a980 */ /* 0x000362000c101b00 */
[----:B------:R-:W-:-:S03]  /*1b190*/  @!P0 IMAD.WIDE R26, R11, 0x2, R26 ;  /* 0x000000020b1a8825 */ /* 0x000fc600078e021a */
[----:B------:R1:W5:Y:S01]  /*1b1a0*/  @!P1 LD.E.64 R128, [R12.64] ;  /* 0x000000080c809980 */ /* 0x000362000c101b00 */
[----:B------:R-:W-:-:S03]  /*1b1b0*/  @!P0 IMAD.WIDE R28, R11, 0x2, R28 ;  /* 0x000000020b1c8825 */ /* 0x000fc600078e021c */
[----:B------:R1:W5:Y:S04]  /*1b1c0*/  @!P0 LD.E.64 R122, [R26.64] ;  /* 0x000000081a7a8980 */ /* 0x000368000c101b00 */
[----:B------:R1:W5:Y:S02]  /*1b1d0*/  @!P0 LD.E.64 R120, [R28.64] ;  /* 0x000000081c788980 */ /* 0x000364000c101b00 */
.L_x_1184:
[----:B------:R-:W-:Y:S05]  /*1b1e0*/  BSYNC B0 ;  /* 0x0000000000007941 */ /* 0x000fea0003800000 */
.L_x_1183:
[----:B-1---5:R-:W-:Y:S02]  /*1b1f0*/  IMAD.MOV.U32 R13, RZ, RZ, R122 ;  /* 0x000000ffff0d7224 */ /* 0x022fe400078e007a */
        /* <DEDUP_REMOVED lines=32> */
[----:B------:R1:W2:Y:S02]  /*1b400*/  SHFL.IDX PT, R25, R24, 0x2, 0x181f ;  /* 0x00581f0018197f89 */ /* 0x0002a400000e0000 */
.L_x_1255:
[----:B------:R-:W-:Y:S05]  /*1b410*/  BRA.DIV ~URZ, `(.L_x_1186) ;  /* 0x000097527f007947 */ /* 0x000fea000b800000 */
[----:B----4-:R4:W1:Y:S01]  /*1b420*/  SHFL.IDX PT, R26, R23, 0x2, 0x181f ;  /* 0x00581f00171a7f89 */ /* 0x01086200000e0000 */
[----:B--23--:R-:W-:-:S03]  /*1b430*/  MOV R27, R25 ;  /* 0x00000019001b7202 */ /* 0x00cfc60000000f00 */
[----:B------:R4:W2:Y:S04]  /*1b440*/  SHFL.IDX PT, R21, R22, 0x2, 0x181f ;  /* 0x00581f0016157f89 */ /* 0x0008a800000e0000 */
[----:B------:R4:W3:Y:S02]  /*1b450*/  SHFL.IDX PT, R16, R19, 0x2, 0x181f ;  /* 0x00581f0013107f89 */ /* 0x0008e400000e0000 */
.L_x_1256:
        /* <DEDUP_REMOVED lines=10> */
[----:B------:R-:W-:Y:S01]  /*1b500*/  CS2R R112, SRZ ;  /* 0x0000000000707805 */ /* 0x000fe2000001ff00 */
[----:B---3--:R-:W-:-:S06]  /*1b510*/  IMAD.MOV.U32 R20, RZ, RZ, R16 ;  /* 0x000000ffff147224 */ /* 0x008fcc00078e0010 */
[----:B------:R-:W-:Y:S05]  /*1b520*/  @P0 BRA `(.L_x_1188) ;  /* 0x0000028000000947 */ /* 0x000fea0003800000 */
[C---:B------:R-:W-:Y:S01]  /*1b530*/  ISETP.GE.AND P0, PT, R18.reuse, R85, PT ;  /* 0x000000551200720c */ /* 0x040fe20003f06270 */
[----:B------:R-:W-:Y:S01]  /*1b540*/  CS2R R114, SRZ ;  /* 0x0000000000727805 */ /* 0x000fe2000001ff00 */
[----:B------:R-:W-:Y:S01]  /*1b550*/  CS2R R112, SRZ ;  /* 0x0000000000707805 */ /* 0x000fe2000001ff00 */
[C---:B------:R-:W-:Y:S02]  /*1b560*/  IADD3 R16, R18.reuse, 0x20, RZ ;  /* 0x0000002012107810 */ /* 0x040fe40007ffe0ff */
[C---:B------:R-:W-:Y:S02]  /*1b570*/  IADD3 R13, R18.reuse, 0x40, RZ ;  /* 0x00000040120d7810 */ /* 0x040fe40007ffe0ff */
[----:B------:R-:W-:-:S06]  /*1b580*/  IADD3 R11, R18, 0x60, RZ ;  /* 0x00000060120b7810 */ /* 0x000fcc0007ffe0ff */
[----:B-1----:R-:W-:-:S04]  /*1b590*/  @!P0 IMAD.WIDE R30, R18, 0x2, R26 ;  /* 0x00000002121e8825 */ /* 0x002fc800078e021a */
[----:B--2---:R-:W-:Y:S01]  /*1b5a0*/  @!P0 IMAD.WIDE R28, R18, 0x2, R20 ;  /* 0x00000002121c8825 */ /* 0x004fe200078e0214 */
[----:B------:R1:W5:Y:S01]  /*1b5b0*/  @!P0 LD.E.64 R114, [R30.64] ;  /* 0x000000081e728980 */ /* 0x000362000c101b00 */
[-C--:B------:R-:W-:Y:S02]  /*1b5c0*/  ISETP.GE.AND P2, PT, R16, R85.reuse, PT ;  /* 0x000000551000720c */ /* 0x080fe40003f46270 */
[-C--:B------:R-:W-:Y:S01]  /*1b5d0*/  ISETP.GE.AND P1, PT, R13, R85.reuse, PT ;  /* 0x000000550d00720c */ /* 0x080fe20003f26270 */
[----:B------:R2:W5:Y:S01]  /*1b5e0*/  @!P0 LD.E.64 R112, [R28.64] ;  /* 0x000000081c708980 */ /* 0x000562000c101b00 */
[----:B------:R-:W-:Y:S01]  /*1b5f0*/  ISETP.GE.AND P0, PT, R11, R85, PT ;  /* 0x000000550b00720c */ /* 0x000fe20003f06270 */
        /* <DEDUP_REMOVED lines=27> */
.L_x_1188:
[----:B------:R-:W-:Y:S05]  /*1b7b0*/  BSYNC B0 ;  /* 0x0000000000007941 */ /* 0x000fea0003800000 */
.L_x_1187:
[----:B-1---5:R-:W-:Y:S01]  /*1b7c0*/  IMAD.MOV.U32 R13, RZ, RZ, R74 ;  /* 0x000000ffff0d7224 */ /* 0x022fe200078e004a */
[----:B--2---:R-:W-:Y:S01]  /*1b7d0*/  CS2R R20, SRZ ;  /* 0x0000000000147805 */ /* 0x004fe2000001ff00 */
        /* <DEDUP_REMOVED lines=33> */
.L_x_1257:
[----:B------:R-:W-:Y:S01]  /*1b9f0*/  SHF.R.S32.HI R11, RZ, 0x1f, R156 ;  /* 0x0000001fff0b7819 */ /* 0x000fe2000001149c */
[----:B-1----:R-:W-:-:S03]  /*1ba00*/  IMAD.SHL.U32 R24, R15, 0x80, RZ ;  /* 0x000000800f187824 */ /* 0x002fc600078e00ff */
[----:B------:R-:W-:-:S04]  /*1ba10*/  LEA.HI R11, R11, R156, RZ, 0x3 ;  /* 0x0000009c0b0b7211 */ /* 0x000fc800078f18ff */
[----:B------:R-:W-:Y:S01]  /*1ba20*/  LEA.HI.SX32 R24, R11, R24, 0x1d ;  /* 0x000000180b187211 */ /* 0x000fe200078feaff */
[----:B------:R-:W-:Y:S05]  /*1ba30*/  BRA.DIV ~URZ, `(.L_x_1190) ;  /* 0x000093127f007947 */ /* 0x000fea000b800000 */
[----:B------:R1:W3:Y:S01]  /*1ba40*/  SHFL.IDX PT, R38, R23, 0x3, 0x181f ;  /* 0x00781f0017267f89 */ /* 0x0002e200000e0000 */
[----:B--2---:R-:W-:-:S03]  /*1ba50*/  MOV R39, R17 ;  /* 0x0000001100277202 */ /* 0x004fc60000000f00 */
[----:B------:R1:W2:Y:S04]  /*1ba60*/  SHFL.IDX PT, R15, R22, 0x3, 0x181f ;  /* 0x00781f00160f7f89 */ /* 0x0002a800000e0000 */
[----:B------:R1:W4:Y:S02]  /*1ba70*/  SHFL.IDX PT, R16, R19, 0x3, 0x181f ;  /* 0x00781f0013107f89 */ /* 0x00032400000e0000 */
.L_x_1258:
        /* <DEDUP_REMOVED lines=10> */
[----:B--2---:R-:W-:-:S07]  /*1bb20*/  IMAD.MOV.U32 R17, RZ, RZ, R15 ;  /* 0x000000ffff117224 */ /* 0x004fce00078e000f */
[----:B------:R-:W-:Y:S05]  /*1bb30*/  @P0 BRA `(.L_x_1192) ;  /* 0x0000028000000947 */ /* 0x000fea0003800000 */
[C---:B------:R-:W-:Y:S01]  /*1bb40*/  ISETP.GE.AND P0, PT, R18.reuse, R85, PT ;  /* 0x000000551200720c */ /* 0x040fe20003f06270 */
[----:B------:R-:W-:Y:S01]  /*1bb50*/  CS2R R92, SRZ ;  /* 0x00000000005c7805 */ /* 0x000fe2000001ff00 */
[----:B------:R-:W-:Y:S01]  /*1bb60*/  CS2R R90, SRZ ;  /* 0x00000000005a7805 */ /* 0x000fe2000001ff00 */
[C---:B------:R-:W-:Y:S02]  /*1bb70*/  IADD3 R15, R18.reuse, 0x20, RZ ;  /* 0x00000020120f7810 */ /* 0x040fe40007ffe0ff */
[C---:B------:R-:W-:Y:S02]  /*1bb80*/  IADD3 R13, R18.reuse, 0x40, RZ ;  /* 0x00000040120d7810 */ /* 0x040fe40007ffe0ff */
[----:B------:R-:W-:-:S06]  /*1bb90*/  IADD3 R11, R18, 0x60, RZ ;  /* 0x00000060120b7810 */ /* 0x000fcc0007ffe0ff */
[----:B-1-34-:R-:W-:-:S04]  /*1bba0*/  @!P0 IMAD.WIDE R22, R18, 0x2, R38 ;  /* 0x0000000212168825 */ /* 0x01afc800078e0226 */
[----:B------:R-:W-:Y:S01]  /*1bbb0*/  @!P0 IMAD.WIDE R20, R18, 0x2, R16 ;  /* 0x0000000212148825 */ /* 0x000fe200078e0210 */
        /* <DEDUP_REMOVED lines=16> */
[----:B------:R-:W-:Y:S01]  /*1bcc0*/  CS2R R68, SRZ ;  /* 0x0000000000447805 */ /* 0x000fe2000001ff00 */
[----:B------:R-:W-:Y:S01]  /*1bcd0*/  CS2R R62, SRZ ;  /* 0x00000000003e7805 */ /* 0x000fe2000001ff00 */
[----:B------:R-:W-:Y:S01]  /*1bce0*/  CS2R R60, SRZ ;  /* 0x00000000003c7805 */ /* 0x000fe2000001ff00 */
[--C-:B------:R-:W-:Y:S01]  /*1bcf0*/  @!P1 IMAD.WIDE R14, R11, 0x2, R38.reuse ;  /* 0x000000020b0e9825 */ /* 0x100fe200078e0226 */
[----:B--2---:R-:W-:Y:S01]  /*1bd00*/  CS2R R20, SRZ ;  /* 0x0000000000147805 */ /* 0x004fe2000001ff00 */
[----:B------:R-:W-:Y:S01]  /*1bd10*/  CS2R R54, SRZ ;  /* 0x0000000000367805 */ /* 0x000fe2000001ff00 */
[----:B------:R2:W5:Y:S01]  /*1bd20*/  @!P2 LD.E.64 R70, [R30.64] ;  /* 0x000000081e46a980 */ /* 0x000562000c101b00 */
[----:B------:R-:W-:-:S03]  /*1bd30*/  @!P0 IMAD.WIDE R38, R10, 0x2, R38 ;  /* 0x000000020a268825 */ /* 0x000fc600078e0226 */
[----:B------:R2:W5:Y:S01]  /*1bd40*/  @!P1 LD.E.64 R62, [R14.64] ;  /* 0x000000080e3e9980 */ /* 0x000562000c101b00 */
[----:B-1----:R-:W-:-:S03]  /*1bd50*/  @!P1 IMAD.WIDE R22, R11, 0x2, R16 ;  /* 0x000000020b169825 */ /* 0x002fc600078e0210 */
[----:B------:R2:W5:Y:S01]  /*1bd60*/  @!P0 LD.E.64 R20, [R38.64] ;  /* 0x0000000826148980 */ /* 0x000562000c101b00 */
[----:B------:R-:W-:-:S03]  /*1bd70*/  @!P2 IMAD.WIDE R12, R12, 0x2, R16 ;  /* 0x000000020c0ca825 */ /* 0x000fc600078e0210 */
[----:B------:R2:W5:Y:S01]  /*1bd80*/  @!P1 LD.E.64 R60, [R22.64] ;  /* 0x00000008163c9980 */ /* 0x000562000c101b00 */
[----:B------:R-:W-:-:S03]  /*1bd90*/  @!P0 IMAD.WIDE R10, R10, 0x2, R16 ;  /* 0x000000020a0a8825 */ /* 0x000fc600078e0210 */
[----:B------:R2:W5:Y:S04]  /*1bda0*/  @!P2 LD.E.64 R68, [R12.64] ;  /* 0x000000080c44a980 */ /* 0x000568000c101b00 */
[----:B------:R2:W5:Y:S02]  /*1bdb0*/  @!P0 LD.E.64 R54, [R10.64] ;  /* 0x000000080a368980 */ /* 0x000564000c101b00 */
.L_x_1192:
[----:B------:R-:W-:Y:S05]  /*1bdc0*/  BSYNC B0 ;  /* 0x0000000000007941 */ /* 0x000fea0003800000 */
.L_x_1191:
[----:B--2---:R-:W-:Y:S01]  /*1bdd0*/  IADD3 R10, R9, -c[0x0][0x20], RZ ;  /* 0x80000800090a7a10 */ /* 0x004fe20007ffe0ff */
[----:B------:R-:W-:-:S04]  /*1bde0*/  DEPBAR.LE SB0, 0x1 ;  /* 0x000080400000791a */ /* 0x000fc80000000000 */
[----:B-1--4-:R-:W2:Y:S04]  /*1bdf0*/  LDL.64 R22, [R10+0x20] ;  /* 0x000020000a167983 */ /* 0x012ea80000100a00 */
[----:B------:R-:W4:Y:S01]  /*1be00*/  LDL.64 R146, [R10+0x28] ;  /* 0x000028000a927983 */ /* 0x000f220000100a00 */
[----:B------:R-:W-:Y:S03]  /*1be10*/  WARPSYNC 0xffffffff ;  /* 0xffffffff00007948 */ /* 0x000fe60003800000 */
[----:B------:R-:W-:Y:S01]  /*1be20*/  BAR.SYNC.DEFER_BLOCKING 0x0 ;  /* 0x0000000000007b1d */ /* 0x000fe20000010000 */
[----:B-----5:R-:W-:Y:S02]  /*1be30*/  IMAD.MOV.U32 R9, RZ, RZ, R20 ;  /* 0x000000ffff097224 */ /* 0x020fe400078e0014 */
[----:B------:R-:W-:-:S03]  /*1be40*/  IMAD.MOV.U32 R11, RZ, RZ, R21 ;  /* 0x000000ffff0b7224 */ /* 0x000fc600078e0015 */
[----:B------:R-:W-:Y:S01]  /*1be50*/  PRMT R13, R9, 0x7610, R13 ;  /* 0x00007610090d7816 */ /* 0x000fe2000000000d */
[----:B--2---:R1:W2:Y:S04]  /*1be60*/  LD.E R45, [R22.64] ;  /* 0x00000008162d7980 */ /* 0x0042a8000c101900 */
[----:B----4-:R-:W4:Y:S01]  /*1be70*/  LD.E.64 R146, [R146.64] ;  /* 0x0000000892927980 */ /* 0x010f22000c101b00 */
[----:B------:R-:W-:Y:S01]  /*1be80*/  SHF.R.S32.HI R9, RZ, 0x1f, R156 ;  /* 0x0000001fff097819 */ /* 0x000fe2000001149c */
[----:B------:R-:W-:Y:S01]  /*1be90*/  IMAD.MOV.U32 R10, RZ, RZ, R63 ;  /* 0x000000ffff0a7224 */ /* 0x000fe200078e003f */
[----:B------:R-:W-:Y:S01]  /*1bea0*/  PRMT R12, R11, 0x7610, R12 ;  /* 0x000076100b0c7816 */ /* 0x000fe2000000000c */
[----:B------:R-:W-:Y:S01]  /*1beb0*/  IMAD.MOV.U32 R14, RZ, RZ, R62 ;  /* 0x000000ffff0e7224 */ /* 0x000fe200078e003e */
[-C--:B------:R-:W-:Y:S01]  /*1bec0*/  LEA.HI R11, R9, R156.reuse, RZ, 0x3 ;  /* 0x0000009c090b7211 */ /* 0x080fe200078f18ff */
[----:B------:R-:W-:Y:S01]  /*1bed0*/  IMAD.MOV.U32 R15, RZ, RZ, R92 ;  /* 0x000000ffff0f7224 */ /* 0x000fe200078e005c */
[----:B------:R-:W-:Y:S01]  /*1bee0*/  PRMT R16, R10, 0x7610, R16 ;  /* 0x000076100a107816 */ /* 0x000fe20000000010 */
[----:B------:R-:W-:Y:S01]  /*1bef0*/  IMAD.MOV.U32 R10, RZ, RZ, R71 ;  /* 0x000000ffff0a7224 */ /* 0x000fe200078e0047 */
[----:B------:R-:W-:Y:S01]  /*1bf00*/  LOP3.LUT R11, R11, 0xfffffff8, RZ, 0xc0, !PT ;  /* 0xfffffff80b0b7812 */ /* 0x000fe200078ec0ff */
[----:B------:R-:W-:Y:S01]  /*1bf10*/  BSSY B1, `(.L_x_1193) ;  /* 0x00000f0000017945 */ /* 0x000fe20003800000 */
[----:B------:R-:W-:Y:S01]  /*1bf20*/  PRMT R17, R14, 0x7610, R17 ;  /* 0x000076100e117816 */ /* 0x000fe20000000011 */
[----:B------:R-:W-:Y:S01]  /*1bf30*/  IMAD.MOV.U32 R14, RZ, RZ, R70 ;  /* 0x000000ffff0e7224 */ /* 0x000fe200078e0046 */
[----:B------:R-:W-:Y:S01]  /*1bf40*/  PRMT R31, R10, 0x7610, R31 ;  /* 0x000076100a1f7816 */ /* 0x000fe2000000001f */
[----:B------:R-:W-:Y:S01]  /*1bf50*/  IMAD.IADD R11, R156, 0x1, -R11 ;  /* 0x000000019c0b7824 */ /* 0x000fe200078e0a0b */
[----:B------:R-:W-:Y:S01]  /*1bf60*/  LEA.HI R9, R9, R156, RZ, 0x6 ;  /* 0x0000009c09097211 */ /* 0x000fe200078f30ff */
[----:B------:R-:W-:Y:S01]  /*1bf70*/  IMAD.MOV.U32 R10, RZ, RZ, R54 ;  /* 0x000000ffff0a7224 */ /* 0x000fe200078e0036 */
[----:B------:R-:W-:Y:S01]  /*1bf80*/  PRMT R32, R14, 0x7610, R32 ;  /* 0x000076100e207816 */ /* 0x000fe20000000020 */
[----:B------:R-:W-:Y:S01]  /*1bf90*/  IMAD.SHL.U32 R11, R11, 0x8, RZ ;  /* 0x000000080b0b7824 */ /* 0x000fe200078e00ff */
[----:B------:R-:W-:Y:S01]  /*1bfa0*/  PRMT R44, R15, 0x7610, R44 ;  /* 0x000076100f2c7816 */ /* 0x000fe2000000002c */
[----:B------:R-:W-:Y:S01]  /*1bfb0*/  IMAD.MOV.U32 R14, RZ, RZ, R93 ;  /* 0x000000ffff0e7224 */ /* 0x000fe200078e005d */
[----:B------:R-:W-:Y:S01]  /*1bfc0*/  PRMT R15, R10, 0x7610, R15 ;  /* 0x000076100a0f7816 */ /* 0x000fe2000000000f */
[----:B-1----:R-:W-:-:S02]  /*1bfd0*/  IMAD.SHL.U32 R22, R106, 0x40, RZ ;  /* 0x000000406a167824 */ /* 0x002fc400078e00ff */
[----:B------:R-:W-:Y:S01]  /*1bfe0*/  IMAD.MOV.U32 R10, RZ, RZ, R60 ;  /* 0x000000ffff0a7224 */ /* 0x000fe200078e003c */
[----:B------:R-:W-:Y:S01]  /*1bff0*/  PRMT R39, R14, 0x7610, R39 ;  /* 0x000076100e277816 */ /* 0x000fe20000000027 */
[----:B------:R-:W-:Y:S01]  /*1c000*/  IMAD.SHL.U32 R9, R9, 0x8, RZ ;  /* 0x0000000809097824 */ /* 0x000fe200078e00ff */
[----:B------:R-:W-:Y:S02]  /*1c010*/  LOP3.LUT R22, R22, 0x1c0, RZ, 0xc0, !PT ;  /* 0x000001c016167812 */ /* 0x000fe400078ec0ff */
[----:B------:R-:W-:Y:S01]  /*1c020*/  PRMT R24, R10, 0x7610, R24 ;  /* 0x000076100a187816 */ /* 0x000fe20000000018 */
[----:B------:R-:W-:Y:S01]  /*1c030*/  IMAD.MOV.U32 R10, RZ, RZ, R69 ;  /* 0x000000ffff0a7224 */ /* 0x000fe200078e0045 */
[----:B------:R-:W-:Y:S02]  /*1c040*/  LOP3.LUT R11, R22, 0x38, R11, 0xf8, !PT ;  /* 0x00000038160b7812 */ /* 0x000fe400078ef80b */
[----:B------:R-:W-:Y:S02]  /*1c050*/  SHF.R.U32.HI R22, RZ, 0x3, R22 ;  /* 0x00000003ff167819 */ /* 0x000fe40000011616 */
[----:B------:R-:W-:-:S02]  /*1c060*/  PRMT R29, R10, 0x7610, R29 ;  /* 0x000076100a1d7816 */ /* 0x000fc4000000001d */
[----:B------:R-:W-:Y:S01]  /*1c070*/  LOP3.LUT R22, R11, R22, RZ, 0x3c, !PT ;  /* 0x000000160b167212 */ /* 0x000fe200078e3cff */
[----:B------:R-:W-:-:S03]  /*1c080*/  IMAD.MOV.U32 R11, RZ, RZ, R55 ;  /* 0x000000ffff0b7224 */ /* 0x000fc600078e0037 */
[----:B------:R-:W-:Y:S01]  /*1c090*/  LOP3.LUT R22, R22, 0xfffffe00, R9, 0xf8, !PT ;  /* 0xfffffe0016167812 */ /* 0x000fe200078ef809 */
[----:B------:R-:W-:Y:S01]  /*1c0a0*/  IMAD.MOV.U32 R9, RZ, RZ, R90 ;  /* 0x000000ffff097224 */ /* 0x000fe200078e005a */
[----:B------:R-:W-:Y:S01]  /*1c0b0*/  PRMT R14, R11, 0x7610, R14 ;  /* 0x000076100b0e7816 */ /* 0x000fe2000000000e */
[----:B------:R-:W-:-:S03]  /*1c0c0*/  IMAD.MOV.U32 R11, RZ, RZ, R68 ;  /* 0x000000ffff0b7224 */ /* 0x000fc600078e0044 */
[----:B---3--:R-:W-:Y:S02]  /*1c0d0*/  PRMT R38, R9, 0x7610, R38 ;  /* 0x0000761009267816 */ /* 0x008fe40000000026 */
[----:B------:R-:W-:Y:S01]  /*1c0e0*/  PRMT R30, R11, 0x7610, R30 ;  /* 0x000076100b1e7816 */ /* 0x000fe2000000001e */
[----:B--2---:R-:W-:Y:S02]  /*1c0f0*/  IMAD R45, R45, -0x80, R8 ;  /* 0xffffff802d2d7824 */ /* 0x004fe400078e0208 */
[----:B------:R-:W-:Y:S02]  /*1c100*/  IMAD.MOV.U32 R8, RZ, RZ, R61 ;  /* 0x000000ffff087224 */ /* 0x000fe400078e003d */
[----:B----4-:R-:W-:Y:S01]  /*1c110*/  IMAD.WIDE.U32 R22, R22, 0x2, R146 ;  /* 0x0000000216167825 */ /* 0x010fe200078e0092 */
[----:B------:R-:W-:Y:S02]  /*1c120*/  IMNMX R45, R45, 0x80, PT ;  /* 0x000000802d2d7817 */ /* 0x000fe40003800200 */
[----:B------:R-:W-:Y:S01]  /*1c130*/  PRMT R19, R8, 0x7610, R19 ;  /* 0x0000761008137816 */ /* 0x000fe20000000013 */
[----:B------:R-:W-:Y:S01]  /*1c140*/  IMAD.MOV.U32 R8, RZ, RZ, R91 ;  /* 0x000000ffff087224 */ /* 0x000fe200078e005b */
[----:B------:R-:W-:-:S04]  /*1c150*/  ISETP.GE.AND P0, PT, R106, R45, PT ;  /* 0x0000002d6a00720c */ /* 0x000fc80003f06270 */
[----:B------:R-:W-:-:S09]  /*1c160*/  PRMT R37, R8, 0x7610, R37 ;  /* 0x0000761008257816 */ /* 0x000fd20000000025 */
[----:B------:R-:W-:Y:S05]  /*1c170*/  @P0 BRA `(.L_x_1194) ;  /* 0x00000c9000000947 */ /* 0x000fea0003800000 */
[----:B------:R-:W-:Y:S01]  /*1c180*/  ISETP.GE.AND P0, PT, R18, R85, PT ;  /* 0x000000551200720c */ /* 0x000fe20003f06270 */
[----:B------:R-:W-:-:S12]  /*1c190*/  BSSY B0, `(.L_x_1195) ;  /* 0x0000030000007945 */ /* 0x000fd80003800000 */
[----:B------:R-:W-:Y:S05]  /*1c1a0*/  @P0 BRA `(.L_x_1196) ;  /* 0x000002e000000947 */ /* 0x000fea0003800000 */
[----:B------:R-:W2:Y:S01]  /*1c1b0*/  LD.E.128 R8, [R22.64] ;  /* 0x0000000816087980 */ /* 0x000ea2000c101d00 */
[----:B------:R-:W-:Y:S02]  /*1c1c0*/  SHF.R.U32.HI R146, RZ, 0x10, R153 ;  /* 0x00000010ff927819 */ /* 0x000fe40000011699 */
[--C-:B------:R-:W-:Y:S02]  /*1c1d0*/  SHF.R.U64 R147, R150, 0x10, R151.reuse ;  /* 0x0000001096937819 */ /* 0x100fe40000001297 */
[----:B------:R-:W-:Y:S02]  /*1c1e0*/  SHF.R.U32.HI R150, RZ, 0x10, R151 ;  /* 0x00000010ff967819 */ /* 0x000fe40000011697 */
[----:B------:R-:W-:Y:S02]  /*1c1f0*/  PRMT R127, R127, 0x5410, R146 ;  /* 0x000054107f7f7816 */ /* 0x000fe40000000092 */
[----:B------:R-:W-:Y:S02]  /*1c200*/  SHF.R.U64 R135, R152, 0x10, R153 ;  /* 0x0000001098877819 */ /* 0x000fe40000001299 */
[----:B------:R-:W-:-:S02]  /*1c210*/  PRMT R133, R133, 0x5410, R150 ;  /* 0x0000541085857816 */ /* 0x000fc40000000096 */
[----:B------:R-:W-:Y:S02]  /*1c220*/  PRMT R134, R134, 0x5410, R147 ;  /* 0x0000541086867816 */ /* 0x000fe40000000093 */
[----:B------:R-:W-:Y:S02]  /*1c230*/  PRMT R132, R132, 0x5410, R135 ;  /* 0x0000541084847816 */ /* 0x000fe40000000087 */
[----:B------:R-:W-:Y:S02]  /*1c240*/  LOP3.LUT R153, R133, 0xffff0000, RZ, 0xc0, !PT ;  /* 0xffff000085997812 */ /* 0x000fe400078ec0ff */
[----:B------:R-:W-:Y:S02]  /*1c250*/  LOP3.LUT R155, R134, 0xffff0000, RZ, 0xc0, !PT ;  /* 0xffff0000869b7812 */ /* 0x000fe400078ec0ff */
[----:B--2---:R-:W-:Y:S01]  /*1c260*/  SHF.L.U32 R152, R8, 0x10, RZ ;  /* 0x0000001008987819 */ /* 0x004fe200000006ff */
        /* <DEDUP_REMOVED lines=33> */
[----:B------:R1:W-:Y:S02]  /*1c480*/  ST.E.128 [R22.64], R8 ;  /* 0x0000000816007985 */ /* 0x0003e4000c101d08 */
.L_x_1196:
[----:B------:R-:W-:Y:S05]  /*1c490*/  BSYNC B0 ;  /* 0x0000000000007941 */ /* 0x000fea0003800000 */
.L_x_1195:
[----:B-1----:R-:W-:Y:S01]  /*1c4a0*/  IADD3 R8, R18, 0x20, RZ ;  /* 0x0000002012087810 */ /* 0x002fe20007ffe0ff */
[----:B------:R-:W-:Y:S03]  /*1c4b0*/  BSSY B0, `(.L_x_1197) ;  /* 0x0000031000007945 */ /* 0x000fe60003800000 */
[----:B------:R-:W-:-:S13]  /*1c4c0*/  ISETP.GE.AND P0, PT, R8, R85, PT ;  /* 0x000000550800720c */ /* 0x000fda0003f06270 */
[----:B------:R-:W-:Y:S05]  /*1c4d0*/  @P0 BRA `(.L_x_1198) ;  /* 0x000002e000000947 */ /* 0x000fea0003800000 */
[----:B------:R-:W2:Y:S01]  /*1c4e0*/  LD.E.128 R8, [R22.64+0x4000] ;  /* 0x0040000816087980 */ /* 0x000ea2000c101d00 */
        /* <DEDUP_REMOVED lines=44> */
[----:B------:R1:W-:Y:S02]  /*1c7b0*/  ST.E.128 [R22.64+0x4000], R8 ;  /* 0x0040000816007985 */ /* 0x0003e4000c101d08 */
.L_x_1198:
[----:B------:R-:W-:Y:S05]  /*1c7c0*/  BSYNC B0 ;  /* 0x0000000000007941 */ /* 0x000fea0003800000 */
.L_x_1197:
        /* <DEDUP_REMOVED lines=50> */
.L_x_1200:
[----:B------:R-:W-:Y:S05]  /*1caf0*/  BSYNC B0 ;  /* 0x0000000000007941 */ /* 0x000fea0003800000 */
.L_x_1199:
[----:B-1----:R-:W-:-:S04]  /*1cb00*/  IADD3 R8, R18, 0x60, RZ ;  /* 0x0000006012087810 */ /* 0x002fc80007ffe0ff */
        /* <DEDUP_REMOVED lines=48> */
.L_x_1194:
[----:B------:R-:W-:Y:S05]  /*1ce10*/  BSYNC B1 ;  /* 0x0000000000017941 */ /* 0x000fea0003800000 */
.L_x_1193:
[----:B-1----:R-:W-:Y:S01]  /*1ce20*/  IADD3 R8, R106, 0x20, RZ ;  /* 0x000000206a087810 */ /* 0x002fe20007ffe0ff */
[----:B------:R-:W-:Y:S03]  /*1ce30*/  BSSY B1, `(.L_x_1201) ;  /* 0x00000cc000017945 */ /* 0x000fe60003800000 */
[----:B------:R-:W-:-:S13]  /*1ce40*/  ISETP.GE.AND P0, PT, R8, R45, PT ;  /* 0x0000002d0800720c */ /* 0x000fda0003f06270 */
[----:B------:R-:W-:Y:S05]  /*1ce50*/  @P0 BRA `(.L_x_1202) ;  /* 0x00000c9000000947 */ /* 0x000fea0003800000 */
[----:B------:R-:W-:Y:S01]  /*1ce60*/  ISETP.GE.AND P0, PT, R18, R85, PT ;  /* 0x000000551200720c */ /* 0x000fe20003f06270 */
[----:B------:R-:W-:-:S12]  /*1ce70*/  BSSY B0, `(.L_x_1203) ;  /* 0x0000030000007945 */ /* 0x000fd80003800000 */
[----:B------:R-:W-:Y:S05]  /*1ce80*/  @P0 BRA `(.L_x_1204) ;  /* 0x000002e000000947 */ /* 0x000fea0003800000 */
[----:B------:R-:W2:Y:S01]  /*1ce90*/  LD.E.128 R8, [R22.64+0x1000] ;  /* 0x0010000816087980 */ /* 0x000ea2000c101d00 */
        /* <DEDUP_REMOVED lines=9> */
[C---:B--2---:R-:W-:Y:S01]  /*1cf30*/  IMAD.U32 R108, R10.reuse, 0x10000, RZ ;  /* 0x000100000a6c7824 */ /* 0x044fe200078e00ff */
        /* <DEDUP_REMOVED lines=35> */
.L_x_1204:
[----:B------:R-:W-:Y:S05]  /*1d170*/  BSYNC B0 ;  /* 0x0000000000007941 */ /* 0x000fea0003800000 */
.L_x_1203:
[----:B-1----:R-:W-:Y:S01]  /*1d180*/  IADD3 R8, R18, 0x20, RZ ;  /* 0x0000002012087810 */ /* 0x002fe20007ffe0ff */
[----:B------:R-:W-:Y:S03]  /*1d190*/  BSSY B0, `(.L_x_1205) ;  /* 0x0000031000007945 */ /* 0x000fe60003800000 */
[----:B------:R-:W-:-:S13]  /*1d1a0*/  ISETP.GE.AND P0, PT, R8, R85, PT ;  /* 0x000000550800720c */ /* 0x000fda0003f06270 */
        /* <DEDUP_REMOVED lines=12> */
[C---:B--2---:R-:W-:Y:S01]  /*1d270*/  IMAD.U32 R99, R10.reuse, 0x10000, RZ ;  /* 0x000100000a637824 */ /* 0x044fe200078e00ff */
        /* <DEDUP_REMOVED lines=26> */
[----:B------:R-:W-:Y:S01]  /*1d420*/  FFMA.FTZ R109, R108, R11, -R10 ;  /* 0x0000000b6c6d7223 */ /* 0x000fe2000001080a */
[----:B------:R-:W-:Y:S01]  /*1d430*/  F2FP.BF16.PACK_AB R11, R100, R9 ;  /* 0x00000009640b723e */ /* 0x000fe200000010ff */
[----:B------:R-:W-:Y:S01]  /*1d440*/  FFMA.FTZ R8, R108, R8, R107 ;  /* 0x000000086c087223 */ /* 0x000fe2000001006b */
[----:B------:R-:W-:Y:S01]  /*1d450*/  F2FP.BF16.PACK_AB R10, R99, R76 ;  /* 0x0000004c630a723e */ /* 0x000fe200000010ff */
[----:B------:R-:W-:-:S03]  /*1d460*/  FFMA.FTZ R101, R101, R86, R88 ;  /* 0x0000005665657223 */ /* 0x000fc60000010058 */
[----:B------:R-:W-:Y:S02]  /*1d470*/  F2FP.BF16.PACK_AB R8, R8, R109 ;  /* 0x0000006d0808723e */ /* 0x000fe400000010ff */
[----:B------:R-:W-:-:S05]  /*1d480*/  F2FP.BF16.PACK_AB R9, R101, R98 ;  /* 0x000000626509723e */ /* 0x000fca00000010ff */
[----:B------:R1:W-:Y:S02]  /*1d490*/  ST.E.128 [R22.64+0x5000], R8 ;  /* 0x0050000816007985 */ /* 0x0003e4000c101d08 */
.L_x_1206:
[----:B------:R-:W-:Y:S05]  /*1d4a0*/  BSYNC B0 ;  /* 0x0000000000007941 */ /* 0x000fea0003800000 */
.L_x_1205:
        /* <DEDUP_REMOVED lines=13> */
[----:B------:R-:W-:Y:S01]  /*1d580*/  IMAD.U32 R89, R66, 0x10000, RZ ;  /* 0x0001000042597824 */ /* 0x000fe200078e00ff */
[----:B------:R-:W-:Y:S02]  /*1d590*/  LOP3.LUT R101, R64, 0xffff0000, RZ, 0xc0, !PT ;  /* 0xffff000040657812 */ /* 0x000fe400078ec0ff */
[----:B------:R-:W-:Y:S01]  /*1d5a0*/  LOP3.LUT R107, R66, 0xffff0000, RZ, 0xc0, !PT ;  /* 0xffff0000426b7812 */ /* 0x000fe200078ec0ff */
[C---:B--2---:R-:W-:Y:S01]  /*1d5b0*/  IMAD.U32 R86, R10.reuse, 0x10000, RZ ;  /* 0x000100000a567824 */ /* 0x044fe200078e00ff */
[----:B------:R-:W-:Y:S01]  /*1d5c0*/  LOP3.LUT R76, R10, 0xffff0000, RZ, 0xc0, !PT ;  /* 0xffff00000a4c7812 */ /* 0x000fe200078ec0ff */
[C---:B------:R-:W-:Y:S01]  /*1d5d0*/  IMAD.U32 R10, R11.reuse, 0x10000, RZ ;  /* 0x000100000b0a7824 */ /* 0x040fe200078e00ff */
[----:B------:R-:W-:Y:S01]  /*1d5e0*/  LOP3.LUT R88, R11, 0xffff0000, RZ, 0xc0, !PT ;  /* 0xffff00000b587812 */ /* 0x000fe200078ec0ff */
[----:B------:R-:W-:Y:S01]  /*1d5f0*/  IMAD.U32 R11, R64, 0x10000, RZ ;  /* 0x00010000400b7824 */ /* 0x000fe200078e00ff */
[----:B------:R-:W-:-:S02]  /*1d600*/  SHF.L.U32 R99, R8, 0x10, RZ ;  /* 0x0000001008637819 */ /* 0x000fc400000006ff */
[----:B------:R-:W-:Y:S01]  /*1d610*/  LOP3.LUT R98, R8, 0xffff0000, RZ, 0xc0, !PT ;  /* 0xffff000008627812 */ /* 0x000fe200078ec0ff */
[C---:B------:R-:W-:Y:S01]  /*1d620*/  FMUL.FTZ R64, R76.reuse, R11 ;  /* 0x0000000b4c407220 */ /* 0x040fe20000410000 */
[C---:B------:R-:W-:Y:S01]  /*1d630*/  SHF.L.U32 R8, R9.reuse, 0x10, RZ ;  /* 0x0000001009087819 */ /* 0x040fe200000006ff */
[----:B------:R-:W-:Y:S01]  /*1d640*/  FMUL.FTZ R76, R76, R89 ;  /* 0x000000594c4c7220 */ /* 0x000fe20000410000 */
[----:B------:R-:W-:Y:S01]  /*1d650*/  LOP3.LUT R66, R9, 0xffff0000, RZ, 0xc0, !PT ;  /* 0xffff000009427812 */ /* 0x000fe200078ec0ff */
[----:B------:R-:W-:Y:S02]  /*1d660*/  FMUL.FTZ R9, R88, R101 ;  /* 0x0000006558097220 */ /* 0x000fe40000410000 */
[C---:B------:R-:W-:Y:S02]  /*1d670*/  FFMA.FTZ R11, R86.reuse, R11, R76 ;  /* 0x0000000b560b7223 */ /* 0x040fe4000001004c */
[----:B------:R-:W-:Y:S01]  /*1d680*/  FFMA.FTZ R64, R86, R89, -R64 ;  /* 0x0000005956407223 */ /* 0x000fe20000010840 */
[----:B------:R-:W-:Y:S01]  /*1d690*/  SHF.L.U32 R86, R67, 0x10, RZ ;  /* 0x0000001043567819 */ /* 0x000fe200000006ff */
        /* <DEDUP_REMOVED lines=19> */
.L_x_1208:
[----:B------:R-:W-:Y:S05]  /*1d7d0*/  BSYNC B0 ;  /* 0x0000000000007941 */ /* 0x000fea0003800000 */
.L_x_1207:
        /* <DEDUP_REMOVED lines=14> */
[C---:B--2---:R-:W-:Y:S01]  /*1d8c0*/  LOP3.LUT R64, R10.reuse, 0xffff0000, RZ, 0xc0, !PT ;  /* 0xffff00000a407812 */ /* 0x044fe200078ec0ff */
[----:B------:R-:W-:Y:S01]  /*1d8d0*/  IMAD.U32 R65, R10, 0x10000, RZ ;  /* 0x000100000a417824 */ /* 0x000fe200078e00ff */
[C---:B------:R-:W-:Y:S01]  /*1d8e0*/  SHF.L.U32 R86, R8.reuse, 0x10, RZ ;  /* 0x0000001008567819 */ /* 0x040fe200000006ff */
[C---:B------:R-:W-:Y:S01]  /*1d8f0*/  IMAD.U32 R10, R11.reuse, 0x10000, RZ ;  /* 0x000100000b0a7824 */ /* 0x040fe200078e00ff */
[----:B------:R-:W-:Y:S01]  /*1d900*/  LOP3.LUT R76, R8, 0xffff0000, RZ, 0xc0, !PT ;  /* 0xffff0000084c7812 */ /* 0x000fe200078ec0ff */
[----:B------:R-:W-:Y:S01]  /*1d910*/  IMAD.U32 R8, R56, 0x10000, RZ ;  /* 0x0001000038087824 */ /* 0x000fe200078e00ff */
[----:B------:R-:W-:Y:S01]  /*1d920*/  LOP3.LUT R66, R11, 0xffff0000, RZ, 0xc0, !PT ;  /* 0xffff00000b427812 */ /* 0x000fe200078ec0ff */
[----:B------:R-:W-:Y:S01]  /*1d930*/  IMAD.U32 R11, R58, 0x10000, RZ ;  /* 0x000100003a0b7824 */ /* 0x000fe200078e00ff */
[C---:B------:R-:W-:Y:S01]  /*1d940*/  SHF.L.U32 R67, R9.reuse, 0x10, RZ ;  /* 0x0000001009437819 */ /* 0x040fe200000006ff */
[----:B------:R-:W-:Y:S01]  /*1d950*/  FMUL.FTZ R56, R64, R8 ;  /* 0x0000000840387220 */ /* 0x000fe20000410000 */
[----:B------:R-:W-:Y:S01]  /*1d960*/  LOP3.LUT R58, R9, 0xffff0000, RZ, 0xc0, !PT ;  /* 0xffff0000093a7812 */ /* 0x000fe200078ec0ff */
[----:B------:R-:W-:-:S02]  /*1d970*/  FMUL.FTZ R9, R66, R89 ;  /* 0x0000005942097220 */ /* 0x000fc40000410000 */
[-C--:B------:R-:W-:Y:S02]  /*1d980*/  FMUL.FTZ R64, R64, R11.reuse ;  /* 0x0000000b40407220 */ /* 0x080fe40000410000 */
[----:B------:R-:W-:Y:S02]  /*1d990*/  FFMA.FTZ R56, R65, R11, -R56 ;  /* 0x0000000b41387223 */ /* 0x000fe40000010838 */
[-C--:B------:R-:W-:Y:S02]  /*1d9a0*/  FMUL.FTZ R66, R66, R99.reuse ;  /* 0x0000006342427220 */ /* 0x080fe40000410000 */
[C---:B------:R-:W-:Y:S01]  /*1d9b0*/  FFMA.FTZ R9, R10.reuse, R99, -R9 ;  /* 0x000000630a097223 */ /* 0x040fe20000010809 */
[----:B------:R-:W-:Y:S01]  /*1d9c0*/  SHF.L.U32 R99, R59, 0x10, RZ ;  /* 0x000000103b637819 */ /* 0x000fe200000006ff */
[C---:B------:R-:W-:Y:S01]  /*1d9d0*/  IMAD.U32 R11, R57.reuse, 0x10000, RZ ;  /* 0x00010000390b7824 */ /* 0x040fe200078e00ff */
[----:B------:R-:W-:Y:S01]  /*1d9e0*/  LOP3.LUT R57, R57, 0xffff0000, RZ, 0xc0, !PT ;  /* 0xffff000039397812 */ /* 0x000fe200078ec0ff */
[----:B------:R-:W-:Y:S01]  /*1d9f0*/  FFMA.FTZ R65, R65, R8, R64 ;  /* 0x0000000841417223 */ /* 0x000fe20000010040 */
[----:B------:R-:W-:Y:S01]  /*1da00*/  LOP3.LUT R59, R59, 0xffff0000, RZ, 0xc0, !PT ;  /* 0xffff00003b3b7812 */ /* 0x000fe200078ec0ff */
[----:B------:R-:W-:-:S02]  /*1da10*/  FFMA.FTZ R66, R10, R89, R66 ;  /* 0x000000590a427223 */ /* 0x000fc40000010042 */
[----:B------:R-:W-:Y:S02]  /*1da20*/  FMUL.FTZ R8, R76, R11 ;  /* 0x0000000b4c087220 */ /* 0x000fe40000410000 */
[----:B------:R-:W-:Y:S02]  /*1da30*/  FMUL.FTZ R10, R58, R57 ;  /* 0x000000393a0a7220 */ /* 0x000fe40000410000 */
[----:B------:R-:W-:Y:S02]  /*1da40*/  FMUL.FTZ R76, R76, R99 ;  /* 0x000000634c4c7220 */ /* 0x000fe40000410000 */
[----:B------:R-:W-:Y:S02]  /*1da50*/  FMUL.FTZ R58, R58, R59 ;  /* 0x0000003b3a3a7220 */ /* 0x000fe40000410000 */
[C---:B------:R-:W-:Y:S02]  /*1da60*/  FFMA.FTZ R8, R86.reuse, R99, -R8 ;  /* 0x0000006356087223 */ /* 0x040fe40000010808 */
[----:B------:R-:W-:Y:S01]  /*1da70*/  FFMA.FTZ R89, R86, R11, R76 ;  /* 0x0000000b56597223 */ /* 0x000fe2000001004c */
[----:B------:R-:W-:Y:S01]  /*1da80*/  F2FP.BF16.PACK_AB R11, R66, R9 ;  /* 0x00000009420b723e */ /* 0x000fe200000010ff */
[----:B------:R-:W-:Y:S01]  /*1da90*/  FFMA.FTZ R59, R67, R59, -R10 ;  /* 0x0000003b433b7223 */ /* 0x000fe2000001080a */
[----:B------:R-:W-:Y:S01]  /*1daa0*/  F2FP.BF16.PACK_AB R10, R65, R56 ;  /* 0x00000038410a723e */ /* 0x000fe200000010ff */
[----:B------:R-:W-:Y:S01]  /*1dab0*/  FFMA.FTZ R58, R67, R57, R58 ;  /* 0x00000039433a7223 */ /* 0x000fe2000001003a */
[----:B------:R-:W-:-:S04]  /*1dac0*/  F2FP.BF16.PACK_AB R8, R89, R8 ;  /* 0x000000085908723e */ /* 0x000fc800000010ff */
[----:B------:R-:W-:-:S05]  /*1dad0*/  F2FP.BF16.PACK_AB R9, R58, R59 ;  /* 0x0000003b3a09723e */ /* 0x000fca00000010ff */
[----:B------:R1:W-:Y:S02]  /*1dae0*/  ST.E.128 [R22.64+0xd000], R8 ;  /* 0x00d0000816007985 */ /* 0x0003e4000c101d08 */
.L_x_1202:
[----:B------:R-:W-:Y:S05]  /*1daf0*/  BSYNC B1 ;  /* 0x0000000000017941 */ /* 0x000fea0003800000 */
.L_x_1201:
        /* <DEDUP_REMOVED lines=52> */
[----:B------:R1:W-:Y:S02]  /*1de40*/  ST.E.128 [R22.64+0x2000], R8 ;  /* 0x0020000816007985 */ /* 0x0003e4000c101d08 */
.L_x_1212:
[----:B------:R-:W-:Y:S05]  /*1de50*/  BSYNC B0 ;  /* 0x0000000000007941 */ /* 0x000fea0003800000 */
.L_x_1211:
        /* <DEDUP_REMOVED lines=50> */
.L_x_1214:
[----:B------:R-:W-:Y:S05]  /*1e180*/  BSYNC B0 ;  /* 0x0000000000007941 */ /* 0x000fea0003800000 */
.L_x_1213:
        /* <DEDUP_REMOVED lines=13> */
[C---:B--2---:R-:W-:Y:S01]  /*1e260*/  IMAD.U32 R47, R10.reuse, 0x10000, RZ ;  /* 0x000100000a2f7824 */ /* 0x044fe200078e00ff */
        /* <DEDUP_REMOVED lines=36> */
.L_x_1216:
[----:B------:R-:W-:Y:S05]  /*1e4b0*/  BSYNC B0 ;  /* 0x0000000000007941 */ /* 0x000fea0003800000 */
.L_x_1215:
[----:B-1----:R-:W-:-:S04]  /*1e4c0*/  IADD3 R8, R18, 0x60, RZ ;  /* 0x0000006012087810 */ /* 0x002fc80007ffe0ff */
        /* <DEDUP_REMOVED lines=48> */
.L_x_1210:
[----:B------:R-:W-:Y:S05]  /*1e7d0*/  BSYNC B1 ;  /* 0x0000000000017941 */ /* 0x000fea0003800000 */
.L_x_1209:
[----:B------:R-:W-:Y:S01]  /*1e7e0*/  IADD3 R106, R106, 0x60, RZ ;  /* 0x000000606a6a7810 */ /* 0x000fe20007ffe0ff */
[----:B-1----:R-:W-:Y:S02]  /*1e7f0*/  IMAD.MOV.U32 R8, RZ, RZ, R80 ;  /* 0x000000ffff087224 */ /* 0x002fe400078e0050 */
[----:B------:R-:W-:Y:S01]  /*1e800*/  IMAD.MOV.U32 R9, RZ, RZ, 0x0 ;  /* 0x00000000ff097424 */ /* 0x000fe200078e00ff */
[----:B------:R-:W-:-:S13]  /*1e810*/  ISETP.GE.AND P0, PT, R106, R45, PT ;  /* 0x0000002d6a00720c */ /* 0x000fda0003f06270 */
[----:B------:R-:W-:Y:S05]  /*1e820*/  @P0 RET.REL.NODEC R8 `(_ZN7cutlass13device_kernelIN5flash19enable_sm80_to_sm89INS1_16FlashAttnFwdSm80INS1_25CollectiveMainloopFwdSm80ILi8ELi1ELb0EN4cute5tupleIJNS5_1CILi128EEENS7_ILi48EEENS7_ILi256EEEEEELi256ENS_10bfloat16_tEfNS_4arch4Sm80ELb0ELb1ELb1ELb1ELb0ELb1ELb1ELb0EEENS1_21CollectiveEpilogueFwdINS6_IJS8_SA_S9_EEENS6_IJNS7_ILi1EEESI_SI_EEESC_SE_Li256ELb1ELb1ELb0ELb0EEENS1_19SingleTileSchedulerILb1ELb0ELb1ELi128EEEEEEEEEvNT_6ParamsE) ;  /* 0xfffe17d008000950 */ /* 0x000fea0003c3ffff */
[----:B------:R-:W-:Y:S01]  /*1e830*/  ISETP.GE.AND P0, PT, R18, R85, PT ;  /* 0x000000551200720c */ /* 0x000fe20003f06270 */
[----:B------:R-:W-:-:S12]  /*1e840*/  BSSY B0, `(.L_x_1217) ;  /* 0x0000030000007945 */ /* 0x000fd80003800000 */
        /* <DEDUP_REMOVED lines=22> */
[-C--:B------:R-:W-:Y:S01]  /*1e9b0*/  FMUL.FTZ R25, R25, R11.reuse ;  /* 0x0000000b19197220 */ /* 0x080fe20000410000 */
[----:B------:R-:W-:Y:S01]  /*1e9c0*/  LOP3.LUT R39, R39, 0xffff0000, RZ, 0xc0, !PT ;  /* 0xffff000027277812 */ /* 0x000fe200078ec0ff */
[----:B------:R-:W-:Y:S01]  /*1e9d0*/  FFMA.FTZ R35, R26, R11, -R35 ;  /* 0x0000000b1a237223 */ /* 0x000fe20000010823 */
[----:B------:R-:W-:Y:S01]  /*1e9e0*/  LOP3.LUT R36, R9, 0xffff0000, RZ, 0xc0, !PT ;  /* 0xffff000009247812 */ /* 0x000fe200078ec0ff */
[----:B------:R-:W-:-:S02]  /*1e9f0*/  FMUL.FTZ R9, R27, R37 ;  /* 0x000000251b097220 */ /* 0x000fc40000410000 */
[-C--:B------:R-:W-:Y:S02]  /*1ea00*/  FMUL.FTZ R27, R27, R39.reuse ;  /* 0x000000271b1b7220 */ /* 0x080fe40000410000 */
[----:B------:R-:W-:Y:S01]  /*1ea10*/  FFMA.FTZ R9, R10, R39, -R9 ;  /* 0x000000270a097223 */ /* 0x000fe20000010809 */
[----:B------:R-:W-:Y:S01]  /*1ea20*/  LOP3.LUT R39, R38, 0xffff0000, RZ, 0xc0, !PT ;  /* 0xffff000026277812 */ /* 0x000fe200078ec0ff */
[----:B------:R-:W-:Y:S01]  /*1ea30*/  FFMA.FTZ R8, R26, R8, R25 ;  /* 0x000000081a087223 */ /* 0x000fe20000010019 */
[----:B------:R-:W-:Y:S01]  /*1ea40*/  SHF.L.U32 R25, R44, 0x10, RZ ;  /* 0x000000102c197819 */ /* 0x000fe200000006ff */
[----:B------:R-:W-:Y:S02]  /*1ea50*/  IMAD.U32 R11, R38, 0x10000, RZ ;  /* 0x00010000260b7824 */ /* 0x000fe400078e00ff */
[----:B------:R-:W-:Y:S02]  /*1ea60*/  FFMA.FTZ R26, R10, R37, R27 ;  /* 0x000000250a1a7223 */ /* 0x000fe4000001001b */
[----:B------:R-:W-:-:S02]  /*1ea70*/  FMUL.FTZ R10, R33, R11 ;  /* 0x0000000b210a7220 */ /* 0x000fc40000410000 */
        /* <DEDUP_REMOVED lines=12> */
.L_x_1218:
[----:B------:R-:W-:Y:S05]  /*1eb40*/  BSYNC B0 ;  /* 0x0000000000007941 */ /* 0x000fea0003800000 */
.L_x_1217:
        /* <DEDUP_REMOVED lines=50> */
.L_x_1220:
[----:B------:R-:W-:Y:S05]  /*1ee70*/  BSYNC B0 ;  /* 0x0000000000007941 */ /* 0x000fea0003800000 */
.L_x_1219:
        /* <DEDUP_REMOVED lines=28> */
[----:B------:R-:W-:Y:S01]  /*1f040*/  FFMA.FTZ R16, R26, R11, -R16 ;  /* 0x0000000b1a107223 */ /* 0x000fe20000010810 */
[----:B------:R-:W-:Y:S01]  /*1f050*/  SHF.L.U32 R11, R17, 0x10, RZ ;  /* 0x00000010110b7819 */ /* 0x000fe200000006ff */
[-C--:B------:R-:W-:Y:S01]  /*1f060*/  FMUL.FTZ R27, R27, R31.reuse ;  /* 0x0000001f1b1b7220 */ /* 0x080fe20000410000 */
[----:B------:R-:W-:Y:S01]  /*1f070*/  LOP3.LUT R17, R17, 0xffff0000, RZ, 0xc0, !PT ;  /* 0xffff000011117812 */ /* 0x000fe200078ec0ff */
[----:B------:R-:W-:Y:S01]  /*1f080*/  FFMA.FTZ R9, R10, R31, -R9 ;  /* 0x0000001f0a097223 */ /* 0x000fe20000010809 */
[----:B------:R-:W-:Y:S01]  /*1f090*/  LOP3.LUT R31, R24, 0xffff0000, RZ, 0xc0, !PT ;  /* 0xffff0000181f7812 */ /* 0x000fe200078ec0ff */
[----:B------:R-:W-:Y:S02]  /*1f0a0*/  FFMA.FTZ R25, R26, R8, R25 ;  /* 0x000000081a197223 */ /* 0x000fe40000010019 */
[----:B------:R-:W-:Y:S02]  /*1f0b0*/  IMAD.U32 R8, R24, 0x10000, RZ ;  /* 0x0001000018087824 */ /* 0x000fe400078e00ff */
        /* <DEDUP_REMOVED lines=14> */
.L_x_1222:
[----:B------:R-:W-:Y:S05]  /*1f1a0*/  BSYNC B0 ;  /* 0x0000000000007941 */ /* 0x000fea0003800000 */
.L_x_1221:
[----:B------:R-:W-:Y:S01]  /*1f1b0*/  IADD3 R18, R18, 0x60, RZ ;  /* 0x0000006012127810 */ /* 0x000fe20007ffe0ff */
[----:B-1----:R-:W-:Y:S02]  /*1f1c0*/  IMAD.MOV.U32 R8, RZ, RZ, R80 ;  /* 0x000000ffff087224 */ /* 0x002fe400078e0050 */
[----:B------:R-:W-:Y:S01]  /*1f1d0*/  IMAD.MOV.U32 R9, RZ, RZ, 0x0 ;  /* 0x00000000ff097424 */ /* 0x000fe200078e00ff */
[----:B------:R-:W-:-:S13]  /*1f1e0*/  ISETP.GE.AND P0, PT, R18, R85, PT ;  /* 0x000000551200720c */ /* 0x000fda0003f06270 */
[----:B------:R-:W-:Y:S05]  /*1f1f0*/  @P0 RET.REL.NODEC R8 `(_ZN7cutlass13device_kernelIN5flash19enable_sm80_to_sm89INS1_16FlashAttnFwdSm80INS1_25CollectiveMainloopFwdSm80ILi8ELi1ELb0EN4cute5tupleIJNS5_1CILi128EEENS7_ILi48EEENS7_ILi256EEEEEELi256ENS_10bfloat16_tEfNS_4arch4Sm80ELb0ELb1ELb1ELb1ELb0ELb1ELb1ELb0EEENS1_21CollectiveEpilogueFwdINS6_IJS8_SA_S9_EEENS6_IJNS7_ILi1EEESI_SI_EEESC_SE_Li256ELb1ELb1ELb0ELb0EEENS1_19SingleTileSchedulerILb1ELb0ELb1ELi128EEEEEEEEEvNT_6ParamsE) ;  /* 0xfffe0e0008000950 */ /* 0x000fea0003c3ffff */
        /* <DEDUP_REMOVED lines=41> */
[C---:B------:R-:W-:Y:S01]  /*1f490*/  FFMA.FTZ R16, R19.reuse, R13, -R16 ;  /* 0x0000000d13107223 */ /* 0x040fe20000010810 */
[----:B------:R-:W-:Y:S01]  /*1f4a0*/  MOV R13, 0x0 ;  /* 0x00000000000d7802 */ /* 0x000fe20000000f00 */
[----:B------:R-:W-:Y:S01]  /*1f4b0*/  FFMA.FTZ R15, R19, R15, R14 ;  /* 0x0000000f130f7223 */ /* 0x000fe2000001000e */
[----:B------:R-:W-:Y:S01]  /*1f4c0*/  F2FP.BF16.PACK_AB R8, R21, R24 ;  /* 0x000000181508723e */ /* 0x000fe200000010ff */
[----:B------:R-:W-:-:S03]  /*1f4d0*/  IMAD.MOV.U32 R12, RZ, RZ, R80 ;  /* 0x000000ffff0c7224 */ /* 0x000fc600078e0050 */
[----:B------:R-:W-:-:S05]  /*1f4e0*/  F2FP.BF16.PACK_AB R9, R15, R16 ;  /* 0x000000100f09723e */ /* 0x000fca00000010ff */
[----:B------:R1:W-:Y:S01]  /*1f4f0*/  ST.E.128 [R22.64+0xf000], R8 ;  /* 0x00f0000816007985 */ /* 0x0003e2000c101d08 */
[----:B------:R-:W-:Y:S05]  /*1f500*/  RET.REL.NODEC R12 `(_ZN7cutlass13device_kernelIN5flash19enable_sm80_to_sm89INS1_16FlashAttnFwdSm80INS1_25CollectiveMainloopFwdSm80ILi8ELi1ELb0EN4cute5tupleIJNS5_1CILi128EEENS7_ILi48EEENS7_ILi256EEEEEELi256ENS_10bfloat16_tEfNS_4arch4Sm80ELb0ELb1ELb1ELb1ELb0ELb1ELb1ELb0EEENS1_21CollectiveEpilogueFwdINS6_IJS8_SA_S9_EEENS6_IJNS7_ILi1EEESI_SI_EEESC_SE_Li256ELb1ELb1ELb0ELb0EEENS1_19SingleTileSchedulerILb1ELb0ELb1ELi128EEEEEEEEEvNT_6ParamsE) ;  /* 0xfffe0af00c007950 */ /* 0x000fea0003c3ffff */
.L_x_1177:
        /* <DEDUP_REMOVED lines=28> */
.L_x_1259:
[----:B------:R-:W-:Y:S05]  /*1f6d0*/  BRA.DIV ~URZ, `(.L_x_1224) ;  /* 0x000058527f007947 */ /* 0x000fea000b800000 */
[----:B------:R3:W4:Y:S04]  /*1f6e0*/  SHFL.IDX PT, R26, R21, RZ, 0x181f ;  /* 0x00181fff151a7589 */ /* 0x00072800000e0000 */
[----:B------:R3:W1:Y:S04]  /*1f6f0*/  SHFL.IDX PT, R23, R20, RZ, 0x181f ;  /* 0x00181fff14177589 */ /* 0x00066800000e0000 */
[----:B------:R3:W2:Y:S02]  /*1f700*/  SHFL.IDX PT, R16, R18, RZ, 0x181f ;  /* 0x00181fff12107589 */ /* 0x0006a400000e0000 */
.L_x_1260:
        /* <DEDUP_REMOVED lines=19> */
[C---:B------:R-:W-:Y:S01]  /*1f840*/  IADD3 R10, R76.reuse, 0x40, RZ ;  /* 0x000000404c0a7810 */ /* 0x040fe20007ffe0ff */
[----:B------:R-:W-:Y:S01]  /*1f850*/  CS2R R114, SRZ ;  /* 0x0000000000727805 */ /* 0x000fe2000001ff00 */
[-C--:B------:R-:W-:Y:S01]  /*1f860*/  ISETP.GE.AND P1, PT, R76, R85.reuse, PT ;  /* 0x000000554c00720c */ /* 0x080fe20003f26270 */
[----:B------:R-:W-:Y:S01]  /*1f870*/  CS2R R112, SRZ ;  /* 0x0000000000707805 */ /* 0x000fe2000001ff00 */
[----:B------:R-:W-:Y:S01]  /*1f880*/  ISETP.GE.AND P0, PT, R10, R85, PT ;  /* 0x000000550a00720c */ /* 0x000fe20003f06270 */
[----:B------:R-:W-:Y:S01]  /*1f890*/  CS2R R110, SRZ ;  /* 0x00000000006e7805 */ /* 0x000fe2000001ff00 */
[----:B------:R-:W-:Y:S01]  /*1f8a0*/  CS2R R108, SRZ ;  /* 0x00000000006c7805 */ /* 0x000fe2000001ff00 */
[----:B------:R-:W-:Y:S01]  /*1f8b0*/  CS2R R94, SRZ ;  /* 0x00000000005e7805 */ /* 0x000fe2000001ff00 */
[----:B------:R-:W-:Y:S01]  /*1f8c0*/  CS2R R92, SRZ ;  /* 0x00000000005c7805 */ /* 0x000fe2000001ff00 */
[----:B------:R-:W-:Y:S01]  /*1f8d0*/  CS2R R90, SRZ ;  /* 0x00000000005a7805 */ /* 0x000fe2000001ff00 */
[----:B------:R-:W-:-:S05]  /*1f8e0*/  CS2R R88, SRZ ;  /* 0x0000000000587805 */ /* 0x000fca000001ff00 */
[----:B----4-:R-:W-:Y:S02]  /*1f8f0*/  @!P1 IMAD.WIDE R12, R76, 0x2, R26 ;  /* 0x000000024c0c9825 */ /* 0x010fe400078e021a */
[----:B------:R-:W-:-:S03]  /*1f900*/  @!P0 SHF.R.S32.HI R11, RZ, 0x1f, R10 ;  /* 0x0000001fff0b8819 */ /* 0x000fc6000001140a */
[----:B------:R2:W5:Y:S01]  /*1f910*/  @!P1 LD.E.128 R112, [R12.64] ;  /* 0x000000080c709980 */ /* 0x000562000c101d00 */
[----:B------:R-:W-:-:S04]  /*1f920*/  @!P0 LEA.HI R11, R11, R10, RZ, 0x3 ;  /* 0x0000000a0b0b8211 */ /* 0x000fc800078f18ff */
[----:B------:R-:W-:-:S05]  /*1f930*/  @!P0 LOP3.LUT R11, R11, 0xfffffff8, RZ, 0xc0, !PT ;  /* 0xfffffff80b0b8812 */ /* 0x000fca00078ec0ff */
[----:B------:R-:W-:-:S04]  /*1f940*/  @!P0 IMAD.WIDE R26, R11, 0x2, R26 ;  /* 0x000000020b1a8825 */ /* 0x000fc800078e021a */
[--C-:B-1----:R-:W-:Y:S01]  /*1f950*/  @!P0 IMAD.WIDE R10, R11, 0x2, R22.reuse ;  /* 0x000000020b0a8825 */ /* 0x102fe200078e0216 */
[----:B------:R2:W5:Y:S03]  /*1f960*/  @!P0 LD.E.128 R92, [R26.64] ;  /* 0x000000081a5c8980 */ /* 0x000566000c101d00 */
[----:B------:R-:W-:Y:S01]  /*1f970*/  @!P1 IMAD.WIDE R22, R76, 0x2, R22 ;  /* 0x000000024c169825 */ /* 0x000fe200078e0216 */
[----:B------:R2:W5:Y:S04]  /*1f980*/  @!P0 LD.E.128 R88, [R10.64] ;  /* 0x000000080a588980 */ /* 0x000568000c101d00 */
[----:B------:R2:W5:Y:S02]  /*1f990*/  @!P1 LD.E.128 R108, [R22.64] ;  /* 0x00000008166c9980 */ /* 0x000564000c101d00 */
.L_x_1226:
[----:B------:R-:W-:Y:S05]  /*1f9a0*/  BSYNC B0 ;  /* 0x0000000000007941 */ /* 0x000fea0003800000 */
.L_x_1225:
        /* <DEDUP_REMOVED lines=34> */
[----:B------:R2:W4:Y:S04]  /*1fbd0*/  SHFL.IDX PT, R24, R21, 0x1, 0x181f ;  /* 0x00381f0015187f89 */ /* 0x00052800000e0000 */
[----:B-1----:R2:W1:Y:S04]  /*1fbe0*/  SHFL.IDX PT, R23, R20, 0x1, 0x181f ;  /* 0x00381f0014177f89 */ /* 0x00246800000e0000 */
[----:B------:R2:W1:Y:S02]  /*1fbf0*/  SHFL.IDX PT, R16, R18, 0x1, 0x181f ;  /* 0x00381f0012107f89 */ /* 0x00046400000e0000 */
.L_x_1261:
        /* <DEDUP_REMOVED lines=10> */
[----:B-1----:R-:W-:-:S07]  /*1fca0*/  IMAD.MOV.U32 R22, RZ, RZ, R16 ;  /* 0x000000ffff167224 */ /* 0x002fce00078e0010 */
        /* <DEDUP_REMOVED lines=12> */
[----:B---34-:R-:W-:Y:S02]  /*1fd70*/  @!P1 IMAD.WIDE R12, R76, 0x2, R24 ;  /* 0x000000024c0c9825 */ /* 0x018fe400078e0218 */
[----:B------:R-:W-:-:S03]  /*1fd80*/  @!P0 SHF.R.S32.HI R10, RZ, 0x1f, R11 ;  /* 0x0000001fff0a8819 */ /* 0x000fc6000001140b */
[----:B------:R1:W5:Y:S01]  /*1fd90*/  @!P1 LD.E.128 R64, [R12.64] ;  /* 0x000000080c409980 */ /* 0x000362000c101d00 */
[----:B------:R-:W-:-:S04]  /*1fda0*/  @!P0 LEA.HI R10, R10, R11, RZ, 0x3 ;  /* 0x0000000b0a0a8211 */ /* 0x000fc800078f18ff */
[----:B------:R-:W-:-:S05]  /*1fdb0*/  @!P0 LOP3.LUT R10, R10, 0xfffffff8, RZ, 0xc0, !PT ;  /* 0xfffffff80a0a8812 */ /* 0x000fca00078ec0ff */
[----:B------:R-:W-:-:S04]  /*1fdc0*/  @!P0 IMAD.WIDE R24, R10, 0x2, R24 ;  /* 0x000000020a188825 */ /* 0x000fc800078e0218 */
[--C-:B------:R-:W-:Y:S01]  /*1fdd0*/  @!P0 IMAD.WIDE R10, R10, 0x2, R22.reuse ;  /* 0x000000020a0a8825 */ /* 0x100fe200078e0216 */
[----:B------:R1:W5:Y:S03]  /*1fde0*/  @!P0 LD.E.128 R56, [R24.64] ;  /* 0x0000000818388980 */ /* 0x000366000c101d00 */
[----:B------:R-:W-:Y:S01]  /*1fdf0*/  @!P1 IMAD.WIDE R22, R76, 0x2, R22 ;  /* 0x000000024c169825 */ /* 0x000fe200078e0216 */
[----:B------:R1:W5:Y:S04]  /*1fe00*/  @!P0 LD.E.128 R52, [R10.64] ;  /* 0x000000080a348980 */ /* 0x000368000c101d00 */
[----:B------:R1:W5:Y:S02]  /*1fe10*/  @!P1 LD.E.128 R60, [R22.64] ;  /* 0x00000008163c9980 */ /* 0x000364000c101d00 */
.L_x_1229:
[----:B------:R-:W-:Y:S05]  /*1fe20*/  BSYNC B0 ;  /* 0x0000000000007941 */ /* 0x000fea0003800000 */
.L_x_1228:
[----:B-1---5:R-:W-:Y:S02]  /*1fe30*/  IMAD.MOV.U32 R13, RZ, RZ, R58 ;  /* 0x000000ffff0d7224 */ /* 0x022fe400078e003a */
        /* <DEDUP_REMOVED lines=32> */
[----:B---3--:R1:W3:Y:S02]  /*20040*/  SHFL.IDX PT, R25, R19, 0x2, 0x181f ;  /* 0x00581f0013197f89 */ /* 0x0082e400000e0000 */
.L_x_1262:
[----:B------:R-:W-:Y:S05]  /*20050*/  BRA.DIV ~URZ, `(.L_x_1231) ;  /* 0x000052727f007947 */ /* 0x000fea000b800000 */
[----:B----4-:R4:W1:Y:S04]  /*20060*/  SHFL.IDX PT, R24, R21, 0x2, 0x181f ;  /* 0x00581f0015187f89 */ /* 0x01086800000e0000 */
[----:B------:R4:W2:Y:S04]  /*20070*/  SHFL.IDX PT, R23, R20, 0x2, 0x181f ;  /* 0x00581f0014177f89 */ /* 0x0008a800000e0000 */
[----:B------:R4:W3:Y:S02]  /*20080*/  SHFL.IDX PT, R16, R18, 0x2, 0x181f ;  /* 0x00581f0012107f89 */ /* 0x0008e400000e0000 */
.L_x_1263:
        /* <DEDUP_REMOVED lines=11> */
[----:B--2---:R-:W-:-:S06]  /*20140*/  IMAD.MOV.U32 R17, RZ, RZ, R23 ;  /* 0x000000ffff117224 */ /* 0x004fcc00078e0017 */
        /* <DEDUP_REMOVED lines=12> */
[----:B-1-3--:R-:W-:Y:S02]  /*20210*/  @!P1 IMAD.WIDE R12, R76, 0x2, R24 ;  /* 0x000000024c0c9825 */ /* 0x00afe400078e0218 */
        /* <DEDUP_REMOVED lines=10> */
.L_x_1233:
[----:B------:R-:W-:Y:S05]  /*202c0*/  BSYNC B0 ;  /* 0x0000000000007941 */ /* 0x000fea0003800000 */
.L_x_1232:
[----:B-1---5:R-:W-:Y:S01]  /*202d0*/  IMAD.MOV.U32 R13, RZ, RZ, R38 ;  /* 0x000000ffff0d7224 */ /* 0x022fe200078e0026 */
[----:B------:R-:W-:Y:S01]  /*202e0*/  CS2R R22, SRZ ;  /* 0x0000000000167805 */ /* 0x000fe2000001ff00 */
        /* <DEDUP_REMOVED lines=33> */
.L_x_1264:
[----:B------:R-:W-:Y:S01]  /*20500*/  SHF.R.S32.HI R11, RZ, 0x1f, R156 ;  /* 0x0000001fff0b7819 */ /* 0x000fe2000001149c */
[----:B-1----:R-:W-:-:S03]  /*20510*/  IMAD.SHL.U32 R19, R15, 0x80, RZ ;  /* 0x000000800f137824 */ /* 0x002fc600078e00ff */
[----:B------:R-:W-:-:S04]  /*20520*/  LEA.HI R10, R11, R156, RZ, 0x3 ;  /* 0x0000009c0b0a7211 */ /* 0x000fc800078f18ff */
[----:B------:R-:W-:Y:S01]  /*20530*/  LEA.HI.SX32 R19, R10, R19, 0x1d ;  /* 0x000000130a137211 */ /* 0x000fe200078feaff */
[----:B------:R-:W-:Y:S05]  /*20540*/  BRA.DIV ~URZ, `(.L_x_1235) ;  /* 0x00004f527f007947 */ /* 0x000fea000b800000 */
[----:B------:R1:W4:Y:S01]  /*20550*/  SHFL.IDX PT, R68, R21, 0x3, 0x181f ;  /* 0x00781f0015447f89 */ /* 0x00032200000e0000 */
[----:B--2---:R-:W-:-:S03]  /*20560*/  MOV R69, R17 ;  /* 0x0000001100457202 */ /* 0x004fc60000000f00 */
[----:B------:R1:W2:Y:S04]  /*20570*/  SHFL.IDX PT, R15, R20, 0x3, 0x181f ;  /* 0x00781f00140f7f89 */ /* 0x0002a800000e0000 */
[----:B------:R1:W3:Y:S02]  /*20580*/  SHFL.IDX PT, R14, R18, 0x3, 0x181f ;  /* 0x00781f00120e7f89 */ /* 0x0002e400000e0000 */
.L_x_1265:
[----:B------:R-:W-:Y:S01]  /*20590*/  IADD3 R19, R19, 0x60, RZ ;  /* 0x0000006013137810 */ /* 0x000fe20007ffe0ff */
[----:B------:R-:W-:Y:S01]  /*205a0*/  BSSY B0, `(.L_x_1236) ;  /* 0x0000020000007945 */ /* 0x000fe20003800000 */
[----:B-1--4-:R-:W-:Y:S01]  /*205b0*/  CS2R R20, SRZ ;  /* 0x0000000000147805 */ /* 0x012fe2000001ff00 */
[----:B------:R-:W-:Y:S01]  /*205c0*/  CS2R R30, SRZ ;  /* 0x00000000001e7805 */ /* 0x000fe2000001ff00 */
[----:B------:R-:W-:Y:S01]  /*205d0*/  ISETP.GE.AND P0, PT, R19, R8, PT ;  /* 0x000000081300720c */ /* 0x000fe20003f06270 */
[----:B------:R-:W-:Y:S01]  /*205e0*/  CS2R R28, SRZ ;  /* 0x00000000001c7805 */ /* 0x000fe2000001ff00 */
[----:B------:R-:W-:Y:S01]  /*205f0*/  CS2R R18, SRZ ;  /* 0x0000000000127805 */ /* 0x000fe2000001ff00 */
[----:B---3--:R-:W-:Y:S01]  /*20600*/  CS2R R16, SRZ ;  /* 0x0000000000107805 */ /* 0x008fe2000001ff00 */
[----:B------:R-:W-:Y:S01]  /*20610*/  CS2R R26, SRZ ;  /* 0x00000000001a7805 */ /* 0x000fe2000001ff00 */
[----:B------:R-:W-:-:S08]  /*20620*/  CS2R R24, SRZ ;  /* 0x0000000000187805 */ /* 0x000fd0000001ff00 */
        /* <DEDUP_REMOVED lines=12> */
[----:B------:R-:W-:Y:S02]  /*206f0*/  @!P1 IMAD.WIDE R12, R76, 0x2, R68 ;  /* 0x000000024c0c9825 */ /* 0x000fe400078e0244 */
[----:B------:R-:W-:-:S03]  /*20700*/  @!P0 SHF.R.S32.HI R10, RZ, 0x1f, R11 ;  /* 0x0000001fff0a8819 */ /* 0x000fc6000001140b */
[----:B------:R1:W5:Y:S01]  /*20710*/  @!P1 LD.E.128 R28, [R12.64] ;  /* 0x000000080c1c9980 */ /* 0x000362000c101d00 */
[----:B------:R-:W-:-:S04]  /*20720*/  @!P0 LEA.HI R10, R10, R11, RZ, 0x3 ;  /* 0x0000000b0a0a8211 */ /* 0x000fc800078f18ff */
[----:B------:R-:W-:-:S05]  /*20730*/  @!P0 LOP3.LUT R10, R10, 0xfffffff8, RZ, 0xc0, !PT ;  /* 0xfffffff80a0a8812 */ /* 0x000fca00078ec0ff */
[----:B------:R-:W-:-:S04]  /*20740*/  @!P0 IMAD.WIDE R68, R10, 0x2, R68 ;  /* 0x000000020a448825 */ /* 0x000fc800078e0244 */
[--C-:B--2---:R-:W-:Y:S01]  /*20750*/  @!P0 IMAD.WIDE R10, R10, 0x2, R14.reuse ;  /* 0x000000020a0a8825 */ /* 0x104fe200078e020e */
[----:B------:R1:W5:Y:S03]  /*20760*/  @!P0 LD.E.128 R20, [R68.64] ;  /* 0x0000000844148980 */ /* 0x000366000c101d00 */
[----:B------:R-:W-:Y:S01]  /*20770*/  @!P1 IMAD.WIDE R14, R76, 0x2, R14 ;  /* 0x000000024c0e9825 */ /* 0x000fe200078e020e */
[----:B------:R1:W5:Y:S04]  /*20780*/  @!P0 LD.E.128 R16, [R10.64] ;  /* 0x000000080a108980 */ /* 0x000368000c101d00 */
[----:B------:R1:W5:Y:S02]  /*20790*/  @!P1 LD.E.128 R24, [R14.64] ;  /* 0x000000080e189980 */ /* 0x000364000c101d00 */
.L_x_1237:
[----:B------:R-:W-:Y:S05]  /*207a0*/  BSYNC B0 ;  /* 0x0000000000007941 */ /* 0x000fea0003800000 */
.L_x_1236:
[----:B-1----:R-:W-:Y:S01]  /*207b0*/  IADD3 R13, R9, -c[0x0][0x20], RZ ;  /* 0x80000800090d7a10 */ /* 0x002fe20007ffe0ff */
[----:B------:R-:W-:-:S04]  /*207c0*/  DEPBAR.LE SB0, 0x1 ;  /* 0x000080400000791a */ /* 0x000fc80000000000 */
[----:B--2---:R-:W2:Y:S04]  /*207d0*/  LDL.64 R14, [R13+0x20] ;  /* 0x000020000d0e7983 */ /* 0x004ea80000100a00 */
[----:B------:R-:W3:Y:S01]  /*207e0*/  LDL.64 R146, [R13+0x28] ;  /* 0x000028000d927983 */ /* 0x000ee20000100a00 */
[----:B------:R-:W-:Y:S03]  /*207f0*/  WARPSYNC 0xffffffff ;  /* 0xffffffff00007948 */ /* 0x000fe60003800000 */
[----:B------:R-:W-:Y:S06]  /*20800*/  BAR.SYNC.DEFER_BLOCKING 0x0 ;  /* 0x0000000000007b1d */ /* 0x000fec0000010000 */
[----:B--2---:R-:W2:Y:S04]  /*20810*/  LD.E R103, [R14.64] ;  /* 0x000000080e677980 */ /* 0x004ea8000c101900 */
[----:B---3--:R-:W5:Y:S02]  /*20820*/  LD.E.64 R146, [R146.64] ;  /* 0x0000000892927980 */ /* 0x008f64000c101b00 */
[----:B-----5:R-:W-:Y:S01]  /*20830*/  IMAD.MOV.U32 R11, RZ, RZ, R23 ;  /* 0x000000ffff0b7224 */ /* 0x020fe200078e0017 */
[----:B------:R-:W-:Y:S01]  /*20840*/  BSSY B1, `(.L_x_1238) ;  /* 0x0000112000017945 */ /* 0x000fe20003800000 */
        /* <DEDUP_REMOVED lines=27> */
[----:B--2---:R-:W-:Y:S02]  /*20a00*/  IMAD R103, R103, -0x80, R8 ;  /* 0xffffff8067677824 */ /* 0x004fe400078e0208 */
[----:B------:R-:W-:-:S03]  /*20a10*/  IMAD.MOV.U32 R8, RZ, RZ, R17 ;  /* 0x000000ffff087224 */ /* 0x000fc600078e0011 */
        /* <DEDUP_REMOVED lines=9> */
[----:B------:R-:W-:Y:S01]  /*20ab0*/  SHF.R.S32.HI R171, RZ, 0x1f, R156 ;  /* 0x0000001fffab7819 */ /* 0x000fe2000001149c */
[----:B------:R-:W-:Y:S01]  /*20ac0*/  IMAD.SHL.U32 R9, R106, 0x40, RZ ;  /* 0x000000406a097824 */ /* 0x000fe200078e00ff */
[----:B------:R-:W-:Y:S02]  /*20ad0*/  LEA.HI R12, R85, R104, RZ, 0x1d ;  /* 0x00000068550c7211 */ /* 0x000fe400078fe8ff */
[----:B------:R-:W-:Y:S02]  /*20ae0*/  LEA.HI R171, R171, R156, RZ, 0x6 ;  /* 0x0000009cabab7211 */ /* 0x000fe400078f30ff */
[----:B------:R-:W-:Y:S02]  /*20af0*/  SHF.R.S32.HI R11, RZ, 0x1f, R12 ;  /* 0x0000001fff0b7819 */ /* 0x000fe4000001140c */
[----:B------:R-:W-:Y:S01]  /*20b00*/  LOP3.LUT R9, R9, 0x1c0, RZ, 0xc0, !PT ;  /* 0x000001c009097812 */ /* 0x000fe200078ec0ff */
[----:B------:R-:W-:Y:S01]  /*20b10*/  IMAD.SHL.U32 R171, R171, 0x8, RZ ;  /* 0x00000008abab7824 */ /* 0x000fe200078e00ff */
[----:B------:R-:W-:Y:S01]  /*20b20*/  LEA.HI R10, R11, R12, RZ, 0x3 ;  /* 0x0000000c0b0a7211 */ /* 0x000fe200078f18ff */
[----:B------:R-:W-:Y:S01]  /*20b30*/  IMAD.SHL.U32 R12, R12, 0x8, RZ ;  /* 0x000000080c0c7824 */ /* 0x000fe200078e00ff */
[----:B------:R-:W-:-:S02]  /*20b40*/  LOP3.LUT R11, R9, 0x38, R76, 0xf8, !PT ;  /* 0x00000038090b7812 */ /* 0x000fc400078ef84c */
[----:B------:R-:W-:Y:S01]  /*20b50*/  SHF.R.U32.HI R8, RZ, 0x3, R9 ;  /* 0x00000003ff087819 */ /* 0x000fe20000011609 */
[----:B------:R-:W-:Y:S01]  /*20b60*/  IMAD.SHL.U32 R10, R10, 0x400, RZ ;  /* 0x000004000a0a7824 */ /* 0x000fe200078e00ff */
[----:B------:R-:W-:Y:S02]  /*20b70*/  LOP3.LUT R171, R171, 0xfffffe00, RZ, 0xc0, !PT ;  /* 0xfffffe00abab7812 */ /* 0x000fe400078ec0ff */
[----:B------:R-:W-:Y:S02]  /*20b80*/  LOP3.LUT R9, R9, 0x38, R12, 0xf8, !PT ;  /* 0x0000003809097812 */ /* 0x000fe400078ef80c */
[----:B------:R-:W-:Y:S02]  /*20b90*/  LOP3.LUT R11, R171, R11, R8, 0xf6, !PT ;  /* 0x0000000bab0b7212 */ /* 0x000fe400078ef608 */
[----:B------:R-:W-:Y:S02]  /*20ba0*/  LOP3.LUT R8, R9, R8, RZ, 0x3c, !PT ;  /* 0x0000000809087212 */ /* 0x000fe400078e3cff */
[----:B------:R-:W-:Y:S01]  /*20bb0*/  LOP3.LUT R10, R10, 0xffffe000, RZ, 0xc0, !PT ;  /* 0xffffe0000a0a7812 */ /* 0x000fe200078ec0ff */
[----:B------:R-:W-:-:S03]  /*20bc0*/  IMAD.WIDE.U32 R172, R11, 0x2, R146 ;  /* 0x000000020bac7825 */ /* 0x000fc600078e0092 */
[----:B------:R-:W-:Y:S02]  /*20bd0*/  IADD3 R171, R8, R10, R171 ;  /* 0x0000000a08ab7210 */ /* 0x000fe40007ffe0ab */
[----:B------:R-:W2:Y:S03]  /*20be0*/  LD.E.128 R12, [R172.64] ;  /* 0x00000008ac0c7980 */ /* 0x000ea6000c101d00 */
[----:B------:R-:W-:-:S05]  /*20bf0*/  IMAD.WIDE.U32 R170, R171, 0x2, R146 ;  /* 0x00000002abaa7825 */ /* 0x000fca00078e0092 */
[----:B------:R-:W3:Y:S01]  /*20c00*/  LD.E.128 R8, [R170.64] ;  /* 0x00000008aa087980 */ /* 0x000ee2000c101d00 */
[--C-:B------:R-:W-:Y:S02]  /*20c10*/  SHF.R.U64 R165, R112, 0x10, R113.reuse ;  /* 0x0000001070a57819 */ /* 0x100fe40000001271 */
[----:B------:R-:W-:Y:S02]  /*20c20*/  SHF.R.U32.HI R112, RZ, 0x10, R113 ;  /* 0x00000010ff707819 */ /* 0x000fe40000011671 */
[--C-:B------:R-:W-:Y:S02]  /*20c30*/  SHF.R.U64 R113, R114, 0x10, R115.reuse ;  /* 0x0000001072717819 */ /* 0x100fe40000001273 */
[----:B------:R-:W-:Y:S02]  /*20c40*/  SHF.R.U32.HI R114, RZ, 0x10, R115 ;  /* 0x00000010ff727819 */ /* 0x000fe40000011673 */
[--C-:B------:R-:W-:Y:S02]  /*20c50*/  SHF.R.U64 R115, R108, 0x10, R109.reuse ;  /* 0x000000106c737819 */ /* 0x100fe4000000126d */
        /* <DEDUP_REMOVED lines=13> */
[----:B------:R-:W-:Y:S01]  /*20d30*/  PRMT R163, R163, 0x5410, R114 ;  /* 0x00005410a3a37816 */ /* 0x000fe20000000072 */
[C---:B--2---:R-:W-:Y:S01]  /*20d40*/  IMAD.U32 R109, R12.reuse, 0x10000, RZ ;  /* 0x000100000c6d7824 */ /* 0x044fe200078e00ff */
[----:B------:R-:W-:Y:S01]  /*20d50*/  LOP3.LUT R108, R12, 0xffff0000, RZ, 0xc0, !PT ;  /* 0xffff00000c6c7812 */ /* 0x000fe200078ec0ff */
[C---:B------:R-:W-:Y:S01]  /*20d60*/  IMAD.U32 R12, R13.reuse, 0x10000, RZ ;  /* 0x000100000d0c7824 */ /* 0x040fe200078e00ff */
[----:B------:R-:W-:Y:S01]  /*20d70*/  LOP3.LUT R111, R13, 0xffff0000, RZ, 0xc0, !PT ;  /* 0xffff00000d6f7812 */ /* 0x000fe200078ec0ff */
[C---:B------:R-:W-:Y:S01]  /*20d80*/  IMAD.U32 R13, R15.reuse, 0x10000, RZ ;  /* 0x000100000f0d7824 */ /* 0x040fe200078e00ff */
[----:B------:R-:W-:Y:S01]  /*20d90*/  LOP3.LUT R113, R15, 0xffff0000, RZ, 0xc0, !PT ;  /* 0xffff00000f717812 */ /* 0x000fe200078ec0ff */
[C---:B------:R-:W-:Y:S01]  /*20da0*/  IMAD.U32 R110, R14.reuse, 0x10000, RZ ;  /* 0x000100000e6e7824 */ /* 0x040fe200078e00ff */
[----:B------:R-:W-:Y:S01]  /*20db0*/  LOP3.LUT R14, R14, 0xffff0000, RZ, 0xc0, !PT ;  /* 0xffff00000e0e7812 */ /* 0x000fe200078ec0ff */
[C---:B---3--:R-:W-:Y:S01]  /*20dc0*/  IMAD.U32 R112, R8.reuse, 0x10000, RZ ;  /* 0x0001000008707824 */ /* 0x048fe200078e00ff */
        /* <DEDUP_REMOVED lines=9> */
[----:B------:R-:W-:Y:S02]  /*20e60*/  FFMA.FTZ R10, R109, R115, -R10 ;  /* 0x000000736d0a7223 */ /* 0x000fe4000001080a */
[----:B------:R-:W-:Y:S02]  /*20e70*/  FMUL.FTZ R115, R15, R158 ;  /* 0x0000009e0f737220 */ /* 0x000fe40000410000 */
[----:B------:R-:W-:Y:S02]  /*20e80*/  FFMA.FTZ R112, R109, R9, R112 ;  /* 0x000000096d707223 */ /* 0x000fe40000010070 */
[----:B------:R-:W-:Y:S02]  /*20e90*/  IMAD.U32 R9, R161, 0x10000, RZ ;  /* 0x00010000a1097824 */ /* 0x000fe400078e00ff */
[----:B------:R-:W-:-:S02]  /*20ea0*/  FMUL.FTZ R15, R15, R162 ;  /* 0x000000a20f0f7220 */ /* 0x000fc40000410000 */
[----:B------:R-:W-:Y:S01]  /*20eb0*/  FFMA.FTZ R115, R108, R162, -R115 ;  /* 0x000000a26c737223 */ /* 0x000fe20000010873 */
[----:B------:R-:W-:Y:S01]  /*20ec0*/  LOP3.LUT R162, R157, 0xffff0000, RZ, 0xc0, !PT ;  /* 0xffff00009da27812 */ /* 0x000fe200078ec0ff */
[C---:B------:R-:W-:Y:S02]  /*20ed0*/  FMUL.FTZ R109, R8.reuse, R169 ;  /* 0x000000a9086d7220 */ /* 0x040fe40000410000 */
[-C--:B------:R-:W-:Y:S02]  /*20ee0*/  FMUL.FTZ R8, R8, R9.reuse ;  /* 0x0000000908087220 */ /* 0x080fe40000410000 */
[----:B------:R-:W-:Y:S01]  /*20ef0*/  FFMA.FTZ R15, R108, R158, R15 ;  /* 0x0000009e6c0f7223 */ /* 0x000fe2000001000f */
[----:B------:R-:W-:Y:S01]  /*20f00*/  LOP3.LUT R108, R161, 0xffff0000, RZ, 0xc0, !PT ;  /* 0xffff0000a16c7812 */ /* 0x000fe200078ec0ff */
[C---:B------:R-:W-:Y:S02]  /*20f10*/  FFMA.FTZ R109, R12.reuse, R9, -R109 ;  /* 0x000000090c6d7223 */ /* 0x040fe4000001086d */
[----:B------:R-:W-:-:S02]  /*20f20*/  FFMA.FTZ R9, R12, R169, R8 ;  /* 0x000000a90c097223 */ /* 0x000fc40000010008 */
[C---:B------:R-:W-:Y:S02]  /*20f30*/  FMUL.FTZ R8, R167.reuse, R162 ;  /* 0x000000a2a7087220 */ /* 0x040fe40000410000 */
[-C--:B------:R-:W-:Y:S02]  /*20f40*/  FMUL.FTZ R167, R167, R108.reuse ;  /* 0x0000006ca7a77220 */ /* 0x080fe40000410000 */
[----:B------:R-:W-:Y:S02]  /*20f50*/  FFMA.FTZ R108, R111, R108, -R8 ;  /* 0x0000006c6f6c7223 */ /* 0x000fe40000010808 */
[C---:B------:R-:W-:Y:S01]  /*20f60*/  IMAD.U32 R114, R11.reuse, 0x10000, RZ ;  /* 0x000100000b727824 */ /* 0x040fe200078e00ff */
[----:B------:R-:W-:Y:S01]  /*20f70*/  LOP3.LUT R11, R11, 0xffff0000, RZ, 0xc0, !PT ;  /* 0xffff00000b0b7812 */ /* 0x000fe200078ec0ff */
[C---:B------:R-:W-:Y:S01]  /*20f80*/  IMAD.U32 R157, R160.reuse, 0x10000, RZ ;  /* 0x00010000a09d7824 */ /* 0x040fe200078e00ff */
[----:B------:R-:W-:Y:S01]  /*20f90*/  LOP3.LUT R160, R160, 0xffff0000, RZ, 0xc0, !PT ;  /* 0xffff0000a0a07812 */ /* 0x000fe200078ec0ff */
[----:B------:R-:W-:-:S02]  /*20fa0*/  IMAD.U32 R8, R159, 0x10000, RZ ;  /* 0x000100009f087824 */ /* 0x000fc400078e00ff */
[C---:B------:R-:W-:Y:S01]  /*20fb0*/  IMAD.U32 R161, R164.reuse, 0x10000, RZ ;  /* 0x00010000a4a17824 */ /* 0x040fe200078e00ff */
[----:B------:R-:W-:Y:S01]  /*20fc0*/  LOP3.LUT R164, R164, 0xffff0000, RZ, 0xc0, !PT ;  /* 0xffff0000a4a47812 */ /* 0x000fe200078ec0ff */
[----:B------:R-:W-:Y:S02]  /*20fd0*/  FFMA.FTZ R162, R111, R162, R167 ;  /* 0x000000a26fa27223 */ /* 0x000fe400000100a7 */
[----:B------:R-:W-:Y:S02]  /*20fe0*/  IMAD.U32 R12, R163, 0x10000, RZ ;  /* 0x00010000a30c7824 */ /* 0x000fe400078e00ff */
[----:B------:R-:W-:Y:S01]  /*20ff0*/  FMUL.FTZ R158, R166, R157 ;  /* 0x0000009da69e7220 */ /* 0x000fe20000410000 */
[----:B------:R-:W-:Y:S01]  /*21000*/  F2FP.BF16.PACK_AB R9, R162, R9 ;  /* 0x00000009a209723e */ /* 0x000fe200000010ff */
[----:B------:R-:W-:Y:S02]  /*21010*/  FMUL.FTZ R167, R114, R8 ;  /* 0x0000000872a77220 */ /* 0x000fe40000410000 */
[----:B------:R-:W-:-:S02]  /*21020*/  FMUL.FTZ R166, R166, R161 ;  /* 0x000000a1a6a67220 */ /* 0x000fc40000410000 */
[-C--:B------:R-:W-:Y:S02]  /*21030*/  FMUL.FTZ R114, R114, R12.reuse ;  /* 0x0000000c72727220 */ /* 0x080fe40000410000 */
[----:B------:R-:W-:Y:S01]  /*21040*/  FFMA.FTZ R167, R13, R12, -R167 ;  /* 0x0000000c0da77223 */ /* 0x000fe200000108a7 */
[----:B------:R-:W-:Y:S01]  /*21050*/  LOP3.LUT R12, R159, 0xffff0000, RZ, 0xc0, !PT ;  /* 0xffff00009f0c7812 */ /* 0x000fe200078ec0ff */
[C---:B------:R-:W-:Y:S02]  /*21060*/  FFMA.FTZ R111, R110.reuse, R161, -R158 ;  /* 0x000000a16e6f7223 */ /* 0x040fe4000001089e */
[----:B------:R-:W-:Y:S01]  /*21070*/  FFMA.FTZ R166, R110, R157, R166 ;  /* 0x0000009d6ea67223 */ /* 0x000fe200000100a6 */
[----:B------:R-:W-:Y:S01]  /*21080*/  LOP3.LUT R110, R163, 0xffff0000, RZ, 0xc0, !PT ;  /* 0xffff0000a36e7812 */ /* 0x000fe200078ec0ff */
[----:B------:R-:W-:Y:S02]  /*21090*/  FFMA.FTZ R114, R13, R8, R114 ;  /* 0x000000080d727223 */ /* 0x000fe40000010072 */
[----:B------:R-:W-:-:S02]  /*210a0*/  FMUL.FTZ R157, R165, R160 ;  /* 0x000000a0a59d7220 */ /* 0x000fc40000410000 */
[----:B------:R-:W-:Y:S02]  /*210b0*/  FMUL.FTZ R165, R165, R164 ;  /* 0x000000a4a5a57220 */ /* 0x000fe40000410000 */
[C---:B------:R-:W-:Y:S02]  /*210c0*/  FMUL.FTZ R13, R11.reuse, R12 ;  /* 0x0000000c0b0d7220 */ /* 0x040fe40000410000 */
[----:B------:R-:W-:Y:S02]  /*210d0*/  FMUL.FTZ R8, R11, R110 ;  /* 0x0000006e0b087220 */ /* 0x000fe40000410000 */
[C---:B------:R-:W-:Y:S02]  /*210e0*/  FFMA.FTZ R164, R14.reuse, R164, -R157 ;  /* 0x000000a40ea47223 */ /* 0x040fe4000001089d */
[----:B------:R-:W-:Y:S02]  /*210f0*/  FFMA.FTZ R11, R14, R160, R165 ;  /* 0x000000a00e0b7223 */ /* 0x000fe400000100a5 */
[C---:B------:R-:W-:Y:S01]  /*21100*/  FFMA.FTZ R110, R113.reuse, R110, -R13 ;  /* 0x0000006e716e7223 */ /* 0x040fe2000001080d */
[----:B------:R-:W-:Y:S01]  /*21110*/  F2FP.BF16.PACK_AB R13, R108, R109 ;  /* 0x0000006d6c0d723e */ /* 0x000fe200000010ff */
[----:B------:R-:W-:Y:S01]  /*21120*/  FFMA.FTZ R113, R113, R12, R8 ;  /* 0x0000000c71717223 */ /* 0x000fe20000010008 */
[----:B------:R-:W-:-:S02]  /*21130*/  F2FP.BF16.PACK_AB R12, R115, R10 ;  /* 0x0000000a730c723e */ /* 0x000fc400000010ff */
[----:B------:R-:W-:Y:S02]  /*21140*/  F2FP.BF16.PACK_AB R8, R15, R112 ;  /* 0x000000700f08723e */ /* 0x000fe400000010ff */
[----:B------:R-:W-:Y:S02]  /*21150*/  F2FP.BF16.PACK_AB R14, R164, R111 ;  /* 0x0000006fa40e723e */ /* 0x000fe400000010ff */
[----:B------:R-:W-:Y:S02]  /*21160*/  F2FP.BF16.PACK_AB R10, R11, R166 ;  /* 0x000000a60b0a723e */ /* 0x000fe400000010ff */
[----:B------:R-:W-:Y:S02]  /*21170*/  F2FP.BF16.PACK_AB R15, R110, R167 ;  /* 0x000000a76e0f723e */ /* 0x000fe400000010ff */
[----:B------:R-:W-:-:S03]  /*21180*/  F2FP.BF16.PACK_AB R11, R113, R114 ;  /* 0x00000072710b723e */ /* 0x000fc600000010ff */
[----:B------:R1:W-:Y:S04]  /*21190*/  ST.E.128 [R172.64], R12 ;  /* 0x0000000cac007985 */ /* 0x0003e8000c101d08 */
[----:B------:R1:W-:Y:S02]  /*211a0*/  ST.E.128 [R170.64], R8 ;  /* 0x00000008aa007985 */ /* 0x0003e4000c101d08 */
.L_x_1241:
[----:B------:R-:W-:Y:S05]  /*211b0*/  BSYNC B0 ;  /* 0x0000000000007941 */ /* 0x000fea0003800000 */
.L_x_1240:
[----:B-1----:R-:W-:-:S04]  /*211c0*/  IADD3 R11, R76, 0x40, RZ ;  /* 0x000000404c0b7810 */ /* 0x002fc80007ffe0ff */
[----:B------:R-:W-:-:S13]  /*211d0*/  ISETP.GE.AND P0, PT, R11, R85, PT ;  /* 0x000000550b00720c */ /* 0x000fda0003f06270 */
[----:B------:R-:W-:Y:S05]  /*211e0*/  @P0 BRA `(.L_x_1239) ;  /* 0x0000077000000947 */ /* 0x000fea0003800000 */
[----:B------:R-:W-:Y:S01]  /*211f0*/  SHF.R.S32.HI R14, RZ, 0x1f, R11 ;  /* 0x0000001fff0e7819 */ /* 0x000fe2000001140b */
[----:B------:R-:W-:Y:S01]  /*21200*/  IMAD.SHL.U32 R10, R106, 0x40, RZ ;  /* 0x000000406a0a7824 */ /* 0x000fe200078e00ff */
[----:B------:R-:W-:Y:S02]  /*21210*/  SHF.R.S32.HI R13, RZ, 0x1f, R156 ;  /* 0x0000001fff0d7819 */ /* 0x000fe4000001149c */
        /* <DEDUP_REMOVED lines=21> */
[----:B------:R-:W-:-:S03]  /*21370*/  IADD3 R113, R113, R9, R8 ;  /* 0x0000000971717210 */ /* 0x000fc60007ffe008 */
[----:B------:R-:W-:-:S04]  /*21380*/  IMAD.WIDE.U32 R114, R15, 0x2, R146 ;  /* 0x000000020f727825 */ /* 0x000fc800078e0092 */
[----:B------:R-:W-:Y:S01]  /*21390*/  IMAD.WIDE.U32 R112, R113, 0x2, R146 ;  /* 0x0000000271707825 */ /* 0x000fe200078e0092 */
[----:B------:R-:W2:Y:S04]  /*213a0*/  LD.E.128 R12, [R114.64] ;  /* 0x00000008720c7980 */ /* 0x000ea8000c101d00 */
[----:B------:R-:W3:Y:S01]  /*213b0*/  LD.E.128 R8, [R112.64] ;  /* 0x0000000870087980 */ /* 0x000ee2000c101d00 */
[--C-:B------:R-:W-:Y:S02]  /*213c0*/  SHF.R.U64 R88, R88, 0x10, R89.reuse ;  /* 0x0000001058587819 */ /* 0x100fe40000001259 */
[----:B------:R-:W-:Y:S02]  /*213d0*/  SHF.R.U32.HI R89, RZ, 0x10, R89 ;  /* 0x00000010ff597819 */ /* 0x000fe40000011659 */
[----:B------:R-:W-:-:S02]  /*213e0*/  SHF.R.U64 R90, R90, 0x10, R91 ;  /* 0x000000105a5a7819 */ /* 0x000fc4000000125b */
[----:B------:R-:W-:Y:S02]  /*213f0*/  SHF.R.U64 R92, R92, 0x10, R93 ;  /* 0x000000105c5c7819 */ /* 0x000fe4000000125d */
[----:B------:R-:W-:Y:S02]  /*21400*/  SHF.R.U32.HI R91, RZ, 0x10, R91 ;  /* 0x00000010ff5b7819 */ /* 0x000fe4000001165b */
[----:B------:R-:W-:Y:S02]  /*21410*/  SHF.R.U32.HI R93, RZ, 0x10, R93 ;  /* 0x00000010ff5d7819 */ /* 0x000fe4000001165d */
[----:B------:R-:W-:Y:S02]  /*21420*/  PRMT R149, R149, 0x5410, R88 ;  /* 0x0000541095957816 */ /* 0x000fe40000000058 */
[----:B------:R-:W-:Y:S02]  /*21430*/  PRMT R148, R148, 0x5410, R89 ;  /* 0x0000541094947816 */ /* 0x000fe40000000059 */
[----:B------:R-:W-:-:S02]  /*21440*/  SHF.R.U64 R94, R94, 0x10, R95 ;  /* 0x000000105e5e7819 */ /* 0x000fc4000000125f */
[----:B------:R-:W-:Y:S01]  /*21450*/  PRMT R150, R150, 0x5410, R91 ;  /* 0x0000541096967816 */ /* 0x000fe2000000005b */
[----:B------:R-:W-:Y:S01]  /*21460*/  IMAD.U32 R111, R148, 0x10000, RZ ;  /* 0x00010000946f7824 */ /* 0x000fe200078e00ff */
[----:B------:R-:W-:Y:S02]  /*21470*/  SHF.R.U32.HI R95, RZ, 0x10, R95 ;  /* 0x00000010ff5f7819 */ /* 0x000fe4000001165f */
[----:B------:R-:W-:Y:S02]  /*21480*/  PRMT R153, R153, 0x5410, R92 ;  /* 0x0000541099997816 */ /* 0x000fe4000000005c */
[----:B------:R-:W-:Y:S02]  /*21490*/  PRMT R152, R152, 0x5410, R93 ;  /* 0x0000541098987816 */ /* 0x000fe4000000005d */
[----:B------:R-:W-:Y:S01]  /*214a0*/  PRMT R154, R154, 0x5410, R95 ;  /* 0x000054109a9a7816 */ /* 0x000fe2000000005f */
[C---:B------:R-:W-:Y:S01]  /*214b0*/  IMAD.U32 R95, R153.reuse, 0x10000, RZ ;  /* 0x00010000995f7824 */ /* 0x040fe200078e00ff */
[----:B------:R-:W-:-:S02]  /*214c0*/  LOP3.LUT R156, R153, 0xffff0000, RZ, 0xc0, !PT ;  /* 0xffff0000999c7812 */ /* 0x000fc400078ec0ff */
        /* <DEDUP_REMOVED lines=13> */
[C---:B------:R-:W-:Y:S01]  /*215a0*/  IMAD.U32 R9, R149.reuse, 0x10000, RZ ;  /* 0x0001000095097824 */ /* 0x040fe200078e00ff */
[C---:B------:R-:W-:Y:S01]  /*215b0*/  LOP3.LUT R108, R10.reuse, 0xffff0000, RZ, 0xc0, !PT ;  /* 0xffff00000a6c7812 */ /* 0x040fe200078ec0ff */
[----:B------:R-:W-:Y:S01]  /*215c0*/  IMAD.U32 R109, R10, 0x10000, RZ ;  /* 0x000100000a6d7824 */ /* 0x000fe200078e00ff */
[----:B------:R-:W-:Y:S01]  /*215d0*/  LOP3.LUT R149, R149, 0xffff0000, RZ, 0xc0, !PT ;  /* 0xffff000095957812 */ /* 0x000fe200078ec0ff */
[----:B------:R-:W-:-:S02]  /*215e0*/  FMUL.FTZ R10, R92, R9 ;  /* 0x000000095c0a7220 */ /* 0x000fc40000410000 */
[-C--:B------:R-:W-:Y:S02]  /*215f0*/  FMUL.FTZ R92, R92, R95.reuse ;  /* 0x0000005f5c5c7220 */ /* 0x080fe40000410000 */
[C---:B------:R-:W-:Y:S02]  /*21600*/  FFMA.FTZ R10, R89.reuse, R95, -R10 ;  /* 0x0000005f590a7223 */ /* 0x040fe4000001080a */
[----:B------:R-:W-:Y:S02]  /*21610*/  FFMA.FTZ R92, R89, R9, R92 ;  /* 0x00000009595c7223 */ /* 0x000fe4000001005c */
[----:B------:R-:W-:Y:S02]  /*21620*/  IMAD.U32 R9, R152, 0x10000, RZ ;  /* 0x0001000098097824 */ /* 0x000fe400078e00ff */
[C---:B------:R-:W-:Y:S02]  /*21630*/  FMUL.FTZ R95, R15.reuse, R149 ;  /* 0x000000950f5f7220 */ /* 0x040fe40000410000 */
[----:B------:R-:W-:-:S02]  /*21640*/  FMUL.FTZ R15, R15, R156 ;  /* 0x0000009c0f0f7220 */ /* 0x000fc40000410000 */
[C---:B------:R-:W-:Y:S02]  /*21650*/  FMUL.FTZ R89, R8.reuse, R111 ;  /* 0x0000006f08597220 */ /* 0x040fe40000410000 */
[----:B------:R-:W-:Y:S02]  /*21660*/  FMUL.FTZ R8, R8, R9 ;  /* 0x0000000908087220 */ /* 0x000fe40000410000 */
[C---:B------:R-:W-:Y:S02]  /*21670*/  FFMA.FTZ R95, R88.reuse, R156, -R95 ;  /* 0x0000009c585f7223 */ /* 0x040fe4000001085f */
        /* <DEDUP_REMOVED lines=17> */
[----:B------:R-:W-:-:S02]  /*21790*/  FFMA.FTZ R148, R91, R148, R152 ;  /* 0x000000945b947223 */ /* 0x000fc40000010098 */
[C---:B------:R-:W-:Y:S02]  /*217a0*/  FMUL.FTZ R149, R109.reuse, R8 ;  /* 0x000000086d957220 */ /* 0x040fe40000410000 */
[----:B------:R-:W-:Y:S01]  /*217b0*/  FMUL.FTZ R152, R94, R12 ;  /* 0x0000000c5e987220 */ /* 0x000fe20000410000 */
[----:B------:R-:W-:Y:S01]  /*217c0*/  F2FP.BF16.PACK_AB R9, R148, R9 ;  /* 0x000000099409723e */ /* 0x000fe200000010ff */
[C---:B------:R-:W-:Y:S01]  /*217d0*/  IMAD.U32 R90, R14.reuse, 0x10000, RZ ;  /* 0x000100000e5a7824 */ /* 0x040fe200078e00ff */
[----:B------:R-:W-:Y:S01]  /*217e0*/  LOP3.LUT R14, R14, 0xffff0000, RZ, 0xc0, !PT ;  /* 0xffff00000e0e7812 */ /* 0x000fe200078ec0ff */
[-C--:B------:R-:W-:Y:S02]  /*217f0*/  FMUL.FTZ R109, R109, R111.reuse ;  /* 0x0000006f6d6d7220 */ /* 0x080fe40000410000 */
[----:B------:R-:W-:Y:S02]  /*21800*/  FMUL.FTZ R94, R94, R110 ;  /* 0x0000006e5e5e7220 */ /* 0x000fe40000410000 */
[----:B------:R-:W-:-:S02]  /*21810*/  FFMA.FTZ R91, R90, R111, -R149 ;  /* 0x0000006f5a5b7223 */ /* 0x000fc40000010895 */
[----:B------:R-:W-:Y:S02]  /*21820*/  FFMA.FTZ R109, R90, R8, R109 ;  /* 0x000000085a6d7223 */ /* 0x000fe4000001006d */
[----:B------:R-:W-:Y:S02]  /*21830*/  FFMA.FTZ R94, R13, R12, R94 ;  /* 0x0000000c0d5e7223 */ /* 0x000fe4000001005e */
[C---:B------:R-:W-:Y:S02]  /*21840*/  FMUL.FTZ R90, R108.reuse, R151 ;  /* 0x000000976c5a7220 */ /* 0x040fe40000410000 */
[C---:B------:R-:W-:Y:S02]  /*21850*/  FMUL.FTZ R12, R11.reuse, R150 ;  /* 0x000000960b0c7220 */ /* 0x040fe40000410000 */
[----:B------:R-:W-:Y:S02]  /*21860*/  FMUL.FTZ R108, R108, R155 ;  /* 0x0000009b6c6c7220 */ /* 0x000fe40000410000 */
[----:B------:R-:W-:-:S02]  /*21870*/  FMUL.FTZ R8, R11, R154 ;  /* 0x0000009a0b087220 */ /* 0x000fc40000410000 */
[----:B------:R-:W-:Y:S01]  /*21880*/  FFMA.FTZ R152, R13, R110, -R152 ;  /* 0x0000006e0d987223 */ /* 0x000fe20000010898 */
[----:B------:R-:W-:Y:S01]  /*21890*/  F2FP.BF16.PACK_AB R13, R88, R89 ;  /* 0x00000059580d723e */ /* 0x000fe200000010ff */
[C---:B------:R-:W-:Y:S02]  /*218a0*/  FFMA.FTZ R90, R14.reuse, R155, -R90 ;  /* 0x0000009b0e5a7223 */ /* 0x040fe4000001085a */
[----:B------:R-:W-:Y:S01]  /*218b0*/  FFMA.FTZ R11, R93, R154, -R12 ;  /* 0x0000009a5d0b7223 */ /* 0x000fe2000001080c */
[----:B------:R-:W-:Y:S01]  /*218c0*/  F2FP.BF16.PACK_AB R12, R95, R10 ;  /* 0x0000000a5f0c723e */ /* 0x000fe200000010ff */
[----:B------:R-:W-:Y:S01]  /*218d0*/  FFMA.FTZ R108, R14, R151, R108 ;  /* 0x000000970e6c7223 */ /* 0x000fe2000001006c */
[----:B------:R-:W-:Y:S01]  /*218e0*/  F2FP.BF16.PACK_AB R14, R90, R91 ;  /* 0x0000005b5a0e723e */ /* 0x000fe200000010ff */
[----:B------:R-:W-:Y:S01]  /*218f0*/  FFMA.FTZ R93, R93, R150, R8 ;  /* 0x000000965d5d7223 */ /* 0x000fe20000010008 */
[----:B------:R-:W-:Y:S02]  /*21900*/  F2FP.BF16.PACK_AB R8, R15, R92 ;  /* 0x0000005c0f08723e */ /* 0x000fe400000010ff */
[----:B------:R-:W-:-:S02]  /*21910*/  F2FP.BF16.PACK_AB R15, R11, R152 ;  /* 0x000000980b0f723e */ /* 0x000fc400000010ff */
[----:B------:R-:W-:Y:S02]  /*21920*/  F2FP.BF16.PACK_AB R10, R108, R109 ;  /* 0x0000006d6c0a723e */ /* 0x000fe400000010ff */
[----:B------:R-:W-:Y:S01]  /*21930*/  F2FP.BF16.PACK_AB R11, R93, R94 ;  /* 0x0000005e5d0b723e */ /* 0x000fe200000010ff */
[----:B------:R1:W-:Y:S04]  /*21940*/  ST.E.128 [R114.64], R12 ;  /* 0x0000000c72007985 */ /* 0x0003e8000c101d08 */
[----:B------:R1:W-:Y:S02]  /*21950*/  ST.E.128 [R112.64], R8 ;  /* 0x0000000870007985 */ /* 0x0003e4000c101d08 */
.L_x_1239:
[----:B------:R-:W-:Y:S05]  /*21960*/  BSYNC B1 ;  /* 0x0000000000017941 */ /* 0x000fea0003800000 */
.L_x_1238:
[----:B------:R-:W-:Y:S01]  /*21970*/  IADD3 R88, R106, 0x20, RZ ;  /* 0x000000206a587810 */ /* 0x000fe20007ffe0ff */
[----:B------:R-:W-:Y:S03]  /*21980*/  BSSY B1, `(.L_x_1242) ;  /* 0x00000f1000017945 */ /* 0x000fe60003800000 */
[----:B------:R-:W-:-:S13]  /*21990*/  ISETP.GE.AND P0, PT, R88, R103, PT ;  /* 0x000000675800720c */ /* 0x000fda0003f06270 */
[----:B------:R-:W-:Y:S05]  /*219a0*/  @P0 BRA `(.L_x_1243) ;  /* 0x00000ee000000947 */ /* 0x000fea0003800000 */
[----:B------:R-:W-:Y:S01]  /*219b0*/  ISETP.GE.AND P0, PT, R76, R85, PT ;  /* 0x000000554c00720c */ /* 0x000fe20003f06270 */
[----:B------:R-:W-:-:S12]  /*219c0*/  BSSY B0, `(.L_x_1244) ;  /* 0x0000072000007945 */ /* 0x000fd80003800000 */
[----:B------:R-:W-:Y:S05]  /*219d0*/  @P0 BRA `(.L_x_1245) ;  /* 0x0000070000000947 */ /* 0x000fea0003800000 */
[----:B-1----:R-:W-:Y:S01]  /*219e0*/  LEA.HI R8, R85, R104, RZ, 0x1d ;  /* 0x0000006855087211 */ /* 0x002fe200078fe8ff */
[----:B------:R-:W-:Y:S01]  /*219f0*/  IMAD.SHL.U32 R11, R88, 0x40, RZ ;  /* 0x00000040580b7824 */ /* 0x000fe200078e00ff */
[----:B------:R-:W-:Y:S02]  /*21a00*/  SHF.R.S32.HI R9, RZ, 0x1f, R88 ;  /* 0x0000001fff097819 */ /* 0x000fe40000011458 */
[----:B------:R-:W-:Y:S02]  /*21a10*/  SHF.R.S32.HI R91, RZ, 0x1f, R8 ;  /* 0x0000001fff5b7819 */ /* 0x000fe40000011408 */
[----:B------:R-:W-:Y:S02]  /*21a20*/  LEA.HI R9, R9, R88, RZ, 0x3 ;  /* 0x0000005809097211 */ /* 0x000fe400078f18ff */
[----:B------:R-:W-:Y:S01]  /*21a30*/  LEA.HI R91, R91, R8, RZ, 0x3 ;  /* 0x000000085b5b7211 */ /* 0x000fe200078f18ff */
[----:B------:R-:W-:Y:S01]  /*21a40*/  IMAD.SHL.U32 R8, R8, 0x8, RZ ;  /* 0x0000000808087824 */ /* 0x000fe200078e00ff */
[----:B------:R-:W-:Y:S01]  /*21a50*/  LOP3.LUT R11, R11, 0x1c0, RZ, 0xc0, !PT ;  /* 0x000001c00b0b7812 */ /* 0x000fe200078ec0ff */
[----:B------:R-:W-:-:S02]  /*21a60*/  IMAD.SHL.U32 R9, R9, 0x40, RZ ;  /* 0x0000004009097824 */ /* 0x000fc400078e00ff */
[----:B------:R-:W-:Y:S01]  /*21a70*/  IMAD.SHL.U32 R91, R91, 0x400, RZ ;  /* 0x000004005b5b7824 */ /* 0x000fe200078e00ff */
[----:B------:R-:W-:Y:S02]  /*21a80*/  SHF.R.U32.HI R10, RZ, 0x3, R11 ;  /* 0x00000003ff0a7819 */ /* 0x000fe4000001160b */
[C---:B------:R-:W-:Y:S02]  /*21a90*/  LOP3.LUT R8, R11.reuse, 0x38, R8, 0xf8, !PT ;  /* 0x000000380b087812 */ /* 0x040fe400078ef808 */
[----:B------:R-:W-:Y:S02]  /*21aa0*/  LOP3.LUT R93, R11, 0x38, R76, 0xf8, !PT ;  /* 0x000000380b5d7812 */ /* 0x000fe400078ef84c */
[----:B------:R-:W-:Y:S02]  /*21ab0*/  LOP3.LUT R9, R9, 0xfffffe00, RZ, 0xc0, !PT ;  /* 0xfffffe0009097812 */ /* 0x000fe400078ec0ff */
[----:B------:R-:W-:Y:S02]  /*21ac0*/  LOP3.LUT R8, R8, R10, RZ, 0x3c, !PT ;  /* 0x0000000a08087212 */ /* 0x000fe400078e3cff */
[----:B------:R-:W-:-:S02]  /*21ad0*/  LOP3.LUT R91, R91, 0xffffe000, RZ, 0xc0, !PT ;  /* 0xffffe0005b5b7812 */ /* 0x000fc400078ec0ff */
[----:B------:R-:W-:Y:S02]  /*21ae0*/  LOP3.LUT R93, R9, R93, R10, 0xf6, !PT ;  /* 0x0000005d095d7212 */ /* 0x000fe400078ef60a */
        /* <DEDUP_REMOVED lines=24> */
[----:B------:R-:W-:-:S05]  /*21c70*/  PRMT R145, R145, 0x5410, R66 ;  /* 0x0000541091917816 */ /* 0x000fca0000000042 */
[C---:B------:R-:W-:Y:S01]  /*21c80*/  IMAD.U32 R111, R145.reuse, 0x10000, RZ ;  /* 0x00010000916f7824 */ /* 0x040fe200078e00ff */
[----:B------:R-:W-:Y:S01]  /*21c90*/  LOP3.LUT R145, R145, 0xffff0000, RZ, 0xc0, !PT ;  /* 0xffff000091917812 */ /* 0x000fe200078ec0ff */
        /* <DEDUP_REMOVED lines=30> */
[C---:B------:R-:W-:Y:S01]  /*21e80*/  IMAD.U32 R109, R141.reuse, 0x10000, RZ ;  /* 0x000100008d6d7824 */ /* 0x040fe200078e00ff */
[----:B------:R-:W-:Y:S01]  /*21e90*/  LOP3.LUT R141, R141, 0xffff0000, RZ, 0xc0, !PT ;  /* 0xffff00008d8d7812 */ /* 0x000fe200078ec0ff */
[----:B------:R-:W-:Y:S02]  /*21ea0*/  FFMA.FTZ R60, R63, R60, -R8 ;  /* 0x0000003c3f3c7223 */ /* 0x000fe40000010808 */
[C---:B------:R-:W-:Y:S01]  /*21eb0*/  IMAD.U32 R66, R11.reuse, 0x10000, RZ ;  /* 0x000100000b427824 */ /* 0x040fe200078e00ff */
[----:B------:R-:W-:Y:S01]  /*21ec0*/  LOP3.LUT R11, R11, 0xffff0000, RZ, 0xc0, !PT ;  /* 0xffff00000b0b7812 */ /* 0x000fe200078ec0ff */
[C---:B------:R-:W-:Y:S01]  /*21ed0*/  IMAD.U32 R8, R140.reuse, 0x10000, RZ ;  /* 0x000100008c087824 */ /* 0x040fe200078e00ff */
[----:B------:R-:W-:Y:S01]  /*21ee0*/  LOP3.LUT R140, R140, 0xffff0000, RZ, 0xc0, !PT ;  /* 0xffff00008c8c7812 */ /* 0x000fe200078ec0ff */
[C---:B------:R-:W-:Y:S01]  /*21ef0*/  IMAD.U32 R12, R144.reuse, 0x10000, RZ ;  /* 0x00010000900c7824 */ /* 0x040fe200078e00ff */
[----:B------:R-:W-:Y:S01]  /*21f00*/  LOP3.LUT R144, R144, 0xffff0000, RZ, 0xc0, !PT ;  /* 0xffff000090907812 */ /* 0x000fe200078ec0ff */
[----:B------:R-:W-:-:S02]  /*21f10*/  FMUL.FTZ R95, R94, R109 ;  /* 0x0000006d5e5f7220 */ /* 0x000fc40000410000 */
[----:B------:R-:W-:Y:S02]  /*21f20*/  FFMA.FTZ R138, R63, R138, R108 ;  /* 0x0000008a3f8a7223 */ /* 0x000fe4000001006c */
[C---:B------:R-:W-:Y:S01]  /*21f30*/  IMAD.U32 R62, R14.reuse, 0x10000, RZ ;  /* 0x000100000e3e7824 */ /* 0x040fe200078e00ff */
[----:B------:R-:W-:Y:S01]  /*21f40*/  LOP3.LUT R14, R14, 0xffff0000, RZ, 0xc0, !PT ;  /* 0xffff00000e0e7812 */ /* 0x000fe200078ec0ff */
[----:B------:R-:W-:Y:S01]  /*21f50*/  FMUL.FTZ R94, R94, R111 ;  /* 0x0000006f5e5e7220 */ /* 0x000fe20000410000 */
[----:B------:R-:W-:Y:S01]  /*21f60*/  F2FP.BF16.PACK_AB R9, R138, R9 ;  /* 0x000000098a09723e */ /* 0x000fe200000010ff */
[C---:B------:R-:W-:Y:S02]  /*21f70*/  FMUL.FTZ R108, R66.reuse, R8 ;  /* 0x00000008426c7220 */ /* 0x040fe40000410000 */
[----:B------:R-:W-:Y:S02]  /*21f80*/  FMUL.FTZ R66, R66, R12 ;  /* 0x0000000c42427220 */ /* 0x000fe40000410000 */
[----:B------:R-:W-:-:S02]  /*21f90*/  FFMA.FTZ R63, R62, R111, -R95 ;  /* 0x0000006f3e3f7223 */ /* 0x000fc4000001085f */
[----:B------:R-:W-:Y:S02]  /*21fa0*/  FFMA.FTZ R94, R62, R109, R94 ;  /* 0x0000006d3e5e7223 */ /* 0x000fe4000001005e */
[C---:B------:R-:W-:Y:S02]  /*21fb0*/  FFMA.FTZ R108, R13.reuse, R12, -R108 ;  /* 0x0000000c0d6c7223 */ /* 0x040fe4000001086c */
[----:B------:R-:W-:Y:S01]  /*21fc0*/  FFMA.FTZ R66, R13, R8, R66 ;  /* 0x000000080d427223 */ /* 0x000fe20000010042 */
[----:B------:R-:W-:Y:S01]  /*21fd0*/  F2FP.BF16.PACK_AB R13, R60, R61 ;  /* 0x0000003d3c0d723e */ /* 0x000fe200000010ff */
[----:B------:R-:W-:Y:S02]  /*21fe0*/  FMUL.FTZ R62, R89, R141 ;  /* 0x0000008d593e7220 */ /* 0x000fe40000410000 */
[----:B------:R-:W-:Y:S02]  /*21ff0*/  FMUL.FTZ R12, R11, R140 ;  /* 0x0000008c0b0c7220 */ /* 0x000fe40000410000 */
[----:B------:R-:W-:-:S02]  /*22000*/  FMUL.FTZ R89, R89, R145 ;  /* 0x0000009159597220 */ /* 0x000fc40000410000 */
[-C--:B------:R-:W-:Y:S02]  /*22010*/  FMUL.FTZ R8, R11, R144.reuse ;  /* 0x000000900b087220 */ /* 0x080fe40000410000 */
        /* <DEDUP_REMOVED lines=12> */
.L_x_1245:
[----:B------:R-:W-:Y:S05]  /*220e0*/  BSYNC B0 ;  /* 0x0000000000007941 */ /* 0x000fea0003800000 */
.L_x_1244:
        /* <DEDUP_REMOVED lines=81> */
[C---:B------:R-:W-:Y:S01]  /*22600*/  IMAD.U32 R8, R133.reuse, 0x10000, RZ ;  /* 0x0001000085087824 */ /* 0x040fe200078e00ff */
[----:B------:R-:W-:Y:S01]  /*22610*/  LOP3.LUT R133, R133, 0xffff0000, RZ, 0xc0, !PT ;  /* 0xffff000085857812 */ /* 0x000fe200078ec0ff */
[C---:B------:R-:W-:Y:S01]  /*22620*/  IMAD.U32 R67, R137.reuse, 0x10000, RZ ;  /* 0x0001000089437824 */ /* 0x040fe200078e00ff */
[----:B------:R-:W-:Y:S01]  /*22630*/  LOP3.LUT R137, R137, 0xffff0000, RZ, 0xc0, !PT ;  /* 0xffff000089897812 */ /* 0x000fe200078ec0ff */
[-C--:B------:R-:W-:Y:S02]  /*22640*/  FMUL.FTZ R89, R66, R52.reuse ;  /* 0x0000003442597220 */ /* 0x080fe40000410000 */
[----:B------:R-:W-:Y:S02]  /*22650*/  FFMA.FTZ R52, R55, R52, -R12 ;  /* 0x0000003437347223 */ /* 0x000fe4000001080c */
[C---:B------:R-:W-:Y:S01]  /*22660*/  IMAD.U32 R58, R11.reuse, 0x10000, RZ ;  /* 0x000100000b3a7824 */ /* 0x040fe200078e00ff */
[----:B------:R-:W-:Y:S01]  /*22670*/  LOP3.LUT R11, R11, 0xffff0000, RZ, 0xc0, !PT ;  /* 0xffff00000b0b7812 */ /* 0x000fe200078ec0ff */
[C---:B------:R-:W-:Y:S01]  /*22680*/  IMAD.U32 R12, R132.reuse, 0x10000, RZ ;  /* 0x00010000840c7824 */ /* 0x040fe200078e00ff */
[----:B------:R-:W-:Y:S01]  /*22690*/  LOP3.LUT R132, R132, 0xffff0000, RZ, 0xc0, !PT ;  /* 0xffff000084847812 */ /* 0x000fe200078ec0ff */
[----:B------:R-:W-:-:S02]  /*226a0*/  FMUL.FTZ R88, R65, R8 ;  /* 0x0000000841587220 */ /* 0x000fc40000410000 */
[C---:B------:R-:W-:Y:S01]  /*226b0*/  IMAD.U32 R54, R14.reuse, 0x10000, RZ ;  /* 0x000100000e367824 */ /* 0x040fe200078e00ff */
[----:B------:R-:W-:Y:S01]  /*226c0*/  LOP3.LUT R14, R14, 0xffff0000, RZ, 0xc0, !PT ;  /* 0xffff00000e0e7812 */ /* 0x000fe200078ec0ff */
[C---:B------:R-:W-:Y:S01]  /*226d0*/  IMAD.U32 R66, R136.reuse, 0x10000, RZ ;  /* 0x0001000088427824 */ /* 0x040fe200078e00ff */
[----:B------:R-:W-:Y:S01]  /*226e0*/  LOP3.LUT R136, R136, 0xffff0000, RZ, 0xc0, !PT ;  /* 0xffff000088887812 */ /* 0x000fe200078ec0ff */
[-C--:B------:R-:W-:Y:S02]  /*226f0*/  FMUL.FTZ R65, R65, R67.reuse ;  /* 0x0000004341417220 */ /* 0x080fe40000410000 */
[----:B------:R-:W-:Y:S02]  /*22700*/  FFMA.FTZ R130, R55, R130, R89 ;  /* 0x0000008237827223 */ /* 0x000fe40000010059 */
[C---:B------:R-:W-:Y:S02]  /*22710*/  FFMA.FTZ R55, R54.reuse, R67, -R88 ;  /* 0x0000004336377223 */ /* 0x040fe40000010858 */
[----:B------:R-:W-:Y:S01]  /*22720*/  FFMA.FTZ R65, R54, R8, R65 ;  /* 0x0000000836417223 */ /* 0x000fe20000010041 */
[----:B------:R-:W-:Y:S01]  /*22730*/  F2FP.BF16.PACK_AB R9, R130, R9 ;  /* 0x000000098209723e */ /* 0x000fe200000010ff */
[----:B------:R-:W-:-:S02]  /*22740*/  FMUL.FTZ R89, R58, R12 ;  /* 0x0000000c3a597220 */ /* 0x000fc40000410000 */
[----:B------:R-:W-:Y:S02]  /*22750*/  FMUL.FTZ R54, R64, R133 ;  /* 0x0000008540367220 */ /* 0x000fe40000410000 */
[C---:B------:R-:W-:Y:S02]  /*22760*/  FMUL.FTZ R8, R11.reuse, R132 ;  /* 0x000000840b087220 */ /* 0x040fe40000410000 */
[----:B------:R-:W-:Y:S02]  /*22770*/  FMUL.FTZ R58, R58, R66 ;  /* 0x000000423a3a7220 */ /* 0x000fe40000410000 */
[----:B------:R-:W-:Y:S02]  /*22780*/  FMUL.FTZ R64, R64, R137 ;  /* 0x0000008940407220 */ /* 0x000fe40000410000 */
[----:B------:R-:W-:Y:S02]  /*22790*/  FMUL.FTZ R11, R11, R136 ;  /* 0x000000880b0b7220 */ /* 0x000fe40000410000 */
[----:B------:R-:W-:-:S02]  /*227a0*/  FFMA.FTZ R89, R13, R66, -R89 ;  /* 0x000000420d597223 */ /* 0x000fc40000010859 */
[C---:B------:R-:W-:Y:S02]  /*227b0*/  FFMA.FTZ R54, R14.reuse, R137, -R54 ;  /* 0x000000890e367223 */ /* 0x040fe40000010836 */
[----:B------:R-:W-:Y:S01]  /*227c0*/  FFMA.FTZ R136, R57, R136, -R8 ;  /* 0x0000008839887223 */ /* 0x000fe20000010808 */
[----:B------:R-:W-:Y:S01]  /*227d0*/  F2FP.BF16.PACK_AB R8, R15, R56 ;  /* 0x000000380f08723e */ /* 0x000fe200000010ff */
[----:B------:R-:W-:Y:S01]  /*227e0*/  FFMA.FTZ R58, R13, R12, R58 ;  /* 0x0000000c0d3a7223 */ /* 0x000fe2000001003a */
        /* <DEDUP_REMOVED lines=10> */
.L_x_1243:
[----:B------:R-:W-:Y:S05]  /*22890*/  BSYNC B1 ;  /* 0x0000000000017941 */ /* 0x000fea0003800000 */
.L_x_1242:
        /* <DEDUP_REMOVED lines=119> */
.L_x_1249:
[----:B------:R-:W-:Y:S05]  /*23010*/  BSYNC B0 ;  /* 0x0000000000007941 */ /* 0x000fea0003800000 */
.L_x_1248:
        /* <DEDUP_REMOVED lines=32> */
[----:B------:R-:W-:Y:S02]  /*23220*/  SHF.R.U64 R32, R32, 0x10, R33 ;  /* 0x0000001020207819 */ /* 0x000fe40000001221 */
[----:B------:R-:W-:Y:S02]  /*23230*/  SHF.R.U64 R34, R34, 0x10, R35 ;  /* 0x0000001022227819 */ /* 0x000fe40000001223 */
[----:B------:R-:W-:-:S02]  /*23240*/  SHF.R.U64 R36, R36, 0x10, R37 ;  /* 0x0000001024247819 */ /* 0x000fc40000001225 */
[----:B------:R-:W-:Y:S02]  /*23250*/  SHF.R.U32.HI R35, RZ, 0x10, R35 ;  /* 0x00000010ff237819 */ /* 0x000fe40000011623 */
[----:B------:R-:W-:Y:S02]  /*23260*/  SHF.R.U32.HI R37, RZ, 0x10, R37 ;  /* 0x00000010ff257819 */ /* 0x000fe40000011625 */
[----:B------:R-:W-:Y:S02]  /*23270*/  SHF.R.U32.HI R44, RZ, 0x10, R33 ;  /* 0x00000010ff2c7819 */ /* 0x000fe40000011621 */
[----:B------:R-:W-:Y:S02]  /*23280*/  PRMT R107, R107, 0x5410, R32 ;  /* 0x000054106b6b7816 */ /* 0x000fe40000000020 */
[----:B------:R-:W-:Y:S02]  /*23290*/  SHF.R.U64 R38, R38, 0x10, R39 ;  /* 0x0000001026267819 */ /* 0x000fe40000001227 */
[----:B------:R-:W-:-:S02]  /*232a0*/  PRMT R116, R116, 0x5410, R35 ;  /* 0x0000541074747816 */ /* 0x000fc40000000023 */
[----:B------:R-:W-:Y:S02]  /*232b0*/  SHF.R.U32.HI R39, RZ, 0x10, R39 ;  /* 0x00000010ff277819 */ /* 0x000fe40000011627 */
[----:B------:R-:W-:Y:S02]  /*232c0*/  PRMT R119, R119, 0x5410, R36 ;  /* 0x0000541077777816 */ /* 0x000fe40000000024 */
[----:B------:R-:W-:Y:S02]  /*232d0*/  PRMT R118, R118, 0x5410, R37 ;  /* 0x0000541076767816 */ /* 0x000fe40000000025 */
[----:B------:R-:W-:Y:S01]  /*232e0*/  PRMT R120, R120, 0x5410, R39 ;  /* 0x0000541078787816 */ /* 0x000fe20000000027 */
[----:B------:R-:W-:Y:S01]  /*232f0*/  IMAD.U32 R39, R119, 0x10000, RZ ;  /* 0x0001000077277824 */ /* 0x000fe200078e00ff */
[----:B------:R-:W-:Y:S02]  /*23300*/  PRMT R105, R105, 0x5410, R44 ;  /* 0x0000541069697816 */ /* 0x000fe4000000002c */
[----:B------:R-:W-:-:S02]  /*23310*/  LOP3.LUT R52, R119, 0xffff0000, RZ, 0xc0, !PT ;  /* 0xffff000077347812 */ /* 0x000fc400078ec0ff */
[----:B------:R-:W-:Y:S01]  /*23320*/  PRMT R117, R117, 0x5410, R34 ;  /* 0x0000541075757816 */ /* 0x000fe20000000022 */
[C---:B------:R-:W-:Y:S01]  /*23330*/  IMAD.U32 R51, R105.reuse, 0x10000, RZ ;  /* 0x0001000069337824 */ /* 0x040fe200078e00ff */
[----:B------:R-:W-:Y:S02]  /*23340*/  LOP3.LUT R105, R105, 0xffff0000, RZ, 0xc0, !PT ;  /* 0xffff000069697812 */ /* 0x000fe400078ec0ff */
        /* <DEDUP_REMOVED lines=42> */
[----:B------:R-:W-:-:S02]  /*235f0*/  FMUL.FTZ R53, R45, R8 ;  /* 0x000000082d357220 */ /* 0x000fc40000410000 */
[----:B------:R-:W-:Y:S02]  /*23600*/  FMUL.FTZ R54, R38, R12 ;  /* 0x0000000c26367220 */ /* 0x000fe40000410000 */
[C---:B------:R-:W-:Y:S01]  /*23610*/  IMAD.U32 R34, R14.reuse, 0x10000, RZ ;  /* 0x000100000e227824 */ /* 0x040fe200078e00ff */
[----:B------:R-:W-:Y:S01]  /*23620*/  LOP3.LUT R14, R14, 0xffff0000, RZ, 0xc0, !PT ;  /* 0xffff00000e0e7812 */ /* 0x000fe200078ec0ff */
[-C--:B------:R-:W-:Y:S02]  /*23630*/  FMUL.FTZ R45, R45, R52.reuse ;  /* 0x000000342d2d7220 */ /* 0x080fe40000410000 */
[----:B------:R-:W-:Y:S02]  /*23640*/  FMUL.FTZ R38, R38, R51 ;  /* 0x0000003326267220 */ /* 0x000fe40000410000 */
[----:B------:R-:W-:Y:S02]  /*23650*/  FFMA.FTZ R50, R35, R105, R50 ;  /* 0x0000006923327223 */ /* 0x000fe40000010032 */
[----:B------:R-:W-:-:S02]  /*23660*/  FFMA.FTZ R35, R34, R52, -R53 ;  /* 0x0000003422237223 */ /* 0x000fc40000010835 */
[----:B------:R-:W-:Y:S01]  /*23670*/  FFMA.FTZ R45, R34, R8, R45 ;  /* 0x00000008222d7223 */ /* 0x000fe2000001002d */
[----:B------:R-:W-:Y:S01]  /*23680*/  F2FP.BF16.PACK_AB R9, R50, R9 ;  /* 0x000000093209723e */ /* 0x000fe200000010ff */
        /* <DEDUP_REMOVED lines=19> */
.L_x_1247:
[----:B------:R-:W-:Y:S05]  /*237c0*/  BSYNC B1 ;  /* 0x0000000000017941 */ /* 0x000fea0003800000 */
.L_x_1246:
        /* <DEDUP_REMOVED lines=8> */
[----:B------:R-:W-:Y:S01]  /*23850*/  LEA.HI R8, R85, R104, RZ, 0x1d ;  /* 0x0000006855087211 */ /* 0x000fe200078fe8ff */
        /* <DEDUP_REMOVED lines=24> */
[----:B------:R-:W-:Y:S02]  /*239e0*/  SHF.R.U32.HI R30, RZ, 0x10, R31 ;  /* 0x00000010ff1e7819 */ /* 0x000fe4000001161f */
[--C-:B------:R-:W-:Y:S02]  /*239f0*/  SHF.R.U64 R31, R24, 0x10, R25.reuse ;  /* 0x00000010181f7819 */ /* 0x100fe40000001219 */
[----:B------:R-:W-:Y:S02]  /*23a00*/  SHF.R.U32.HI R25, RZ, 0x10, R25 ;  /* 0x00000010ff197819 */ /* 0x000fe40000011619 */
[----:B------:R-:W-:Y:S02]  /*23a10*/  SHF.R.U64 R35, R26, 0x10, R27 ;  /* 0x000000101a237819 */ /* 0x000fe4000000121b */
[----:B------:R-:W-:Y:S02]  /*23a20*/  PRMT R86, R86, 0x5410, R25 ;  /* 0x0000541056567816 */ /* 0x000fe40000000019 */
[----:B------:R-:W-:-:S02]  /*23a30*/  SHF.R.U32.HI R26, RZ, 0x10, R27 ;  /* 0x00000010ff1a7819 */ /* 0x000fc4000001161b */
[----:B------:R-:W-:Y:S02]  /*23a40*/  PRMT R96, R96, 0x5410, R31 ;  /* 0x0000541060607816 */ /* 0x000fe4000000001f */
[----:B------:R-:W-:Y:S02]  /*23a50*/  PRMT R100, R100, 0x5410, R33 ;  /* 0x0000541064647816 */ /* 0x000fe40000000021 */
[----:B------:R-:W-:Y:S02]  /*23a60*/  PRMT R102, R102, 0x5410, R29 ;  /* 0x0000541066667816 */ /* 0x000fe4000000001d */
[----:B------:R-:W-:Y:S01]  /*23a70*/  PRMT R99, R99, 0x5410, R28 ;  /* 0x0000541063637816 */ /* 0x000fe2000000001c */
[C---:B------:R-:W-:Y:S01]  /*23a80*/  IMAD.U32 R31, R100.reuse, 0x10000, RZ ;  /* 0x00010000641f7824 */ /* 0x040fe200078e00ff */
[----:B------:R-:W-:Y:S02]  /*23a90*/  LOP3.LUT R100, R100, 0xffff0000, RZ, 0xc0, !PT ;  /* 0xffff000064647812 */ /* 0x000fe400078ec0ff */
[----:B------:R-:W-:Y:S01]  /*23aa0*/  PRMT R98, R98, 0x5410, R35 ;  /* 0x0000541062627816 */ /* 0x000fe20000000023 */
[C---:B------:R-:W-:Y:S01]  /*23ab0*/  IMAD.U32 R35, R86.reuse, 0x10000, RZ ;  /* 0x0001000056237824 */ /* 0x040fe200078e00ff */
[----:B------:R-:W-:-:S02]  /*23ac0*/  LOP3.LUT R86, R86, 0xffff0000, RZ, 0xc0, !PT ;  /* 0xffff000056567812 */ /* 0x000fc400078ec0ff */
[----:B------:R-:W-:Y:S02]  /*23ad0*/  PRMT R97, R97, 0x5410, R26 ;  /* 0x0000541061617816 */ /* 0x000fe4000000001a */
[----:B------:R-:W-:Y:S02]  /*23ae0*/  PRMT R101, R101, 0x5410, R30 ;  /* 0x0000541065657816 */ /* 0x000fe4000000001e */
        /* <DEDUP_REMOVED lines=23> */
[-C--:B------:R-:W-:Y:S02]  /*23c60*/  FMUL.FTZ R8, R8, R9.reuse ;  /* 0x0000000908087220 */ /* 0x080fe40000410000 */
[C---:B------:R-:W-:Y:S02]  /*23c70*/  FFMA.FTZ R31, R24.reuse, R100, -R31 ;  /* 0x00000064181f7223 */ /* 0x040fe4000001081f */
[----:B------:R-:W-:Y:S01]  /*23c80*/  FFMA.FTZ R15, R24, R96, R15 ;  /* 0x00000060180f7223 */ /* 0x000fe2000001000f */
[----:B------:R-:W-:Y:S01]  /*23c90*/  LOP3.LUT R24, R99, 0xffff0000, RZ, 0xc0, !PT ;  /* 0xffff000063187812 */ /* 0x000fe200078ec0ff */
[C---:B------:R-:W-:Y:S02]  /*23ca0*/  FFMA.FTZ R25, R12.reuse, R9, -R25 ;  /* 0x000000090c197223 */ /* 0x040fe40000010819 */
[----:B------:R-:W-:-:S02]  /*23cb0*/  FFMA.FTZ R9, R12, R35, R8 ;  /* 0x000000230c097223 */ /* 0x000fc40000010008 */
[----:B------:R-:W-:Y:S02]  /*23cc0*/  FMUL.FTZ R12, R34, R86 ;  /* 0x00000056220c7220 */ /* 0x000fe40000410000 */
[----:B------:R-:W-:Y:S02]  /*23cd0*/  IMAD.U32 R8, R98, 0x10000, RZ ;  /* 0x0001000062087824 */ /* 0x000fe400078e00ff */
[----:B------:R-:W-:Y:S02]  /*23ce0*/  IMAD.U32 R35, R102, 0x10000, RZ ;  /* 0x0001000066237824 */ /* 0x000fe400078e00ff */
[-C--:B------:R-:W-:Y:S02]  /*23cf0*/  FMUL.FTZ R45, R34, R24.reuse ;  /* 0x00000018222d7220 */ /* 0x080fe40000410000 */
[----:B------:R-:W-:Y:S02]  /*23d00*/  FFMA.FTZ R24, R27, R24, -R12 ;  /* 0x000000181b187223 */ /* 0x000fe4000001080c */
[----:B------:R-:W-:-:S02]  /*23d10*/  FMUL.FTZ R44, R33, R8 ;  /* 0x00000008212c7220 */ /* 0x000fc40000410000 */
[C---:B------:R-:W-:Y:S01]  /*23d20*/  IMAD.U32 R26, R14.reuse, 0x10000, RZ ;  /* 0x000100000e1a7824 */ /* 0x040fe200078e00ff */
[----:B------:R-:W-:Y:S01]  /*23d30*/  LOP3.LUT R14, R14, 0xffff0000, RZ, 0xc0, !PT ;  /* 0xffff00000e0e7812 */ /* 0x000fe200078ec0ff */
[C---:B------:R-:W-:Y:S01]  /*23d40*/  IMAD.U32 R30, R11.reuse, 0x10000, RZ ;  /* 0x000100000b1e7824 */ /* 0x040fe200078e00ff */
[----:B------:R-:W-:Y:S01]  /*23d50*/  LOP3.LUT R11, R11, 0xffff0000, RZ, 0xc0, !PT ;  /* 0xffff00000b0b7812 */ /* 0x000fe200078ec0ff */
[----:B------:R-:W-:Y:S02]  /*23d60*/  IMAD.U32 R12, R97, 0x10000, RZ ;  /* 0x00010000610c7824 */ /* 0x000fe400078e00ff */
[----:B------:R-:W-:Y:S02]  /*23d70*/  FMUL.FTZ R33, R33, R35 ;  /* 0x0000002321217220 */ /* 0x000fe40000410000 */
[----:B------:R-:W-:Y:S02]  /*23d80*/  IMAD.U32 R34, R101, 0x10000, RZ ;  /* 0x0001000065227824 */ /* 0x000fe400078e00ff */
[----:B------:R-:W-:-:S02]  /*23d90*/  FFMA.FTZ R86, R27, R86, R45 ;  /* 0x000000561b567223 */ /* 0x000fc4000001002d */
[----:B------:R-:W-:Y:S02]  /*23da0*/  FMUL.FTZ R45, R30, R12 ;  /* 0x0000000c1e2d7220 */ /* 0x000fe40000410000 */
[----:B------:R-:W-:Y:S01]  /*23db0*/  FFMA.FTZ R27, R26, R35, -R44 ;  /* 0x000000231a1b7223 */ /* 0x000fe2000001082c */
[----:B------:R-:W-:Y:S01]  /*23dc0*/  LOP3.LUT R35, R98, 0xffff0000, RZ, 0xc0, !PT ;  /* 0xffff000062237812 */ /* 0x000fe200078ec0ff */
[----:B------:R-:W-:Y:S01]  /*23dd0*/  FFMA.FTZ R33, R26, R8, R33 ;  /* 0x000000081a217223 */ /* 0x000fe20000010021 */
[----:B------:R-:W-:Y:S01]  /*23de0*/  LOP3.LUT R8, R97, 0xffff0000, RZ, 0xc0, !PT ;  /* 0xffff000061087812 */ /* 0x000fe200078ec0ff */
[-C--:B------:R-:W-:Y:S01]  /*23df0*/  FMUL.FTZ R30, R30, R34.reuse ;  /* 0x000000221e1e7220 */ /* 0x080fe20000410000 */
[----:B------:R-:W-:Y:S01]  /*23e00*/  LOP3.LUT R26, R101, 0xffff0000, RZ, 0xc0, !PT ;  /* 0xffff0000651a7812 */ /* 0x000fe200078ec0ff */
[C---:B------:R-:W-:Y:S01]  /*23e10*/  FFMA.FTZ R45, R13.reuse, R34, -R45 ;  /* 0x000000220d2d7223 */ /* 0x040fe2000001082d */
[----:B------:R-:W-:Y:S01]  /*23e20*/  F2FP.BF16.PACK_AB R9, R86, R9 ;  /* 0x000000095609723e */ /* 0x000fe200000010ff */
[----:B------:R-:W-:-:S02]  /*23e30*/  FFMA.FTZ R30, R13, R12, R30 ;  /* 0x0000000c0d1e7223 */ /* 0x000fc4000001001e */
[C---:B------:R-:W-:Y:S02]  /*23e40*/  FMUL.FTZ R13, R32.reuse, R35 ;  /* 0x00000023200d7220 */ /* 0x040fe40000410000 */
[C---:B------:R-:W-:Y:S02]  /*23e50*/  FMUL.FTZ R12, R11.reuse, R8 ;  /* 0x000000080b0c7220 */ /* 0x040fe40000410000 */
[-C--:B------:R-:W-:Y:S02]  /*23e60*/  FMUL.FTZ R34, R32, R47.reuse ;  /* 0x0000002f20227220 */ /* 0x080fe40000410000 */
[-C--:B------:R-:W-:Y:S02]  /*23e70*/  FMUL.FTZ R11, R11, R26.reuse ;  /* 0x0000001a0b0b7220 */ /* 0x080fe40000410000 */
[----:B------:R-:W-:Y:S01]  /*23e80*/  FFMA.FTZ R32, R14, R47, -R13 ;  /* 0x0000002f0e207223 */ /* 0x000fe2000001080d */
[----:B------:R-:W-:Y:S01]  /*23e90*/  F2FP.BF16.PACK_AB R13, R24, R25 ;  /* 0x00000019180d723e */ /* 0x000fe200000010ff */
        /* <DEDUP_REMOVED lines=8> */
[----:B------:R-:W-:Y:S01]  /*23f20*/  F2FP.BF16.PACK_AB R11, R11, R30 ;  /* 0x0000001e0b0b723e */ /* 0x000fe200000010ff */
[----:B------:R1:W-:Y:S04]  /*23f30*/  ST.E.128 [R38.64], R12 ;  /* 0x0000000c26007985 */ /* 0x0003e8000c101d08 */
[----:B------:R1:W-:Y:S02]  /*23f40*/  ST.E.128 [R36.64], R8 ;  /* 0x0000000824007985 */ /* 0x0003e4000c101d08 */
.L_x_1251:
[----:B------:R-:W-:Y:S05]  /*23f50*/  BSYNC B0 ;  /* 0x0000000000007941 */ /* 0x000fea0003800000 */
.L_x_1250:
[----:B------:R-:W-:Y:S01]  /*23f60*/  IADD3 R76, R76, 0x40, RZ ;  /* 0x000000404c4c7810 */ /* 0x000fe20007ffe0ff */
[----:B-1----:R-:W-:-:S02]  /*23f70*/  IMAD.MOV.U32 R8, RZ, RZ, R80 ;  /* 0x000000ffff087224 */ /* 0x002fc400078e0050 */
[----:B------:R-:W-:Y:S01]  /*23f80*/  IMAD.MOV.U32 R9, RZ, RZ, 0x0 ;  /* 0x00000000ff097424 */ /* 0x000fe200078e00ff */
[----:B------:R-:W-:-:S13]  /*23f90*/  ISETP.GE.AND P0, PT, R76, R85, PT ;  /* 0x000000554c00720c */ /* 0x000fda0003f06270 */
[----:B------:R-:W-:Y:S05]  /*23fa0*/  @P0 RET.REL.NODEC R8 `(_ZN7cutlass13device_kernelIN5flash19enable_sm80_to_sm89INS1_16FlashAttnFwdSm80INS1_25CollectiveMainloopFwdSm80ILi8ELi1ELb0EN4cute5tupleIJNS5_1CILi128EEENS7_ILi48EEENS7_ILi256EEEEEELi256ENS_10bfloat16_tEfNS_4arch4Sm80ELb0ELb1ELb1ELb1ELb0ELb1ELb1ELb0EEENS1_21CollectiveEpilogueFwdINS6_IJS8_SA_S9_EEENS6_IJNS7_ILi1EEESI_SI_EEESC_SE_Li256ELb1ELb1ELb0ELb0EEENS1_19SingleTileSchedulerILb1ELb0ELb1ELi128EEEEEEEEEvNT_6ParamsE) ;  /* 0xfffdc05008000950 */ /* 0x000fea0003c3ffff */
[----:B------:R-:W-:Y:S01]  /*23fb0*/  SHF.R.S32.HI R13, RZ, 0x1f, R76 ;  /* 0x0000001fff0d7819 */ /* 0x000fe2000001144c */
[----:B------:R-:W-:Y:S01]  /*23fc0*/  IMAD.SHL.U32 R9, R106, 0x40, RZ ;  /* 0x000000406a097824 */ /* 0x000fe200078e00ff */
[----:B------:R-:W-:Y:S02]  /*23fd0*/  SHF.R.S32.HI R11, RZ, 0x1f, R106 ;  /* 0x0000001fff0b7819 */ /* 0x000fe4000001146a */
[----:B------:R-:W-:Y:S02]  /*23fe0*/  LEA.HI R12, R13, R76, RZ, 0x3 ;  /* 0x0000004c0d0c7211 */ /* 0x000fe400078f18ff */
[----:B------:R-:W-:Y:S02]  /*23ff0*/  LOP3.LUT R9, R9, 0x1c0, RZ, 0xc0, !PT ;  /* 0x000001c009097812 */ /* 0x000fe400078ec0ff */
[----:B------:R-:W-:Y:S02]  /*24000*/  SHF.R.S32.HI R10, RZ, 0x3, R12 ;  /* 0x00000003ff0a7819 */ /* 0x000fe4000001140c */
[----:B------:R-:W-:-:S02]  /*24010*/  LEA.HI R8, R11, R106, RZ, 0x3 ;  /* 0x0000006a0b087211 */ /* 0x000fc400078f18ff */
[----:B------:R-:W-:Y:S02]  /*24020*/  LEA.HI R85, R85, R10, RZ, 0x1d ;  /* 0x0000000a55557211 */ /* 0x000fe400078fe8ff */
[----:B------:R-:W-:Y:S01]  /*24030*/  LEA.HI R13, R13, R76, RZ, 0x6 ;  /* 0x0000004c0d0d7211 */ /* 0x000fe200078f30ff */
[----:B------:R-:W-:Y:S01]  /*24040*/  IMAD.SHL.U32 R8, R8, 0x40, RZ ;  /* 0x0000004008087824 */ /* 0x000fe200078e00ff */
[----:B------:R-:W-:Y:S02]  /*24050*/  LOP3.LUT R12, R9, 0x38, R12, 0xf8, !PT ;  /* 0x00000038090c7812 */ /* 0x000fe400078ef80c */
[----:B------:R-:W-:Y:S01]  /*24060*/  SHF.R.U32.HI R11, RZ, 0x3, R9 ;  /* 0x00000003ff0b7819 */ /* 0x000fe20000011609 */
[----:B------:R-:W-:Y:S01]  /*24070*/  IMAD.SHL.U32 R13, R13, 0x80, RZ ;  /* 0x000000800d0d7824 */ /* 0x000fe200078e00ff */
[----:B------:R-:W-:Y:S02]  /*24080*/  SHF.R.S32.HI R10, RZ, 0x1f, R85 ;  /* 0x0000001fff0a7819 */ /* 0x000fe40000011455 */
[----:B------:R-:W-:Y:S01]  /*24090*/  LOP3.LUT R14, R12, R11, RZ, 0x3c, !PT ;  /* 0x0000000b0c0e7212 */ /* 0x000fe200078e3cff */
[----:B------:R-:W-:Y:S01]  /*240a0*/  IMAD.SHL.U32 R12, R85, 0x8, RZ ;  /* 0x00000008550c7824 */ /* 0x000fe200078e00ff */
[----:B------:R-:W-:-:S02]  /*240b0*/  LEA.HI R10, R10, R85, RZ, 0x3 ;  /* 0x000000550a0a7211 */ /* 0x000fc400078f18ff */
[----:B------:R-:W-:Y:S02]  /*240c0*/  LOP3.LUT R13, R13, 0xffffe000, RZ, 0xc0, !PT ;  /* 0xffffe0000d0d7812 */ /* 0x000fe400078ec0ff */
[----:B------:R-:W-:Y:S02]  /*240d0*/  LOP3.LUT R8, R8, 0xfffffe00, RZ, 0xc0, !PT ;  /* 0xfffffe0008087812 */ /* 0x000fe400078ec0ff */
[----:B------:R-:W-:Y:S01]  /*240e0*/  LOP3.LUT R12, R9, 0x38, R12, 0xf8, !PT ;  /* 0x00000038090c7812 */ /* 0x000fe200078ef80c */
[----:B------:R-:W-:Y:S01]  /*240f0*/  IMAD.SHL.U32 R9, R10, 0x400, RZ ;  /* 0x000004000a097824 */ /* 0x000fe200078e00ff */
[----:B------:R-:W-:Y:S02]  /*24100*/  IADD3 R13, R14, R13, R8 ;  /* 0x0000000d0e0d7210 */ /* 0x000fe40007ffe008 */
        /* <DEDUP_REMOVED lines=9> */
[----:B------:R-:W-:Y:S02]  /*241a0*/  SHF.R.U64 R18, R18, 0x10, R19 ;  /* 0x0000001012127819 */ /* 0x000fe40000001213 */
[----:B------:R-:W-:Y:S02]  /*241b0*/  SHF.R.U64 R20, R20, 0x10, R21 ;  /* 0x0000001014147819 */ /* 0x000fe40000001215 */
[----:B------:R-:W-:Y:S02]  /*241c0*/  SHF.R.U32.HI R19, RZ, 0x10, R19 ;  /* 0x00000010ff137819 */ /* 0x000fe40000011613 */
[----:B------:R-:W-:-:S02]  /*241d0*/  SHF.R.U32.HI R21, RZ, 0x10, R21 ;  /* 0x00000010ff157819 */ /* 0x000fc40000011615 */
[----:B------:R-:W-:Y:S02]  /*241e0*/  SHF.R.U64 R22, R22, 0x10, R23 ;  /* 0x0000001016167819 */ /* 0x000fe40000001217 */
[----:B------:R-:W-:Y:S02]  /*241f0*/  PRMT R69, R69, 0x5410, R16 ;  /* 0x0000541045457816 */ /* 0x000fe40000000010 */
[----:B------:R-:W-:Y:S02]  /*24200*/  PRMT R68, R68, 0x5410, R17 ;  /* 0x0000541044447816 */ /* 0x000fe40000000011 */
[----:B------:R-:W-:Y:S02]  /*24210*/  SHF.R.U32.HI R23, RZ, 0x10, R23 ;  /* 0x00000010ff177819 */ /* 0x000fe40000011617 */
[----:B------:R-:W-:Y:S01]  /*24220*/  PRMT R73, R73, 0x5410, R20 ;  /* 0x0000541049497816 */ /* 0x000fe20000000014 */
[----:B------:R-:W-:Y:S01]  /*24230*/  IMAD.U32 R29, R68, 0x10000, RZ ;  /* 0x00010000441d7824 */ /* 0x000fe200078e00ff */
[----:B------:R-:W-:-:S02]  /*24240*/  PRMT R70, R70, 0x5410, R19 ;  /* 0x0000541046467816 */ /* 0x000fc40000000013 */
[----:B------:R-:W-:Y:S02]  /*24250*/  PRMT R72, R72, 0x5410, R21 ;  /* 0x0000541048487816 */ /* 0x000fe40000000015 */
[----:B------:R-:W-:Y:S01]  /*24260*/  PRMT R74, R74, 0x5410, R23 ;  /* 0x000054104a4a7816 */ /* 0x000fe20000000017 */
[C---:B------:R-:W-:Y:S01]  /*24270*/  IMAD.U32 R23, R73.reuse, 0x10000, RZ ;  /* 0x0001000049177824 */ /* 0x040fe200078e00ff */
[----:B------:R-:W-:Y:S02]  /*24280*/  LOP3.LUT R73, R73, 0xffff0000, RZ, 0xc0, !PT ;  /* 0xffff000049497812 */ /* 0x000fe400078ec0ff */
        /* <DEDUP_REMOVED lines=13> */
[----:B------:R-:W-:Y:S01]  /*24360*/  IMAD.U32 R20, R12, 0x10000, RZ ;  /* 0x000100000c147824 */ /* 0x000fe200078e00ff */
[----:B------:R-:W-:Y:S01]  /*24370*/  LOP3.LUT R26, R14, 0xffff0000, RZ, 0xc0, !PT ;  /* 0xffff00000e1a7812 */ /* 0x000fe200078ec0ff */
[C---:B------:R-:W-:Y:S01]  /*24380*/  IMAD.U32 R13, R69.reuse, 0x10000, RZ ;  /* 0x00010000450d7824 */ /* 0x040fe200078e00ff */
[----:B------:R-:W-:Y:S01]  /*24390*/  LOP3.LUT R12, R12, 0xffff0000, RZ, 0xc0, !PT ;  /* 0xffff00000c0c7812 */ /* 0x000fe200078ec0ff */
[----:B------:R-:W-:Y:S01]  /*243a0*/  IMAD.U32 R27, R14, 0x10000, RZ ;  /* 0x000100000e1b7824 */ /* 0x000fe200078e00ff */
[----:B------:R-:W-:Y:S01]  /*243b0*/  LOP3.LUT R69, R69, 0xffff0000, RZ, 0xc0, !PT ;  /* 0xffff000045457812 */ /* 0x000fe200078ec0ff */
[----:B------:R-:W-:-:S02]  /*243c0*/  FMUL.FTZ R14, R20, R13 ;  /* 0x0000000d140e7220 */ /* 0x000fc40000410000 */
[-C--:B------:R-:W-:Y:S02]  /*243d0*/  FMUL.FTZ R20, R20, R23.reuse ;  /* 0x0000001714147220 */ /* 0x080fe40000410000 */
[C---:B------:R-:W-:Y:S02]  /*243e0*/  FFMA.FTZ R14, R17.reuse, R23, -R14 ;  /* 0x00000017110e7223 */ /* 0x040fe4000001080e */
[----:B------:R-:W-:Y:S02]  /*243f0*/  FFMA.FTZ R20, R17, R13, R20 ;  /* 0x0000000d11147223 */ /* 0x000fe40000010014 */
[----:B------:R-:W-:Y:S02]  /*24400*/  FMUL.FTZ R23, R12, R69 ;  /* 0x000000450c177220 */ /* 0x000fe40000410000 */
[----:B------:R-:W-:Y:S02]  /*24410*/  IMAD.U32 R13, R72, 0x10000, RZ ;  /* 0x00010000480d7824 */ /* 0x000fe400078e00ff */
        /* <DEDUP_REMOVED lines=19> */
[C---:B------:R-:W-:Y:S01]  /*24550*/  FMUL.FTZ R29, R27.reuse, R8 ;  /* 0x000000081b1d7220 */ /* 0x040fe20000410000 */
[----:B------:R-:W-:Y:S01]  /*24560*/  F2FP.BF16.PACK_AB R13, R16, R13 ;  /* 0x0000000d100d723e */ /* 0x000fe200000010ff */
[C---:B------:R-:W-:Y:S01]  /*24570*/  IMAD.U32 R28, R74.reuse, 0x10000, RZ ;  /* 0x000100004a1c7824 */ /* 0x040fe200078e00ff */
[----:B------:R-:W-:Y:S01]  /*24580*/  LOP3.LUT R74, R74, 0xffff0000, RZ, 0xc0, !PT ;  /* 0xffff00004a4a7812 */ /* 0x000fe200078ec0ff */
[----:B------:R-:W-:-:S02]  /*24590*/  FMUL.FTZ R27, R27, R17 ;  /* 0x000000111b1b7220 */ /* 0x000fc40000410000 */
[----:B------:R-:W-:Y:S02]  /*245a0*/  FFMA.FTZ R68, R19, R68, R30 ;  /* 0x0000004413447223 */ /* 0x000fe4000001001e */
[C---:B------:R-:W-:Y:S02]  /*245b0*/  FFMA.FTZ R17, R18.reuse, R17, -R29 ;  /* 0x0000001112117223 */ /* 0x040fe4000001081d */
[----:B------:R-:W-:Y:S02]  /*245c0*/  FFMA.FTZ R27, R18, R8, R27 ;  /* 0x00000008121b7223 */ /* 0x000fe4000001001b */
[----:B------:R-:W-:Y:S02]  /*245d0*/  FMUL.FTZ R19, R22, R12 ;  /* 0x0000000c16137220 */ /* 0x000fe40000410000 */
[----:B------:R-:W-:Y:S02]  /*245e0*/  FMUL.FTZ R18, R26, R71 ;  /* 0x000000471a127220 */ /* 0x000fe40000410000 */
[----:B------:R-:W-:-:S02]  /*245f0*/  FMUL.FTZ R8, R15, R70 ;  /* 0x000000460f087220 */ /* 0x000fc40000410000 */
[----:B------:R-:W-:Y:S02]  /*24600*/  FMUL.FTZ R22, R22, R28 ;  /* 0x0000001c16167220 */ /* 0x000fe40000410000 */
[-C--:B------:R-:W-:Y:S02]  /*24610*/  FMUL.FTZ R26, R26, R75.reuse ;  /* 0x0000004b1a1a7220 */ /* 0x080fe40000410000 */
[----:B------:R-:W-:Y:S02]  /*24620*/  FMUL.FTZ R15, R15, R74 ;  /* 0x0000004a0f0f7220 */ /* 0x000fe40000410000 */
[----:B------:R-:W-:Y:S02]  /*24630*/  FFMA.FTZ R19, R9, R28, -R19 ;  /* 0x0000001c09137223 */ /* 0x000fe40000010813 */
        /* <DEDUP_REMOVED lines=8> */
[----:B------:R-:W-:Y:S01]  /*246c0*/  F2FP.BF16.PACK_AB R14, R18, R17 ;  /* 0x00000011120e723e */ /* 0x000fe200000010ff */
[----:B------:R-:W-:Y:S01]  /*246d0*/  IMAD.MOV.U32 R16, RZ, RZ, R80 ;  /* 0x000000ffff107224 */ /* 0x000fe200078e0050 */
[----:B------:R-:W-:Y:S01]  /*246e0*/  F2FP.BF16.PACK_AB R15, R74, R19 ;  /* 0x000000134a0f723e */ /* 0x000fe200000010ff */
[----:B------:R-:W-:Y:S01]  /*246f0*/  IMAD.MOV.U32 R17, RZ, RZ, 0x0 ;  /* 0x00000000ff117424 */ /* 0x000fe200078e00ff */
[----:B------:R-:W-:-:S02]  /*24700*/  F2FP.BF16.PACK_AB R10, R10, R27 ;  /* 0x0000001b0a0a723e */ /* 0x000fc400000010ff */
[----:B------:R-:W-:Y:S01]  /*24710*/  F2FP.BF16.PACK_AB R11, R21, R22 ;  /* 0x00000016150b723e */ /* 0x000fe200000010ff */
[----:B------:R1:W-:Y:S04]  /*24720*/  ST.E.128 [R24.64], R12 ;  /* 0x0000000c18007985 */ /* 0x0003e8000c101d08 */
[----:B------:R1:W-:Y:S01]  /*24730*/  ST.E.128 [R146.64], R8 ;  /* 0x0000000892007985 */ /* 0x0003e2000c101d08 */
[----:B------:R-:W-:Y:S05]  /*24740*/  RET.REL.NODEC R16 `(_ZN7cutlass13device_kernelIN5flash19enable_sm80_to_sm89INS1_16FlashAttnFwdSm80INS1_25CollectiveMainloopFwdSm80ILi8ELi1ELb0EN4cute5tupleIJNS5_1CILi128EEENS7_ILi48EEENS7_ILi256EEEEEELi256ENS_10bfloat16_tEfNS_4arch4Sm80ELb0ELb1ELb1ELb1ELb0ELb1ELb1ELb0EEENS1_21CollectiveEpilogueFwdINS6_IJS8_SA_S9_EEENS6_IJNS7_ILi1EEESI_SI_EEESC_SE_Li256ELb1ELb1ELb0ELb0EEENS1_19SingleTileSchedulerILb1ELb0ELb1ELi128EEEEEEEEEvNT_6ParamsE) ;  /* 0xfffdb8b010007950 */ /* 0x000fea0003c3ffff */
.L_x_1178:
[----:B------:R-:W-:Y:S01]  /*24750*/  IMAD.MOV.U32 R14, RZ, RZ, R24 ;  /* 0x000000ffff0e7224 */ /* 0x000fe200078e0018 */
[----:B------:R-:W-:Y:S01]  /*24760*/  MOV R12, 0x181f ;  /* 0x0000181f000c7802 */ /* 0x000fe20000000f00 */
[----:B------:R-:W-:Y:S01]  /*24770*/  IMAD.MOV.U32 R13, RZ, RZ, RZ ;  /* 0x000000ffff0d7224 */ /* 0x000fe200078e00ff */
[----:B------:R-:W-:Y:S02]  /*24780*/  MOV R11, 0xffffffff ;  /* 0xffffffff000b7802 */ /* 0x000fe40000000f00 */
[----:B------:R-:W-:-:S02]  /*24790*/  MOV R10, 0x247b0 ;  /* 0x000247b0000a7802 */ /* 0x000fc40000000f00 */
[----:B------:R-:W-:Y:S05]  /*247a0*/  CALL.REL.NOINC `($__internal_3_$__cuda_sm70_shflsync_idx_p) ;  /* 0x00000ea000007944 */ /* 0x000fea0003c00000 */
[----:B--2---:R-:W-:Y:S01]  /*247b0*/  MOV R27, R16 ;  /* 0x00000010001b7202 */ /* 0x004fe20000000f00 */
[----:B-1----:R-:W-:Y:S05]  /*247c0*/  BRA `(.L_x_1252) ;  /* 0xffff607000007947 */ /* 0x002fea000383ffff */
.L_x_1179:
[----:B------:R-:W-:Y:S01]  /*247d0*/  IMAD.MOV.U32 R14, RZ, RZ, R23 ;  /* 0x000000ffff0e7224 */ /* 0x000fe200078e0017 */
[----:B------:R-:W-:Y:S01]  /*247e0*/  MOV R12, 0x181f ;  /* 0x0000181f000c7802 */ /* 0x000fe20000000f00 */
[----:B------:R-:W-:Y:S01]  /*247f0*/  IMAD.MOV.U32 R13, RZ, RZ, RZ ;  /* 0x000000ffff0d7224 */ /* 0x000fe200078e00ff */
[----:B------:R-:W-:-:S02]  /*24800*/  MOV R11, 0xffffffff ;  /* 0xffffffff000b7802 */ /* 0x000fc40000000f00 */
[----:B------:R-:W-:Y:S02]  /*24810*/  MOV R10, 0x24830 ;  /* 0x00024830000a7802 */ /* 0x000fe40000000f00 */
[----:B-12---:R-:W-:Y:S05]  /*24820*/  CALL.REL.NOINC `($__internal_3_$__cuda_sm70_shflsync_idx_p) ;  /* 0x00000e2000007944 */ /* 0x006fea0003c00000 */
[----:B-1----:R-:W-:Y:S01]  /*24830*/  IMAD.MOV.U32 R14, RZ, RZ, R22 ;  /* 0x000000ffff0e7224 */ /* 0x002fe200078e0016 */
[----:B------:R-:W-:Y:S01]  /*24840*/  MOV R13, RZ ;  /* 0x000000ff000d7202 */ /* 0x000fe20000000f00 */
[----:B------:R-:W-:Y:S01]  /*24850*/  IMAD.MOV.U32 R12, RZ, RZ, 0x181f ;  /* 0x0000181fff0c7424 */ /* 0x000fe200078e00ff */
[----:B------:R-:W-:Y:S01]  /*24860*/  MOV R11, 0xffffffff ;  /* 0xffffffff000b7802 */ /* 0x000fe20000000f00 */
[----:B--2---:R-:W-:Y:S01]  /*24870*/  IMAD.MOV.U32 R26, RZ, RZ, R16 ;  /* 0x000000ffff1a7224 */ /* 0x004fe200078e0010 */
[----:B------:R-:W-:Y:S02]  /*24880*/  MOV R10, 0x248a0 ;  /* 0x000248a0000a7802 */ /* 0x000fe40000000f00 */
[----:B------:R-:W-:Y:S05]  /*24890*/  CALL.REL.NOINC `($__internal_3_$__cuda_sm70_shflsync_idx_p) ;  /* 0x00000db000007944 */ /* 0x000fea0003c00000 */
[----:B--2---:R-:W-:Y:S01]  /*248a0*/  IMAD.MOV.U32 R21, RZ, RZ, R16 ;  /* 0x000000ffff157224 */ /* 0x004fe200078e0010 */
[----:B-1----:R-:W-:Y:S01]  /*248b0*/  MOV R14, R19 ;  /* 0x00000013000e7202 */ /* 0x002fe20000000f00 */
[----:B------:R-:W-:Y:S01]  /*248c0*/  IMAD.MOV.U32 R13, RZ, RZ, RZ ;  /* 0x000000ffff0d7224 */ /* 0x000fe200078e00ff */
[----:B------:R-:W-:Y:S01]  /*248d0*/  MOV R12, 0x181f ;  /* 0x0000181f000c7802 */ /* 0x000fe20000000f00 */
[----:B------:R-:W-:Y:S01]  /*248e0*/  IMAD.MOV.U32 R11, RZ, RZ, -0x1 ;  /* 0xffffffffff0b7424 */ /* 0x000fe200078e00ff */
[----:B------:R-:W-:-:S02]  /*248f0*/  MOV R10, 0x24910 ;  /* 0x00024910000a7802 */ /* 0x000fc40000000f00 */
[----:B------:R-:W-:Y:S05]  /*24900*/  CALL.REL.NOINC `($__internal_3_$__cuda_sm70_shflsync_idx_p) ;  /* 0x00000d4000007944 */ /* 0x000fea0003c00000 */
[----:B-12---:R-:W-:Y:S05]  /*24910*/  BRA `(.L_x_1253) ;  /* 0xffff5f6000007947 */ /* 0x006fea000383ffff */
.L_x_1182:
[----:B------:R-:W-:Y:S01]  /*24920*/  IMAD.MOV.U32 R14, RZ, RZ, R24 ;  /* 0x000000ffff0e7224 */ /* 0x000fe200078e0018 */
[----:B------:R-:W-:Y:S01]  /*24930*/  MOV R12, 0x181f ;  /* 0x0000181f000c7802 */ /* 0x000fe20000000f00 */
[----:B------:R-:W-:Y:S01]  /*24940*/  IMAD.MOV.U32 R13, RZ, RZ, 0x1 ;  /* 0x00000001ff0d7424 */ /* 0x000fe200078e00ff */
[----:B------:R-:W-:-:S02]  /*24950*/  MOV R11, 0xffffffff ;  /* 0xffffffff000b7802 */ /* 0x000fc40000000f00 */
[----:B------:R-:W-:Y:S02]  /*24960*/  MOV R10, 0x24980 ;  /* 0x00024980000a7802 */ /* 0x000fe40000000f00 */
[----:B-1-34-:R-:W-:Y:S05]  /*24970*/  CALL.REL.NOINC `($__internal_3_$__cuda_sm70_shflsync_idx_p) ;  /* 0x00000cd000007944 */ /* 0x01afea0003c00000 */
[----:B--2---:R-:W-:Y:S01]  /*24980*/  IMAD.MOV.U32 R21, RZ, RZ, R16 ;  /* 0x000000ffff157224 */ /* 0x004fe200078e0010 */
[----:B-1----:R-:W-:Y:S01]  /*24990*/  MOV R14, R23 ;  /* 0x00000017000e7202 */ /* 0x002fe20000000f00 */
[----:B------:R-:W-:Y:S01]  /*249a0*/  IMAD.MOV.U32 R13, RZ, RZ, 0x1 ;  /* 0x00000001ff0d7424 */ /* 0x000fe200078e00ff */
[----:B------:R-:W-:Y:S01]  /*249b0*/  MOV R12, 0x181f ;  /* 0x0000181f000c7802 */ /* 0x000fe20000000f00 */
[----:B------:R-:W-:Y:S01]  /*249c0*/  IMAD.MOV.U32 R11, RZ, RZ, -0x1 ;  /* 0xffffffffff0b7424 */ /* 0x000fe200078e00ff */
[----:B------:R-:W-:Y:S02]  /*249d0*/  MOV R10, 0x249f0 ;  /* 0x000249f0000a7802 */ /* 0x000fe40000000f00 */
[----:B------:R-:W-:Y:S05]  /*249e0*/  CALL.REL.NOINC `($__internal_3_$__cuda_sm70_shflsync_idx_p) ;  /* 0x00000c6000007944 */ /* 0x000fea0003c00000 */
[----:B-1----:R-:W-:Y:S01]  /*249f0*/  IMAD.MOV.U32 R14, RZ, RZ, R22 ;  /* 0x000000ffff0e7224 */ /* 0x002fe200078e0016 */
[----:B------:R-:W-:Y:S01]  /*24a00*/  MOV R12, 0x181f ;  /* 0x0000181f000c7802 */ /* 0x000fe20000000f00 */
[----:B------:R-:W-:Y:S01]  /*24a10*/  IMAD.MOV.U32 R13, RZ, RZ, 0x1 ;  /* 0x00000001ff0d7424 */ /* 0x000fe200078e00ff */
[----:B--2---:R-:W-:Y:S01]  /*24a20*/  MOV R26, R16 ;  /* 0x00000010001a7202 */ /* 0x004fe20000000f00 */
[----:B------:R-:W-:Y:S01]  /*24a30*/  IMAD.MOV.U32 R11, RZ, RZ, -0x1 ;  /* 0xffffffffff0b7424 */ /* 0x000fe200078e00ff */
[----:B------:R-:W-:-:S02]  /*24a40*/  MOV R27, R21 ;  /* 0x00000015001b7202 */ /* 0x000fc40000000f00 */
[----:B------:R-:W-:Y:S02]  /*24a50*/  MOV R10, 0x24a70 ;  /* 0x00024a70000a7802 */ /* 0x000fe40000000f00 */
[----:B------:R-:W-:Y:S05]  /*24a60*/  CALL.REL.NOINC `($__internal_3_$__cuda_sm70_shflsync_idx_p) ;  /* 0x00000be000007944 */ /* 0x000fea0003c00000 */
[----:B--2---:R-:W-:Y:S01]  /*24a70*/  IMAD.MOV.U32 R21, RZ, RZ, R16 ;  /* 0x000000ffff157224 */ /* 0x004fe200078e0010 */
[----:B-1----:R-:W-:Y:S01]  /*24a80*/  MOV R14, R19 ;  /* 0x00000013000e7202 */ /* 0x002fe20000000f00 */
[----:B------:R-:W-:Y:S01]  /*24a90*/  IMAD.MOV.U32 R13, RZ, RZ, 0x1 ;  /* 0x00000001ff0d7424 */ /* 0x000fe200078e00ff */
[----:B------:R-:W-:Y:S01]  /*24aa0*/  MOV R12, 0x181f ;  /* 0x0000181f000c7802 */ /* 0x000fe20000000f00 */
[----:B------:R-:W-:Y:S01]  /*24ab0*/  IMAD.MOV.U32 R11, RZ, RZ, -0x1 ;  /* 0xffffffffff0b7424 */ /* 0x000fe200078e00ff */
[----:B------:R-:W-:Y:S02]  /*24ac0*/  MOV R10, 0x24ae0 ;  /* 0x00024ae0000a7802 */ /* 0x000fe40000000f00 */
[----:B------:R-:W-:Y:S05]  /*24ad0*/  CALL.REL.NOINC `($__internal_3_$__cuda_sm70_shflsync_idx_p) ;  /* 0x00000b7000007944 */ /* 0x000fea0003c00000 */
[----:B-12---:R-:W-:Y:S05]  /*24ae0*/  BRA `(.L_x_1254) ;  /* 0xffff63a000007947 */ /* 0x006fea000383ffff */
.L_x_1185:
[----:B------:R-:W-:Y:S01]  /*24af0*/  IMAD.MOV.U32 R14, RZ, RZ, R24 ;  /* 0x000000ffff0e7224 */ /* 0x000fe200078e0018 */
[----:B------:R-:W-:Y:S01]  /*24b00*/  MOV R12, 0x181f ;  /* 0x0000181f000c7802 */ /* 0x000fe20000000f00 */
[----:B------:R-:W-:Y:S01]  /*24b10*/  IMAD.MOV.U32 R13, RZ, RZ, 0x2 ;  /* 0x00000002ff0d7424 */ /* 0x000fe200078e00ff */
[----:B------:R-:W-:Y:S02]  /*24b20*/  MOV R11, 0xffffffff ;  /* 0xffffffff000b7802 */ /* 0x000fe40000000f00 */
[----:B------:R-:W-:-:S02]  /*24b30*/  MOV R10, 0x24b50 ;  /* 0x00024b50000a7802 */ /* 0x000fc40000000f00 */
[----:B--234-:R-:W-:Y:S05]  /*24b40*/  CALL.REL.NOINC `($__internal_3_$__cuda_sm70_shflsync_idx_p) ;  /* 0x00000b0000007944 */ /* 0x01cfea0003c00000 */
[----:B--2---:R-:W-:Y:S01]  /*24b50*/  MOV R25, R16 ;  /* 0x0000001000197202 */ /* 0x004fe20000000f00 */
[----:B-1----:R-:W-:Y:S05]  /*24b60*/  BRA `(.L_x_1255) ;  /* 0xffff68a000007947 */ /* 0x002fea000383ffff */
.L_x_1186:
[----:B------:R-:W-:Y:S01]  /*24b70*/  IMAD.MOV.U32 R14, RZ, RZ, R23 ;  /* 0x000000ffff0e7224 */ /* 0x000fe200078e0017 */
[----:B------:R-:W-:Y:S01]  /*24b80*/  MOV R12, 0x181f ;  /* 0x0000181f000c7802 */ /* 0x000fe20000000f00 */
[----:B------:R-:W-:Y:S01]  /*24b90*/  IMAD.MOV.U32 R13, RZ, RZ, 0x2 ;  /* 0x00000002ff0d7424 */ /* 0x000fe200078e00ff */
[----:B------:R-:W-:-:S02]  /*24ba0*/  MOV R11, 0xffffffff ;  /* 0xffffffff000b7802 */ /* 0x000fc40000000f00 */
[----:B------:R-:W-:Y:S02]  /*24bb0*/  MOV R10, 0x24bd0 ;  /* 0x00024bd0000a7802 */ /* 0x000fe40000000f00 */
[----:B-1234-:R-:W-:Y:S05]  /*24bc0*/  CALL.REL.NOINC `($__internal_3_$__cuda_sm70_shflsync_idx_p) ;  /* 0x00000a8000007944 */ /* 0x01efea0003c00000 */
[----:B-1----:R-:W-:Y:S01]  /*24bd0*/  IMAD.MOV.U32 R14, RZ, RZ, R22 ;  /* 0x000000ffff0e7224 */ /* 0x002fe200078e0016 */
[----:B------:R-:W-:Y:S01]  /*24be0*/  MOV R12, 0x181f ;  /* 0x0000181f000c7802 */ /* 0x000fe20000000f00 */
[----:B------:R-:W-:Y:S01]  /*24bf0*/  IMAD.MOV.U32 R13, RZ, RZ, 0x2 ;  /* 0x00000002ff0d7424 */ /* 0x000fe200078e00ff */
[----:B--2---:R-:W-:Y:S01]  /*24c00*/  MOV R26, R16 ;  /* 0x00000010001a7202 */ /* 0x004fe20000000f00 */
[----:B------:R-:W-:Y:S01]  /*24c10*/  IMAD.MOV.U32 R11, RZ, RZ, -0x1 ;  /* 0xffffffffff0b7424 */ /* 0x000fe200078e00ff */
[----:B------:R-:W-:Y:S02]  /*24c20*/  MOV R27, R25 ;  /* 0x00000019001b7202 */ /* 0x000fe40000000f00 */
[----:B------:R-:W-:Y:S02]  /*24c30*/  MOV R10, 0x24c50 ;  /* 0x00024c50000a7802 */ /* 0x000fe40000000f00 */
[----:B------:R-:W-:Y:S05]  /*24c40*/  CALL.REL.NOINC `($__internal_3_$__cuda_sm70_shflsync_idx_p) ;  /* 0x00000a0000007944 */ /* 0x000fea0003c00000 */
        /* <DEDUP_REMOVED lines=8> */
.L_x_1189:
[----:B------:R-:W-:Y:S01]  /*24cd0*/  IMAD.MOV.U32 R14, RZ, RZ, R24 ;  /* 0x000000ffff0e7224 */ /* 0x000fe200078e0018 */
[----:B------:R-:W-:Y:S01]  /*24ce0*/  MOV R12, 0x181f ;  /* 0x0000181f000c7802 */ /* 0x000fe20000000f00 */
[----:B------:R-:W-:Y:S01]  /*24cf0*/  IMAD.MOV.U32 R13, RZ, RZ, 0x3 ;  /* 0x00000003ff0d7424 */ /* 0x000fe200078e00ff */
[----:B------:R-:W-:-:S02]  /*24d00*/  MOV R11, 0xffffffff ;  /* 0xffffffff000b7802 */ /* 0x000fc40000000f00 */
[----:B------:R-:W-:Y:S02]  /*24d10*/  MOV R10, 0x24d30 ;  /* 0x00024d30000a7802 */ /* 0x000fe40000000f00 */
[----:B----4-:R-:W-:Y:S05]  /*24d20*/  CALL.REL.NOINC `($__internal_3_$__cuda_sm70_shflsync_idx_p) ;  /* 0x0000092000007944 */ /* 0x010fea0003c00000 */
[----:B--2---:R-:W-:Y:S01]  /*24d30*/  MOV R17, R16 ;  /* 0x0000001000117202 */ /* 0x004fe20000000f00 */
[----:B-1----:R-:W-:Y:S05]  /*24d40*/  BRA `(.L_x_1257) ;  /* 0xffff6ca000007947 */ /* 0x002fea000383ffff */
.L_x_1190:
[----:B------:R-:W-:Y:S01]  /*24d50*/  IMAD.MOV.U32 R14, RZ, RZ, R23 ;  /* 0x000000ffff0e7224 */ /* 0x000fe200078e0017 */
[----:B------:R-:W-:Y:S01]  /*24d60*/  MOV R12, 0x181f ;  /* 0x0000181f000c7802 */ /* 0x000fe20000000f00 */
[----:B------:R-:W-:Y:S01]  /*24d70*/  IMAD.MOV.U32 R13, RZ, RZ, 0x3 ;  /* 0x00000003ff0d7424 */ /* 0x000fe200078e00ff */
[----:B------:R-:W-:Y:S02]  /*24d80*/  MOV R11, 0xffffffff ;  /* 0xffffffff000b7802 */ /* 0x000fe40000000f00 */
[----:B------:R-:W-:Y:S02]  /*24d90*/  MOV R10, 0x24db0 ;  /* 0x00024db0000a7802 */ /* 0x000fe40000000f00 */
[----:B--2-4-:R-:W-:Y:S05]  /*24da0*/  CALL.REL.NOINC `($__internal_3_$__cuda_sm70_shflsync_idx_p) ;  /* 0x000008a000007944 */ /* 0x014fea0003c00000 */
        /* <DEDUP_REMOVED lines=16> */
.L_x_1223:
        /* <DEDUP_REMOVED lines=8> */
.L_x_1224:
        /* <DEDUP_REMOVED lines=21> */
.L_x_1227:
        /* <DEDUP_REMOVED lines=29> */
.L_x_1230:
        /* <DEDUP_REMOVED lines=8> */
.L_x_1231:
        /* <DEDUP_REMOVED lines=9> */
[----:B------:R-:W-:Y:S01]  /*25360*/  MOV R11, 0xffffffff ;  /* 0xffffffff000b7802 */ /* 0x000fe20000000f00 */
[----:B--2---:R-:W-:Y:S01]  /*25370*/  IMAD.MOV.U32 R24, RZ, RZ, R16 ;  /* 0x000000ffff187224 */ /* 0x004fe200078e0010 */
        /* <DEDUP_REMOVED lines=10> */
.L_x_1234:
[----:B------:R-:W-:Y:S01]  /*25420*/  IMAD.MOV.U32 R14, RZ, RZ, R19 ;  /* 0x000000ffff0e7224 */ /* 0x000fe200078e0013 */
[----:B------:R-:W-:Y:S01]  /*25430*/  MOV R12, 0x181f ;  /* 0x0000181f000c7802 */ /* 0x000fe20000000f00 */
[----:B------:R-:W-:Y:S01]  /*25440*/  IMAD.MOV.U32 R13, RZ, RZ, 0x3 ;  /* 0x00000003ff0d7424 */ /* 0x000fe200078e00ff */
[----:B------:R-:W-:-:S02]  /*25450*/  MOV R11, 0xffffffff ;  /* 0xffffffff000b7802 */ /* 0x000fc40000000f00 */
[----:B------:R-:W-:Y:S02]  /*25460*/  MOV R10, 0x25480 ;  /* 0x00025480000a7802 */ /* 0x000fe40000000f00 */
[----:B---34-:R-:W-:Y:S05]  /*25470*/  CALL.REL.NOINC `($__internal_3_$__cuda_sm70_shflsync_idx_p) ;  /* 0x000001d000007944 */ /* 0x018fea0003c00000 */
[----:B--2---:R-:W-:Y:S01]  /*25480*/  MOV R17, R16 ;  /* 0x0000001000117202 */ /* 0x004fe20000000f00 */
[----:B-1----:R-:W-:Y:S05]  /*25490*/  BRA `(.L_x_1264) ;  /* 0xffffb06000007947 */ /* 0x002fea000383ffff */
.L_x_1235:
[----:B------:R-:W-:Y:S01]  /*254a0*/  IMAD.MOV.U32 R14, RZ, RZ, R21 ;  /* 0x000000ffff0e7224 */ /* 0x000fe200078e0015 */
[----:B------:R-:W-:Y:S01]  /*254b0*/  MOV R12, 0x181f ;  /* 0x0000181f000c7802 */ /* 0x000fe20000000f00 */
[----:B------:R-:W-:Y:S01]  /*254c0*/  IMAD.MOV.U32 R13, RZ, RZ, 0x3 ;  /* 0x00000003ff0d7424 */ /* 0x000fe200078e00ff */
[----:B------:R-:W-:Y:S02]  /*254d0*/  MOV R11, 0xffffffff ;  /* 0xffffffff000b7802 */ /* 0x000fe40000000f00 */
[----:B------:R-:W-:Y:S02]  /*254e0*/  MOV R10, 0x25500 ;  /* 0x00025500000a7802 */ /* 0x000fe40000000f00 */
[----:B--234-:R-:W-:Y:S05]  /*254f0*/  CALL.REL.NOINC `($__internal_3_$__cuda_sm70_shflsync_idx_p) ;  /* 0x0000015000007944 */ /* 0x01cfea0003c00000 */
        /* <DEDUP_REMOVED lines=17> */
        .weak           $__internal_2_$__cuda_sm70_shflsync_bfly_p
        .type           $__internal_2_$__cuda_sm70_shflsync_bfly_p,@function
        .size           $__internal_2_$__cuda_sm70_shflsync_bfly_p,($__internal_3_$__cuda_sm70_shflsync_idx_p - $__internal_2_$__cuda_sm70_shflsync_bfly_p)
$__internal_2_$__cuda_sm70_shflsync_bfly_p:
[----:B------:R-:W-:Y:S01]  /*25610*/  MOV R11, 0x0 ;  /* 0x00000000000b7802 */ /* 0x000fe20000000f00 */
[----:B------:R-:W-:Y:S04]  /*25620*/  WARPSYNC R3 ;  /* 0x0000000300007348 */ /* 0x000fe80003800000 */
[----:B------:R1:W2:Y:S01]  /*25630*/  SHFL.BFLY PT, R6, R247, R6, R4 ;  /* 0x0c000006f7067389 */ /* 0x0002a200000e0004 */
[----:B------:R-:W-:Y:S05]  /*25640*/  RET.REL.NODEC R10 `(_ZN7cutlass13device_kernelIN5flash19enable_sm80_to_sm89INS1_16FlashAttnFwdSm80INS1_25CollectiveMainloopFwdSm80ILi8ELi1ELb0EN4cute5tupleIJNS5_1CILi128EEENS7_ILi48EEENS7_ILi256EEEEEELi256ENS_10bfloat16_tEfNS_4arch4Sm80ELb0ELb1ELb1ELb1ELb0ELb1ELb1ELb0EEENS1_21CollectiveEpilogueFwdINS6_IJS8_SA_S9_EEENS6_IJNS7_ILi1EEESI_SI_EEESC_SE_Li256ELb1ELb1ELb0ELb0EEENS1_19SingleTileSchedulerILb1ELb0ELb1ELi128EEEEEEEEEvNT_6ParamsE) ;  /* 0xfffda9b00a007950 */ /* 0x000fea0003c3ffff */
        .weak           $__internal_3_$__cuda_sm70_shflsync_idx_p
        .type           $__internal_3_$__cuda_sm70_shflsync_idx_p,@function
        .size           $__internal_3_$__cuda_sm70_shflsync_idx_p,(.L_x_3072 - $__internal_3_$__cuda_sm70_shflsync_idx_p)
$__internal_3_$__cuda_sm70_shflsync_idx_p:
[----:B------:R-:W-:Y:S01]  /*25650*/  MOV R30, R10 ;  /* 0x0000000a001e7202 */ /* 0x000fe20000000f00 */
[----:B------:R-:W-:Y:S04]  /*25660*/  WARPSYNC R11 ;  /* 0x0000000b00007348 */ /* 0x000fe80003800000 */
[----:B------:R-:W-:Y:S01]  /*25670*/  MOV R31, 0x0 ;  /* 0x00000000001f7802 */ /* 0x000fe20000000f00 */
[----:B------:R1:W2:Y:S03]  /*25680*/  SHFL.IDX PT, R16, R14, R13, R12 ;  /* 0x0000000d0e107389 */ /* 0x0002a600000e000c */
[----:B------:R-:W-:Y:S05]  /*25690*/  RET.REL.NODEC R30 `(_ZN7cutlass13device_kernelIN5flash19enable_sm80_to_sm89INS1_16FlashAttnFwdSm80INS1_25CollectiveMainloopFwdSm80ILi8ELi1ELb0EN4cute5tupleIJNS5_1CILi128EEENS7_ILi48EEENS7_ILi256EEEEEELi256ENS_10bfloat16_tEfNS_4arch4Sm80ELb0ELb1ELb1ELb1ELb0ELb1ELb1ELb0EEENS1_21CollectiveEpilogueFwdINS6_IJS8_SA_S9_EEENS6_IJNS7_ILi1EEESI_SI_EEESC_SE_Li256ELb1ELb1ELb0ELb0EEENS1_19SingleTileSchedulerILb1ELb0ELb1ELi128EEEEEEEEEvNT_6ParamsE) ;  /* 0xfffda9601e007950 */ /* 0x000fea0003c3ffff */
.L_x_1266:
        /* <DEDUP_REMOVED lines=14> */
.L_x_3072:


//--------------------- .text._ZN7cutlass13device_kernelIN5flash19enable_sm80_to_sm89INS1_16FlashAttnFwdSm80INS1_25CollectiveMainloopFwdSm80ILi8ELi1ELb0EN4cute5tupleIJNS5_1CILi128EEENS7_ILi96EEENS7_ILi256EEEEEELi256ENS_10bfloat16_tEfNS_4arch4Sm80ELb1ELb0ELb1ELb0ELb0ELb0ELb1ELb0EEENS1_21CollectiveEpilogueFwdINS6_IJS8_SA_S9_EEENS6_IJNS7_ILi1EEESI_SI_EEESC_SE_Li256ELb0ELb1ELb0ELb0EEENS1_30DynamicPersistentTileSchedulerILi256ELi256ELb0ELb1ELb0EEEEEEEEEvNT_6ParamsE --------------------------
	.section	.text._ZN7cutlass13device_kernelIN5flash19enable_sm80_to_sm89INS1_16FlashAttnFwdSm80INS1_25CollectiveMainloopFwdSm80ILi8ELi1ELb0EN4cute5tupleIJNS5_1CILi128EEENS7_ILi96EEENS7_ILi256EEEEEELi256ENS_10bfloat16_tEfNS_4arch4Sm80ELb1ELb0ELb1ELb0ELb0ELb0ELb1ELb0EEENS1_21CollectiveEpilogueFwdINS6_IJS8_SA_S9_EEENS6_IJNS7_ILi1EEESI_SI_EEESC_SE_Li256ELb0ELb1ELb0ELb0EEENS1_30DynamicPersistentTileSchedulerILi256ELi256ELb0ELb1ELb0EEEEEEEEEvNT_6ParamsE,"ax",@progbits
	.sectioninfo	@"SHI_REGISTERS=255"
	.align	128
.text._ZN7cutlass13device_kernelIN5flash19enable_sm80_to_sm89INS1_16FlashAttnFwdSm80INS1_25CollectiveMainloopFwdSm80ILi8ELi1ELb0EN4cute5tupleIJNS5_1CILi128EEENS7_ILi96EEENS7_ILi256EEEEEELi256ENS_10bfloat16_tEfNS_4arch4Sm80ELb1ELb0ELb1ELb0ELb0ELb0ELb1ELb0EEENS1_21CollectiveEpilogueFwdINS6_IJS8_SA_S9_EEENS6_IJNS7_ILi1EEESI_SI_EEESC_SE_Li256ELb0ELb1ELb0ELb0EEENS1_30DynamicPersistentTileSchedulerILi256ELi256ELb0ELb1ELb0EEEEEEEEEvNT_6ParamsE:
        .type           _ZN7cutlass13device_kernelIN5flash19enable_sm80_to_sm89INS1_16FlashAttnFwdSm80INS1_25CollectiveMainloopFwdSm80ILi8ELi1ELb0EN4cute5tupleIJNS5_1CILi128EEENS7_ILi96EEENS7_ILi256EEEEEELi256ENS_10bfloat16_tEfNS_4arch4Sm80ELb1ELb0ELb1ELb0ELb0ELb0ELb1ELb0EEENS1_21CollectiveEpilogueFwdINS6_IJS8_SA_S9_EEENS6_IJNS7_ILi1EEESI_SI_EEESC_SE_Li256ELb0ELb1ELb0ELb0EEENS1_30DynamicPersistentTileSchedulerILi256ELi256ELb0ELb1ELb0EEEEEEEEEvNT_6ParamsE,@function
        .size           _ZN7cutlass13device_kernelIN5flash19enable_sm80_to_sm89INS1_16FlashAttnFwdSm80INS1_25CollectiveMainloopFwdSm80ILi8ELi1ELb0EN4cute5tupleIJNS5_1CILi128EEENS7_ILi96EEENS7_ILi256EEEEEELi256ENS_10bfloat16_tEfNS_4arch4Sm80ELb1ELb0ELb1ELb0ELb0ELb0ELb1ELb0EEENS1_21CollectiveEpilogueFwdINS6_IJS8_SA_S9_EEENS6_IJNS7_ILi1EEESI_SI_EEESC_SE_Li256ELb0ELb1ELb0ELb0EEENS1_30DynamicPersistentTileSchedulerILi256ELi256ELb0ELb1ELb0EEEEEEEEEvNT_6ParamsE,(.L_x_3076 - _ZN7cutlass13device_kernelIN5flash19enable_sm80_to_sm89INS1_16FlashAttnFwdSm80INS1_25CollectiveMainloopFwdSm80ILi8ELi1ELb0EN4cute5tupleIJNS5_1CILi128EEENS7_ILi96EEENS7_ILi256EEEEEELi256ENS_10bfloat16_tEfNS_4arch4Sm80ELb1ELb0ELb1ELb0ELb0ELb0ELb1ELb0EEENS1_21CollectiveEpilogueFwdINS6_IJS8_SA_S9_EEENS6_IJNS7_ILi1EEESI_SI_EEESC_SE_Li256ELb0ELb1ELb0ELb0EEENS1_30DynamicPersistentTileSchedulerILi256ELi256ELb0ELb1ELb0EEEEEEEEEvNT_6ParamsE)
        .other          _ZN7cutlass13device_kernelIN5flash19enable_sm80_to_sm89INS1_16FlashAttnFwdSm80INS1_25CollectiveMainloopFwdSm80ILi8ELi1ELb0EN4cute5tupleIJNS5_1CILi128EEENS7_ILi96EEENS7_ILi256EEEEEELi256ENS_10bfloat16_tEfNS_4arch4Sm80ELb1ELb0ELb1ELb0ELb0ELb0ELb1ELb0EEENS1_21CollectiveEpilogueFwdINS6_IJS8_SA_S9_EEENS6_IJNS7_ILi1EEESI_SI_EEESC_SE_Li256ELb0ELb1ELb0ELb0EEENS1_30DynamicPersistentTileSchedulerILi256ELi256ELb0ELb1ELb0EEEEEEEEEvNT_6ParamsE,@"STO_CUDA_ENTRY STV_DEFAULT"
_ZN7cutlass13device_kernelIN5flash19enable_sm80_to_sm89INS1_16FlashAttnFwdSm80INS1_25CollectiveMainloopFwdSm80ILi8ELi1ELb0EN4cute5tupleIJNS5_1CILi128EEENS7_ILi96EEENS7_ILi256EEEEEELi256ENS_10bfloat16_tEfNS_4arch4Sm80ELb1ELb0ELb1ELb0ELb0ELb0ELb1ELb0EEENS1_21CollectiveEpilogueFwdINS6_IJS8_SA_S9_EEENS6_IJNS7_ILi1EEESI_SI_EEESC_SE_Li256ELb0ELb1ELb0ELb0EEENS1_30DynamicPersistentTileSchedulerILi256ELi256ELb0ELb1ELb0EEEEEEEEEvNT_6ParamsE:
[----:B------:R-:W-:-:S03]  /*0000*/  MOV R1, c[0x0][0x28] ;  /* 0x00000a0000017a02 */ /* 0x000fc60000000f00 */
[----:B------:R-:W1:Y:S01]  /*0010*/  S2R R18, SR_TID.X ;  /* 0x0000000000127919 */ /* 0x000e620000002100 */
[----:B------:R-:W-:-:S03]  /*0020*/  IADD3 R1, R1, -0xa8, RZ ;  /* 0xffffff5801017810 */ /* 0x000fc60007ffe0ff */
[----:B------:R-:W2:Y:S01]  /*0030*/  S2R R13, SR_CTAID.X ;  /* 0x00000000000d7919 */ /* 0x000ea20000002500 */
[----:B-1----:R-:W-:-:S05]  /*0040*/  SHF.R.U32.HI R0, RZ, 0x5, R18 ;  /* 0x00000005ff007819 */ /* 0x002fca0000011612 */
[----:B------:R-:W1:Y:S04]  /*0050*/  SHFL.IDX PT, R2, R0, RZ, 0x1f ;  /* 0x00001fff00027589 */ /* 0x000e6800000e0000 */
[----:B------:R-:W3:Y:S01]  /*0060*/  SHFL.IDX PT, R0, R0, RZ, 0x1f ;  /* 0x00001fff00007589 */ /* 0x000ee200000e0000 */
[----:B-1----:R-:W-:Y:S01]  /*0070*/  ISETP.GE.AND P0, PT, R2, 0x1, PT ;  /* 0x000000010200780c */ /* 0x002fe20003f06270 */
[----:B---3--:R1:W3:-:S12]  /*0080*/  R2UR UR6, R0 ;  /* 0x00000000000673c2 */ /* 0x0082d800000e0000 */
[----:B------:R-:W-:Y:S06]  /*0090*/  @P0 BAR.ARV 0x4, 0x100 ;  /* 0x0104000000000b1d */ /* 0x000fec0000002000 */
[----:B--2---:R-:W-:-:S13]  /*00a0*/  ISETP.GE.AND P0, PT, R13, c[0x0][0x538], PT ;  /* 0x00014e000d007a0c */ /* 0x004fda0003f06270 */
[----:B------:R-:W-:Y:S05]  /*00b0*/  @P0 EXIT ;  /* 0x000000000000094d */ /* 0x000fea0003800000 */
[----:B-1-3--:R-:W-:Y:S01]  /*00c0*/  SHF.R.S32.HI R11, RZ, 0x1f, R18 ;  /* 0x0000001fff0b7819 */ /* 0x00afe20000011412 */
[----:B------:R-:W-:Y:S01]  /*00d0*/  IMAD.MOV.U32 R220, RZ, RZ, 0x40 ;  /* 0x00000040ffdc7424 */ /* 0x000fe200078e00ff */
[----:B------:R-:W-:Y:S01]  /*00e0*/  ULDC.64 UR8, c[0x0][0x118] ;  /* 0x0000460000087ab9 */ /* 0x000fe20000000a00 */
[----:B------:R-:W-:Y:S01]  /*00f0*/  IMAD.MOV.U32 R218, RZ, RZ, 0x20 ;  /* 0x00000020ffda7424 */ /* 0x000fe200078e00ff */
[CC--:B------:R-:W-:Y:S02]  /*0100*/  LEA.HI R2, R11.reuse, R18.reuse, RZ, 0x4 ;  /* 0x000000120b027211 */ /* 0x0c0fe400078f20ff */
[----:B------:R-:W-:Y:S02]  /*0110*/  LEA.HI R9, R11, R18, RZ, 0x3 ;  /* 0x000000120b097211 */ /* 0x000fe400078f18ff */
[----:B------:R-:W-:Y:S02]  /*0120*/  SHF.R.S32.HI R3, RZ, 0x4, R2 ;  /* 0x00000004ff037819 */ /* 0x000fe40000011402 */
[----:B------:R-:W-:-:S02]  /*0130*/  LOP3.LUT R5, R9, 0xfffffff8, RZ, 0xc0, !PT ;  /* 0xfffffff809057812 */ /* 0x000fc400078ec0ff */
[----:B------:R-:W-:Y:S02]  /*0140*/  LEA.HI R0, R2, R3, RZ, 0x1 ;  /* 0x0000000302007211 */ /* 0x000fe400078f08ff */
[----:B------:R-:W-:Y:S01]  /*0150*/  SHF.R.S32.HI R15, RZ, 0x3, R9 ;  /* 0x00000003ff0f7819 */ /* 0x000fe20000011409 */
[----:B------:R-:W-:Y:S01]  /*0160*/  IMAD.IADD R8, R18, 0x1, -R5 ;  /* 0x0000000112087824 */ /* 0x000fe200078e0a05 */
[----:B------:R-:W-:Y:S02]  /*0170*/  LOP3.LUT R0, R0, 0xfffffffe, RZ, 0xc0, !PT ;  /* 0xfffffffe00007812 */ /* 0x000fe400078ec0ff */
[----:B------:R-:W-:Y:S01]  /*0180*/  LEA.HI R12, R11, R18, RZ, 0x2 ;  /* 0x000000120b0c7211 */ /* 0x000fe200078f10ff */
[----:B------:R-:W-:Y:S02]  /*0190*/  IMAD.SHL.U32 R4, R15, 0x40, RZ ;  /* 0x000000400f047824 */ /* 0x000fe400078e00ff */
[----:B------:R-:W-:Y:S01]  /*01a0*/  IMAD.IADD R216, R3, 0x1, -R0 ;  /* 0x0000000103d87824 */ /* 0x000fe200078e0a00 */
[----:B------:R-:W-:Y:S01]  /*01b0*/  LOP3.LUT R0, R2, 0xfffffff0, RZ, 0xc0, !PT ;  /* 0xfffffff002007812 */ /* 0x000fe200078ec0ff */
[C---:B------:R-:W-:Y:S01]  /*01c0*/  IMAD.SHL.U32 R16, R8.reuse, 0x8, RZ ;  /* 0x0000000808107824 */ /* 0x040fe200078e00ff */
[--C-:B------:R-:W-:Y:S01]  /*01d0*/  SHF.R.S32.HI R10, RZ, 0x2, R12.reuse ;  /* 0x00000002ff0a7819 */ /* 0x100fe2000001140c */
[----:B------:R-:W-:Y:S01]  /*01e0*/  IMAD.SHL.U32 R6, R8, 0x40, RZ ;  /* 0x0000004008067824 */ /* 0x000fe200078e00ff */
[----:B------:R-:W-:Y:S01]  /*01f0*/  SHF.R.S32.HI R3, RZ, 0x1f, R12 ;  /* 0x0000001fff037819 */ /* 0x000fe2000001140c */
[----:B------:R-:W-:Y:S01]  /*0200*/  IMAD.IADD R2, R18, 0x1, -R0 ;  /* 0x0000000112027824 */ /* 0x000fe200078e0a00 */
[----:B------:R-:W-:-:S02]  /*0210*/  LOP3.LUT R0, R4, 0x1c0, RZ, 0xc0, !PT ;  /* 0x000001c004007812 */ /* 0x000fc400078ec0ff */
[----:B------:R-:W-:Y:S02]  /*0220*/  LEA.HI R3, R3, R10, RZ, 0x3 ;  /* 0x0000000a03037211 */ /* 0x000fe400078f18ff */
[----:B------:R-:W-:Y:S02]  /*0230*/  LOP3.LUT R5, R0, 0x38, R16, 0xf8, !PT ;  /* 0x0000003800057812 */ /* 0x000fe400078ef810 */
[----:B------:R-:W-:Y:S02]  /*0240*/  LOP3.LUT R4, R3, 0xfffffff8, RZ, 0xc0, !PT ;  /* 0xfffffff803047812 */ /* 0x000fe400078ec0ff */
[----:B------:R-:W-:Y:S02]  /*0250*/  SHF.R.U32.HI R3, RZ, 0x3, R0 ;  /* 0x00000003ff037819 */ /* 0x000fe40000011600 */
[----:B------:R-:W-:Y:S02]  /*0260*/  SHF.R.S32.HI R7, RZ, 0x1f, R2 ;  /* 0x0000001fff077819 */ /* 0x000fe40000011402 */
[----:B------:R-:W-:-:S02]  /*0270*/  LOP3.LUT R0, R6, 0x1c0, RZ, 0xc0, !PT ;  /* 0x000001c006007812 */ /* 0x000fc400078ec0ff */
[----:B------:R-:W-:Y:S02]  /*0280*/  LOP3.LUT R5, R5, R3, RZ, 0x3c, !PT ;  /* 0x0000000305057212 */ /* 0x000fe400078e3cff */
[----:B------:R-:W-:Y:S01]  /*0290*/  LEA.HI R217, R7, R2, RZ, 0x3 ;  /* 0x0000000207d97211 */ /* 0x000fe200078f18ff */
[----:B------:R-:W-:Y:S01]  /*02a0*/  IMAD.IADD R7, R10, 0x1, -R4 ;  /* 0x000000010a077824 */ /* 0x000fe200078e0a04 */
[----:B------:R-:W-:Y:S02]  /*02b0*/  LOP3.LUT R3, R0, 0x8, R9, 0xf8, !PT ;  /* 0x0000000800037812 */ /* 0x000fe400078ef809 */
[----:B------:R-:W-:Y:S02]  /*02c0*/  SHF.R.U32.HI R0, RZ, 0x3, R0 ;  /* 0x00000003ff007819 */ /* 0x000fe40000011600 */
[-C--:B------:R-:W-:Y:S02]  /*02d0*/  LEA.HI R6, R11, R18.reuse, RZ, 0x5 ;  /* 0x000000120b067211 */ /* 0x080fe400078f28ff */
[C---:B------:R-:W-:Y:S01]  /*02e0*/  LOP3.LUT R4, R217.reuse, 0xfffffff8, RZ, 0xc0, !PT ;  /* 0xfffffff8d9047812 */ /* 0x040fe200078ec0ff */
[----:B------:R-:W-:Y:S01]  /*02f0*/  IMAD.SHL.U32 R217, R217, 0x40, RZ ;  /* 0x00000040d9d97824 */ /* 0x000fe200078e00ff */
[----:B------:R-:W-:-:S02]  /*0300*/  LEA.HI R10, R11, R18, RZ, 0x6 ;  /* 0x000000120b0a7211 */ /* 0x000fc400078f30ff */
[----:B------:R-:W-:Y:S01]  /*0310*/  LOP3.LUT R11, R3, R0, RZ, 0x3c, !PT ;  /* 0x00000000030b7212 */ /* 0x000fe200078e3cff */
[----:B------:R-:W-:Y:S01]  /*0320*/  IMAD.IADD R9, R2, 0x1, -R4 ;  /* 0x0000000102097824 */ /* 0x000fe200078e0a04 */
[----:B------:R-:W-:Y:S01]  /*0330*/  LOP3.LUT R0, R6, 0xffffffe0, RZ, 0xc0, !PT ;  /* 0xffffffe006007812 */ /* 0x000fe200078ec0ff */
[----:B------:R-:W-:Y:S01]  /*0340*/  IMAD.SHL.U32 R4, R10, 0x8, RZ ;  /* 0x000000080a047824 */ /* 0x000fe200078e00ff */
[--C-:B------:R-:W-:Y:S02]  /*0350*/  SHF.R.S32.HI R223, RZ, 0x5, R6.reuse ;  /* 0x00000005ffdf7819 */ /* 0x100fe40000011406 */
[----:B------:R-:W-:Y:S01]  /*0360*/  SHF.R.S32.HI R2, RZ, 0x1f, R6 ;  /* 0x0000001fff027819 */ /* 0x000fe20000011406 */
[----:B------:R-:W-:Y:S01]  /*0370*/  IMAD.IADD R14, R18, 0x1, -R0 ;  /* 0x00000001120e7824 */ /* 0x000fe200078e0a00 */
[----:B------:R-:W-:Y:S01]  /*0380*/  LOP3.LUT R251, R5, 0x7ffffe00, R4, 0xf8, !PT ;  /* 0x7ffffe0005fb7812 */ /* 0x000fe200078ef804 */
[----:B------:R-:W-:Y:S01]  /*0390*/  IMAD.SHL.U32 R5, R216, 0x8, RZ ;  /* 0x00000008d8057824 */ /* 0x000fe200078e00ff */
[----:B------:R-:W-:Y:S01]  /*03a0*/  LEA.HI R0, R2, R223, RZ, 0x3 ;  /* 0x000000df02007211 */ /* 0x000fe200078f18ff */
[----:B------:R-:W-:Y:S01]  /*03b0*/  IMAD.SHL.U32 R2, R9, 0x40, RZ ;  /* 0x0000004009027824 */ /* 0x000fe200078e00ff */
[----:B------:R-:W-:Y:S01]  /*03c0*/  SHF.R.S32.HI R4, RZ, 0x1f, R14 ;  /* 0x0000001fff047819 */ /* 0x000fe2000001140e */
[----:B------:R-:W-:Y:S01]  /*03d0*/  IMAD R216, R216, 0x200, R11 ;  /* 0x00000200d8d87824 */ /* 0x000fe200078e020b */
[----:B------:R-:W-:Y:S01]  /*03e0*/  LOP3.LUT R3, R12, 0xfffffffc, RZ, 0xc0, !PT ;  /* 0xfffffffc0c037812 */ /* 0x000fe200078ec0ff */
[----:B------:R-:W-:Y:S01]  /*03f0*/  IMAD.SHL.U32 R251, R251, 0x2, RZ ;  /* 0x00000002fbfb7824 */ /* 0x000fe200078e00ff */
[----:B------:R-:W-:-:S02]  /*0400*/  LOP3.LUT R0, R0, 0xffffff8, RZ, 0xc0, !PT ;  /* 0x0ffffff800007812 */ /* 0x000fc400078ec0ff */
[----:B------:R-:W-:Y:S01]  /*0410*/  LEA.HI R10, R4, R14, RZ, 0x2 ;  /* 0x0000000e040a7211 */ /* 0x000fe200078f10ff */
[----:B------:R-:W-:Y:S01]  /*0420*/  IMAD.IADD R6, R18, 0x1, -R3 ;  /* 0x0000000112067824 */ /* 0x000fe200078e0a03 */
[----:B------:R-:W-:Y:S01]  /*0430*/  LOP3.LUT R2, R2, 0x1c0, RZ, 0xc0, !PT ;  /* 0x000001c002027812 */ /* 0x000fe200078ec0ff */
[C---:B------:R-:W-:Y:S01]  /*0440*/  IMAD.IADD R3, R223.reuse, 0x1, -R0 ;  /* 0x00000001df037824 */ /* 0x040fe200078e0a00 */
[----:B------:R-:W-:Y:S01]  /*0450*/  SHF.R.S32.HI R0, RZ, 0x2, R10 ;  /* 0x00000002ff007819 */ /* 0x000fe2000001140a */
[----:B------:R-:W-:Y:S01]  /*0460*/  IMAD.SHL.U32 R223, R223, 0x400, RZ ;  /* 0x00000400dfdf7824 */ /* 0x000fe200078e00ff */
[----:B------:R-:W-:Y:S02]  /*0470*/  LOP3.LUT R5, R2, 0x8, R5, 0xf8, !PT ;  /* 0x0000000802057812 */ /* 0x000fe400078ef805 */
[----:B------:R-:W-:Y:S01]  /*0480*/  SHF.R.U32.HI R2, RZ, 0x3, R2 ;  /* 0x00000003ff027819 */ /* 0x000fe20000011602 */
[----:B------:R-:W-:Y:S01]  /*0490*/  IMAD R12, R3, 0x10, R0 ;  /* 0x00000010030c7824 */ /* 0x000fe200078e0200 */
[C---:B------:R-:W-:Y:S01]  /*04a0*/  LEA.HI R0, R6.reuse, R6, RZ, 0x1 ;  /* 0x0000000606007211 */ /* 0x040fe200078f08ff */
[----:B------:R-:W-:Y:S01]  /*04b0*/  IMAD R3, R6, 0x2, R223 ;  /* 0x0000000206037824 */ /* 0x000fe200078e02df */
[----:B------:R-:W-:Y:S01]  /*04c0*/  LOP3.LUT R5, R5, R2, RZ, 0x3c, !PT ;  /* 0x0000000205057212 */ /* 0x000fe200078e3cff */
[C---:B------:R-:W-:Y:S01]  /*04d0*/  IMAD.SHL.U32 R2, R7.reuse, 0x40, RZ ;  /* 0x0000004007027824 */ /* 0x040fe200078e00ff */
[----:B------:R-:W-:Y:S01]  /*04e0*/  LOP3.LUT R4, R7, 0x1, RZ, 0xc0, !PT ;  /* 0x0000000107047812 */ /* 0x000fe200078ec0ff */
[----:B------:R-:W-:Y:S01]  /*04f0*/  STL [R1+0x94], R12 ;  /* 0x0000940c01007387 */ /* 0x000fe20000100800 */
[----:B------:R-:W-:-:S02]  /*0500*/  LOP3.LUT R0, R0, 0x1ffffffe, RZ, 0xc0, !PT ;  /* 0x1ffffffe00007812 */ /* 0x000fc400078ec0ff */
[----:B------:R-:W-:Y:S01]  /*0510*/  LOP3.LUT R2, R2, 0x1c0, RZ, 0xc0, !PT ;  /* 0x000001c002027812 */ /* 0x000fe200078ec0ff */
[----:B------:R-:W-:Y:S01]  /*0520*/  STL [R1+0x68], R13 ;  /* 0x0000680d01007387 */ /* 0x000fe20000100800 */
[----:B------:R-:W-:Y:S01]  /*0530*/  ISETP.NE.U32.AND P0, PT, R4, 0x1, PT ;  /* 0x000000010400780c */ /* 0x000fe20003f05070 */
[----:B------:R-:W-:Y:S01]  /*0540*/  IMAD.IADD R4, R6, 0x1, -R0 ;  /* 0x0000000106047824 */ /* 0x000fe200078e0a00 */
[----:B------:R-:W-:Y:S02]  /*0550*/  LEA.HI R0, R2, R2, RZ, 0x1d ;  /* 0x0000000202007211 */ /* 0x000fe400078fe8ff */
[----:B------:R-:W-:Y:S02]  /*0560*/  LOP3.LUT R217, R217, 0xfffffe00, RZ, 0xc0, !PT ;  /* 0xfffffe00d9d97812 */ /* 0x000fe400078ec0ff */
[----:B------:R-:W-:Y:S01]  /*0570*/  SHF.R.S32.HI R17, RZ, 0x1f, R16 ;  /* 0x0000001fff117819 */ /* 0x000fe20000011410 */
[----:B------:R-:W-:Y:S01]  /*0580*/  IMAD.IADD R3, R3, 0x1, R0 ;  /* 0x0000000103037824 */ /* 0x000fe200078e0200 */
[----:B------:R-:W-:Y:S01]  /*0590*/  IADD3 R6, R16, 0x40, RZ ;  /* 0x0000004010067810 */ /* 0x000fe20007ffe0ff */
[----:B------:R-:W-:Y:S01]  /*05a0*/  IMAD R0, R8, 0x20, R15 ;  /* 0x0000002008007824 */ /* 0x000fe200078e020f */
[----:B------:R-:W-:-:S02]  /*05b0*/  IADD3 R223, R5, R217, R223 ;  /* 0x000000d905df7210 */ /* 0x000fc40007ffe0df */
[----:B------:R-:W-:Y:S02]  /*05c0*/  LOP3.LUT R217, R5, R217, RZ, 0xfc, !PT ;  /* 0x000000d905d97212 */ /* 0x000fe400078efcff */
[----:B------:R1:W-:Y:S01]  /*05d0*/  STL [R1+0x90], R0 ;  /* 0x0000900001007387 */ /* 0x0003e20000100800 */
[C---:B------:R-:W-:Y:S02]  /*05e0*/  IADD3 R5, R16.reuse, 0x80, RZ ;  /* 0x0000008010057810 */ /* 0x040fe40007ffe0ff */
[----:B------:R-:W-:Y:S01]  /*05f0*/  IADD3 R2, R16, 0xc0, RZ ;  /* 0x000000c010027810 */ /* 0x000fe20007ffe0ff */
[----:B------:R-:W-:Y:S01]  /*0600*/  STL.64 [R1+0x38], R16 ;  /* 0x0000381001007387 */ /* 0x000fe20000100a00 */
[----:B------:R-:W-:Y:S02]  /*0610*/  R2P PR, R7, 0x6 ;  /* 0x0000000607007804 */ /* 0x000fe40000000000 */
[----:B------:R-:W-:Y:S01]  /*0620*/  LEA R3, R3, 0x80, 0x1 ;  /* 0x0000008003037811 */ /* 0x000fe200078e08ff */
[----:B------:R2:W-:Y:S01]  /*0630*/  STL [R1+0x44], R6 ;  /* 0x0000440601007387 */ /* 0x0005e20000100800 */
[----:B------:R-:W-:-:S02]  /*0640*/  LOP3.LUT P4, RZ, R8, 0x2, RZ, 0xc0, !PT ;  /* 0x0000000208ff7812 */ /* 0x000fc4000788c0ff */
[C---:B------:R-:W-:Y:S01]  /*0650*/  LOP3.LUT P6, RZ, R9.reuse, 0x2, RZ, 0xc0, !PT ;  /* 0x0000000209ff7812 */ /* 0x040fe200078cc0ff */
[----:B------:R3:W-:Y:S01]  /*0660*/  STL [R1+0x40], R5 ;  /* 0x0000400501007387 */ /* 0x0007e20000100800 */
[----:B------:R-:W-:Y:S02]  /*0670*/  LOP3.LUT P3, RZ, R8, 0x4, RZ, 0xc0, !PT ;  /* 0x0000000408ff7812 */ /* 0x000fe4000786c0ff */
[----:B------:R-:W-:Y:S02]  /*0680*/  LOP3.LUT P5, RZ, R9, 0x4, RZ, 0xc0, !PT ;  /* 0x0000000409ff7812 */ /* 0x000fe400078ac0ff */
[----:B------:R-:W-:Y:S02]  /*0690*/  LEA R216, R216, 0xc100, 0x1 ;  /* 0x0000c100d8d87811 */ /* 0x000fe400078e08ff */
[----:B------:R-:W-:Y:S02]  /*06a0*/  LEA R223, R223, 0x18100, 0x1 ;  /* 0x00018100dfdf7811 */ /* 0x000fe400078e08ff */
[----:B------:R-:W-:-:S02]  /*06b0*/  LEA R217, R217, 0x100, 0x1 ;  /* 0x00000100d9d97811 */ /* 0x000fc400078e08ff */
[----:B------:R-:W-:Y:S02]  /*06c0*/  SEL R219, R220, 0xffffffc0, !P3 ;  /* 0xffffffc0dcdb7807 */ /* 0x000fe40005800000 */
[----:B-1----:R-:W-:Y:S02]  /*06d0*/  LOP3.LUT R0, R10, 0x7ffffffc, RZ, 0xc0, !PT ;  /* 0x7ffffffc0a007812 */ /* 0x002fe400078ec0ff */
[C---:B------:R-:W-:Y:S01]  /*06e0*/  IADD3 R227, R216.reuse, 0x20, RZ ;  /* 0x00000020d8e37810 */ /* 0x040fe20007ffe0ff */
[C---:B------:R-:W-:Y:S01]  /*06f0*/  IMAD.IADD R222, R216.reuse, 0x1, R219 ;  /* 0x00000001d8de7824 */ /* 0x040fe200078e02db */
[----:B------:R-:W-:Y:S01]  /*0700*/  @P4 IADD3 R227, R216, -0x20, RZ ;  /* 0xffffffe0d8e34810 */ /* 0x000fe20007ffe0ff */
[----:B------:R-:W-:Y:S01]  /*0710*/  IMAD.IADD R0, R14, 0x1, -R0 ;  /* 0x000000010e007824 */ /* 0x000fe200078e0a00 */
[----:B--2---:R-:W-:-:S03]  /*0720*/  SHF.R.S32.HI R6, RZ, 0x1f, R6 ;  /* 0x0000001fff067819 */ /* 0x004fc60000011406 */
[----:B------:R-:W-:Y:S01]  /*0730*/  IMAD.IADD R219, R219, 0x1, R227 ;  /* 0x00000001dbdb7824 */ /* 0x000fe200078e02e3 */
[C---:B------:R-:W-:Y:S02]  /*0740*/  IADD3 R250, R227.reuse, 0x800, RZ ;  /* 0x00000800e3fa7810 */ /* 0x040fe40007ffe0ff */
[----:B---3--:R-:W-:Y:S01]  /*0750*/  SHF.R.S32.HI R5, RZ, 0x1f, R5 ;  /* 0x0000001fff057819 */ /* 0x008fe20000011405 */
[----:B------:R1:W-:Y:S01]  /*0760*/  STL [R1+0x64], R6 ;  /* 0x0000640601007387 */ /* 0x0003e20000100800 */
[C---:B------:R-:W-:Y:S02]  /*0770*/  IADD3 R249, R227.reuse, 0x1000, RZ ;  /* 0x00001000e3f97810 */ /* 0x040fe40007ffe0ff */
[C---:B------:R-:W-:Y:S01]  /*0780*/  IADD3 R248, R227.reuse, 0x1800, RZ ;  /* 0x00001800e3f87810 */ /* 0x040fe20007ffe0ff */
[----:B------:R2:W-:Y:S01]  /*0790*/  STL [R1+0x48], R2 ;  /* 0x0000480201007387 */ /* 0x0005e20000100800 */
[C---:B------:R-:W-:Y:S02]  /*07a0*/  IADD3 R247, R227.reuse, 0x2000, RZ ;  /* 0x00002000e3f77810 */ /* 0x040fe40007ffe0ff */
[C---:B------:R-:W-:Y:S01]  /*07b0*/  IADD3 R246, R227.reuse, 0x2800, RZ ;  /* 0x00002800e3f67810 */ /* 0x040fe20007ffe0ff */
[----:B------:R3:W-:Y:S01]  /*07c0*/  STL [R1+0x60], R5 ;  /* 0x0000600501007387 */ /* 0x0007e20000100800 */
[----:B------:R-:W-:-:S02]  /*07d0*/  IADD3 R245, R227, 0x3000, RZ ;  /* 0x00003000e3f57810 */ /* 0x000fc40007ffe0ff */
[C---:B------:R-:W-:Y:S02]  /*07e0*/  IADD3 R244, R227.reuse, 0x3800, RZ ;  /* 0x00003800e3f47810 */ /* 0x040fe40007ffe0ff */
[C---:B------:R-:W-:Y:S02]  /*07f0*/  IADD3 R243, R227.reuse, 0x4000, RZ ;  /* 0x00004000e3f37810 */ /* 0x040fe40007ffe0ff */
[C---:B------:R-:W-:Y:S02]  /*0800*/  IADD3 R242, R227.reuse, 0x4800, RZ ;  /* 0x00004800e3f27810 */ /* 0x040fe40007ffe0ff */
[C---:B------:R-:W-:Y:S02]  /*0810*/  IADD3 R241, R227.reuse, 0x5000, RZ ;  /* 0x00005000e3f17810 */ /* 0x040fe40007ffe0ff */
[C---:B------:R-:W-:Y:S02]  /*0820*/  IADD3 R240, R227.reuse, 0x5800, RZ ;  /* 0x00005800e3f07810 */ /* 0x040fe40007ffe0ff */
[----:B------:R-:W-:-:S02]  /*0830*/  IADD3 R239, R227, 0x6000, RZ ;  /* 0x00006000e3ef7810 */ /* 0x000fc40007ffe0ff */
[C---:B------:R-:W-:Y:S01]  /*0840*/  IADD3 R238, R227.reuse, 0x6800, RZ ;  /* 0x00006800e3ee7810 */ /* 0x040fe20007ffe0ff */
[----:B-1----:R-:W-:Y:S01]  /*0850*/  IMAD.SHL.U32 R6, R0, 0x2, RZ ;  /* 0x0000000200067824 */ /* 0x002fe200078e00ff */
[C---:B------:R-:W-:Y:S01]  /*0860*/  IADD3 R237, R227.reuse, 0x7000, RZ ;  /* 0x00007000e3ed7810 */ /* 0x040fe20007ffe0ff */
[----:B------:R-:W-:Y:S01]  /*0870*/  IMAD R0, R4, 0x8, R12 ;  /* 0x0000000804007824 */ /* 0x000fe200078e020c */
[C---:B------:R-:W-:Y:S02]  /*0880*/  IADD3 R236, R227.reuse, 0x7800, RZ ;  /* 0x00007800e3ec7810 */ /* 0x040fe40007ffe0ff */
[----:B--2---:R-:W-:Y:S02]  /*0890*/  SHF.R.S32.HI R2, RZ, 0x1f, R2 ;  /* 0x0000001fff027819 */ /* 0x004fe40000011402 */
[----:B------:R-:W-:Y:S02]  /*08a0*/  IADD3 R235, R227, 0x8000, RZ ;  /* 0x00008000e3eb7810 */ /* 0x000fe40007ffe0ff */
[C---:B---3--:R-:W-:Y:S01]  /*08b0*/  SEL R5, R218.reuse, 0xffffffe0, !P1 ;  /* 0xffffffe0da057807 */ /* 0x048fe20004800000 */
[----:B------:R1:W-:Y:S01]  /*08c0*/  STL [R1+0x5c], R2 ;  /* 0x00005c0201007387 */ /* 0x0003e20000100800 */
[----:B------:R-:W-:-:S02]  /*08d0*/  SEL R218, R218, 0xffffffe0, !P6 ;  /* 0xffffffe0dada7807 */ /* 0x000fc40007000000 */
[C---:B------:R-:W-:Y:S01]  /*08e0*/  IADD3 R234, R227.reuse, 0x8800, RZ ;  /* 0x00008800e3ea7810 */ /* 0x040fe20007ffe0ff */
[----:B------:R2:W-:Y:S01]  /*08f0*/  STL [R1+0x54], R6 ;  /* 0x0000540601007387 */ /* 0x0005e20000100800 */
[----:B------:R-:W-:Y:S01]  /*0900*/  IADD3 R233, R227, 0x9000, RZ ;  /* 0x00009000e3e97810 */ /* 0x000fe20007ffe0ff */
[----:B------:R-:W-:Y:S01]  /*0910*/  IMAD.IADD R224, R223, 0x1, R218 ;  /* 0x00000001dfe07824 */ /* 0x000fe200078e02da */
[C---:B------:R-:W-:Y:S01]  /*0920*/  IADD3 R232, R227.reuse, 0x9800, RZ ;  /* 0x00009800e3e87810 */ /* 0x040fe20007ffe0ff */
[----:B------:R3:W-:Y:S01]  /*0930*/  STL [R1+0x8c], R0 ;  /* 0x00008c0001007387 */ /* 0x0007e20000100800 */
[----:B------:R-:W-:Y:S01]  /*0940*/  IMAD.IADD R218, R218, 0x1, R217 ;  /* 0x00000001dada7824 */ /* 0x000fe200078e02d9 */
[C---:B------:R-:W-:Y:S02]  /*0950*/  IADD3 R231, R227.reuse, 0xa000, RZ ;  /* 0x0000a000e3e77810 */ /* 0x040fe40007ffe0ff */
[----:B------:R4:W-:Y:S01]  /*0960*/  STL [R1+0x6c], R3 ;  /* 0x00006c0301007387 */ /* 0x0009e20000100800 */
[----:B------:R-:W-:-:S02]  /*0970*/  IADD3 R230, R227, 0xa800, RZ ;  /* 0x0000a800e3e67810 */ /* 0x000fc40007ffe0ff */
[C---:B------:R-:W-:Y:S02]  /*0980*/  IADD3 R229, R227.reuse, 0xb000, RZ ;  /* 0x0000b000e3e57810 */ /* 0x040fe40007ffe0ff */
[----:B------:R-:W-:Y:S02]  /*0990*/  IADD3 R228, R227, 0xb800, RZ ;  /* 0x0000b800e3e47810 */ /* 0x000fe40007ffe0ff */
[C---:B-1----:R-:W-:Y:S02]  /*09a0*/  SEL R2, R220.reuse, 0xffffffc0, !P2 ;  /* 0xffffffc0dc027807 */ /* 0x042fe40005000000 */
[----:B------:R-:W-:Y:S02]  /*09b0*/  SEL R220, R220, 0xffffffc0, !P5 ;  /* 0xffffffc0dcdc7807 */ /* 0x000fe40006800000 */
[C---:B--2---:R-:W-:Y:S01]  /*09c0*/  IADD3 R6, R3.reuse, -0x10, RZ ;  /* 0xfffffff003067810 */ /* 0x044fe20007ffe0ff */
[C---:B------:R-:W-:Y:S01]  /*09d0*/  IMAD.IADD R4, R3.reuse, 0x1, R2 ;  /* 0x0000000103047824 */ /* 0x040fe200078e0202 */
[----:B------:R-:W-:Y:S01]  /*09e0*/  @P0 IADD3 R6, R3, 0x10, RZ ;  /* 0x0000001003060810 */ /* 0x000fe20007ffe0ff */
[----:B------:R-:W-:-:S02]  /*09f0*/  IMAD.IADD R226, R223, 0x1, R220 ;  /* 0x00000001dfe27824 */ /* 0x000fc400078e02dc */
[----:B---3--:R-:W-:Y:S01]  /*0a00*/  IMAD.IADD R0, R3, 0x1, R5 ;  /* 0x0000000103007824 */ /* 0x008fe200078e0205 */
[----:B------:R-:W-:Y:S01]  /*0a10*/  STL [R1+0x88], R4 ;  /* 0x0000880401007387 */ /* 0x000fe20000100800 */
[----:B------:R-:W-:Y:S02]  /*0a20*/  IMAD.IADD R221, R220, 0x1, R217 ;  /* 0x00000001dcdd7824 */ /* 0x000fe400078e02d9 */
[----:B----4-:R-:W-:Y:S01]  /*0a30*/  IMAD.IADD R3, R2, 0x1, R6 ;  /* 0x0000000102037824 */ /* 0x010fe200078e0206 */
[----:B------:R1:W-:Y:S01]  /*0a40*/  STL [R1+0x78], R0 ;  /* 0x0000780001007387 */ /* 0x0003e20000100800 */
[----:B------:R-:W-:Y:S02]  /*0a50*/  IMAD.IADD R225, R224, 0x1, R220 ;  /* 0x00000001e0e17824 */ /* 0x000fe400078e02dc */
[----:B------:R-:W-:Y:S02]  /*0a60*/  IMAD.IADD R220, R220, 0x1, R218 ;  /* 0x00000001dcdc7824 */ /* 0x000fe400078e02da */
[----:B-1----:R-:W-:-:S05]  /*0a70*/  IMAD.IADD R0, R0, 0x1, R2 ;  /* 0x0000000100007824 */ /* 0x002fca00078e0202 */
[----:B------:R1:W-:Y:S04]  /*0a80*/  STL [R1+0x84], R0 ;  /* 0x0000840001007387 */ /* 0x0003e80000100800 */
[----:B------:R-:W-:Y:S04]  /*0a90*/  STL [R1+0x70], R6 ;  /* 0x0000700601007387 */ /* 0x000fe80000100800 */
[----:B------:R-:W-:Y:S01]  /*0aa0*/  STL [R1+0x80], R3 ;  /* 0x0000800301007387 */ /* 0x000fe20000100800 */
[----:B-1----:R-:W-:-:S05]  /*0ab0*/  IMAD.IADD R0, R5, 0x1, R6 ;  /* 0x0000000105007824 */ /* 0x002fca00078e0206 */
[----:B------:R1:W-:Y:S02]  /*0ac0*/  STL [R1+0x74], R0 ;  /* 0x0000740001007387 */ /* 0x0003e40000100800 */
[----:B-1----:R-:W-:-:S05]  /*0ad0*/  IMAD.IADD R0, R0, 0x1, R2 ;  /* 0x0000000100007824 */ /* 0x002fca00078e0202 */
[----:B------:R1:W-:Y:S02]  /*0ae0*/  STL [R1+0x7c], R0 ;  /* 0x00007c0001007387 */ /* 0x0003e40000100800 */
.L_x_1320:
[----:B------:R-:W2:Y:S01]  /*0af0*/  LDL R4, [R1+0x68] ;  /* 0x0000680001047983 */ /* 0x000ea20000100800 */
[----:B-1----:R-:W-:Y:S01]  /*0b00*/  IMAD.MOV.U32 R0, RZ, RZ, c[0x0][0x560] ;  /* 0x00015800ff007624 */ /* 0x002fe200078e00ff */
        /* <DEDUP_REMOVED lines=17> */
.L_x_1268:
[----:B------:R-:W-:-:S04]  /*0c20*/  MOV R0, c[0x0][0x554] ;  /* 0x0001550000007a02 */ /* 0x000fc80000000f00 */
[----:B------:R-:W-:Y:S02]  /*0c30*/  ISETP.NE.AND P0, PT, R0, 0x1, PT ;  /* 0x000000010000780c */ /* 0x000fe40003f05270 */
[----:B------:R-:W-:-:S11]  /*0c40*/  MOV R0, R2 ;  /* 0x0000000200007202 */ /* 0x000fd60000000f00 */
[----:B------:R-:W-:-:S05]  /*0c50*/  @P0 IMAD.HI.U32 R4, R2, c[0x0][0x558], RZ ;  /* 0x0001560002040a27 */ /* 0x000fca00078e00ff */
[----:B------:R-:W-:-:S05]  /*0c60*/  @P0 SHF.R.U32.HI R0, RZ, c[0x0][0x55c], R4 ;  /* 0x00015700ff000a19 */ /* 0x000fca0000011604 */
[----:B------:R-:W-:Y:S02]  /*0c70*/  IMAD R4, R0, c[0x0][0x554], RZ ;  /* 0x0001550000047a24 */ /* 0x000fe400078e02ff */
.L_x_1269:
[----:B------:R-:W-:Y:S05]  /*0c80*/  BSYNC B0 ;  /* 0x0000000000007941 */ /* 0x000fea0003800000 */
.L_x_1267:
[----:B------:R-:W2:Y:S01]  /*0c90*/  LDL.LU R55, [R1+0xc] ;  /* 0x00000c0001377983 */ /* 0x000ea20000300800 */
        /* <DEDUP_REMOVED lines=8> */
[----:B------:R-:W-:Y:S01]  /*0d20*/  MOV R5, c[0x0][0x548] ;  /* 0x0001520000057a02 */ /* 0x000fe20000000f00 */
[----:B------:R-:W-:Y:S01]  /*0d30*/  IMAD.SHL.U32 R54, R0, 0x80, RZ ;  /* 0x0000008000367824 */ /* 0x000fe200078e00ff */
[----:B------:R-:W-:Y:S01]  /*0d40*/  UIMAD.WIDE UR4, UR4, 0x2aaaaaab, URZ ;  /* 0x2aaaaaab040478a5 */ /* 0x000fe2000f8e023f */
[----:B------:R-:W-:Y:S01]  /*0d50*/  CS2R R130, SRZ ;  /* 0x0000000000827805 */ /* 0x000fe2000001ff00 */
[----:B------:R-:W-:Y:S01]  /*0d60*/  ISETP.NE.AND P0, PT, R5, 0x1, PT ;  /* 0x000000010500780c */ /* 0x000fe20003f05270 */
[----:B------:R-:W-:Y:S01]  /*0d70*/  IMAD.MOV.U32 R5, RZ, RZ, c[0x0][0x168] ;  /* 0x00005a00ff057624 */ /* 0x000fe200078e00ff */
[----:B------:R-:W-:Y:S01]  /*0d80*/  IADD3 R0, R54, 0x7f, RZ ;  /* 0x0000007f36007810 */ /* 0x000fe20007ffe0ff */
[----:B------:R-:W-:Y:S01]  /*0d90*/  USHF.R.U32.HI UR4, URZ, 0x1f, UR5 ;  /* 0x0000001f3f047899 */ /* 0x000fe20008011605 */
[----:B------:R-:W-:Y:S01]  /*0da0*/  MOV R56, R2 ;  /* 0x0000000200387202 */ /* 0x000fe20000000f00 */
[----:B------:R1:W-:Y:S01]  /*0db0*/  STL [R1+0x58], R54 ;  /* 0x0000583601007387 */ /* 0x0003e20000100800 */
[----:B------:R-:W-:Y:S01]  /*0dc0*/  CS2R R128, SRZ ;  /* 0x0000000000807805 */ /* 0x000fe2000001ff00 */
[----:B------:R-:W-:Y:S01]  /*0dd0*/  @P1 IMAD.HI.U32 R4, R0, c[0x0][0x2c8], RZ ;  /* 0x0000b20000041a27 */ /* 0x000fe200078e00ff */
[----:B------:R-:W-:Y:S01]  /*0de0*/  ULEA.HI.SX32 UR4, UR5, UR4, 0x1c ;  /* 0x0000000405047291 */ /* 0x000fe2000f8fe23f */
[----:B------:R-:W-:Y:S01]  /*0df0*/  CS2R R126, SRZ ;  /* 0x00000000007e7805 */ /* 0x000fe2000001ff00 */
[----:B------:R-:W-:Y:S01]  /*0e00*/  CS2R R124, SRZ ;  /* 0x00000000007c7805 */ /* 0x000fe2000001ff00 */
[----:B------:R-:W-:Y:S01]  /*0e10*/  IMAD.MOV.U32 R122, RZ, RZ, RZ ;  /* 0x000000ffff7a7224 */ /* 0x000fe200078e00ff */
[----:B------:R-:W-:Y:S01]  /*0e20*/  @P1 SHF.R.U32.HI R0, RZ, c[0x0][0x2cc], R4 ;  /* 0x0000b300ff001a19 */ /* 0x000fe20000011604 */
[----:B------:R-:W-:Y:S01]  /*0e30*/  @P0 IMAD.HI.U32 R3, R2, c[0x0][0x54c], RZ ;  /* 0x0001530002030a27 */ /* 0x000fe200078e00ff */
[----:B------:R-:W-:Y:S01]  /*0e40*/  IADD3 R4, -R5, 0x60, RZ ;  /* 0x0000006005047810 */ /* 0x000fe20007ffe1ff */
[----:B------:R-:W-:Y:S01]  /*0e50*/  CS2R R120, SRZ ;  /* 0x0000000000787805 */ /* 0x000fe2000001ff00 */
[----:B------:R-:W-:Y:S01]  /*0e60*/  CS2R R6, SRZ ;  /* 0x0000000000067805 */ /* 0x000fe2000001ff00 */
[----:B------:R-:W-:Y:S01]  /*0e70*/  MOV R118, RZ ;  /* 0x000000ff00767202 */ /* 0x000fe20000000f00 */
[----:B------:R-:W-:Y:S01]  /*0e80*/  CS2R R116, SRZ ;  /* 0x0000000000747805 */ /* 0x000fe2000001ff00 */
[----:B------:R-:W-:Y:S01]  /*0e90*/  IADD3 R0, R0, c[0x0][0x1d0], R4 ;  /* 0x0000740000007a10 */ /* 0x000fe20007ffe004 */
[----:B------:R-:W-:Y:S01]  /*0ea0*/  CS2R R8, SRZ ;  /* 0x0000000000087805 */ /* 0x000fe2000001ff00 */
[----:B------:R-:W-:Y:S01]  /*0eb0*/  @P0 SHF.R.U32.HI R56, RZ, c[0x0][0x550], R3 ;  /* 0x00015400ff380a19 */ /* 0x000fe20000011603 */
[----:B------:R-:W-:Y:S01]  /*0ec0*/  IMAD.MOV.U32 R114, RZ, RZ, RZ ;  /* 0x000000ffff727224 */ /* 0x000fe200078e00ff */
[----:B------:R-:W-:Y:S01]  /*0ed0*/  CS2R R10, SRZ ;  /* 0x00000000000a7805 */ /* 0x000fe2000001ff00 */
[----:B------:R-:W-:Y:S01]  /*0ee0*/  IMAD.HI R3, R0, 0x2aaaaaab, RZ ;  /* 0x2aaaaaab00037827 */ /* 0x000fe200078e02ff */
[----:B------:R-:W-:Y:S01]  /*0ef0*/  MOV R110, RZ ;  /* 0x000000ff006e7202 */ /* 0x000fe20000000f00 */
[----:B------:R-:W-:Y:S01]  /*0f00*/  CS2R R12, SRZ ;  /* 0x00000000000c7805 */ /* 0x000fe2000001ff00 */
[----:B------:R-:W-:Y:S01]  /*0f10*/  CS2R R14, SRZ ;  /* 0x00000000000e7805 */ /* 0x000fe2000001ff00 */
[----:B------:R-:W-:Y:S01]  /*0f20*/  IMAD.MOV R0, RZ, RZ, -R56 ;  /* 0x000000ffff007224 */ /* 0x000fe200078e0a38 */
[----:B------:R-:W-:Y:S01]  /*0f30*/  SHF.R.U32.HI R4, RZ, 0x1f, R3 ;  /* 0x0000001fff047819 */ /* 0x000fe20000011603 */
[----:B------:R-:W-:Y:S01]  /*0f40*/  IMAD.MOV.U32 R112, RZ, RZ, RZ ;  /* 0x000000ffff707224 */ /* 0x000fe200078e00ff */
[----:B------:R-:W-:Y:S01]  /*0f50*/  MOV R104, RZ ;  /* 0x000000ff00687202 */ /* 0x000fe20000000f00 */
[----:B------:R-:W-:Y:S01]  /*0f60*/  IMAD R60, R0, c[0x0][0x548], R2 ;  /* 0x00015200003c7a24 */ /* 0x000fe200078e0202 */
[----:B------:R-:W-:Y:S01]  /*0f70*/  LEA.HI.SX32 R3, R3, R4, 0x1c ;  /* 0x0000000403037211 */ /* 0x000fe200078fe2ff */
[----:B------:R-:W-:Y:S01]  /*0f80*/  IMAD.MOV.U32 R108, RZ, RZ, RZ ;  /* 0x000000ffff6c7224 */ /* 0x000fe200078e00ff */
[----:B------:R-:W-:Y:S01]  /*0f90*/  PRMT R0, RZ, 0x7610, R0 ;  /* 0x00007610ff007816 */ /* 0x000fe20000000000 */
[----:B------:R-:W-:Y:S01]  /*0fa0*/  CS2R R4, SRZ ;  /* 0x0000000000047805 */ /* 0x000fe2000001ff00 */
[----:B------:R-:W-:Y:S01]  /*0fb0*/  IMNMX R52, R3, UR4, PT ;  /* 0x0000000403347c17 */ /* 0x000fe2000b800200 */
[----:B------:R-:W-:Y:S01]  /*0fc0*/  IMAD.MOV.U32 R106, RZ, RZ, RZ ;  /* 0x000000ffff6a7224 */ /* 0x000fe200078e00ff */
[----:B------:R-:W-:Y:S01]  /*0fd0*/  CS2R R16, SRZ ;  /* 0x0000000000107805 */ /* 0x000fe2000001ff00 */
[----:B------:R-:W-:Y:S01]  /*0fe0*/  IMAD.MOV.U32 R102, RZ, RZ, RZ ;  /* 0x000000ffff667224 */ /* 0x000fe200078e00ff */
[----:B------:R-:W-:Y:S01]  /*0ff0*/  ISETP.GE.AND P0, PT, R52, 0x1, PT ;  /* 0x000000013400780c */ /* 0x000fe20003f06270 */
        /* <DEDUP_REMOVED lines=70> */
[----:B------:R1:W-:Y:S04]  /*1460*/  STL [R1+0x4c], R60 ;  /* 0x00004c3c01007387 */ /* 0x0003e80000100800 */
[----:B------:R1:W-:Y:S01]  /*1470*/  STL [R1+0x14], R52 ;  /* 0x0000143401007387 */ /* 0x0003e20000100800 */
[----:B------:R-:W-:Y:S05]  /*1480*/  @!P0 BRA `(.L_x_1270) ;  /* 0x000117a000008947 */ /* 0x000fea0003800000 */
[----:B-1----:R-:W2:Y:S01]  /*1490*/  LDL R52, [R1+0x90] ;  /* 0x0000900001347983 */ /* 0x002ea20000100800 */
[----:B------:R-:W-:Y:S01]  /*14a0*/  IMAD.MOV.U32 R62, RZ, RZ, R55 ;  /* 0x000000ffff3e7224 */ /* 0x000fe200078e0037 */
[----:B------:R-:W-:-:S02]  /*14b0*/  ISETP.NE.U32.AND P0, PT, RZ, c[0x0][0x340], PT ;  /* 0x0000d000ff007a0c */ /* 0x000fc40003f05070 */
[----:B------:R-:W3:Y:S02]  /*14c0*/  LDL R55, [R1+0x44] ;  /* 0x0000440001377983 */ /* 0x000ee40000100800 */
[----:B------:R-:W-:Y:S02]  /*14d0*/  ISETP.NE.AND.EX P0, PT, RZ, c[0x0][0x344], PT, P0 ;  /* 0x0000d100ff007a0c */ /* 0x000fe40003f05300 */
[----:B------:R-:W4:Y:S04]  /*14e0*/  LDL.64 R58, [R1+0x38] ;  /* 0x00003800013a7983 */ /* 0x000f280000100a00 */
[----:B------:R-:W5:Y:S04]  /*14f0*/  LDL R18, [R1+0x40] ;  /* 0x0000400001127983 */ /* 0x000f680000100800 */
[----:B------:R-:W3:Y:S03]  /*1500*/  LDL R17, [R1+0x48] ;  /* 0x0000480001117983 */ /* 0x000ee60000100800 */
[----:B------:R-:W-:-:S04]  /*1510*/  @P0 IMAD.MOV.U32 R2, RZ, RZ, 0x4 ;  /* 0x00000004ff020424 */ /* 0x000fc800078e00ff */
[----:B------:R-:W-:-:S05]  /*1520*/  @P0 IMAD.WIDE R2, R56, R2, c[0x0][0x340] ;  /* 0x0000d00038020625 */ /* 0x000fca00078e0202 */
[----:B------:R1:W4:Y:S04]  /*1530*/  @P0 LDG.E R16, [R2.64] ;  /* 0x0000000802100981 */ /* 0x000328000c1e1900 */
[----:B------:R-:W2:Y:S01]  /*1540*/  S2R R63, SR_TID.X ;  /* 0x00000000003f7919 */ /* 0x000ea20000002100 */
[----:B------:R-:W-:-:S05]  /*1550*/  SHF.R.S32.HI R13, RZ, 0x1f, R60 ;  /* 0x0000001fff0d7819 */ /* 0x000fca000001143c */
[----:B------:R-:W-:Y:S01]  /*1560*/  IMAD R5, R13, c[0x0][0x1b8], RZ ;  /* 0x00006e000d057a24 */ /* 0x000fe200078e02ff */
[----:B------:R-:W-:-:S03]  /*1570*/  SHF.R.S32.HI R15, RZ, 0x1f, R56 ;  /* 0x0000001fff0f7819 */ /* 0x000fc60000011438 */
[C---:B------:R-:W-:Y:S02]  /*1580*/  IMAD R5, R60.reuse, c[0x0][0x1bc], R5 ;  /* 0x00006f003c057a24 */ /* 0x040fe400078e0205 */
[----:B-1----:R-:W-:-:S05]  /*1590*/  IMAD.WIDE.U32 R2, R60, c[0x0][0x1b8], RZ ;  /* 0x00006e003c027a25 */ /* 0x002fca00078e00ff */
[----:B------:R-:W-:Y:S01]  /*15a0*/  IADD3 R3, R3, R5, RZ ;  /* 0x0000000503037210 */ /* 0x000fe20007ffe0ff */
[----:B------:R-:W-:-:S04]  /*15b0*/  IMAD R5, R15, c[0x0][0x1c0], RZ ;  /* 0x000070000f057a24 */ /* 0x000fc800078e02ff */
[C---:B------:R-:W-:Y:S02]  /*15c0*/  IMAD R5, R56.reuse, c[0x0][0x1c4], R5 ;  /* 0x0000710038057a24 */ /* 0x040fe400078e0205 */
[----:B------:R-:W-:-:S05]  /*15d0*/  IMAD.WIDE.U32 R2, R56, c[0x0][0x1c0], R2 ;  /* 0x0000700038027a25 */ /* 0x000fca00078e0002 */
[----:B------:R-:W-:Y:S02]  /*15e0*/  IADD3 R3, R3, R5, RZ ;  /* 0x0000000503037210 */ /* 0x000fe40007ffe0ff */
[----:B------:R-:W-:Y:S02]  /*15f0*/  LOP3.LUT R62, R62, 0xfffffffe, RZ, 0xc0, !PT ;  /* 0xfffffffe3e3e7812 */ /* 0x000fe400078ec0ff */
[----:B--2---:R-:W-:Y:S02]  /*1600*/  IADD3 R4, R52, R54, RZ ;  /* 0x0000003634047210 */ /* 0x004fe40007ffe0ff */
[----:B------:R-:W-:-:S03]  /*1610*/  SHF.R.S32.HI R52, RZ, 0x1f, R63 ;  /* 0x0000001fff347819 */ /* 0x000fc6000001143f */
[----:B------:R-:W-:Y:S01]  /*1620*/  @P1 IMAD.HI.U32 R6, R4, c[0x0][0x2c8], RZ ;  /* 0x0000b20004061a27 */ /* 0x000fe200078e00ff */
[----:B------:R-:W-:-:S03]  /*1630*/  LEA.HI R52, R52, R63, RZ, 0x3 ;  /* 0x0000003f34347211 */ /* 0x000fc600078f18ff */
[----:B------:R-:W-:Y:S01]  /*1640*/  IMAD.MOV.U32 R0, RZ, RZ, R4 ;  /* 0x000000ffff007224 */ /* 0x000fe200078e0004 */
[----:B------:R-:W-:Y:S02]  /*1650*/  @P1 SHF.R.U32.HI R0, RZ, c[0x0][0x2cc], R6 ;  /* 0x0000b300ff001a19 */ /* 0x000fe40000011606 */
[----:B------:R-:W-:Y:S02]  /*1660*/  SHF.R.S32.HI R52, RZ, 0x3, R52 ;  /* 0x00000003ff347819 */ /* 0x000fe40000011434 */
[--C-:B------:R-:W-:Y:S01]  /*1670*/  SHF.R.S32.HI R6, RZ, 0x1f, R0.reuse ;  /* 0x0000001fff067819 */ /* 0x100fe20000011400 */
[----:B------:R-:W-:Y:S01]  /*1680*/  IMAD.MOV R8, RZ, RZ, -R0 ;  /* 0x000000ffff087224 */ /* 0x000fe200078e0a00 */
[----:B------:R-:W-:Y:S02]  /*1690*/  SHF.R.S32.HI R9, RZ, 0x1f, R52 ;  /* 0x0000001fff097819 */ /* 0x000fe40000011434 */
[----:B---3--:R-:W-:Y:S01]  /*16a0*/  ISETP.GE.AND P2, PT, R55, c[0x0][0x1d4], PT ;  /* 0x0000750037007a0c */ /* 0x008fe20003f46270 */
[----:B------:R-:W-:-:S02]  /*16b0*/  IMAD R5, R6, c[0x0][0x1b0], RZ ;  /* 0x00006c0006057a24 */ /* 0x000fc400078e02ff */
[----:B------:R-:W-:Y:S01]  /*16c0*/  IMAD.WIDE.U32 R2, R0, c[0x0][0x1b0], R2 ;  /* 0x00006c0000027a25 */ /* 0x000fe200078e0002 */
[----:B------:R-:W-:-:S03]  /*16d0*/  SEL R10, RZ, 0xffffffff, P2 ;  /* 0xffffffffff0a7807 */ /* 0x000fc60001000000 */
[----:B------:R-:W-:Y:S02]  /*16e0*/  IMAD R12, R0, c[0x0][0x1b4], R5 ;  /* 0x00006d00000c7a24 */ /* 0x000fe400078e0205 */
[----:B------:R-:W-:Y:S02]  /*16f0*/  IMAD R8, R8, c[0x0][0x2c4], R4 ;  /* 0x0000b10008087a24 */ /* 0x000fe400078e0204 */
[----:B------:R-:W-:Y:S02]  /*1700*/  IMAD R0, R9, c[0x0][0x1e0], RZ ;  /* 0x0000780009007a24 */ /* 0x000fe400078e02ff */
[----:B----4-:R-:W-:-:S04]  /*1710*/  IMAD.WIDE.U32 R6, R52, c[0x0][0x1e0], R58 ;  /* 0x0000780034067a25 */ /* 0x010fc800078e003a */
[----:B------:R-:W-:Y:S02]  /*1720*/  IMAD R0, R52, c[0x0][0x1e4], R0 ;  /* 0x0000790034007a24 */ /* 0x000fe400078e0200 */
[----:B------:R-:W-:Y:S01]  /*1730*/  IMAD.SHL.U32 R14, R10, 0x2, RZ ;  /* 0x000000020a0e7824 */ /* 0x000fe200078e00ff */
[----:B------:R-:W-:Y:S01]  /*1740*/  SHF.R.S32.HI R10, RZ, 0x1f, R8 ;  /* 0x0000001fff0a7819 */ /* 0x000fe20000011408 */
[----:B------:R-:W-:Y:S01]  /*1750*/  IMAD R9, R9, c[0x0][0x208], RZ ;  /* 0x0000820009097a24 */ /* 0x000fe200078e02ff */
[----:B------:R-:W-:Y:S01]  /*1760*/  IADD3 R7, R7, R0, RZ ;  /* 0x0000000007077210 */ /* 0x000fe20007ffe0ff */
[----:B------:R-:W-:Y:S01]  /*1770*/  IMAD.WIDE.U32 R4, R52, c[0x0][0x208], R58 ;  /* 0x0000820034047a25 */ /* 0x000fe200078e003a */
[----:B------:R-:W-:-:S03]  /*1780*/  IADD3 R3, R3, R12, RZ ;  /* 0x0000000c03037210 */ /* 0x000fc60007ffe0ff */
[----:B------:R-:W-:Y:S02]  /*1790*/  IMAD R9, R52, c[0x0][0x20c], R9 ;  /* 0x0000830034097a24 */ /* 0x000fe400078e0209 */
[----:B------:R-:W-:Y:S02]  /*17a0*/  IMAD R0, R10, c[0x0][0x1a8], RZ ;  /* 0x00006a000a007a24 */ /* 0x000fe400078e02ff */
[----:B------:R-:W-:Y:S02]  /*17b0*/  IMAD.IADD R5, R5, 0x1, R9 ;  /* 0x0000000105057824 */ /* 0x000fe400078e0209 */
[C---:B------:R-:W-:Y:S02]  /*17c0*/  IMAD R12, R8.reuse, c[0x0][0x1ac], R0 ;  /* 0x00006b00080c7a24 */ /* 0x040fe400078e0200 */
[----:B------:R-:W-:Y:S01]  /*17d0*/  IMAD.WIDE.U32 R8, R8, c[0x0][0x1a8], R2 ;  /* 0x00006a0008087a25 */ /* 0x000fe200078e0002 */
[----:B------:R-:W-:-:S03]  /*17e0*/  ISETP.GE.AND P1, PT, R58, c[0x0][0x1d4], PT ;  /* 0x000075003a007a0c */ /* 0x000fc60003f26270 */
[C---:B------:R-:W-:Y:S02]  /*17f0*/  IMAD R2, R13.reuse, c[0x0][0x210], RZ ;  /* 0x000084000d027a24 */ /* 0x040fe400078e02ff */
[----:B------:R-:W-:Y:S02]  /*1800*/  IMAD R0, R13, c[0x0][0x1e8], RZ ;  /* 0x00007a000d007a24 */ /* 0x000fe400078e02ff */
[C---:B------:R-:W-:Y:S02]  /*1810*/  IMAD R2, R60.reuse, c[0x0][0x214], R2 ;  /* 0x000085003c027a24 */ /* 0x040fe400078e0202 */
[----:B------:R-:W-:Y:S01]  /*1820*/  IMAD.WIDE.U32 R4, R60, c[0x0][0x210], R4 ;  /* 0x000084003c047a25 */ /* 0x000fe200078e0004 */
[----:B------:R-:W-:Y:S02]  /*1830*/  @P2 LOP3.LUT R62, R62, 0x1, RZ, 0xfc, !PT ;  /* 0x000000013e3e2812 */ /* 0x000fe400078efcff */
[----:B------:R-:W-:Y:S01]  /*1840*/  @P0 SHF.R.S32.HI R3, RZ, 0x1f, R16 ;  /* 0x0000001fff030819 */ /* 0x000fe20000011410 */
[C---:B------:R-:W-:Y:S01]  /*1850*/  IMAD R0, R60.reuse, c[0x0][0x1ec], R0 ;  /* 0x00007b003c007a24 */ /* 0x040fe200078e0200 */
[----:B------:R-:W-:Y:S01]  /*1860*/  @!P0 MOV R3, R15 ;  /* 0x0000000f00038202 */ /* 0x000fe20000000f00 */
[----:B------:R-:W-:Y:S01]  /*1870*/  IMAD.WIDE.U32 R6, R60, c[0x0][0x1e8], R6 ;  /* 0x00007a003c067a25 */ /* 0x000fe200078e0006 */
[----:B------:R-:W-:-:S02]  /*1880*/  IADD3 R5, R5, R2, RZ ;  /* 0x0000000205057210 */ /* 0x000fc40007ffe0ff */
[----:B------:R-:W-:Y:S01]  /*1890*/  LOP3.LUT R62, R62, 0xfffffffd, RZ, 0xc0, !PT ;  /* 0xfffffffd3e3e7812 */ /* 0x000fe200078ec0ff */
[----:B------:R-:W-:Y:S01]  /*18a0*/  IMAD.IADD R7, R7, 0x1, R0 ;  /* 0x0000000107077824 */ /* 0x000fe200078e0200 */
[----:B------:R-:W-:Y:S01]  /*18b0*/  @P0 MOV R2, R16 ;  /* 0x0000001000020202 */ /* 0x000fe20000000f00 */
[----:B------:R-:W-:Y:S02]  /*18c0*/  @!P0 IMAD.MOV.U32 R2, RZ, RZ, R56 ;  /* 0x000000ffff028224 */ /* 0x000fe400078e0038 */
[C---:B------:R-:W-:Y:S01]  /*18d0*/  IMAD R0, R3.reuse, c[0x0][0x1f0], RZ ;  /* 0x00007c0003007a24 */ /* 0x040fe200078e02ff */
[----:B------:R-:W-:Y:S01]  /*18e0*/  @P1 LOP3.LUT R62, R62, 0x2, RZ, 0xfc, !PT ;  /* 0x000000023e3e1812 */ /* 0x000fe200078efcff */
[----:B------:R-:W-:Y:S02]  /*18f0*/  IMAD R3, R3, c[0x0][0x218], RZ ;  /* 0x0000860003037a24 */ /* 0x000fe400078e02ff */
[----:B------:R-:W-:-:S04]  /*1900*/  IMAD.WIDE.U32 R6, R2, c[0x0][0x1f0], R6 ;  /* 0x00007c0002067a25 */ /* 0x000fc800078e0006 */
[C---:B------:R-:W-:Y:S01]  /*1910*/  IMAD.WIDE.U32 R4, R2.reuse, c[0x0][0x218], R4 ;  /* 0x0000860002047a25 */ /* 0x040fe200078e0004 */
[----:B------:R-:W-:Y:S03]  /*1920*/  STL [R1+0xc], R62 ;  /* 0x00000c3e01007387 */ /* 0x000fe60000100800 */
[C---:B------:R-:W-:Y:S02]  /*1930*/  IMAD R0, R2.reuse, c[0x0][0x1f4], R0 ;  /* 0x00007d0002007a24 */ /* 0x040fe400078e0200 */
[----:B------:R-:W-:Y:S01]  /*1940*/  IMAD R2, R2, c[0x0][0x21c], R3 ;  /* 0x0000870002027a24 */ /* 0x000fe200078e0203 */
[----:B------:R1:W-:Y:S04]  /*1950*/  STL.64 [R1+0x20], R6 ;  /* 0x0000200601007387 */ /* 0x0003e80000100a00 */
[----:B------:R2:W-:Y:S01]  /*1960*/  STL.64 [R1+0x28], R4 ;  /* 0x0000280401007387 */ /* 0x0005e20000100a00 */
[----:B------:R-:W-:-:S02]  /*1970*/  SEL R11, RZ, 0x1, P1 ;  /* 0x00000001ff0b7807 */ /* 0x000fc40000800000 */
[----:B-----5:R-:W-:Y:S02]  /*1980*/  ISETP.GE.AND P6, PT, R18, c[0x0][0x1d4], PT ;  /* 0x0000750012007a0c */ /* 0x020fe40003fc6270 */
[----:B------:R-:W-:Y:S02]  /*1990*/  ISETP.GE.AND P5, PT, R17, c[0x0][0x1d4], PT ;  /* 0x0000750011007a0c */ /* 0x000fe40003fa6270 */
[----:B-1----:R-:W-:Y:S02]  /*19a0*/  IADD3 R6, R7, R0, RZ ;  /* 0x0000000007067210 */ /* 0x002fe40007ffe0ff */
[----:B------:R-:W-:-:S03]  /*19b0*/  IADD3 R0, R5, R2, RZ ;  /* 0x0000000205007210 */ /* 0x000fc60007ffe0ff */
[----:B------:R2:W-:Y:S04]  /*19c0*/  STL [R1+0x30], R6 ;  /* 0x0000300601007387 */ /* 0x0005e80000100800 */
[----:B------:R2:W-:Y:S01]  /*19d0*/  STL [R1+0x34], R0 ;  /* 0x0000340001007387 */ /* 0x0005e20000100800 */
[----:B------:R-:W-:Y:S01]  /*19e0*/  LOP3.LUT R20, R14, 0x2, R11, 0xe2, !PT ;  /* 0x000000020e147812 */ /* 0x000fe200078ee20b */
[----:B------:R-:W-:Y:S01]  /*19f0*/  IMAD.IADD R12, R9, 0x1, R12 ;  /* 0x00000001090c7824 */ /* 0x000fe200078e020c */
[----:B------:R-:W-:Y:S02]  /*1a00*/  SEL R11, RZ, 0x4, P6 ;  /* 0x00000004ff0b7807 */ /* 0x000fe40003000000 */
[----:B------:R-:W-:Y:S02]  /*1a10*/  SEL R10, RZ, 0x8, P5 ;  /* 0x00000008ff0a7807 */ /* 0x000fe40002800000 */
[----:B------:R-:W-:-:S02]  /*1a20*/  LEA R14, P1, R8, c[0x0][0x160], 0x1 ;  /* 0x00005800080e7a11 */ /* 0x000fc400078208ff */
[----:B------:R-:W-:Y:S01]  /*1a30*/  ISETP.GE.AND P0, PT, R55, c[0x0][0x198], PT ;  /* 0x0000660037007a0c */ /* 0x000fe20003f06270 */
[----:B------:R-:W-:Y:S01]  /*1a40*/  IMAD.IADD R3, R52, 0x1, R54 ;  /* 0x0000000134037824 */ /* 0x000fe200078e0236 */
[----:B------:R-:W-:Y:S02]  /*1a50*/  LOP3.LUT R20, R10, R20, R11, 0xfe, !PT ;  /* 0x000000140a147212 */ /* 0x000fe400078efe0b */
[----:B------:R-:W-:Y:S02]  /*1a60*/  LEA.HI.X R12, R8, c[0x0][0x164], R12, 0x1, P1 ;  /* 0x00005900080c7a11 */ /* 0x000fe400008f0c0c */
[----:B------:R-:W-:Y:S02]  /*1a70*/  ISETP.GE.AND P2, PT, R58, c[0x0][0x198], PT ;  /* 0x000066003a007a0c */ /* 0x000fe40003f46270 */
[----:B------:R-:W-:Y:S02]  /*1a80*/  P2R R13, PR, RZ, 0x1 ;  /* 0x00000001ff0d7803 */ /* 0x000fe40000000000 */
[----:B------:R-:W-:-:S02]  /*1a90*/  ISETP.GE.AND P4, PT, R18, c[0x0][0x198], PT ;  /* 0x0000660012007a0c */ /* 0x000fc40003f86270 */
[----:B------:R-:W-:Y:S01]  /*1aa0*/  ISETP.GE.AND P3, PT, R17, c[0x0][0x198], PT ;  /* 0x0000660011007a0c */ /* 0x000fe20003f66270 */
[----:B------:R-:W-:Y:S10]  /*1ab0*/  BRA.DIV ~URZ, `(.L_x_1271) ;  /* 0x000136627f007947 */ /* 0x000ff4000b800000 */
[----:B------:R1:W3:Y:S02]  /*1ac0*/  SHFL.IDX PT, R2, R12, RZ, 0x181f ;  /* 0x00181fff0c027589 */ /* 0x0002e400000e0000 */
.L_x_1321:
[----:B------:R-:W-:Y:S05]  /*1ad0*/  BRA.DIV ~URZ, `(.L_x_1272) ;  /* 0x000136b27f007947 */ /* 0x000fea000b800000 */
[----:B--2---:R2:W4:Y:S02]  /*1ae0*/  SHFL.IDX PT, R0, R14, RZ, 0x181f ;  /* 0x00181fff0e007589 */ /* 0x00452400000e0000 */
.L_x_1322:
        /* <DEDUP_REMOVED lines=12> */
[----:B------:R-:W-:-:S02]  /*1bb0*/  ISETP.NE.AND P1, PT, R13, RZ, PT ;  /* 0x000000ff0d00720c */ /* 0x000fc40003f25270 */
[----:B-----5:R-:W-:-:S04]  /*1bc0*/  LEA R10, P0, R8, R0, 0x1 ;  /* 0x00000000080a7211 */ /* 0x020fc800078008ff */
[----:B------:R-:W-:Y:S02]  /*1bd0*/  LEA.HI.X R11, R8, R2, R9, 0x1, P0 ;  /* 0x00000002080b7211 */ /* 0x000fe400000f0c09 */
[----:B--2---:R-:W-:-:S03]  /*1be0*/  LEA R8, P0, R6, R0, 0x1 ;  /* 0x0000000006087211 */ /* 0x004fc600078008ff */
[----:B------:R-:W-:Y:S01]  /*1bf0*/  @!PT LDS RZ, [RZ] ;  /* 0x00000000fffff984 */ /* 0x000fe20000000800 */
[----:B------:R-:W-:Y:S01]  /*1c00*/  @!PT LDS RZ, [RZ] ;  /* 0x00000000fffff984 */ /* 0x000fe20000000800 */
[----:B------:R-:W-:Y:S01]  /*1c10*/  @!PT LDS RZ, [RZ] ;  /* 0x00000000fffff984 */ /* 0x000fe20000000800 */
[----:B------:R2:W-:Y:S01]  /*1c20*/  LDGSTS.E.BYPASS.LTC128B.128 [R251+0x18100], [R10.64], !P2 ;  /* 0x181000000afb7fae */ /* 0x0005e2000d101d48 */
[----:B----4-:R-:W-:Y:S02]  /*1c30*/  LEA.HI.X R9, R6, R2, R7, 0x1, P0 ;  /* 0x0000000206097211 */ /* 0x010fe400000f0c07 */
[----:B---3--:R-:W-:-:S03]  /*1c40*/  LEA R6, P0, R4, R0, 0x1 ;  /* 0x0000000004067211 */ /* 0x008fc600078008ff */
[----:B------:R2:W-:Y:S01]  /*1c50*/  LDGSTS.E.BYPASS.LTC128B.128 [R251+0x1c100], [R8.64], !P1 ;  /* 0x1c10000008fb7fae */ /* 0x0005e2000c901d48 */
[----:B------:R-:W-:Y:S02]  /*1c60*/  LEA.HI.X R7, R4, R2, R5, 0x1, P0 ;  /* 0x0000000204077211 */ /* 0x000fe400000f0c05 */
[----:B------:R-:W-:-:S03]  /*1c70*/  LEA R4, P0, R16, R0, 0x1 ;  /* 0x0000000010047211 */ /* 0x000fc600078008ff */
[----:B------:R2:W-:Y:S01]  /*1c80*/  LDGSTS.E.BYPASS.LTC128B.128 [R251+0x20100], [R6.64], !P4 ;  /* 0x2010000006fb7fae */ /* 0x0005e2000e101d48 */
[----:B------:R-:W-:-:S05]  /*1c90*/  LEA.HI.X R5, R16, R2, R17, 0x1, P0 ;  /* 0x0000000210057211 */ /* 0x000fca00000f0c11 */
[----:B------:R2:W-:Y:S04]  /*1ca0*/  LDGSTS.E.BYPASS.LTC128B.128 [R251+0x24100], [R4.64], !P3 ;  /* 0x2410000004fb7fae */ /* 0x0005e8000d901d48 */
.L_x_1274:
[----:B------:R-:W-:Y:S05]  /*1cb0*/  BSYNC B0 ;  /* 0x0000000000007941 */ /* 0x000fea0003800000 */
.L_x_1273:
[----:B------:R-:W-:Y:S05]  /*1cc0*/  BRA.DIV ~URZ, `(.L_x_1275) ;  /* 0x000135227f007947 */ /* 0x000fea000b800000 */
[----:B---3--:R3:W1:Y:S04]  /*1cd0*/  SHFL.IDX PT, R2, R12, 0x1, 0x181f ;  /* 0x00381f000c027f89 */ /* 0x00866800000e0000 */
[----:B----4-:R3:W4:Y:S02]  /*1ce0*/  SHFL.IDX PT, R0, R14, 0x1, 0x181f ;  /* 0x00381f000e007f89 */ /* 0x01072400000e0000 */
.L_x_1323:
[----:B--2---:R-:W-:Y:S01]  /*1cf0*/  IADD3 R4, R3, 0x20, RZ ;  /* 0x0000002003047810 */ /* 0x004fe20007ffe0ff */
[----:B------:R-:W-:Y:S03]  /*1d00*/  BSSY B0, `(.L_x_1276) ;  /* 0x000001a000007945 */ /* 0x000fe60003800000 */
[----:B------:R-:W-:-:S13]  /*1d10*/  ISETP.GE.AND P0, PT, R4, R15, PT ;  /* 0x0000000f0400720c */ /* 0x000fda0003f06270 */
[----:B------:R-:W-:Y:S05]  /*1d20*/  @P0 BRA `(.L_x_1277) ;  /* 0x0000017000000947 */ /* 0x000fea0003800000 */
[----:B------:R-:W2:Y:S04]  /*1d30*/  LDL.64 R8, [R1+0x38] ;  /* 0x0000380001087983 */ /* 0x000ea80000100a00 */
[----:B------:R-:W5:Y:S04]  /*1d40*/  LDL R6, [R1+0x44] ;  /* 0x0000440001067983 */ /* 0x000f680000100800 */
[----:B---3--:R-:W3:Y:S04]  /*1d50*/  LDL R7, [R1+0x64] ;  /* 0x0000640001077983 */ /* 0x008ee80000100800 */
[----:B----4-:R-:W4:Y:S04]  /*1d60*/  LDL R5, [R1+0x40] ;  /* 0x0000400001057983 */ /* 0x010f280000100800 */
[----:B------:R-:W4:Y:S04]  /*1d70*/  LDL R18, [R1+0x60] ;  /* 0x0000600001127983 */ /* 0x000f280000100800 */
[----:B------:R-:W4:Y:S04]  /*1d80*/  LDL R16, [R1+0x48] ;  /* 0x0000480001107983 */ /* 0x000f280000100800 */
[----:B------:R-:W4:Y:S01]  /*1d90*/  LDL R17, [R1+0x5c] ;  /* 0x00005c0001117983 */ /* 0x000f220000100800 */
[----:B------:R-:W-:-:S02]  /*1da0*/  ISETP.NE.AND P1, PT, R13, RZ, PT ;  /* 0x000000ff0d00720c */ /* 0x000fc40003f25270 */
[----:B--2---:R-:W-:-:S04]  /*1db0*/  LEA R10, P0, R8, R0, 0x1 ;  /* 0x00000000080a7211 */ /* 0x004fc800078008ff */
[----:B-1----:R-:W-:Y:S02]  /*1dc0*/  LEA.HI.X R11, R8, R2, R9, 0x1, P0 ;  /* 0x00000002080b7211 */ /* 0x002fe400000f0c09 */
[----:B-----5:R-:W-:-:S03]  /*1dd0*/  LEA R8, P0, R6, R0, 0x1 ;  /* 0x0000000006087211 */ /* 0x020fc600078008ff */
[----:B------:R-:W-:Y:S01]  /*1de0*/  @!PT LDS RZ, [RZ] ;  /* 0x00000000fffff984 */ /* 0x000fe20000000800 */
[----:B------:R-:W-:Y:S01]  /*1df0*/  @!PT LDS RZ, [RZ] ;  /* 0x00000000fffff984 */ /* 0x000fe20000000800 */
[----:B------:R-:W-:Y:S01]  /*1e00*/  @!PT LDS RZ, [RZ] ;  /* 0x00000000fffff984 */ /* 0x000fe20000000800 */
[----:B------:R1:W-:Y:S01]  /*1e10*/  LDGSTS.E.BYPASS.LTC128B.128 [R251+0x19100], [R10.64], !P2 ;  /* 0x191000000afb7fae */ /* 0x0003e2000d101d48 */
[----:B---3--:R-:W-:Y:S02]  /*1e20*/  LEA.HI.X R9, R6, R2, R7, 0x1, P0 ;  /* 0x0000000206097211 */ /* 0x008fe400000f0c07 */
[----:B----4-:R-:W-:-:S03]  /*1e30*/  LEA R6, P0, R5, R0, 0x1 ;  /* 0x0000000005067211 */ /* 0x010fc600078008ff */
[----:B------:R1:W-:Y:S01]  /*1e40*/  LDGSTS.E.BYPASS.LTC128B.128 [R251+0x1d100], [R8.64], !P1 ;  /* 0x1d10000008fb7fae */ /* 0x0003e2000c901d48 */
[----:B------:R-:W-:Y:S02]  /*1e50*/  LEA.HI.X R7, R5, R2, R18, 0x1, P0 ;  /* 0x0000000205077211 */ /* 0x000fe400000f0c12 */
[----:B------:R-:W-:-:S03]  /*1e60*/  LEA R4, P0, R16, R0, 0x1 ;  /* 0x0000000010047211 */ /* 0x000fc600078008ff */
[----:B------:R1:W-:Y:S01]  /*1e70*/  LDGSTS.E.BYPASS.LTC128B.128 [R251+0x21100], [R6.64], !P4 ;  /* 0x2110000006fb7fae */ /* 0x0003e2000e101d48 */
[----:B------:R-:W-:-:S05]  /*1e80*/  LEA.HI.X R5, R16, R2, R17, 0x1, P0 ;  /* 0x0000000210057211 */ /* 0x000fca00000f0c11 */
[----:B------:R1:W-:Y:S04]  /*1e90*/  LDGSTS.E.BYPASS.LTC128B.128 [R251+0x25100], [R4.64], !P3 ;  /* 0x2510000004fb7fae */ /* 0x0003e8000d901d48 */
.L_x_1277:
[----:B------:R-:W-:Y:S05]  /*1ea0*/  BSYNC B0 ;  /* 0x0000000000007941 */ /* 0x000fea0003800000 */
.L_x_1276:
[----:B------:R-:W-:Y:S05]  /*1eb0*/  BRA.DIV ~URZ, `(.L_x_1278) ;  /* 0x000133f27f007947 */ /* 0x000fea000b800000 */
[----:B-1----:R1:W2:Y:S02]  /*1ec0*/  SHFL.IDX PT, R2, R12, 0x2, 0x181f ;  /* 0x00581f000c027f89 */ /* 0x0022a400000e0000 */
.L_x_1324:
[----:B------:R-:W-:Y:S05]  /*1ed0*/  BRA.DIV ~URZ, `(.L_x_1279) ;  /* 0x000134427f007947 */ /* 0x000fea000b800000 */
[----:B----4-:R4:W1:Y:S02]  /*1ee0*/  SHFL.IDX PT, R0, R14, 0x2, 0x181f ;  /* 0x00581f000e007f89 */ /* 0x01086400000e0000 */
.L_x_1325:
        /* <DEDUP_REMOVED lines=11> */
[----:B------:R-:W-:-:S02]  /*1fa0*/  ISETP.NE.AND P1, PT, R13, RZ, PT ;  /* 0x000000ff0d00720c */ /* 0x000fc40003f25270 */
[----:B-1---5:R-:W-:-:S04]  /*1fb0*/  LEA R10, P0, R8, R0, 0x1 ;  /* 0x00000000080a7211 */ /* 0x022fc800078008ff */
[----:B------:R-:W-:Y:S02]  /*1fc0*/  LEA.HI.X R11, R8, R2, R9, 0x1, P0 ;  /* 0x00000002080b7211 */ /* 0x000fe400000f0c09 */
[----:B---3--:R-:W-:-:S03]  /*1fd0*/  LEA R8, P0, R6, R0, 0x1 ;  /* 0x0000000006087211 */ /* 0x008fc600078008ff */
[----:B------:R-:W-:Y:S01]  /*1fe0*/  @!PT LDS RZ, [RZ] ;  /* 0x00000000fffff984 */ /* 0x000fe20000000800 */
[----:B------:R-:W-:Y:S01]  /*1ff0*/  @!PT LDS RZ, [RZ] ;  /* 0x00000000fffff984 */ /* 0x000fe20000000800 */
[----:B------:R-:W-:Y:S01]  /*2000*/  @!PT LDS RZ, [RZ] ;  /* 0x00000000fffff984 */ /* 0x000fe20000000800 */
[----:B------:R1:W-:Y:S01]  /*2010*/  LDGSTS.E.BYPASS.LTC128B.128 [R251+0x1a100], [R10.64], !P2 ;  /* 0x1a1000000afb7fae */ /* 0x0003e2000d101d48 */
[----:B----4-:R-:W-:Y:S02]  /*2020*/  LEA.HI.X R9, R6, R2, R7, 0x1, P0 ;  /* 0x0000000206097211 */ /* 0x010fe400000f0c07 */
[----:B--2---:R-:W-:-:S03]  /*2030*/  LEA R6, P0, R5, R0, 0x1 ;  /* 0x0000000005067211 */ /* 0x004fc600078008ff */
[----:B------:R1:W-:Y:S01]  /*2040*/  LDGSTS.E.BYPASS.LTC128B.128 [R251+0x1e100], [R8.64], !P1 ;  /* 0x1e10000008fb7fae */ /* 0x0003e2000c901d48 */
[----:B------:R-:W-:Y:S02]  /*2050*/  LEA.HI.X R7, R5, R2, R18, 0x1, P0 ;  /* 0x0000000205077211 */ /* 0x000fe400000f0c12 */
[----:B------:R-:W-:-:S03]  /*2060*/  LEA R4, P0, R16, R0, 0x1 ;  /* 0x0000000010047211 */ /* 0x000fc600078008ff */
[----:B------:R1:W-:Y:S01]  /*2070*/  LDGSTS.E.BYPASS.LTC128B.128 [R251+0x22100], [R6.64], !P4 ;  /* 0x2210000006fb7fae */ /* 0x0003e2000e101d48 */
[----:B------:R-:W-:-:S05]  /*2080*/  LEA.HI.X R5, R16, R2, R17, 0x1, P0 ;  /* 0x0000000210057211 */ /* 0x000fca00000f0c11 */
[----:B------:R1:W-:Y:S04]  /*2090*/  LDGSTS.E.BYPASS.LTC128B.128 [R251+0x26100], [R4.64], !P3 ;  /* 0x2610000004fb7fae */ /* 0x0003e8000d901d48 */
.L_x_1281:
[----:B------:R-:W-:Y:S05]  /*20a0*/  BSYNC B0 ;  /* 0x0000000000007941 */ /* 0x000fea0003800000 */
.L_x_1280:
[----:B------:R-:W-:Y:S05]  /*20b0*/  BRA.DIV ~URZ, `(.L_x_1282) ;  /* 0x000132c27f007947 */ /* 0x000fea000b800000 */
[----:B--2---:R2:W3:Y:S04]  /*20c0*/  SHFL.IDX PT, R2, R12, 0x3, 0x181f ;  /* 0x00781f000c027f89 */ /* 0x0044e800000e0000 */
[----:B-1----:R2:W1:Y:S02]  /*20d0*/  SHFL.IDX PT, R0, R14, 0x3, 0x181f ;  /* 0x00781f000e007f89 */ /* 0x00246400000e0000 */
.L_x_1326:
[----:B------:R-:W5:Y:S04]  /*20e0*/  LDL.64 R8, [R1+0x38] ;  /* 0x0000380001087983 */ /* 0x000f680000100a00 */
[----:B--2---:R-:W2:Y:S04]  /*20f0*/  LDL R6, [R1+0x44] ;  /* 0x0000440001067983 */ /* 0x004ea80000100800 */
[----:B----4-:R-:W4:Y:S04]  /*2100*/  LDL R7, [R1+0x64] ;  /* 0x0000640001077983 */ /* 0x010f280000100800 */
[----:B---3--:R-:W3:Y:S04]  /*2110*/  LDL R12, [R1+0x40] ;  /* 0x00004000010c7983 */ /* 0x008ee80000100800 */
[----:B------:R-:W3:Y:S04]  /*2120*/  LDL R14, [R1+0x60] ;  /* 0x00006000010e7983 */ /* 0x000ee80000100800 */
[----:B------:R-:W3:Y:S04]  /*2130*/  LDL R10, [R1+0x48] ;  /* 0x00004800010a7983 */ /* 0x000ee80000100800 */
[----:B------:R-:W3:Y:S04]  /*2140*/  LDL R11, [R1+0x5c] ;  /* 0x00005c00010b7983 */ /* 0x000ee80000100800 */
[----:B------:R-:W3:Y:S01]  /*2150*/  LDL R154, [R1+0x14] ;  /* 0x00001400019a7983 */ /* 0x000ee20000100800 */
[----:B------:R-:W-:-:S04]  /*2160*/  IADD3 R3, R3, 0x60, RZ ;  /* 0x0000006003037810 */ /* 0x000fc80007ffe0ff */
[----:B------:R-:W-:-:S13]  /*2170*/  ISETP.GE.AND P0, PT, R3, R15, PT ;  /* 0x0000000f0300720c */ /* 0x000fda0003f06270 */
[----:B-1---5:R-:W-:-:S04]  /*2180*/  @!P0 LEA R4, P1, R8, R0, 0x1 ;  /* 0x0000000008048211 */ /* 0x022fc800078208ff */
[----:B------:R-:W-:Y:S02]  /*2190*/  @!P0 LEA.HI.X R5, R8, R2, R9, 0x1, P1 ;  /* 0x0000000208058211 */ /* 0x000fe400008f0c09 */
[----:B--2---:R-:W-:-:S03]  /*21a0*/  @!P0 LEA R8, P1, R6, R0, 0x1 ;  /* 0x0000000006088211 */ /* 0x004fc600078208ff */
[----:B------:R-:W-:Y:S01]  /*21b0*/  @!PT LDS RZ, [RZ] ;  /* 0x00000000fffff984 */ /* 0x000fe20000000800 */
[----:B------:R-:W-:Y:S01]  /*21c0*/  @!PT LDS RZ, [RZ] ;  /* 0x00000000fffff984 */ /* 0x000fe20000000800 */
[----:B------:R-:W-:Y:S01]  /*21d0*/  @!PT LDS RZ, [RZ] ;  /* 0x00000000fffff984 */ /* 0x000fe20000000800 */
[----:B------:R1:W-:Y:S01]  /*21e0*/  @!P0 LDGSTS.E.BYPASS.LTC128B.128 [R251+0x1b100], [R4.64], !P2 ;  /* 0x1b10000004fb8fae */ /* 0x0003e2000d101d48 */
[----:B----4-:R-:W-:Y:S02]  /*21f0*/  @!P0 LEA.HI.X R9, R6, R2, R7, 0x1, P1 ;  /* 0x0000000206098211 */ /* 0x010fe400008f0c07 */
[----:B------:R-:W-:Y:S02]  /*2200*/  ISETP.NE.AND P2, PT, R13, RZ, PT ;  /* 0x000000ff0d00720c */ /* 0x000fe40003f45270 */
[----:B---3--:R-:W-:-:S04]  /*2210*/  @!P0 LEA R6, P1, R12, R0, 0x1 ;  /* 0x000000000c068211 */ /* 0x008fc800078208ff */
[----:B------:R-:W-:-:S07]  /*2220*/  @!P0 LEA.HI.X R7, R12, R2, R14, 0x1, P1 ;  /* 0x000000020c078211 */ /* 0x000fce00008f0c0e */
[----:B------:R2:W-:Y:S04]  /*2230*/  @!P0 LDGSTS.E.BYPASS.LTC128B.128 [R251+0x1f100], [R8.64], !P2 ;  /* 0x1f10000008fb8fae */ /* 0x0005e8000d101d48 */
[----:B------:R3:W-:Y:S01]  /*2240*/  @!P0 LDGSTS.E.BYPASS.LTC128B.128 [R251+0x23100], [R6.64], !P4 ;  /* 0x2310000006fb8fae */ /* 0x0007e2000e101d48 */
[----:B-1----:R-:W-:-:S04]  /*2250*/  @!P0 LEA R4, P1, R10, R0, 0x1 ;  /* 0x000000000a048211 */ /* 0x002fc800078208ff */
[----:B------:R-:W-:-:S05]  /*2260*/  @!P0 LEA.HI.X R5, R10, R2, R11, 0x1, P1 ;  /* 0x000000020a058211 */ /* 0x000fca00008f0c0b */
[----:B------:R2:W-:Y:S04]  /*2270*/  @!P0 LDGSTS.E.BYPASS.LTC128B.128 [R251+0x27100], [R4.64], !P3 ;  /* 0x2710000004fb8fae */ /* 0x0005e8000d901d48 */
[----:B------:R-:W0:Y:S01]  /*2280*/  LDGDEPBAR ;  /* 0x00000000000079af */ /* 0x000e220000000000 */
[----:B------:R-:W-:Y:S01]  /*2290*/  WARPSYNC 0xffffffff ;  /* 0xffffffff00007948 */ /* 0x000fe20003800000 */
[----:B---3--:R-:W-:Y:S02]  /*22a0*/  IADD3 R6, R154, -0x1, RZ ;  /* 0xffffffff9a067810 */ /* 0x008fe40007ffe0ff */
[----:B------:R-:W3:Y:S04]  /*22b0*/  LDL R10, [R1+0x30] ;  /* 0x00003000010a7983 */ /* 0x000ee80000100800 */
[----:B------:R-:W4:Y:S04]  /*22c0*/  LDL.64 R16, [R1+0x20] ;  /* 0x0000200001107983 */ /* 0x000f280000100a00 */
[----:B------:R-:W5:Y:S04]  /*22d0*/  LDL R153, [R1+0xc] ;  /* 0x00000c0001997983 */ /* 0x000f680000100800 */
[----:B--2---:R-:W2:Y:S04]  /*22e0*/  LDL R11, [R1+0x34] ;  /* 0x00003400010b7983 */ /* 0x004ea80000100800 */
[----:B------:R-:W2:Y:S04]  /*22f0*/  LDL.64 R12, [R1+0x28] ;  /* 0x00002800010c7983 */ /* 0x000ea80000100a00 */
[----:B------:R-:W1:Y:S01]  /*2300*/  S2R R18, SR_TID.X ;  /* 0x0000000000127919 */ /* 0x000e620000002100 */
[----:B------:R-:W-:-:S02]  /*2310*/  MOV R148, 0xffffffa0 ;  /* 0xffffffa000947802 */ /* 0x000fc40000000f00 */
[----:B------:R-:W-:-:S03]  /*2320*/  SHF.R.S32.HI R8, RZ, 0x1f, R6 ;  /* 0x0000001fff087819 */ /* 0x000fc60000011406 */
[----:B------:R-:W-:Y:S02]  /*2330*/  IMAD R148, R154, R148, 0x60 ;  /* 0x000000609a947424 */ /* 0x000fe400078e0294 */
[----:B------:R-:W-:Y:S02]  /*2340*/  IMAD R2, R8, c[0x0][0x1e0], RZ ;  /* 0x0000780008027a24 */ /* 0x000fe400078e02ff */
[----:B------:R-:W-:Y:S01]  /*2350*/  IMAD.WIDE.U32 R4, R6, c[0x0][0x1e0], RZ ;  /* 0x0000780006047a25 */ /* 0x000fe200078e00ff */
[----:B-1----:R-:W-:-:S04]  /*2360*/  SHF.R.S32.HI R14, RZ, 0x1f, R18 ;  /* 0x0000001fff0e7819 */ /* 0x002fc80000011412 */
[----:B------:R-:W-:-:S04]  /*2370*/  LEA.HI R14, R14, R18, RZ, 0x3 ;  /* 0x000000120e0e7211 */ /* 0x000fc800078f18ff */
[----:B------:R-:W-:Y:S01]  /*2380*/  SHF.R.S32.HI R14, RZ, 0x3, R14 ;  /* 0x00000003ff0e7819 */ /* 0x000fe2000001140e */
[----:B------:R-:W-:-:S03]  /*2390*/  IMAD R2, R6, c[0x0][0x1e4], R2 ;  /* 0x0000790006027a24 */ /* 0x000fc600078e0202 */
[----:B------:R-:W-:-:S04]  /*23a0*/  IADD3 R0, R148, c[0x0][0x1d0], -R14 ;  /* 0x0000740094007a10 */ /* 0x000fc80007ffe80e */
[----:B------:R-:W-:Y:S02]  /*23b0*/  ISETP.GE.AND P0, PT, R0, 0x1, PT ;  /* 0x000000010000780c */ /* 0x000fe40003f06270 */
[----:B------:R-:W-:-:S05]  /*23c0*/  IADD3 R2, R5, R2, RZ ;  /* 0x0000000205027210 */ /* 0x000fca0007ffe0ff */
[----:B------:R-:W-:Y:S02]  /*23d0*/  IMAD R3, R2, 0x60, RZ ;  /* 0x0000006002037824 */ /* 0x000fe400078e02ff */
[----:B------:R-:W-:Y:S01]  /*23e0*/  IMAD.MOV.U32 R149, RZ, RZ, c[0x0][0x1e0] ;  /* 0x00007800ff957624 */ /* 0x000fe200078e00ff */
[----:B------:R-:W-:Y:S01]  /*23f0*/  MOV R152, c[0x0][0x1e4] ;  /* 0x0000790000987a02 */ /* 0x000fe20000000f00 */
[----:B------:R-:W-:Y:S01]  /*2400*/  IMAD.MOV.U32 R21, RZ, RZ, 0x6 ;  /* 0x00000006ff157424 */ /* 0x000fe200078e00ff */
[----:B------:R-:W-:-:S04]  /*2410*/  MOV R22, c[0x0][0x208] ;  /* 0x0000820000167a02 */ /* 0x000fc80000000f00 */
[C---:B------:R-:W-:Y:S02]  /*2420*/  SHF.L.U64.HI R21, R22.reuse, R21, c[0x0][0x20c] ;  /* 0x0000830016157619 */ /* 0x040fe40000010215 */
[----:B------:R-:W-:Y:S01]  /*2430*/  SHF.L.U32 R22, R22, 0x6, RZ ;  /* 0x0000000616167819 */ /* 0x000fe200000006ff */
[----:B------:R-:W-:Y:S01]  /*2440*/  BAR.SYNC.DEFER_BLOCKING 0x0 ;  /* 0x0000000000007b1d */ /* 0x000fe20000010000 */
[----:B------:R-:W-:Y:S02]  /*2450*/  LOP3.LUT P3, RZ, R20, 0x4, RZ, 0xc0, !PT ;  /* 0x0000000414ff7812 */ /* 0x000fe4000786c0ff */
[----:B---3--:R-:W-:Y:S02]  /*2460*/  MOV R151, R10 ;  /* 0x0000000a00977202 */ /* 0x008fe40000000f00 */
[----:B----4-:R-:W-:-:S05]  /*2470*/  MOV R150, R16 ;  /* 0x0000001000967202 */ /* 0x010fca0000000f00 */
[----:B------:R-:W-:Y:S01]  /*2480*/  IMAD.WIDE.U32 R4, R4, 0x60, R150 ;  /* 0x0000006004047825 */ /* 0x000fe200078e0096 */
[C---:B-----5:R-:W-:Y:S02]  /*2490*/  LOP3.LUT P4, RZ, R153.reuse, 0x2, RZ, 0xc0, !PT ;  /* 0x0000000299ff7812 */ /* 0x060fe4000788c0ff */
[----:B------:R-:W-:Y:S02]  /*24a0*/  LOP3.LUT P2, RZ, R153, 0x1, RZ, 0xc0, !PT ;  /* 0x0000000199ff7812 */ /* 0x000fe4000784c0ff */
[----:B------:R-:W-:Y:S02]  /*24b0*/  @P0 LEA R2, P1, R4, c[0x0][0x1c8], 0x1 ;  /* 0x0000720004020a11 */ /* 0x000fe400078208ff */
[----:B------:R-:W-:-:S04]  /*24c0*/  IADD3 R5, R5, R3, RZ ;  /* 0x0000000305057210 */ /* 0x000fc80007ffe0ff */
[----:B------:R-:W-:Y:S02]  /*24d0*/  @P0 LEA.HI.X R3, R4, c[0x0][0x1cc], R5, 0x1, P1 ;  /* 0x0000730004030a11 */ /* 0x000fe400008f0c05 */
[----:B------:R-:W-:-:S03]  /*24e0*/  ISETP.GE.AND P1, PT, R0, 0x21, PT ;  /* 0x000000210000780c */ /* 0x000fc60003f26270 */
[----:B------:R-:W-:Y:S01]  /*24f0*/  @!PT LDS RZ, [RZ] ;  /* 0x00000000fffff984 */ /* 0x000fe20000000800 */
[----:B------:R-:W-:Y:S01]  /*2500*/  @!PT LDS RZ, [RZ] ;  /* 0x00000000fffff984 */ /* 0x000fe20000000800 */
[----:B------:R-:W-:Y:S01]  /*2510*/  @!PT LDS RZ, [RZ] ;  /* 0x00000000fffff984 */ /* 0x000fe20000000800 */
[----:B------:R1:W-:Y:S04]  /*2520*/  @P0 LDGSTS.E.BYPASS.LTC128B.128 [R251+0xc100], [R2.64], !P4 ;  /* 0x0c10000002fb0fae */ /* 0x0003e8000e101d48 */
[----:B------:R1:W-:Y:S04]  /*2530*/  @P0 LDGSTS.E.BYPASS.LTC128B.128 [R251+0xf100], [R2.64+0x80], !P2 ;  /* 0x0f10008002fb0fae */ /* 0x0003e8000d101d48 */
[----:B------:R1:W-:Y:S04]  /*2540*/  @P0 LDGSTS.E.BYPASS.LTC128B.128 [R251+0x12100], [R2.64+0x100], !P6 ;  /* 0x1210010002fb0fae */ /* 0x0003e8000f101d48 */
[----:B------:R1:W-:Y:S01]  /*2550*/  @P0 LDGSTS.E.BYPASS.LTC128B.128 [R251+0x15100], [R2.64+0x180], !P5 ;  /* 0x1510018002fb0fae */ /* 0x0003e2000e901d48 */
[----:B------:R-:W-:-:S02]  /*2560*/  IMAD R10, R8, c[0x0][0x208], RZ ;  /* 0x00008200080a7a24 */ /* 0x000fc400078e02ff */
[----:B------:R-:W-:-:S04]  /*2570*/  IMAD.WIDE.U32 R8, R6, c[0x0][0x208], RZ ;  /* 0x0000820006087a25 */ /* 0x000fc800078e00ff */
[----:B------:R-:W-:Y:S01]  /*2580*/  IMAD R10, R6, c[0x0][0x20c], R10 ;  /* 0x00008300060a7a24 */ /* 0x000fe200078e020a */
[----:B--2---:R-:W-:Y:S02]  /*2590*/  MOV R6, R12 ;  /* 0x0000000c00067202 */ /* 0x004fe40000000f00 */
[----:B-1----:R-:W-:-:S04]  /*25a0*/  @P1 LEA R3, P0, R149, R4, 0x5 ;  /* 0x0000000495031211 */ /* 0x002fc800078028ff */
[----:B------:R-:W-:Y:S02]  /*25b0*/  @P1 LEA.HI.X R7, R149, R5, R152, 0x5, P0 ;  /* 0x0000000595071211 */ /* 0x000fe400000f2c98 */
[----:B------:R-:W-:-:S04]  /*25c0*/  @P1 LEA R2, P0, R3, c[0x0][0x1c8], 0x1 ;  /* 0x0000720003021a11 */ /* 0x000fc800078008ff */
[----:B------:R-:W-:Y:S02]  /*25d0*/  @P1 LEA.HI.X R3, R3, c[0x0][0x1cc], R7, 0x1, P0 ;  /* 0x0000730003031a11 */ /* 0x000fe400000f0c07 */
[----:B------:R-:W-:Y:S01]  /*25e0*/  ISETP.GE.AND P0, PT, R0, 0x41, PT ;  /* 0x000000410000780c */ /* 0x000fe20003f06270 */
[----:B------:R-:W-:Y:S01]  /*25f0*/  IMAD.IADD R9, R9, 0x1, R10 ;  /* 0x0000000109097824 */ /* 0x000fe200078e020a */
[----:B------:R-:W-:Y:S01]  /*2600*/  MOV R7, R11 ;  /* 0x0000000b00077202 */ /* 0x000fe20000000f00 */
[----:B------:R-:W-:Y:S01]  /*2610*/  IMAD.WIDE.U32 R10, R149, 0x40, RZ ;  /* 0x00000040950a7825 */ /* 0x000fe200078e00ff */
[----:B------:R1:W-:Y:S04]  /*2620*/  @P1 LDGSTS.E.BYPASS.LTC128B.128 [R251+0xd100], [R2.64], !P4 ;  /* 0x0d10000002fb1fae */ /* 0x0003e8000e101d48 */
[----:B------:R1:W-:Y:S01]  /*2630*/  @P1 LDGSTS.E.BYPASS.LTC128B.128 [R251+0x10100], [R2.64+0x80], !P2 ;  /* 0x1010008002fb1fae */ /* 0x0003e2000d101d48 */
[----:B------:R-:W-:-:S03]  /*2640*/  IMAD.WIDE.U32 R6, R8, 0x60, R6 ;  /* 0x0000006008067825 */ /* 0x000fc600078e0006 */
[----:B------:R1:W-:Y:S04]  /*2650*/  @P1 LDGSTS.E.BYPASS.LTC128B.128 [R251+0x13100], [R2.64+0x100], !P6 ;  /* 0x1310010002fb1fae */ /* 0x0003e8000f101d48 */
[----:B------:R1:W-:Y:S01]  /*2660*/  @P1 LDGSTS.E.BYPASS.LTC128B.128 [R251+0x16100], [R2.64+0x180], !P5 ;  /* 0x1610018002fb1fae */ /* 0x0003e2000e901d48 */
[----:B------:R-:W-:Y:S02]  /*2670*/  @P0 IADD3 R8, P1, R4, R10, RZ ;  /* 0x0000000a04080210 */ /* 0x000fe40007f3e0ff */
[----:B-1----:R-:W-:Y:S01]  /*2680*/  SHF.L.U32 R2, R152, 0x6, RZ ;  /* 0x0000000698027819 */ /* 0x002fe200000006ff */
[----:B------:R-:W-:-:S03]  /*2690*/  IMAD R3, R9, 0x60, RZ ;  /* 0x0000006009037824 */ /* 0x000fc600078e02ff */
[----:B------:R-:W-:Y:S02]  /*26a0*/  @P0 IADD3.X R5, R5, R11, R2, P1, !PT ;  /* 0x0000000b05050210 */ /* 0x000fe40000ffe402 */
[----:B------:R-:W-:Y:S02]  /*26b0*/  LEA R2, P1, R6, c[0x0][0x1f8], 0x1 ;  /* 0x00007e0006027a11 */ /* 0x000fe400078208ff */
[----:B------:R-:W-:-:S04]  /*26c0*/  IADD3 R3, R7, R3, RZ ;  /* 0x0000000307037210 */ /* 0x000fc80007ffe0ff */
[----:B------:R-:W-:Y:S02]  /*26d0*/  LEA.HI.X R3, R6, c[0x0][0x1fc], R3, 0x1, P1 ;  /* 0x00007f0006037a11 */ /* 0x000fe400008f0c03 */
[----:B------:R-:W-:-:S04]  /*26e0*/  @P0 LEA R4, P1, R8, c[0x0][0x1c8], 0x1 ;  /* 0x0000720008040a11 */ /* 0x000fc800078208ff */
[----:B------:R-:W-:-:S05]  /*26f0*/  @P0 LEA.HI.X R5, R8, c[0x0][0x1cc], R5, 0x1, P1 ;  /* 0x0000730008050a11 */ /* 0x000fca00008f0c05 */
[----:B------:R1:W-:Y:S04]  /*2700*/  @P0 LDGSTS.E.BYPASS.LTC128B.128 [R251+0xe100], [R4.64], !P4 ;  /* 0x0e10000004fb0fae */ /* 0x0003e8000e101d48 */
[----:B------:R1:W-:Y:S04]  /*2710*/  @P0 LDGSTS.E.BYPASS.LTC128B.128 [R251+0x11100], [R4.64+0x80], !P2 ;  /* 0x1110008004fb0fae */ /* 0x0003e8000d101d48 */
[----:B------:R1:W-:Y:S04]  /*2720*/  @P0 LDGSTS.E.BYPASS.LTC128B.128 [R251+0x14100], [R4.64+0x100], !P6 ;  /* 0x1410010004fb0fae */ /* 0x0003e8000f101d48 */
[----:B------:R1:W-:Y:S04]  /*2730*/  @P0 LDGSTS.E.BYPASS.LTC128B.128 [R251+0x17100], [R4.64+0x180], !P5 ;  /* 0x1710018004fb0fae */ /* 0x0003e8000e901d48 */
[----:B------:R-:W0:Y:S01]  /*2740*/  LDGDEPBAR ;  /* 0x00000000000079af */ /* 0x000e220000000000 */
[----:B------:R-:W-:-:S04]  /*2750*/  IADD3 R18, P1, P0, R22, 0x80, R2 ;  /* 0x0000008016127810 */ /* 0x000fc8000783e002 */
[----:B------:R-:W-:Y:S02]  /*2760*/  IADD3.X R19, R21, RZ, R3, P1, P0 ;  /* 0x000000ff15137210 */ /* 0x000fe40000fe0403 */
[----:B------:R-:W-:-:S04]  /*2770*/  IADD3 R16, P1, P0, R22, 0x100, R2 ;  /* 0x0000010016107810 */ /* 0x000fc8000783e002 */
[----:B------:R-:W-:Y:S02]  /*2780*/  IADD3.X R17, R21, RZ, R3, P1, P0 ;  /* 0x000000ff15117210 */ /* 0x000fe40000fe0403 */
[----:B------:R-:W-:Y:S01]  /*2790*/  IADD3 R10, P1, P0, R22, 0x180, R2 ;  /* 0x00000180160a7810 */ /* 0x000fe2000783e002 */
[----:B------:R-:W-:-:S04]  /*27a0*/  DEPBAR.LE SB0, 0x1 ;  /* 0x000080400000791a */ /* 0x000fc80000000000 */
[----:B------:R-:W-:-:S04]  /*27b0*/  DEPBAR.LE SB0, 0x0 ;  /* 0x000080000000791a */ /* 0x000fc80000000000 */
[----:B------:R-:W-:Y:S01]  /*27c0*/  BAR.SYNC.DEFER_BLOCKING 0x0 ;  /* 0x0000000000007b1d */ /* 0x000fe20000010000 */
[----:B-1----:R-:W-:Y:S02]  /*27d0*/  LOP3.LUT R4, R20, 0x1, RZ, 0xc0, !PT ;  /* 0x0000000114047812 */ /* 0x002fe400078ec0ff */
[----:B------:R-:W-:Y:S02]  /*27e0*/  IADD3.X R11, R21, RZ, R3, P1, P0 ;  /* 0x000000ff150b7210 */ /* 0x000fe40000fe0403 */
[----:B------:R-:W-:-:S04]  /*27f0*/  ISETP.NE.U32.AND P1, PT, R4, 0x1, PT ;  /* 0x000000010400780c */ /* 0x000fc80003f25070 */
[----:B------:R-:W-:Y:S02]  /*2800*/  ISETP.LT.OR P0, PT, R0, 0x1, P1 ;  /* 0x000000010000780c */ /* 0x000fe40000f01670 */
[----:B------:R-:W-:Y:S01]  /*2810*/  LOP3.LUT P4, RZ, R20, 0x2, RZ, 0xc0, !PT ;  /* 0x0000000214ff7812 */ /* 0x000fe2000788c0ff */
[----:B------:R-:W-:Y:S04]  /*2820*/  LDSM.16.M88.4 R4, [R223] ;  /* 0x00000000df04783b */ /* 0x000fe80000000200 */
[----:B------:R-:W1:Y:S04]  /*2830*/  LDSM.16.M88.4 R28, [R216] ;  /* 0x00000000d81c783b */ /* 0x000e680000000200 */
[----:B------:R-:W2:Y:S04]  /*2840*/  LDSM.16.M88.4 R24, [R216+0x800] ;  /* 0x00080000d818783b */ /* 0x000ea80000000200 */
[----:B------:R-:W3:Y:S04]  /*2850*/  LDSM.16.M88.4 R40, [R216+0x1000] ;  /* 0x00100000d828783b */ /* 0x000ee80000000200 */
[----:B------:R-:W4:Y:S04]  /*2860*/  LDSM.16.M88.4 R44, [R216+0x1800] ;  /* 0x00180000d82c783b */ /* 0x000f280000000200 */
[----:B------:R-:W5:Y:S04]  /*2870*/  LDSM.16.M88.4 R48, [R216+0x2000] ;  /* 0x00200000d830783b */ /* 0x000f680000000200 */
[----:B------:R-:W-:Y:S04]  /*2880*/  LDSM.16.M88.4 R60, [R216+0x2800] ;  /* 0x00280000d83c783b */ /* 0x000fe80000000200 */
[----:B------:R-:W-:Y:S04]  /*2890*/  LDSM.16.M88.4 R12, [R224] ;  /* 0x00000000e00c783b */ /* 0x000fe80000000200 */
[----:B------:R-:W-:Y:S04]  /*28a0*/  LDSM.16.M88.4 R52, [R227] ;  /* 0x00000000e334783b */ /* 0x000fe80000000200 */
[----:B------:R-:W1:Y:S04]  /*28b0*/  LDSM.16.M88.4 R64, [R250] ;  /* 0x00000000fa40783b */ /* 0x000e680000000200 */
[----:B------:R-:W-:Y:S04]  /*28c0*/  LDSM.16.M88.4 R76, [R249] ;  /* 0x00000000f94c783b */ /* 0x000fe80000000200 */
[----:B------:R-:W1:Y:S04]  /*28d0*/  LDSM.16.M88.4 R92, [R248] ;  /* 0x00000000f85c783b */ /* 0x000e680000000200 */
[----:B------:R-:W-:Y:S04]  /*28e0*/  LDSM.16.M88.4 R96, [R247] ;  /* 0x00000000f760783b */ /* 0x000fe80000000200 */
[----:B------:R-:W1:Y:S04]  /*28f0*/  LDSM.16.M88.4 R104, [R246] ;  /* 0x00000000f668783b */ /* 0x000e680000000200 */
[----:B------:R-:W-:Y:S01]  /*2900*/  @!PT LDS RZ, [RZ] ;  /* 0x00000000fffff984 */ /* 0x000fe20000000800 */
[----:B------:R-:W-:Y:S01]  /*2910*/  @!PT LDS RZ, [RZ] ;  /* 0x00000000fffff984 */ /* 0x000fe20000000800 */
[----:B------:R-:W-:Y:S01]  /*2920*/  @!PT LDS RZ, [RZ] ;  /* 0x00000000fffff984 */ /* 0x000fe20000000800 */
[----:B------:R1:W-:Y:S01]  /*2930*/  LDGSTS.E.BYPASS.LTC128B.128 [R251+0x100], [R2.64], !P0 ;  /* 0x0010000002fb7fae */ /* 0x0003e2000c101d48 */
[----:B------:R-:W-:-:S02]  /*2940*/  ISETP.LT.OR P0, PT, R0, 0x1, !P4 ;  /* 0x000000010000780c */ /* 0x000fc40006701670 */
[----:B------:R-:W-:-:S11]  /*2950*/  LOP3.LUT P2, RZ, R20, 0x8, RZ, 0xc0, !PT ;  /* 0x0000000814ff7812 */ /* 0x000fd6000784c0ff */
[----:B------:R1:W-:Y:S01]  /*2960*/  LDGSTS.E.BYPASS.LTC128B.128 [R251+0x3100], [R2.64+0x80], !P0 ;  /* 0x0310008002fb7fae */ /* 0x0003e2000c101d48 */
[----:B------:R-:W-:-:S13]  /*2970*/  ISETP.LT.OR P0, PT, R0, 0x1, !P3 ;  /* 0x000000010000780c */ /* 0x000fda0005f01670 */
[----:B------:R1:W-:Y:S01]  /*2980*/  LDGSTS.E.BYPASS.LTC128B.128 [R251+0x6100], [R2.64+0x100], !P0 ;  /* 0x0610010002fb7fae */ /* 0x0003e2000c101d48 */
[----:B------:R-:W-:-:S13]  /*2990*/  ISETP.LT.OR P0, PT, R0, 0x1, !P2 ;  /* 0x000000010000780c */ /* 0x000fda0005701670 */
[----:B------:R1:W-:Y:S01]  /*29a0*/  LDGSTS.E.BYPASS.LTC128B.128 [R251+0x9100], [R2.64+0x180], !P0 ;  /* 0x0910018002fb7fae */ /* 0x0003e2000c101d48 */
[----:B------:R-:W-:-:S04]  /*29b0*/  IADD3 R8, P0, R22, R2, RZ ;  /* 0x0000000216087210 */ /* 0x000fc80007f1e0ff */
[----:B------:R-:W-:Y:S02]  /*29c0*/  IADD3.X R9, R21, R3, RZ, P0, !PT ;  /* 0x0000000315097210 */ /* 0x000fe400007fe4ff */
[----:B-1----:R-:W-:-:S04]  /*29d0*/  IADD3 R2, P0, R8, R22, RZ ;  /* 0x0000001608027210 */ /* 0x002fc80007f1e0ff */
[----:B------:R-:W-:Y:S02]  /*29e0*/  IADD3.X R3, R9, R21, RZ, P0, !PT ;  /* 0x0000001509037210 */ /* 0x000fe400007fe4ff */
[----:B------:R-:W-:-:S13]  /*29f0*/  ISETP.LT.OR P0, PT, R0, 0x21, P1 ;  /* 0x000000210000780c */ /* 0x000fda0000f01670 */
[----:B------:R4:W-:Y:S01]  /*2a00*/  LDGSTS.E.BYPASS.LTC128B.128 [R251+0x1100], [R8.64], !P0 ;  /* 0x0110000008fb7fae */ /* 0x0009e2000c101d48 */
[----:B------:R-:W-:-:S13]  /*2a10*/  ISETP.LT.OR P0, PT, R0, 0x21, !P4 ;  /* 0x000000210000780c */ /* 0x000fda0006701670 */
[----:B------:R1:W-:Y:S01]  /*2a20*/  LDGSTS.E.BYPASS.LTC128B.128 [R251+0x4100], [R18.64], !P0 ;  /* 0x0410000012fb7fae */ /* 0x0003e2000c101d48 */
[----:B------:R-:W-:-:S13]  /*2a30*/  ISETP.LT.OR P0, PT, R0, 0x21, !P3 ;  /* 0x000000210000780c */ /* 0x000fda0005f01670 */
[----:B------:R1:W-:Y:S01]  /*2a40*/  LDGSTS.E.BYPASS.LTC128B.128 [R251+0x7100], [R16.64], !P0 ;  /* 0x0710000010fb7fae */ /* 0x0003e2000c101d48 */
[----:B------:R-:W-:-:S13]  /*2a50*/  ISETP.LT.OR P0, PT, R0, 0x21, !P2 ;  /* 0x000000210000780c */ /* 0x000fda0005701670 */
[----:B------:R4:W-:Y:S01]  /*2a60*/  LDGSTS.E.BYPASS.LTC128B.128 [R251+0xa100], [R10.64], !P0 ;  /* 0x0a1000000afb7fae */ /* 0x0009e2000c101d48 */
[C---:B------:R-:W-:Y:S01]  /*2a70*/  ISETP.LT.OR P0, PT, R0.reuse, 0x41, P1 ;  /* 0x000000410000780c */ /* 0x040fe20000f01670 */
[C---:B------:R-:W-:Y:S08]  /*2a80*/  HMMA.16816.F32.BF16 R36, R4.reuse, R28, RZ ;  /* 0x0000001c0424723c */ /* 0x040ff000000418ff */
[----:B------:R-:W-:Y:S04]  /*2a90*/  HMMA.16816.F32.BF16 R32, R4, R30, RZ ;  /* 0x0000001e0420723c */ /* 0x000fe800000418ff */
[----:B------:R1:W-:Y:S01]  /*2aa0*/  LDGSTS.E.BYPASS.LTC128B.128 [R251+0x2100], [R2.64], !P0 ;  /* 0x0210000002fb7fae */ /* 0x0003e2000c101d48 */
[----:B------:R-:W-:-:S03]  /*2ab0*/  ISETP.LT.OR P0, PT, R0, 0x41, !P4 ;  /* 0x000000410000780c */ /* 0x000fc60006701670 */
[C---:B--2---:R-:W-:Y:S08]  /*2ac0*/  HMMA.16816.F32.BF16 R28, R4.reuse, R24, RZ ;  /* 0x00000018041c723c */ /* 0x044ff000000418ff */
[C---:B------:R-:W-:Y:S08]  /*2ad0*/  HMMA.16816.F32.BF16 R24, R4.reuse, R26, RZ ;  /* 0x0000001a0418723c */ /* 0x040ff000000418ff */
[C---:B---3--:R-:W-:Y:S01]  /*2ae0*/  HMMA.16816.F32.BF16 R20, R4.reuse, R40, RZ ;  /* 0x000000280414723c */ /* 0x048fe200000418ff */
[----:B------:R2:W-:Y:S07]  /*2af0*/  LDGSTS.E.BYPASS.LTC128B.128 [R251+0x5100], [R2.64+0x80], !P0 ;  /* 0x0510008002fb7fae */ /* 0x0005ee000c101d48 */
[C---:B-1----:R-:W-:Y:S08]  /*2b00*/  HMMA.16816.F32.BF16 R16, R4.reuse, R42, RZ ;  /* 0x0000002a0410723c */ /* 0x042ff000000418ff */
[C---:B----4-:R-:W-:Y:S08]  /*2b10*/  HMMA.16816.F32.BF16 R8, R4.reuse, R44, RZ ;  /* 0x0000002c0408723c */ /* 0x050ff000000418ff */
[----:B------:R-:W-:Y:S01]  /*2b20*/  HMMA.16816.F32.BF16 R40, R4, R46, RZ ;  /* 0x0000002e0428723c */ /* 0x000fe200000418ff */
[----:B------:R-:W-:-:S02]  /*2b30*/  ISETP.LT.OR P1, PT, R0, 0x41, !P3 ;  /* 0x000000410000780c */ /* 0x000fc40005f21670 */
[----:B------:R-:W-:-:S05]  /*2b40*/  ISETP.LT.OR P0, PT, R0, 0x41, !P2 ;  /* 0x000000410000780c */ /* 0x000fca0005701670 */
[C---:B-----5:R-:W-:Y:S06]  /*2b50*/  HMMA.16816.F32.BF16 R56, R4.reuse, R48, RZ ;  /* 0x000000300438723c */ /* 0x060fec00000418ff */
[----:B------:R2:W-:Y:S02]  /*2b60*/  LDGSTS.E.BYPASS.LTC128B.128 [R251+0x8100], [R2.64+0x100], !P1 ;  /* 0x0810010002fb7fae */ /* 0x0005e4000c901d48 */
[----:B------:R-:W-:Y:S02]  /*2b70*/  HMMA.16816.F32.BF16 R84, R4, R50, RZ ;  /* 0x000000320454723c */ /* 0x000fe400000418ff */
[----:B------:R2:W-:Y:S04]  /*2b80*/  LDGSTS.E.BYPASS.LTC128B.128 [R251+0xb100], [R2.64+0x180], !P0 ;  /* 0x0b10018002fb7fae */ /* 0x0005e8000c101d48 */
[----:B------:R-:W-:Y:S02]  /*2b90*/  LDSM.16.M88.4 R44, [R222] ;  /* 0x00000000de2c783b */ /* 0x000fe40000000200 */
[C---:B------:R-:W-:Y:S02]  /*2ba0*/  HMMA.16816.F32.BF16 R68, R12.reuse, R64, R28 ;  /* 0x000000400c44723c */ /* 0x040fe4000004181c */
[----:B------:R-:W-:Y:S04]  /*2bb0*/  LDSM.16.M88.4 R28, [R222+0x2000] ;  /* 0x00200000de1c783b */ /* 0x000fe80000000200 */
[----:B------:R-:W-:Y:S02]  /*2bc0*/  LDSM.16.M88.4 R100, [R222+0x2800] ;  /* 0x00280000de64783b */ /* 0x000fe40000000200 */
[C---:B------:R-:W-:Y:S02]  /*2bd0*/  HMMA.16816.F32.BF16 R64, R12.reuse, R66, R24 ;  /* 0x000000420c40723c */ /* 0x040fe40000041818 */
[----:B------:R-:W-:Y:S04]  /*2be0*/  LDSM.16.M88.4 R108, [R219+0x1000] ;  /* 0x00100000db6c783b */ /* 0x000fe80000000200 */
[----:B------:R-:W-:Y:S02]  /*2bf0*/  LDSM.16.M88.4 R116, [R219+0x1800] ;  /* 0x00180000db74783b */ /* 0x000fe40000000200 */
[C---:B------:R-:W-:Y:S02]  /*2c00*/  HMMA.16816.F32.BF16 R48, R12.reuse, R92, R8 ;  /* 0x0000005c0c30723c */ /* 0x040fe40000041808 */
[----:B------:R-:W1:Y:S04]  /*2c10*/  LDSM.16.M88.4 R8, [R226] ;  /* 0x00000000e208783b */ /* 0x000e680000000200 */
[----:B------:R-:W-:Y:S02]  /*2c20*/  LDSM.16.M88.4 R112, [R216+0x3800] ;  /* 0x00380000d870783b */ /* 0x000fe40000000200 */
[C---:B------:R-:W-:Y:S02]  /*2c30*/  HMMA.16816.F32.BF16 R24, R12.reuse, R94, R40 ;  /* 0x0000005e0c18723c */ /* 0x040fe40000041828 */
[----:B------:R-:W3:Y:S04]  /*2c40*/  LDSM.16.M88.4 R40, [R222+0x800] ;  /* 0x00080000de28783b */ /* 0x000ee80000000200 */
[----:B------:R-:W-:Y:S02]  /*2c50*/  LDSM.16.M88.4 R120, [R216+0x4000] ;  /* 0x00400000d878783b */ /* 0x000fe40000000200 */
[C---:B------:R-:W-:Y:S02]  /*2c60*/  HMMA.16816.F32.BF16 R80, R12.reuse, R52, R36 ;  /* 0x000000340c50723c */ /* 0x040fe40000041824 */
[----:B------:R-:W4:Y:S04]  /*2c70*/  LDSM.16.M88.4 R36, [R222+0x1000] ;  /* 0x00100000de24783b */ /* 0x000f280000000200 */
[----:B------:R-:W-:Y:S02]  /*2c80*/  LDSM.16.M88.4 R132, [R219+0x6800] ;  /* 0x00680000db84783b */ /* 0x000fe40000000200 */
[----:B------:R-:W-:Y:S02]  /*2c90*/  HMMA.16816.F32.BF16 R72, R12, R54, R32 ;  /* 0x000000360c48723c */ /* 0x000fe40000041820 */
[----:B------:R-:W5:Y:S04]  /*2ca0*/  LDSM.16.M88.4 R32, [R222+0x1800] ;  /* 0x00180000de20783b */ /* 0x000f680000000200 */
[----:B------:R-:W-:Y:S02]  /*2cb0*/  LDSM.16.M88.4 R140, [R233] ;  /* 0x00000000e98c783b */ /* 0x000fe40000000200 */
[C---:B------:R-:W-:Y:S02]  /*2cc0*/  HMMA.16816.F32.BF16 R88, R4.reuse, R60, RZ ;  /* 0x0000003c0458723c */ /* 0x040fe400000418ff */
[----:B------:R-:W-:Y:S04]  /*2cd0*/  LDSM.16.M88.4 R144, [R222+0x9000] ;  /* 0x00900000de90783b */ /* 0x000fe80000000200 */
[----:B------:R-:W-:Y:S02]  /*2ce0*/  LDSM.16.M88.4 R128, [R232] ;  /* 0x00000000e880783b */ /* 0x000fe40000000200 */
[----:B------:R-:W-:Y:S02]  /*2cf0*/  HMMA.16816.F32.BF16 R4, R4, R62, RZ ;  /* 0x0000003e0404723c */ /* 0x000fe400000418ff */
[----:B------:R-:W-:Y:S04]  /*2d00*/  LDSM.16.M88.4 R136, [R219+0x9000] ;  /* 0x00900000db88783b */ /* 0x000fe80000000200 */
[----:B------:R-:W0:Y:S02]  /*2d10*/  LDGDEPBAR ;  /* 0x00000000000079af */ /* 0x000e240000000000 */
[C---:B------:R-:W-:Y:S08]  /*2d20*/  HMMA.16816.F32.BF16 R52, R12.reuse, R78, R16 ;  /* 0x0000004e0c34723c */ /* 0x040ff00000041810 */
[C---:B------:R-:W-:Y:S08]  /*2d30*/  HMMA.16816.F32.BF16 R60, R12.reuse, R76, R20 ;  /* 0x0000004c0c3c723c */ /* 0x040ff00000041814 */
[C---:B------:R-:W-:Y:S08]  /*2d40*/  HMMA.16816.F32.BF16 R92, R12.reuse, R104, R88 ;  /* 0x000000680c5c723c */ /* 0x040ff00000041858 */
[C---:B------:R-:W-:Y:S08]  /*2d50*/  HMMA.16816.F32.BF16 R20, R12.reuse, R96, R56 ;  /* 0x000000600c14723c */ /* 0x040ff00000041838 */
[C---:B------:R-:W-:Y:S01]  /*2d60*/  HMMA.16816.F32.BF16 R16, R12.reuse, R98, R84 ;  /* 0x000000620c10723c */ /* 0x040fe20000041854 */
[----:B------:R-:W-:Y:S07]  /*2d70*/  LDSM.16.M88.4 R96, [R219] ;  /* 0x00000000db60783b */ /* 0x000fee0000000200 */
[----:B------:R-:W-:Y:S01]  /*2d80*/  HMMA.16816.F32.BF16 R88, R12, R106, R4 ;  /* 0x0000006a0c58723c */ /* 0x000fe20000041804 */
[----:B------:R-:W-:Y:S04]  /*2d90*/  LDSM.16.M88.4 R4, [R225] ;  /* 0x00000000e104783b */ /* 0x000fe80000000200 */
[----:B------:R-:W2:Y:S03]  /*2da0*/  LDSM.16.M88.4 R104, [R219+0x800] ;  /* 0x00080000db68783b */ /* 0x000ea60000000200 */
[C---:B-1----:R-:W-:Y:S08]  /*2db0*/  HMMA.16816.F32.BF16 R84, R8.reuse, R44, R80 ;  /* 0x0000002c0854723c */ /* 0x042ff00000041850 */
[C---:B------:R-:W-:Y:S08]  /*2dc0*/  HMMA.16816.F32.BF16 R80, R8.reuse, R46, R72 ;  /* 0x0000002e0850723c */ /* 0x040ff00000041848 */
[C---:B---3--:R-:W-:Y:S08]  /*2dd0*/  HMMA.16816.F32.BF16 R12, R8.reuse, R42, R64 ;  /* 0x0000002a080c723c */ /* 0x048ff00000041840 */
[C---:B----4-:R-:W-:Y:S01]  /*2de0*/  HMMA.16816.F32.BF16 R72, R8.reuse, R38, R52 ;  /* 0x000000260848723c */ /* 0x050fe20000041834 */
[----:B------:R-:W1:Y:S07]  /*2df0*/  LDSM.16.M88.4 R52, [R219+0x2000] ;  /* 0x00200000db34783b */ /* 0x000e6e0000000200 */
[C---:B-----5:R-:W-:Y:S01]  /*2e00*/  HMMA.16816.F32.BF16 R64, R8.reuse, R32, R48 ;  /* 0x000000200840723c */ /* 0x060fe20000041830 */
[----:B------:R-:W3:Y:S07]  /*2e10*/  LDSM.16.M88.4 R48, [R219+0x2800] ;  /* 0x00280000db30783b */ /* 0x000eee0000000200 */
[C---:B------:R-:W-:Y:S08]  /*2e20*/  HMMA.16816.F32.BF16 R76, R8.reuse, R40, R68 ;  /* 0x00000028084c723c */ /* 0x040ff00000041844 */
[C---:B------:R-:W-:Y:S01]  /*2e30*/  HMMA.16816.F32.BF16 R68, R8.reuse, R36, R60 ;  /* 0x000000240844723c */ /* 0x040fe2000004183c */
[----:B------:R-:W-:Y:S07]  /*2e40*/  LDSM.16.M88.4 R36, [R216+0x3000] ;  /* 0x00300000d824783b */ /* 0x000fee0000000200 */
[C---:B------:R-:W-:Y:S08]  /*2e50*/  HMMA.16816.F32.BF16 R60, R8.reuse, R34, R24 ;  /* 0x00000022083c723c */ /* 0x040ff00000041818 */
[C---:B------:R-:W-:Y:S08]  /*2e60*/  HMMA.16816.F32.BF16 R56, R8.reuse, R28, R20 ;  /* 0x0000001c0838723c */ /* 0x040ff00000041814 */
[C---:B------:R-:W-:Y:S01]  /*2e70*/  HMMA.16816.F32.BF16 R44, R8.reuse, R30, R16 ;  /* 0x0000001e082c723c */ /* 0x040fe20000041810 */
[----:B------:R-:W4:Y:S07]  /*2e80*/  LDSM.16.M88.4 R16, [R223+0x4000] ;  /* 0x00400000df10783b */ /* 0x000f2e0000000200 */
[C---:B------:R-:W-:Y:S01]  /*2e90*/  HMMA.16816.F32.BF16 R40, R8.reuse, R100, R92 ;  /* 0x000000640828723c */ /* 0x040fe2000004185c */
[----:B------:R-:W-:Y:S07]  /*2ea0*/  LDSM.16.M88.4 R92, [R216+0x4800] ;  /* 0x00480000d85c783b */ /* 0x000fee0000000200 */
[----:B------:R-:W-:Y:S08]  /*2eb0*/  HMMA.16816.F32.BF16 R32, R8, R102, R88 ;  /* 0x000000660820723c */ /* 0x000ff00000041858 */
[C---:B--2---:R-:W-:Y:S08]  /*2ec0*/  HMMA.16816.F32.BF16 R12, R4.reuse, R106, R12 ;  /* 0x0000006a040c723c */ /* 0x044ff0000004180c */
[C---:B------:R-:W-:Y:S08]  /*2ed0*/  HMMA.16816.F32.BF16 R28, R4.reuse, R96, R84 ;  /* 0x00000060041c723c */ /* 0x040ff00000041854 */
[C---:B------:R-:W-:Y:S08]  /*2ee0*/  HMMA.16816.F32.BF16 R20, R4.reuse, R104, R76 ;  /* 0x000000680414723c */ /* 0x040ff0000004184c */
[C---:B------:R-:W-:Y:S08]  /*2ef0*/  HMMA.16816.F32.BF16 R24, R4.reuse, R98, R80 ;  /* 0x000000620418723c */ /* 0x040ff00000041850 */
[C---:B------:R-:W-:Y:S08]  /*2f00*/  HMMA.16816.F32.BF16 R8, R4.reuse, R108, R68 ;  /* 0x0000006c0408723c */ /* 0x040ff00000041844 */
[C---:B------:R-:W-:Y:S08]  /*2f10*/  HMMA.16816.F32.BF16 R72, R4.reuse, R110, R72 ;  /* 0x0000006e0448723c */ /* 0x040ff00000041848 */
[C---:B------:R-:W-:Y:S08]  /*2f20*/  HMMA.16816.F32.BF16 R84, R4.reuse, R116, R64 ;  /* 0x000000740454723c */ /* 0x040ff00000041840 */
[C---:B------:R-:W-:Y:S01]  /*2f30*/  HMMA.16816.F32.BF16 R76, R4.reuse, R118, R60 ;  /* 0x00000076044c723c */ /* 0x040fe2000004183c */
[----:B------:R-:W2:Y:S04]  /*2f40*/  LDSM.16.M88.4 R116, [R216+0x5000] ;  /* 0x00500000d874783b */ /* 0x000ea80000000200 */
[----:B------:R-:W5:Y:S03]  /*2f50*/  LDSM.16.M88.4 R60, [R216+0x5800] ;  /* 0x00580000d83c783b */ /* 0x000f660000000200 */
[C---:B-1----:R-:W-:Y:S01]  /*2f60*/  HMMA.16816.F32.BF16 R108, R4.reuse, R52, R56 ;  /* 0x00000034046c723c */ /* 0x042fe20000041838 */
[----:B------:R-:W-:Y:S07]  /*2f70*/  LDSM.16.M88.4 R56, [R245] ;  /* 0x00000000f538783b */ /* 0x000fee0000000200 */
[C---:B------:R-:W-:Y:S01]  /*2f80*/  HMMA.16816.F32.BF16 R100, R4.reuse, R54, R44 ;  /* 0x000000360464723c */ /* 0x040fe2000004182c */
[----:B------:R-:W-:Y:S04]  /*2f90*/  LDSM.16.M88.4 R52, [R244] ;  /* 0x00000000f434783b */ /* 0x000fe80000000200 */
[----:B------:R-:W-:Y:S03]  /*2fa0*/  LDSM.16.M88.4 R44, [R242] ;  /* 0x00000000f22c783b */ /* 0x000fe60000000200 */
[C---:B---3--:R-:W-:Y:S01]  /*2fb0*/  HMMA.16816.F32.BF16 R104, R4.reuse, R48, R40 ;  /* 0x000000300468723c */ /* 0x048fe20000041828 */
[----:B------:R-:W-:Y:S07]  /*2fc0*/  LDSM.16.M88.4 R40, [R241] ;  /* 0x00000000f128783b */ /* 0x000fee0000000200 */
[----:B------:R-:W-:Y:S01]  /*2fd0*/  HMMA.16816.F32.BF16 R96, R4, R50, R32 ;  /* 0x000000320460723c */ /* 0x000fe20000041820 */
[----:B------:R-:W1:Y:S04]  /*2fe0*/  LDSM.16.M88.4 R4, [R224+0x4000] ;  /* 0x00400000e004783b */ /* 0x000e680000000200 */
[----:B------:R-:W3:Y:S03]  /*2ff0*/  LDSM.16.M88.4 R48, [R243] ;  /* 0x00000000f330783b */ /* 0x000ee60000000200 */
        /* <DEDUP_REMOVED lines=8> */
[C---:B--2---:R-:W-:Y:S01]  /*3080*/  HMMA.16816.F32.BF16 R20, R16.reuse, R116, R108 ;  /* 0x000000741014723c */ /* 0x044fe2000004186c */
[----:B------:R-:W2:Y:S07]  /*3090*/  LDSM.16.M88.4 R108, [R240] ;  /* 0x00000000f06c783b */ /* 0x000eae0000000200 */
[C---:B-----5:R-:W-:Y:S08]  /*30a0*/  HMMA.16816.F32.BF16 R72, R16.reuse, R60, R104 ;  /* 0x0000003c1048723c */ /* 0x060ff00000041868 */
[C---:B------:R-:W-:Y:S08]  /*30b0*/  HMMA.16816.F32.BF16 R28, R16.reuse, R92, R84 ;  /* 0x0000005c101c723c */ /* 0x040ff00000041854 */
[C---:B------:R-:W-:Y:S08]  /*30c0*/  HMMA.16816.F32.BF16 R24, R16.reuse, R94, R76 ;  /* 0x0000005e1018723c */ /* 0x040ff0000004184c */
[----:B------:R-:W-:Y:S08]  /*30d0*/  HMMA.16816.F32.BF16 R8, R16, R118, R100 ;  /* 0x000000761008723c */ /* 0x000ff00000041864 */
[----:B-1----:R-:W-:Y:S01]  /*30e0*/  HMMA.16816.F32.BF16 R104, R4, R54, R64 ;  /* 0x000000360468723c */ /* 0x002fe20000041840 */
[----:B------:R-:W1:Y:S07]  /*30f0*/  LDSM.16.M88.4 R64, [R222+0x3800] ;  /* 0x00380000de40783b */ /* 0x000e6e0000000200 */
[----:B------:R-:W-:Y:S01]  /*3100*/  HMMA.16816.F32.BF16 R16, R16, R62, R96 ;  /* 0x0000003e1010723c */ /* 0x000fe20000041860 */
[----:B------:R-:W4:Y:S07]  /*3110*/  LDSM.16.M88.4 R60, [R222+0x4000] ;  /* 0x00400000de3c783b */ /* 0x000f2e0000000200 */
[C---:B------:R-:W-:Y:S08]  /*3120*/  HMMA.16816.F32.BF16 R100, R4.reuse, R52, R68 ;  /* 0x000000340464723c */ /* 0x040ff00000041844 */
[C---:B------:R-:W-:Y:S08]  /*3130*/  HMMA.16816.F32.BF16 R92, R4.reuse, R58, R80 ;  /* 0x0000003a045c723c */ /* 0x040ff00000041850 */
[C---:B------:R-:W-:Y:S01]  /*3140*/  HMMA.16816.F32.BF16 R84, R4.reuse, R44, R28 ;  /* 0x0000002c0454723c */ /* 0x040fe2000004181c */
[----:B------:R-:W-:Y:S07]  /*3150*/  LDSM.16.M88.4 R28, [R219+0x3800] ;  /* 0x00380000db1c783b */ /* 0x000fee0000000200 */
[C---:B------:R-:W-:Y:S01]  /*3160*/  HMMA.16816.F32.BF16 R80, R4.reuse, R46, R24 ;  /* 0x0000002e0450723c */ /* 0x040fe20000041818 */
[----:B------:R-:W5:Y:S07]  /*3170*/  LDSM.16.M88.4 R44, [R222+0x5000] ;  /* 0x00500000de2c783b */ /* 0x000f6e0000000200 */
[C---:B------:R-:W-:Y:S01]  /*3180*/  HMMA.16816.F32.BF16 R52, R4.reuse, R42, R8 ;  /* 0x0000002a0434723c */ /* 0x040fe20000041808 */
[----:B------:R-:W1:Y:S07]  /*3190*/  LDSM.16.M88.4 R8, [R225+0x4000] ;  /* 0x00400000e108783b */ /* 0x000e6e0000000200 */
[C---:B------:R-:W-:Y:S01]  /*31a0*/  HMMA.16816.F32.BF16 R76, R4.reuse, R56, R88 ;  /* 0x00000038044c723c */ /* 0x040fe20000041858 */
[----:B------:R-:W4:Y:S07]  /*31b0*/  LDSM.16.M88.4 R56, [R222+0x4800] ;  /* 0x00480000de38783b */ /* 0x000f2e0000000200 */
[C---:B------:R-:W-:Y:S01]  /*31c0*/  HMMA.16816.F32.BF16 R68, R4.reuse, R40, R20 ;  /* 0x000000280444723c */ /* 0x040fe20000041814 */
[----:B------:R-:W4:Y:S07]  /*31d0*/  LDSM.16.M88.4 R40, [R222+0x5800] ;  /* 0x00580000de28783b */ /* 0x000f2e0000000200 */
[C---:B---3--:R-:W-:Y:S01]  /*31e0*/  HMMA.16816.F32.BF16 R88, R4.reuse, R50, R32 ;  /* 0x000000320458723c */ /* 0x048fe20000041820 */
[----:B------:R-:W3:Y:S07]  /*31f0*/  LDSM.16.M88.4 R32, [R219+0x3000] ;  /* 0x00300000db20783b */ /* 0x000eee0000000200 */
[C---:B------:R-:W-:Y:S08]  /*3200*/  HMMA.16816.F32.BF16 R96, R4.reuse, R48, R36 ;  /* 0x000000300460723c */ /* 0x040ff00000041824 */
[----:B--2---:R-:W-:Y:S08]  /*3210*/  HMMA.16816.F32.BF16 R36, R4, R110, R16 ;  /* 0x0000006e0424723c */ /* 0x004ff00000041810 */
[----:B-1----:R-:W-:Y:S01]  /*3220*/  HMMA.16816.F32.BF16 R16, R12, R64, R100 ;  /* 0x000000400c10723c */ /* 0x002fe20000041864 */
[----:B------:R-:W1:Y:S07]  /*3230*/  LDSM.16.M88.4 R100, [R219+0x4800] ;  /* 0x00480000db64783b */ /* 0x000e6e0000000200 */
[----:B------:R-:W-:Y:S01]  /*3240*/  HMMA.16816.F32.BF16 R48, R4, R108, R72 ;  /* 0x0000006c0430723c */ /* 0x000fe20000041848 */
[----:B------:R-:W2:Y:S07]  /*3250*/  LDSM.16.M88.4 R72, [R219+0x4000] ;  /* 0x00400000db48783b */ /* 0x000eae0000000200 */
[C---:B------:R-:W-:Y:S08]  /*3260*/  HMMA.16816.F32.BF16 R20, R12.reuse, R114, R92 ;  /* 0x000000720c14723c */ /* 0x040ff0000004185c */
[C---:B------:R-:W-:Y:S08]  /*3270*/  HMMA.16816.F32.BF16 R4, R12.reuse, R66, R104 ;  /* 0x000000420c04723c */ /* 0x040ff00000041868 */
[C---:B------:R-:W-:Y:S08]  /*3280*/  HMMA.16816.F32.BF16 R24, R12.reuse, R112, R76 ;  /* 0x000000700c18723c */ /* 0x040ff0000004184c */
[C---:B----4-:R-:W-:Y:S08]  /*3290*/  HMMA.16816.F32.BF16 R64, R12.reuse, R60, R96 ;  /* 0x0000003c0c40723c */ /* 0x050ff00000041860 */
[C---:B------:R-:W-:Y:S08]  /*32a0*/  HMMA.16816.F32.BF16 R60, R12.reuse, R62, R88 ;  /* 0x0000003e0c3c723c */ /* 0x040ff00000041858 */
[----:B-----5:R-:W-:Y:S08]  /*32b0*/  HMMA.16816.F32.BF16 R108, R12, R44, R68 ;  /* 0x0000002c0c6c723c */ /* 0x020ff00000041844 */
[----:B------:R-:W-:Y:S01]  /*32c0*/  HMMA.16816.F32.BF16 R76, R8, R28, R16 ;  /* 0x0000001c084c723c */ /* 0x000fe20000041810 */
[----:B------:R-:W4:Y:S07]  /*32d0*/  LDSM.16.M88.4 R16, [R219+0x5000] ;  /* 0x00500000db10783b */ /* 0x000f2e0000000200 */
        /* <DEDUP_REMOVED lines=8> */
[----:B------:R-:W5:Y:S07]  /*3360*/  LDSM.16.M88.4 R12, [R219+0x5800] ;  /* 0x00580000db0c783b */ /* 0x000f6e0000000200 */
[C---:B---3--:R-:W-:Y:S01]  /*3370*/  HMMA.16816.F32.BF16 R84, R8.reuse, R34, R20 ;  /* 0x000000220854723c */ /* 0x048fe20000041814 */
[----:B------:R-:W-:Y:S07]  /*3380*/  LDSM.16.M88.4 R20, [R216+0x6000] ;  /* 0x00600000d814783b */ /* 0x000fee0000000200 */
[C---:B------:R-:W-:Y:S01]  /*3390*/  HMMA.16816.F32.BF16 R44, R8.reuse, R30, R4 ;  /* 0x0000001e082c723c */ /* 0x040fe20000041804 */
[----:B------:R-:W3:Y:S04]  /*33a0*/  LDSM.16.M88.4 R4, [R223+0x8000] ;  /* 0x00800000df04783b */ /* 0x000ee80000000200 */
[----:B------:R-:W-:Y:S03]  /*33b0*/  LDSM.16.M88.4 R28, [R224+0x8000] ;  /* 0x00800000e01c783b */ /* 0x000fe60000000200 */
[C---:B------:R-:W-:Y:S08]  /*33c0*/  HMMA.16816.F32.BF16 R92, R8.reuse, R32, R24 ;  /* 0x00000020085c723c */ /* 0x040ff00000041818 */
[C---:B-1----:R-:W-:Y:S01]  /*33d0*/  HMMA.16816.F32.BF16 R32, R8.reuse, R100, R88 ;  /* 0x000000640820723c */ /* 0x042fe20000041858 */
[----:B------:R-:W1:Y:S07]  /*33e0*/  LDSM.16.M88.4 R88, [R239] ;  /* 0x00000000ef58783b */ /* 0x000e6e0000000200 */
[C---:B------:R-:W-:Y:S01]  /*33f0*/  HMMA.16816.F32.BF16 R24, R8.reuse, R102, R80 ;  /* 0x000000660818723c */ /* 0x040fe20000041850 */
[----:B------:R-:W1:Y:S07]  /*3400*/  LDSM.16.M88.4 R80, [R216+0x8800] ;  /* 0x00880000d850783b */ /* 0x000e6e0000000200 */
[C---:B--2---:R-:W-:Y:S08]  /*3410*/  HMMA.16816.F32.BF16 R36, R8.reuse, R74, R60 ;  /* 0x0000004a0824723c */ /* 0x044ff0000004183c */
[C---:B----4-:R-:W-:Y:S08]  /*3420*/  HMMA.16816.F32.BF16 R60, R8.reuse, R16, R108 ;  /* 0x00000010083c723c */ /* 0x050ff0000004186c */
[C---:B------:R-:W-:Y:S08]  /*3430*/  HMMA.16816.F32.BF16 R68, R8.reuse, R18, R68 ;  /* 0x000000120844723c */ /* 0x040ff00000041844 */
[C---:B-----5:R-:W-:Y:S08]  /*3440*/  HMMA.16816.F32.BF16 R16, R8.reuse, R12, R104 ;  /* 0x0000000c0810723c */ /* 0x060ff00000041868 */
[C---:B------:R-:W-:Y:S01]  /*3450*/  HMMA.16816.F32.BF16 R40, R8.reuse, R72, R64 ;  /* 0x000000480828723c */ /* 0x040fe20000041840 */
[----:B------:R-:W2:Y:S07]  /*3460*/  LDSM.16.M88.4 R72, [R216+0x8000] ;  /* 0x00800000d848783b */ /* 0x000eae0000000200 */
[----:B------:R-:W-:Y:S08]  /*3470*/  HMMA.16816.F32.BF16 R12, R8, R14, R96 ;  /* 0x0000000e080c723c */ /* 0x000ff00000041860 */
[C---:B---3--:R-:W-:Y:S08]  /*3480*/  HMMA.16816.F32.BF16 R8, R4.reuse, R20, R92 ;  /* 0x000000140408723c */ /* 0x048ff0000004185c */
[C---:B------:R-:W-:Y:S01]  /*3490*/  HMMA.16816.F32.BF16 R104, R4.reuse, R48, R32 ;  /* 0x000000300468723c */ /* 0x040fe20000041820 */
[----:B------:R-:W-:Y:S07]  /*34a0*/  LDSM.16.M88.4 R32, [R222+0x6000] ;  /* 0x00600000de20783b */ /* 0x000fee0000000200 */
[C---:B------:R-:W-:Y:S01]  /*34b0*/  HMMA.16816.F32.BF16 R96, R4.reuse, R50, R24 ;  /* 0x000000320460723c */ /* 0x040fe20000041818 */
[----:B------:R-:W3:Y:S04]  /*34c0*/  LDSM.16.M88.4 R24, [R226+0x8000] ;  /* 0x00800000e218783b */ /* 0x000ee80000000200 */
[----:B------:R-:W-:Y:S03]  /*34d0*/  LDSM.16.M88.4 R48, [R237] ;  /* 0x00000000ed30783b */ /* 0x000fe60000000200 */
[----:B------:R-:W-:Y:S01]  /*34e0*/  HMMA.16816.F32.BF16 R64, R4, R22, R84 ;  /* 0x000000160440723c */ /* 0x000fe20000041854 */
[----:B------:R-:W-:Y:S07]  /*34f0*/  LDSM.16.M88.4 R20, [R225+0x8000] ;  /* 0x00800000e114783b */ /* 0x000fee0000000200 */
[----:B-1----:R-:W-:Y:S08]  /*3500*/  HMMA.16816.F32.BF16 R8, R28, R88, R8 ;  /* 0x000000581c08723c */ /* 0x002ff00000041808 */
[C---:B------:R-:W-:Y:S01]  /*3510*/  HMMA.16816.F32.BF16 R112, R4.reuse, R52, R40 ;  /* 0x000000340470723c */ /* 0x040fe20000041828 */
[----:B------:R-:W-:Y:S07]  /*3520*/  LDSM.16.M88.4 R40, [R235] ;  /* 0x00000000eb28783b */ /* 0x000fee0000000200 */
[C---:B------:R-:W-:Y:S01]  /*3530*/  HMMA.16816.F32.BF16 R108, R4.reuse, R54, R36 ;  /* 0x00000036046c723c */ /* 0x040fe20000041824 */
[----:B------:R-:W1:Y:S07]  /*3540*/  LDSM.16.M88.4 R52, [R238] ;  /* 0x00000000ee34783b */ /* 0x000e6e0000000200 */
[C---:B------:R-:W-:Y:S08]  /*3550*/  HMMA.16816.F32.BF16 R76, R4.reuse, R56, R76 ;  /* 0x00000038044c723c */ /* 0x040ff0000004184c */
[C---:B------:R-:W-:Y:S01]  /*3560*/  HMMA.16816.F32.BF16 R100, R4.reuse, R58, R44 ;  /* 0x0000003a0464723c */ /* 0x040fe2000004182c */
[----:B------:R-:W4:Y:S04]  /*3570*/  LDSM.16.M88.4 R56, [R219+0x6000] ;  /* 0x00600000db38783b */ /* 0x000f280000000200 */
[----:B------:R-:W-:Y:S03]  /*3580*/  LDSM.16.M88.4 R44, [R236] ;  /* 0x00000000ec2c783b */ /* 0x000fe60000000200 */
[C---:B------:R-:W-:Y:S08]  /*3590*/  HMMA.16816.F32.BF16 R120, R4.reuse, R82, R12 ;  /* 0x000000520478723c */ /* 0x040ff0000004180c */
[C---:B--2---:R-:W-:Y:S08]  /*35a0*/  HMMA.16816.F32.BF16 R92, R4.reuse, R72, R60 ;  /* 0x00000048045c723c */ /* 0x044ff0000004183c */
[C---:B------:R-:W-:Y:S01]  /*35b0*/  HMMA.16816.F32.BF16 R84, R4.reuse, R74, R68 ;  /* 0x0000004a0454723c */ /* 0x040fe20000041844 */
[----:B------:R-:W-:Y:S04]  /*35c0*/  LDSM.16.M88.4 R72, [R216+0x9000] ;  /* 0x00900000d848783b */ /* 0x000fe80000000200 */
[----:B------:R-:W-:Y:S03]  /*35d0*/  LDSM.16.M88.4 R68, [R234] ;  /* 0x00000000ea44783b */ /* 0x000fe60000000200 */
        /* <DEDUP_REMOVED lines=10> */
[----:B------:R-:W-:Y:S08]  /*3680*/  HMMA.16816.F32.BF16 R52, R28, R54, R100 ;  /* 0x000000361c34723c */ /* 0x000ff00000041864 */
[----:B--2---:R-:W-:Y:S08]  /*3690*/  HMMA.16816.F32.BF16 R36, R24, R64, R36 ;  /* 0x000000401824723c */ /* 0x004ff00000041824 */
[----:B------:R-:W-:Y:S08]  /*36a0*/  HMMA.16816.F32.BF16 R80, R28, R50, R108 ;  /* 0x000000321c50723c */ /* 0x000ff0000004186c */
[----:B------:R-:W-:Y:S01]  /*36b0*/  HMMA.16816.F32.BF16 R32, R20, R58, R8 ;  /* 0x0000003a1420723c */ /* 0x000fe20000041808 */
[----:B------:R-:W-:Y:S07]  /*36c0*/  LDSM.16.M88.4 R8, [R226+0xc000] ;  /* 0x00c00000e208783b */ /* 0x000fee0000000200 */
[C---:B------:R-:W-:Y:S08]  /*36d0*/  HMMA.16816.F32.BF16 R116, R28.reuse, R44, R104 ;  /* 0x0000002c1c74723c */ /* 0x040ff00000041868 */
[----:B------:R-:W-:Y:S01]  /*36e0*/  HMMA.16816.F32.BF16 R108, R28, R46, R96 ;  /* 0x0000002e1c6c723c */ /* 0x000fe20000041860 */
[----:B------:R-:W2:Y:S04]  /*36f0*/  LDSM.16.M88.4 R44, [R222+0x8000] ;  /* 0x00800000de2c783b */ /* 0x000ea80000000200 */
[----:B------:R-:W-:Y:S03]  /*3700*/  LDSM.16.M88.4 R96, [R222+0x8800] ;  /* 0x00880000de60783b */ /* 0x000fe60000000200 */
[----:B------:R-:W-:Y:S08]  /*3710*/  HMMA.16816.F32.BF16 R4, R16, R72, R4 ;  /* 0x000000481004723c */ /* 0x000ff00000041804 */
[C---:B------:R-:W-:Y:S01]  /*3720*/  HMMA.16816.F32.BF16 R60, R28.reuse, R48, R112 ;  /* 0x000000301c3c723c */ /* 0x040fe20000041870 */
[----:B------:R-:W3:Y:S07]  /*3730*/  LDSM.16.M88.4 R48, [R222+0x7800] ;  /* 0x00780000de30783b */ /* 0x000eee0000000200 */
[C---:B------:R-:W-:Y:S01]  /*3740*/  HMMA.16816.F32.BF16 R56, R28.reuse, R68, R124 ;  /* 0x000000441c38723c */ /* 0x040fe2000004187c */
[----:B------:R-:W4:Y:S07]  /*3750*/  LDSM.16.M88.4 R124, [R216+0x9800] ;  /* 0x00980000d87c783b */ /* 0x000f2e0000000200 */
[C---:B------:R-:W-:Y:S01]  /*3760*/  HMMA.16816.F32.BF16 R104, R28.reuse, R40, R92 ;  /* 0x000000281c68723c */ /* 0x040fe2000004185c */
[----:B------:R-:W-:Y:S07]  /*3770*/  LDSM.16.M88.4 R92, [R219+0x8000] ;  /* 0x00800000db5c783b */ /* 0x000fee0000000200 */
[----:B------:R-:W-:Y:S01]  /*3780*/  HMMA.16816.F32.BF16 R100, R28, R42, R84 ;  /* 0x0000002a1c64723c */ /* 0x000fe20000041854 */
[----:B------:R-:W-:Y:S07]  /*3790*/  LDSM.16.M88.4 R84, [R219+0x7800] ;  /* 0x00780000db54783b */ /* 0x000fee0000000200 */
[----:B------:R-:W-:Y:S08]  /*37a0*/  HMMA.16816.F32.BF16 R36, R20, R132, R36 ;  /* 0x000000841424723c */ /* 0x000ff00000041824 */
[----:B------:R-:W-:Y:S01]  /*37b0*/  HMMA.16816.F32.BF16 R40, R24, R66, R52 ;  /* 0x000000421828723c */ /* 0x000fe20000041834 */
[----:B------:R-:W5:Y:S07]  /*37c0*/  LDSM.16.M88.4 R52, [R219+0x7000] ;  /* 0x00700000db34783b */ /* 0x000f6e0000000200 */
[----:B------:R-:W-:Y:S01]  /*37d0*/  HMMA.16816.F32.BF16 R112, R28, R70, R120 ;  /* 0x000000461c70723c */ /* 0x000fe20000041878 */
[----:B------:R-:W3:Y:S07]  /*37e0*/  LDSM.16.M88.4 R120, [R219+0x8800] ;  /* 0x00880000db78783b */ /* 0x000eee0000000200 */
[----:B------:R-:W-:Y:S08]  /*37f0*/  HMMA.16816.F32.BF16 R32, R16, R74, R32 ;  /* 0x0000004a1020723c */ /* 0x000ff00000041820 */
[----:B-1----:R-:W-:Y:S01]  /*3800*/  HMMA.16816.F32.BF16 R28, R12, R140, R4 ;  /* 0x0000008c0c1c723c */ /* 0x002fe20000041804 */
[----:B------:R-:W1:Y:S07]  /*3810*/  LDSM.16.M88.4 R4, [R225+0xc000] ;  /* 0x00c00000e104783b */ /* 0x000e6e0000000200 */
[C---:B------:R-:W-:Y:S08]  /*3820*/  HMMA.16816.F32.BF16 R88, R24.reuse, R76, R60 ;  /* 0x0000004c1858723c */ /* 0x040ff0000004183c */
[C---:B------:R-:W-:Y:S01]  /*3830*/  HMMA.16816.F32.BF16 R64, R24.reuse, R78, R80 ;  /* 0x0000004e1840723c */ /* 0x040fe20000041850 */
[----:B------:R-:W1:Y:S07]  /*3840*/  LDSM.16.M88.4 R80, [R216+0xa000] ;  /* 0x00a00000d850783b */ /* 0x000e6e0000000200 */
[C---:B--2---:R-:W-:Y:S08]  /*3850*/  HMMA.16816.F32.BF16 R68, R24.reuse, R44, R104 ;  /* 0x0000002c1844723c */ /* 0x044ff00000041868 */
[C---:B------:R-:W-:Y:S01]  /*3860*/  HMMA.16816.F32.BF16 R60, R24.reuse, R46, R100 ;  /* 0x0000002e183c723c */ /* 0x040fe20000041864 */
[----:B------:R-:W-:Y:S07]  /*3870*/  LDSM.16.M88.4 R100, [R216+0xa800] ;  /* 0x00a80000d864783b */ /* 0x000fee0000000200 */
[C---:B---3--:R-:W-:Y:S08]  /*3880*/  HMMA.16816.F32.BF16 R72, R24.reuse, R48, R116 ;  /* 0x000000301848723c */ /* 0x048ff00000041874 */
[----:B------:R-:W-:Y:S08]  /*3890*/  HMMA.16816.F32.BF16 R76, R24, R50, R108 ;  /* 0x00000032184c723c */ /* 0x000ff0000004186c */
[----:B----4-:R-:W-:Y:S08]  /*38a0*/  HMMA.16816.F32.BF16 R44, R16, R124, R36 ;  /* 0x0000007c102c723c */ /* 0x010ff00000041824 */
[----:B------:R-:W-:Y:S08]  /*38b0*/  HMMA.16816.F32.BF16 R48, R20, R134, R40 ;  /* 0x000000861430723c */ /* 0x000ff00000041828 */
[----:B------:R-:W-:Y:S08]  /*38c0*/  HMMA.16816.F32.BF16 R56, R24, R96, R56 ;  /* 0x000000601838723c */ /* 0x000ff00000041838 */
[----:B------:R-:W-:Y:S08]  /*38d0*/  HMMA.16816.F32.BF16 R40, R12, R142, R32 ;  /* 0x0000008e0c28723c */ /* 0x000ff00000041820 */
[----:B------:R-:W-:Y:S08]  /*38e0*/  HMMA.16816.F32.BF16 R32, R8, R144, R28 ;  /* 0x000000900820723c */ /* 0x000ff0000004181c */
[----:B------:R-:W-:Y:S01]  /*38f0*/  HMMA.16816.F32.BF16 R28, R24, R98, R112 ;  /* 0x00000062181c723c */ /* 0x000fe20000041870 */
[----:B------:R-:W2:Y:S07]  /*3900*/  LDSM.16.M88.4 R96, [R222+0x9800] ;  /* 0x00980000de60783b */ /* 0x000eae0000000200 */
[----:B-----5:R-:W-:Y:S08]  /*3910*/  HMMA.16816.F32.BF16 R24, R20, R52, R88 ;  /* 0x000000341418723c */ /* 0x020ff00000041858 */
[----:B------:R-:W-:Y:S08]  /*3920*/  HMMA.16816.F32.BF16 R44, R12, R128, R44 ;  /* 0x000000800c2c723c */ /* 0x000ff0000004182c */
[----:B------:R-:W-:Y:S08]  /*3930*/  HMMA.16816.F32.BF16 R48, R16, R126, R48 ;  /* 0x0000007e1030723c */ /* 0x000ff00000041830 */
[C---:B------:R-:W-:Y:S01]  /*3940*/  HMMA.16816.F32.BF16 R36, R20.reuse, R54, R64 ;  /* 0x000000361424723c */ /* 0x040fe20000041840 */
[----:B------:R-:W-:Y:S07]  /*3950*/  LDSM.16.M88.4 R64, [R219+0x9800] ;  /* 0x00980000db40783b */ /* 0x000fee0000000200 */
[C---:B------:R-:W-:Y:S08]  /*3960*/  HMMA.16816.F32.BF16 R52, R20.reuse, R84, R72 ;  /* 0x000000541434723c */ /* 0x040ff00000041848 */
[C---:B------:R-:W-:Y:S08]  /*3970*/  HMMA.16816.F32.BF16 R76, R20.reuse, R86, R76 ;  /* 0x00000056144c723c */ /* 0x040ff0000004184c */
[C---:B------:R-:W-:Y:S08]  /*3980*/  HMMA.16816.F32.BF16 R88, R20.reuse, R120, R56 ;  /* 0x000000781458723c */ /* 0x040ff00000041838 */
[----:B------:R-:W-:Y:S01]  /*3990*/  HMMA.16816.F32.BF16 R84, R20, R92, R68 ;  /* 0x0000005c1454723c */ /* 0x000fe20000041844 */
[----:B------:R-:W3:Y:S07]  /*39a0*/  LDSM.16.M88.4 R68, [R231] ;  /* 0x00000000e744783b */ /* 0x000eee0000000200 */
[----:B-1----:R-:W-:Y:S08]  /*39b0*/  HMMA.16816.F32.BF16 R56, R4, R136, R32 ;  /* 0x000000880438723c */ /* 0x002ff00000041820 */
[----:B------:R-:W-:Y:S08]  /*39c0*/  HMMA.16816.F32.BF16 R32, R8, R146, R40 ;  /* 0x000000920820723c */ /* 0x000ff00000041828 */
[C---:B------:R-:W-:Y:S01]  /*39d0*/  HMMA.16816.F32.BF16 R92, R20.reuse, R94, R60 ;  /* 0x0000005e145c723c */ /* 0x040fe2000004183c */
[----:B------:R-:W-:Y:S07]  /*39e0*/  LDSM.16.M88.4 R60, [R219+0xa000] ;  /* 0x00a00000db3c783b */ /* 0x000fee0000000200 */
[----:B------:R-:W-:Y:S08]  /*39f0*/  HMMA.16816.F32.BF16 R120, R20, R122, R28 ;  /* 0x0000007a1478723c */ /* 0x000ff0000004181c */
[----:B------:R-:W-:Y:S08]  /*3a00*/  HMMA.16816.F32.BF16 R24, R16, R80, R24 ;  /* 0x000000501018723c */ /* 0x000ff00000041818 */
[----:B--2---:R-:W-:Y:S01]  /*3a10*/  HMMA.16816.F32.BF16 R20, R8, R96, R44 ;  /* 0x000000600814723c */ /* 0x004fe2000004182c */
[----:B------:R-:W-:Y:S07]  /*3a20*/  LDSM.16.M88.4 R44, [R222+0xa000] ;  /* 0x00a00000de2c783b */ /* 0x000fee0000000200 */
[----:B------:R-:W-:Y:S01]  /*3a30*/  HMMA.16816.F32.BF16 R28, R12, R130, R48 ;  /* 0x000000820c1c723c */ /* 0x000fe20000041830 */
[----:B------:R-:W-:Y:S01]  /*3a40*/  FMUL.FTZ R0, R56, c[0x0][0x320] ;  /* 0x0000c80038007a20 */ /* 0x000fe20000410000 */
[----:B------:R-:W1:Y:S06]  /*3a50*/  LDSM.16.M88.4 R48, [R216+0xb000] ;  /* 0x00b00000d830783b */ /* 0x000e6c0000000200 */
[----:B------:R-:W-:Y:S01]  /*3a60*/  HMMA.16816.F32.BF16 R32, R4, R138, R32 ;  /* 0x0000008a0420723c */ /* 0x000fe20000041820 */
[----:B------:R2:W4:Y:S07]  /*3a70*/  MUFU.TANH R105, R0 ;  /* 0x0000000000697308 */ /* 0x00052e0000002400 */
[----:B------:R-:W-:Y:S01]  /*3a80*/  HMMA.16816.F32.BF16 R36, R16, R82, R36 ;  /* 0x000000521024723c */ /* 0x000fe20000041824 */
[----:B--2---:R-:W-:-:S07]  /*3a90*/  FMUL.FTZ R0, R57, c[0x0][0x320] ;  /* 0x0000c80039007a20 */ /* 0x004fce0000410000 */
[----:B------:R-:W-:Y:S01]  /*3aa0*/  HMMA.16816.F32.BF16 R72, R16, R100, R52 ;  /* 0x000000641048723c */ /* 0x000fe20000041834 */
[----:B------:R-:W2:Y:S01]  /*3ab0*/  LDSM.16.M88.4 R52, [R230] ;  /* 0x00000000e634783b */ /* 0x000ea20000000200 */
[----:B------:R5:W1:Y:S06]  /*3ac0*/  MUFU.TANH R104, R0 ;  /* 0x0000000000687308 */ /* 0x000a6c0000002400 */
[----:B---3--:R-:W-:Y:S08]  /*3ad0*/  HMMA.16816.F32.BF16 R24, R12, R68, R24 ;  /* 0x000000440c18723c */ /* 0x008ff00000041818 */
[----:B------:R-:W-:Y:S01]  /*3ae0*/  HMMA.16816.F32.BF16 R40, R4, R64, R20 ;  /* 0x000000400428723c */ /* 0x000fe20000041814 */
[----:B-----5:R-:W-:-:S04]  /*3af0*/  FMUL.FTZ R0, R58, c[0x0][0x320] ;  /* 0x0000c8003a007a20 */ /* 0x020fc80000410000 */
[----:B------:R3:W1:Y:S03]  /*3b00*/  MUFU.TANH R106, R0 ;  /* 0x00000000006a7308 */ /* 0x0006660000002400 */
[----:B------:R-:W-:Y:S08]  /*3b10*/  HMMA.16816.F32.BF16 R20, R8, R98, R28 ;  /* 0x000000620814723c */ /* 0x000ff0000004181c */
[----:B------:R-:W-:Y:S01]  /*3b20*/  HMMA.16816.F32.BF16 R76, R16, R102, R76 ;  /* 0x00000066104c723c */ /* 0x000fe2000004184c */
[----:B---3--:R-:W-:-:S07]  /*3b30*/  FMUL.FTZ R0, R59, c[0x0][0x320] ;  /* 0x0000c8003b007a20 */ /* 0x008fce0000410000 */
[----:B------:R-:W-:Y:S01]  /*3b40*/  HMMA.16816.F32.BF16 R36, R12, R70, R36 ;  /* 0x000000460c24723c */ /* 0x000fe20000041824 */
[----:B------:R-:W3:Y:S01]  /*3b50*/  LDSM.16.M88.4 R56, [R222+0xa800] ;  /* 0x00a80000de38783b */ /* 0x000ee20000000200 */
[----:B------:R5:W1:Y:S03]  /*3b60*/  MUFU.TANH R103, R0 ;  /* 0x0000000000677308 */ /* 0x000a660000002400 */
[----:B------:R-:W1:Y:S01]  /*3b70*/  LDSM.16.M88.4 R68, [R216+0xb800] ;  /* 0x00b80000d844783b */ /* 0x000e620000000200 */
[----:B-----5:R-:W-:-:S04]  /*3b80*/  FMUL.FTZ R0, R32, c[0x0][0x320] ;  /* 0x0000c80020007a20 */ /* 0x020fc80000410000 */
[----:B------:R5:W1:Y:S01]  /*3b90*/  MUFU.TANH R100, R0 ;  /* 0x0000000000647308 */ /* 0x000a620000002400 */
[----:B------:R-:W-:Y:S01]  /*3ba0*/  HMMA.16816.F32.BF16 R20, R4, R66, R20 ;  /* 0x000000420414723c */ /* 0x000fe20000041814 */
[----:B-----5:R-:W-:-:S06]  /*3bb0*/  FMUL.FTZ R0, R33, c[0x0][0x320] ;  /* 0x0000c80021007a20 */ /* 0x020fcc0000410000 */
[----:B------:R5:W1:Y:S02]  /*3bc0*/  MUFU.TANH R99, R0 ;  /* 0x0000000000637308 */ /* 0x000a640000002400 */
[----:B-----5:R-:W-:-:S06]  /*3bd0*/  FMUL.FTZ R0, R34, c[0x0][0x320] ;  /* 0x0000c80022007a20 */ /* 0x020fcc0000410000 */
[----:B------:R5:W2:Y:S01]  /*3be0*/  MUFU.TANH R102, R0 ;  /* 0x0000000000667308 */ /* 0x000aa20000002400 */
[----:B-1----:R-:W-:Y:S01]  /*3bf0*/  HMMA.16816.F32.BF16 R80, R16, R48, R84 ;  /* 0x000000301050723c */ /* 0x002fe20000041854 */
[----:B-----5:R-:W-:-:S07]  /*3c00*/  FMUL.FTZ R0, R35, c[0x0][0x320] ;  /* 0x0000c80023007a20 */ /* 0x020fce0000410000 */
[----:B------:R-:W-:Y:S01]  /*3c10*/  HMMA.16816.F32.BF16 R32, R8, R44, R24 ;  /* 0x0000002c0820723c */ /* 0x000fe20000041818 */
[----:B------:R1:W1:Y:S07]  /*3c20*/  MUFU.TANH R101, R0 ;  /* 0x0000000000657308 */ /* 0x00026e0000002400 */
[----:B--2---:R-:W-:Y:S01]  /*3c30*/  HMMA.16816.F32.BF16 R28, R12, R52, R72 ;  /* 0x000000340c1c723c */ /* 0x004fe20000041848 */
[----:B-1----:R-:W-:-:S04]  /*3c40*/  FMUL.FTZ R0, R40, c[0x0][0x320] ;  /* 0x0000c80028007a20 */ /* 0x002fc80000410000 */
[----:B------:R1:W2:Y:S03]  /*3c50*/  MUFU.TANH R96, R0 ;  /* 0x0000000000607308 */ /* 0x0002a60000002400 */
[----:B------:R-:W-:Y:S01]  /*3c60*/  HMMA.16816.F32.BF16 R24, R8, R46, R36 ;  /* 0x0000002e0818723c */ /* 0x000fe20000041824 */
[----:B------:R-:W-:Y:S01]  /*3c70*/  LDSM.16.M88.4 R44, [R229] ;  /* 0x00000000e52c783b */ /* 0x000fe20000000200 */
[----:B-1----:R-:W-:-:S04]  /*3c80*/  FMUL.FTZ R0, R41, c[0x0][0x320] ;  /* 0x0000c80029007a20 */ /* 0x002fc80000410000 */
[----:B------:R1:W1:Y:S02]  /*3c90*/  MUFU.TANH R87, R0 ;  /* 0x0000000000577308 */ /* 0x0002640000002400 */
[----:B------:R-:W-:Y:S01]  /*3ca0*/  HMMA.16816.F32.BF16 R36, R12, R54, R76 ;  /* 0x000000360c24723c */ /* 0x000fe2000004184c */
[----:B------:R-:W5:Y:S01]  /*3cb0*/  LDSM.16.M88.4 R52, [R219+0xa800] ;  /* 0x00a80000db34783b */ /* 0x000f620000000200 */
[----:B-1----:R-:W-:-:S04]  /*3cc0*/  FMUL.FTZ R0, R42, c[0x0][0x320] ;  /* 0x0000c8002a007a20 */ /* 0x002fc80000410000 */
[----:B------:R1:W1:Y:S02]  /*3cd0*/  MUFU.TANH R98, R0 ;  /* 0x0000000000627308 */ /* 0x0002640000002400 */
[----:B-1----:R-:W-:Y:S02]  /*3ce0*/  FMUL.FTZ R0, R43, c[0x0][0x320] ;  /* 0x0000c8002b007a20 */ /* 0x002fe40000410000 */
[----:B------:R-:W-:Y:S04]  /*3cf0*/  HMMA.16816.F32.BF16 R40, R4, R60, R32 ;  /* 0x0000003c0428723c */ /* 0x000fe80000041820 */
[----:B------:R1:W1:Y:S02]  /*3d00*/  MUFU.TANH R97, R0 ;  /* 0x0000000000617308 */ /* 0x0002640000002400 */
[----:B-1----:R-:W-:-:S06]  /*3d10*/  FMUL.FTZ R0, R20, c[0x0][0x320] ;  /* 0x0000c80014007a20 */ /* 0x002fcc0000410000 */
[----:B------:R1:W1:Y:S01]  /*3d20*/  MUFU.TANH R84, R0 ;  /* 0x0000000000547308 */ /* 0x0002620000002400 */
[----:B---3--:R-:W-:Y:S01]  /*3d30*/  HMMA.16816.F32.BF16 R32, R8, R56, R28 ;  /* 0x000000380820723c */ /* 0x008fe2000004181c */
[----:B-1----:R-:W-:-:S06]  /*3d40*/  FMUL.FTZ R0, R21, c[0x0][0x320] ;  /* 0x0000c80015007a20 */ /* 0x002fcc0000410000 */
[----:B------:R1:W3:Y:S02]  /*3d50*/  MUFU.TANH R73, R0 ;  /* 0x0000000000497308 */ /* 0x0002e40000002400 */
[----:B-1----:R-:W-:-:S06]  /*3d60*/  FMUL.FTZ R0, R22, c[0x0][0x320] ;  /* 0x0000c80016007a20 */ /* 0x002fcc0000410000 */
[----:B------:R1:W1:Y:S01]  /*3d70*/  MUFU.TANH R86, R0 ;  /* 0x0000000000567308 */ /* 0x0002620000002400 */
[----:B------:R-:W-:Y:S01]  /*3d80*/  HMMA.16816.F32.BF16 R48, R16, R50, R92 ;  /* 0x000000321030723c */ /* 0x000fe2000004185c */
[----:B-1----:R-:W-:-:S07]  /*3d90*/  FMUL.FTZ R0, R23, c[0x0][0x320] ;  /* 0x0000c80017007a20 */ /* 0x002fce0000410000 */
[----:B------:R-:W-:Y:S01]  /*3da0*/  HMMA.16816.F32.BF16 R20, R4, R62, R24 ;  /* 0x0000003e0414723c */ /* 0x000fe20000041818 */
[----:B------:R-:W1:Y:S01]  /*3db0*/  LDSM.16.M88.4 R60, [R222+0xb000] ;  /* 0x00b00000de3c783b */ /* 0x000e620000000200 */
[----:B------:R2:W1:Y:S06]  /*3dc0*/  MUFU.TANH R85, R0 ;  /* 0x0000000000557308 */ /* 0x00046c0000002400 */
[----:B------:R-:W-:Y:S01]  /*3dd0*/  HMMA.16816.F32.BF16 R24, R8, R58, R36 ;  /* 0x0000003a0818723c */ /* 0x000fe20000041824 */
[----:B------:R-:W1:Y:S01]  /*3de0*/  LDSM.16.M88.4 R56, [R228] ;  /* 0x00000000e438783b */ /* 0x000e620000000200 */
[----:B--2---:R-:W-:-:S04]  /*3df0*/  FMUL.FTZ R0, R40, c[0x0][0x320] ;  /* 0x0000c80028007a20 */ /* 0x004fc80000410000 */
[----:B------:R2:W1:Y:S02]  /*3e00*/  MUFU.TANH R72, R0 ;  /* 0x0000000000487308 */ /* 0x0004640000002400 */
[----:B------:R-:W-:Y:S01]  /*3e10*/  HMMA.16816.F32.BF16 R64, R16, R68, R88 ;  /* 0x000000441040723c */ /* 0x000fe20000041858 */
[----:B--2---:R-:W-:-:S05]  /*3e20*/  FMUL.FTZ R0, R41, c[0x0][0x320] ;  /* 0x0000c80029007a20 */ /* 0x004fca0000410000 */
[----:B------:R2:W1:Y:S02]  /*3e30*/  MUFU.TANH R69, R0 ;  /* 0x0000000000457308 */ /* 0x0004640000002400 */
[----:B-----5:R-:W-:Y:S08]  /*3e40*/  HMMA.16816.F32.BF16 R36, R4, R52, R32 ;  /* 0x000000340424723c */ /* 0x020ff00000041820 */
[----:B------:R-:W-:Y:S01]  /*3e50*/  HMMA.16816.F32.BF16 R16, R16, R70, R120 ;  /* 0x000000461010723c */ /* 0x000fe20000041878 */
[----:B--2---:R-:W-:-:S07]  /*3e60*/  FMUL.FTZ R0, R42, c[0x0][0x320] ;  /* 0x0000c8002a007a20 */ /* 0x004fce0000410000 */
[C---:B------:R-:W-:Y:S01]  /*3e70*/  HMMA.16816.F32.BF16 R28, R12.reuse, R44, R80 ;  /* 0x0000002c0c1c723c */ /* 0x040fe20000041850 */
[----:B------:R2:W1:Y:S02]  /*3e80*/  MUFU.TANH R75, R0 ;  /* 0x00000000004b7308 */ /* 0x0004640000002400 */
[----:B--2---:R-:W-:Y:S02]  /*3e90*/  FMUL.FTZ R0, R43, c[0x0][0x320] ;  /* 0x0000c8002b007a20 */ /* 0x004fe40000410000 */
[----:B------:R-:W2:Y:S04]  /*3ea0*/  LDSM.16.M88.4 R40, [R222+0xb800] ;  /* 0x00b80000de28783b */ /* 0x000ea80000000200 */
[----:B------:R5:W1:Y:S01]  /*3eb0*/  MUFU.TANH R74, R0 ;  /* 0x00000000004a7308 */ /* 0x000a620000002400 */
[----:B------:R-:W-:Y:S01]  /*3ec0*/  HMMA.16816.F32.BF16 R32, R12, R46, R48 ;  /* 0x0000002e0c20723c */ /* 0x000fe20000041830 */
[----:B------:R-:W-:Y:S01]  /*3ed0*/  FMUL.FTZ R37, R37, c[0x0][0x320] ;  /* 0x0000c80025257a20 */ /* 0x000fe20000410000 */
[----:B------:R-:W2:Y:S01]  /*3ee0*/  LDSM.16.M88.4 R44, [R219+0xb000] ;  /* 0x00b00000db2c783b */ /* 0x000ea20000000200 */
[----:B-----5:R-:W-:-:S04]  /*3ef0*/  FMUL.FTZ R0, R20, c[0x0][0x320] ;  /* 0x0000c80014007a20 */ /* 0x020fc80000410000 */
[----:B------:R5:W1:Y:S01]  /*3f00*/  MUFU.TANH R53, R0 ;  /* 0x0000000000357308 */ /* 0x000a620000002400 */
[----:B------:R-:W-:Y:S02]  /*3f10*/  FMUL.FTZ R38, R38, c[0x0][0x320] ;  /* 0x0000c80026267a20 */ /* 0x000fe40000410000 */
[----:B------:R-:W-:Y:S02]  /*3f20*/  FMUL.FTZ R39, R39, c[0x0][0x320] ;  /* 0x0000c80027277a20 */ /* 0x000fe40000410000 */
[----:B-----5:R-:W-:-:S04]  /*3f30*/  FMUL.FTZ R0, R21, c[0x0][0x320] ;  /* 0x0000c80015007a20 */ /* 0x020fc80000410000 */
[----:B------:R5:W2:Y:S01]  /*3f40*/  MUFU.TANH R51, R0 ;  /* 0x0000000000337308 */ /* 0x000aa20000002400 */
[----:B-1----:R-:W-:Y:S01]  /*3f50*/  HMMA.16816.F32.BF16 R28, R8, R60, R28 ;  /* 0x0000003c081c723c */ /* 0x002fe2000004181c */
[----:B-----5:R-:W-:-:S06]  /*3f60*/  FMUL.FTZ R0, R22, c[0x0][0x320] ;  /* 0x0000c80016007a20 */ /* 0x020fcc0000410000 */
[----:B------:R1:W1:Y:S08]  /*3f70*/  MUFU.TANH R68, R0 ;  /* 0x0000000000447308 */ /* 0x0002700000002400 */
[----:B------:R-:W2:Y:S01]  /*3f80*/  MUFU.TANH R48, R37 ;  /* 0x0000002500307308 */ /* 0x000ea20000002400 */
[----:B-1----:R-:W-:Y:S02]  /*3f90*/  FMUL.FTZ R0, R23, c[0x0][0x320] ;  /* 0x0000c80017007a20 */ /* 0x002fe40000410000 */
[C---:B------:R-:W-:Y:S05]  /*3fa0*/  HMMA.16816.F32.BF16 R20, R12.reuse, R56, R64 ;  /* 0x000000380c14723c */ /* 0x040fea0000041840 */
[----:B------:R-:W1:Y:S03]  /*3fb0*/  MUFU.TANH R52, R38 ;  /* 0x0000002600347308 */ /* 0x000e660000002400 */
[----:B------:R-:W-:Y:S05]  /*3fc0*/  HMMA.16816.F32.BF16 R12, R12, R58, R16 ;  /* 0x0000003a0c0c723c */ /* 0x000fea0000041810 */
[----:B------:R5:W1:Y:S08]  /*3fd0*/  MUFU.TANH R60, R0 ;  /* 0x00000000003c7308 */ /* 0x000a700000002400 */
[----:B------:R1:W1:Y:S01]  /*3fe0*/  MUFU.TANH R50, R39 ;  /* 0x0000002700327308 */ /* 0x0002620000002400 */
[----:B-----5:R-:W-:-:S02]  /*3ff0*/  FMUL.FTZ R0, R36, c[0x0][0x320] ;  /* 0x0000c80024007a20 */ /* 0x020fc40000410000 */
[----:B-1----:R-:W1:Y:S01]  /*4000*/  LDSM.16.M88.4 R36, [R219+0xb800] ;  /* 0x00b80000db24783b */ /* 0x002e620000000200 */
[C---:B------:R-:W-:Y:S08]  /*4010*/  HMMA.16816.F32.BF16 R32, R8.reuse, R62, R32 ;  /* 0x0000003e0820723c */ /* 0x040ff00000041820 */
[----:B--2---:R-:W-:Y:S08]  /*4020*/  HMMA.16816.F32.BF16 R16, R8, R40, R20 ;  /* 0x000000280810723c */ /* 0x004ff00000041814 */
[C---:B------:R-:W-:Y:S08]  /*4030*/  HMMA.16816.F32.BF16 R24, R4.reuse, R54, R24 ;  /* 0x000000360418723c */ /* 0x040ff00000041818 */
[----:B------:R-:W-:Y:S01]  /*4040*/  HMMA.16816.F32.BF16 R28, R4, R44, R28 ;  /* 0x0000002c041c723c */ /* 0x000fe2000004181c */
[----:B------:R-:W-:Y:S01]  /*4050*/  MOV R111, R154 ;  /* 0x0000009a006f7202 */ /* 0x000fe20000000f00 */
[----:B------:R2:W1:Y:S01]  /*4060*/  MUFU.TANH R49, R0 ;  /* 0x0000000000317308 */ /* 0x0004620000002400 */
[----:B------:R-:W-:-:S05]  /*4070*/  DEPBAR.LE SB0, 0x0 ;  /* 0x000080000000791a */ /* 0x000fca0000000000 */
[----:B------:R-:W-:Y:S08]  /*4080*/  HMMA.16816.F32.BF16 R8, R8, R42, R12 ;  /* 0x0000002a0808723c */ /* 0x000ff0000004180c */
[C---:B------:R-:W-:Y:S08]  /*4090*/  HMMA.16816.F32.BF16 R20, R4.reuse, R46, R32 ;  /* 0x0000002e0414723c */ /* 0x040ff00000041820 */
[C---:B-1----:R-:W-:Y:S08]  /*40a0*/  HMMA.16816.F32.BF16 R12, R4.reuse, R36, R16 ;  /* 0x00000024040c723c */ /* 0x042ff00000041810 */
[----:B------:R-:W-:Y:S01]  /*40b0*/  HMMA.16816.F32.BF16 R4, R4, R38, R8 ;  /* 0x000000260404723c */ /* 0x000fe20000041808 */
[----:B------:R-:W-:-:S02]  /*40c0*/  FMUL.FTZ R26, R26, c[0x0][0x320] ;  /* 0x0000c8001a1a7a20 */ /* 0x000fc40000410000 */
[----:B------:R-:W-:Y:S02]  /*40d0*/  FMUL.FTZ R27, R27, c[0x0][0x320] ;  /* 0x0000c8001b1b7a20 */ /* 0x000fe40000410000 */
[----:B------:R-:W-:Y:S02]  /*40e0*/  FMUL.FTZ R30, R30, c[0x0][0x320] ;  /* 0x0000c8001e1e7a20 */ /* 0x000fe40000410000 */
[----:B------:R-:W-:Y:S02]  /*40f0*/  FMUL.FTZ R31, R31, c[0x0][0x320] ;  /* 0x0000c8001f1f7a20 */ /* 0x000fe40000410000 */
[----:B------:R-:W-:Y:S02]  /*4100*/  FMUL.FTZ R24, R24, c[0x0][0x320] ;  /* 0x0000c80018187a20 */ /* 0x000fe40000410000 */
[----:B------:R-:W-:Y:S02]  /*4110*/  FMUL.FTZ R25, R25, c[0x0][0x320] ;  /* 0x0000c80019197a20 */ /* 0x000fe40000410000 */
[----:B------:R-:W-:-:S02]  /*4120*/  FMUL.FTZ R28, R28, c[0x0][0x320] ;  /* 0x0000c8001c1c7a20 */ /* 0x000fc40000410000 */
[----:B------:R-:W-:Y:S02]  /*4130*/  FMUL.FTZ R29, R29, c[0x0][0x320] ;  /* 0x0000c8001d1d7a20 */ /* 0x000fe40000410000 */
[----:B------:R-:W-:Y:S02]  /*4140*/  FMUL.FTZ R20, R20, c[0x0][0x320] ;  /* 0x0000c80014147a20 */ /* 0x000fe40000410000 */
[----:B------:R-:W-:Y:S02]  /*4150*/  FMUL.FTZ R21, R21, c[0x0][0x320] ;  /* 0x0000c80015157a20 */ /* 0x000fe40000410000 */
[----:B------:R-:W-:Y:S02]  /*4160*/  FMUL.FTZ R22, R22, c[0x0][0x320] ;  /* 0x0000c80016167a20 */ /* 0x000fe40000410000 */
[----:B------:R-:W-:Y:S02]  /*4170*/  FMUL.FTZ R23, R23, c[0x0][0x320] ;  /* 0x0000c80017177a20 */ /* 0x000fe40000410000 */
[----:B------:R-:W-:-:S02]  /*4180*/  FMUL.FTZ R14, R14, c[0x0][0x320] ;  /* 0x0000c8000e0e7a20 */ /* 0x000fc40000410000 */
[----:B------:R-:W-:Y:S01]  /*4190*/  FMUL.FTZ R15, R15, c[0x0][0x320] ;  /* 0x0000c8000f0f7a20 */ /* 0x000fe20000410000 */
[----:B------:R-:W-:Y:S01]  /*41a0*/  ISETP.GE.AND P0, PT, R111, 0x2, PT ;  /* 0x000000026f00780c */ /* 0x000fe20003f06270 */
[----:B------:R-:W-:Y:S02]  /*41b0*/  FMUL.FTZ R12, R12, c[0x0][0x320] ;  /* 0x0000c8000c0c7a20 */ /* 0x000fe40000410000 */
[----:B------:R-:W-:Y:S02]  /*41c0*/  FMUL.FTZ R13, R13, c[0x0][0x320] ;  /* 0x0000c8000d0d7a20 */ /* 0x000fe40000410000 */
        /* <DEDUP_REMOVED lines=12> */
[----:B------:R-:W1:Y:S08]  /*4290*/  MUFU.TANH R24, R24 ;  /* 0x0000001800187308 */ /* 0x000e700000002400 */
        /* <DEDUP_REMOVED lines=10> */
[----:B------:R2:W1:Y:S01]  /*4340*/  MUFU.TANH R22, R7 ;  /* 0x0000000700167308 */ /* 0x0004620000002400 */
[----:B------:R-:W-:Y:S01]  /*4350*/  BSSY B0, `(.L_x_1283) ;  /* 0x000002b000007945 */ /* 0x000fe20003800000 */
[----:B------:R-:W-:Y:S06]  /*4360*/  BAR.SYNC.DEFER_BLOCKING 0x0 ;  /* 0x0000000000007b1d */ /* 0x000fec0000010000 */
[----:B------:R-:W-:Y:S05]  /*4370*/  @!P0 BRA `(.L_x_1284) ;  /* 0x0000028000008947 */ /* 0x000fea0003800000 */
[----:B--234-:R-:W-:Y:S01]  /*4380*/  IADD3 R0, R111, -0x2, RZ ;  /* 0xfffffffe6f007810 */ /* 0x01cfe20007ffe0ff */
[----:B------:R-:W-:Y:S01]  /*4390*/  IMAD.SHL.U32 R7, R149, 0x40, RZ ;  /* 0x0000004095077824 */ /* 0x000fe200078e00ff */
[----:B------:R-:W-:-:S02]  /*43a0*/  LOP3.LUT P3, RZ, R153, 0x2, RZ, 0xc0, !PT ;  /* 0x0000000299ff7812 */ /* 0x000fc4000786c0ff */
[----:B------:R-:W-:Y:S01]  /*43b0*/  SHF.R.S32.HI R2, RZ, 0x1f, R0 ;  /* 0x0000001fff027819 */ /* 0x000fe20000011400 */
[----:B------:R-:W-:Y:S01]  /*43c0*/  IMAD.WIDE.U32 R4, R0, c[0x0][0x1e0], RZ ;  /* 0x0000780000047a25 */ /* 0x000fe200078e00ff */
[----:B------:R-:W-:-:S03]  /*43d0*/  LOP3.LUT P4, RZ, R153, 0x1, RZ, 0xc0, !PT ;  /* 0x0000000199ff7812 */ /* 0x000fc6000788c0ff */
[----:B------:R-:W-:-:S04]  /*43e0*/  IMAD R2, R2, c[0x0][0x1e0], RZ ;  /* 0x0000780002027a24 */ /* 0x000fc800078e02ff */
[----:B------:R-:W-:-:S04]  /*43f0*/  IMAD R0, R0, c[0x0][0x1e4], R2 ;  /* 0x0000790000007a24 */ /* 0x000fc800078e0202 */
[----:B------:R-:W-:Y:S02]  /*4400*/  IMAD.IADD R0, R5, 0x1, R0 ;  /* 0x0000000105007824 */ /* 0x000fe400078e0200 */
[----:B------:R-:W-:-:S04]  /*4410*/  IMAD.WIDE.U32 R4, R4, 0x60, R150 ;  /* 0x0000006004047825 */ /* 0x000fc800078e0096 */
[----:B------:R-:W-:Y:S01]  /*4420*/  IMAD R0, R0, 0x60, RZ ;  /* 0x0000006000007824 */ /* 0x000fe200078e02ff */
        /* <DEDUP_REMOVED lines=29> */
.L_x_1284:
[----:B---34-:R-:W-:Y:S05]  /*4600*/  BSYNC B0 ;  /* 0x0000000000007941 */ /* 0x018fea0003800000 */
.L_x_1283:
[----:B--2---:R-:W2:Y:S04]  /*4610*/  LDL R2, [R1+0x58] ;  /* 0x0000580001027983 */ /* 0x004ea80000100800 */
[----:B------:R-:W2:Y:S04]  /*4620*/  LDL R0, [R1+0x8c] ;  /* 0x00008c0001007983 */ /* 0x000ea80000100800 */
[----:B------:R-:W3:Y:S01]  /*4630*/  LDL R3, [R1+0x54] ;  /* 0x0000540001037983 */ /* 0x000ee20000100800 */
[----:B------:R-:W-:-:S03]  /*4640*/  IMAD.MOV.U32 R4, RZ, RZ, c[0x0][0x2c4] ;  /* 0x0000b100ff047624 */ /* 0x000fc600078e00ff */
[----:B------:R-:W-:Y:S02]  /*4650*/  STL [R1+0xa4], R223 ;  /* 0x0000a4df01007387 */ /* 0x000fe40000100800 */
[----:B------:R-:W-:Y:S02]  /*4660*/  ISETP.NE.AND P3, PT, R4, 0x1, PT ;  /* 0x000000010400780c */ /* 0x000fe40003f65270 */
[----:B------:R-:W-:Y:S04]  /*4670*/  STL [R1+0xa0], R222 ;  /* 0x0000a0de01007387 */ /* 0x000fe80000100800 */
[----:B------:R-:W-:Y:S04]  /*4680*/  STL [R1+0x9c], R219 ;  /* 0x00009cdb01007387 */ /* 0x000fe80000100800 */
[----:B------:R-:W-:Y:S04]  /*4690*/  STL [R1+0x98], R216 ;  /* 0x000098d801007387 */ /* 0x000fe80000100800 */
[----:B------:R-:W-:Y:S04]  /*46a0*/  LDSM.16.MT88.4 R56, [R217+0x3000] ;  /* 0x00300000d938783b */ /* 0x000fe80000004200 */
[----:B------:R-:W-:Y:S04]  /*46b0*/  LDSM.16.MT88.4 R64, [R221+0x6000] ;  /* 0x00600000dd40783b */ /* 0x000fe80000004200 */
[----:B------:R-:W0:Y:S01]  /*46c0*/  LDGDEPBAR ;  /* 0x00000000000079af */ /* 0x000e220000000000 */
[----:B--2---:R-:W-:-:S04]  /*46d0*/  IMAD.IADD R0, R0, 0x1, R2 ;  /* 0x0000000100007824 */ /* 0x004fc800078e0202 */
[----:B------:R-:W-:-:S05]  /*46e0*/  @P3 IMAD.HI.U32 R2, R0, c[0x0][0x2c8], RZ ;  /* 0x0000b20000023a27 */ /* 0x000fca00078e00ff */
[----:B------:R-:W-:Y:S02]  /*46f0*/  @P3 SHF.R.U32.HI R0, RZ, c[0x0][0x2cc], R2 ;  /* 0x0000b300ff003a19 */ /* 0x000fe40000011602 */
[----:B------:R-:W-:-:S03]  /*4700*/  IADD3 R2, R148, c[0x0][0x1d0], RZ ;  /* 0x0000740094027a10 */ /* 0x000fc60007ffe0ff */
[----:B------:R-:W2:Y:S01]  /*4710*/  SHFL.IDX PT, R5, R0, RZ, 0x1c1f ;  /* 0x001c1fff00057589 */ /* 0x000ea200000e0000 */
[C---:B---3--:R-:W-:Y:S02]  /*4720*/  IADD3 R4, -R3.reuse, 0x1, R2 ;  /* 0x0000000103047810 */ /* 0x048fe40007ffe102 */
[----:B------:R-:W-:Y:S01]  /*4730*/  IADD3 R3, -R3, R2, RZ ;  /* 0x0000000203037210 */ /* 0x000fe20007ffe1ff */
[----:B------:R-:W3:Y:S01]  /*4740*/  SHFL.IDX PT, R0, R0, 0x1, 0x1c1f ;  /* 0x003c1f0000007f89 */ /* 0x000ee200000e0000 */
[----:B------:R-:W-:-:S05]  /*4750*/  IADD3 R4, R4, -c[0x0][0x168], RZ ;  /* 0x80005a0004047a10 */ /* 0x000fca0007ffe0ff */
[C---:B--2---:R-:W-:Y:S02]  /*4760*/  IMAD.IADD R2, R4.reuse, 0x1, R5 ;  /* 0x0000000104027824 */ /* 0x044fe400078e0205 */
[----:B---3--:R-:W-:-:S03]  /*4770*/  IMAD.IADD R0, R4, 0x1, R0 ;  /* 0x0000000104007824 */ /* 0x008fc600078e0200 */
[----:B------:R-:W-:-:S04]  /*4780*/  IMNMX R2, R3, R2, PT ;  /* 0x0000000203027217 */ /* 0x000fc80003800200 */
[C---:B------:R-:W-:Y:S02]  /*4790*/  ISETP.GT.AND P0, PT, R2.reuse, RZ, PT ;  /* 0x000000ff0200720c */ /* 0x040fe40003f04270 */
[C---:B------:R-:W-:Y:S02]  /*47a0*/  ISETP.GT.AND P1, PT, R2.reuse, 0x1, PT ;  /* 0x000000010200780c */ /* 0x040fe40003f24270 */
[----:B------:R-:W-:Y:S02]  /*47b0*/  FSEL R5, R105, -INF , P0 ;  /* 0xff80000069057808 */ /* 0x000fe40000000000 */
[----:B------:R-:W-:Y:S02]  /*47c0*/  ISETP.GT.AND P0, PT, R2, 0x8, PT ;  /* 0x000000080200780c */ /* 0x000fe40003f04270 */
[----:B------:R-:W-:Y:S02]  /*47d0*/  FSEL R6, R104, -INF , P1 ;  /* 0xff80000068067808 */ /* 0x000fe40000800000 */
[----:B------:R-:W-:-:S02]  /*47e0*/  ISETP.GT.AND P1, PT, R2, 0x9, PT ;  /* 0x000000090200780c */ /* 0x000fc40003f24270 */
[----:B------:R-:W-:Y:S02]  /*47f0*/  FSEL R7, R100, -INF , P0 ;  /* 0xff80000064077808 */ /* 0x000fe40000000000 */
[C---:B------:R-:W-:Y:S02]  /*4800*/  ISETP.GT.AND P0, PT, R2.reuse, 0x10, PT ;  /* 0x000000100200780c */ /* 0x040fe40003f04270 */
[----:B------:R-:W-:Y:S02]  /*4810*/  FSEL R11, R99, -INF , P1 ;  /* 0xff800000630b7808 */ /* 0x000fe40000800000 */
[----:B------:R-:W-:Y:S02]  /*4820*/  ISETP.GT.AND P1, PT, R2, 0x11, PT ;  /* 0x000000110200780c */ /* 0x000fe40003f24270 */
[----:B------:R-:W-:Y:S02]  /*4830*/  FSEL R12, R96, -INF , P0 ;  /* 0xff800000600c7808 */ /* 0x000fe40000000000 */
[----:B------:R-:W-:-:S02]  /*4840*/  ISETP.GT.AND P0, PT, R2, 0x18, PT ;  /* 0x000000180200780c */ /* 0x000fc40003f04270 */
[----:B------:R-:W-:Y:S02]  /*4850*/  FSEL R13, R87, -INF , P1 ;  /* 0xff800000570d7808 */ /* 0x000fe40000800000 */
[----:B------:R-:W-:Y:S02]  /*4860*/  ISETP.GT.AND P1, PT, R2, 0x19, PT ;  /* 0x000000190200780c */ /* 0x000fe40003f24270 */
[----:B------:R-:W-:Y:S02]  /*4870*/  FSEL R18, R84, -INF , P0 ;  /* 0xff80000054127808 */ /* 0x000fe40000000000 */
[C---:B------:R-:W-:Y:S02]  /*4880*/  ISETP.GT.AND P0, PT, R2.reuse, 0x20, PT ;  /* 0x000000200200780c */ /* 0x040fe40003f04270 */
[----:B------:R-:W-:Y:S02]  /*4890*/  FSEL R19, R73, -INF , P1 ;  /* 0xff80000049137808 */ /* 0x000fe40000800000 */
[----:B------:R-:W-:-:S02]  /*48a0*/  ISETP.GT.AND P1, PT, R2, 0x21, PT ;  /* 0x000000210200780c */ /* 0x000fc40003f24270 */
[----:B------:R-:W-:Y:S02]  /*48b0*/  FSEL R76, R72, -INF , P0 ;  /* 0xff800000484c7808 */ /* 0x000fe40000000000 */
[C---:B------:R-:W-:Y:S02]  /*48c0*/  ISETP.GT.AND P0, PT, R2.reuse, 0x28, PT ;  /* 0x000000280200780c */ /* 0x040fe40003f04270 */
[----:B------:R-:W-:Y:S02]  /*48d0*/  FSEL R79, R69, -INF , P1 ;  /* 0xff800000454f7808 */ /* 0x000fe40000800000 */
[C---:B------:R-:W-:Y:S02]  /*48e0*/  ISETP.GT.AND P1, PT, R2.reuse, 0x29, PT ;  /* 0x000000290200780c */ /* 0x040fe40003f24270 */
        /* <DEDUP_REMOVED lines=8> */
[----:B-1----:R-:W-:Y:S02]  /*4970*/  FSEL R215, R24, -INF , P0 ;  /* 0xff80000018d77808 */ /* 0x002fe40000000000 */
[C---:B------:R-:W-:Y:S02]  /*4980*/  ISETP.GT.AND P0, PT, R2.reuse, 0x40, PT ;  /* 0x000000400200780c */ /* 0x040fe40003f04270 */
[----:B------:R-:W-:Y:S02]  /*4990*/  FSEL R214, R25, -INF , P1 ;  /* 0xff80000019d67808 */ /* 0x000fe40000800000 */
[----:B------:R-:W-:Y:S02]  /*49a0*/  ISETP.GT.AND P1, PT, R2, 0x41, PT ;  /* 0x000000410200780c */ /* 0x000fe40003f24270 */
[----:B------:R-:W-:Y:S02]  /*49b0*/  FSEL R94, R28, -INF , P0 ;  /* 0xff8000001c5e7808 */ /* 0x000fe40000000000 */
[----:B------:R-:W-:-:S02]  /*49c0*/  FMNMX.FTZ R133, R5, R6, !PT ;  /* 0x0000000605857209 */ /* 0x000fc40007810000 */
[C---:B------:R-:W-:Y:S02]  /*49d0*/  ISETP.GT.AND P0, PT, R2.reuse, 0x48, PT ;  /* 0x000000480200780c */ /* 0x040fe40003f04270 */
[----:B------:R-:W-:Y:S02]  /*49e0*/  FSEL R113, R29, -INF , P1 ;  /* 0xff8000001d717808 */ /* 0x000fe40000800000 */
[----:B------:R-:W-:Y:S02]  /*49f0*/  ISETP.GT.AND P1, PT, R2, 0x49, PT ;  /* 0x000000490200780c */ /* 0x000fe40003f24270 */
[----:B------:R-:W-:Y:S02]  /*4a00*/  FMNMX.FTZ R133, R7, R133, !PT ;  /* 0x0000008507857209 */ /* 0x000fe40007810000 */
[----:B------:R-:W-:Y:S02]  /*4a10*/  FSEL R112, R20, -INF , P0 ;  /* 0xff80000014707808 */ /* 0x000fe40000000000 */
[----:B------:R-:W-:-:S02]  /*4a20*/  ISETP.GT.AND P0, PT, R2, 0x50, PT ;  /* 0x000000500200780c */ /* 0x000fc40003f04270 */
[----:B------:R-:W-:Y:S02]  /*4a30*/  FSEL R110, R21, -INF , P1 ;  /* 0xff800000156e7808 */ /* 0x000fe40000800000 */
[C---:B------:R-:W-:Y:S02]  /*4a40*/  ISETP.GT.AND P1, PT, R2.reuse, 0x51, PT ;  /* 0x000000510200780c */ /* 0x040fe40003f24270 */
[----:B------:R-:W-:Y:S02]  /*4a50*/  FMNMX.FTZ R133, R11, R133, !PT ;  /* 0x000000850b857209 */ /* 0x000fe40007810000 */
[----:B------:R-:W-:Y:S02]  /*4a60*/  FSEL R92, R17, -INF , P0 ;  /* 0xff800000115c7808 */ /* 0x000fe40000000000 */
[----:B------:R-:W-:Y:S02]  /*4a70*/  ISETP.GT.AND P0, PT, R2, 0x58, PT ;  /* 0x000000580200780c */ /* 0x000fe40003f04270 */
[----:B------:R-:W-:-:S02]  /*4a80*/  FSEL R223, R16, -INF , P1 ;  /* 0xff80000010df7808 */ /* 0x000fc40000800000 */
[----:B------:R-:W-:Y:S02]  /*4a90*/  IMNMX R0, R3, R0, PT ;  /* 0x0000000003007217 */ /* 0x000fe40003800200 */
[----:B------:R-:W-:Y:S02]  /*4aa0*/  ISETP.GT.AND P1, PT, R2, 0x59, PT ;  /* 0x000000590200780c */ /* 0x000fe40003f24270 */
[----:B------:R-:W-:Y:S02]  /*4ab0*/  FMNMX.FTZ R133, R12, R133, !PT ;  /* 0x000000850c857209 */ /* 0x000fe40007810000 */
[----:B------:R-:W-:Y:S02]  /*4ac0*/  FSEL R95, R15, -INF , P0 ;  /* 0xff8000000f5f7808 */ /* 0x000fe40000000000 */
[----:B------:R-:W-:Y:S02]  /*4ad0*/  ISETP.GT.AND P0, PT, R0, RZ, PT ;  /* 0x000000ff0000720c */ /* 0x000fe40003f04270 */
[----:B------:R-:W-:-:S02]  /*4ae0*/  FSEL R107, R14, -INF , P1 ;  /* 0xff8000000e6b7808 */ /* 0x000fc40000800000 */
[----:B------:R-:W-:Y:S02]  /*4af0*/  FMNMX.FTZ R133, R13, R133, !PT ;  /* 0x000000850d857209 */ /* 0x000fe40007810000 */
[----:B------:R-:W-:Y:S02]  /*4b00*/  ISETP.GT.AND P1, PT, R0, 0x1, PT ;  /* 0x000000010000780c */ /* 0x000fe40003f24270 */
[----:B------:R-:W-:Y:S02]  /*4b10*/  FSEL R4, R106, -INF , P0 ;  /* 0xff8000006a047808 */ /* 0x000fe40000000000 */
[----:B------:R-:W-:Y:S02]  /*4b20*/  FMNMX.FTZ R133, R18, R133, !PT ;  /* 0x0000008512857209 */ /* 0x000fe40007810000 */
[----:B------:R-:W-:Y:S02]  /*4b30*/  ISETP.GT.AND P0, PT, R0, 0x8, PT ;  /* 0x000000080000780c */ /* 0x000fe40003f04270 */
[----:B------:R-:W-:-:S02]  /*4b40*/  FSEL R10, R103, -INF , P1 ;  /* 0xff800000670a7808 */ /* 0x000fc40000800000 */
[----:B------:R-:W-:Y:S02]  /*4b50*/  FMNMX.FTZ R133, R19, R133, !PT ;  /* 0x0000008513857209 */ /* 0x000fe40007810000 */
[----:B------:R-:W-:Y:S02]  /*4b60*/  ISETP.GT.AND P1, PT, R0, 0x9, PT ;  /* 0x000000090000780c */ /* 0x000fe40003f24270 */
[----:B------:R-:W-:Y:S02]  /*4b70*/  FSEL R9, R102, -INF , P0 ;  /* 0xff80000066097808 */ /* 0x000fe40000000000 */
[----:B------:R-:W-:Y:S02]  /*4b80*/  FMNMX.FTZ R2, R4, R10, !PT ;  /* 0x0000000a04027209 */ /* 0x000fe40007810000 */
[----:B------:R-:W-:Y:S02]  /*4b90*/  FMNMX.FTZ R133, R76, R133, !PT ;  /* 0x000000854c857209 */ /* 0x000fe40007810000 */
[----:B------:R-:W-:-:S02]  /*4ba0*/  ISETP.GT.AND P0, PT, R0, 0x10, PT ;  /* 0x000000100000780c */ /* 0x000fc40003f04270 */
[----:B------:R-:W-:Y:S02]  /*4bb0*/  FSEL R8, R101, -INF , P1 ;  /* 0xff80000065087808 */ /* 0x000fe40000800000 */
[----:B------:R-:W-:Y:S02]  /*4bc0*/  FMNMX.FTZ R2, R9, R2, !PT ;  /* 0x0000000209027209 */ /* 0x000fe40007810000 */
[----:B------:R-:W-:Y:S02]  /*4bd0*/  FMNMX.FTZ R133, R79, R133, !PT ;  /* 0x000000854f857209 */ /* 0x000fe40007810000 */
[----:B------:R-:W-:Y:S02]  /*4be0*/  ISETP.GT.AND P1, PT, R0, 0x11, PT ;  /* 0x000000110000780c */ /* 0x000fe40003f24270 */
[----:B------:R-:W-:Y:S02]  /*4bf0*/  FSEL R17, R98, -INF , P0 ;  /* 0xff80000062117808 */ /* 0x000fe40000000000 */
[----:B------:R-:W-:-:S02]  /*4c00*/  FMNMX.FTZ R2, R8, R2, !PT ;  /* 0x0000000208027209 */ /* 0x000fc40007810000 */
[----:B------:R-:W-:Y:S02]  /*4c10*/  FMNMX.FTZ R133, R78, R133, !PT ;  /* 0x000000854e857209 */ /* 0x000fe40007810000 */
[C---:B------:R-:W-:Y:S02]  /*4c20*/  ISETP.GT.AND P0, PT, R0.reuse, 0x18, PT ;  /* 0x000000180000780c */ /* 0x040fe40003f04270 */
        /* <DEDUP_REMOVED lines=23> */
[----:B------:R-:W-:Y:S02]  /*4da0*/  ISETP.GT.AND P0, PT, R0, 0x30, PT ;  /* 0x000000300000780c */ /* 0x000fe40003f04270 */
[----:B------:R-:W-:Y:S02]  /*4db0*/  FSEL R72, R60, -INF , P1 ;  /* 0xff8000003c487808 */ /* 0x000fe40000800000 */
[----:B------:R-:W-:Y:S01]  /*4dc0*/  FMNMX.FTZ R2, R73, R2, !PT ;  /* 0x0000000249027209 */ /* 0x000fe20007810000 */
[----:B------:R-:W-:Y:S01]  /*4dd0*/  LDSM.16.MT88.4 R60, [R220+0x800] ;  /* 0x00080000dc3c783b */ /* 0x000fe20000004200 */
[----:B------:R-:W-:Y:S02]  /*4de0*/  FMNMX.FTZ R133, R113, R133, !PT ;  /* 0x0000008571857209 */ /* 0x000fe40007810000 */
        /* <DEDUP_REMOVED lines=13> */
[----:B------:R-:W-:Y:S01]  /*4ec0*/  LDSM.16.MT88.4 R44, [R220] ;  /* 0x00000000dc2c783b */ /* 0x000fe20000004200 */
[----:B------:R-:W-:Y:S02]  /*4ed0*/  FMNMX.FTZ R133, R92, R133, !PT ;  /* 0x000000855c857209 */ /* 0x000fe40007810000 */
[----:B------:R-:W-:Y:S02]  /*4ee0*/  ISETP.GT.AND P0, PT, R0, 0x40, PT ;  /* 0x000000400000780c */ /* 0x000fe40003f04270 */
[----:B------:R-:W-:-:S02]  /*4ef0*/  FSEL R212, R40, -INF , P1 ;  /* 0xff80000028d47808 */ /* 0x000fc40000800000 */
[----:B------:R-:W-:Y:S01]  /*4f00*/  FMNMX.FTZ R2, R213, R2, !PT ;  /* 0x00000002d5027209 */ /* 0x000fe20007810000 */
[----:B------:R-:W-:Y:S01]  /*4f10*/  LDSM.16.MT88.4 R40, [R221] ;  /* 0x00000000dd28783b */ /* 0x000fe20000004200 */
[----:B------:R-:W-:Y:S02]  /*4f20*/  FMNMX.FTZ R133, R223, R133, !PT ;  /* 0x00000085df857209 */ /* 0x000fe40007810000 */
[----:B------:R-:W-:Y:S02]  /*4f30*/  ISETP.GT.AND P1, PT, R0, 0x41, PT ;  /* 0x000000410000780c */ /* 0x000fe40003f24270 */
[----:B------:R-:W-:Y:S02]  /*4f40*/  FSEL R118, R33, -INF , P0 ;  /* 0xff80000021767808 */ /* 0x000fe40000000000 */
[----:B------:R-:W-:Y:S02]  /*4f50*/  FMNMX.FTZ R2, R212, R2, !PT ;  /* 0x00000002d4027209 */ /* 0x000fe40007810000 */
[----:B------:R-:W-:-:S02]  /*4f60*/  FMNMX.FTZ R133, R95, R133, !PT ;  /* 0x000000855f857209 */ /* 0x000fc40007810000 */
[----:B------:R-:W-:Y:S02]  /*4f70*/  ISETP.GT.AND P0, PT, R0, 0x48, PT ;  /* 0x000000480000780c */ /* 0x000fe40003f04270 */
[----:B------:R-:W-:Y:S02]  /*4f80*/  FSEL R117, R32, -INF , P1 ;  /* 0xff80000020757808 */ /* 0x000fe40000800000 */
[----:B------:R-:W-:Y:S01]  /*4f90*/  FMNMX.FTZ R2, R118, R2, !PT ;  /* 0x0000000276027209 */ /* 0x000fe20007810000 */
[----:B------:R-:W-:Y:S01]  /*4fa0*/  LDSM.16.MT88.4 R32, [R217+0x800] ;  /* 0x00080000d920783b */ /* 0x000fe20000004200 */
[----:B------:R-:W-:Y:S02]  /*4fb0*/  FMNMX.FTZ R133, R107, R133, !PT ;  /* 0x000000856b857209 */ /* 0x000fe40007810000 */
[----:B------:R-:W-:Y:S02]  /*4fc0*/  ISETP.GT.AND P1, PT, R0, 0x49, PT ;  /* 0x000000490000780c */ /* 0x000fe40003f24270 */
[----:B------:R-:W-:Y:S01]  /*4fd0*/  FSEL R216, R31, -INF , P0 ;  /* 0xff8000001fd87808 */ /* 0x000fe20000000000 */
[----:B------:R-:W1:Y:S01]  /*4fe0*/  SHFL.BFLY PT, R3, R133, 0x2, 0x1f ;  /* 0x0c401f0085037f89 */ /* 0x000e6200000e0000 */
        /* <DEDUP_REMOVED lines=8> */
[----:B------:R-:W-:Y:S02]  /*5070*/  ISETP.GT.AND P1, PT, R0, 0x58, PT ;  /* 0x000000580000780c */ /* 0x000fe40003f24270 */
[----:B------:R-:W-:Y:S02]  /*5080*/  FSEL R114, R26, -INF , P2 ;  /* 0xff8000001a727808 */ /* 0x000fe40001000000 */
[----:B------:R-:W-:Y:S02]  /*5090*/  FMNMX.FTZ R2, R109, R2, !PT ;  /* 0x000000026d027209 */ /* 0x000fe40007810000 */
[----:B------:R-:W-:Y:S02]  /*50a0*/  ISETP.GT.AND P0, PT, R0, 0x59, PT ;  /* 0x000000590000780c */ /* 0x000fe40003f04270 */
[----:B------:R-:W-:Y:S02]  /*50b0*/  FSEL R119, R23, -INF , P1 ;  /* 0xff80000017777808 */ /* 0x000fe40000800000 */
[----:B------:R-:W-:-:S02]  /*50c0*/  FMNMX.FTZ R0, R114, R2, !PT ;  /* 0x0000000272007209 */ /* 0x000fc40007810000 */
[----:B------:R-:W-:Y:S02]  /*50d0*/  FSEL R121, R22, -INF , P0 ;  /* 0xff80000016797808 */ /* 0x000fe40000000000 */
        /* <DEDUP_REMOVED lines=19> */
[----:B-1----:R-:W-:-:S05]  /*5210*/  FMUL.FTZ R0, R132, c[0x0][0x2d0] ;  /* 0x0000b40084007a20 */ /* 0x002fca0000410000 */
[----:B------:R-:W-:Y:S01]  /*5220*/  FSEL R0, R0, RZ, P0 ;  /* 0x000000ff00007208 */ /* 0x000fe20000000000 */
[----:B--2---:R-:W-:Y:S02]  /*5230*/  FFMA.FTZ R3, R7, c[0x0][0x2d0], -R2 ;  /* 0x0000b40007037a23 */ /* 0x004fe40000010802 */
[----:B---3--:R-:W-:Y:S02]  /*5240*/  FADD.FTZ R123, R71, R70 ;  /* 0x00000046477b7221 */ /* 0x008fe40000010000 */
[----:B------:R1:W2:Y:S02]  /*5250*/  MUFU.EX2 R207, R3 ;  /* 0x0000000300cf7308 */ /* 0x0002a40000000800 */
[----:B-1----:R-:W-:-:S06]  /*5260*/  FFMA.FTZ R3, R12, c[0x0][0x2d0], -R2 ;  /* 0x0000b4000c037a23 */ /* 0x002fcc0000010802 */
[----:B------:R1:W-:Y:S02]  /*5270*/  MUFU.EX2 R209, R3 ;  /* 0x0000000300d17308 */ /* 0x0003e40000000800 */
[----:B-1----:R-:W-:Y:S02]  /*5280*/  FFMA.FTZ R3, R13, c[0x0][0x2d0], -R2 ;  /* 0x0000b4000d037a23 */ /* 0x002fe40000010802 */
[----:B------:R-:W-:Y:S04]  /*5290*/  LDSM.16.MT88.4 R12, [R218] ;  /* 0x00000000da0c783b */ /* 0x000fe80000004200 */
[----:B------:R1:W-:Y:S02]  /*52a0*/  MUFU.EX2 R208, R3 ;  /* 0x0000000300d07308 */ /* 0x0003e40000000800 */
[----:B-1----:R-:W-:-:S02]  /*52b0*/  FFMA.FTZ R3, R4, c[0x0][0x2d0], -R0 ;  /* 0x0000b40004037a23 */ /* 0x002fc40000010800 */
[----:B------:R-:W1:Y:S04]  /*52c0*/  LDSM.16.MT88.4 R4, [R217] ;  /* 0x00000000d904783b */ /* 0x000e680000004200 */
[----:B------:R3:W-:Y:S02]  /*52d0*/  MUFU.EX2 R69, R3 ;  /* 0x0000000300457308 */ /* 0x0007e40000000800 */
[----:B---3--:R-:W-:Y:S01]  /*52e0*/  FFMA.FTZ R3, R10, c[0x0][0x2d0], -R0 ;  /* 0x0000b4000a037a23 */ /* 0x008fe20000010800 */
[----:B--2---:R-:W-:-:S05]  /*52f0*/  F2FP.BF16.PACK_AB R10, R206, R207 ;  /* 0x000000cfce0a723e */ /* 0x004fca00000010ff */
[----:B------:R2:W3:Y:S02]  /*5300*/  MUFU.EX2 R68, R3 ;  /* 0x0000000300447308 */ /* 0x0004e40000000800 */
[----:B--2---:R-:W-:Y:S01]  /*5310*/  FFMA.FTZ R3, R9, c[0x0][0x2d0], -R0 ;  /* 0x0000b40009037a23 */ /* 0x004fe20000010800 */
[----:B---3--:R-:W-:-:S05]  /*5320*/  F2FP.BF16.PACK_AB R9, R68, R69 ;  /* 0x000000454409723e */ /* 0x008fca00000010ff */
[----:B------:R2:W-:Y:S02]  /*5330*/  MUFU.EX2 R134, R3 ;  /* 0x0000000300867308 */ /* 0x0005e40000000800 */
[----:B--2---:R-:W-:Y:S01]  /*5340*/  FFMA.FTZ R3, R8, c[0x0][0x2d0], -R0 ;  /* 0x0000b40008037a23 */ /* 0x004fe20000010800 */
[----:B------:R-:W-:Y:S01]  /*5350*/  F2FP.BF16.PACK_AB R8, R70, R71 ;  /* 0x000000474608723e */ /* 0x000fe200000010ff */
[----:B------:R-:W-:-:S04]  /*5360*/  IMAD.MOV.U32 R70, RZ, RZ, R94 ;  /* 0x000000ffff467224 */ /* 0x000fc800078e005e */
[----:B------:R2:W3:Y:S02]  /*5370*/  MUFU.EX2 R204, R3 ;  /* 0x0000000300cc7308 */ /* 0x0004e40000000800 */
[----:B--2---:R-:W-:Y:S01]  /*5380*/  FFMA.FTZ R3, R18, c[0x0][0x2d0], -R2 ;  /* 0x0000b40012037a23 */ /* 0x004fe20000010802 */
[----:B---3--:R-:W-:-:S05]  /*5390*/  F2FP.BF16.PACK_AB R11, R204, R134 ;  /* 0x00000086cc0b723e */ /* 0x008fca00000010ff */
[----:B------:R2:W-:Y:S02]  /*53a0*/  MUFU.EX2 R116, R3 ;  /* 0x0000000300747308 */ /* 0x0005e40000000800 */
[C---:B-1----:R-:W-:Y:S07]  /*53b0*/  HMMA.16816.F32.BF16 R36, R8.reuse, R4, RZ ;  /* 0x000000040824723c */ /* 0x042fee00000418ff */
[----:B------:R-:W-:Y:S01]  /*53c0*/  F2FP.BF16.PACK_AB R4, R208, R209 ;  /* 0x000000d1d004723e */ /* 0x000fe200000010ff */
[----:B------:R-:W-:Y:S01]  /*53d0*/  HMMA.16816.F32.BF16 R20, R8, R6, RZ ;  /* 0x000000060814723c */ /* 0x000fe200000418ff */
[----:B--2---:R-:W-:-:S04]  /*53e0*/  FFMA.FTZ R3, R19, c[0x0][0x2d0], -R2 ;  /* 0x0000b40013037a23 */ /* 0x004fc80000010802 */
[----:B------:R1:W2:Y:S02]  /*53f0*/  MUFU.EX2 R120, R3 ;  /* 0x0000000300787308 */ /* 0x0002a40000000800 */
[----:B-1----:R-:W-:Y:S01]  /*5400*/  FFMA.FTZ R3, R17, c[0x0][0x2d0], -R0 ;  /* 0x0000b40011037a23 */ /* 0x002fe20000010800 */
[----:B--2---:R-:W-:-:S05]  /*5410*/  F2FP.BF16.PACK_AB R6, R120, R116 ;  /* 0x000000747806723e */ /* 0x004fca00000010ff */
[----:B------:R1:W-:Y:S02]  /*5420*/  MUFU.EX2 R205, R3 ;  /* 0x0000000300cd7308 */ /* 0x0003e40000000800 */
[--C-:B-1----:R-:W-:Y:S02]  /*5430*/  FFMA.FTZ R3, R16, c[0x0][0x2d0], -R0.reuse ;  /* 0x0000b40010037a23 */ /* 0x102fe40000010800 */
[C---:B------:R-:W-:Y:S04]  /*5440*/  HMMA.16816.F32.BF16 R16, R8.reuse, R12, RZ ;  /* 0x0000000c0810723c */ /* 0x040fe800000418ff */
[----:B------:R1:W2:Y:S04]  /*5450*/  MUFU.EX2 R135, R3 ;  /* 0x0000000300877308 */ /* 0x0002a80000000800 */
[----:B------:R-:W-:Y:S01]  /*5460*/  HMMA.16816.F32.BF16 R12, R8, R14, RZ ;  /* 0x0000000e080c723c */ /* 0x000fe200000418ff */
[----:B-1----:R-:W-:Y:S01]  /*5470*/  FFMA.FTZ R3, R24, c[0x0][0x2d0], -R0 ;  /* 0x0000b40018037a23 */ /* 0x002fe20000010800 */
[----:B--2---:R-:W-:-:S03]  /*5480*/  F2FP.BF16.PACK_AB R5, R135, R205 ;  /* 0x000000cd8705723e */ /* 0x004fc600000010ff */
[----:B------:R1:W2:Y:S02]  /*5490*/  MUFU.EX2 R93, R3 ;  /* 0x00000003005d7308 */ /* 0x0002a40000000800 */
[----:B-1----:R-:W-:Y:S01]  /*54a0*/  FFMA.FTZ R3, R25, c[0x0][0x2d0], -R0 ;  /* 0x0000b40019037a23 */ /* 0x002fe20000010800 */
[-C--:B--2---:R-:W-:Y:S01]  /*54b0*/  MOV R71, R93.reuse ;  /* 0x0000005d00477202 */ /* 0x084fe20000000f00 */
[----:B------:R-:W-:Y:S04]  /*54c0*/  HMMA.16816.F32.BF16 R24, R8, R40, RZ ;  /* 0x000000280818723c */ /* 0x000fe800000418ff */
[----:B------:R-:W1:Y:S02]  /*54d0*/  MUFU.EX2 R108, R3 ;  /* 0x00000003006c7308 */ /* 0x000e640000000800 */
[----:B-1----:R-:W-:Y:S01]  /*54e0*/  F2FP.BF16.PACK_AB R7, R108, R93 ;  /* 0x0000005d6c07723e */ /* 0x002fe200000010ff */
[----:B------:R-:W-:-:S06]  /*54f0*/  FFMA.FTZ R3, R76, c[0x0][0x2d0], -R2 ;  /* 0x0000b4004c037a23 */ /* 0x000fcc0000010802 */
[C---:B------:R-:W-:Y:S08]  /*5500*/  HMMA.16816.F32.BF16 R200, R4.reuse, R28, R16 ;  /* 0x0000001c04c8723c */ /* 0x040ff00000041810 */
[----:B------:R-:W-:Y:S01]  /*5510*/  HMMA.16816.F32.BF16 R196, R4, R30, R12 ;  /* 0x0000001e04c4723c */ /* 0x000fe2000004180c */
[----:B------:R-:W1:Y:S07]  /*5520*/  LDSM.16.MT88.4 R28, [R218+0x3000] ;  /* 0x00300000da1c783b */ /* 0x000e6e0000004200 */
[----:B------:R-:W-:Y:S01]  /*5530*/  HMMA.16816.F32.BF16 R16, R8, R42, RZ ;  /* 0x0000002a0810723c */ /* 0x000fe200000418ff */
[----:B------:R-:W-:Y:S07]  /*5540*/  LDSM.16.MT88.4 R40, [R221+0x3000] ;  /* 0x00300000dd28783b */ /* 0x000fee0000004200 */
[C---:B------:R-:W-:Y:S01]  /*5550*/  HMMA.16816.F32.BF16 R88, R4.reuse, R32, R36 ;  /* 0x000000200458723c */ /* 0x040fe20000041824 */
[----:B------:R-:W-:Y:S07]  /*5560*/  LDSM.16.MT88.4 R36, [R217+0x6000] ;  /* 0x00600000d924783b */ /* 0x000fee0000004200 */
[----:B------:R-:W-:Y:S01]  /*5570*/  HMMA.16816.F32.BF16 R84, R4, R34, R20 ;  /* 0x000000220454723c */ /* 0x000fe20000041814 */
[----:B------:R-:W2:Y:S07]  /*5580*/  LDSM.16.MT88.4 R32, [R217+0x3800] ;  /* 0x00380000d920783b */ /* 0x000eae0000004200 */
[----:B------:R-:W-:Y:S08]  /*5590*/  HMMA.16816.F32.BF16 R12, R8, R44, RZ ;  /* 0x0000002c080c723c */ /* 0x000ff000000418ff */
[C---:B------:R-:W-:Y:S08]  /*55a0*/  HMMA.16816.F32.BF16 R80, R4.reuse, R48, R24 ;  /* 0x000000300450723c */ /* 0x040ff00000041818 */
[----:B------:R-:W-:Y:S01]  /*55b0*/  HMMA.16816.F32.BF16 R188, R4, R50, R16 ;  /* 0x0000003204bc723c */ /* 0x000fe20000041810 */
[----:B------:R-:W-:Y:S07]  /*55c0*/  LDSM.16.MT88.4 R48, [R221+0x3800] ;  /* 0x00380000dd30783b */ /* 0x000fee0000004200 */
[C---:B------:R-:W-:Y:S01]  /*55d0*/  HMMA.16816.F32.BF16 R24, R8.reuse, R46, RZ ;  /* 0x0000002e0818723c */ /* 0x040fe200000418ff */
[----:B------:R-:W3:Y:S07]  /*55e0*/  LDSM.16.MT88.4 R44, [R220+0x3000] ;  /* 0x00300000dc2c783b */ /* 0x000eee0000004200 */
[C---:B------:R-:W-:Y:S08]  /*55f0*/  HMMA.16816.F32.BF16 R20, R8.reuse, R56, RZ ;  /* 0x000000380814723c */ /* 0x040ff000000418ff */
[----:B------:R-:W-:Y:S01]  /*5600*/  HMMA.16816.F32.BF16 R16, R8, R58, RZ ;  /* 0x0000003a0810723c */ /* 0x000fe200000418ff */
[----:B------:R-:W-:Y:S07]  /*5610*/  LDSM.16.MT88.4 R56, [R218+0x6000] ;  /* 0x00600000da38783b */ /* 0x000fee0000004200 */
[----:B------:R-:W-:Y:S08]  /*5620*/  HMMA.16816.F32.BF16 R192, R4, R60, R12 ;  /* 0x0000003c04c0723c */ /* 0x000ff0000004180c */
[----:B-1----:R-:W-:Y:S08]  /*5630*/  HMMA.16816.F32.BF16 R12, R8, R28, RZ ;  /* 0x0000001c080c723c */ /* 0x002ff000000418ff */
[C---:B--2---:R-:W-:Y:S08]  /*5640*/  HMMA.16816.F32.BF16 R180, R4.reuse, R32, R20 ;  /* 0x0000002004b4723c */ /* 0x044ff00000041814 */
[----:B------:R-:W-:Y:S01]  /*5650*/  HMMA.16816.F32.BF16 R172, R4, R34, R16 ;  /* 0x0000002204ac723c */ /* 0x000fe20000041810 */
[----:B------:R-:W1:Y:S07]  /*5660*/  LDSM.16.MT88.4 R32, [R220+0x3800] ;  /* 0x00380000dc20783b */ /* 0x000e6e0000004200 */
[----:B------:R-:W-:Y:S08]  /*5670*/  HMMA.16816.F32.BF16 R28, R8, R30, RZ ;  /* 0x0000001e081c723c */ /* 0x000ff000000418ff */
[C---:B------:R-:W-:Y:S01]  /*5680*/  HMMA.16816.F32.BF16 R184, R4.reuse, R62, R24 ;  /* 0x0000003e04b8723c */ /* 0x040fe20000041818 */
[----:B------:R-:W2:Y:S07]  /*5690*/  LDSM.16.MT88.4 R60, [R217+0x6800] ;  /* 0x00680000d93c783b */ /* 0x000eae0000004200 */
[----:B------:R-:W-:Y:S08]  /*56a0*/  HMMA.16816.F32.BF16 R168, R4, R52, R12 ;  /* 0x0000003404a8723c */ /* 0x000ff0000004180c */
[C---:B---3--:R-:W-:Y:S08]  /*56b0*/  HMMA.16816.F32.BF16 R16, R8.reuse, R44, RZ ;  /* 0x0000002c0810723c */ /* 0x048ff000000418ff */
[C---:B------:R-:W-:Y:S01]  /*56c0*/  HMMA.16816.F32.BF16 R12, R8.reuse, R46, RZ ;  /* 0x0000002e080c723c */ /* 0x040fe200000418ff */
[----:B------:R-:W-:Y:S07]  /*56d0*/  LDSM.16.MT88.4 R44, [R220+0x6000] ;  /* 0x00600000dc2c783b */ /* 0x000fee0000004200 */
[C---:B------:R-:W-:Y:S08]  /*56e0*/  HMMA.16816.F32.BF16 R20, R8.reuse, R42, RZ ;  /* 0x0000002a0814723c */ /* 0x040ff000000418ff */
[----:B------:R-:W-:Y:S01]  /*56f0*/  HMMA.16816.F32.BF16 R24, R8, R40, RZ ;  /* 0x000000280818723c */ /* 0x000fe200000418ff */
[----:B------:R-:W3:Y:S07]  /*5700*/  LDSM.16.MT88.4 R40, [R218+0x6800] ;  /* 0x00680000da28783b */ /* 0x000eee0000004200 */
[----:B------:R-:W-:Y:S01]  /*5710*/  HMMA.16816.F32.BF16 R160, R4, R54, R28 ;  /* 0x0000003604a0723c */ /* 0x000fe2000004181c */
[----:B------:R-:W4:Y:S07]  /*5720*/  LDSM.16.MT88.4 R52, [R221+0x6800] ;  /* 0x00680000dd34783b */ /* 0x000f2e0000004200 */
[----:B------:R-:W-:Y:S08]  /*5730*/  HMMA.16816.F32.BF16 R28, R8, R36, RZ ;  /* 0x00000024081c723c */ /* 0x000ff000000418ff */
[C---:B-1----:R-:W-:Y:S08]  /*5740*/  HMMA.16816.F32.BF16 R156, R4.reuse, R32, R16 ;  /* 0x00000020049c723c */ /* 0x042ff00000041810 */
[C---:B------:R-:W-:Y:S01]  /*5750*/  HMMA.16816.F32.BF16 R148, R4.reuse, R34, R12 ;  /* 0x000000220494723c */ /* 0x040fe2000004180c */
[----:B------:R-:W1:Y:S07]  /*5760*/  LDSM.16.MT88.4 R32, [R220+0x6800] ;  /* 0x00680000dc20783b */ /* 0x000e6e0000004200 */
[----:B------:R-:W-:Y:S08]  /*5770*/  HMMA.16816.F32.BF16 R152, R4, R50, R20 ;  /* 0x000000320498723c */ /* 0x000ff00000041814 */
[C---:B------:R-:W-:Y:S08]  /*5780*/  HMMA.16816.F32.BF16 R16, R8.reuse, R58, RZ ;  /* 0x0000003a0810723c */ /* 0x040ff000000418ff */
[C---:B------:R-:W-:Y:S07]  /*5790*/  HMMA.16816.F32.BF16 R12, R8.reuse, R64, RZ ;  /* 0x00000040080c723c */ /* 0x040fee00000418ff */
[----:B------:R-:W-:Y:S01]  /*57a0*/  MOV R65, R122 ;  /* 0x0000007a00417202 */ /* 0x000fe20000000f00 */
[----:B------:R-:W-:Y:S01]  /*57b0*/  HMMA.16816.F32.BF16 R20, R8, R56, RZ ;  /* 0x000000380814723c */ /* 0x000fe200000418ff */
[----:B------:R-:W-:-:S02]  /*57c0*/  FADD.FTZ R122, R69, R68 ;  /* 0x00000044457a7221 */ /* 0x000fc40000010000 */
[----:B------:R-:W-:-:S05]  /*57d0*/  IMAD.MOV.U32 R69, RZ, RZ, R92 ;  /* 0x000000ffff457224 */ /* 0x000fca00078e005c */
[----:B------:R-:W-:Y:S08]  /*57e0*/  HMMA.16816.F32.BF16 R164, R4, R48, R24 ;  /* 0x0000003004a4723c */ /* 0x000ff00000041818 */
[----:B------:R-:W-:Y:S01]  /*57f0*/  HMMA.16816.F32.BF16 R24, R8, R38, RZ ;  /* 0x000000260818723c */ /* 0x000fe200000418ff */
[----:B------:R-:W-:Y:S07]  /*5800*/  LDSM.16.MT88.4 R36, [R218+0x9000] ;  /* 0x00900000da24783b */ /* 0x000fee0000004200 */
[C---:B--2---:R-:W-:Y:S01]  /*5810*/  HMMA.16816.F32.BF16 R56, R4.reuse, R60, R28 ;  /* 0x0000003c0438723c */ /* 0x044fe2000004181c */
[----:B------:R-:W2:Y:S06]  /*5820*/  LDSM.16.MT88.4 R28, [R217+0x9000] ;  /* 0x00900000d91c783b */ /* 0x000eac0000004200 */
[----:B------:R-:W-:Y:S01]  /*5830*/  IMAD.MOV.U32 R60, RZ, RZ, R119 ;  /* 0x000000ffff3c7224 */ /* 0x000fe200078e0077 */
[----:B---3--:R-:W-:Y:S01]  /*5840*/  HMMA.16816.F32.BF16 R96, R4, R42, R16 ;  /* 0x0000002a0460723c */ /* 0x008fe20000041810 */
[----:B------:R-:W-:-:S02]  /*5850*/  IMAD.MOV.U32 R61, RZ, RZ, R121 ;  /* 0x000000ffff3d7224 */ /* 0x000fc400078e0079 */
[----:B------:R3:W-:Y:S05]  /*5860*/  MUFU.EX2 R121, R3 ;  /* 0x0000000300797308 */ /* 0x0007ea0000000800 */
[C---:B----4-:R-:W-:Y:S08]  /*5870*/  HMMA.16816.F32.BF16 R140, R4.reuse, R52, R12 ;  /* 0x00000034048c723c */ /* 0x050ff0000004180c */
[----:B------:R-:W-:Y:S01]  /*5880*/  HMMA.16816.F32.BF16 R176, R4, R40, R20 ;  /* 0x0000002804b0723c */ /* 0x000fe20000041814 */
[----:B---3--:R-:W-:-:S07]  /*5890*/  FFMA.FTZ R3, R79, c[0x0][0x2d0], -R2 ;  /* 0x0000b4004f037a23 */ /* 0x008fce0000010802 */
[C---:B------:R-:W-:Y:S08]  /*58a0*/  HMMA.16816.F32.BF16 R16, R8.reuse, R44, RZ ;  /* 0x0000002c0810723c */ /* 0x040ff000000418ff */
[C---:B------:R-:W-:Y:S08]  /*58b0*/  HMMA.16816.F32.BF16 R12, R8.reuse, R46, RZ ;  /* 0x0000002e080c723c */ /* 0x040ff000000418ff */
[----:B------:R-:W-:Y:S07]  /*58c0*/  HMMA.16816.F32.BF16 R20, R8, R66, RZ ;  /* 0x000000420814723c */ /* 0x000fee00000418ff */
[----:B------:R-:W-:Y:S01]  /*58d0*/  IMAD.MOV.U32 R67, RZ, RZ, R117 ;  /* 0x000000ffff437224 */ /* 0x000fe200078e0075 */
[C---:B------:R-:W-:Y:S01]  /*58e0*/  HMMA.16816.F32.BF16 R144, R4.reuse, R62, R24 ;  /* 0x0000003e0490723c */ /* 0x040fe20000041818 */
[----:B------:R-:W3:Y:S01]  /*58f0*/  LDSM.16.MT88.4 R24, [R217+0x9800] ;  /* 0x00980000d918783b */ /* 0x000ee20000004200 */
[----:B------:R-:W-:Y:S01]  /*5900*/  IMAD.MOV.U32 R66, RZ, RZ, R116 ;  /* 0x000000ffff427224 */ /* 0x000fe200078e0074 */
[----:B------:R4:W2:Y:S04]  /*5910*/  MUFU.EX2 R63, R3 ;  /* 0x00000003003f7308 */ /* 0x0008a80000000800 */
[----:B------:R-:W-:Y:S01]  /*5920*/  MOV R62, R118 ;  /* 0x00000076003e7202 */ /* 0x000fe20000000f00 */
[C---:B-1----:R-:W-:Y:S08]  /*5930*/  HMMA.16816.F32.BF16 R128, R4.reuse, R32, R16 ;  /* 0x000000200480723c */ /* 0x042ff00000041810 */
[----:B------:R-:W-:Y:S01]  /*5940*/  HMMA.16816.F32.BF16 R124, R4, R34, R12 ;  /* 0x00000022047c723c */ /* 0x000fe2000004180c */
[----:B------:R-:W1:Y:S01]  /*5950*/  LDSM.16.MT88.4 R32, [R218+0x9800] ;  /* 0x00980000da20783b */ /* 0x000e620000004200 */
[----:B----4-:R-:W-:-:S04]  /*5960*/  FFMA.FTZ R3, R78, c[0x0][0x2d0], -R2 ;  /* 0x0000b4004e037a23 */ /* 0x010fc80000010802 */
[----:B------:R4:W-:Y:S02]  /*5970*/  MUFU.EX2 R222, R3 ;  /* 0x0000000300de7308 */ /* 0x0009e40000000800 */
[----:B------:R-:W-:Y:S08]  /*5980*/  HMMA.16816.F32.BF16 R136, R4, R54, R20 ;  /* 0x000000360488723c */ /* 0x000ff00000041814 */
[C---:B--2---:R-:W-:Y:S07]  /*5990*/  HMMA.16816.F32.BF16 R20, R8.reuse, R28, RZ ;  /* 0x0000001c0814723c */ /* 0x044fee00000418ff */
[----:B------:R-:W-:Y:S01]  /*59a0*/  MOV R29, R115 ;  /* 0x00000073001d7202 */ /* 0x000fe20000000f00 */
[----:B------:R-:W-:Y:S01]  /*59b0*/  HMMA.16816.F32.BF16 R16, R8, R30, RZ ;  /* 0x0000001e0810723c */ /* 0x000fe200000418ff */
[----:B------:R-:W-:-:S02]  /*59c0*/  IMAD.MOV.U32 R28, RZ, RZ, R114 ;  /* 0x000000ffff1c7224 */ /* 0x000fc400078e0072 */
[----:B----4-:R-:W-:-:S04]  /*59d0*/  FFMA.FTZ R3, R77, c[0x0][0x2d0], -R2 ;  /* 0x0000b4004d037a23 */ /* 0x010fc80000010802 */
[----:B------:R-:W-:Y:S01]  /*59e0*/  IMAD.MOV.U32 R31, RZ, RZ, R113 ;  /* 0x000000ffff1f7224 */ /* 0x000fe200078e0071 */
[----:B------:R-:W-:Y:S01]  /*59f0*/  HMMA.16816.F32.BF16 R12, R8, R36, RZ ;  /* 0x00000024080c723c */ /* 0x000fe200000418ff */
[----:B------:R-:W-:Y:S01]  /*5a00*/  MOV R30, R112 ;  /* 0x00000070001e7202 */ /* 0x000fe20000000f00 */
[----:B------:R2:W-:Y:S06]  /*5a10*/  MUFU.EX2 R64, R3 ;  /* 0x0000000300407308 */ /* 0x0005ec0000000800 */
[C---:B---3--:R-:W-:Y:S01]  /*5a20*/  HMMA.16816.F32.BF16 R116, R4.reuse, R24, R20 ;  /* 0x000000180474723c */ /* 0x048fe20000041814 */
[----:B------:R-:W3:Y:S06]  /*5a30*/  LDSM.16.MT88.4 R20, [R221+0x9000] ;  /* 0x00900000dd14783b */ /* 0x000eec0000004200 */
[----:B------:R-:W-:Y:S01]  /*5a40*/  IMAD.MOV.U32 R25, RZ, RZ, R110 ;  /* 0x000000ffff197224 */ /* 0x000fe200078e006e */
[----:B------:R-:W-:Y:S01]  /*5a50*/  HMMA.16816.F32.BF16 R112, R4, R26, R16 ;  /* 0x0000001a0470723c */ /* 0x000fe20000041810 */
[----:B------:R-:W-:Y:S01]  /*5a60*/  IMAD.MOV.U32 R24, RZ, RZ, R109 ;  /* 0x000000ffff187224 */ /* 0x000fe200078e006d */
[----:B------:R-:W4:Y:S01]  /*5a70*/  LDSM.16.MT88.4 R16, [R221+0x9800] ;  /* 0x00980000dd10783b */ /* 0x000f220000004200 */
[----:B--2---:R-:W-:-:S04]  /*5a80*/  FFMA.FTZ R3, R75, c[0x0][0x2d0], -R0 ;  /* 0x0000b4004b037a23 */ /* 0x004fc80000010800 */
[----:B------:R-:W-:Y:S01]  /*5a90*/  MOV R27, R111 ;  /* 0x0000006f001b7202 */ /* 0x000fe20000000f00 */
[----:B------:R-:W-:Y:S02]  /*5aa0*/  IMAD.MOV.U32 R26, RZ, RZ, R108 ;  /* 0x000000ffff1a7224 */ /* 0x000fe400078e006c */
[----:B-1----:R-:W-:Y:S07]  /*5ab0*/  HMMA.16816.F32.BF16 R108, R4, R32, R12 ;  /* 0x00000020046c723c */ /* 0x002fee000004180c */
[----:B------:R-:W-:Y:S01]  /*5ac0*/  MOV R32, R107 ;  /* 0x0000006b00207202 */ /* 0x000fe20000000f00 */
[----:B------:R-:W-:Y:S01]  /*5ad0*/  HMMA.16816.F32.BF16 R12, R8, R38, RZ ;  /* 0x00000026080c723c */ /* 0x000fe200000418ff */
[----:B------:R-:W-:-:S02]  /*5ae0*/  IMAD.MOV.U32 R33, RZ, RZ, R120 ;  /* 0x000000ffff217224 */ /* 0x000fc400078e0078 */
[----:B------:R1:W-:Y:S02]  /*5af0*/  MUFU.EX2 R120, R3 ;  /* 0x0000000300787308 */ /* 0x0003e40000000800 */
[----:B-1----:R-:W-:-:S06]  /*5b00*/  FFMA.FTZ R3, R74, c[0x0][0x2d0], -R0 ;  /* 0x0000b4004a037a23 */ /* 0x002fcc0000010800 */
[----:B------:R1:W2:Y:S11]  /*5b10*/  MUFU.EX2 R219, R3 ;  /* 0x0000000300db7308 */ /* 0x0002b60000000800 */
[----:B------:R-:W-:Y:S02]  /*5b20*/  @!UPT UIADD3 URZ, URZ, URZ, URZ ;  /* 0x0000003f3f3ff290 */ /* 0x000fe4000fffe03f */
[----:B------:R-:W-:Y:S07]  /*5b30*/  HMMA.16816.F32.BF16 R104, R4, R34, R12 ;  /* 0x000000220468723c */ /* 0x000fee000004180c */
[----:B------:R-:W-:Y:S01]  /*5b40*/  IMAD.MOV.U32 R35, RZ, RZ, R95 ;  /* 0x000000ffff237224 */ /* 0x000fe200078e005f */
[----:B---3--:R-:W-:Y:S01]  /*5b50*/  HMMA.16816.F32.BF16 R12, R8, R20, RZ ;  /* 0x00000014080c723c */ /* 0x008fe200000418ff */
[----:B-1----:R-:W-:-:S04]  /*5b60*/  FFMA.FTZ R3, R73, c[0x0][0x2d0], -R0 ;  /* 0x0000b40049037a23 */ /* 0x002fc80000010800 */
[----:B------:R1:W-:Y:S11]  /*5b70*/  MUFU.EX2 R34, R3 ;  /* 0x0000000300227308 */ /* 0x0003f60000000800 */
[----:B------:R-:W-:Y:S08]  /*5b80*/  @!UPT UIADD3 URZ, URZ, URZ, URZ ;  /* 0x0000003f3f3ff290 */ /* 0x000ff0000fffe03f */
[----:B----4-:R-:W-:Y:S01]  /*5b90*/  HMMA.16816.F32.BF16 R100, R4, R16, R12 ;  /* 0x000000100464723c */ /* 0x010fe2000004180c */
[----:B-1----:R-:W-:-:S04]  /*5ba0*/  FFMA.FTZ R3, R72, c[0x0][0x2d0], -R0 ;  /* 0x0000b40048037a23 */ /* 0x002fc80000010800 */
[----:B------:R1:W3:Y:S03]  /*5bb0*/  MUFU.EX2 R68, R3 ;  /* 0x0000000300447308 */ /* 0x0002e60000000800 */
[----:B------:R-:W-:Y:S01]  /*5bc0*/  HMMA.16816.F32.BF16 R12, R8, R22, RZ ;  /* 0x00000016080c723c */ /* 0x000fe200000418ff */
[----:B-1----:R-:W-:-:S04]  /*5bd0*/  IMAD.MOV.U32 R3, RZ, RZ, R65 ;  /* 0x000000ffff037224 */ /* 0x002fc800078e0041 */
[----:B------:R-:W-:Y:S11]  /*5be0*/  FFMA.FTZ R3, R3, c[0x0][0x2d0], -R2 ;  /* 0x0000b40003037a23 */ /* 0x000ff60000010802 */
[----:B------:R-:W-:Y:S08]  /*5bf0*/  @!UPT UIADD3 URZ, URZ, URZ, URZ ;  /* 0x0000003f3f3ff290 */ /* 0x000ff0000fffe03f */
[----:B------:R-:W-:Y:S01]  /*5c00*/  HMMA.16816.F32.BF16 R92, R4, R18, R12 ;  /* 0x00000012045c723c */ /* 0x000fe2000004180c */
[----:B------:R-:W1:Y:S07]  /*5c10*/  LDSM.16.MT88.4 R12, [R220+0x9000] ;  /* 0x00900000dc0c783b */ /* 0x000e6e0000004200 */
[C---:B-1----:R-:W-:Y:S08]  /*5c20*/  HMMA.16816.F32.BF16 R16, R8.reuse, R12, RZ ;  /* 0x0000000c0810723c */ /* 0x042ff000000418ff */
[----:B------:R-:W-:Y:S01]  /*5c30*/  HMMA.16816.F32.BF16 R8, R8, R14, RZ ;  /* 0x0000000e0808723c */ /* 0x000fe200000418ff */
[----:B------:R-:W1:Y:S11]  /*5c40*/  LDSM.16.MT88.4 R12, [R220+0x9800] ;  /* 0x00980000dc0c783b */ /* 0x000e760000004200 */
[----:B------:R-:W-:Y:S04]  /*5c50*/  @!UPT UIADD3 URZ, URZ, URZ, URZ ;  /* 0x0000003f3f3ff290 */ /* 0x000fe8000fffe03f */
[C---:B-1----:R-:W-:Y:S08]  /*5c60*/  HMMA.16816.F32.BF16 R52, R4.reuse, R12, R16 ;  /* 0x0000000c0434723c */ /* 0x042ff00000041810 */
[----:B------:R-:W-:Y:S01]  /*5c70*/  HMMA.16816.F32.BF16 R12, R4, R14, R8 ;  /* 0x0000000e040c723c */ /* 0x000fe20000041808 */
[----:B------:R-:W1:Y:S06]  /*5c80*/  LDSM.16.MT88.4 R8, [R217+0x1000] ;  /* 0x00100000d908783b */ /* 0x000e6c0000004200 */
[----:B------:R-:W-:-:S02]  /*5c90*/  F2FP.BF16.PACK_AB R4, R63, R121 ;  /* 0x000000793f04723e */ /* 0x000fc400000010ff */
[----:B--2---:R-:W-:Y:S02]  /*5ca0*/  F2FP.BF16.PACK_AB R5, R219, R120 ;  /* 0x00000078db05723e */ /* 0x004fe400000010ff */
[----:B------:R-:W-:Y:S02]  /*5cb0*/  F2FP.BF16.PACK_AB R6, R64, R222 ;  /* 0x000000de4006723e */ /* 0x000fe400000010ff */
[----:B---3--:R-:W-:-:S07]  /*5cc0*/  F2FP.BF16.PACK_AB R7, R68, R34 ;  /* 0x000000224407723e */ /* 0x008fce00000010ff */
[C---:B-1----:R-:W-:Y:S08]  /*5cd0*/  HMMA.16816.F32.BF16 R88, R4.reuse, R8, R88 ;  /* 0x000000080458723c */ /* 0x042ff00000041858 */
[C---:B------:R-:W-:Y:S01]  /*5ce0*/  HMMA.16816.F32.BF16 R48, R4.reuse, R10, R84 ;  /* 0x0000000a0430723c */ /* 0x040fe20000041854 */
[----:B------:R-:W1:Y:S07]  /*5cf0*/  LDSM.16.MT88.4 R8, [R218+0x1000] ;  /* 0x00100000da08783b */ /* 0x000e6e0000004200 */
[C---:B-1----:R-:W-:Y:S07]  /*5d00*/  HMMA.16816.F32.BF16 R84, R4.reuse, R8, R200 ;  /* 0x000000080454723c */ /* 0x042fee00000418c8 */
[----:B------:R-:W-:Y:S01]  /*5d10*/  MOV R203, R64 ;  /* 0x0000004000cb7202 */ /* 0x000fe20000000f00 */
[----:B------:R-:W-:Y:S01]  /*5d20*/  HMMA.16816.F32.BF16 R44, R4, R10, R196 ;  /* 0x0000000a042c723c */ /* 0x000fe200000418c4 */
[----:B------:R-:W1:Y:S01]  /*5d30*/  LDSM.16.MT88.4 R8, [R221+0x1000] ;  /* 0x00100000dd08783b */ /* 0x000e620000004200 */
[----:B------:R-:W-:Y:S01]  /*5d40*/  MOV R200, R63 ;  /* 0x0000003f00c87202 */ /* 0x000fe20000000f00 */
[----:B------:R-:W-:-:S02]  /*5d50*/  IMAD.MOV.U32 R201, RZ, RZ, R60 ;  /* 0x000000ffffc97224 */ /* 0x000fc400078e003c */
[----:B------:R-:W-:Y:S02]  /*5d60*/  IMAD.MOV.U32 R202, RZ, RZ, R61 ;  /* 0x000000ffffca7224 */ /* 0x000fe400078e003d */
[----:B------:R-:W-:Y:S01]  /*5d70*/  IMAD.MOV.U32 R196, RZ, RZ, R29 ;  /* 0x000000ffffc47224 */ /* 0x000fe200078e001d */
[----:B------:R-:W-:Y:S01]  /*5d80*/  MOV R197, R66 ;  /* 0x0000004200c57202 */ /* 0x000fe20000000f00 */
[----:B------:R-:W-:Y:S02]  /*5d90*/  IMAD.MOV.U32 R198, RZ, RZ, R67 ;  /* 0x000000ffffc67224 */ /* 0x000fe400078e0043 */
[----:B------:R-:W-:Y:S01]  /*5da0*/  IMAD.MOV.U32 R199, RZ, RZ, R62 ;  /* 0x000000ffffc77224 */ /* 0x000fe200078e003e */
[C---:B-1----:R-:W-:Y:S08]  /*5db0*/  HMMA.16816.F32.BF16 R80, R4.reuse, R8, R80 ;  /* 0x000000080450723c */ /* 0x042ff00000041850 */
[----:B------:R-:W-:Y:S01]  /*5dc0*/  HMMA.16816.F32.BF16 R40, R4, R10, R188 ;  /* 0x0000000a0428723c */ /* 0x000fe200000418bc */
[----:B------:R-:W1:Y:S06]  /*5dd0*/  LDSM.16.MT88.4 R8, [R220+0x1000] ;  /* 0x00100000dc08783b */ /* 0x000e6c0000004200 */
[----:B------:R-:W-:Y:S01]  /*5de0*/  IMAD.MOV.U32 R189, RZ, RZ, R30 ;  /* 0x000000ffffbd7224 */ /* 0x000fe200078e001e */
[----:B------:R-:W-:Y:S01]  /*5df0*/  MOV R190, R31 ;  /* 0x0000001f00be7202 */ /* 0x000fe20000000f00 */
[----:B------:R-:W-:-:S02]  /*5e00*/  IMAD.MOV.U32 R191, RZ, RZ, R28 ;  /* 0x000000ffffbf7224 */ /* 0x000fc400078e001c */
[----:B------:R-:W-:Y:S01]  /*5e10*/  IMAD.MOV.U32 R188, RZ, RZ, R25 ;  /* 0x000000ffffbc7224 */ /* 0x000fe200078e0019 */
[C---:B-1----:R-:W-:Y:S07]  /*5e20*/  HMMA.16816.F32.BF16 R76, R4.reuse, R8, R192 ;  /* 0x00000008044c723c */ /* 0x042fee00000418c0 */
[----:B------:R-:W-:Y:S01]  /*5e30*/  MOV R195, R34 ;  /* 0x0000002200c37202 */ /* 0x000fe20000000f00 */
[----:B------:R-:W-:Y:S01]  /*5e40*/  HMMA.16816.F32.BF16 R36, R4, R10, R184 ;  /* 0x0000000a0424723c */ /* 0x000fe200000418b8 */
[----:B------:R-:W1:Y:S01]  /*5e50*/  LDSM.16.MT88.4 R8, [R217+0x4000] ;  /* 0x00400000d908783b */ /* 0x000e620000004200 */
[----:B------:R-:W-:Y:S01]  /*5e60*/  MOV R192, R68 ;  /* 0x0000004400c07202 */ /* 0x000fe20000000f00 */
[----:B------:R-:W-:-:S02]  /*5e70*/  IMAD.MOV.U32 R193, RZ, RZ, R71 ;  /* 0x000000ffffc17224 */ /* 0x000fc400078e0047 */
[----:B------:R-:W-:Y:S02]  /*5e80*/  IMAD.MOV.U32 R194, RZ, RZ, R70 ;  /* 0x000000ffffc27224 */ /* 0x000fe400078e0046 */
[----:B------:R-:W-:Y:S01]  /*5e90*/  MOV R184, R33 ;  /* 0x0000002100b87202 */ /* 0x000fe20000000f00 */
[----:B------:R-:W-:Y:S01]  /*5ea0*/  IMAD.MOV.U32 R185, RZ, RZ, R26 ;  /* 0x000000ffffb97224 */ /* 0x000fe200078e001a */
[----:B------:R-:W-:Y:S01]  /*5eb0*/  MOV R187, R24 ;  /* 0x0000001800bb7202 */ /* 0x000fe20000000f00 */
[----:B------:R-:W-:Y:S01]  /*5ec0*/  IMAD.MOV.U32 R186, RZ, RZ, R27 ;  /* 0x000000ffffba7224 */ /* 0x000fe200078e001b */
[----:B-1----:R-:W-:Y:S07]  /*5ed0*/  HMMA.16816.F32.BF16 R72, R4, R8, R180 ;  /* 0x000000080448723c */ /* 0x002fee00000418b4 */
[----:B------:R-:W-:-:S02]  /*5ee0*/  IMAD.MOV.U32 R182, RZ, RZ, R35 ;  /* 0x000000ffffb67224 */ /* 0x000fc400078e0023 */
[----:B------:R-:W-:Y:S02]  /*5ef0*/  IMAD.MOV.U32 R181, RZ, RZ, R32 ;  /* 0x000000ffffb57224 */ /* 0x000fe400078e0020 */
[C---:B------:R-:W-:Y:S01]  /*5f00*/  HMMA.16816.F32.BF16 R32, R4.reuse, R10, R172 ;  /* 0x0000000a0420723c */ /* 0x040fe200000418ac */
[----:B------:R-:W1:Y:S01]  /*5f10*/  LDSM.16.MT88.4 R8, [R218+0x4000] ;  /* 0x00400000da08783b */ /* 0x000e620000004200 */
[----:B------:R-:W-:Y:S02]  /*5f20*/  IMAD.MOV.U32 R183, RZ, RZ, R69 ;  /* 0x000000ffffb77224 */ /* 0x000fe400078e0045 */
[----:B------:R-:W-:Y:S01]  /*5f30*/  IMAD.MOV.U32 R180, RZ, RZ, R181 ;  /* 0x000000ffffb47224 */ /* 0x000fe200078e00b5 */
[----:B------:R-:W-:Y:S01]  /*5f40*/  MOV R181, R182 ;  /* 0x000000b600b57202 */ /* 0x000fe20000000f00 */
[----:B------:R-:W-:Y:S02]  /*5f50*/  IMAD.MOV.U32 R182, RZ, RZ, R223 ;  /* 0x000000ffffb67224 */ /* 0x000fe400078e00df */
        /* <DEDUP_REMOVED lines=37> */
[----:B------:R-:W-:-:S02]  /*61b0*/  MOV R119, R190 ;  /* 0x000000be00777202 */ /* 0x000fc40000000f00 */
[----:B------:R-:W-:Y:S01]  /*61c0*/  MOV R116, R187 ;  /* 0x000000bb00747202 */ /* 0x000fe20000000f00 */
[----:B------:R-:W-:Y:S02]  /*61d0*/  IMAD.MOV.U32 R187, RZ, RZ, R199 ;  /* 0x000000ffffbb7224 */ /* 0x000fe400078e00c7 */
[C---:B-1----:R-:W-:Y:S08]  /*61e0*/  HMMA.16816.F32.BF16 R160, R4.reuse, R8, R108 ;  /* 0x0000000804a0723c */ /* 0x042ff0000004186c */
[----:B------:R-:W-:Y:S01]  /*61f0*/  HMMA.16816.F32.BF16 R136, R4, R10, R104 ;  /* 0x0000000a0488723c */ /* 0x000fe20000041868 */
[----:B------:R-:W1:Y:S01]  /*6200*/  LDSM.16.MT88.4 R8, [R221+0xa000] ;  /* 0x00a00000dd08783b */ /* 0x000e620000004200 */
[----:B------:R2:W-:Y:S02]  /*6210*/  MUFU.EX2 R105, R3 ;  /* 0x0000000300697308 */ /* 0x0005e40000000800 */
[----:B--2---:R-:W-:-:S02]  /*6220*/  FFMA.FTZ R3, R252, c[0x0][0x2d0], -R2 ;  /* 0x0000b400fc037a23 */ /* 0x004fc40000010802 */
[----:B------:R-:W-:Y:S02]  /*6230*/  IMAD.MOV.U32 R252, RZ, RZ, R127 ;  /* 0x000000fffffc7224 */ /* 0x000fe400078e007f */
[C---:B-1----:R-:W-:Y:S08]  /*6240*/  HMMA.16816.F32.BF16 R156, R4.reuse, R8, R100 ;  /* 0x00000008049c723c */ /* 0x042ff00000041864 */
[----:B------:R-:W-:Y:S01]  /*6250*/  HMMA.16816.F32.BF16 R100, R4, R10, R92 ;  /* 0x0000000a0464723c */ /* 0x000fe2000004185c */
[----:B------:R-:W1:Y:S01]  /*6260*/  LDSM.16.MT88.4 R8, [R220+0xa000] ;  /* 0x00a00000dc08783b */ /* 0x000e620000004200 */
[----:B------:R2:W3:Y:S02]  /*6270*/  MUFU.EX2 R95, R3 ;  /* 0x00000003005f7308 */ /* 0x0004e40000000800 */
[----:B--2---:R-:W-:-:S04]  /*6280*/  FFMA.FTZ R3, R215, c[0x0][0x2d0], -R2 ;  /* 0x0000b400d7037a23 */ /* 0x004fc80000010802 */
[C---:B-1----:R-:W-:Y:S08]  /*6290*/  HMMA.16816.F32.BF16 R152, R4.reuse, R8, R52 ;  /* 0x000000080498723c */ /* 0x042ff00000041834 */
[----:B------:R-:W-:Y:S01]  /*62a0*/  HMMA.16816.F32.BF16 R12, R4, R10, R12 ;  /* 0x0000000a040c723c */ /* 0x000fe2000004180c */
[----:B------:R1:W-:Y:S01]  /*62b0*/  MUFU.EX2 R6, R3 ;  /* 0x0000000300067308 */ /* 0x0003e20000000800 */
[----:B------:R-:W2:Y:S05]  /*62c0*/  LDSM.16.MT88.4 R8, [R217+0x1800] ;  /* 0x00180000d908783b */ /* 0x000eaa0000004200 */
[----:B------:R-:W-:-:S02]  /*62d0*/  FFMA.FTZ R4, R210, c[0x0][0x2d0], -R0 ;  /* 0x0000b400d2047a23 */ /* 0x000fc40000010800 */
[----:B------:R-:W-:Y:S02]  /*62e0*/  FADD.FTZ R5, R134, R122 ;  /* 0x0000007a86057221 */ /* 0x000fe40000010000 */
[----:B------:R-:W-:Y:S01]  /*62f0*/  MUFU.EX2 R106, R4 ;  /* 0x00000004006a7308 */ /* 0x000fe20000000800 */
[----:B------:R-:W-:Y:S02]  /*6300*/  IMAD.MOV.U32 R122, RZ, RZ, R195 ;  /* 0x000000ffff7a7224 */ /* 0x000fe400078e00c3 */
[----:B------:R-:W-:Y:S02]  /*6310*/  FADD.FTZ R5, R204, R5 ;  /* 0x00000005cc057221 */ /* 0x000fe40000010000 */
[----:B-1----:R-:W-:-:S04]  /*6320*/  FFMA.FTZ R3, R214, c[0x0][0x2d0], -R2 ;  /* 0x0000b400d6037a23 */ /* 0x002fc80000010802 */
[----:B------:R1:W-:Y:S02]  /*6330*/  MUFU.EX2 R104, R3 ;  /* 0x0000000300687308 */ /* 0x0003e40000000800 */
[----:B-1----:R-:W-:Y:S01]  /*6340*/  FADD.FTZ R3, R207, R123 ;  /* 0x0000007bcf037221 */ /* 0x002fe20000010000 */
[----:B------:R-:W-:-:S03]  /*6350*/  MOV R123, R128 ;  /* 0x00000080007b7202 */ /* 0x000fc60000000f00 */
[----:B------:R-:W-:Y:S02]  /*6360*/  FADD.FTZ R4, R206, R3 ;  /* 0x00000003ce047221 */ /* 0x000fe40000010000 */
[----:B------:R-:W-:Y:S02]  /*6370*/  FFMA.FTZ R3, R211, c[0x0][0x2d0], -R0 ;  /* 0x0000b400d3037a23 */ /* 0x000fe40000010800 */
[----:B------:R-:W-:Y:S02]  /*6380*/  FADD.FTZ R4, R209, R4 ;  /* 0x00000004d1047221 */ /* 0x000fe40000010000 */
[----:B------:R1:W4:Y:S02]  /*6390*/  MUFU.EX2 R94, R3 ;  /* 0x00000003005e7308 */ /* 0x0003240000000800 */
[----:B------:R-:W-:Y:S01]  /*63a0*/  FADD.FTZ R92, R208, R4 ;  /* 0x00000004d05c7221 */ /* 0x000fe20000010000 */
[----:B---3--:R-:W-:Y:S01]  /*63b0*/  F2FP.BF16.PACK_AB R4, R95, R105 ;  /* 0x000000695f04723e */ /* 0x008fe200000010ff */
[----:B-1----:R-:W-:-:S04]  /*63c0*/  FFMA.FTZ R3, R213, c[0x0][0x2d0], -R0 ;  /* 0x0000b400d5037a23 */ /* 0x002fc80000010800 */
[----:B------:R1:W-:Y:S02]  /*63d0*/  MUFU.EX2 R223, R3 ;  /* 0x0000000300df7308 */ /* 0x0003e40000000800 */
[----:B-1----:R-:W-:-:S06]  /*63e0*/  FFMA.FTZ R3, R212, c[0x0][0x2d0], -R0 ;  /* 0x0000b400d4037a23 */ /* 0x002fcc0000010800 */
[----:B------:R1:W3:Y:S02]  /*63f0*/  MUFU.EX2 R134, R3 ;  /* 0x0000000300867308 */ /* 0x0002e40000000800 */
[----:B-1----:R-:W-:Y:S01]  /*6400*/  FADD.FTZ R3, R205, R5 ;  /* 0x00000005cd037221 */ /* 0x002fe20000010000 */
[----:B----4-:R-:W-:Y:S02]  /*6410*/  F2FP.BF16.PACK_AB R5, R94, R106 ;  /* 0x0000006a5e05723e */ /* 0x010fe400000010ff */
[----:B---3--:R-:W-:Y:S01]  /*6420*/  F2FP.BF16.PACK_AB R7, R134, R223 ;  /* 0x000000df8607723e */ /* 0x008fe200000010ff */
[----:B------:R-:W-:Y:S02]  /*6430*/  FADD.FTZ R93, R135, R3 ;  /* 0x00000003875d7221 */ /* 0x000fe40000010000 */
[----:B------:R-:W-:-:S05]  /*6440*/  IMAD.MOV.U32 R135, RZ, RZ, R6 ;  /* 0x000000ffff877224 */ /* 0x000fca00078e0006 */
[----:B------:R-:W-:-:S07]  /*6450*/  F2FP.BF16.PACK_AB R6, R104, R135 ;  /* 0x000000876806723e */ /* 0x000fce00000010ff */
[C---:B--2---:R-:W-:Y:S08]  /*6460*/  HMMA.16816.F32.BF16 R200, R4.reuse, R8, R88 ;  /* 0x0000000804c8723c */ /* 0x044ff00000041858 */
        /* <DEDUP_REMOVED lines=8> */
[----:B------:R-:W-:Y:S01]  /*64f0*/  IMAD.MOV.U32 R86, RZ, RZ, R104 ;  /* 0x000000ffff567224 */ /* 0x000fe200078e0068 */
[----:B------:R-:W-:Y:S01]  /*6500*/  MOV R47, R185 ;  /* 0x000000b9002f7202 */ /* 0x000fe20000000f00 */
[----:B------:R-:W-:Y:S01]  /*6510*/  IMAD.MOV.U32 R46, RZ, RZ, R186 ;  /* 0x000000ffff2e7224 */ /* 0x000fe200078e00ba */
[----:B------:R-:W-:Y:S01]  /*6520*/  MOV R44, R192 ;  /* 0x000000c0002c7202 */ /* 0x000fe20000000f00 */
[----:B------:R-:W-:-:S06]  /*6530*/  IMAD.MOV.U32 R45, RZ, RZ, R187 ;  /* 0x000000ffff2d7224 */ /* 0x000fcc00078e00bb */
[----:B------:R-:W-:Y:S01]  /*6540*/  IMAD.MOV.U32 R3, RZ, RZ, R52 ;  /* 0x000000ffff037224 */ /* 0x000fe200078e0034 */
[----:B------:R-:W-:Y:S01]  /*6550*/  MOV R48, R54 ;  /* 0x0000003600307202 */ /* 0x000fe20000000f00 */
[----:B------:R-:W-:Y:S02]  /*6560*/  IMAD.MOV.U32 R52, RZ, RZ, R184 ;  /* 0x000000ffff347224 */ /* 0x000fe400078e00b8 */
[----:B------:R-:W-:Y:S02]  /*6570*/  IMAD.MOV.U32 R50, RZ, RZ, R55 ;  /* 0x000000ffff327224 */ /* 0x000fe400078e0037 */
[----:B------:R-:W-:Y:S01]  /*6580*/  IMAD.MOV.U32 R49, RZ, RZ, R53 ;  /* 0x000000ffff317224 */ /* 0x000fe200078e0035 */
[----:B------:R-:W-:Y:S01]  /*6590*/  MOV R53, R119 ;  /* 0x0000007700357202 */ /* 0x000fe20000000f00 */
[----:B------:R-:W-:Y:S02]  /*65a0*/  IMAD.MOV.U32 R55, RZ, RZ, R117 ;  /* 0x000000ffff377224 */ /* 0x000fe400078e0075 */
[----:B------:R-:W-:Y:S01]  /*65b0*/  IMAD.MOV.U32 R54, RZ, RZ, R118 ;  /* 0x000000ffff367224 */ /* 0x000fe200078e0076 */
[C---:B-1----:R-:W-:Y:S07]  /*65c0*/  HMMA.16816.F32.BF16 R208, R4.reuse, R8, R80 ;  /* 0x0000000804d0723c */ /* 0x042fee0000041850 */
[----:B------:R-:W-:Y:S01]  /*65d0*/  IMAD.MOV.U32 R80, RZ, RZ, R180 ;  /* 0x000000ffff507224 */ /* 0x000fe200078e00b4 */
[----:B------:R-:W-:Y:S01]  /*65e0*/  HMMA.16816.F32.BF16 R204, R4, R10, R40 ;  /* 0x0000000a04cc723c */ /* 0x000fe20000041828 */
[----:B------:R-:W1:Y:S01]  /*65f0*/  LDSM.16.MT88.4 R8, [R220+0x1800] ;  /* 0x00180000dc08783b */ /* 0x000e620000004200 */
[----:B------:R-:W-:Y:S01]  /*6600*/  MOV R81, R181 ;  /* 0x000000b500517202 */ /* 0x000fe20000000f00 */
[----:B------:R-:W-:-:S02]  /*6610*/  IMAD.MOV.U32 R82, RZ, RZ, R182 ;  /* 0x000000ffff527224 */ /* 0x000fc400078e00b6 */
[----:B------:R-:W-:Y:S02]  /*6620*/  IMAD.MOV.U32 R83, RZ, RZ, R183 ;  /* 0x000000ffff537224 */ /* 0x000fe400078e00b7 */
[----:B------:R-:W-:Y:S01]  /*6630*/  IMAD.MOV.U32 R41, RZ, RZ, R3 ;  /* 0x000000ffff297224 */ /* 0x000fe200078e0003 */
[----:B------:R-:W-:Y:S01]  /*6640*/  MOV R3, R194 ;  /* 0x000000c200037202 */ /* 0x000fe20000000f00 */
[----:B------:R-:W-:Y:S01]  /*6650*/  IMAD.MOV.U32 R43, RZ, RZ, R131 ;  /* 0x000000ffff2b7224 */ /* 0x000fe200078e0083 */
[----:B------:R-:W-:Y:S01]  /*6660*/  MOV R42, R130 ;  /* 0x00000082002a7202 */ /* 0x000fe20000000f00 */
[----:B------:R-:W-:Y:S02]  /*6670*/  IMAD.MOV.U32 R40, RZ, RZ, R50 ;  /* 0x000000ffff287224 */ /* 0x000fe400078e0032 */
[----:B------:R-:W-:Y:S01]  /*6680*/  FFMA.FTZ R3, R3, c[0x0][0x2d0], -R2 ;  /* 0x0000b40003037a23 */ /* 0x000fe20000010802 */
[C---:B-1----:R-:W-:Y:S07]  /*6690*/  HMMA.16816.F32.BF16 R196, R4.reuse, R8, R76 ;  /* 0x0000000804c4723c */ /* 0x042fee000004184c */
[----:B------:R-:W-:Y:S01]  /*66a0*/  IMAD.MOV.U32 R76, RZ, RZ, R124 ;  /* 0x000000ffff4c7224 */ /* 0x000fe200078e007c */
[----:B------:R-:W-:Y:S01]  /*66b0*/  HMMA.16816.F32.BF16 R184, R4, R10, R36 ;  /* 0x0000000a04b8723c */ /* 0x000fe20000041824 */
[----:B------:R-:W1:Y:S01]  /*66c0*/  LDSM.16.MT88.4 R8, [R217+0x4800] ;  /* 0x00480000d908783b */ /* 0x000e620000004200 */
[----:B------:R-:W-:Y:S01]  /*66d0*/  MOV R77, R116 ;  /* 0x00000074004d7202 */ /* 0x000fe20000000f00 */
[----:B------:R-:W-:Y:S01]  /*66e0*/  IMAD.MOV.U32 R79, RZ, RZ, R48 ;  /* 0x000000ffff4f7224 */ /* 0x000fe200078e0030 */
[----:B------:R-:W-:-:S03]  /*66f0*/  MOV R78, R49 ;  /* 0x00000031004e7202 */ /* 0x000fc60000000f00 */
[----:B------:R-:W-:Y:S01]  /*6700*/  IMAD.MOV.U32 R39, RZ, RZ, R125 ;  /* 0x000000ffff277224 */ /* 0x000fe200078e007d */
[----:B------:R-:W-:Y:S01]  /*6710*/  MOV R38, R126 ;  /* 0x0000007e00267202 */ /* 0x000fe20000000f00 */
[----:B------:R-:W-:Y:S01]  /*6720*/  IMAD.MOV.U32 R37, RZ, RZ, R129 ;  /* 0x000000ffff257224 */ /* 0x000fe200078e0081 */
        /* <DEDUP_REMOVED lines=11> */
[----:B------:R-:W-:-:S02]  /*67e0*/  IMAD.MOV.U32 R25, RZ, RZ, R82 ;  /* 0x000000ffff197224 */ /* 0x000fc400078e0052 */
        /* <DEDUP_REMOVED lines=9> */
[C---:B------:R-:W-:Y:S01]  /*6880*/  HMMA.16816.F32.BF16 R60, R4.reuse, R10, R16 ;  /* 0x0000000a043c723c */ /* 0x040fe20000041810 */
[----:B------:R-:W1:Y:S06]  /*6890*/  LDSM.16.MT88.4 R8, [R218+0x7800] ;  /* 0x00780000da08783b */ /* 0x000e6c0000004200 */
[----:B------:R-:W-:Y:S01]  /*68a0*/  IMAD.MOV.U32 R18, RZ, RZ, R85 ;  /* 0x000000ffff127224 */ /* 0x000fe200078e0055 */
[----:B------:R-:W-:Y:S01]  /*68b0*/  MOV R16, R86 ;  /* 0x0000005600107202 */ /* 0x000fe20000000f00 */
[----:B------:R-:W-:Y:S01]  /*68c0*/  IMAD.MOV.U32 R19, RZ, RZ, R87 ;  /* 0x000000ffff137224 */ /* 0x000fe200078e0057 */
[----:B------:R-:W-:Y:S01]  /*68d0*/  MOV R17, R44 ;  /* 0x0000002c00117202 */ /* 0x000fe20000000f00 */
[C---:B-1----:R-:W-:Y:S07]  /*68e0*/  HMMA.16816.F32.BF16 R48, R4.reuse, R8, R176 ;  /* 0x000000080430723c */ /* 0x042fee00000418b0 */
[----:B------:R-:W-:Y:S01]  /*68f0*/  MOV R179, R37 ;  /* 0x0000002500b37202 */ /* 0x000fe20000000f00 */
[----:B------:R-:W-:Y:S01]  /*6900*/  IMAD.MOV.U32 R176, RZ, RZ, R78 ;  /* 0x000000ffffb07224 */ /* 0x000fe200078e004e */
[----:B------:R-:W-:Y:S01]  /*6910*/  HMMA.16816.F32.BF16 R36, R4, R10, R96 ;  /* 0x0000000a0424723c */ /* 0x000fe20000041860 */
[----:B------:R-:W1:Y:S01]  /*6920*/  LDSM.16.MT88.4 R8, [R221+0x7800] ;  /* 0x00780000dd08783b */ /* 0x000e620000004200 */
[----:B------:R-:W-:Y:S01]  /*6930*/  MOV R177, R79 ;  /* 0x0000004f00b17202 */ /* 0x000fe20000000f00 */
[----:B------:R-:W-:-:S04]  /*6940*/  IMAD.MOV.U32 R178, RZ, RZ, R40 ;  /* 0x000000ffffb27224 */ /* 0x000fc800078e0028 */
        /* <DEDUP_REMOVED lines=11> */
[----:B------:R-:W-:Y:S01]  /*6a00*/  MOV R149, R53 ;  /* 0x0000003500957202 */ /* 0x000fe20000000f00 */
[----:B------:R-:W-:Y:S02]  /*6a10*/  IMAD.MOV.U32 R150, RZ, RZ, R54 ;  /* 0x000000ffff967224 */ /* 0x000fe400078e0036 */
[----:B------:R-:W-:Y:S01]  /*6a20*/  IMAD.MOV.U32 R151, RZ, RZ, R55 ;  /* 0x000000ffff977224 */ /* 0x000fe200078e0037 */
[----:B------:R-:W-:Y:S01]  /*6a30*/  MOV R148, R149 ;  /* 0x0000009500947202 */ /* 0x000fe20000000f00 */
[----:B------:R-:W-:Y:S02]  /*6a40*/  IMAD.MOV.U32 R149, RZ, RZ, R150 ;  /* 0x000000ffff957224 */ /* 0x000fe400078e0096 */
[----:B------:R-:W-:Y:S01]  /*6a50*/  IMAD.MOV.U32 R150, RZ, RZ, R151 ;  /* 0x000000ffff967224 */ /* 0x000fe200078e0097 */
[----:B------:R-:W-:Y:S01]  /*6a60*/  MOV R151, R172 ;  /* 0x000000ac00977202 */ /* 0x000fe20000000f00 */
[----:B------:R-:W-:-:S02]  /*6a70*/  IMAD.MOV.U32 R172, RZ, RZ, R173 ;  /* 0x000000ffffac7224 */ /* 0x000fc400078e00ad */
[----:B------:R-:W-:Y:S01]  /*6a80*/  IMAD.MOV.U32 R173, RZ, RZ, R174 ;  /* 0x000000ffffad7224 */ /* 0x000fe200078e00ae */
        /* <DEDUP_REMOVED lines=9> */
[----:B------:R-:W-:Y:S02]  /*6b20*/  MOV R179, R134 ;  /* 0x0000008600b37202 */ /* 0x000fe40000000f00 */
[----:B------:R2:W-:Y:S01]  /*6b30*/  MUFU.EX2 R134, R3 ;  /* 0x0000000300867308 */ /* 0x0005e20000000800 */
[C---:B-1----:R-:W-:Y:S08]  /*6b40*/  HMMA.16816.F32.BF16 R68, R4.reuse, R8, R168 ;  /* 0x000000080444723c */ /* 0x042ff000000418a8 */
[----:B------:R-:W-:Y:S01]  /*6b50*/  HMMA.16816.F32.BF16 R56, R4, R10, R144 ;  /* 0x0000000a0438723c */ /* 0x000fe20000041890 */
[----:B------:R-:W1:Y:S01]  /*6b60*/  LDSM.16.MT88.4 R8, [R217+0xa800] ;  /* 0x00a80000d908783b */ /* 0x000e620000004200 */
[----:B--2---:R-:W-:-:S02]  /*6b70*/  FFMA.FTZ R3, R148, c[0x0][0x2d0], -R2 ;  /* 0x0000b40094037a23 */ /* 0x004fc40000010802 */
[----:B------:R-:W-:Y:S02]  /*6b80*/  IMAD.MOV.U32 R148, RZ, RZ, R149 ;  /* 0x000000ffff947224 */ /* 0x000fe400078e0095 */
        /* <DEDUP_REMOVED lines=15> */
[----:B------:R-:W-:Y:S02]  /*6c80*/  IMAD.MOV.U32 R16, RZ, RZ, R223 ;  /* 0x000000ffff107224 */ /* 0x000fe400078e00df */
[----:B------:R-:W-:-:S02]  /*6c90*/  FFMA.FTZ R26, R26, c[0x0][0x2d0], -R2 ;  /* 0x0000b4001a1a7a23 */ /* 0x000fc40000010802 */
[--C-:B------:R-:W-:Y:S02]  /*6ca0*/  FFMA.FTZ R25, R25, c[0x0][0x2d0], -R2.reuse ;  /* 0x0000b40019197a23 */ /* 0x100fe40000010802 */
[--C-:B------:R-:W-:Y:S02]  /*6cb0*/  FFMA.FTZ R24, R24, c[0x0][0x2d0], -R2.reuse ;  /* 0x0000b40018187a23 */ /* 0x100fe40000010802 */
[----:B------:R-:W-:Y:S01]  /*6cc0*/  FFMA.FTZ R23, R23, c[0x0][0x2d0], -R2 ;  /* 0x0000b40017177a23 */ /* 0x000fe20000010802 */
[----:B------:R-:W-:Y:S01]  /*6cd0*/  MOV R170, R17 ;  /* 0x0000001100aa7202 */ /* 0x000fe20000000f00 */
[----:B------:R-:W-:Y:S01]  /*6ce0*/  IMAD.MOV.U32 R171, RZ, RZ, R18 ;  /* 0x000000ffffab7224 */ /* 0x000fe200078e0012 */
[----:B------:R2:W5:Y:S01]  /*6cf0*/  LDL.LU R223, [R1+0xa4] ;  /* 0x0000a40001df7983 */ /* 0x0005620000300800 */
[C---:B-1----:R-:W-:Y:S08]  /*6d00*/  HMMA.16816.F32.BF16 R44, R4.reuse, R8, R164 ;  /* 0x00000008042c723c */ /* 0x042ff000000418a4 */
[C---:B------:R-:W-:Y:S01]  /*6d10*/  HMMA.16816.F32.BF16 R32, R4.reuse, R10, R140 ;  /* 0x0000000a0420723c */ /* 0x040fe2000004188c */
[----:B------:R-:W1:Y:S07]  /*6d20*/  LDSM.16.MT88.4 R8, [R218+0xa800] ;  /* 0x00a80000da08783b */ /* 0x000e6e0000004200 */
[C---:B-1----:R-:W-:Y:S08]  /*6d30*/  HMMA.16816.F32.BF16 R80, R4.reuse, R8, R160 ;  /* 0x000000080450723c */ /* 0x042ff000000418a0 */
[C---:B------:R-:W-:Y:S01]  /*6d40*/  HMMA.16816.F32.BF16 R72, R4.reuse, R10, R136 ;  /* 0x0000000a0448723c */ /* 0x040fe20000041888 */
[----:B------:R-:W1:Y:S01]  /*6d50*/  LDSM.16.MT88.4 R8, [R221+0xa800] ;  /* 0x00a80000dd08783b */ /* 0x000e620000004200 */
[----:B------:R3:W-:Y:S06]  /*6d60*/  MUFU.EX2 R137, R3 ;  /* 0x0000000300897308 */ /* 0x0007ec0000000800 */
[C---:B-1----:R-:W-:Y:S08]  /*6d70*/  HMMA.16816.F32.BF16 R64, R4.reuse, R8, R156 ;  /* 0x000000080440723c */ /* 0x042ff0000004189c */
[----:B------:R-:W-:Y:S01]  /*6d80*/  HMMA.16816.F32.BF16 R52, R4, R10, R100 ;  /* 0x0000000a0434723c */ /* 0x000fe20000041864 */
[----:B------:R-:W1:Y:S01]  /*6d90*/  LDSM.16.MT88.4 R8, [R220+0xa800] ;  /* 0x00a80000dc08783b */ /* 0x000e620000004200 */
[----:B---3--:R-:W-:-:S04]  /*6da0*/  FFMA.FTZ R3, R148, c[0x0][0x2d0], -R2 ;  /* 0x0000b40094037a23 */ /* 0x008fc80000010802 */
[----:B------:R3:W-:Y:S02]  /*6db0*/  MUFU.EX2 R138, R3 ;  /* 0x00000003008a7308 */ /* 0x0007e40000000800 */
[----:B---3--:R-:W-:Y:S01]  /*6dc0*/  FFMA.FTZ R3, R149, c[0x0][0x2d0], -R2 ;  /* 0x0000b40095037a23 */ /* 0x008fe20000010802 */
        /* <DEDUP_REMOVED lines=10> */
[----:B------:R-:W-:Y:S01]  /*6e70*/  IMAD.MOV.U32 R99, RZ, RZ, R176 ;  /* 0x000000ffff637224 */ /* 0x000fe200078e00b0 */
[----:B------:R-:W-:Y:S01]  /*6e80*/  MOV R148, R150 ;  /* 0x0000009600947202 */ /* 0x000fe20000000f00 */
[----:B------:R-:W-:Y:S01]  /*6e90*/  IMAD.MOV.U32 R176, RZ, RZ, R177 ;  /* 0x000000ffffb07224 */ /* 0x000fe200078e00b1 */
[----:B-1----:R-:W-:Y:S01]  /*6ea0*/  HMMA.16816.F32.BF16 R40, R4, R8, R152 ;  /* 0x000000080428723c */ /* 0x002fe20000041898 */
[----:B------:R1:W3:Y:S01]  /*6eb0*/  MUFU.EX2 R152, R3 ;  /* 0x0000000300987308 */ /* 0x0002e20000000800 */
[----:B------:R-:W-:Y:S01]  /*6ec0*/  MOV R177, R178 ;  /* 0x000000b200b17202 */ /* 0x000fe20000000f00 */
[----:B------:R-:W-:Y:S02]  /*6ed0*/  IMAD.MOV.U32 R178, RZ, RZ, R179 ;  /* 0x000000ffffb27224 */ /* 0x000fe400078e00b3 */
[----:B------:R-:W-:-:S03]  /*6ee0*/  IMAD.MOV.U32 R179, RZ, RZ, R16 ;  /* 0x000000ffffb37224 */ /* 0x000fc600078e0010 */
[----:B------:R-:W-:Y:S01]  /*6ef0*/  HMMA.16816.F32.BF16 R28, R4, R10, R12 ;  /* 0x0000000a041c723c */ /* 0x000fe2000004180c */
[----:B------:R-:W4:Y:S01]  /*6f00*/  LDSM.16.MT88.4 R8, [R217+0x2000] ;  /* 0x00200000d908783b */ /* 0x000f220000004200 */
[----:B------:R-:W-:Y:S01]  /*6f10*/  IMAD.MOV.U32 R150, RZ, RZ, R172 ;  /* 0x000000ffff967224 */ /* 0x000fe200078e00ac */
[----:B------:R-:W-:Y:S01]  /*6f20*/  MOV R16, R135 ;  /* 0x0000008700107202 */ /* 0x000fe20000000f00 */
[----:B------:R-:W-:Y:S01]  /*6f30*/  IMAD.MOV.U32 R172, RZ, RZ, R174 ;  /* 0x000000ffffac7224 */ /* 0x000fe200078e00ae */
[----:B------:R-:W2:Y:S01]  /*6f40*/  LDSM.16.MT88.4 R12, [R221+0x2000] ;  /* 0x00200000dd0c783b */ /* 0x000ea20000004200 */
[----:B-1----:R-:W-:Y:S02]  /*6f50*/  FFMA.FTZ R3, R149, c[0x0][0x2d0], -R0 ;  /* 0x0000b40095037a23 */ /* 0x002fe40000010800 */
[----:B------:R-:W-:Y:S01]  /*6f60*/  IMAD.MOV.U32 R149, RZ, RZ, R151 ;  /* 0x000000ffff957224 */ /* 0x000fe200078e0097 */
[----:B------:R-:W-:Y:S01]  /*6f70*/  MOV R151, R173 ;  /* 0x000000ad00977202 */ /* 0x000fe20000000f00 */
[----:B------:R-:W-:-:S02]  /*6f80*/  IMAD.MOV.U32 R135, RZ, RZ, R122 ;  /* 0x000000ffff877224 */ /* 0x000fc400078e007a */
[----:B------:R-:W-:Y:S01]  /*6f90*/  IMAD.MOV.U32 R173, RZ, RZ, R175 ;  /* 0x000000ffffad7224 */ /* 0x000fe200078e00af */
[----:B------:R-:W-:Y:S01]  /*6fa0*/  MOV R175, R176 ;  /* 0x000000b000af7202 */ /* 0x000fe20000000f00 */
[----:B------:R-:W-:Y:S01]  /*6fb0*/  FFMA.FTZ R4, R148, c[0x0][0x2d0], -R0 ;  /* 0x0000b40094047a23 */ /* 0x000fe20000010800 */
[----:B------:R-:W-:Y:S01]  /*6fc0*/  MOV R148, R149 ;  /* 0x0000009500947202 */ /* 0x000fe20000000f00 */
[----:B------:R-:W-:Y:S02]  /*6fd0*/  IMAD.MOV.U32 R122, RZ, RZ, R222 ;  /* 0x000000ffff7a7224 */ /* 0x000fe400078e00de */
[----:B------:R-:W-:Y:S01]  /*6fe0*/  IMAD.MOV.U32 R174, RZ, RZ, R177 ;  /* 0x000000ffffae7224 */ /* 0x000fe200078e00b1 */
[----:B------:R-:W-:Y:S01]  /*6ff0*/  MOV R177, R179 ;  /* 0x000000b300b17202 */ /* 0x000fe20000000f00 */
[----:B------:R-:W-:Y:S01]  /*7000*/  IMAD.MOV.U32 R176, RZ, RZ, R178 ;  /* 0x000000ffffb07224 */ /* 0x000fe200078e00b2 */
[----:B------:R1:W-:Y:S01]  /*7010*/  MUFU.EX2 R136, R4 ;  /* 0x0000000400887308 */ /* 0x0003e20000000800 */
[----:B------:R-:W-:Y:S01]  /*7020*/  IMAD.MOV.U32 R149, RZ, RZ, R150 ;  /* 0x000000ffff957224 */ /* 0x000fe200078e0096 */
[----:B---3--:R-:W-:Y:S01]  /*7030*/  F2FP.BF16.PACK_AB R6, R152, R138 ;  /* 0x0000008a9806723e */ /* 0x008fe200000010ff */
[----:B------:R-:W-:Y:S01]  /*7040*/  IMAD.MOV.U32 R150, RZ, RZ, R151 ;  /* 0x000000ffff967224 */ /* 0x000fe200078e0097 */
[----:B------:R-:W-:Y:S01]  /*7050*/  MOV R151, R172 ;  /* 0x000000ac00977202 */ /* 0x000fe20000000f00 */
[----:B------:R-:W-:Y:S01]  /*7060*/  IMAD.MOV.U32 R178, RZ, RZ, R16 ;  /* 0x000000ffffb27224 */ /* 0x000fe200078e0010 */
[----:B------:R-:W-:Y:S01]  /*7070*/  MOV R16, R122 ;  /* 0x0000007a00107202 */ /* 0x000fe20000000f00 */
[----:B------:R-:W-:Y:S01]  /*7080*/  IMAD.MOV.U32 R179, RZ, RZ, R135 ;  /* 0x000000ffffb37224 */ /* 0x000fe200078e0087 */
[----:B------:R3:W5:Y:S01]  /*7090*/  LDL.LU R222, [R1+0xa0] ;  /* 0x0000a00001de7983 */ /* 0x0007620000300800 */
[----:B------:R-:W-:-:S02]  /*70a0*/  IMAD.MOV.U32 R172, RZ, RZ, R173 ;  /* 0x000000ffffac7224 */ /* 0x000fc400078e00ad */
[----:B------:R-:W-:Y:S01]  /*70b0*/  IMAD.MOV.U32 R173, RZ, RZ, R176 ;  /* 0x000000ffffad7224 */ /* 0x000fe200078e00b0 */
[----:B------:R-:W-:Y:S01]  /*70c0*/  MOV R176, R177 ;  /* 0x000000b100b07202 */ /* 0x000fe20000000f00 */
[----:B------:R-:W-:Y:S01]  /*70d0*/  IMAD.MOV.U32 R122, RZ, RZ, R123 ;  /* 0x000000ffff7a7224 */ /* 0x000fe200078e007b */
[----:B------:R2:W2:Y:S01]  /*70e0*/  MUFU.EX2 R135, R3 ;  /* 0x0000000300877308 */ /* 0x0004a20000000800 */
[----:B------:R-:W-:Y:S02]  /*70f0*/  IMAD.MOV.U32 R177, RZ, RZ, R178 ;  /* 0x000000ffffb17224 */ /* 0x000fe400078e00b2 */
[----:B------:R-:W-:Y:S01]  /*7100*/  IMAD.MOV.U32 R178, RZ, RZ, R179 ;  /* 0x000000ffffb27224 */ /* 0x000fe200078e00b3 */
[----:B------:R-:W-:Y:S01]  /*7110*/  MOV R179, R16 ;  /* 0x0000001000b37202 */ /* 0x000fe20000000f00 */
[----:B-1----:R-:W-:Y:S02]  /*7120*/  FFMA.FTZ R4, R149, c[0x0][0x2d0], -R0 ;  /* 0x0000b40095047a23 */ /* 0x002fe40000010800 */
[----:B------:R-:W-:-:S02]  /*7130*/  IMAD.MOV.U32 R16, RZ, RZ, R122 ;  /* 0x000000ffff107224 */ /* 0x000fc400078e007a */
[----:B------:R-:W-:Y:S01]  /*7140*/  IMAD.MOV.U32 R122, RZ, RZ, R252 ;  /* 0x000000ffff7a7224 */ /* 0x000fe200078e00fc */
[----:B------:R1:W-:Y:S01]  /*7150*/  MUFU.EX2 R139, R4 ;  /* 0x00000004008b7308 */ /* 0x0003e20000000800 */
[----:B--2---:R-:W-:-:S07]  /*7160*/  FFMA.FTZ R3, R216, c[0x0][0x2d0], -R0 ;  /* 0x0000b400d8037a23 */ /* 0x004fce0000010800 */
[----:B------:R-:W2:Y:S01]  /*7170*/  MUFU.EX2 R252, R3 ;  /* 0x0000000300fc7308 */ /* 0x000ea20000000800 */
[----:B------:R-:W-:Y:S02]  /*7180*/  FADD.FTZ R5, R150, R93 ;  /* 0x0000005d96057221 */ /* 0x000fe40000010000 */
[----:B------:R-:W-:Y:S02]  /*7190*/  IMAD.MOV.U32 R169, RZ, RZ, R16 ;  /* 0x000000ffffa97224 */ /* 0x000fe400078e0010 */
[----:B------:R-:W-:Y:S02]  /*71a0*/  FADD.FTZ R2, R172, R5 ;  /* 0x00000005ac027221 */ /* 0x000fe40000010000 */
[----:B------:R-:W-:Y:S02]  /*71b0*/  IMAD.MOV.U32 R172, RZ, RZ, R19 ;  /* 0x000000ffffac7224 */ /* 0x000fe400078e0013 */
[----:B------:R-:W3:Y:S01]  /*71c0*/  LDSM.16.MT88.4 R16, [R218+0x2000] ;  /* 0x00200000da10783b */ /* 0x000ee20000004200 */
[----:B-1----:R-:W-:-:S02]  /*71d0*/  F2FP.BF16.PACK_AB R4, R137, R134 ;  /* 0x000000868904723e */ /* 0x002fc400000010ff */
[----:B------:R-:W-:Y:S02]  /*71e0*/  F2FP.BF16.PACK_AB R5, R136, R135 ;  /* 0x000000878805723e */ /* 0x000fe400000010ff */
[----:B--2---:R-:W-:Y:S01]  /*71f0*/  F2FP.BF16.PACK_AB R7, R139, R252 ;  /* 0x000000fc8b07723e */ /* 0x004fe200000010ff */
[----:B------:R-:W-:Y:S01]  /*7200*/  IMAD.MOV.U32 R168, RZ, RZ, R179 ;  /* 0x000000ffffa87224 */ /* 0x000fe200078e00b3 */
[----:B------:R-:W-:Y:S01]  /*7210*/  MOV R147, R178 ;  /* 0x000000b200937202 */ /* 0x000fe20000000f00 */
[----:B------:R-:W-:Y:S01]  /*7220*/  FADD.FTZ R3, R148, R92 ;  /* 0x0000005c94037221 */ /* 0x000fe20000010000 */
[----:B------:R-:W-:Y:S01]  /*7230*/  MOV R179, R95 ;  /* 0x0000005f00b37202 */ /* 0x000fe20000000f00 */
[----:B------:R-:W-:Y:S02]  /*7240*/  IMAD.MOV.U32 R178, RZ, RZ, R94 ;  /* 0x000000ffffb27224 */ /* 0x000fe400078e005e */
[C---:B----4-:R-:W-:Y:S08]  /*7250*/  HMMA.16816.F32.BF16 R140, R4.reuse, R8, R200 ;  /* 0x00000008048c723c */ /* 0x050ff000000418c8 */
[----:B------:R-:W-:Y:S01]  /*7260*/  HMMA.16816.F32.BF16 R92, R4, R10, R188 ;  /* 0x0000000a045c723c */ /* 0x000fe200000418bc */
[----:B------:R-:W1:Y:S01]  /*7270*/  LDSM.16.MT88.4 R8, [R220+0x2000] ;  /* 0x00200000dc08783b */ /* 0x000e620000004200 */
[----:B------:R-:W-:-:S06]  /*7280*/  FADD.FTZ R3, R151, R3 ;  /* 0x0000000397037221 */ /* 0x000fcc0000010000 */
[C---:B------:R-:W-:Y:S08]  /*7290*/  HMMA.16816.F32.BF16 R156, R4.reuse, R12, R208 ;  /* 0x0000000c049c723c */ /* 0x040ff000000418d0 */
[C---:B------:R-:W-:Y:S01]  /*72a0*/  HMMA.16816.F32.BF16 R100, R4.reuse, R14, R204 ;  /* 0x0000000e0464723c */ /* 0x040fe200000418cc */
[----:B------:R-:W-:Y:S07]  /*72b0*/  LDSM.16.MT88.4 R12, [R218+0x5000] ;  /* 0x00500000da0c783b */ /* 0x000fee0000004200 */
[C---:B---3--:R-:W-:Y:S08]  /*72c0*/  HMMA.16816.F32.BF16 R148, R4.reuse, R16, R96 ;  /* 0x000000100494723c */ /* 0x048ff00000041860 */
[C---:B------:R-:W-:Y:S01]  /*72d0*/  HMMA.16816.F32.BF16 R96, R4.reuse, R18, R212 ;  /* 0x000000120460723c */ /* 0x040fe200000418d4 */
[----:B------:R-:W2:Y:S07]  /*72e0*/  LDSM.16.MT88.4 R16, [R217+0x5000] ;  /* 0x00500000d910783b */ /* 0x000eae0000004200 */
[C---:B-1----:R-:W-:Y:S01]  /*72f0*/  HMMA.16816.F32.BF16 R160, R4.reuse, R10, R184 ;  /* 0x0000000a04a0723c */ /* 0x042fe200000418b8 */
[----:B------:R-:W-:Y:S01]  /*7300*/  IMAD.MOV.U32 R144, RZ, RZ, R170 ;  /* 0x000000ffff907224 */ /* 0x000fe200078e00aa */
[----:B------:R-:W-:Y:S11]  /*7310*/  MOV R170, R174 ;  /* 0x000000ae00aa7202 */ /* 0x000ff60000000f00 */
[----:B------:R-:W-:Y:S11]  /*7320*/  @!UPT UIADD3 URZ, URZ, URZ, URZ ;  /* 0x0000003f3f3ff290 */ /* 0x000ff6000fffe03f */
[----:B------:R-:W-:Y:S01]  /*7330*/  IMAD.MOV.U32 R184, RZ, RZ, R163 ;  /* 0x000000ffffb87224 */ /* 0x000fe200078e00a3 */
[----:B------:R-:W-:Y:S01]  /*7340*/  MOV R186, R161 ;  /* 0x000000a100ba7202 */ /* 0x000fe20000000f00 */
[----:B------:R-:W-:Y:S01]  /*7350*/  IMAD.MOV.U32 R185, RZ, RZ, R162 ;  /* 0x000000ffffb97224 */ /* 0x000fe200078e00a2 */
[----:B------:R-:W-:Y:S01]  /*7360*/  MOV R163, R171 ;  /* 0x000000ab00a37202 */ /* 0x000fe20000000f00 */
[----:B------:R-:W-:Y:S02]  /*7370*/  IMAD.MOV.U32 R162, RZ, RZ, R172 ;  /* 0x000000ffffa27224 */ /* 0x000fe400078e00ac */
[----:B------:R-:W-:Y:S02]  /*7380*/  IMAD.MOV.U32 R171, RZ, RZ, R173 ;  /* 0x000000ffffab7224 */ /* 0x000fe400078e00ad */
[----:B------:R-:W-:Y:S01]  /*7390*/  IMAD.MOV.U32 R161, RZ, RZ, R175 ;  /* 0x000000ffffa17224 */ /* 0x000fe200078e00af */
[C---:B--2---:R-:W-:Y:S08]  /*73a0*/  HMMA.16816.F32.BF16 R208, R4.reuse, R18, R180 ;  /* 0x0000001204d0723c */ /* 0x044ff000000418b4 */
[C---:B------:R-:W-:Y:S01]  /*73b0*/  HMMA.16816.F32.BF16 R172, R4.reuse, R16, R192 ;  /* 0x0000001004ac723c */ /* 0x040fe200000418c0 */
[----:B------:R-:W-:Y:S01]  /*73c0*/  MOV R146, R168 ;  /* 0x000000a800927202 */ /* 0x000fe20000000f00 */
[----:B------:R-:W-:Y:S01]  /*73d0*/  IMAD.MOV.U32 R145, RZ, RZ, R169 ;  /* 0x000000ffff917224 */ /* 0x000fe200078e00a9 */
[----:B------:R-:W-:Y:S05]  /*73e0*/  LDSM.16.MT88.4 R16, [R220+0x5000] ;  /* 0x00500000dc10783b */ /* 0x000fea0000004200 */
[C---:B------:R-:W-:Y:S08]  /*73f0*/  HMMA.16816.F32.BF16 R180, R4.reuse, R12, R128 ;  /* 0x0000000c04b4723c */ /* 0x040ff00000041880 */
[C---:B------:R-:W-:Y:S01]  /*7400*/  HMMA.16816.F32.BF16 R192, R4.reuse, R14, R124 ;  /* 0x0000000e04c0723c */ /* 0x040fe2000004187c */
[----:B------:R-:W1:Y:S07]  /*7410*/  LDSM.16.MT88.4 R12, [R217+0x8000] ;  /* 0x00800000d90c783b */ /* 0x000e6e0000004200 */
[C---:B------:R-:W-:Y:S01]  /*7420*/  HMMA.16816.F32.BF16 R164, R4.reuse, R8, R196 ;  /* 0x0000000804a4723c */ /* 0x040fe200000418c4 */
[----:B------:R-:W2:Y:S07]  /*7430*/  LDSM.16.MT88.4 R8, [R221+0x5000] ;  /* 0x00500000dd08783b */ /* 0x000eae0000004200 */
[C---:B-1----:R-:W-:Y:S08]  /*7440*/  HMMA.16816.F32.BF16 R88, R4.reuse, R12, R88 ;  /* 0x0000000c0458723c */ /* 0x042ff00000041858 */
[C---:B------:R-:W-:Y:S08]  /*7450*/  HMMA.16816.F32.BF16 R12, R4.reuse, R14, R60 ;  /* 0x0000000e040c723c */ /* 0x040ff0000004183c */
[C---:B--2---:R-:W-:Y:S08]  /*7460*/  HMMA.16816.F32.BF16 R116, R4.reuse, R8, R116 ;  /* 0x000000080474723c */ /* 0x044ff00000041874 */
[----:B------:R-:W-:Y:S01]  /*7470*/  HMMA.16816.F32.BF16 R108, R4, R10, R108 ;  /* 0x0000000a046c723c */ /* 0x000fe2000004186c */
[----:B------:R-:W1:Y:S07]  /*7480*/  LDSM.16.MT88.4 R8, [R218+0x8000] ;  /* 0x00800000da08783b */ /* 0x000e6e0000004200 */
[----:B------:R-:W-:Y:S01]  /*7490*/  MOV R169, R12 ;  /* 0x0000000c00a97202 */ /* 0x000fe20000000f00 */
[----:B------:R-:W-:Y:S01]  /*74a0*/  IMAD.MOV.U32 R168, RZ, RZ, R13 ;  /* 0x000000ffffa87224 */ /* 0x000fe200078e000d */
[----:B------:R-:W-:Y:S01]  /*74b0*/  MOV R60, R15 ;  /* 0x0000000f003c7202 */ /* 0x000fe20000000f00 */
[----:B------:R-:W-:-:S02]  /*74c0*/  IMAD.MOV.U32 R61, RZ, RZ, R14 ;  /* 0x000000ffff3d7224 */ /* 0x000fc400078e000e */
[----:B------:R-:W2:Y:S01]  /*74d0*/  LDSM.16.MT88.4 R12, [R220+0x8000] ;  /* 0x00800000dc0c783b */ /* 0x000ea20000004200 */
[C---:B-1----:R-:W-:Y:S08]  /*74e0*/  HMMA.16816.F32.BF16 R212, R4.reuse, R8, R48 ;  /* 0x0000000804d4723c */ /* 0x042ff00000041830 */
[C---:B------:R-:W-:Y:S01]  /*74f0*/  HMMA.16816.F32.BF16 R204, R4.reuse, R10, R36 ;  /* 0x0000000a04cc723c */ /* 0x040fe20000041824 */
[----:B------:R-:W-:Y:S01]  /*7500*/  IMAD.MOV.U32 R123, RZ, RZ, R219 ;  /* 0x000000ffff7b7224 */ /* 0x000fe200078e00db */
[----:B------:R-:W1:Y:S04]  /*7510*/  LDSM.16.MT88.4 R8, [R217+0xb000] ;  /* 0x00b00000d908783b */ /* 0x000e680000004200 */
[----:B------:R3:W5:Y:S02]  /*7520*/  LDL.LU R219, [R1+0x9c] ;  /* 0x00009c0001db7983 */ /* 0x0007640000300800 */
[C---:B--2---:R-:W-:Y:S02]  /*7530*/  HMMA.16816.F32.BF16 R48, R4.reuse, R12, R68 ;  /* 0x0000000c0430723c */ /* 0x044fe40000041844 */
[----:B------:R3:W5:Y:S06]  /*7540*/  LDL.LU R216, [R1+0x98] ;  /* 0x0000980001d87983 */ /* 0x00076c0000300800 */
[C---:B------:R-:W-:Y:S01]  /*7550*/  HMMA.16816.F32.BF16 R36, R4.reuse, R14, R56 ;  /* 0x0000000e0424723c */ /* 0x040fe20000041838 */
[----:B------:R-:W2:Y:S07]  /*7560*/  LDSM.16.MT88.4 R12, [R221+0xb000] ;  /* 0x00b00000dd0c783b */ /* 0x000eae0000004200 */
[C---:B------:R-:W-:Y:S08]  /*7570*/  HMMA.16816.F32.BF16 R112, R4.reuse, R16, R112 ;  /* 0x000000100470723c */ /* 0x040ff00000041870 */
[----:B------:R-:W-:Y:S01]  /*7580*/  HMMA.16816.F32.BF16 R104, R4, R18, R104 ;  /* 0x000000120468723c */ /* 0x000fe20000041868 */
[----:B------:R-:W4:Y:S01]  /*7590*/  LDSM.16.MT88.4 R16, [R221+0x8000] ;  /* 0x00800000dd10783b */ /* 0x000f220000004200 */
[----:B------:R-:W-:-:S02]  /*75a0*/  FFMA.FTZ R22, R22, c[0x0][0x2d0], -R0 ;  /* 0x0000b40016167a23 */ /* 0x000fc40000010800 */
[--C-:B------:R-:W-:Y:S02]  /*75b0*/  FFMA.FTZ R21, R21, c[0x0][0x2d0], -R0.reuse ;  /* 0x0000b40015157a23 */ /* 0x100fe40000010800 */
[--C-:B------:R-:W-:Y:S02]  /*75c0*/  FFMA.FTZ R20, R20, c[0x0][0x2d0], -R0.reuse ;  /* 0x0000b40014147a23 */ /* 0x100fe40000010800 */
[----:B------:R-:W-:Y:S01]  /*75d0*/  FFMA.FTZ R27, R27, c[0x0][0x2d0], -R0 ;  /* 0x0000b4001b1b7a23 */ /* 0x000fe20000010800 */
[----:B------:R-:W-:Y:S01]  /*75e0*/  MOV R62, R122 ;  /* 0x0000007a003e7202 */ /* 0x000fe20000000f00 */
[----:B------:R-:W-:Y:S01]  /*75f0*/  FADD.FTZ R2, R120, R2 ;  /* 0x0000000278027221 */ /* 0x000fe20000010000 */
[C---:B-1----:R-:W-:Y:S01]  /*7600*/  HMMA.16816.F32.BF16 R44, R4.reuse, R8, R44 ;  /* 0x00000008042c723c */ /* 0x042fe2000004182c */
[----:B------:R-:W-:Y:S01]  /*7610*/  IMAD.MOV.U32 R63, RZ, RZ, R144 ;  /* 0x000000ffff3f7224 */ /* 0x000fe200078e0090 */
[----:B------:R-:W-:Y:S01]  /*7620*/  MOV R130, R89 ;  /* 0x0000005900827202 */ /* 0x000fe20000000f00 */
[----:B------:R-:W-:Y:S01]  /*7630*/  IMAD.MOV.U32 R128, RZ, RZ, R91 ;  /* 0x000000ffff807224 */ /* 0x000fe200078e005b */
[----:B------:R-:W-:Y:S04]  /*7640*/  LDSM.16.MT88.4 R56, [R221+0x5800] ;  /* 0x00580000dd38783b */ /* 0x000fe80000004200 */
[----:B--2---:R-:W-:Y:S01]  /*7650*/  HMMA.16816.F32.BF16 R196, R4, R14, R52 ;  /* 0x0000000e04c4723c */ /* 0x004fe20000041834 */
[----:B------:R-:W2:Y:S01]  /*7660*/  LDL R15, [R1+0x58] ;  /* 0x00005800010f7983 */ /* 0x000ea20000100800 */
[----:B------:R-:W-:-:S02]  /*7670*/  FADD.FTZ R0, R121, R3 ;  /* 0x0000000379007221 */ /* 0x000fc40000010000 */
[----:B------:R-:W-:-:S04]  /*7680*/  IMAD.MOV.U32 R3, RZ, RZ, R123 ;  /* 0x000000ffff037224 */ /* 0x000fc800078e007b */
[C---:B------:R-:W-:Y:S01]  /*7690*/  HMMA.16816.F32.BF16 R188, R4.reuse, R10, R32 ;  /* 0x0000000a04bc723c */ /* 0x040fe20000041820 */
[----:B------:R-:W1:Y:S07]  /*76a0*/  LDSM.16.MT88.4 R8, [R220+0xb000] ;  /* 0x00b00000dc08783b */ /* 0x000e6e0000004200 */
[C---:B----4-:R-:W-:Y:S08]  /*76b0*/  HMMA.16816.F32.BF16 R84, R4.reuse, R16, R84 ;  /* 0x000000100454723c */ /* 0x050ff00000041854 */
[----:B------:R-:W-:Y:S01]  /*76c0*/  HMMA.16816.F32.BF16 R120, R4, R18, R76 ;  /* 0x000000120478723c */ /* 0x000fe2000004184c */
[----:B------:R-:W4:Y:S01]  /*76d0*/  LDSM.16.MT88.4 R16, [R218+0xb000] ;  /* 0x00b00000da10783b */ /* 0x000f220000004200 */
[----:B------:R-:W-:-:S05]  /*76e0*/  FADD.FTZ R3, R3, R2 ;  /* 0x0000000203037221 */ /* 0x000fca0000010000 */
[----:B------:R-:W-:Y:S01]  /*76f0*/  IMAD.MOV.U32 R77, RZ, RZ, R145 ;  /* 0x000000ffff4d7224 */ /* 0x000fe200078e0091 */
[----:B------:R-:W-:Y:S01]  /*7700*/  MOV R78, R146 ;  /* 0x00000092004e7202 */ /* 0x000fe20000000f00 */
[----:B------:R-:W-:Y:S02]  /*7710*/  IMAD.MOV.U32 R79, RZ, RZ, R147 ;  /* 0x000000ffff4f7224 */ /* 0x000fe400078e0093 */
[----:B------:R-:W-:Y:S01]  /*7720*/  FADD.FTZ R0, R77, R0 ;  /* 0x000000004d007221 */ /* 0x000fe20000010000 */
[----:B------:R-:W-:Y:S01]  /*7730*/  MOV R89, R162 ;  /* 0x000000a200597202 */ /* 0x000fe20000000f00 */
[----:B------:R-:W-:Y:S02]  /*7740*/  FADD.FTZ R3, R79, R3 ;  /* 0x000000034f037221 */ /* 0x000fe40000010000 */
[----:B------:R-:W-:Y:S02]  /*7750*/  IMAD.MOV.U32 R131, RZ, RZ, R88 ;  /* 0x000000ffff837224 */ /* 0x000fe400078e0058 */
[----:B------:R-:W-:-:S02]  /*7760*/  IMAD.MOV.U32 R129, RZ, RZ, R90 ;  /* 0x000000ffff817224 */ /* 0x000fc400078e005a */
[----:B------:R-:W-:Y:S01]  /*7770*/  IMAD.MOV.U32 R91, RZ, RZ, R161 ;  /* 0x000000ffff5b7224 */ /* 0x000fe200078e00a1 */
[C---:B------:R-:W-:Y:S01]  /*7780*/  HMMA.16816.F32.BF16 R32, R4.reuse, R12, R64 ;  /* 0x0000000c0420723c */ /* 0x040fe20000041840 */
[----:B------:R-:W-:Y:S02]  /*7790*/  FADD.FTZ R0, R78, R0 ;  /* 0x000000004e007221 */ /* 0x000fe40000010000 */
[----:B------:R-:W-:Y:S01]  /*77a0*/  IMAD.MOV.U32 R187, RZ, RZ, R160 ;  /* 0x000000ffffbb7224 */ /* 0x000fe200078e00a0 */
[----:B------:R-:W-:Y:S01]  /*77b0*/  MOV R69, R130 ;  /* 0x0000008200457202 */ /* 0x000fe20000000f00 */
[----:B------:R-:W-:Y:S01]  /*77c0*/  FADD.FTZ R2, R62, R0 ;  /* 0x000000003e027221 */ /* 0x000fe20000010000 */
[----:B------:R-:W-:Y:S01]  /*77d0*/  MOV R71, R128 ;  /* 0x0000008000477202 */ /* 0x000fe20000000f00 */
[----:B------:R-:W-:Y:S01]  /*77e0*/  IMAD.MOV.U32 R90, RZ, RZ, R152 ;  /* 0x000000ffff5a7224 */ /* 0x000fe200078e0098 */
[----:B-1----:R-:W-:Y:S01]  /*77f0*/  HMMA.16816.F32.BF16 R40, R4, R8, R40 ;  /* 0x000000080428723c */ /* 0x002fe20000041828 */
[----:B------:R-:W-:Y:S01]  /*7800*/  IMAD.MOV.U32 R88, RZ, RZ, R163 ;  /* 0x000000ffff587224 */ /* 0x000fe200078e00a3 */
[----:B------:R-:W-:Y:S01]  /*7810*/  MOV R78, R91 ;  /* 0x0000005b004e7202 */ /* 0x000fe20000000f00 */
[----:B------:R-:W-:Y:S01]  /*7820*/  FADD.FTZ R0, R63, R3 ;  /* 0x000000033f007221 */ /* 0x000fe20000010000 */
[----:B------:R1:W-:Y:S01]  /*7830*/  MUFU.EX2 R12, R23 ;  /* 0x00000017000c7308 */ /* 0x0003e20000000800 */
[----:B------:R-:W-:Y:S01]  /*7840*/  FADD.FTZ R2, R88, R2 ;  /* 0x0000000258027221 */ /* 0x000fe20000010000 */
[----:B------:R-:W3:Y:S01]  /*7850*/  LDSM.16.MT88.4 R152, [R218+0x2800] ;  /* 0x00280000da98783b */ /* 0x000ee20000004200 */
[----:B------:R-:W-:-:S02]  /*7860*/  FADD.FTZ R3, R89, R0 ;  /* 0x0000000059037221 */ /* 0x000fc40000010000 */
[----:B------:R-:W-:Y:S01]  /*7870*/  IMAD.MOV.U32 R79, RZ, RZ, R90 ;  /* 0x000000ffff4f7224 */ /* 0x000fe200078e005a */
[----:B------:R-:W-:Y:S01]  /*7880*/  MOV R90, R178 ;  /* 0x000000b2005a7202 */ /* 0x000fe20000000f00 */
[----:B------:R-:W-:Y:S01]  /*7890*/  IMAD.MOV.U32 R88, RZ, RZ, R176 ;  /* 0x000000ffff587224 */ /* 0x000fe200078e00b0 */
[C---:B------:R-:W-:Y:S01]  /*78a0*/  HMMA.16816.F32.BF16 R28, R4.reuse, R10, R28 ;  /* 0x0000000a041c723c */ /* 0x040fe2000004181c */
[----:B------:R-:W-:Y:S01]  /*78b0*/  IMAD.MOV.U32 R89, RZ, RZ, R177 ;  /* 0x000000ffff597224 */ /* 0x000fe200078e00b1 */
[----:B------:R-:W-:Y:S01]  /*78c0*/  LDSM.16.MT88.4 R64, [R220+0x5800] ;  /* 0x00580000dc40783b */ /* 0x000fe20000004200 */
[----:B------:R-:W-:Y:S01]  /*78d0*/  IMAD.MOV.U32 R91, RZ, RZ, R179 ;  /* 0x000000ffff5b7224 */ /* 0x000fe200078e00b3 */
[----:B------:R1:W-:Y:S01]  /*78e0*/  MUFU.EX2 R11, R24 ;  /* 0x00000018000b7308 */ /* 0x0003e20000000800 */
[----:B------:R-:W-:Y:S01]  /*78f0*/  IMAD.MOV.U32 R62, RZ, RZ, R170 ;  /* 0x000000ffff3e7224 */ /* 0x000fe200078e00aa */
[----:B------:R-:W-:Y:S02]  /*7900*/  MOV R63, R171 ;  /* 0x000000ab003f7202 */ /* 0x000fe40000000f00 */
[C---:B----4-:R-:W-:Y:S01]  /*7910*/  HMMA.16816.F32.BF16 R200, R4.reuse, R16, R80 ;  /* 0x0000001004c8723c */ /* 0x050fe20000041850 */
[----:B-1----:R-:W-:Y:S01]  /*7920*/  IMAD.MOV.U32 R23, RZ, RZ, R90 ;  /* 0x000000ffff177224 */ /* 0x002fe200078e005a */
[----:B------:R-:W-:Y:S06]  /*7930*/  LDSM.16.MT88.4 R144, [R217+0x2800] ;  /* 0x00280000d990783b */ /* 0x000fec0000004200 */
[----:B------:R-:W-:Y:S01]  /*7940*/  HMMA.16816.F32.BF16 R124, R4, R18, R72 ;  /* 0x00000012047c723c */ /* 0x000fe20000041848 */
[----:B------:R1:W-:Y:S01]  /*7950*/  MUFU.EX2 R5, R22 ;  /* 0x0000001600057308 */ /* 0x0003e20000000800 */
[----:B------:R-:W-:Y:S01]  /*7960*/  IMAD.MOV.U32 R16, RZ, RZ, R169 ;  /* 0x000000ffff107224 */ /* 0x000fe200078e00a9 */
[----:B------:R-:W-:Y:S01]  /*7970*/  MOV R17, R168 ;  /* 0x000000a800117202 */ /* 0x000fe20000000f00 */
[----:B------:R-:W-:Y:S01]  /*7980*/  IMAD.MOV.U32 R24, RZ, RZ, R88 ;  /* 0x000000ffff187224 */ /* 0x000fe200078e0058 */
[----:B------:R-:W4:Y:S02]  /*7990*/  LDSM.16.MT88.4 R168, [R220+0x2800] ;  /* 0x00280000dca8783b */ /* 0x000f240000004200 */
[----:B------:R-:W-:-:S02]  /*79a0*/  MOV R4, R89 ;  /* 0x0000005900047202 */ /* 0x000fc40000000f00 */
[----:B------:R-:W-:Y:S01]  /*79b0*/  LDSM.16.MT88.4 R72, [R217+0x8800] ;  /* 0x00880000d948783b */ /* 0x000fe20000004200 */
[----:B------:R3:W-:Y:S08]  /*79c0*/  MUFU.EX2 R9, R26 ;  /* 0x0000001a00097308 */ /* 0x0007f00000000800 */
[----:B------:R-:W-:Y:S01]  /*79d0*/  MUFU.EX2 R8, R20 ;  /* 0x0000001400087308 */ /* 0x000fe20000000800 */
[----:B-1----:R-:W-:Y:S01]  /*79e0*/  MOV R22, R91 ;  /* 0x0000005b00167202 */ /* 0x002fe20000000f00 */
[----:B------:R-:W-:Y:S01]  /*79f0*/  IMAD.MOV.U32 R68, RZ, RZ, R131 ;  /* 0x000000ffff447224 */ /* 0x000fe200078e0083 */
[----:B------:R-:W1:Y:S01]  /*7a00*/  LDSM.16.MT88.4 R88, [R221+0x8800] ;  /* 0x00880000dd58783b */ /* 0x000e620000004200 */
[----:B------:R-:W-:-:S02]  /*7a10*/  FADD.FTZ R3, R23, R3 ;  /* 0x0000000317037221 */ /* 0x000fc40000010000 */
[----:B------:R-:W-:Y:S01]  /*7a20*/  IMAD.MOV.U32 R70, RZ, RZ, R129 ;  /* 0x000000ffff467224 */ /* 0x000fe200078e0081 */
[----:B------:R-:W1:Y:S01]  /*7a30*/  LDSM.16.MT88.4 R160, [R221+0x2800] ;  /* 0x00280000dda0783b */ /* 0x000e620000004200 */
[----:B------:R3:W3:Y:S01]  /*7a40*/  MUFU.EX2 R10, R25 ;  /* 0x00000019000a7308 */ /* 0x0006e20000000800 */
[----:B------:R-:W-:Y:S01]  /*7a50*/  FADD.FTZ R0, R22, R2 ;  /* 0x0000000216007221 */ /* 0x000fe20000010000 */
[----:B------:R-:W-:Y:S01]  /*7a60*/  MOV R14, R79 ;  /* 0x0000004f000e7202 */ /* 0x000fe20000000f00 */
[----:B------:R-:W-:Y:S05]  /*7a70*/  LDSM.16.MT88.4 R176, [R217+0x5800] ;  /* 0x00580000d9b0783b */ /* 0x000fea0000004200 */
[----:B------:R-:W4:Y:S08]  /*7a80*/  MUFU.EX2 R7, R21 ;  /* 0x0000001500077308 */ /* 0x000f300000000800 */
[----:B------:R-:W4:Y:S01]  /*7a90*/  MUFU.EX2 R6, R27 ;  /* 0x0000001b00067308 */ /* 0x000f220000000800 */
[----:B---3--:R-:W-:Y:S01]  /*7aa0*/  IMAD.MOV.U32 R26, RZ, RZ, R62 ;  /* 0x000000ffff1a7224 */ /* 0x008fe200078e003e */
[----:B------:R-:W-:Y:S01]  /*7ab0*/  MOV R25, R63 ;  /* 0x0000003f00197202 */ /* 0x000fe20000000f00 */
[----:B------:R-:W-:-:S02]  /*7ac0*/  FADD.FTZ R3, R24, R3 ;  /* 0x0000000318037221 */ /* 0x000fc40000010000 */
[----:B------:R-:W-:Y:S02]  /*7ad0*/  FADD.FTZ R4, R4, R0 ;  /* 0x0000000004047221 */ /* 0x000fe40000010000 */
[----:B------:R-:W-:Y:S01]  /*7ae0*/  FADD.FTZ R3, R26, R3 ;  /* 0x000000031a037221 */ /* 0x000fe20000010000 */
[----:B------:R-:W-:Y:S01]  /*7af0*/  F2FP.BF16.PACK_AB R128, R10, R9 ;  /* 0x000000090a80723e */ /* 0x000fe200000010ff */
[----:B------:R-:W-:Y:S01]  /*7b00*/  IMAD.MOV.U32 R80, RZ, RZ, R187 ;  /* 0x000000ffff507224 */ /* 0x000fe200078e00bb */
[----:B----4-:R-:W-:Y:S01]  /*7b10*/  F2FP.BF16.PACK_AB R129, R7, R5 ;  /* 0x000000050781723e */ /* 0x010fe200000010ff */
[----:B------:R-:W-:Y:S01]  /*7b20*/  FADD.FTZ R3, R135, R3 ;  /* 0x0000000387037221 */ /* 0x000fe20000010000 */
[----:B------:R-:W-:Y:S01]  /*7b30*/  F2FP.BF16.PACK_AB R130, R12, R11 ;  /* 0x0000000b0c82723e */ /* 0x000fe200000010ff */
[----:B------:R-:W-:Y:S01]  /*7b40*/  IMAD.MOV.U32 R81, RZ, RZ, R186 ;  /* 0x000000ffff517224 */ /* 0x000fe200078e00ba */
[----:B------:R-:W-:Y:S01]  /*7b50*/  MOV R82, R185 ;  /* 0x000000b900527202 */ /* 0x000fe20000000f00 */
[----:B------:R-:W-:Y:S01]  /*7b60*/  IMAD.MOV.U32 R83, RZ, RZ, R184 ;  /* 0x000000ffff537224 */ /* 0x000fe200078e00b8 */
[----:B------:R-:W-:Y:S01]  /*7b70*/  F2FP.BF16.PACK_AB R131, R6, R8 ;  /* 0x000000080683723e */ /* 0x000fe200000010ff */
[----:B------:R-:W-:Y:S01]  /*7b80*/  IMAD.MOV.U32 R18, RZ, RZ, R61 ;  /* 0x000000ffff127224 */ /* 0x000fe200078e003d */
[----:B------:R-:W-:Y:S01]  /*7b90*/  MOV R19, R60 ;  /* 0x0000003c00137202 */ /* 0x000fe20000000f00 */
[----:B------:R-:W-:Y:S01]  /*7ba0*/  FADD.FTZ R3, R136, R3 ;  /* 0x0000000388037221 */ /* 0x000fe20000010000 */
[----:B------:R-:W-:Y:S03]  /*7bb0*/  LDSM.16.MT88.4 R184, [R218+0x5800] ;  /* 0x00580000dab8783b */ /* 0x000fe60000004200 */
[C---:B------:R-:W-:Y:S08]  /*7bc0*/  HMMA.16816.F32.BF16 R148, R128.reuse, R152, R148 ;  /* 0x000000988094723c */ /* 0x040ff00000041894 */
[C---:B------:R-:W-:Y:S08]  /*7bd0*/  HMMA.16816.F32.BF16 R164, R128.reuse, R168, R164 ;  /* 0x000000a880a4723c */ /* 0x040ff000000418a4 */
[C---:B------:R-:W-:Y:S01]  /*7be0*/  HMMA.16816.F32.BF16 R60, R128.reuse, R64, R112 ;  /* 0x00000040803c723c */ /* 0x040fe20000041870 */
[----:B------:R-:W3:Y:S07]  /*7bf0*/  LDSM.16.MT88.4 R112, [R218+0xb800] ;  /* 0x00b80000da70783b */ /* 0x000eee0000004200 */
[C---:B-1----:R-:W-:Y:S08]  /*7c00*/  HMMA.16816.F32.BF16 R84, R128.reuse, R88, R84 ;  /* 0x000000588054723c */ /* 0x042ff00000041854 */
[C---:B------:R-:W-:Y:S01]  /*7c10*/  HMMA.16816.F32.BF16 R152, R128.reuse, R154, R96 ;  /* 0x0000009a8098723c */ /* 0x040fe20000041860 */
[----:B------:R-:W-:Y:S07]  /*7c20*/  LDSM.16.MT88.4 R96, [R220+0x8800] ;  /* 0x00880000dc60783b */ /* 0x000fee0000004200 */
[C---:B------:R-:W-:Y:S01]  /*7c30*/  HMMA.16816.F32.BF16 R168, R128.reuse, R170, R80 ;  /* 0x000000aa80a8723c */ /* 0x040fe20000041850 */
[----:B------:R-:W1:Y:S07]  /*7c40*/  LDSM.16.MT88.4 R80, [R218+0x8800] ;  /* 0x00880000da50783b */ /* 0x000e6e0000004200 */
[C---:B------:R-:W-:Y:S01]  /*7c50*/  HMMA.16816.F32.BF16 R64, R128.reuse, R66, R104 ;  /* 0x000000428040723c */ /* 0x040fe20000041868 */
[----:B------:R-:W4:Y:S07]  /*7c60*/  LDSM.16.MT88.4 R104, [R217+0xb800] ;  /* 0x00b80000d968783b */ /* 0x000f2e0000004200 */
[C---:B------:R-:W-:Y:S08]  /*7c70*/  HMMA.16816.F32.BF16 R68, R128.reuse, R72, R68 ;  /* 0x000000488044723c */ /* 0x040ff00000041844 */
[C---:B------:R-:W-:Y:S01]  /*7c80*/  HMMA.16816.F32.BF16 R88, R128.reuse, R90, R120 ;  /* 0x0000005a8058723c */ /* 0x040fe20000041878 */
[----:B------:R-:W1:Y:S07]  /*7c90*/  LDSM.16.MT88.4 R120, [R221+0xb800] ;  /* 0x00b80000dd78783b */ /* 0x000e6e0000004200 */
[----:B------:R-:W-:Y:S01]  /*7ca0*/  HMMA.16816.F32.BF16 R72, R128, R74, R16 ;  /* 0x0000004a8048723c */ /* 0x000fe20000041810 */
[----:B------:R-:W1:Y:S01]  /*7cb0*/  LDSM.16.MT88.4 R16, [R220+0xb800] ;  /* 0x00b80000dc10783b */ /* 0x000e620000004200 */
[----:B------:R-:W-:-:S06]  /*7cc0*/  IMAD.MOV.U32 R13, RZ, RZ, R78 ;  /* 0x000000ffff0d7224 */ /* 0x000fcc00078e004e */
[C---:B------:R-:W-:Y:S08]  /*7cd0*/  HMMA.16816.F32.BF16 R52, R128.reuse, R56, R116 ;  /* 0x000000388034723c */ /* 0x040ff00000041874 */
[C---:B------:R-:W-:Y:S08]  /*7ce0*/  HMMA.16816.F32.BF16 R140, R128.reuse, R144, R140 ;  /* 0x00000090808c723c */ /* 0x040ff0000004188c */
[----:B------:R-:W-:Y:S01]  /*7cf0*/  HMMA.16816.F32.BF16 R156, R128, R160, R156 ;  /* 0x000000a0809c723c */ /* 0x000fe2000004189c */
[----:B--2---:R-:W-:-:S04]  /*7d00*/  @P3 IMAD.HI.U32 R2, R15, c[0x0][0x2c8], RZ ;  /* 0x0000b2000f023a27 */ /* 0x004fc800078e00ff */
[----:B------:R-:W-:Y:S01]  /*7d10*/  IMAD.MOV.U32 R0, RZ, RZ, R15 ;  /* 0x000000ffff007224 */ /* 0x000fe200078e000f */
[----:B------:R-:W-:Y:S01]  /*7d20*/  @P3 SHF.R.U32.HI R0, RZ, c[0x0][0x2cc], R2 ;  /* 0x0000b300ff003a19 */ /* 0x000fe20000011602 */
[----:B------:R-:W-:Y:S01]  /*7d30*/  FADD.FTZ R2, R25, R4 ;  /* 0x0000000419027221 */ /* 0x000fe20000010000 */
[----:B------:R-:W-:-:S03]  /*7d40*/  MOV R4, c[0x0][0x168] ;  /* 0x00005a0000047a02 */ /* 0x000fc60000000f00 */
[----:B------:R-:W-:Y:S01]  /*7d50*/  FADD.FTZ R2, R134, R2 ;  /* 0x0000000286027221 */ /* 0x000fe20000010000 */
[----:B------:R-:W-:-:S03]  /*7d60*/  IADD3 R0, R0, c[0x0][0x1d0], -R4 ;  /* 0x0000740000007a10 */ /* 0x000fc60007ffe804 */
[----:B------:R-:W-:Y:S02]  /*7d70*/  FADD.FTZ R2, R137, R2 ;  /* 0x0000000289027221 */ /* 0x000fe40000010000 */
[----:B------:R-:W-:-:S04]  /*7d80*/  IMAD.HI R4, R0, 0x2aaaaaab, RZ ;  /* 0x2aaaaaab00047827 */ /* 0x000fc800078e02ff */
[----:B------:R-:W-:Y:S02]  /*7d90*/  FADD.FTZ R0, R252, R3 ;  /* 0x00000003fc007221 */ /* 0x000fe40000010000 */
[----:B------:R-:W-:Y:S02]  /*7da0*/  FADD.FTZ R2, R138, R2 ;  /* 0x000000028a027221 */ /* 0x000fe40000010000 */
[----:B------:R-:W-:Y:S02]  /*7db0*/  FADD.FTZ R0, R139, R0 ;  /* 0x000000008b007221 */ /* 0x000fe40000010000 */
[----:B------:R-:W-:Y:S02]  /*7dc0*/  FADD.FTZ R2, R14, R2 ;  /* 0x000000020e027221 */ /* 0x000fe40000010000 */
[----:B------:R-:W-:Y:S02]  /*7dd0*/  FADD.FTZ R0, R5, R0 ;  /* 0x0000000005007221 */ /* 0x000fe40000010000 */
[----:B------:R-:W-:Y:S01]  /*7de0*/  FADD.FTZ R2, R9, R2 ;  /* 0x0000000209027221 */ /* 0x000fe20000010000 */
[----:B------:R-:W-:Y:S01]  /*7df0*/  SHF.R.U32.HI R3, RZ, 0x1f, R4 ;  /* 0x0000001fff037819 */ /* 0x000fe20000011604 */
[----:B------:R-:W-:-:S02]  /*7e00*/  FADD.FTZ R0, R7, R0 ;  /* 0x0000000007007221 */ /* 0x000fc40000010000 */
[----:B------:R-:W-:Y:S01]  /*7e10*/  FADD.FTZ R2, R10, R2 ;  /* 0x000000020a027221 */ /* 0x000fe20000010000 */
[----:B------:R-:W-:Y:S01]  /*7e20*/  LEA.HI.SX32 R3, R4, R3, 0x1c ;  /* 0x0000000304037211 */ /* 0x000fe200078fe2ff */
[----:B------:R-:W-:Y:S02]  /*7e30*/  FADD.FTZ R0, R8, R0 ;  /* 0x0000000008007221 */ /* 0x000fe40000010000 */
[----:B------:R-:W-:Y:S01]  /*7e40*/  FADD.FTZ R2, R11, R2 ;  /* 0x000000020b027221 */ /* 0x000fe20000010000 */
[----:B------:R-:W-:Y:S01]  /*7e50*/  IMNMX R3, RZ, R3, !PT ;  /* 0x00000003ff037217 */ /* 0x000fe20007800200 */
[----:B------:R-:W-:Y:S02]  /*7e60*/  FADD.FTZ R0, R6, R0 ;  /* 0x0000000006007221 */ /* 0x000fe40000010000 */
[----:B------:R-:W-:Y:S02]  /*7e70*/  FADD.FTZ R2, R12, R2 ;  /* 0x000000020c027221 */ /* 0x000fe40000010000 */
[----:B------:R2:W-:Y:S01]  /*7e80*/  STL [R1+0x4], R3 ;  /* 0x0000040301007387 */ /* 0x0005e20000100800 */
[----:B------:R-:W-:-:S03]  /*7e90*/  IADD3 R252, R13, -0x2, RZ ;  /* 0xfffffffe0dfc7810 */ /* 0x000fc60007ffe0ff */
[----:B------:R2:W-:Y:S04]  /*7ea0*/  STL [R1+0x18], R0 ;  /* 0x0000180001007387 */ /* 0x0005e80000100800 */
[----:B------:R2:W-:Y:S01]  /*7eb0*/  STL [R1+0x10], R2 ;  /* 0x0000100201007387 */ /* 0x0005e20000100800 */
[----:B------:R-:W-:Y:S01]  /*7ec0*/  ISETP.GE.AND P0, PT, R252, R3, PT ;  /* 0x00000003fc00720c */ /* 0x000fe20003f06270 */
[C---:B------:R-:W-:Y:S08]  /*7ed0*/  HMMA.16816.F32.BF16 R56, R128.reuse, R58, R108 ;  /* 0x0000003a8038723c */ /* 0x040ff0000004186c */
[C---:B------:R-:W-:Y:S08]  /*7ee0*/  HMMA.16816.F32.BF16 R144, R128.reuse, R146, R92 ;  /* 0x000000928090723c */ /* 0x040ff0000004185c */
[C---:B------:R-:W-:Y:S08]  /*7ef0*/  HMMA.16816.F32.BF16 R160, R128.reuse, R162, R100 ;  /* 0x000000a280a0723c */ /* 0x040ff00000041864 */
[C---:B---3--:R-:W-:Y:S08]  /*7f00*/  HMMA.16816.F32.BF16 R108, R128.reuse, R112, R200 ;  /* 0x00000070806c723c */ /* 0x048ff000000418c8 */
[C---:B------:R-:W-:Y:S08]  /*7f10*/  HMMA.16816.F32.BF16 R172, R128.reuse, R176, R172 ;  /* 0x000000b080ac723c */ /* 0x040ff000000418ac */
[C---:B------:R-:W-:Y:S08]  /*7f20*/  HMMA.16816.F32.BF16 R180, R128.reuse, R184, R180 ;  /* 0x000000b880b4723c */ /* 0x040ff000000418b4 */
[C---:B-1----:R-:W-:Y:S08]  /*7f30*/  HMMA.16816.F32.BF16 R76, R128.reuse, R80, R212 ;  /* 0x00000050804c723c */ /* 0x042ff000000418d4 */
        /* <DEDUP_REMOVED lines=13> */
[----:B--2---:R-:W2:Y:S01]  /*8010*/  LDL R13, [R1+0x8c] ;  /* 0x00008c00010d7983 */ /* 0x004ea20000100800 */
[----:B------:R-:W-:Y:S01]  /*8020*/  IMAD.MOV.U32 R136, RZ, RZ, R132 ;  /* 0x000000ffff887224 */ /* 0x000fe200078e0084 */
[----:B------:R-:W-:-:S02]  /*8030*/  MOV R135, R133 ;  /* 0x0000008500877202 */ /* 0x000fc40000000f00 */
[----:B------:R-:W-:Y:S01]  /*8040*/  MOV R201, R252 ;  /* 0x000000fc00c97202 */ /* 0x000fe20000000f00 */
[----:B--2---:R-:W-:-:S05]  /*8050*/  IMAD.IADD R0, R13, 0x1, R15 ;  /* 0x000000010d007824 */ /* 0x004fca00078e020f */
[----:B------:R1:W-:Y:S02]  /*8060*/  STL [R1], R0 ;  /* 0x0000000001007387 */ /* 0x0003e40000100800 */
[----:B-1----:R-:W-:-:S05]  /*8070*/  @P3 IMAD.HI.U32 R0, R0, c[0x0][0x2c8], RZ ;  /* 0x0000b20000003a27 */ /* 0x002fca00078e00ff */
[----:B------:R-:W-:-:S05]  /*8080*/  @P3 SHF.R.U32.HI R0, RZ, c[0x0][0x2cc], R0 ;  /* 0x0000b300ff003a19 */ /* 0x000fca0000011600 */
[----:B------:R1:W-:Y:S02]  /*8090*/  @P3 STL [R1+0x8], R0 ;  /* 0x0000080001003387 */ /* 0x0003e40000100800 */
.L_x_1286:
[----:B------:R-:W-:Y:S04]  /*80a0*/  DEPBAR.LE SB0, 0x0 ;  /* 0x000080000000791a */ /* 0x000fe80000000000 */
[----:B------:R-:W-:Y:S01]  /*80b0*/  WARPSYNC 0xffffffff ;  /* 0xffffffff00007948 */ /* 0x000fe20003800000 */
[----:B------:R-:W-:Y:S01]  /*80c0*/  BAR.SYNC.DEFER_BLOCKING 0x0 ;  /* 0x0000000000007b1d */ /* 0x000fe20000010000 */
[C---:B------:R-:W-:Y:S02]  /*80d0*/  ISETP.GE.AND P0, PT, R201.reuse, RZ, PT ;  /* 0x000000ffc900720c */ /* 0x040fe40003f06270 */
[----:B------:R-:W-:Y:S02]  /*80e0*/  MOV R198, c[0x0][0x2c4] ;  /* 0x0000b10000c67a02 */ /* 0x000fe40000000f00 */
[C---:B------:R-:W-:Y:S09]  /*80f0*/  IADD3 R252, R201.reuse, -0x1, RZ ;  /* 0xffffffffc9fc7810 */ /* 0x040ff20007ffe0ff */
[----:B-1----:R-:W-:Y:S01]  /*8100*/  @P0 SHF.R.S32.HI R0, RZ, 0x1f, R201 ;  /* 0x0000001fff000819 */ /* 0x002fe200000114c9 */
[C---:B------:R-:W-:Y:S04]  /*8110*/  @P0 IMAD.WIDE.U32 R2, R201.reuse, c[0x0][0x208], RZ ;  /* 0x00008200c9020a25 */ /* 0x040fe800078e00ff */
[----:B------:R-:W-:Y:S04]  /*8120*/  @P0 IMAD R0, R0, c[0x0][0x208], RZ ;  /* 0x0000820000000a24 */ /* 0x000fe800078e02ff */
[----:B------:R-:W-:Y:S01]  /*8130*/  @P0 IMAD R0, R201, c[0x0][0x20c], R0 ;  /* 0x00008300c9000a24 */ /* 0x000fe200078e0200 */
[----:B-----5:R-:W-:Y:S04]  /*8140*/  LDSM.16.M88.4 R48, [R223] ;  /* 0x00000000df30783b */ /* 0x020fe80000000200 */
[----:B------:R-:W-:Y:S04]  /*8150*/  @P0 IADD3 R0, R3, R0, RZ ;  /* 0x0000000003000210 */ /* 0x000fe80007ffe0ff */
[----:B------:R-:W1:Y:S01]  /*8160*/  LDSM.16.M88.4 R8, [R216] ;  /* 0x00000000d808783b */ /* 0x000e620000000200 */
[----:B------:R-:W-:Y:S07]  /*8170*/  @P0 IMAD R0, R0, 0x60, RZ ;  /* 0x0000006000000824 */ /* 0x000fee00078e02ff */
[----:B------:R-:W2:Y:S08]  /*8180*/  LDSM.16.M88.4 R16, [R216+0x800] ;  /* 0x00080000d810783b */ /* 0x000eb00000000200 */
[----:B------:R-:W3:Y:S06]  /*8190*/  LDL.64 R132, [R1+0x28] ;  /* 0x0000280001847983 */ /* 0x000eec0000100a00 */
[----:B------:R-:W4:Y:S08]  /*81a0*/  LDSM.16.M88.4 R24, [R216+0x1000] ;  /* 0x00100000d818783b */ /* 0x000f300000000200 */
[----:B------:R-:W3:Y:S04]  /*81b0*/  LDL R134, [R1+0x34] ;  /* 0x0000340001867983 */ /* 0x000ee80000100800 */
[----:B------:R4:W-:Y:S04]  /*81c0*/  STL [R1+0x98], R220 ;  /* 0x000098dc01007387 */ /* 0x0009e80000100800 */
[----:B------:R-:W4:Y:S01]  /*81d0*/  LDSM.16.M88.4 R32, [R216+0x1800] ;  /* 0x00180000d820783b */ /* 0x000f220000000200 */
[C---:B-1----:R-:W-:Y:S07]  /*81e0*/  HMMA.16816.F32.BF16 R4, R48.reuse, R8, RZ ;  /* 0x000000083004723c */ /* 0x042fee00000418ff */
[----:B------:R-:W1:Y:S01]  /*81f0*/  LDSM.16.M88.4 R40, [R216+0x2000] ;  /* 0x00200000d828783b */ /* 0x000e620000000200 */
[C---:B------:R-:W-:Y:S07]  /*8200*/  HMMA.16816.F32.BF16 R8, R48.reuse, R10, RZ ;  /* 0x0000000a3008723c */ /* 0x040fee00000418ff */
[----:B------:R-:W1:Y:S01]  /*8210*/  LDSM.16.M88.4 R188, [R216+0x2800] ;  /* 0x00280000d8bc783b */ /* 0x000e620000000200 */
[C---:B--2---:R-:W-:Y:S07]  /*8220*/  HMMA.16816.F32.BF16 R12, R48.reuse, R16, RZ ;  /* 0x00000010300c723c */ /* 0x044fee00000418ff */
[----:B----4-:R-:W2:Y:S01]  /*8230*/  LDL R220, [R1+0xc] ;  /* 0x00000c0001dc7983 */ /* 0x010ea20000100800 */
[C---:B------:R-:W-:Y:S03]  /*8240*/  HMMA.16816.F32.BF16 R16, R48.reuse, R18, RZ ;  /* 0x000000123010723c */ /* 0x040fe600000418ff */
[----:B------:R-:W-:Y:S05]  /*8250*/  LDSM.16.M88.4 R192, [R227] ;  /* 0x00000000e3c0783b */ /* 0x000fea0000000200 */
[C---:B------:R-:W-:Y:S03]  /*8260*/  HMMA.16816.F32.BF16 R20, R48.reuse, R24, RZ ;  /* 0x000000183014723c */ /* 0x040fe600000418ff */
[----:B------:R-:W4:Y:S04]  /*8270*/  LDL R197, [R1+0x8] ;  /* 0x0000080001c57983 */ /* 0x000f280000100800 */
[----:B------:R-:W4:Y:S01]  /*8280*/  LDL R196, [R1+0x54] ;  /* 0x0000540001c47983 */ /* 0x000f220000100800 */
[C---:B------:R-:W-:Y:S08]  /*8290*/  HMMA.16816.F32.BF16 R24, R48.reuse, R26, RZ ;  /* 0x0000001a3018723c */ /* 0x040ff000000418ff */
[C---:B------:R-:W-:Y:S08]  /*82a0*/  HMMA.16816.F32.BF16 R28, R48.reuse, R32, RZ ;  /* 0x00000020301c723c */ /* 0x040ff000000418ff */
[C---:B------:R-:W-:Y:S08]  /*82b0*/  HMMA.16816.F32.BF16 R32, R48.reuse, R34, RZ ;  /* 0x000000223020723c */ /* 0x040ff000000418ff */
[C---:B-1----:R-:W-:Y:S08]  /*82c0*/  HMMA.16816.F32.BF16 R36, R48.reuse, R40, RZ ;  /* 0x000000283024723c */ /* 0x042ff000000418ff */
[C---:B------:R-:W-:Y:S08]  /*82d0*/  HMMA.16816.F32.BF16 R40, R48.reuse, R42, RZ ;  /* 0x0000002a3028723c */ /* 0x040ff000000418ff */
[C---:B------:R-:W-:Y:S08]  /*82e0*/  HMMA.16816.F32.BF16 R44, R48.reuse, R188, RZ ;  /* 0x000000bc302c723c */ /* 0x040ff000000418ff */
[----:B------:R-:W-:Y:S01]  /*82f0*/  HMMA.16816.F32.BF16 R48, R48, R190, RZ ;  /* 0x000000be3030723c */ /* 0x000fe200000418ff */
[----:B------:R-:W1:Y:S07]  /*8300*/  LDSM.16.M88.4 R188, [R224] ;  /* 0x00000000e0bc783b */ /* 0x000e6e0000000200 */
[C---:B-1----:R-:W-:Y:S08]  /*8310*/  HMMA.16816.F32.BF16 R4, R188.reuse, R192, R4 ;  /* 0x000000c0bc04723c */ /* 0x042ff00000041804 */
[C---:B------:R-:W-:Y:S01]  /*8320*/  HMMA.16816.F32.BF16 R8, R188.reuse, R194, R8 ;  /* 0x000000c2bc08723c */ /* 0x040fe20000041808 */
[----:B------:R-:W1:Y:S07]  /*8330*/  LDSM.16.M88.4 R192, [R250] ;  /* 0x00000000fac0783b */ /* 0x000e6e0000000200 */
[C---:B-1----:R-:W-:Y:S08]  /*8340*/  HMMA.16816.F32.BF16 R12, R188.reuse, R192, R12 ;  /* 0x000000c0bc0c723c */ /* 0x042ff0000004180c */
[C---:B------:R-:W-:Y:S01]  /*8350*/  HMMA.16816.F32.BF16 R16, R188.reuse, R194, R16 ;  /* 0x000000c2bc10723c */ /* 0x040fe20000041810 */
[----:B------:R-:W1:Y:S07]  /*8360*/  LDSM.16.M88.4 R192, [R249] ;  /* 0x00000000f9c0783b */ /* 0x000e6e0000000200 */
[C---:B-1----:R-:W-:Y:S08]  /*8370*/  HMMA.16816.F32.BF16 R20, R188.reuse, R192, R20 ;  /* 0x000000c0bc14723c */ /* 0x042ff00000041814 */
[C---:B------:R-:W-:Y:S01]  /*8380*/  HMMA.16816.F32.BF16 R24, R188.reuse, R194, R24 ;  /* 0x000000c2bc18723c */ /* 0x040fe20000041818 */
[----:B------:R-:W1:Y:S07]  /*8390*/  LDSM.16.M88.4 R192, [R248] ;  /* 0x00000000f8c0783b */ /* 0x000e6e0000000200 */
[C---:B-1----:R-:W-:Y:S04]  /*83a0*/  HMMA.16816.F32.BF16 R28, R188.reuse, R192, R28 ;  /* 0x000000c0bc1c723c */ /* 0x042fe8000004181c */
[----:B---3--:R-:W-:Y:S04]  /*83b0*/  @P0 MOV R138, R132 ;  /* 0x00000084008a0202 */ /* 0x008fe80000000f00 */
[C---:B------:R-:W-:Y:S01]  /*83c0*/  HMMA.16816.F32.BF16 R32, R188.reuse, R194, R32 ;  /* 0x000000c2bc20723c */ /* 0x040fe20000041820 */
[----:B------:R-:W1:Y:S03]  /*83d0*/  LDSM.16.M88.4 R192, [R247] ;  /* 0x00000000f7c0783b */ /* 0x000e660000000200 */
[----:B------:R-:W-:Y:S05]  /*83e0*/  @P0 MOV R139, R134 ;  /* 0x00000086008b0202 */ /* 0x000fea0000000f00 */
[----:B------:R-:W-:Y:S05]  /*83f0*/  @P0 IMAD.WIDE.U32 R138, R2, 0x60, R138 ;  /* 0x00000060028a0825 */ /* 0x000fea00078e008a */
[----:B------:R-:W-:Y:S02]  /*8400*/  @P0 SHF.L.U32 R132, R138, 0x1, RZ ;  /* 0x000000018a840819 */ /* 0x000fe400000006ff */
[----:B------:R-:W-:Y:S02]  /*8410*/  @P0 IADD3 R0, R139, R0, RZ ;  /* 0x000000008b000210 */ /* 0x000fe40007ffe0ff */
[----:B------:R-:W-:Y:S02]  /*8420*/  @P0 IADD3 R2, P1, R132, c[0x0][0x1f8], RZ ;  /* 0x00007e0084020a10 */ /* 0x000fe40007f3e0ff */
[----:B------:R-:W-:Y:S02]  /*8430*/  @P0 SHF.L.U64.HI R0, R138, 0x1, R0 ;  /* 0x000000018a000819 */ /* 0x000fe40000010200 */
[----:B------:R-:W-:Y:S02]  /*8440*/  @P0 IADD3 R138, P2, R132, 0x80, RZ ;  /* 0x00000080848a0810 */ /* 0x000fe40007f5e0ff */
[----:B------:R-:W-:Y:S02]  /*8450*/  @P0 IADD3.X R3, R0, c[0x0][0x1fc], RZ, P1, !PT ;  /* 0x00007f0000030a10 */ /* 0x000fe40000ffe4ff */
[----:B------:R-:W-:Y:S04]  /*8460*/  @P0 IADD3 R138, P1, R138, c[0x0][0x1f8], RZ ;  /* 0x00007e008a8a0a10 */ /* 0x000fe80007f3e0ff */
[--C-:B------:R-:W-:Y:S02]  /*8470*/  @P0 IADD3.X R139, RZ, c[0x0][0x1fc], R0.reuse, P1, P2 ;  /* 0x00007f00ff8b0a10 */ /* 0x100fe40000fe4400 */
[C---:B--2---:R-:W-:Y:S02]  /*8480*/  LOP3.LUT P4, RZ, R220.reuse, 0x2, RZ, 0xc0, !PT ;  /* 0x00000002dcff7812 */ /* 0x044fe4000788c0ff */
[----:B------:R-:W-:Y:S01]  /*8490*/  LOP3.LUT P3, RZ, R220, 0x1, RZ, 0xc0, !PT ;  /* 0x00000001dcff7812 */ /* 0x000fe2000786c0ff */
[C---:B-1----:R-:W-:Y:S08]  /*84a0*/  HMMA.16816.F32.BF16 R36, R188.reuse, R192, R36 ;  /* 0x000000c0bc24723c */ /* 0x042ff00000041824 */
[C---:B------:R-:W-:Y:S01]  /*84b0*/  HMMA.16816.F32.BF16 R40, R188.reuse, R194, R40 ;  /* 0x000000c2bc28723c */ /* 0x040fe20000041828 */
[----:B------:R-:W1:Y:S08]  /*84c0*/  LDSM.16.M88.4 R192, [R246] ;  /* 0x00000000f6c0783b */ /* 0x000e700000000200 */
[----:B------:R-:W-:Y:S01]  /*84d0*/  @!PT LDS RZ, [RZ] ;  /* 0x00000000fffff984 */ /* 0x000fe20000000800 */
[----:B------:R-:W-:Y:S01]  /*84e0*/  @!PT LDS RZ, [RZ] ;  /* 0x00000000fffff984 */ /* 0x000fe20000000800 */
[----:B------:R-:W-:Y:S01]  /*84f0*/  @!PT LDS RZ, [RZ] ;  /* 0x00000000fffff984 */ /* 0x000fe20000000800 */
[----:B------:R2:W-:Y:S08]  /*8500*/  @P0 LDGSTS.E.BYPASS.LTC128B.128 [R251+0x100], [R2.64], !P4 ;  /* 0x0010000002fb0fae */ /* 0x0005f0000e101d48 */
[----:B------:R3:W-:Y:S01]  /*8510*/  @P0 LDGSTS.E.BYPASS.LTC128B.128 [R251+0x3100], [R138.64], !P3 ;  /* 0x031000008afb0fae */ /* 0x0007e2000d901d48 */
[C---:B-1----:R-:W-:Y:S03]  /*8520*/  HMMA.16816.F32.BF16 R44, R188.reuse, R192, R44 ;  /* 0x000000c0bc2c723c */ /* 0x042fe6000004182c */
[----:B---3--:R-:W-:Y:S04]  /*8530*/  @P0 IADD3 R138, P2, R132, 0x100, RZ ;  /* 0x00000100848a0810 */ /* 0x008fe80007f5e0ff */
[----:B------:R-:W-:Y:S01]  /*8540*/  @P0 IADD3 R138, P1, R138, c[0x0][0x1f8], RZ ;  /* 0x00007e008a8a0a10 */ /* 0x000fe20007f3e0ff */
[----:B------:R-:W-:Y:S04]  /*8550*/  HMMA.16816.F32.BF16 R48, R188, R194, R48 ;  /* 0x000000c2bc30723c */ /* 0x000fe80000041830 */
[--C-:B------:R-:W-:Y:S02]  /*8560*/  @P0 IADD3.X R139, RZ, c[0x0][0x1fc], R0.reuse, P1, P2 ;  /* 0x00007f00ff8b0a10 */ /* 0x100fe40000fe4400 */
[----:B------:R-:W-:Y:S03]  /*8570*/  @P0 IADD3 R132, P2, R132, 0x180, RZ ;  /* 0x0000018084840810 */ /* 0x000fe60007f5e0ff */
[----:B------:R1:W-:Y:S03]  /*8580*/  @P0 LDGSTS.E.BYPASS.LTC128B.128 [R251+0x6100], [R138.64], !P6 ;  /* 0x061000008afb0fae */ /* 0x0003e6000f101d48 */
[----:B------:R-:W-:Y:S04]  /*8590*/  @P0 IADD3 R132, P1, R132, c[0x0][0x1f8], RZ ;  /* 0x00007e0084840a10 */ /* 0x000fe80007f3e0ff */
[----:B------:R-:W-:Y:S02]  /*85a0*/  @P0 IADD3.X R133, RZ, c[0x0][0x1fc], R0, P1, P2 ;  /* 0x00007f00ff850a10 */ /* 0x000fe40000fe4400 */
[----:B------:R-:W-:Y:S03]  /*85b0*/  @P0 MOV R0, c[0x0][0x208] ;  /* 0x0000820000000a02 */ /* 0x000fe60000000f00 */
[----:B------:R3:W-:Y:S08]  /*85c0*/  @P0 LDGSTS.E.BYPASS.LTC128B.128 [R251+0x9100], [R132.64], !P5 ;  /* 0x0910000084fb0fae */ /* 0x0007f0000e901d48 */
[----:B-1----:R-:W4:Y:S01]  /*85d0*/  LDL R138, [R1+0x30] ;  /* 0x00003000018a7983 */ /* 0x002f220000100800 */
[----:B---3--:R-:W-:Y:S02]  /*85e0*/  @P0 MOV R133, 0x6 ;  /* 0x0000000600850802 */ /* 0x008fe40000000f00 */
[C---:B------:R-:W-:Y:S02]  /*85f0*/  @P0 SHF.L.U32 R132, R0.reuse, 0x6, RZ ;  /* 0x0000000600840819 */ /* 0x040fe400000006ff */
[----:B------:R-:W-:Y:S02]  /*8600*/  @P0 SHF.L.U64.HI R0, R0, R133, c[0x0][0x20c] ;  /* 0x0000830000000619 */ /* 0x000fe40000010285 */
[----:B--2---:R-:W-:Y:S04]  /*8610*/  @P0 IADD3 R2, P1, R2, R132, RZ ;  /* 0x0000008402020210 */ /* 0x004fe80007f3e0ff */
[----:B------:R-:W-:Y:S02]  /*8620*/  @P0 IADD3.X R3, R3, R0, RZ, P1, !PT ;  /* 0x0000000003030210 */ /* 0x000fe40000ffe4ff */
[----:B------:R-:W-:Y:S03]  /*8630*/  @P0 IADD3 R132, P1, R132, R2, RZ ;  /* 0x0000000284840210 */ /* 0x000fe60007f3e0ff */
[----:B------:R1:W-:Y:S01]  /*8640*/  @P0 LDGSTS.E.BYPASS.LTC128B.128 [R251+0x1100], [R2.64], !P4 ;  /* 0x0110000002fb0fae */ /* 0x0003e2000e101d48 */
[----:B------:R-:W-:Y:S02]  /*8650*/  @P0 IADD3.X R133, R0, R3, RZ, P1, !PT ;  /* 0x0000000300850210 */ /* 0x000fe40000ffe4ff */
[----:B------:R-:W-:Y:S05]  /*8660*/  ISETP.NE.AND P1, PT, R198, 0x1, PT ;  /* 0x00000001c600780c */ /* 0x000fea0003f25270 */
[----:B------:R1:W-:Y:S08]  /*8670*/  @P0 LDGSTS.E.BYPASS.LTC128B.128 [R251+0x4100], [R2.64+0x80], !P3 ;  /* 0x0410008002fb0fae */ /* 0x0003f0000d901d48 */
[----:B------:R1:W-:Y:S08]  /*8680*/  @P0 LDGSTS.E.BYPASS.LTC128B.128 [R251+0x7100], [R2.64+0x100], !P6 ;  /* 0x0710010002fb0fae */ /* 0x0003f0000f101d48 */
[----:B------:R1:W-:Y:S08]  /*8690*/  @P0 LDGSTS.E.BYPASS.LTC128B.128 [R251+0xa100], [R2.64+0x180], !P5 ;  /* 0x0a10018002fb0fae */ /* 0x0003f0000e901d48 */
[----:B------:R2:W-:Y:S08]  /*86a0*/  @P0 LDGSTS.E.BYPASS.LTC128B.128 [R251+0x2100], [R132.64], !P4 ;  /* 0x0210000084fb0fae */ /* 0x0005f0000e101d48 */
[----:B------:R2:W-:Y:S08]  /*86b0*/  @P0 LDGSTS.E.BYPASS.LTC128B.128 [R251+0x5100], [R132.64+0x80], !P3 ;  /* 0x0510008084fb0fae */ /* 0x0005f0000d901d48 */
[----:B------:R2:W-:Y:S01]  /*86c0*/  @P0 LDGSTS.E.BYPASS.LTC128B.128 [R251+0x8100], [R132.64+0x100], !P6 ;  /* 0x0810010084fb0fae */ /* 0x0005e2000f101d48 */
[----:B-1----:R-:W-:Y:S07]  /*86d0*/  IMAD R2, R201, -0x60, RZ ;  /* 0xffffffa0c9027824 */ /* 0x002fee00078e02ff */
[----:B------:R2:W-:Y:S08]  /*86e0*/  @P0 LDGSTS.E.BYPASS.LTC128B.128 [R251+0xb100], [R132.64+0x180], !P5 ;  /* 0x0b10018084fb0fae */ /* 0x0005f0000e901d48 */
[----:B------:R-:W-:Y:S08]  /*86f0*/  LDSM.16.M88.4 R188, [R226] ;  /* 0x00000000e2bc783b */ /* 0x000ff00000000200 */
[----:B------:R-:W1:Y:S08]  /*8700*/  LDSM.16.M88.4 R192, [R222] ;  /* 0x00000000dec0783b */ /* 0x000e700000000200 */
[----:B------:R-:W0:Y:S08]  /*8710*/  LDGDEPBAR ;  /* 0x00000000000079af */ /* 0x000e300000000000 */
[----:B------:R3:W4:Y:S01]  /*8720*/  LDL R0, [R1] ;  /* 0x0000000001007983 */ /* 0x0007220000100800 */
        /* <DEDUP_REMOVED lines=17> */
[----:B------:R-:W-:Y:S08]  /*8840*/  LDSM.16.M88.4 R188, [R225] ;  /* 0x00000000e1bc783b */ /* 0x000ff00000000200 */
[----:B------:R-:W1:Y:S03]  /*8850*/  LDSM.16.M88.4 R192, [R219] ;  /* 0x00000000dbc0783b */ /* 0x000e660000000200 */
[----:B----4-:R-:W-:Y:S05]  /*8860*/  @P1 MOV R0, R197 ;  /* 0x000000c500001202 */ /* 0x010fea0000000f00 */
[----:B------:R-:W-:Y:S01]  /*8870*/  SHFL.IDX PT, R3, R0, 0x1, 0x1c1f ;  /* 0x003c1f0000037f89 */ /* 0x000fe200000e0000 */
        /* <DEDUP_REMOVED lines=17> */
[----:B------:R-:W-:Y:S08]  /*8990*/  LDSM.16.M88.4 R188, [R223+0x4000] ;  /* 0x00400000dfbc783b */ /* 0x000ff00000000200 */
[----:B------:R-:W1:Y:S02]  /*89a0*/  LDSM.16.M88.4 R192, [R216+0x3000] ;  /* 0x00300000d8c0783b */ /* 0x000e640000000200 */
        /* <DEDUP_REMOVED lines=18> */
[----:B------:R-:W1:Y:S02]  /*8ad0*/  LDSM.16.M88.4 R192, [R245] ;  /* 0x00000000f5c0783b */ /* 0x000e640000000200 */
        /* <DEDUP_REMOVED lines=192> */
[----:B------:R-:W1:Y:S11]  /*96e0*/  LDSM.16.M88.4 R192, [R219+0x9800] ;  /* 0x00980000dbc0783b */ /* 0x000e760000000200 */
[----:B------:R-:W-:Y:S04]  /*96f0*/  @!UPT UIADD3 URZ, URZ, URZ, URZ ;  /* 0x0000003f3f3ff290 */ /* 0x000fe8000fffe03f */
[----:B------:R-:W-:Y:S02]  /*9700*/  FMUL.FTZ R6, R6, c[0x0][0x320] ;  /* 0x0000c80006067a20 */ /* 0x000fe40000410000 */
[----:B------:R-:W-:Y:S02]  /*9710*/  FMUL.FTZ R4, R4, c[0x0][0x320] ;  /* 0x0000c80004047a20 */ /* 0x000fe40000410000 */
[----:B--2---:R-:W-:Y:S01]  /*9720*/  MUFU.TANH R133, R6 ;  /* 0x0000000600857308 */ /* 0x004fe20000002400 */
[----:B------:R-:W-:Y:S02]  /*9730*/  FMUL.FTZ R5, R5, c[0x0][0x320] ;  /* 0x0000c80005057a20 */ /* 0x000fe40000410000 */
[----:B------:R-:W-:Y:S02]  /*9740*/  FMUL.FTZ R7, R7, c[0x0][0x320] ;  /* 0x0000c80007077a20 */ /* 0x000fe40000410000 */
[----:B------:R-:W-:Y:S02]  /*9750*/  FMUL.FTZ R11, R11, c[0x0][0x320] ;  /* 0x0000c8000b0b7a20 */ /* 0x000fe40000410000 */
[----:B------:R-:W-:Y:S02]  /*9760*/  FMUL.FTZ R9, R9, c[0x0][0x320] ;  /* 0x0000c80009097a20 */ /* 0x000fe40000410000 */
[----:B------:R-:W-:Y:S01]  /*9770*/  FMUL.FTZ R10, R10, c[0x0][0x320] ;  /* 0x0000c8000a0a7a20 */ /* 0x000fe20000410000 */
[----:B------:R2:W4:Y:S01]  /*9780*/  MUFU.TANH R137, R4 ;  /* 0x0000000400897308 */ /* 0x0005220000002400 */
[----:B------:R-:W-:Y:S09]  /*9790*/  FMUL.FTZ R8, R8, c[0x0][0x320] ;  /* 0x0000c80008087a20 */ /* 0x000ff20000410000 */
[----:B------:R-:W-:Y:S01]  /*97a0*/  MUFU.TANH R9, R9 ;  /* 0x0000000900097308 */ /* 0x000fe20000002400 */
[C---:B-1----:R-:W-:Y:S08]  /*97b0*/  HMMA.16816.F32.BF16 R12, R188.reuse, R192, R12 ;  /* 0x000000c0bc0c723c */ /* 0x042ff0000004180c */
[C---:B------:R-:W-:Y:S01]  /*97c0*/  HMMA.16816.F32.BF16 R16, R188.reuse, R194, R16 ;  /* 0x000000c2bc10723c */ /* 0x040fe20000041810 */
[----:B------:R-:W1:Y:S01]  /*97d0*/  LDSM.16.M88.4 R192, [R219+0xa000] ;  /* 0x00a00000dbc0783b */ /* 0x000e620000000200 */
[----:B------:R4:W-:Y:S07]  /*97e0*/  MUFU.TANH R139, R11 ;  /* 0x0000000b008b7308 */ /* 0x0009ee0000002400 */
[----:B--2---:R2:W1:Y:S03]  /*97f0*/  SHFL.IDX PT, R4, R0, RZ, 0x1c1f ;  /* 0x001c1fff00047589 */ /* 0x00446600000e0000 */
[----:B------:R-:W-:Y:S04]  /*9800*/  MUFU.TANH R8, R8 ;  /* 0x0000000800087308 */ /* 0x000fe80000002400 */
        /* <DEDUP_REMOVED lines=10> */
[----:B--2---:R-:W-:Y:S04]  /*98b0*/  IADD3 R0, -R196, 0x1, R2 ;  /* 0x00000001c4007810 */ /* 0x004fe80007ffe102 */
[----:B------:R-:W-:Y:S01]  /*98c0*/  IADD3 R0, R0, c[0x0][0x1d0], RZ ;  /* 0x0000740000007a10 */ /* 0x000fe20007ffe0ff */
[C---:B-1----:R-:W-:Y:S04]  /*98d0*/  HMMA.16816.F32.BF16 R20, R188.reuse, R192, R20 ;  /* 0x000000c0bc14723c */ /* 0x042fe80000041814 */
[----:B------:R-:W-:Y:S01]  /*98e0*/  MUFU.TANH R5, R18 ;  /* 0x0000001200057308 */ /* 0x000fe20000002400 */
[----:B------:R-:W-:Y:S04]  /*98f0*/  IADD3 R0, R0, -c[0x0][0x168], RZ ;  /* 0x80005a0000007a10 */ /* 0x000fe80007ffe0ff */
[----:B------:R-:W-:Y:S01]  /*9900*/  IADD3 R2, R0, R4, RZ ;  /* 0x0000000400027210 */ /* 0x000fe20007ffe0ff */
[C---:B------:R-:W-:Y:S01]  /*9910*/  HMMA.16816.F32.BF16 R24, R188.reuse, R194, R24 ;  /* 0x000000c2bc18723c */ /* 0x040fe20000041818 */
[----:B------:R-:W1:Y:S02]  /*9920*/  LDSM.16.M88.4 R192, [R219+0xa800] ;  /* 0x00a80000dbc0783b */ /* 0x000e640000000200 */
[----:B------:R-:W-:Y:S01]  /*9930*/  ISETP.GT.AND P0, PT, R2, RZ, PT ;  /* 0x000000ff0200720c */ /* 0x000fe20003f04270 */
[----:B------:R-:W-:Y:S01]  /*9940*/  MUFU.TANH R17, R17 ;  /* 0x0000001100117308 */ /* 0x000fe20000002400 */
[----:B------:R-:W-:Y:S02]  /*9950*/  IADD3 R0, R0, R3, RZ ;  /* 0x0000000300007210 */ /* 0x000fe40007ffe0ff */
[----:B----4-:R-:W-:Y:S02]  /*9960*/  FSEL R11, R137, -INF , P0 ;  /* 0xff800000890b7808 */ /* 0x010fe40000000000 */
[C---:B------:R-:W-:Y:S02]  /*9970*/  ISETP.GT.AND P0, PT, R0.reuse, 0x1, PT ;  /* 0x000000010000780c */ /* 0x040fe40003f04270 */
[----:B------:R-:W-:Y:S02]  /*9980*/  ISETP.GT.AND P1, PT, R0, RZ, PT ;  /* 0x000000ff0000720c */ /* 0x000fe40003f24270 */
[----:B------:R-:W-:Y:S01]  /*9990*/  FMNMX.FTZ R3, R11, R135, !PT ;  /* 0x000000870b037209 */ /* 0x000fe20007810000 */
[----:B------:R-:W-:Y:S01]  /*99a0*/  MUFU.TANH R19, R19 ;  /* 0x0000001300137308 */ /* 0x000fe20000002400 */
[----:B------:R-:W-:Y:S01]  /*99b0*/  ISETP.GT.AND P2, PT, R2, 0x1, PT ;  /* 0x000000010200780c */ /* 0x000fe20003f44270 */
        /* <DEDUP_REMOVED lines=8> */
[----:B------:R-:W-:Y:S05]  /*9a40*/  FMUL.FTZ R27, R27, c[0x0][0x320] ;  /* 0x0000c8001b1b7a20 */ /* 0x000fea0000410000 */
[----:B------:R-:W-:Y:S01]  /*9a50*/  MUFU.TANH R24, R24 ;  /* 0x0000001800187308 */ /* 0x000fe20000002400 */
[C---:B-1----:R-:W-:Y:S09]  /*9a60*/  HMMA.16816.F32.BF16 R28, R188.reuse, R192, R28 ;  /* 0x000000c0bc1c723c */ /* 0x042ff2000004181c */
[----:B------:R-:W-:Y:S01]  /*9a70*/  MUFU.TANH R22, R22 ;  /* 0x0000001600167308 */ /* 0x000fe20000002400 */
[C---:B------:R-:W-:Y:S01]  /*9a80*/  HMMA.16816.F32.BF16 R32, R188.reuse, R194, R32 ;  /* 0x000000c2bc20723c */ /* 0x040fe20000041820 */
[----:B------:R-:W1:Y:S08]  /*9a90*/  LDSM.16.M88.4 R192, [R219+0xb000] ;  /* 0x00b00000dbc0783b */ /* 0x000e700000000200 */
[----:B------:R-:W-:Y:S10]  /*9aa0*/  MUFU.TANH R25, R25 ;  /* 0x0000001900197308 */ /* 0x000ff40000002400 */
        /* <DEDUP_REMOVED lines=14> */
[----:B------:R-:W1:Y:S01]  /*9b90*/  LDSM.16.M88.4 R192, [R219+0xb800] ;  /* 0x00b80000dbc0783b */ /* 0x000e620000000200 */
[----:B------:R-:W-:Y:S07]  /*9ba0*/  DEPBAR.LE SB0, 0x0 ;  /* 0x000080000000791a */ /* 0x000fee0000000000 */
[----:B------:R-:W-:Y:S01]  /*9bb0*/  MUFU.TANH R32, R32 ;  /* 0x0000002000207308 */ /* 0x000fe20000002400 */
[----:B------:R-:W-:Y:S04]  /*9bc0*/  BAR.SYNC.DEFER_BLOCKING 0x0 ;  /* 0x0000000000007b1d */ /* 0x000fe80000010000 */
[----:B------:R-:W-:Y:S02]  /*9bd0*/  FMUL.FTZ R36, R36, c[0x0][0x320] ;  /* 0x0000c80024247a20 */ /* 0x000fe40000410000 */
[----:B------:R-:W-:Y:S02]  /*9be0*/  FMUL.FTZ R38, R38, c[0x0][0x320] ;  /* 0x0000c80026267a20 */ /* 0x000fe40000410000 */
[----:B------:R-:W-:Y:S02]  /*9bf0*/  FMUL.FTZ R37, R37, c[0x0][0x320] ;  /* 0x0000c80025257a20 */ /* 0x000fe40000410000 */
[----:B------:R-:W-:Y:S04]  /*9c00*/  FMUL.FTZ R39, R39, c[0x0][0x320] ;  /* 0x0000c80027277a20 */ /* 0x000fe80000410000 */
[----:B------:R-:W-:Y:S02]  /*9c10*/  FMUL.FTZ R43, R43, c[0x0][0x320] ;  /* 0x0000c8002b2b7a20 */ /* 0x000fe40000410000 */
[----:B------:R-:W-:Y:S02]  /*9c20*/  FMUL.FTZ R40, R40, c[0x0][0x320] ;  /* 0x0000c80028287a20 */ /* 0x000fe40000410000 */
[----:B------:R-:W-:Y:S02]  /*9c30*/  FMUL.FTZ R41, R41, c[0x0][0x320] ;  /* 0x0000c80029297a20 */ /* 0x000fe40000410000 */
[----:B------:R-:W-:Y:S04]  /*9c40*/  FMUL.FTZ R42, R42, c[0x0][0x320] ;  /* 0x0000c8002a2a7a20 */ /* 0x000fe80000410000 */
[----:B------:R-:W-:Y:S01]  /*9c50*/  MUFU.TANH R41, R41 ;  /* 0x0000002900297308 */ /* 0x000fe20000002400 */
[C---:B-1----:R-:W-:Y:S09]  /*9c60*/  HMMA.16816.F32.BF16 R44, R188.reuse, R192, R44 ;  /* 0x000000c0bc2c723c */ /* 0x042ff2000004182c */
[----:B------:R-:W-:Y:S01]  /*9c70*/  MUFU.TANH R43, R43 ;  /* 0x0000002b002b7308 */ /* 0x000fe20000002400 */
[----:B------:R-:W-:Y:S01]  /*9c80*/  HMMA.16816.F32.BF16 R48, R188, R194, R48 ;  /* 0x000000c2bc30723c */ /* 0x000fe20000041830 */
[----:B------:R-:W2:Y:S08]  /*9c90*/  LDL.64 R188, [R1+0x20] ;  /* 0x0000200001bc7983 */ /* 0x000eb00000100a00 */
[----:B------:R-:W1:Y:S10]  /*9ca0*/  MUFU.TANH R132, R7 ;  /* 0x0000000700847308 */ /* 0x000e740000002400 */
[----:B------:R4:W1:Y:S01]  /*9cb0*/  MUFU.TANH R7, R10 ;  /* 0x0000000a00077308 */ /* 0x0008620000002400 */
[----:B------:R-:W-:Y:S02]  /*9cc0*/  FMUL.FTZ R45, R45, c[0x0][0x320] ;  /* 0x0000c8002d2d7a20 */ /* 0x000fe40000410000 */
[----:B------:R-:W-:Y:S02]  /*9cd0*/  FMUL.FTZ R46, R46, c[0x0][0x320] ;  /* 0x0000c8002e2e7a20 */ /* 0x000fe40000410000 */
[----:B------:R-:W-:Y:S02]  /*9ce0*/  FMUL.FTZ R44, R44, c[0x0][0x320] ;  /* 0x0000c8002c2c7a20 */ /* 0x000fe40000410000 */
[----:B------:R-:W-:Y:S02]  /*9cf0*/  FMUL.FTZ R47, R47, c[0x0][0x320] ;  /* 0x0000c8002f2f7a20 */ /* 0x000fe40000410000 */
[----:B------:R-:W-:Y:S01]  /*9d00*/  FMUL.FTZ R51, R51, c[0x0][0x320] ;  /* 0x0000c80033337a20 */ /* 0x000fe20000410000 */
[----:B------:R1:W-:Y:S10]  /*9d10*/  MUFU.TANH R192, R13 ;  /* 0x0000000d00c07308 */ /* 0x0003f40000002400 */
[----:B------:R3:W-:Y:S01]  /*9d20*/  MUFU.TANH R193, R14 ;  /* 0x0000000e00c17308 */ /* 0x0007e20000002400 */
[----:B----4-:R-:W-:Y:S02]  /*9d30*/  FSEL R10, R133, -INF , P1 ;  /* 0xff800000850a7808 */ /* 0x010fe40000800000 */
[----:B------:R-:W-:Y:S02]  /*9d40*/  ISETP.GT.AND P1, PT, R2, 0x8, PT ;  /* 0x000000080200780c */ /* 0x000fe40003f24270 */
[----:B------:R-:W-:Y:S05]  /*9d50*/  FMNMX.FTZ R4, R10, R136, !PT ;  /* 0x000000880a047209 */ /* 0x000fea0007810000 */
[----:B------:R4:W4:Y:S01]  /*9d60*/  MUFU.TANH R191, R12 ;  /* 0x0000000c00bf7308 */ /* 0x0009220000002400 */
[----:B-1----:R-:W-:Y:S02]  /*9d70*/  FSEL R13, R132, -INF , P0 ;  /* 0xff800000840d7808 */ /* 0x002fe40000000000 */
[----:B------:R-:W-:Y:S02]  /*9d80*/  ISETP.GT.AND P0, PT, R2, 0x9, PT ;  /* 0x000000090200780c */ /* 0x000fe40003f04270 */
[----:B------:R-:W-:Y:S05]  /*9d90*/  FMNMX.FTZ R4, R13, R4, !PT ;  /* 0x000000040d047209 */ /* 0x000fea0007810000 */
[----:B------:R-:W1:Y:S01]  /*9da0*/  MUFU.TANH R16, R16 ;  /* 0x0000001000107308 */ /* 0x000e620000002400 */
[----:B------:R-:W-:Y:S02]  /*9db0*/  FSEL R15, R9, -INF , P0 ;  /* 0xff800000090f7808 */ /* 0x000fe40000000000 */
[----:B------:R-:W-:Y:S02]  /*9dc0*/  ISETP.GT.AND P0, PT, R0, 0x9, PT ;  /* 0x000000090000780c */ /* 0x000fe40003f04270 */
[----:B---3--:R-:W-:Y:S02]  /*9dd0*/  FSEL R14, R8, -INF , P1 ;  /* 0xff800000080e7808 */ /* 0x008fe40000800000 */
[----:B------:R-:W-:Y:S02]  /*9de0*/  ISETP.GT.AND P1, PT, R0, 0x8, PT ;  /* 0x000000080000780c */ /* 0x000fe40003f24270 */
[----:B------:R-:W-:Y:S01]  /*9df0*/  FSEL R139, R139, -INF , P0 ;  /* 0xff8000008b8b7808 */ /* 0x000fe20000000000 */
[----:B------:R-:W3:Y:S01]  /*9e00*/  MUFU.TANH R20, R20 ;  /* 0x0000001400147308 */ /* 0x000ee20000002400 */
[----:B------:R-:W-:Y:S01]  /*9e10*/  FSEL R18, R7, -INF , P1 ;  /* 0xff80000007127808 */ /* 0x000fe20000800000 */
[----:B------:R-:W-:Y:S01]  /*9e20*/  FMUL.FTZ R7, R48, c[0x0][0x320] ;  /* 0x0000c80030077a20 */ /* 0x000fe20000410000 */
[----:B------:R-:W-:Y:S02]  /*9e30*/  ISETP.GT.AND P1, PT, R2, 0x10, PT ;  /* 0x000000100200780c */ /* 0x000fe40003f24270 */
[----:B----4-:R-:W-:Y:S02]  /*9e40*/  FSEL R12, R134, -INF , P2 ;  /* 0xff800000860c7808 */ /* 0x010fe40001000000 */
[----:B------:R-:W-:Y:S02]  /*9e50*/  ISETP.GT.AND P0, PT, R2, 0x11, PT ;  /* 0x000000110200780c */ /* 0x000fe40003f04270 */
[----:B------:R-:W-:Y:S01]  /*9e60*/  FMNMX.FTZ R3, R12, R3, !PT ;  /* 0x000000030c037209 */ /* 0x000fe20007810000 */
[----:B------:R-:W4:Y:S01]  /*9e70*/  MUFU.TANH R23, R23 ;  /* 0x0000001700177308 */ /* 0x000f220000002400 */
[----:B------:R-:W-:Y:S02]  /*9e80*/  FSEL R191, R191, -INF , P1 ;  /* 0xff800000bfbf7808 */ /* 0x000fe40000800000 */
[----:B------:R-:W-:Y:S02]  /*9e90*/  FSEL R192, R192, -INF , P0 ;  /* 0xff800000c0c07808 */ /* 0x000fe40000000000 */
[----:B------:R-:W-:Y:S02]  /*9ea0*/  FMNMX.FTZ R4, R18, R4, !PT ;  /* 0x0000000412047209 */ /* 0x000fe40007810000 */
[C---:B------:R-:W-:Y:S02]  /*9eb0*/  ISETP.GT.AND P1, PT, R0.reuse, 0x10, PT ;  /* 0x000000100000780c */ /* 0x040fe40003f24270 */
[----:B------:R-:W-:Y:S01]  /*9ec0*/  ISETP.GT.AND P0, PT, R0, 0x11, PT ;  /* 0x000000110000780c */ /* 0x000fe20003f04270 */
[----:B------:R-:W3:Y:S01]  /*9ed0*/  MUFU.TANH R30, R30 ;  /* 0x0000001e001e7308 */ /* 0x000ee20000002400 */
[----:B------:R-:W-:Y:S02]  /*9ee0*/  FMNMX.FTZ R3, R14, R3, !PT ;  /* 0x000000030e037209 */ /* 0x000fe40007810000 */
[----:B------:R-:W-:Y:S02]  /*9ef0*/  FMNMX.FTZ R4, R139, R4, !PT ;  /* 0x000000048b047209 */ /* 0x000fe40007810000 */
[----:B------:R-:W-:Y:S02]  /*9f00*/  FSEL R193, R193, -INF , P1 ;  /* 0xff800000c1c17808 */ /* 0x000fe40000800000 */
[----:B------:R-:W-:Y:S01]  /*9f10*/  FSEL R194, R6, -INF , P0 ;  /* 0xff80000006c27808 */ /* 0x000fe20000000000 */
[----:B------:R-:W-:Y:S01]  /*9f20*/  FMUL.FTZ R6, R49, c[0x0][0x320] ;  /* 0x0000c80031067a20 */ /* 0x000fe20000410000 */
[C---:B------:R-:W-:Y:S01]  /*9f30*/  ISETP.GT.AND P0, PT, R2.reuse, 0x19, PT ;  /* 0x000000190200780c */ /* 0x040fe20003f04270 */
[----:B------:R-:W3:Y:S01]  /*9f40*/  MUFU.TANH R31, R31 ;  /* 0x0000001f001f7308 */ /* 0x000ee20000002400 */
[----:B------:R-:W-:Y:S02]  /*9f50*/  ISETP.GT.AND P1, PT, R2, 0x18, PT ;  /* 0x000000180200780c */ /* 0x000fe40003f24270 */
[----:B------:R-:W-:Y:S02]  /*9f60*/  FMNMX.FTZ R3, R15, R3, !PT ;  /* 0x000000030f037209 */ /* 0x000fe40007810000 */
[----:B------:R-:W-:Y:S02]  /*9f70*/  FSEL R196, R17, -INF , P0 ;  /* 0xff80000011c47808 */ /* 0x000fe40000000000 */
[----:B-1----:R-:W-:Y:S02]  /*9f80*/  FSEL R195, R16, -INF , P1 ;  /* 0xff80000010c37808 */ /* 0x002fe40000800000 */
[C---:B------:R-:W-:Y:S01]  /*9f90*/  ISETP.GT.AND P0, PT, R0.reuse, 0x19, PT ;  /* 0x000000190000780c */ /* 0x040fe20003f04270 */
[----:B------:R-:W1:Y:S01]  /*9fa0*/  MUFU.TANH R33, R33 ;  /* 0x0000002100217308 */ /* 0x000e620000002400 */
[----:B------:R-:W-:Y:S02]  /*9fb0*/  FMNMX.FTZ R4, R193, R4, !PT ;  /* 0x00000004c1047209 */ /* 0x000fe40007810000 */
[----:B------:R-:W-:Y:S02]  /*9fc0*/  ISETP.GT.AND P1, PT, R0, 0x18, PT ;  /* 0x000000180000780c */ /* 0x000fe40003f24270 */
[----:B------:R-:W-:Y:S02]  /*9fd0*/  FMNMX.FTZ R3, R191, R3, !PT ;  /* 0x00000003bf037209 */ /* 0x000fe40007810000 */
[----:B------:R-:W-:Y:S02]  /*9fe0*/  FSEL R198, R19, -INF , P0 ;  /* 0xff80000013c67808 */ /* 0x000fe40000000000 */
[----:B------:R-:W-:Y:S01]  /*9ff0*/  FSEL R197, R5, -INF , P1 ;  /* 0xff80000005c57808 */ /* 0x000fe20000800000 */
[----:B------:R-:W1:Y:S01]  /*a000*/  MUFU.TANH R34, R34 ;  /* 0x0000002200227308 */ /* 0x000e620000002400 */
[----:B------:R-:W-:Y:S01]  /*a010*/  FMNMX.FTZ R4, R194, R4, !PT ;  /* 0x00000004c2047209 */ /* 0x000fe20007810000 */
[----:B------:R-:W-:Y:S01]  /*a020*/  FMUL.FTZ R5, R50, c[0x0][0x320] ;  /* 0x0000c80032057a20 */ /* 0x000fe20000410000 */
[C---:B------:R-:W-:Y:S02]  /*a030*/  ISETP.GT.AND P0, PT, R2.reuse, 0x21, PT ;  /* 0x000000210200780c */ /* 0x040fe40003f04270 */
[----:B------:R-:W-:Y:S02]  /*a040*/  ISETP.GT.AND P1, PT, R2, 0x20, PT ;  /* 0x000000200200780c */ /* 0x000fe40003f24270 */
[----:B------:R-:W-:Y:S02]  /*a050*/  FMNMX.FTZ R3, R192, R3, !PT ;  /* 0x00000003c0037209 */ /* 0x000fe40007810000 */
[----:B------:R-:W-:Y:S01]  /*a060*/  FSEL R202, R21, -INF , P0 ;  /* 0xff80000015ca7808 */ /* 0x000fe20000000000 */
[----:B------:R-:W1:Y:S01]  /*a070*/  MUFU.TANH R35, R35 ;  /* 0x0000002300237308 */ /* 0x000e620000002400 */
[----:B---3--:R-:W-:Y:S02]  /*a080*/  FSEL R203, R20, -INF , P1 ;  /* 0xff80000014cb7808 */ /* 0x008fe40000800000 */
[C---:B------:R-:W-:Y:S02]  /*a090*/  ISETP.GT.AND P1, PT, R0.reuse, 0x20, PT ;  /* 0x000000200000780c */ /* 0x040fe40003f24270 */
[----:B------:R-:W-:Y:S02]  /*a0a0*/  FMNMX.FTZ R4, R197, R4, !PT ;  /* 0x00000004c5047209 */ /* 0x000fe40007810000 */
[----:B------:R-:W-:Y:S02]  /*a0b0*/  ISETP.GT.AND P0, PT, R0, 0x21, PT ;  /* 0x000000210000780c */ /* 0x000fe40003f04270 */
[----:B------:R-:W-:Y:S01]  /*a0c0*/  FMNMX.FTZ R3, R195, R3, !PT ;  /* 0x00000003c3037209 */ /* 0x000fe20007810000 */
[----:B------:R-:W3:Y:S01]  /*a0d0*/  MUFU.TANH R36, R36 ;  /* 0x0000002400247308 */ /* 0x000ee20000002400 */
[----:B------:R-:W-:Y:S02]  /*a0e0*/  FMNMX.FTZ R4, R198, R4, !PT ;  /* 0x00000004c6047209 */ /* 0x000fe40007810000 */
[----:B------:R-:W-:Y:S02]  /*a0f0*/  FSEL R204, R22, -INF , P1 ;  /* 0xff80000016cc7808 */ /* 0x000fe40000800000 */
[C---:B------:R-:W-:Y:S02]  /*a100*/  ISETP.GT.AND P1, PT, R2.reuse, 0x28, PT ;  /* 0x000000280200780c */ /* 0x040fe40003f24270 */
[----:B----4-:R-:W-:Y:S02]  /*a110*/  FSEL R200, R23, -INF , P0 ;  /* 0xff80000017c87808 */ /* 0x010fe40000000000 */
[----:B------:R-:W-:Y:S01]  /*a120*/  ISETP.GT.AND P0, PT, R2, 0x29, PT ;  /* 0x000000290200780c */ /* 0x000fe20003f04270 */
[----:B------:R-:W4:Y:S01]  /*a130*/  MUFU.TANH R37, R37 ;  /* 0x0000002500257308 */ /* 0x000f220000002400 */
[----:B------:R-:W-:Y:S02]  /*a140*/  FMNMX.FTZ R3, R196, R3, !PT ;  /* 0x00000003c4037209 */ /* 0x000fe40007810000 */
[----:B------:R-:W-:Y:S02]  /*a150*/  FSEL R205, R24, -INF , P1 ;  /* 0xff80000018cd7808 */ /* 0x000fe40000800000 */
[----:B------:R-:W-:Y:S01]  /*a160*/  FSEL R199, R25, -INF , P0 ;  /* 0xff80000019c77808 */ /* 0x000fe20000000000 */
[----:B------:R-:W2:Y:S01]  /*a170*/  LDL.LU R24, [R1+0x10] ;  /* 0x0000100001187983 */ /* 0x000ea20000300800 */
[C---:B------:R-:W-:Y:S02]  /*a180*/  ISETP.GT.AND P1, PT, R0.reuse, 0x28, PT ;  /* 0x000000280000780c */ /* 0x040fe40003f24270 */
[----:B------:R-:W-:Y:S01]  /*a190*/  ISETP.GT.AND P0, PT, R0, 0x29, PT ;  /* 0x000000290000780c */ /* 0x000fe20003f04270 */
[----:B------:R-:W1:Y:S01]  /*a1a0*/  MUFU.TANH R38, R38 ;  /* 0x0000002600267308 */ /* 0x000e620000002400 */
[----:B------:R-:W-:Y:S02]  /*a1b0*/  FMNMX.FTZ R4, R204, R4, !PT ;  /* 0x00000004cc047209 */ /* 0x000fe40007810000 */
[----:B------:R-:W-:Y:S02]  /*a1c0*/  FMNMX.FTZ R3, R203, R3, !PT ;  /* 0x00000003cb037209 */ /* 0x000fe40007810000 */
[----:B------:R-:W-:Y:S02]  /*a1d0*/  FSEL R206, R26, -INF , P1 ;  /* 0xff8000001ace7808 */ /* 0x000fe40000800000 */
[----:B------:R-:W-:Y:S02]  /*a1e0*/  FSEL R207, R27, -INF , P0 ;  /* 0xff8000001bcf7808 */ /* 0x000fe40000000000 */
[----:B------:R-:W-:Y:S01]  /*a1f0*/  ISETP.GT.AND P0, PT, R2, 0x31, PT ;  /* 0x000000310200780c */ /* 0x000fe20003f04270 */
[----:B------:R-:W1:Y:S01]  /*a200*/  MUFU.TANH R39, R39 ;  /* 0x0000002700277308 */ /* 0x000e620000002400 */
[----:B------:R-:W-:Y:S02]  /*a210*/  FMNMX.FTZ R4, R200, R4, !PT ;  /* 0x00000004c8047209 */ /* 0x000fe40007810000 */
[----:B------:R-:W-:Y:S02]  /*a220*/  ISETP.GT.AND P1, PT, R2, 0x30, PT ;  /* 0x000000300200780c */ /* 0x000fe40003f24270 */
[----:B------:R-:W-:Y:S02]  /*a230*/  FMNMX.FTZ R3, R202, R3, !PT ;  /* 0x00000003ca037209 */ /* 0x000fe40007810000 */
[----:B------:R-:W-:Y:S02]  /*a240*/  FSEL R29, R29, -INF , P0 ;  /* 0xff8000001d1d7808 */ /* 0x000fe40000000000 */
[----:B------:R-:W-:Y:S01]  /*a250*/  FSEL R211, R28, -INF , P1 ;  /* 0xff8000001cd37808 */ /* 0x000fe20000800000 */
[----:B------:R-:W3:Y:S01]  /*a260*/  MUFU.TANH R40, R40 ;  /* 0x0000002800287308 */ /* 0x000ee20000002400 */
[----:B------:R-:W-:Y:S02]  /*a270*/  FMNMX.FTZ R4, R206, R4, !PT ;  /* 0x00000004ce047209 */ /* 0x000fe40007810000 */
[C---:B------:R-:W-:Y:S02]  /*a280*/  ISETP.GT.AND P1, PT, R0.reuse, 0x30, PT ;  /* 0x000000300000780c */ /* 0x040fe40003f24270 */
[----:B------:R-:W-:Y:S02]  /*a290*/  ISETP.GT.AND P0, PT, R0, 0x31, PT ;  /* 0x000000310000780c */ /* 0x000fe40003f04270 */
[----:B------:R-:W-:Y:S02]  /*a2a0*/  FMNMX.FTZ R3, R205, R3, !PT ;  /* 0x00000003cd037209 */ /* 0x000fe40007810000 */
[----:B------:R-:W-:Y:S01]  /*a2b0*/  FSEL R30, R30, -INF , P1 ;  /* 0xff8000001e1e7808 */ /* 0x000fe20000800000 */
[----:B------:R-:W3:Y:S01]  /*a2c0*/  MUFU.TANH R42, R42 ;  /* 0x0000002a002a7308 */ /* 0x000ee20000002400 */
[----:B------:R-:W-:Y:S02]  /*a2d0*/  FSEL R31, R31, -INF , P0 ;  /* 0xff8000001f1f7808 */ /* 0x000fe40000000000 */
[C---:B------:R-:W-:Y:S02]  /*a2e0*/  ISETP.GT.AND P1, PT, R2.reuse, 0x38, PT ;  /* 0x000000380200780c */ /* 0x040fe40003f24270 */
[----:B------:R-:W-:Y:S02]  /*a2f0*/  ISETP.GT.AND P0, PT, R2, 0x39, PT ;  /* 0x000000390200780c */ /* 0x000fe40003f04270 */
[----:B------:R-:W-:Y:S02]  /*a300*/  FMNMX.FTZ R4, R207, R4, !PT ;  /* 0x00000004cf047209 */ /* 0x000fe40007810000 */
[----:B------:R-:W-:Y:S01]  /*a310*/  FMNMX.FTZ R3, R199, R3, !PT ;  /* 0x00000003c7037209 */ /* 0x000fe20007810000 */
[----:B------:R-:W3:Y:S01]  /*a320*/  MUFU.TANH R45, R45 ;  /* 0x0000002d002d7308 */ /* 0x000ee20000002400 */
[----:B------:R-:W-:Y:S02]  /*a330*/  FSEL R214, R32, -INF , P1 ;  /* 0xff80000020d67808 */ /* 0x000fe40000800000 */
[----:B-1----:R-:W-:Y:S02]  /*a340*/  FSEL R213, R33, -INF , P0 ;  /* 0xff80000021d57808 */ /* 0x002fe40000000000 */
[----:B------:R-:W-:Y:S02]  /*a350*/  FMNMX.FTZ R4, R30, R4, !PT ;  /* 0x000000041e047209 */ /* 0x000fe40007810000 */
[C---:B------:R-:W-:Y:S02]  /*a360*/  ISETP.GT.AND P1, PT, R0.reuse, 0x38, PT ;  /* 0x000000380000780c */ /* 0x040fe40003f24270 */
[----:B------:R-:W-:Y:S01]  /*a370*/  ISETP.GT.AND P0, PT, R0, 0x39, PT ;  /* 0x000000390000780c */ /* 0x000fe20003f04270 */
[----:B------:R-:W1:Y:S01]  /*a380*/  MUFU.TANH R46, R46 ;  /* 0x0000002e002e7308 */ /* 0x000e620000002400 */
[----:B------:R-:W-:Y:S02]  /*a390*/  FMNMX.FTZ R3, R211, R3, !PT ;  /* 0x00000003d3037209 */ /* 0x000fe40007810000 */
[----:B------:R-:W-:Y:S02]  /*a3a0*/  FSEL R215, R34, -INF , P1 ;  /* 0xff80000022d77808 */ /* 0x000fe40000800000 */
[C---:B------:R-:W-:Y:S02]  /*a3b0*/  ISETP.GT.AND P1, PT, R2.reuse, 0x40, PT ;  /* 0x000000400200780c */ /* 0x040fe40003f24270 */
[----:B------:R-:W-:Y:S02]  /*a3c0*/  FSEL R35, R35, -INF , P0 ;  /* 0xff80000023237808 */ /* 0x000fe40000000000 */
[----:B------:R-:W-:Y:S01]  /*a3d0*/  FMNMX.FTZ R4, R31, R4, !PT ;  /* 0x000000041f047209 */ /* 0x000fe20007810000 */
[----:B------:R-:W1:Y:S01]  /*a3e0*/  MUFU.TANH R44, R44 ;  /* 0x0000002c002c7308 */ /* 0x000e620000002400 */
[----:B------:R-:W-:Y:S02]  /*a3f0*/  ISETP.GT.AND P0, PT, R2, 0x41, PT ;  /* 0x000000410200780c */ /* 0x000fe40003f04270 */
[----:B------:R-:W-:Y:S02]  /*a400*/  FMNMX.FTZ R3, R29, R3, !PT ;  /* 0x000000031d037209 */ /* 0x000fe40007810000 */
[----:B---3--:R-:W-:Y:S02]  /*a410*/  FSEL R36, R36, -INF , P1 ;  /* 0xff80000024247808 */ /* 0x008fe40000800000 */
[C---:B------:R-:W-:Y:S02]  /*a420*/  ISETP.GT.AND P1, PT, R0.reuse, 0x40, PT ;  /* 0x000000400000780c */ /* 0x040fe40003f24270 */
[----:B----4-:R-:W-:Y:S01]  /*a430*/  FSEL R37, R37, -INF , P0 ;  /* 0xff80000025257808 */ /* 0x010fe20000000000 */
[----:B------:R-:W3:Y:S01]  /*a440*/  MUFU.TANH R47, R47 ;  /* 0x0000002f002f7308 */ /* 0x000ee20000002400 */
[----:B------:R-:W-:Y:S02]  /*a450*/  ISETP.GT.AND P0, PT, R0, 0x41, PT ;  /* 0x000000410000780c */ /* 0x000fe40003f04270 */
[----:B------:R-:W-:Y:S02]  /*a460*/  FMNMX.FTZ R4, R215, R4, !PT ;  /* 0x00000004d7047209 */ /* 0x000fe40007810000 */
[----:B------:R-:W-:Y:S02]  /*a470*/  FMNMX.FTZ R3, R214, R3, !PT ;  /* 0x00000003d6037209 */ /* 0x000fe40007810000 */
[----:B------:R-:W-:Y:S02]  /*a480*/  FSEL R38, R38, -INF , P1 ;  /* 0xff80000026267808 */ /* 0x000fe40000800000 */
[----:B------:R-:W-:Y:S01]  /*a490*/  FSEL R39, R39, -INF , P0 ;  /* 0xff80000027277808 */ /* 0x000fe20000000000 */
[----:B------:R-:W4:Y:S01]  /*a4a0*/  MUFU.TANH R7, R7 ;  /* 0x0000000700077308 */ /* 0x000f220000002400 */
[----:B------:R-:W-:Y:S02]  /*a4b0*/  FMNMX.FTZ R4, R35, R4, !PT ;  /* 0x0000000423047209 */ /* 0x000fe40007810000 */
[C---:B------:R-:W-:Y:S02]  /*a4c0*/  ISETP.GT.AND P1, PT, R2.reuse, 0x48, PT ;  /* 0x000000480200780c */ /* 0x040fe40003f24270 */
[----:B------:R-:W-:Y:S02]  /*a4d0*/  ISETP.GT.AND P0, PT, R2, 0x49, PT ;  /* 0x000000490200780c */ /* 0x000fe40003f04270 */
[----:B------:R-:W-:Y:S02]  /*a4e0*/  FMNMX.FTZ R3, R213, R3, !PT ;  /* 0x00000003d5037209 */ /* 0x000fe40007810000 */
[----:B------:R-:W-:Y:S01]  /*a4f0*/  FSEL R16, R40, -INF , P1 ;  /* 0xff80000028107808 */ /* 0x000fe20000800000 */
[----:B------:R-:W1:Y:S01]  /*a500*/  MUFU.TANH R6, R6 ;  /* 0x0000000600067308 */ /* 0x000e620000002400 */
[----:B------:R-:W-:Y:S02]  /*a510*/  FSEL R17, R41, -INF , P0 ;  /* 0xff80000029117808 */ /* 0x000fe40000000000 */
[----:B------:R-:W-:Y:S02]  /*a520*/  ISETP.GT.AND P0, PT, R0, 0x49, PT ;  /* 0x000000490000780c */ /* 0x000fe40003f04270 */
[----:B------:R-:W-:Y:S02]  /*a530*/  FMNMX.FTZ R4, R38, R4, !PT ;  /* 0x0000000426047209 */ /* 0x000fe40007810000 */
[----:B------:R-:W-:Y:S02]  /*a540*/  ISETP.GT.AND P1, PT, R0, 0x48, PT ;  /* 0x000000480000780c */ /* 0x000fe40003f24270 */
[----:B------:R-:W-:Y:S01]  /*a550*/  FMNMX.FTZ R3, R36, R3, !PT ;  /* 0x0000000324037209 */ /* 0x000fe20007810000 */
[----:B------:R-:W3:Y:S01]  /*a560*/  MUFU.TANH R5, R5 ;  /* 0x0000000500057308 */ /* 0x000ee20000002400 */
[----:B------:R-:W-:Y:S02]  /*a570*/  FSEL R22, R43, -INF , P0 ;  /* 0xff8000002b167808 */ /* 0x000fe40000000000 */
[----:B------:R-:W-:Y:S02]  /*a580*/  FSEL R19, R42, -INF , P1 ;  /* 0xff8000002a137808 */ /* 0x000fe40000800000 */
[----:B------:R-:W-:Y:S02]  /*a590*/  ISETP.GT.AND P0, PT, R0, 0x50, PT ;  /* 0x000000500000780c */ /* 0x000fe40003f04270 */
[----:B------:R-:W-:Y:S02]  /*a5a0*/  FMNMX.FTZ R4, R39, R4, !PT ;  /* 0x0000000427047209 */ /* 0x000fe40007810000 */
[C---:B------:R-:W-:Y:S01]  /*a5b0*/  ISETP.GT.AND P1, PT, R2.reuse, 0x51, PT ;  /* 0x000000510200780c */ /* 0x040fe20003f24270 */
[----:B------:R-:W3:Y:S01]  /*a5c0*/  MUFU.TANH R134, R51 ;  /* 0x0000003300867308 */ /* 0x000ee20000002400 */
[----:B------:R-:W-:Y:S02]  /*a5d0*/  FMNMX.FTZ R3, R37, R3, !PT ;  /* 0x0000000325037209 */ /* 0x000fe40007810000 */
[----:B------:R-:W-:Y:S02]  /*a5e0*/  ISETP.GT.AND P2, PT, R2, 0x50, PT ;  /* 0x000000500200780c */ /* 0x000fe40003f44270 */
[----:B------:R-:W-:Y:S02]  /*a5f0*/  FSEL R210, R45, -INF , P1 ;  /* 0xff8000002dd27808 */ /* 0x000fe40000800000 */
[----:B-1----:R-:W-:Y:S02]  /*a600*/  FSEL R23, R46, -INF , P0 ;  /* 0xff8000002e177808 */ /* 0x002fe40000000000 */
[C---:B------:R-:W-:Y:S02]  /*a610*/  ISETP.GT.AND P0, PT, R2.reuse, 0x59, PT ;  /* 0x000000590200780c */ /* 0x040fe40003f04270 */
[----:B------:R-:W-:Y:S02]  /*a620*/  ISETP.GT.AND P1, PT, R2, 0x58, PT ;  /* 0x000000580200780c */ /* 0x000fe40003f24270 */
[----:B------:R-:W-:Y:S02]  /*a630*/  FMNMX.FTZ R2, R19, R4, !PT ;  /* 0x0000000413027209 */ /* 0x000fe40007810000 */
[----:B------:R-:W-:Y:S02]  /*a640*/  FMNMX.FTZ R3, R16, R3, !PT ;  /* 0x0000000310037209 */ /* 0x000fe40007810000 */
[----:B------:R-:W-:Y:S02]  /*a650*/  FSEL R212, R44, -INF , P2 ;  /* 0xff8000002cd47808 */ /* 0x000fe40001000000 */
[----:B------:R-:W-:Y:S02]  /*a660*/  ISETP.GT.AND P2, PT, R0, 0x51, PT ;  /* 0x000000510000780c */ /* 0x000fe40003f44270 */
[----:B------:R-:W-:Y:S02]  /*a670*/  FMNMX.FTZ R2, R22, R2, !PT ;  /* 0x0000000216027209 */ /* 0x000fe40007810000 */
[----:B------:R-:W-:Y:S02]  /*a680*/  FMNMX.FTZ R3, R17, R3, !PT ;  /* 0x0000000311037209 */ /* 0x000fe40007810000 */
[----:B---3--:R-:W-:Y:S02]  /*a690*/  FSEL R21, R47, -INF , P2 ;  /* 0xff8000002f157808 */ /* 0x008fe40001000000 */
        /* <DEDUP_REMOVED lines=8> */
[----:B------:R-:W-:Y:S02]  /*a720*/  FMNMX.FTZ R3, R210, R3, !PT ;  /* 0x00000003d2037209 */ /* 0x000fe40007810000 */
[----:B------:R-:W-:Y:S02]  /*a730*/  FSEL R134, R134, -INF , P0 ;  /* 0xff80000086867808 */ /* 0x000fe40000000000 */
[----:B------:R-:W-:Y:S02]  /*a740*/  FMNMX.FTZ R0, R20, R0, !PT ;  /* 0x0000000014007209 */ /* 0x000fe40007810000 */
[----:B------:R-:W-:Y:S02]  /*a750*/  FMNMX.FTZ R3, R209, R3, !PT ;  /* 0x00000003d1037209 */ /* 0x000fe40007810000 */
[----:B------:R-:W-:Y:S02]  /*a760*/  FMNMX.FTZ R0, R134, R0, !PT ;  /* 0x0000000086007209 */ /* 0x000fe40007810000 */
[----:B------:R-:W-:Y:S02]  /*a770*/  FMNMX.FTZ R3, R208, R3, !PT ;  /* 0x00000003d0037209 */ /* 0x000fe40007810000 */
[----:B------:R-:W-:Y:S01]  /*a780*/  ISETP.GE.AND P2, PT, R201, 0x1, PT ;  /* 0x00000001c900780c */ /* 0x000fe20003f46270 */
[----:B------:R-:W1:Y:S08]  /*a790*/  SHFL.BFLY PT, R2, R0, 0x2, 0x1f ;  /* 0x0c401f0000027f89 */ /* 0x000e7000000e0000 */
[----:B------:R-:W3:Y:S04]  /*a7a0*/  SHFL.BFLY PT, R133, R3, 0x2, 0x1f ;  /* 0x0c401f0003857f89 */ /* 0x000ee800000e0000 */
[----:B------:R-:W-:Y:S02]  /*a7b0*/  @P2 SHF.R.S32.HI R6, RZ, 0x1f, R252 ;  /* 0x0000001fff062819 */ /* 0x000fe400000114fc */
[----:B------:R-:W-:Y:S03]  /*a7c0*/  @P2 MOV R7, R138 ;  /* 0x0000008a00072202 */ /* 0x000fe60000000f00 */
[----:B------:R-:W-:Y:S01]  /*a7d0*/  @P2 IMAD R6, R6, c[0x0][0x1e0], RZ ;  /* 0x0000780006062a24 */ /* 0x000fe200078e02ff */
[----:B-1----:R-:W-:Y:S02]  /*a7e0*/  FMNMX.FTZ R0, R0, R2, !PT ;  /* 0x0000000200007209 */ /* 0x002fe40007810000 */
[----:B---3--:R-:W-:Y:S03]  /*a7f0*/  FMNMX.FTZ R133, R3, R133, !PT ;  /* 0x0000008503857209 */ /* 0x008fe60007810000 */
[----:B------:R-:W1:Y:S08]  /*a800*/  SHFL.BFLY PT, R3, R0, 0x1, 0x1f ;  /* 0x0c201f0000037f89 */ /* 0x000e7000000e0000 */
[----:B------:R-:W3:Y:S01]  /*a810*/  SHFL.BFLY PT, R4, R133, 0x1, 0x1f ;  /* 0x0c201f0085047f89 */ /* 0x000ee200000e0000 */
[----:B-1----:R-:W-:Y:S04]  /*a820*/  FMNMX.FTZ R132, R0, R3, !PT ;  /* 0x0000000300847209 */ /* 0x002fe80007810000 */
[C---:B------:R-:W-:Y:S04]  /*a830*/  FSETP.NEU.FTZ.AND P0, PT, R132.reuse, -INF , PT ;  /* 0xff8000008400780b */ /* 0x040fe80003f1d000 */
[----:B------:R-:W-:Y:S02]  /*a840*/  FSEL R0, R132, RZ, P0 ;  /* 0x000000ff84007208 */ /* 0x000fe40000000000 */
[----:B---3--:R-:W-:Y:S01]  /*a850*/  FMNMX.FTZ R133, R133, R4, !PT ;  /* 0x0000000485857209 */ /* 0x008fe20007810000 */
[----:B------:R-:W-:Y:S03]  /*a860*/  @P2 IMAD.WIDE.U32 R4, R252, c[0x0][0x1e0], RZ ;  /* 0x00007800fc042a25 */ /* 0x000fe600078e00ff */
[C---:B------:R-:W-:Y:S01]  /*a870*/  FSETP.NEU.FTZ.AND P1, PT, R133.reuse, -INF , PT ;  /* 0xff8000008500780b */ /* 0x040fe20003f3d000 */
[----:B------:R-:W-:Y:S02]  /*a880*/  FADD.FTZ R3, -R0, R136 ;  /* 0x0000008800037221 */ /* 0x000fe40000010100 */
[----:B------:R-:W-:Y:S01]  /*a890*/  @P2 IMAD R0, R252, c[0x0][0x1e4], R6 ;  /* 0x00007900fc002a24 */ /* 0x000fe200078e0206 */
[----:B--2---:R-:W-:Y:S01]  /*a8a0*/  @P2 MOV R6, R188 ;  /* 0x000000bc00062202 */ /* 0x004fe20000000f00 */
[----:B------:R-:W-:Y:S01]  /*a8b0*/  FMUL.FTZ R188, R132, c[0x0][0x2d0] ;  /* 0x0000b40084bc7a20 */ /* 0x000fe20000410000 */
[----:B------:R-:W-:Y:S02]  /*a8c0*/  FSEL R2, R133, RZ, P1 ;  /* 0x000000ff85027208 */ /* 0x000fe40000800000 */
[----:B------:R-:W-:Y:S01]  /*a8d0*/  @P2 IADD3 R0, R5, R0, RZ ;  /* 0x0000000005002210 */ /* 0x000fe20007ffe0ff */
[----:B------:R-:W-:Y:S01]  /*a8e0*/  @P2 IMAD.WIDE.U32 R6, R4, 0x60, R6 ;  /* 0x0000006004062825 */ /* 0x000fe200078e0006 */
[----:B------:R-:W-:Y:S03]  /*a8f0*/  FSEL R188, R188, RZ, P0 ;  /* 0x000000ffbcbc7208 */ /* 0x000fe60000000000 */
[----:B------:R-:W-:Y:S02]  /*a900*/  @P2 IMAD R0, R0, 0x60, RZ ;  /* 0x0000006000002824 */ /* 0x000fe400078e02ff */
[----:B------:R-:W-:Y:S02]  /*a910*/  FADD.FTZ R2, -R2, R135 ;  /* 0x0000008702027221 */ /* 0x000fe40000010100 */
[----:B------:R-:W-:Y:S01]  /*a920*/  FMUL.FTZ R135, R133, c[0x0][0x2d0] ;  /* 0x0000b40085877a20 */ /* 0x000fe20000410000 */
[----:B------:R-:W-:Y:S04]  /*a930*/  @P2 IADD3 R0, R7, R0, RZ ;  /* 0x0000000007002210 */ /* 0x000fe80007ffe0ff */
[C---:B------:R-:W-:Y:S02]  /*a940*/  @P2 SHF.L.U64.HI R0, R6.reuse, 0x1, R0 ;  /* 0x0000000106002819 */ /* 0x040fe40000010200 */
[----:B------:R-:W-:Y:S02]  /*a950*/  @P2 SHF.L.U32 R6, R6, 0x1, RZ ;  /* 0x0000000106062819 */ /* 0x000fe400000006ff */
[----:B------:R-:W-:Y:S02]  /*a960*/  FSEL R135, R135, RZ, P1 ;  /* 0x000000ff87877208 */ /* 0x000fe40000800000 */
[----:B------:R-:W-:Y:S03]  /*a970*/  @P2 IADD3 R4, P3, R6, c[0x0][0x1c8], RZ ;  /* 0x0000720006042a10 */ /* 0x000fe60007f7e0ff */
[--C-:B------:R-:W-:Y:S01]  /*a980*/  FFMA.FTZ R15, R15, c[0x0][0x2d0], -R135.reuse ;  /* 0x0000b4000f0f7a23 */ /* 0x100fe20000010887 */
[----:B------:R-:W-:Y:S05]  /*a990*/  @P2 IADD3.X R5, R0, c[0x0][0x1cc], RZ, P3, !PT ;  /* 0x0000730000052a10 */ /* 0x000fea0001ffe4ff */
[----:B------:R1:W-:Y:S01]  /*a9a0*/  @P2 LDGSTS.E.BYPASS.LTC128B.128 [R251+0xc100], [R4.64], !P4 ;  /* 0x0c10000004fb2fae */ /* 0x0003e2000e101d48 */
[----:B------:R-:W-:Y:S04]  /*a9b0*/  @P2 IADD3 R8, P4, R6, 0x80, RZ ;  /* 0x0000008006082810 */ /* 0x000fe80007f9e0ff */
[----:B------:R-:W-:Y:S04]  /*a9c0*/  @P2 IADD3 R8, P3, R8, c[0x0][0x1c8], RZ ;  /* 0x0000720008082a10 */ /* 0x000fe80007f7e0ff */
[--C-:B------:R-:W-:Y:S02]  /*a9d0*/  @P2 IADD3.X R9, RZ, c[0x0][0x1cc], R0.reuse, P3, P4 ;  /* 0x00007300ff092a10 */ /* 0x100fe40001fe8400 */
[----:B------:R-:W-:Y:S11]  /*a9e0*/  LOP3.LUT P4, RZ, R220, 0x1, RZ, 0xc0, !PT ;  /* 0x00000001dcff7812 */ /* 0x000ff6000788c0ff */
[----:B------:R-:W-:Y:S02]  /*a9f0*/  @!UPT UIADD3 URZ, URZ, URZ, URZ ;  /* 0x0000003f3f3ff290 */ /* 0x000fe4000fffe03f */
[----:B------:R2:W-:Y:S02]  /*aa00*/  @P2 LDGSTS.E.BYPASS.LTC128B.128 [R251+0xf100], [R8.64], !P4 ;  /* 0x0f10000008fb2fae */ /* 0x0005e4000e101d48 */
[----:B--2---:R-:W-:Y:S04]  /*aa10*/  @P2 IADD3 R8, P4, R6, 0x100, RZ ;  /* 0x0000010006082810 */ /* 0x004fe80007f9e0ff */
[----:B------:R-:W-:Y:S04]  /*aa20*/  @P2 IADD3 R8, P3, R8, c[0x0][0x1c8], RZ ;  /* 0x0000720008082a10 */ /* 0x000fe80007f7e0ff */
[--C-:B------:R-:W-:Y:S02]  /*aa30*/  @P2 IADD3.X R9, RZ, c[0x0][0x1cc], R0.reuse, P3, P4 ;  /* 0x00007300ff092a10 */ /* 0x100fe40001fe8400 */
[----:B------:R-:W-:Y:S03]  /*aa40*/  @P2 IADD3 R6, P4, R6, 0x180, RZ ;  /* 0x0000018006062810 */ /* 0x000fe60007f9e0ff */
[----:B------:R2:W-:Y:S01]  /*aa50*/  @P2 LDGSTS.E.BYPASS.LTC128B.128 [R251+0x12100], [R8.64], !P6 ;  /* 0x1210000008fb2fae */ /* 0x0005e2000f101d48 */
[----:B------:R-:W-:Y:S04]  /*aa60*/  @P2 IADD3 R6, P3, R6, c[0x0][0x1c8], RZ ;  /* 0x0000720006062a10 */ /* 0x000fe80007f7e0ff */
[----:B------:R-:W-:Y:S01]  /*aa70*/  @P2 IADD3.X R7, RZ, c[0x0][0x1cc], R0, P3, P4 ;  /* 0x00007300ff072a10 */ /* 0x000fe20001fe8400 */
[--C-:B------:R-:W-:Y:S01]  /*aa80*/  FFMA.FTZ R0, R11, c[0x0][0x2d0], -R135.reuse ;  /* 0x0000b4000b007a23 */ /* 0x100fe20000010887 */
[----:B------:R-:W-:Y:S03]  /*aa90*/  LOP3.LUT P4, RZ, R220, 0x1, RZ, 0xc0, !PT ;  /* 0x00000001dcff7812 */ /* 0x000fe6000788c0ff */
[----:B------:R3:W-:Y:S01]  /*aaa0*/  MUFU.EX2 R136, R0 ;  /* 0x0000000000887308 */ /* 0x0007e20000000800 */
[----:B------:R4:W-:Y:S01]  /*aab0*/  @P2 LDGSTS.E.BYPASS.LTC128B.128 [R251+0x15100], [R6.64], !P5 ;  /* 0x1510000006fb2fae */ /* 0x0009e2000e901d48 */
[--C-:B---3--:R-:W-:Y:S08]  /*aac0*/  FFMA.FTZ R0, R10, c[0x0][0x2d0], -R188.reuse ;  /* 0x0000b4000a007a23 */ /* 0x108ff000000108bc */
[----:B------:R3:W-:Y:S01]  /*aad0*/  MUFU.EX2 R138, R0 ;  /* 0x00000000008a7308 */ /* 0x0007e20000000800 */
[----:B----4-:R-:W-:Y:S02]  /*aae0*/  @P2 MOV R6, c[0x0][0x1e0] ;  /* 0x0000780000062a02 */ /* 0x010fe40000000f00 */
[----:B------:R-:W-:Y:S04]  /*aaf0*/  @P2 MOV R7, 0x6 ;  /* 0x0000000600072802 */ /* 0x000fe80000000f00 */
[C---:B------:R-:W-:Y:S02]  /*ab00*/  @P2 SHF.L.U64.HI R7, R6.reuse, R7, c[0x0][0x1e4] ;  /* 0x0000790006072619 */ /* 0x040fe40000010207 */
[----:B------:R-:W-:Y:S04]  /*ab10*/  @P2 SHF.L.U32 R6, R6, 0x6, RZ ;  /* 0x0000000606062819 */ /* 0x000fe800000006ff */
[----:B-1----:R-:W-:Y:S04]  /*ab20*/  @P2 IADD3 R4, P3, R4, R6, RZ ;  /* 0x0000000604042210 */ /* 0x002fe80007f7e0ff */
[C---:B------:R-:W-:Y:S02]  /*ab30*/  @P2 IADD3.X R5, R7.reuse, R5, RZ, P3, !PT ;  /* 0x0000000507052210 */ /* 0x040fe40001ffe4ff */
[----:B------:R-:W-:Y:S02]  /*ab40*/  LOP3.LUT P3, RZ, R220, 0x2, RZ, 0xc0, !PT ;  /* 0x00000002dcff7812 */ /* 0x000fe4000786c0ff */
[----:B------:R-:W4:Y:S01]  /*ab50*/  LDL.LU R220, [R1+0x98] ;  /* 0x0000980001dc7983 */ /* 0x000f220000300800 */
[----:B------:R-:W-:Y:S01]  /*ab60*/  @P2 IADD3 R6, P0, R6, R4, RZ ;  /* 0x0000000406062210 */ /* 0x000fe20007f1e0ff */
[--C-:B---3--:R-:W-:Y:S03]  /*ab70*/  FFMA.FTZ R0, R12, c[0x0][0x2d0], -R135.reuse ;  /* 0x0000b4000c007a23 */ /* 0x108fe60000010887 */
[----:B------:R-:W-:Y:S01]  /*ab80*/  @P2 IADD3.X R7, R7, R5, RZ, P0, !PT ;  /* 0x0000000507072210 */ /* 0x000fe200007fe4ff */
[----:B------:R1:W-:Y:S05]  /*ab90*/  MUFU.EX2 R137, R0 ;  /* 0x0000000000897308 */ /* 0x0003ea0000000800 */
[----:B------:R3:W-:Y:S08]  /*aba0*/  @P2 LDGSTS.E.BYPASS.LTC128B.128 [R251+0xd100], [R4.64], !P3 ;  /* 0x0d10000004fb2fae */ /* 0x0007f0000d901d48 */
[----:B------:R3:W-:Y:S08]  /*abb0*/  @P2 LDGSTS.E.BYPASS.LTC128B.128 [R251+0x10100], [R4.64+0x80], !P4 ;  /* 0x1010008004fb2fae */ /* 0x0007f0000e101d48 */
[----:B------:R3:W-:Y:S01]  /*abc0*/  @P2 LDGSTS.E.BYPASS.LTC128B.128 [R251+0x13100], [R4.64+0x100], !P6 ;  /* 0x1310010004fb2fae */ /* 0x0007e2000f101d48 */
[----:B-1----:R-:W-:Y:S02]  /*abd0*/  FMUL.FTZ R0, R2, c[0x0][0x2d0] ;  /* 0x0000b40002007a20 */ /* 0x002fe40000410000 */
[----:B------:R-:W-:Y:S05]  /*abe0*/  FFMA.FTZ R2, R13, c[0x0][0x2d0], -R188 ;  /* 0x0000b4000d027a23 */ /* 0x000fea00000108bc */
[----:B------:R3:W-:Y:S01]  /*abf0*/  @P2 LDGSTS.E.BYPASS.LTC128B.128 [R251+0x16100], [R4.64+0x180], !P5 ;  /* 0x1610018004fb2fae */ /* 0x0007e2000e901d48 */
[----:B------:R-:W2:Y:S07]  /*ac00*/  MUFU.EX2 R0, R0 ;  /* 0x0000000000007308 */ /* 0x000eae0000000800 */
[----:B------:R1:W-:Y:S03]  /*ac10*/  @P2 LDGSTS.E.BYPASS.LTC128B.128 [R251+0xe100], [R6.64], !P3 ;  /* 0x0e10000006fb2fae */ /* 0x0003e6000d901d48 */
[----:B------:R1:W-:Y:S05]  /*ac20*/  MUFU.EX2 R190, R2 ;  /* 0x0000000200be7308 */ /* 0x0003ea0000000800 */
[----:B------:R1:W-:Y:S08]  /*ac30*/  @P2 LDGSTS.E.BYPASS.LTC128B.128 [R251+0x11100], [R6.64+0x80], !P4 ;  /* 0x1110008006fb2fae */ /* 0x0003f0000e101d48 */
[----:B------:R1:W-:Y:S01]  /*ac40*/  @P2 LDGSTS.E.BYPASS.LTC128B.128 [R251+0x14100], [R6.64+0x100], !P6 ;  /* 0x1410010006fb2fae */ /* 0x0003e2000f101d48 */
[C---:B--2---:R-:W-:Y:S01]  /*ac50*/  FMUL.FTZ R8, R0.reuse, R144 ;  /* 0x0000009000087220 */ /* 0x044fe20000410000 */
[----:B------:R-:W-:Y:S01]  /*ac60*/  MOV R144, R36 ;  /* 0x0000002400907202 */ /* 0x000fe20000000f00 */
[C---:B------:R-:W-:Y:S02]  /*ac70*/  FMUL.FTZ R36, R0.reuse, R172 ;  /* 0x000000ac00247220 */ /* 0x040fe40000410000 */
[C---:B---3--:R-:W-:Y:S01]  /*ac80*/  FMUL.FTZ R4, R0.reuse, R140 ;  /* 0x0000008c00047220 */ /* 0x048fe20000410000 */
[----:B------:R-:W-:Y:S02]  /*ac90*/  MOV R140, R29 ;  /* 0x0000001d008c7202 */ /* 0x000fe40000000f00 */
[----:B------:R-:W2:Y:S01]  /*aca0*/  LDL.LU R172, [R1+0x18] ;  /* 0x0000180001ac7983 */ /* 0x000ea20000300800 */
[C---:B------:R-:W-:Y:S01]  /*acb0*/  FMUL.FTZ R5, R0.reuse, R141 ;  /* 0x0000008d00057220 */ /* 0x040fe20000410000 */
[----:B------:R-:W-:Y:S01]  /*acc0*/  MOV R141, R38 ;  /* 0x00000026008d7202 */ /* 0x000fe20000000f00 */
[----:B------:R-:W-:Y:S01]  /*acd0*/  FMUL.FTZ R9, R0, R145 ;  /* 0x0000009100097220 */ /* 0x000fe20000410000 */
[----:B------:R3:W-:Y:S01]  /*ace0*/  @P2 LDGSTS.E.BYPASS.LTC128B.128 [R251+0x17100], [R6.64+0x180], !P5 ;  /* 0x1710018006fb2fae */ /* 0x0007e2000e901d48 */
[----:B-1----:R-:W-:Y:S01]  /*acf0*/  FFMA.FTZ R2, R14, c[0x0][0x2d0], -R135 ;  /* 0x0000b4000e027a23 */ /* 0x002fe20000010887 */
[----:B------:R-:W-:Y:S01]  /*ad00*/  MUFU.EX2 R145, R15 ;  /* 0x0000000f00917308 */ /* 0x000fe20000000800 */
        /* <DEDUP_REMOVED lines=9> */
[----:B------:R1:W-:Y:S01]  /*ada0*/  MUFU.EX2 R189, R2 ;  /* 0x0000000200bd7308 */ /* 0x0003e20000000800 */
        /* <DEDUP_REMOVED lines=15> */
[----:B------:R-:W0:Y:S01]  /*aea0*/  LDGDEPBAR ;  /* 0x00000000000079af */ /* 0x000e220000000000 */
        /* <DEDUP_REMOVED lines=8> */
[----:B-1----:R-:W-:Y:S01]  /*af30*/  FMUL.FTZ R2, R3, c[0x0][0x2d0] ;  /* 0x0000b40003027a20 */ /* 0x002fe20000410000 */
[----:B------:R-:W-:Y:S01]  /*af40*/  MOV R180, R165 ;  /* 0x000000a500b47202 */ /* 0x000fe20000000f00 */
[C---:B------:R-:W-:Y:S01]  /*af50*/  FFMA.FTZ R3, R0.reuse, R24, R136 ;  /* 0x0000001800037223 */ /* 0x040fe20000010088 */
[C---:B------:R-:W-:Y:S01]  /*af60*/  F2FP.BF16.PACK_AB R136, R137.reuse, R136 ;  /* 0x000000888988723e */ /* 0x040fe200000010ff */
[C---:B------:R-:W-:Y:S01]  /*af70*/  FMUL.FTZ R24, R0.reuse, R160 ;  /* 0x000000a000187220 */ /* 0x040fe20000410000 */
[----:B------:R-:W-:Y:S01]  /*af80*/  MOV R160, R22 ;  /* 0x0000001600a07202 */ /* 0x000fe20000000f00 */
[----:B------:R-:W1:Y:S01]  /*af90*/  MUFU.EX2 R2, R2 ;  /* 0x0000000200027308 */ /* 0x000e620000000800 */
[C---:B------:R-:W-:Y:S01]  /*afa0*/  FMUL.FTZ R49, R0.reuse, R185 ;  /* 0x000000b900317220 */ /* 0x040fe20000410000 */
[----:B------:R-:W-:Y:S01]  /*afb0*/  MOV R185, R149 ;  /* 0x0000009500b97202 */ /* 0x000fe20000000f00 */
[C---:B------:R-:W-:Y:S01]  /*afc0*/  FMUL.FTZ R52, R0.reuse, R52 ;  /* 0x0000003400347220 */ /* 0x040fe20000410000 */
[----:B------:R-:W-:Y:S01]  /*afd0*/  MOV R176, R160 ;  /* 0x000000a000b07202 */ /* 0x000fe20000000f00 */
        /* <DEDUP_REMOVED lines=40> */
[C---:B-1----:R-:W-:Y:S01]  /*b260*/  FMUL.FTZ R35, R2.reuse, R171 ;  /* 0x000000ab02237220 */ /* 0x042fe20000410000 */
[----:B------:R-:W-:Y:S01]  /*b270*/  MOV R171, R144 ;  /* 0x0000009000ab7202 */ /* 0x000fe20000000f00 */
[C---:B---3--:R-:W-:Y:S01]  /*b280*/  FMUL.FTZ R6, R2.reuse, R142 ;  /* 0x0000008e02067220 */ /* 0x048fe20000410000 */
[----:B------:R1:W-:Y:S01]  /*b290*/  MUFU.EX2 R144, R0 ;  /* 0x0000000000907308 */ /* 0x0003e20000000800 */
[C---:B------:R-:W-:Y:S02]  /*b2a0*/  FMUL.FTZ R7, R2.reuse, R143 ;  /* 0x0000008f02077220 */ /* 0x040fe40000410000 */
[C---:B------:R-:W-:Y:S01]  /*b2b0*/  FMUL.FTZ R42, R2.reuse, R178 ;  /* 0x000000b2022a7220 */ /* 0x040fe20000410000 */
[----:B------:R-:W-:Y:S01]  /*b2c0*/  MOV R178, R140 ;  /* 0x0000008c00b27202 */ /* 0x000fe20000000f00 */
[C---:B------:R-:W-:Y:S01]  /*b2d0*/  FMUL.FTZ R11, R2.reuse, R147 ;  /* 0x00000093020b7220 */ /* 0x040fe20000410000 */
[----:B------:R-:W3:Y:S01]  /*b2e0*/  LDSM.16.MT88.4 R140, [R217] ;  /* 0x00000000d98c783b */ /* 0x000ee20000004200 */
[C---:B------:R-:W-:Y:S02]  /*b2f0*/  FMUL.FTZ R43, R2.reuse, R179 ;  /* 0x000000b3022b7220 */ /* 0x040fe40000410000 */
[C---:B------:R-:W-:Y:S02]  /*b300*/  FMUL.FTZ R50, R2.reuse, R186 ;  /* 0x000000ba02327220 */ /* 0x040fe40000410000 */
[C---:B------:R-:W-:Y:S02]  /*b310*/  FMUL.FTZ R51, R2.reuse, R187 ;  /* 0x000000bb02337220 */ /* 0x040fe40000410000 */
[----:B------:R-:W-:Y:S02]  /*b320*/  FMUL.FTZ R10, R2, R146 ;  /* 0x00000092020a7220 */ /* 0x000fe40000410000 */
[----:B------:R-:W-:Y:S01]  /*b330*/  FADD.FTZ R146, R137, R3 ;  /* 0x0000000389927221 */ /* 0x000fe20000010000 */
[----:B------:R-:W-:Y:S01]  /*b340*/  F2FP.BF16.PACK_AB R137, R190, R138 ;  /* 0x0000008abe89723e */ /* 0x000fe200000010ff */
[C---:B------:R-:W-:Y:S02]  /*b350*/  FMUL.FTZ R14, R2.reuse, R150 ;  /* 0x00000096020e7220 */ /* 0x040fe40000410000 */
[C---:B------:R-:W-:Y:S02]  /*b360*/  FMUL.FTZ R15, R2.reuse, R151 ;  /* 0x00000097020f7220 */ /* 0x040fe40000410000 */
[C---:B------:R-:W-:Y:S02]  /*b370*/  FMUL.FTZ R18, R2.reuse, R154 ;  /* 0x0000009a02127220 */ /* 0x040fe40000410000 */
[C---:B------:R-:W-:Y:S02]  /*b380*/  FMUL.FTZ R19, R2.reuse, R155 ;  /* 0x0000009b02137220 */ /* 0x040fe40000410000 */
[--C-:B-1----:R-:W-:Y:S02]  /*b390*/  FFMA.FTZ R0, R139, c[0x0][0x2d0], -R188.reuse ;  /* 0x0000b4008b007a23 */ /* 0x102fe400000108bc */
[C---:B------:R-:W-:Y:S02]  /*b3a0*/  FMUL.FTZ R22, R2.reuse, R158 ;  /* 0x0000009e02167220 */ /* 0x040fe40000410000 */
[----:B------:R-:W1:Y:S01]  /*b3b0*/  MUFU.EX2 R152, R0 ;  /* 0x0000000000987308 */ /* 0x000e620000000800 */
[C---:B------:R-:W-:Y:S02]  /*b3c0*/  FMUL.FTZ R23, R2.reuse, R159 ;  /* 0x0000009f02177220 */ /* 0x040fe40000410000 */
[C---:B------:R-:W-:Y:S02]  /*b3d0*/  FMUL.FTZ R26, R2.reuse, R162 ;  /* 0x000000a2021a7220 */ /* 0x040fe40000410000 */
        /* <DEDUP_REMOVED lines=11> */
[C---:B------:R-:W-:Y:S02]  /*b490*/  FMUL.FTZ R47, R2.reuse, R183 ;  /* 0x000000b7022f7220 */ /* 0x040fe40000410000 */
[C---:B------:R-:W-:Y:S02]  /*b4a0*/  FMUL.FTZ R54, R2.reuse, R54 ;  /* 0x0000003602367220 */ /* 0x040fe40000410000 */
[----:B------:R-:W-:Y:S01]  /*b4b0*/  FMUL.FTZ R55, R2, R55 ;  /* 0x0000003702377220 */ /* 0x000fe20000410000 */
[----:B-1----:R-:W-:Y:S01]  /*b4c0*/  F2FP.BF16.PACK_AB R139, R152, R144 ;  /* 0x00000090988b723e */ /* 0x002fe200000010ff */
        /* <DEDUP_REMOVED lines=39> */
[----:B------:R-:W-:Y:S02]  /*b740*/  FFMA.FTZ R3, R197, c[0x0][0x2d0], -R188 ;  /* 0x0000b400c5037a23 */ /* 0x000fe400000108bc */
[----:B------:R1:W-:Y:S01]  /*b750*/  MUFU.EX2 R150, R0 ;  /* 0x0000000000967308 */ /* 0x0003e20000000800 */
[--C-:B------:R-:W-:Y:S09]  /*b760*/  FFMA.FTZ R191, R212, c[0x0][0x2d0], -R135.reuse ;  /* 0x0000b400d4bf7a23 */ /* 0x100ff20000010887 */
[----:B------:R-:W-:Y:S01]  /*b770*/  MUFU.EX2 R191, R191 ;  /* 0x000000bf00bf7308 */ /* 0x000fe20000000800 */
[--C-:B-1----:R-:W-:Y:S02]  /*b780*/  FFMA.FTZ R0, R192, c[0x0][0x2d0], -R135.reuse ;  /* 0x0000b400c0007a23 */ /* 0x102fe40000010887 */
[--C-:B------:R-:W-:Y:S07]  /*b790*/  FFMA.FTZ R192, R210, c[0x0][0x2d0], -R135.reuse ;  /* 0x0000b400d2c07a23 */ /* 0x100fee0000010887 */
[----:B------:R1:W-:Y:S01]  /*b7a0*/  MUFU.EX2 R149, R0 ;  /* 0x0000000000957308 */ /* 0x0003e20000000800 */
[----:B--2---:R-:W-:Y:S01]  /*b7b0*/  FFMA.FTZ R2, R2, R172, R138 ;  /* 0x000000ac02027223 */ /* 0x004fe2000001008a */
[----:B------:R-:W-:Y:S02]  /*b7c0*/  F2FP.BF16.PACK_AB R138, R145, R189 ;  /* 0x000000bd918a723e */ /* 0x000fe400000010ff */
[----:B------:R-:W-:Y:S01]  /*b7d0*/  MOV R172, R156 ;  /* 0x0000009c00ac7202 */ /* 0x000fe20000000f00 */
[----:B------:R-:W-:Y:S05]  /*b7e0*/  FADD.FTZ R2, R190, R2 ;  /* 0x00000002be027221 */ /* 0x000fea0000010000 */
[----:B------:R2:W-:Y:S01]  /*b7f0*/  MUFU.EX2 R156, R3 ;  /* 0x00000003009c7308 */ /* 0x0005e20000000800 */
[C---:B---3--:R-:W-:Y:S05]  /*b800*/  HMMA.16816.F32.BF16 R4, R136.reuse, R140, R4 ;  /* 0x0000008c8804723c */ /* 0x048fea0000041804 */
[----:B------:R-:W-:Y:S02]  /*b810*/  FADD.FTZ R2, R144, R2 ;  /* 0x0000000290027221 */ /* 0x000fe40000010000 */
[----:B------:R-:W-:Y:S01]  /*b820*/  FFMA.FTZ R190, R172, c[0x0][0x2d0], -R188 ;  /* 0x0000b400acbe7a23 */ /* 0x000fe200000108bc */
[C---:B------:R-:W-:Y:S01]  /*b830*/  HMMA.16816.F32.BF16 R8, R136.reuse, R142, R8 ;  /* 0x0000008e8808723c */ /* 0x040fe20000041808 */
[----:B------:R-:W3:Y:S01]  /*b840*/  LDSM.16.MT88.4 R140, [R218] ;  /* 0x00000000da8c783b */ /* 0x000ee20000004200 */
[----:B------:R-:W-:Y:S02]  /*b850*/  MUFU.EX2 R192, R192 ;  /* 0x000000c000c07308 */ /* 0x000fe40000000800 */
[----:B------:R-:W-:Y:S02]  /*b860*/  FADD.FTZ R2, R152, R2 ;  /* 0x0000000298027221 */ /* 0x000fe40000010000 */
[--C-:B------:R-:W-:Y:S02]  /*b870*/  FFMA.FTZ R152, R185, c[0x0][0x2d0], -R135.reuse ;  /* 0x0000b400b9987a23 */ /* 0x100fe40000010887 */
[--C-:B-1----:R-:W-:Y:S04]  /*b880*/  FFMA.FTZ R0, R193, c[0x0][0x2d0], -R188.reuse ;  /* 0x0000b400c1007a23 */ /* 0x102fe800000108bc */
[----:B------:R1:W1:Y:S01]  /*b890*/  MUFU.EX2 R148, R0 ;  /* 0x0000000000947308 */ /* 0x0002620000000800 */
[--C-:B--2---:R-:W-:Y:S09]  /*b8a0*/  FFMA.FTZ R3, R206, c[0x0][0x2d0], -R188.reuse ;  /* 0x0000b400ce037a23 */ /* 0x104ff200000108bc */
[----:B------:R2:W-:Y:S10]  /*b8b0*/  MUFU.EX2 R161, R3 ;  /* 0x0000000300a17308 */ /* 0x0005f40000000800 */
[----:B------:R-:W-:Y:S01]  /*b8c0*/  MUFU.EX2 R190, R190 ;  /* 0x000000be00be7308 */ /* 0x000fe20000000800 */
[----:B-1----:R-:W-:Y:S01]  /*b8d0*/  FFMA.FTZ R0, R194, c[0x0][0x2d0], -R188 ;  /* 0x0000b400c2007a23 */ /* 0x002fe200000108bc */
[C---:B---3--:R-:W-:Y:S08]  /*b8e0*/  HMMA.16816.F32.BF16 R12, R136.reuse, R140, R12 ;  /* 0x0000008c880c723c */ /* 0x048ff0000004180c */
[----:B------:R1:W-:Y:S01]  /*b8f0*/  MUFU.EX2 R153, R0 ;  /* 0x0000000000997308 */ /* 0x0003e20000000800 */
[----:B--2---:R-:W-:Y:S03]  /*b900*/  FADD.FTZ R3, R148, R2 ;  /* 0x0000000294037221 */ /* 0x004fe60000010000 */
[--C-:B------:R-:W-:Y:S01]  /*b910*/  FFMA.FTZ R2, R178, c[0x0][0x2d0], -R135.reuse ;  /* 0x0000b400b2027a23 */ /* 0x100fe20000010887 */
[C---:B------:R-:W-:Y:S01]  /*b920*/  HMMA.16816.F32.BF16 R16, R136.reuse, R142, R16 ;  /* 0x0000008e8810723c */ /* 0x040fe20000041810 */
[----:B------:R-:W2:Y:S04]  /*b930*/  LDSM.16.MT88.4 R140, [R221] ;  /* 0x00000000dd8c783b */ /* 0x000ea80000004200 */
[----:B------:R3:W-:Y:S01]  /*b940*/  MUFU.EX2 R206, R2 ;  /* 0x0000000200ce7308 */ /* 0x0007e20000000800 */
[--C-:B-1----:R-:W-:Y:S09]  /*b950*/  FFMA.FTZ R0, R195, c[0x0][0x2d0], -R135.reuse ;  /* 0x0000b400c3007a23 */ /* 0x102ff20000010887 */
[----:B------:R1:W1:Y:S01]  /*b960*/  MUFU.EX2 R155, R0 ;  /* 0x00000000009b7308 */ /* 0x0002620000000800 */
[--C-:B---3--:R-:W-:Y:S01]  /*b970*/  FFMA.FTZ R2, R171, c[0x0][0x2d0], -R135.reuse ;  /* 0x0000b400ab027a23 */ /* 0x108fe20000010887 */
[C---:B--2---:R-:W-:Y:S03]  /*b980*/  HMMA.16816.F32.BF16 R20, R136.reuse, R140, R20 ;  /* 0x0000008c8814723c */ /* 0x044fe60000041814 */
[--C-:B-1----:R-:W-:Y:S05]  /*b990*/  FFMA.FTZ R0, R196, c[0x0][0x2d0], -R135.reuse ;  /* 0x0000b400c4007a23 */ /* 0x102fea0000010887 */
[C---:B------:R-:W-:Y:S01]  /*b9a0*/  HMMA.16816.F32.BF16 R24, R136.reuse, R142, R24 ;  /* 0x0000008e8818723c */ /* 0x040fe20000041818 */
[----:B----4-:R-:W1:Y:S01]  /*b9b0*/  LDSM.16.MT88.4 R140, [R220] ;  /* 0x00000000dc8c783b */ /* 0x010e620000004200 */
[----:B------:R2:W3:Y:S02]  /*b9c0*/  MUFU.EX2 R160, R0 ;  /* 0x0000000000a07308 */ /* 0x0004e40000000800 */
[----:B--2---:R-:W-:Y:S08]  /*b9d0*/  FFMA.FTZ R0, R198, c[0x0][0x2d0], -R188 ;  /* 0x0000b400c6007a23 */ /* 0x004ff000000108bc */
[----:B------:R-:W-:Y:S10]  /*b9e0*/  MUFU.EX2 R198, R152 ;  /* 0x0000009800c67308 */ /* 0x000ff40000000800 */
[----:B------:R2:W-:Y:S01]  /*b9f0*/  MUFU.EX2 R159, R0 ;  /* 0x00000000009f7308 */ /* 0x0005e20000000800 */
[C---:B-1----:R-:W-:Y:S08]  /*ba00*/  HMMA.16816.F32.BF16 R28, R136.reuse, R140, R28 ;  /* 0x0000008c881c723c */ /* 0x042ff0000004181c */
[C---:B------:R-:W-:Y:S01]  /*ba10*/  HMMA.16816.F32.BF16 R32, R136.reuse, R142, R32 ;  /* 0x0000008e8820723c */ /* 0x040fe20000041820 */
[----:B------:R-:W1:Y:S03]  /*ba20*/  LDSM.16.MT88.4 R140, [R217+0x3000] ;  /* 0x00300000d98c783b */ /* 0x000e660000004200 */
[----:B--2---:R-:W-:Y:S02]  /*ba30*/  FADD.FTZ R0, R189, R146 ;  /* 0x00000092bd007221 */ /* 0x004fe40000010000 */
[--C-:B------:R-:W-:Y:S02]  /*ba40*/  FFMA.FTZ R189, R209, c[0x0][0x2d0], -R135.reuse ;  /* 0x0000b400d1bd7a23 */ /* 0x100fe40000010887 */
[----:B------:R-:W-:Y:S02]  /*ba50*/  FADD.FTZ R151, R145, R0 ;  /* 0x0000000091977221 */ /* 0x000fe40000010000 */
[----:B------:R-:W-:Y:S02]  /*ba60*/  LDSM.16.MT88.4 R144, [R218+0x1000] ;  /* 0x00100000da90783b */ /* 0x000fe40000004200 */
[--C-:B------:R-:W-:Y:S01]  /*ba70*/  FFMA.FTZ R0, R203, c[0x0][0x2d0], -R135.reuse ;  /* 0x0000b400cb007a23 */ /* 0x100fe20000010887 */
[----:B------:R-:W-:Y:S10]  /*ba80*/  MUFU.EX2 R189, R189 ;  /* 0x000000bd00bd7308 */ /* 0x000ff40000000800 */
[----:B------:R2:W4:Y:S01]  /*ba90*/  MUFU.EX2 R158, R0 ;  /* 0x00000000009e7308 */ /* 0x0005220000000800 */
[C---:B-1----:R-:W-:Y:S08]  /*baa0*/  HMMA.16816.F32.BF16 R36, R136.reuse, R140, R36 ;  /* 0x0000008c8824723c */ /* 0x042ff00000041824 */
[C---:B------:R-:W-:Y:S01]  /*bab0*/  HMMA.16816.F32.BF16 R40, R136.reuse, R142, R40 ;  /* 0x0000008e8828723c */ /* 0x040fe20000041828 */
[----:B------:R-:W1:Y:S03]  /*bac0*/  LDSM.16.MT88.4 R140, [R218+0x3000] ;  /* 0x00300000da8c783b */ /* 0x000e660000004200 */
[--C-:B--2---:R-:W-:Y:S04]  /*bad0*/  FFMA.FTZ R0, R202, c[0x0][0x2d0], -R135.reuse ;  /* 0x0000b400ca007a23 */ /* 0x104fe80000010887 */
[----:B------:R2:W1:Y:S04]  /*bae0*/  MUFU.EX2 R167, R0 ;  /* 0x0000000000a77308 */ /* 0x0004680000000800 */
[--C-:B--2---:R-:W-:Y:S06]  /*baf0*/  FFMA.FTZ R0, R204, c[0x0][0x2d0], -R188.reuse ;  /* 0x0000b400cc007a23 */ /* 0x104fec00000108bc */
[----:B------:R2:W-:Y:S01]  /*bb00*/  MUFU.EX2 R157, R0 ;  /* 0x00000000009d7308 */ /* 0x0005e20000000800 */
[C---:B-1----:R-:W-:Y:S08]  /*bb10*/  HMMA.16816.F32.BF16 R44, R136.reuse, R140, R44 ;  /* 0x0000008c882c723c */ /* 0x042ff0000004182c */
[C---:B------:R-:W-:Y:S01]  /*bb20*/  HMMA.16816.F32.BF16 R48, R136.reuse, R142, R48 ;  /* 0x0000008e8830723c */ /* 0x040fe20000041830 */
[----:B------:R-:W1:Y:S03]  /*bb30*/  LDSM.16.MT88.4 R140, [R221+0x3000] ;  /* 0x00300000dd8c783b */ /* 0x000e660000004200 */
[--C-:B--2---:R-:W-:Y:S02]  /*bb40*/  FFMA.FTZ R0, R200, c[0x0][0x2d0], -R188.reuse ;  /* 0x0000b400c8007a23 */ /* 0x104fe400000108bc */
[----:B------:R-:W-:Y:S10]  /*bb50*/  MUFU.EX2 R200, R2 ;  /* 0x0000000200c87308 */ /* 0x000ff40000000800 */
[----:B------:R2:W-:Y:S01]  /*bb60*/  MUFU.EX2 R163, R0 ;  /* 0x0000000000a37308 */ /* 0x0005e20000000800 */
[C---:B-1----:R-:W-:Y:S08]  /*bb70*/  HMMA.16816.F32.BF16 R52, R136.reuse, R140, R52 ;  /* 0x0000008c8834723c */ /* 0x042ff00000041834 */
[C---:B------:R-:W-:Y:S01]  /*bb80*/  HMMA.16816.F32.BF16 R56, R136.reuse, R142, R56 ;  /* 0x0000008e8838723c */ /* 0x040fe20000041838 */
[----:B------:R-:W1:Y:S03]  /*bb90*/  LDSM.16.MT88.4 R140, [R220+0x3000] ;  /* 0x00300000dc8c783b */ /* 0x000e660000004200 */
[--C-:B--2---:R-:W-:Y:S04]  /*bba0*/  FFMA.FTZ R0, R205, c[0x0][0x2d0], -R135.reuse ;  /* 0x0000b400cd007a23 */ /* 0x104fe80000010887 */
[----:B------:R2:W1:Y:S04]  /*bbb0*/  MUFU.EX2 R166, R0 ;  /* 0x0000000000a67308 */ /* 0x0004680000000800 */
[----:B--2---:R-:W-:Y:S06]  /*bbc0*/  FFMA.FTZ R0, R199, c[0x0][0x2d0], -R135 ;  /* 0x0000b400c7007a23 */ /* 0x004fec0000010887 */
[----:B------:R2:W2:Y:S01]  /*bbd0*/  MUFU.EX2 R168, R0 ;  /* 0x0000000000a87308 */ /* 0x0004a20000000800 */
[C---:B-1----:R-:W-:Y:S08]  /*bbe0*/  HMMA.16816.F32.BF16 R60, R136.reuse, R140, R60 ;  /* 0x0000008c883c723c */ /* 0x042ff0000004183c */
[C---:B------:R-:W-:Y:S01]  /*bbf0*/  HMMA.16816.F32.BF16 R64, R136.reuse, R142, R64 ;  /* 0x0000008e8840723c */ /* 0x040fe20000041840 */
[----:B------:R-:W1:Y:S03]  /*bc00*/  LDSM.16.MT88.4 R140, [R217+0x6000] ;  /* 0x00600000d98c783b */ /* 0x000e660000004200 */
[----:B--2---:R-:W-:Y:S04]  /*bc10*/  FFMA.FTZ R0, R207, c[0x0][0x2d0], -R188 ;  /* 0x0000b400cf007a23 */ /* 0x004fe800000108bc */
[----:B------:R2:W-:Y:S04]  /*bc20*/  MUFU.EX2 R162, R0 ;  /* 0x0000000000a27308 */ /* 0x0005e80000000800 */
[----:B--2---:R-:W-:Y:S01]  /*bc30*/  FADD.FTZ R0, R150, R151 ;  /* 0x0000009796007221 */ /* 0x004fe20000010000 */
[C---:B-1----:R-:W-:Y:S03]  /*bc40*/  HMMA.16816.F32.BF16 R68, R136.reuse, R140, R68 ;  /* 0x0000008c8844723c */ /* 0x042fe60000041844 */
[----:B------:R-:W-:Y:S02]  /*bc50*/  FADD.FTZ R154, R149, R0 ;  /* 0x00000000959a7221 */ /* 0x000fe40000010000 */
[--C-:B------:R-:W-:Y:S02]  /*bc60*/  FFMA.FTZ R0, R211, c[0x0][0x2d0], -R135.reuse ;  /* 0x0000b400d3007a23 */ /* 0x100fe40000010887 */
[----:B------:R-:W-:Y:S01]  /*bc70*/  FADD.FTZ R154, R155, R154 ;  /* 0x0000009a9b9a7221 */ /* 0x000fe20000010000 */
[C---:B------:R-:W-:Y:S01]  /*bc80*/  HMMA.16816.F32.BF16 R72, R136.reuse, R142, R72 ;  /* 0x0000008e8848723c */ /* 0x040fe20000041848 */
[----:B------:R-:W1:Y:S01]  /*bc90*/  LDSM.16.MT88.4 R140, [R218+0x6000] ;  /* 0x00600000da8c783b */ /* 0x000e620000004200 */
[----:B------:R-:W2:Y:S02]  /*bca0*/  MUFU.EX2 R165, R0 ;  /* 0x0000000000a57308 */ /* 0x000ea40000000800 */
[----:B---3--:R-:W-:Y:S04]  /*bcb0*/  FADD.FTZ R2, R160, R154 ;  /* 0x0000009aa0027221 */ /* 0x008fe80000010000 */
[----:B----4-:R-:W-:Y:S04]  /*bcc0*/  FADD.FTZ R2, R158, R2 ;  /* 0x000000029e027221 */ /* 0x010fe80000010000 */
[----:B------:R-:W-:Y:S04]  /*bcd0*/  FADD.FTZ R2, R167, R2 ;  /* 0x00000002a7027221 */ /* 0x000fe80000010000 */
[----:B------:R-:W-:Y:S04]  /*bce0*/  FADD.FTZ R2, R166, R2 ;  /* 0x00000002a6027221 */ /* 0x000fe80000010000 */
[----:B------:R-:W-:Y:S04]  /*bcf0*/  FADD.FTZ R2, R168, R2 ;  /* 0x00000002a8027221 */ /* 0x000fe80000010000 */
[----:B--2---:R-:W-:Y:S02]  /*bd00*/  FADD.FTZ R2, R165, R2 ;  /* 0x00000002a5027221 */ /* 0x004fe40000010000 */
[----:B------:R-:W-:Y:S02]  /*bd10*/  FFMA.FTZ R0, R164, c[0x0][0x2d0], -R188 ;  /* 0x0000b400a4007a23 */ /* 0x000fe400000108bc */
[----:B------:R-:W-:Y:S02]  /*bd20*/  FADD.FTZ R2, R206, R2 ;  /* 0x00000002ce027221 */ /* 0x000fe40000010000 */
[----:B------:R2:W-:Y:S01]  /*bd30*/  MUFU.EX2 R164, R0 ;  /* 0x0000000000a47308 */ /* 0x0005e20000000800 */
[C---:B-1----:R-:W-:Y:S08]  /*bd40*/  HMMA.16816.F32.BF16 R76, R136.reuse, R140, R76 ;  /* 0x0000008c884c723c */ /* 0x042ff0000004184c */
[C---:B------:R-:W-:Y:S01]  /*bd50*/  HMMA.16816.F32.BF16 R80, R136.reuse, R142, R80 ;  /* 0x0000008e8850723c */ /* 0x040fe20000041850 */
[----:B------:R-:W1:Y:S03]  /*bd60*/  LDSM.16.MT88.4 R140, [R221+0x6000] ;  /* 0x00600000dd8c783b */ /* 0x000e660000004200 */
[----:B--2---:R-:W-:Y:S04]  /*bd70*/  FFMA.FTZ R0, R175, c[0x0][0x2d0], -R188 ;  /* 0x0000b400af007a23 */ /* 0x004fe800000108bc */
[----:B------:R2:W-:Y:S04]  /*bd80*/  MUFU.EX2 R204, R0 ;  /* 0x0000000000cc7308 */ /* 0x0005e80000000800 */
[--C-:B--2---:R-:W-:Y:S06]  /*bd90*/  FFMA.FTZ R0, R214, c[0x0][0x2d0], -R135.reuse ;  /* 0x0000b400d6007a23 */ /* 0x104fec0000010887 */
[----:B------:R2:W3:Y:S01]  /*bda0*/  MUFU.EX2 R205, R0 ;  /* 0x0000000000cd7308 */ /* 0x0004e20000000800 */
[C---:B-1----:R-:W-:Y:S08]  /*bdb0*/  HMMA.16816.F32.BF16 R84, R136.reuse, R140, R84 ;  /* 0x0000008c8854723c */ /* 0x042ff00000041854 */
[C---:B------:R-:W-:Y:S01]  /*bdc0*/  HMMA.16816.F32.BF16 R88, R136.reuse, R142, R88 ;  /* 0x0000008e8858723c */ /* 0x040fe20000041858 */
[----:B------:R-:W1:Y:S03]  /*bdd0*/  LDSM.16.MT88.4 R140, [R220+0x6000] ;  /* 0x00600000dc8c783b */ /* 0x000e660000004200 */
[----:B--2---:R-:W-:Y:S02]  /*bde0*/  FFMA.FTZ R0, R213, c[0x0][0x2d0], -R135 ;  /* 0x0000b400d5007a23 */ /* 0x004fe40000010887 */
[----:B---3--:R-:W-:Y:S02]  /*bdf0*/  FADD.FTZ R2, R205, R2 ;  /* 0x00000002cd027221 */ /* 0x008fe40000010000 */
[----:B------:R2:W3:Y:S01]  /*be00*/  MUFU.EX2 R207, R0 ;  /* 0x0000000000cf7308 */ /* 0x0004e20000000800 */
[C---:B-1----:R-:W-:Y:S03]  /*be10*/  HMMA.16816.F32.BF16 R92, R136.reuse, R140, R92 ;  /* 0x0000008c885c723c */ /* 0x042fe6000004185c */
[----:B--2---:R-:W-:Y:S02]  /*be20*/  FFMA.FTZ R0, R215, c[0x0][0x2d0], -R188 ;  /* 0x0000b400d7007a23 */ /* 0x004fe400000108bc */
[----:B---3--:R-:W-:Y:S04]  /*be30*/  FADD.FTZ R2, R207, R2 ;  /* 0x00000002cf027221 */ /* 0x008fe80000010000 */
[----:B------:R1:W-:Y:S01]  /*be40*/  MUFU.EX2 R203, R0 ;  /* 0x0000000000cb7308 */ /* 0x0003e20000000800 */
[C---:B------:R-:W-:Y:S01]  /*be50*/  HMMA.16816.F32.BF16 R96, R136.reuse, R142, R96 ;  /* 0x0000008e8860723c */ /* 0x040fe20000041860 */
[----:B------:R-:W2:Y:S02]  /*be60*/  LDSM.16.MT88.4 R140, [R217+0x9000] ;  /* 0x00900000d98c783b */ /* 0x000ea40000004200 */
[----:B------:R-:W-:Y:S02]  /*be70*/  FADD.FTZ R2, R200, R2 ;  /* 0x00000002c8027221 */ /* 0x000fe40000010000 */
[--C-:B-1----:R-:W-:Y:S04]  /*be80*/  FFMA.FTZ R0, R174, c[0x0][0x2d0], -R188.reuse ;  /* 0x0000b400ae007a23 */ /* 0x102fe800000108bc */
[----:B------:R1:W-:Y:S01]  /*be90*/  MUFU.EX2 R202, R0 ;  /* 0x0000000000ca7308 */ /* 0x0003e20000000800 */
[C---:B--2---:R-:W-:Y:S08]  /*bea0*/  HMMA.16816.F32.BF16 R100, R136.reuse, R140, R100 ;  /* 0x0000008c8864723c */ /* 0x044ff00000041864 */
[C---:B------:R-:W-:Y:S01]  /*beb0*/  HMMA.16816.F32.BF16 R104, R136.reuse, R142, R104 ;  /* 0x0000008e8868723c */ /* 0x040fe20000041868 */
[----:B------:R-:W2:Y:S03]  /*bec0*/  LDSM.16.MT88.4 R140, [R218+0x9000] ;  /* 0x00900000da8c783b */ /* 0x000ea60000004200 */
[----:B-1----:R-:W-:Y:S02]  /*bed0*/  FADD.FTZ R0, R153, R3 ;  /* 0x0000000399007221 */ /* 0x002fe40000010000 */
[--C-:B------:R-:W-:Y:S04]  /*bee0*/  FFMA.FTZ R3, R170, c[0x0][0x2d0], -R135.reuse ;  /* 0x0000b400aa037a23 */ /* 0x100fe80000010887 */
[----:B------:R1:W3:Y:S02]  /*bef0*/  MUFU.EX2 R199, R3 ;  /* 0x0000000300c77308 */ /* 0x0002e40000000800 */
[----:B-1----:R-:W-:Y:S02]  /*bf00*/  FFMA.FTZ R3, R173, c[0x0][0x2d0], -R188 ;  /* 0x0000b400ad037a23 */ /* 0x002fe400000108bc */
[----:B---3--:R-:W-:Y:S06]  /*bf10*/  FADD.FTZ R2, R199, R2 ;  /* 0x00000002c7027221 */ /* 0x008fec0000010000 */
[----:B------:R-:W-:Y:S01]  /*bf20*/  MUFU.EX2 R3, R3 ;  /* 0x0000000300037308 */ /* 0x000fe20000000800 */
[C---:B--2---:R-:W-:Y:S03]  /*bf30*/  HMMA.16816.F32.BF16 R108, R136.reuse, R140, R108 ;  /* 0x0000008c886c723c */ /* 0x044fe6000004186c */
[----:B------:R-:W-:Y:S05]  /*bf40*/  FADD.FTZ R2, R198, R2 ;  /* 0x00000002c6027221 */ /* 0x000fea0000010000 */
        /* <DEDUP_REMOVED lines=9> */
[----:B------:R-:W-:Y:S02]  /*bfe0*/  F2FP.BF16.PACK_AB R137, R153, R148 ;  /* 0x000000949989723e */ /* 0x000fe400000010ff */
[----:B------:R-:W-:Y:S01]  /*bff0*/  LDSM.16.MT88.4 R148, [R221+0x1800] ;  /* 0x00180000dd94783b */ /* 0x000fe20000004200 */
[----:B------:R-:W-:Y:S01]  /*c000*/  F2FP.BF16.PACK_AB R138, R160, R155 ;  /* 0x0000009ba08a723e */ /* 0x000fe200000010ff */
[--C-:B------:R-:W-:Y:S01]  /*c010*/  FFMA.FTZ R153, R184, c[0x0][0x2d0], -R135.reuse ;  /* 0x0000b400b8997a23 */ /* 0x100fe20000010887 */
[----:B------:R-:W-:Y:S01]  /*c020*/  F2FP.BF16.PACK_AB R139, R159, R156 ;  /* 0x0000009c9f8b723e */ /* 0x000fe200000010ff */
[----:B------:R-:W-:Y:S02]  /*c030*/  FADD.FTZ R156, R156, R0 ;  /* 0x000000009c9c7221 */ /* 0x000fe40000010000 */
[----:B------:R2:W3:Y:S01]  /*c040*/  MUFU.EX2 R196, R153 ;  /* 0x0000009900c47308 */ /* 0x0004e20000000800 */
[----:B------:R-:W-:Y:S01]  /*c050*/  FFMA.FTZ R135, R208, c[0x0][0x2d0], -R135 ;  /* 0x0000b400d0877a23 */ /* 0x000fe20000010887 */
[----:B------:R-:W-:Y:S01]  /*c060*/  LDSM.16.MT88.4 R184, [R218+0x5800] ;  /* 0x00580000dab8783b */ /* 0x000fe20000004200 */
[--C-:B------:R-:W-:Y:S02]  /*c070*/  FFMA.FTZ R160, R169, c[0x0][0x2d0], -R188.reuse ;  /* 0x0000b400a9a07a23 */ /* 0x100fe400000108bc */
[----:B------:R-:W-:Y:S05]  /*c080*/  FFMA.FTZ R0, R181, c[0x0][0x2d0], -R188 ;  /* 0x0000b400b5007a23 */ /* 0x000fea00000108bc */
[----:B------:R-:W4:Y:S01]  /*c090*/  LDL R208, [R1+0x4] ;  /* 0x0000040001d07983 */ /* 0x000f220000100800 */
[----:B------:R-:W-:Y:S10]  /*c0a0*/  MUFU.EX2 R135, R135 ;  /* 0x0000008700877308 */ /* 0x000ff40000000800 */
[----:B------:R3:W3:Y:S01]  /*c0b0*/  MUFU.EX2 R195, R0 ;  /* 0x0000000000c37308 */ /* 0x0006e20000000800 */
[C---:B-1----:R-:W-:Y:S01]  /*c0c0*/  HMMA.16816.F32.BF16 R4, R136.reuse, R140, R4 ;  /* 0x0000008c8804723c */ /* 0x042fe20000041804 */
[----:B--2---:R-:W-:Y:S02]  /*c0d0*/  LDSM.16.MT88.4 R152, [R221+0x2000] ;  /* 0x00200000dd98783b */ /* 0x004fe40000004200 */
[----:B---3--:R-:W-:Y:S04]  /*c0e0*/  FADD.FTZ R2, R196, R2 ;  /* 0x00000002c4027221 */ /* 0x008fe80000010000 */
[----:B------:R-:W-:Y:S01]  /*c0f0*/  FADD.FTZ R2, R191, R2 ;  /* 0x00000002bf027221 */ /* 0x000fe20000010000 */
[C---:B------:R-:W-:Y:S01]  /*c100*/  HMMA.16816.F32.BF16 R8, R136.reuse, R142, R8 ;  /* 0x0000008e8808723c */ /* 0x040fe20000041808 */
[----:B------:R-:W1:Y:S03]  /*c110*/  LDSM.16.MT88.4 R140, [R218+0x800] ;  /* 0x00080000da8c783b */ /* 0x000e660000004200 */
[--C-:B------:R-:W-:Y:S04]  /*c120*/  FFMA.FTZ R0, R180, c[0x0][0x2d0], -R188.reuse ;  /* 0x0000b400b4007a23 */ /* 0x100fe800000108bc */
[----:B------:R2:W3:Y:S01]  /*c130*/  MUFU.EX2 R197, R0 ;  /* 0x0000000000c57308 */ /* 0x0004e20000000800 */
[C---:B-1----:R-:W-:Y:S03]  /*c140*/  HMMA.16816.F32.BF16 R12, R136.reuse, R140, R12 ;  /* 0x0000008c880c723c */ /* 0x042fe6000004180c */
[--C-:B--2---:R-:W-:Y:S06]  /*c150*/  FFMA.FTZ R0, R177, c[0x0][0x2d0], -R188.reuse ;  /* 0x0000b400b1007a23 */ /* 0x104fec00000108bc */
[----:B------:R1:W2:Y:S01]  /*c160*/  MUFU.EX2 R194, R0 ;  /* 0x0000000000c27308 */ /* 0x0002a20000000800 */
[C---:B------:R-:W-:Y:S01]  /*c170*/  HMMA.16816.F32.BF16 R16, R136.reuse, R142, R16 ;  /* 0x0000008e8810723c */ /* 0x040fe20000041810 */
[----:B------:R-:W2:Y:S02]  /*c180*/  LDSM.16.MT88.4 R140, [R221+0x800] ;  /* 0x00080000dd8c783b */ /* 0x000ea40000004200 */
[--C-:B-1----:R-:W-:Y:S06]  /*c190*/  FFMA.FTZ R0, R176, c[0x0][0x2d0], -R188.reuse ;  /* 0x0000b400b0007a23 */ /* 0x102fec00000108bc */
[----:B------:R-:W-:Y:S03]  /*c1a0*/  LDSM.16.MT88.4 R176, [R217+0x5800] ;  /* 0x00580000d9b0783b */ /* 0x000fe60000004200 */
[----:B------:R-:W-:Y:S01]  /*c1b0*/  FFMA.FTZ R188, R134, c[0x0][0x2d0], -R188 ;  /* 0x0000b40086bc7a23 */ /* 0x000fe200000108bc */
[----:B------:R1:W1:Y:S10]  /*c1c0*/  MUFU.EX2 R193, R0 ;  /* 0x0000000000c17308 */ /* 0x0002740000000800 */
[----:B------:R3:W-:Y:S01]  /*c1d0*/  MUFU.EX2 R134, R160 ;  /* 0x000000a000867308 */ /* 0x0007e20000000800 */
[C---:B--2---:R-:W-:Y:S09]  /*c1e0*/  HMMA.16816.F32.BF16 R20, R136.reuse, R140, R20 ;  /* 0x0000008c8814723c */ /* 0x044ff20000041814 */
[----:B------:R-:W2:Y:S01]  /*c1f0*/  MUFU.EX2 R188, R188 ;  /* 0x000000bc00bc7308 */ /* 0x000ea20000000800 */
[C---:B------:R-:W-:Y:S01]  /*c200*/  HMMA.16816.F32.BF16 R24, R136.reuse, R142, R24 ;  /* 0x0000008e8818723c */ /* 0x040fe20000041818 */
[----:B------:R-:W2:Y:S02]  /*c210*/  LDSM.16.MT88.4 R140, [R220+0x800] ;  /* 0x00080000dc8c783b */ /* 0x000ea40000004200 */
[----:B-1----:R-:W-:Y:S04]  /*c220*/  FADD.FTZ R0, R159, R156 ;  /* 0x0000009c9f007221 */ /* 0x002fe80000010000 */
[----:B------:R-:W-:Y:S05]  /*c230*/  FADD.FTZ R0, R157, R0 ;  /* 0x000000009d007221 */ /* 0x000fea0000010000 */
[----:B------:R-:W-:Y:S04]  /*c240*/  FADD.FTZ R0, R163, R0 ;  /* 0x00000000a3007221 */ /* 0x000fe80000010000 */
[----:B------:R-:W-:Y:S04]  /*c250*/  FADD.FTZ R0, R161, R0 ;  /* 0x00000000a1007221 */ /* 0x000fe80000010000 */
[----:B------:R-:W-:Y:S04]  /*c260*/  FADD.FTZ R0, R162, R0 ;  /* 0x00000000a2007221 */ /* 0x000fe80000010000 */
[----:B------:R-:W-:Y:S04]  /*c270*/  FADD.FTZ R0, R164, R0 ;  /* 0x00000000a4007221 */ /* 0x000fe80000010000 */
[----:B------:R-:W-:Y:S04]  /*c280*/  FADD.FTZ R0, R204, R0 ;  /* 0x00000000cc007221 */ /* 0x000fe80000010000 */
[----:B------:R-:W-:Y:S04]  /*c290*/  FADD.FTZ R0, R203, R0 ;  /* 0x00000000cb007221 */ /* 0x000fe80000010000 */
[----:B------:R-:W-:Y:S04]  /*c2a0*/  FADD.FTZ R0, R202, R0 ;  /* 0x00000000ca007221 */ /* 0x000fe80000010000 */
[----:B------:R-:W-:Y:S01]  /*c2b0*/  FADD.FTZ R0, R195, R0 ;  /* 0x00000000c3007221 */ /* 0x000fe20000010000 */
[C---:B--2---:R-:W-:Y:S03]  /*c2c0*/  HMMA.16816.F32.BF16 R28, R136.reuse, R140, R28 ;  /* 0x0000008c881c723c */ /* 0x044fe6000004181c */
[----:B---3--:R-:W-:Y:S04]  /*c2d0*/  FADD.FTZ R0, R197, R0 ;  /* 0x00000000c5007221 */ /* 0x008fe80000010000 */
[----:B------:R-:W-:Y:S01]  /*c2e0*/  FADD.FTZ R0, R194, R0 ;  /* 0x00000000c2007221 */ /* 0x000fe20000010000 */
[C---:B------:R-:W-:Y:S01]  /*c2f0*/  HMMA.16816.F32.BF16 R32, R136.reuse, R142, R32 ;  /* 0x0000008e8820723c */ /* 0x040fe20000041820 */
[----:B------:R-:W1:Y:S03]  /*c300*/  LDSM.16.MT88.4 R140, [R217+0x3800] ;  /* 0x00380000d98c783b */ /* 0x000e660000004200 */
[----:B------:R-:W-:Y:S04]  /*c310*/  FADD.FTZ R0, R193, R0 ;  /* 0x00000000c1007221 */ /* 0x000fe80000010000 */
[C---:B-1----:R-:W-:Y:S08]  /*c320*/  HMMA.16816.F32.BF16 R36, R136.reuse, R140, R36 ;  /* 0x0000008c8824723c */ /* 0x042ff00000041824 */
[C---:B------:R-:W-:Y:S01]  /*c330*/  HMMA.16816.F32.BF16 R40, R136.reuse, R142, R40 ;  /* 0x0000008e8828723c */ /* 0x040fe20000041828 */
[----:B------:R-:W1:Y:S07]  /*c340*/  LDSM.16.MT88.4 R140, [R218+0x3800] ;  /* 0x00380000da8c783b */ /* 0x000e6e0000004200 */
[C---:B-1----:R-:W-:Y:S08]  /*c350*/  HMMA.16816.F32.BF16 R44, R136.reuse, R140, R44 ;  /* 0x0000008c882c723c */ /* 0x042ff0000004182c */
[C---:B------:R-:W-:Y:S01]  /*c360*/  HMMA.16816.F32.BF16 R48, R136.reuse, R142, R48 ;  /* 0x0000008e8830723c */ /* 0x040fe20000041830 */
[----:B------:R-:W1:Y:S02]  /*c370*/  LDSM.16.MT88.4 R140, [R221+0x3800] ;  /* 0x00380000dd8c783b */ /* 0x000e640000004200 */
[----:B----4-:R-:W-:Y:S02]  /*c380*/  ISETP.GT.AND P0, PT, R201, R208, PT ;  /* 0x000000d0c900720c */ /* 0x010fe40003f04270 */
[----:B------:R-:W-:Y:S03]  /*c390*/  MOV R201, R252 ;  /* 0x000000fc00c97202 */ /* 0x000fe60000000f00 */
        /* <DEDUP_REMOVED lines=33> */
[----:B------:R-:W-:Y:S02]  /*c5b0*/  F2FP.BF16.PACK_AB R138, R168, R166 ;  /* 0x000000a6a88a723e */ /* 0x000fe400000010ff */
[----:B------:R-:W-:Y:S05]  /*c5c0*/  F2FP.BF16.PACK_AB R139, R162, R161 ;  /* 0x000000a1a28b723e */ /* 0x000fea00000010ff */
[----:B------:R-:W-:Y:S08]  /*c5d0*/  LDSM.16.MT88.4 R160, [R221+0x2800] ;  /* 0x00280000dda0783b */ /* 0x000ff00000004200 */
[----:B------:R-:W-:Y:S01]  /*c5e0*/  LDSM.16.MT88.4 R168, [R220+0x2800] ;  /* 0x00280000dca8783b */ /* 0x000fe20000004200 */
        /* <DEDUP_REMOVED lines=98> */
[----:B------:R-:W-:Y:S01]  /*cc10*/  HMMA.16816.F32.BF16 R128, R136, R142, R128 ;  /* 0x0000008e8880723c */ /* 0x000fe20000041880 */
[----:B------:R-:W1:Y:S06]  /*cc20*/  LDSM.16.MT88.4 R140, [R220+0x2000] ;  /* 0x00200000dc8c783b */ /* 0x000e6c0000004200 */
[----:B------:R-:W-:Y:S02]  /*cc30*/  F2FP.BF16.PACK_AB R136, R199, R200 ;  /* 0x000000c8c788723e */ /* 0x000fe400000010ff */
[----:B------:R-:W-:Y:S03]  /*cc40*/  F2FP.BF16.PACK_AB R137, R197, R195 ;  /* 0x000000c3c589723e */ /* 0x000fe600000010ff */
[----:B------:R-:W-:Y:S02]  /*cc50*/  F2FP.BF16.PACK_AB R138, R196, R198 ;  /* 0x000000c6c48a723e */ /* 0x000fe400000010ff */
[----:B------:R-:W-:Y:S07]  /*cc60*/  F2FP.BF16.PACK_AB R139, R193, R194 ;  /* 0x000000c2c18b723e */ /* 0x000fee00000010ff */
        /* <DEDUP_REMOVED lines=17> */
[----:B------:R-:W2:Y:S07]  /*cd80*/  LDSM.16.MT88.4 R156, [R221+0x8000] ;  /* 0x00800000dd9c783b */ /* 0x000eae0000004200 */
[C---:B---3--:R-:W-:Y:S08]  /*cd90*/  HMMA.16816.F32.BF16 R52, R136.reuse, R148, R52 ;  /* 0x000000948834723c */ /* 0x048ff00000041834 */
[C---:B------:R-:W-:Y:S01]  /*cda0*/  HMMA.16816.F32.BF16 R56, R136.reuse, R150, R56 ;  /* 0x000000968838723c */ /* 0x040fe20000041838 */
[----:B------:R-:W3:Y:S07]  /*cdb0*/  LDSM.16.MT88.4 R148, [R220+0x8000] ;  /* 0x00800000dc94783b */ /* 0x000eee0000004200 */
[C---:B----4-:R-:W-:Y:S08]  /*cdc0*/  HMMA.16816.F32.BF16 R60, R136.reuse, R152, R60 ;  /* 0x00000098883c723c */ /* 0x050ff0000004183c */
        /* <DEDUP_REMOVED lines=11> */
[C---:B---3--:R-:W-:Y:S08]  /*ce80*/  HMMA.16816.F32.BF16 R92, R136.reuse, R148, R92 ;  /* 0x00000094885c723c */ /* 0x048ff0000004185c */
[C---:B------:R-:W-:Y:S01]  /*ce90*/  HMMA.16816.F32.BF16 R96, R136.reuse, R150, R96 ;  /* 0x000000968860723c */ /* 0x040fe20000041860 */
[----:B------:R-:W3:Y:S07]  /*cea0*/  LDSM.16.MT88.4 R148, [R217+0x2800] ;  /* 0x00280000d994783b */ /* 0x000eee0000004200 */
[C---:B-1----:R-:W-:Y:S08]  /*ceb0*/  HMMA.16816.F32.BF16 R100, R136.reuse, R140, R100 ;  /* 0x0000008c8864723c */ /* 0x042ff00000041864 */
[C---:B------:R-:W-:Y:S08]  /*cec0*/  HMMA.16816.F32.BF16 R104, R136.reuse, R142, R104 ;  /* 0x0000008e8868723c */ /* 0x040ff00000041868 */
[C---:B------:R-:W-:Y:S08]  /*ced0*/  HMMA.16816.F32.BF16 R108, R136.reuse, R152, R108 ;  /* 0x00000098886c723c */ /* 0x040ff0000004186c */
[C---:B------:R-:W-:Y:S01]  /*cee0*/  HMMA.16816.F32.BF16 R112, R136.reuse, R154, R112 ;  /* 0x0000009a8870723c */ /* 0x040fe20000041870 */
[----:B------:R-:W1:Y:S07]  /*cef0*/  LDSM.16.MT88.4 R152, [R218+0x2800] ;  /* 0x00280000da98783b */ /* 0x000e6e0000004200 */
[C---:B--2---:R-:W-:Y:S08]  /*cf00*/  HMMA.16816.F32.BF16 R116, R136.reuse, R144, R116 ;  /* 0x000000908874723c */ /* 0x044ff00000041874 */
[C---:B------:R-:W-:Y:S08]  /*cf10*/  HMMA.16816.F32.BF16 R120, R136.reuse, R146, R120 ;  /* 0x000000928878723c */ /* 0x040ff00000041878 */
[C---:B----4-:R-:W-:Y:S08]  /*cf20*/  HMMA.16816.F32.BF16 R124, R136.reuse, R156, R124 ;  /* 0x0000009c887c723c */ /* 0x050ff0000004187c */
[----:B------:R-:W-:Y:S07]  /*cf30*/  HMMA.16816.F32.BF16 R128, R136, R158, R128 ;  /* 0x0000009e8880723c */ /* 0x000fee0000041880 */
[----:B------:R-:W-:Y:S02]  /*cf40*/  F2FP.BF16.PACK_AB R136, R192, R191 ;  /* 0x000000bfc088723e */ /* 0x000fe400000010ff */
[----:B------:R-:W-:Y:S03]  /*cf50*/  F2FP.BF16.PACK_AB R137, R190, R3 ;  /* 0x00000003be89723e */ /* 0x000fe600000010ff */
[----:B------:R-:W-:Y:S01]  /*cf60*/  F2FP.BF16.PACK_AB R138, R135, R189 ;  /* 0x000000bd878a723e */ /* 0x000fe200000010ff */
[----:B------:R-:W-:Y:S01]  /*cf70*/  FADD.FTZ R3, R3, R0 ;  /* 0x0000000003037221 */ /* 0x000fe20000010000 */
[----:B------:R-:W-:Y:S01]  /*cf80*/  F2FP.BF16.PACK_AB R139, R188, R134 ;  /* 0x00000086bc8b723e */ /* 0x000fe200000010ff */
[----:B------:R-:W-:Y:S02]  /*cf90*/  FADD.FTZ R0, R192, R2 ;  /* 0x00000002c0007221 */ /* 0x000fe40000010000 */
[----:B------:R-:W-:Y:S02]  /*cfa0*/  FADD.FTZ R3, R190, R3 ;  /* 0x00000003be037221 */ /* 0x000fe40000010000 */
[----:B------:R-:W-:Y:S02]  /*cfb0*/  FADD.FTZ R2, R189, R0 ;  /* 0x00000000bd027221 */ /* 0x000fe40000010000 */
[C---:B---3--:R-:W-:Y:S01]  /*cfc0*/  HMMA.16816.F32.BF16 R140, R136.reuse, R148, R4 ;  /* 0x00000094888c723c */ /* 0x048fe20000041804 */
[----:B------:R-:W2:Y:S02]  /*cfd0*/  LDSM.16.MT88.4 R4, [R221+0x5800] ;  /* 0x00580000dd04783b */ /* 0x000ea40000004200 */
[----:B------:R-:W-:Y:S01]  /*cfe0*/  FADD.FTZ R2, R135, R2 ;  /* 0x0000000287027221 */ /* 0x000fe20000010000 */
[----:B------:R-:W-:Y:S01]  /*cff0*/  MOV R135, R133 ;  /* 0x0000008500877202 */ /* 0x000fe20000000f00 */
[----:B------:R-:W-:Y:S03]  /*d000*/  FADD.FTZ R0, R134, R3 ;  /* 0x0000000386007221 */ /* 0x000fe60000010000 */
[C---:B------:R-:W-:Y:S01]  /*d010*/  HMMA.16816.F32.BF16 R144, R136.reuse, R150, R8 ;  /* 0x000000968890723c */ /* 0x040fe20000041808 */
[----:B------:R-:W3:Y:S03]  /*d020*/  LDSM.16.MT88.4 R8, [R220+0x5800] ;  /* 0x00580000dc08783b */ /* 0x000ee60000004200 */
[----:B------:R-:W-:Y:S04]  /*d030*/  FADD.FTZ R0, R188, R0 ;  /* 0x00000000bc007221 */ /* 0x000fe80000010000 */
[C---:B-1----:R-:W-:Y:S01]  /*d040*/  HMMA.16816.F32.BF16 R148, R136.reuse, R152, R12 ;  /* 0x000000988894723c */ /* 0x042fe2000004180c */
[----:B------:R-:W1:Y:S07]  /*d050*/  LDSM.16.MT88.4 R12, [R217+0x8800] ;  /* 0x00880000d90c783b */ /* 0x000e6e0000004200 */
[C---:B------:R-:W-:Y:S01]  /*d060*/  HMMA.16816.F32.BF16 R152, R136.reuse, R154, R16 ;  /* 0x0000009a8898723c */ /* 0x040fe20000041810 */
[----:B------:R-:W4:Y:S07]  /*d070*/  LDSM.16.MT88.4 R16, [R218+0x8800] ;  /* 0x00880000da10783b */ /* 0x000f2e0000004200 */
[C---:B------:R-:W-:Y:S01]  /*d080*/  HMMA.16816.F32.BF16 R156, R136.reuse, R160, R20 ;  /* 0x000000a0889c723c */ /* 0x040fe20000041814 */
[----:B------:R-:W-:Y:S07]  /*d090*/  LDSM.16.MT88.4 R20, [R220+0x8800] ;  /* 0x00880000dc14783b */ /* 0x000fee0000004200 */
[C---:B------:R-:W-:Y:S01]  /*d0a0*/  HMMA.16816.F32.BF16 R160, R136.reuse, R162, R24 ;  /* 0x000000a288a0723c */ /* 0x040fe20000041818 */
[----:B------:R-:W-:Y:S07]  /*d0b0*/  LDSM.16.MT88.4 R24, [R217+0xb800] ;  /* 0x00b80000d918783b */ /* 0x000fee0000004200 */
[C---:B------:R-:W-:Y:S01]  /*d0c0*/  HMMA.16816.F32.BF16 R164, R136.reuse, R168, R28 ;  /* 0x000000a888a4723c */ /* 0x040fe2000004181c */
[----:B------:R-:W-:Y:S07]  /*d0d0*/  LDSM.16.MT88.4 R28, [R221+0xb800] ;  /* 0x00b80000dd1c783b */ /* 0x000fee0000004200 */
[C---:B------:R-:W-:Y:S01]  /*d0e0*/  HMMA.16816.F32.BF16 R168, R136.reuse, R170, R32 ;  /* 0x000000aa88a8723c */ /* 0x040fe20000041820 */
[----:B------:R-:W-:Y:S04]  /*d0f0*/  STL [R1+0x10], R2 ;  /* 0x0000100201007387 */ /* 0x000fe80000100800 */
[----:B------:R-:W-:Y:S03]  /*d100*/  STL [R1+0x18], R0 ;  /* 0x0000180001007387 */ /* 0x000fe60000100800 */
[C---:B------:R-:W-:Y:S08]  /*d110*/  HMMA.16816.F32.BF16 R172, R136.reuse, R176, R36 ;  /* 0x000000b088ac723c */ /* 0x040ff00000041824 */
[C---:B------:R-:W-:Y:S08]  /*d120*/  HMMA.16816.F32.BF16 R176, R136.reuse, R178, R40 ;  /* 0x000000b288b0723c */ /* 0x040ff00000041828 */
[C---:B------:R-:W-:Y:S08]  /*d130*/  HMMA.16816.F32.BF16 R180, R136.reuse, R184, R44 ;  /* 0x000000b888b4723c */ /* 0x040ff0000004182c */
[C---:B------:R-:W-:Y:S08]  /*d140*/  HMMA.16816.F32.BF16 R184, R136.reuse, R186, R48 ;  /* 0x000000ba88b8723c */ /* 0x040ff00000041830 */
        /* <DEDUP_REMOVED lines=21> */
[C---:B-1----:R-:W-:Y:S08]  /*d2a0*/  HMMA.16816.F32.BF16 R124, R136.reuse, R12, R124 ;  /* 0x0000000c887c723c */ /* 0x042ff0000004187c */
[----:B------:R-:W-:Y:S07]  /*d2b0*/  HMMA.16816.F32.BF16 R128, R136, R14, R128 ;  /* 0x0000000e8880723c */ /* 0x000fee0000041880 */
[----:B------:R-:W-:Y:S01]  /*d2c0*/  MOV R136, R132 ;  /* 0x0000008400887202 */ /* 0x000fe20000000f00 */
[----:B------:R-:W-:-:S05]  /*d2d0*/  @P0 BRA `(.L_x_1286) ;  /* 0xffffadc000000947 */ /* 0x000fca000383ffff */
.L_x_1285:
[----:B--2---:R-:W-:-:S13]  /*d2e0*/  ISETP.GE.AND P0, PT, R252, RZ, PT ;  /* 0x000000fffc00720c */ /* 0x004fda0003f06270 */
[----:B------:R-:W-:Y:S05]  /*d2f0*/  @!P0 BRA `(.L_x_1287) ;  /* 0x00004f0000008947 */ /* 0x000fea0003800000 */
[----:B------:R-:W-:Y:S02]  /*d300*/  MOV R135, R132 ;  /* 0x0000008400877202 */ /* 0x000fe40000000f00 */
[----:B------:R-:W-:Y:S02]  /*d310*/  MOV R134, R133 ;  /* 0x0000008500867202 */ /* 0x000fe40000000f00 */
.L_x_1288:
[----:B-1----:R-:W2:Y:S01]  /*d320*/  LDL R0, [R1+0xc] ;  /* 0x00000c0001007983 */ /* 0x002ea20000100800 */
[----:B------:R-:W-:Y:S04]  /*d330*/  DEPBAR.LE SB0, 0x0 ;  /* 0x000080000000791a */ /* 0x000fe80000000000 */
[----:B------:R-:W3:Y:S01]  /*d340*/  LDL R14, [R1+0x34] ;  /* 0x00003400010e7983 */ /* 0x000ee20000100800 */
[----:B------:R-:W-:Y:S01]  /*d350*/  WARPSYNC 0xffffffff ;  /* 0xffffffff00007948 */ /* 0x000fe20003800000 */
[----:B------:R-:W-:Y:S02]  /*d360*/  IMAD.WIDE.U32 R12, R252, c[0x0][0x208], RZ ;  /* 0x00008200fc0c7a25 */ /* 0x000fe400078e00ff */
[----:B------:R-:W3:Y:S06]  /*d370*/  LDL.64 R2, [R1+0x28] ;  /* 0x0000280001027983 */ /* 0x000eec0000100a00 */
[----:B------:R-:W-:Y:S08]  /*d380*/  BAR.SYNC.DEFER_BLOCKING 0x0 ;  /* 0x0000000000007b1d */ /* 0x000ff00000010000 */
[----:B-----5:R-:W-:Y:S08]  /*d390*/  LDSM.16.M88.4 R48, [R223] ;  /* 0x00000000df30783b */ /* 0x020ff00000000200 */
[----:B------:R-:W1:Y:S08]  /*d3a0*/  LDSM.16.M88.4 R8, [R216] ;  /* 0x00000000d808783b */ /* 0x000e700000000200 */
[----:B------:R-:W4:Y:S08]  /*d3b0*/  LDSM.16.M88.4 R16, [R216+0x800] ;  /* 0x00080000d810783b */ /* 0x000f300000000200 */
[----:B------:R-:W2:Y:S08]  /*d3c0*/  LDSM.16.M88.4 R24, [R216+0x1000] ;  /* 0x00100000d818783b */ /* 0x000eb00000000200 */
        /* <DEDUP_REMOVED lines=12> */
[C---:B--2---:R-:W-:Y:S02]  /*d490*/  LOP3.LUT P4, RZ, R0.reuse, 0x2, RZ, 0xc0, !PT ;  /* 0x0000000200ff7812 */ /* 0x044fe4000788c0ff */
[----:B------:R-:W-:Y:S02]  /*d4a0*/  LOP3.LUT P3, RZ, R0, 0x1, RZ, 0xc0, !PT ;  /* 0x0000000100ff7812 */ /* 0x000fe4000786c0ff */
[----:B------:R-:W-:Y:S05]  /*d4b0*/  SHF.R.S32.HI R0, RZ, 0x1f, R252 ;  /* 0x0000001fff007819 */ /* 0x000fea00000114fc */
[----:B------:R-:W-:Y:S01]  /*d4c0*/  IMAD R0, R0, c[0x0][0x208], RZ ;  /* 0x0000820000007a24 */ /* 0x000fe200078e02ff */
[----:B---3--:R-:W-:Y:S03]  /*d4d0*/  MOV R3, R14 ;  /* 0x0000000e00037202 */ /* 0x008fe60000000f00 */
[----:B------:R-:W-:Y:S02]  /*d4e0*/  IMAD R0, R252, c[0x0][0x20c], R0 ;  /* 0x00008300fc007a24 */ /* 0x000fe400078e0200 */
[----:B------:R-:W-:Y:S03]  /*d4f0*/  IMAD.WIDE.U32 R2, R12, 0x60, R2 ;  /* 0x000000600c027825 */ /* 0x000fe600078e0002 */
[----:B------:R-:W-:Y:S02]  /*d500*/  IADD3 R0, R13, R0, RZ ;  /* 0x000000000d007210 */ /* 0x000fe40007ffe0ff */
[C---:B----4-:R-:W-:Y:S03]  /*d510*/  HMMA.16816.F32.BF16 R12, R48.reuse, R16, RZ ;  /* 0x00000010300c723c */ /* 0x050fe600000418ff */
[----:B------:R-:W-:Y:S05]  /*d520*/  IMAD R0, R0, 0x60, RZ ;  /* 0x0000006000007824 */ /* 0x000fea00078e02ff */
[C---:B------:R-:W-:Y:S01]  /*d530*/  HMMA.16816.F32.BF16 R16, R48.reuse, R18, RZ ;  /* 0x000000123010723c */ /* 0x040fe200000418ff */
[----:B------:R-:W-:Y:S03]  /*d540*/  IADD3 R3, R3, R0, RZ ;  /* 0x0000000003037210 */ /* 0x000fe60007ffe0ff */
[C---:B------:R-:W-:Y:S02]  /*d550*/  SHF.L.U32 R0, R2.reuse, 0x1, RZ ;  /* 0x0000000102007819 */ /* 0x040fe400000006ff */
[----:B------:R-:W-:Y:S02]  /*d560*/  SHF.L.U64.HI R2, R2, 0x1, R3 ;  /* 0x0000000102027819 */ /* 0x000fe40000010203 */
[C---:B------:R-:W-:Y:S01]  /*d570*/  HMMA.16816.F32.BF16 R20, R48.reuse, R24, RZ ;  /* 0x000000183014723c */ /* 0x040fe200000418ff */
[C---:B------:R-:W-:Y:S03]  /*d580*/  IADD3 R132, P2, R0.reuse, c[0x0][0x1f8], RZ ;  /* 0x00007e0000847a10 */ /* 0x040fe60007f5e0ff */
[----:B------:R-:W-:Y:S02]  /*d590*/  IADD3 R28, P1, R0, 0x80, RZ ;  /* 0x00000080001c7810 */ /* 0x000fe40007f3e0ff */
[----:B------:R-:W-:Y:S02]  /*d5a0*/  IADD3.X R133, R2, c[0x0][0x1fc], RZ, P2, !PT ;  /* 0x00007f0002857a10 */ /* 0x000fe400017fe4ff */
[C---:B------:R-:W-:Y:S01]  /*d5b0*/  HMMA.16816.F32.BF16 R24, R48.reuse, R26, RZ ;  /* 0x0000001a3018723c */ /* 0x040fe200000418ff */
[----:B------:R-:W-:Y:S02]  /*d5c0*/  IADD3 R28, P0, R28, c[0x0][0x1f8], RZ ;  /* 0x00007e001c1c7a10 */ /* 0x000fe40007f1e0ff */
[----:B------:R-:W-:Y:S01]  /*d5d0*/  @!PT LDS RZ, [RZ] ;  /* 0x00000000fffff984 */ /* 0x000fe20000000800 */
[----:B------:R-:W-:Y:S01]  /*d5e0*/  @!PT LDS RZ, [RZ] ;  /* 0x00000000fffff984 */ /* 0x000fe20000000800 */
[----:B------:R-:W-:Y:S01]  /*d5f0*/  @!PT LDS RZ, [RZ] ;  /* 0x00000000fffff984 */ /* 0x000fe20000000800 */
[----:B------:R2:W-:Y:S01]  /*d600*/  LDGSTS.E.BYPASS.LTC128B.128 [R251+0x100], [R132.64], !P4 ;  /* 0x0010000084fb7fae */ /* 0x0005e2000e101d48 */
[----:B------:R-:W-:Y:S02]  /*d610*/  IADD3 R38, P2, R0, 0x100, RZ ;  /* 0x0000010000267810 */ /* 0x000fe40007f5e0ff */
[--C-:B------:R-:W-:Y:S02]  /*d620*/  IADD3.X R29, RZ, c[0x0][0x1fc], R2.reuse, P0, P1 ;  /* 0x00007f00ff1d7a10 */ /* 0x100fe400007e2402 */
[----:B------:R-:W-:Y:S03]  /*d630*/  IADD3 R38, P0, R38, c[0x0][0x1f8], RZ ;  /* 0x00007e0026267a10 */ /* 0x000fe60007f1e0ff */
[----:B------:R3:W-:Y:S01]  /*d640*/  LDGSTS.E.BYPASS.LTC128B.128 [R251+0x3100], [R28.64], !P3 ;  /* 0x031000001cfb7fae */ /* 0x0007e2000d901d48 */
[--C-:B------:R-:W-:Y:S02]  /*d650*/  IADD3.X R39, RZ, c[0x0][0x1fc], R2.reuse, P0, P2 ;  /* 0x00007f00ff277a10 */ /* 0x100fe400007e4402 */
[----:B------:R-:W-:Y:S04]  /*d660*/  IADD3 R0, P1, R0, 0x180, RZ ;  /* 0x0000018000007810 */ /* 0x000fe80007f3e0ff */
[----:B------:R-:W-:Y:S01]  /*d670*/  IADD3 R36, P0, R0, c[0x0][0x1f8], RZ ;  /* 0x00007e0000247a10 */ /* 0x000fe20007f1e0ff */
[----:B------:R4:W-:Y:S01]  /*d680*/  LDGSTS.E.BYPASS.LTC128B.128 [R251+0x6100], [R38.64], !P6 ;  /* 0x0610000026fb7fae */ /* 0x0009e2000f101d48 */
[----:B------:R-:W-:Y:S02]  /*d690*/  MOV R0, c[0x0][0x208] ;  /* 0x0000820000007a02 */ /* 0x000fe40000000f00 */
[----:B------:R-:W-:Y:S02]  /*d6a0*/  IADD3.X R37, RZ, c[0x0][0x1fc], R2, P0, P1 ;  /* 0x00007f00ff257a10 */ /* 0x000fe400007e2402 */
[----:B------:R-:W-:Y:S03]  /*d6b0*/  SHF.L.U32 R3, R0, 0x6, RZ ;  /* 0x0000000600037819 */ /* 0x000fe600000006ff */
[----:B------:R4:W-:Y:S01]  /*d6c0*/  LDGSTS.E.BYPASS.LTC128B.128 [R251+0x9100], [R36.64], !P5 ;  /* 0x0910000024fb7fae */ /* 0x0009e2000e901d48 */
[----:B------:R-:W-:Y:S04]  /*d6d0*/  IADD3 R2, P1, R132, R3, RZ ;  /* 0x0000000384027210 */ /* 0x000fe80007f3e0ff */
[----:B--2---:R-:W-:Y:S01]  /*d6e0*/  IADD3 R132, P0, R3, R2, RZ ;  /* 0x0000000203847210 */ /* 0x004fe20007f1e0ff */
[C---:B---3--:R-:W-:Y:S08]  /*d6f0*/  HMMA.16816.F32.BF16 R28, R48.reuse, R32, RZ ;  /* 0x00000020301c723c */ /* 0x048ff000000418ff */
[C---:B------:R-:W-:Y:S08]  /*d700*/  HMMA.16816.F32.BF16 R32, R48.reuse, R34, RZ ;  /* 0x000000223020723c */ /* 0x040ff000000418ff */
[C---:B----4-:R-:W-:Y:S08]  /*d710*/  HMMA.16816.F32.BF16 R36, R48.reuse, R40, RZ ;  /* 0x000000283024723c */ /* 0x050ff000000418ff */
[C---:B------:R-:W-:Y:S08]  /*d720*/  HMMA.16816.F32.BF16 R40, R48.reuse, R42, RZ ;  /* 0x0000002a3028723c */ /* 0x040ff000000418ff */
[C---:B-1----:R-:W-:Y:S07]  /*d730*/  HMMA.16816.F32.BF16 R44, R48.reuse, R136, RZ ;  /* 0x00000088302c723c */ /* 0x042fee00000418ff */
[----:B------:R-:W-:Y:S01]  /*d740*/  MOV R137, 0x6 ;  /* 0x0000000600897802 */ /* 0x000fe20000000f00 */
[----:B------:R-:W-:Y:S04]  /*d750*/  HMMA.16816.F32.BF16 R48, R48, R138, RZ ;  /* 0x0000008a3030723c */ /* 0x000fe800000418ff */
[----:B------:R-:W-:Y:S04]  /*d760*/  SHF.L.U64.HI R0, R0, R137, c[0x0][0x20c] ;  /* 0x0000830000007619 */ /* 0x000fe80000010289 */
[C---:B------:R-:W-:Y:S05]  /*d770*/  HMMA.16816.F32.BF16 R4, R188.reuse, R192, R4 ;  /* 0x000000c0bc04723c */ /* 0x040fea0000041804 */
[----:B------:R-:W-:Y:S03]  /*d780*/  IADD3.X R3, R133, R0, RZ, P1, !PT ;  /* 0x0000000085037210 */ /* 0x000fe60000ffe4ff */
[C---:B------:R-:W-:Y:S02]  /*d790*/  HMMA.16816.F32.BF16 R8, R188.reuse, R194, R8 ;  /* 0x000000c2bc08723c */ /* 0x040fe40000041808 */
[----:B------:R1:W-:Y:S02]  /*d7a0*/  LDGSTS.E.BYPASS.LTC128B.128 [R251+0x1100], [R2.64], !P4 ;  /* 0x0110000002fb7fae */ /* 0x0003e4000e101d48 */
[----:B------:R-:W-:Y:S02]  /*d7b0*/  IADD3.X R133, R0, R3, RZ, P0, !PT ;  /* 0x0000000300857210 */ /* 0x000fe400007fe4ff */
[C---:B------:R-:W-:Y:S02]  /*d7c0*/  ISETP.GT.AND P0, PT, R252.reuse, RZ, PT ;  /* 0x000000fffc00720c */ /* 0x040fe40003f04270 */
[C---:B------:R-:W-:Y:S02]  /*d7d0*/  HMMA.16816.F32.BF16 R12, R188.reuse, R196, R12 ;  /* 0x000000c4bc0c723c */ /* 0x040fe4000004180c */
[----:B------:R1:W-:Y:S02]  /*d7e0*/  LDGSTS.E.BYPASS.LTC128B.128 [R251+0x4100], [R2.64+0x80], !P3 ;  /* 0x0410008002fb7fae */ /* 0x0003e4000d901d48 */
[----:B------:R-:W-:Y:S04]  /*d7f0*/  IADD3 R252, R252, -0x1, RZ ;  /* 0xfffffffffcfc7810 */ /* 0x000fe80007ffe0ff */
[C---:B------:R-:W-:Y:S02]  /*d800*/  HMMA.16816.F32.BF16 R16, R188.reuse, R198, R16 ;  /* 0x000000c6bc10723c */ /* 0x040fe40000041810 */
[----:B------:R1:W-:Y:S06]  /*d810*/  LDGSTS.E.BYPASS.LTC128B.128 [R251+0x7100], [R2.64+0x100], !P6 ;  /* 0x0710010002fb7fae */ /* 0x0003ec000f101d48 */
[C---:B------:R-:W-:Y:S02]  /*d820*/  HMMA.16816.F32.BF16 R20, R188.reuse, R200, R20 ;  /* 0x000000c8bc14723c */ /* 0x040fe40000041814 */
[----:B------:R1:W-:Y:S06]  /*d830*/  LDGSTS.E.BYPASS.LTC128B.128 [R251+0xa100], [R2.64+0x180], !P5 ;  /* 0x0a10018002fb7fae */ /* 0x0003ec000e901d48 */
[C---:B------:R-:W-:Y:S02]  /*d840*/  HMMA.16816.F32.BF16 R24, R188.reuse, R202, R24 ;  /* 0x000000cabc18723c */ /* 0x040fe40000041818 */
[----:B------:R2:W-:Y:S06]  /*d850*/  LDGSTS.E.BYPASS.LTC128B.128 [R251+0x2100], [R132.64], !P4 ;  /* 0x0210000084fb7fae */ /* 0x0005ec000e101d48 */
[C---:B------:R-:W-:Y:S02]  /*d860*/  HMMA.16816.F32.BF16 R28, R188.reuse, R204, R28 ;  /* 0x000000ccbc1c723c */ /* 0x040fe4000004181c */
[----:B------:R2:W-:Y:S06]  /*d870*/  LDGSTS.E.BYPASS.LTC128B.128 [R251+0x5100], [R132.64+0x80], !P3 ;  /* 0x0510008084fb7fae */ /* 0x0005ec000d901d48 */
[C---:B------:R-:W-:Y:S02]  /*d880*/  HMMA.16816.F32.BF16 R32, R188.reuse, R206, R32 ;  /* 0x000000cebc20723c */ /* 0x040fe40000041820 */
[----:B------:R2:W-:Y:S06]  /*d890*/  LDGSTS.E.BYPASS.LTC128B.128 [R251+0x8100], [R132.64+0x100], !P6 ;  /* 0x0810010084fb7fae */ /* 0x0005ec000f101d48 */
[C---:B------:R-:W-:Y:S02]  /*d8a0*/  HMMA.16816.F32.BF16 R36, R188.reuse, R208, R36 ;  /* 0x000000d0bc24723c */ /* 0x040fe40000041824 */
[----:B------:R2:W-:Y:S06]  /*d8b0*/  LDGSTS.E.BYPASS.LTC128B.128 [R251+0xb100], [R132.64+0x180], !P5 ;  /* 0x0b10018084fb7fae */ /* 0x0005ec000e901d48 */
[C---:B------:R-:W-:Y:S02]  /*d8c0*/  HMMA.16816.F32.BF16 R40, R188.reuse, R210, R40 ;  /* 0x000000d2bc28723c */ /* 0x040fe40000041828 */
[----:B------:R-:W-:Y:S06]  /*d8d0*/  LDSM.16.M88.4 R136, [R226] ;  /* 0x00000000e288783b */ /* 0x000fec0000000200 */
[C---:B------:R-:W-:Y:S02]  /*d8e0*/  HMMA.16816.F32.BF16 R44, R188.reuse, R212, R44 ;  /* 0x000000d4bc2c723c */ /* 0x040fe4000004182c */
[----:B------:R-:W3:Y:S06]  /*d8f0*/  LDSM.16.M88.4 R192, [R222] ;  /* 0x00000000dec0783b */ /* 0x000eec0000000200 */
[----:B------:R-:W-:Y:S02]  /*d900*/  HMMA.16816.F32.BF16 R48, R188, R214, R48 ;  /* 0x000000d6bc30723c */ /* 0x000fe40000041830 */
[----:B------:R-:W4:Y:S08]  /*d910*/  LDSM.16.M88.4 R196, [R222+0x800] ;  /* 0x00080000dec4783b */ /* 0x000f300000000200 */
[----:B------:R-:W1:Y:S08]  /*d920*/  LDSM.16.M88.4 R200, [R222+0x1000] ;  /* 0x00100000dec8783b */ /* 0x000e700000000200 */
[----:B------:R-:W0:Y:S08]  /*d930*/  LDGDEPBAR ;  /* 0x00000000000079af */ /* 0x000e300000000000 */
[----:B------:R-:W1:Y:S01]  /*d940*/  LDSM.16.M88.4 R204, [R222+0x1800] ;  /* 0x00180000decc783b */ /* 0x000e620000000200 */
[C---:B---3--:R-:W-:Y:S07]  /*d950*/  HMMA.16816.F32.BF16 R4, R136.reuse, R192, R4 ;  /* 0x000000c08804723c */ /* 0x048fee0000041804 */
[----:B------:R-:W3:Y:S01]  /*d960*/  LDSM.16.M88.4 R188, [R222+0x2000] ;  /* 0x00200000debc783b */ /* 0x000ee20000000200 */
[C---:B------:R-:W-:Y:S07]  /*d970*/  HMMA.16816.F32.BF16 R8, R136.reuse, R194, R8 ;  /* 0x000000c28808723c */ /* 0x040fee0000041808 */
[----:B------:R-:W2:Y:S01]  /*d980*/  LDSM.16.M88.4 R208, [R222+0x2800] ;  /* 0x00280000ded0783b */ /* 0x000ea20000000200 */
[C---:B----4-:R-:W-:Y:S07]  /*d990*/  HMMA.16816.F32.BF16 R12, R136.reuse, R196, R12 ;  /* 0x000000c4880c723c */ /* 0x050fee000004180c */
[----:B------:R-:W-:Y:S01]  /*d9a0*/  LDSM.16.M88.4 R192, [R219] ;  /* 0x00000000dbc0783b */ /* 0x000fe20000000200 */
[C---:B------:R-:W-:Y:S07]  /*d9b0*/  HMMA.16816.F32.BF16 R16, R136.reuse, R198, R16 ;  /* 0x000000c68810723c */ /* 0x040fee0000041810 */
[----:B------:R-:W-:Y:S01]  /*d9c0*/  LDSM.16.M88.4 R196, [R219+0x800] ;  /* 0x00080000dbc4783b */ /* 0x000fe20000000200 */
[C---:B-1----:R-:W-:Y:S08]  /*d9d0*/  HMMA.16816.F32.BF16 R20, R136.reuse, R200, R20 ;  /* 0x000000c88814723c */ /* 0x042ff00000041814 */
        /* <DEDUP_REMOVED lines=8> */
[C---:B--2---:R-:W-:Y:S08]  /*da60*/  HMMA.16816.F32.BF16 R44, R136.reuse, R208, R44 ;  /* 0x000000d0882c723c */ /* 0x044ff0000004182c */
        /* <DEDUP_REMOVED lines=154> */
[----:B------:R-:W-:Y:S01]  /*e410*/  LDSM.16.M88.4 R208, [R216+0xa000] ;  /* 0x00a00000d8d0783b */ /* 0x000fe20000000200 */
        /* <DEDUP_REMOVED lines=26> */
[C---:B------:R-:W-:Y:S01]  /*e5c0*/  HMMA.16816.F32.BF16 R24, R196.reuse, R210, R24 ;  /* 0x000000d2c418723c */ /* 0x040fe20000041818 */
[----:B------:R-:W4:Y:S07]  /*e5d0*/  LDSM.16.M88.4 R208, [R232] ;  /* 0x00000000e8d0783b */ /* 0x000f2e0000000200 */
[C---:B--2---:R-:W-:Y:S08]  /*e5e0*/  HMMA.16816.F32.BF16 R28, R196.reuse, R136, R28 ;  /* 0x00000088c41c723c */ /* 0x044ff0000004181c */
[C---:B------:R-:W-:Y:S01]  /*e5f0*/  HMMA.16816.F32.BF16 R32, R196.reuse, R138, R32 ;  /* 0x0000008ac420723c */ /* 0x040fe20000041820 */
[----:B------:R-:W2:Y:S07]  /*e600*/  LDSM.16.M88.4 R136, [R231] ;  /* 0x00000000e788783b */ /* 0x000eae0000000200 */
[C---:B-1----:R-:W-:Y:S08]  /*e610*/  HMMA.16816.F32.BF16 R36, R196.reuse, R188, R36 ;  /* 0x000000bcc424723c */ /* 0x042ff00000041824 */
[C---:B------:R-:W-:Y:S01]  /*e620*/  HMMA.16816.F32.BF16 R40, R196.reuse, R190, R40 ;  /* 0x000000bec428723c */ /* 0x040fe20000041828 */
[----:B------:R-:W1:Y:S07]  /*e630*/  LDSM.16.M88.4 R188, [R230] ;  /* 0x00000000e6bc783b */ /* 0x000e6e0000000200 */
[C---:B---3--:R-:W-:Y:S08]  /*e640*/  HMMA.16816.F32.BF16 R44, R196.reuse, R192, R44 ;  /* 0x000000c0c42c723c */ /* 0x048ff0000004182c */
[----:B------:R-:W-:Y:S01]  /*e650*/  HMMA.16816.F32.BF16 R48, R196, R194, R48 ;  /* 0x000000c2c430723c */ /* 0x000fe20000041830 */
[----:B------:R-:W3:Y:S07]  /*e660*/  LDSM.16.M88.4 R192, [R229] ;  /* 0x00000000e5c0783b */ /* 0x000eee0000000200 */
[C---:B----4-:R-:W-:Y:S01]  /*e670*/  HMMA.16816.F32.BF16 R4, R200.reuse, R204, R4 ;  /* 0x000000ccc804723c */ /* 0x050fe20000041804 */
[----:B------:R-:W4:Y:S07]  /*e680*/  LDSM.16.M88.4 R196, [R228] ;  /* 0x00000000e4c4783b */ /* 0x000f2e0000000200 */
[C---:B------:R-:W-:Y:S01]  /*e690*/  HMMA.16816.F32.BF16 R8, R200.reuse, R206, R8 ;  /* 0x000000cec808723c */ /* 0x040fe20000041808 */
[----:B------:R-:W-:Y:S07]  /*e6a0*/  LDSM.16.M88.4 R204, [R226+0xc000] ;  /* 0x00c00000e2cc783b */ /* 0x000fee0000000200 */
[C---:B------:R-:W-:Y:S08]  /*e6b0*/  HMMA.16816.F32.BF16 R12, R200.reuse, R208, R12 ;  /* 0x000000d0c80c723c */ /* 0x040ff0000004180c */
[C---:B------:R-:W-:Y:S01]  /*e6c0*/  HMMA.16816.F32.BF16 R16, R200.reuse, R210, R16 ;  /* 0x000000d2c810723c */ /* 0x040fe20000041810 */
[----:B------:R-:W4:Y:S07]  /*e6d0*/  LDSM.16.M88.4 R208, [R222+0x9000] ;  /* 0x00900000ded0783b */ /* 0x000f2e0000000200 */
        /* <DEDUP_REMOVED lines=9> */
[C---:B----4-:R-:W-:Y:S08]  /*e770*/  HMMA.16816.F32.BF16 R44, R200.reuse, R196, R44 ;  /* 0x000000c4c82c723c */ /* 0x050ff0000004182c */
[----:B------:R-:W-:Y:S01]  /*e780*/  HMMA.16816.F32.BF16 R48, R200, R198, R48 ;  /* 0x000000c6c830723c */ /* 0x000fe20000041830 */
[----:B------:R-:W4:Y:S07]  /*e790*/  LDSM.16.M88.4 R196, [R222+0xb000] ;  /* 0x00b00000dec4783b */ /* 0x000f2e0000000200 */
[C---:B------:R-:W-:Y:S01]  /*e7a0*/  HMMA.16816.F32.BF16 R4, R204.reuse, R208, R4 ;  /* 0x000000d0cc04723c */ /* 0x040fe20000041804 */
[----:B------:R-:W-:Y:S07]  /*e7b0*/  LDSM.16.M88.4 R200, [R225+0xc000] ;  /* 0x00c00000e1c8783b */ /* 0x000fee0000000200 */
[C---:B------:R-:W-:Y:S01]  /*e7c0*/  HMMA.16816.F32.BF16 R8, R204.reuse, R210, R8 ;  /* 0x000000d2cc08723c */ /* 0x040fe20000041808 */
[----:B------:R-:W-:Y:S07]  /*e7d0*/  LDSM.16.M88.4 R208, [R219+0x9000] ;  /* 0x00900000dbd0783b */ /* 0x000fee0000000200 */
[C---:B--2---:R-:W-:Y:S08]  /*e7e0*/  HMMA.16816.F32.BF16 R12, R204.reuse, R136, R12 ;  /* 0x00000088cc0c723c */ /* 0x044ff0000004180c */
[C---:B------:R-:W-:Y:S01]  /*e7f0*/  HMMA.16816.F32.BF16 R16, R204.reuse, R138, R16 ;  /* 0x0000008acc10723c */ /* 0x040fe20000041810 */
[----:B------:R-:W2:Y:S07]  /*e800*/  LDSM.16.M88.4 R136, [R222+0xb800] ;  /* 0x00b80000de88783b */ /* 0x000eae0000000200 */
[C---:B-1----:R-:W-:Y:S08]  /*e810*/  HMMA.16816.F32.BF16 R20, R204.reuse, R188, R20 ;  /* 0x000000bccc14723c */ /* 0x042ff00000041814 */
[C---:B------:R-:W-:Y:S08]  /*e820*/  HMMA.16816.F32.BF16 R24, R204.reuse, R190, R24 ;  /* 0x000000becc18723c */ /* 0x040ff00000041818 */
[C---:B---3--:R-:W-:Y:S08]  /*e830*/  HMMA.16816.F32.BF16 R28, R204.reuse, R192, R28 ;  /* 0x000000c0cc1c723c */ /* 0x048ff0000004181c */
[C---:B------:R-:W-:Y:S08]  /*e840*/  HMMA.16816.F32.BF16 R32, R204.reuse, R194, R32 ;  /* 0x000000c2cc20723c */ /* 0x040ff00000041820 */
[C---:B----4-:R-:W-:Y:S08]  /*e850*/  HMMA.16816.F32.BF16 R36, R204.reuse, R196, R36 ;  /* 0x000000c4cc24723c */ /* 0x050ff00000041824 */
[C---:B------:R-:W-:Y:S08]  /*e860*/  HMMA.16816.F32.BF16 R40, R204.reuse, R198, R40 ;  /* 0x000000c6cc28723c */ /* 0x040ff00000041828 */
[C---:B--2---:R-:W-:Y:S08]  /*e870*/  HMMA.16816.F32.BF16 R44, R204.reuse, R136, R44 ;  /* 0x00000088cc2c723c */ /* 0x044ff0000004182c */
[----:B------:R-:W-:Y:S01]  /*e880*/  HMMA.16816.F32.BF16 R48, R204, R138, R48 ;  /* 0x0000008acc30723c */ /* 0x000fe20000041830 */
[----:B------:R-:W1:Y:S07]  /*e890*/  LDSM.16.M88.4 R136, [R219+0x9800] ;  /* 0x00980000db88783b */ /* 0x000e6e0000000200 */
[C---:B------:R-:W-:Y:S08]  /*e8a0*/  HMMA.16816.F32.BF16 R4, R200.reuse, R208, R4 ;  /* 0x000000d0c804723c */ /* 0x040ff00000041804 */
[C---:B------:R-:W-:Y:S11]  /*e8b0*/  HMMA.16816.F32.BF16 R8, R200.reuse, R210, R8 ;  /* 0x000000d2c808723c */ /* 0x040ff60000041808 */
[----:B------:R-:W-:Y:S05]  /*e8c0*/  @!UPT UIADD3 URZ, URZ, URZ, URZ ;  /* 0x0000003f3f3ff290 */ /* 0x000fea000fffe03f */
[----:B------:R-:W-:Y:S02]  /*e8d0*/  FMUL.FTZ R4, R4, c[0x0][0x320] ;  /* 0x0000c80004047a20 */ /* 0x000fe40000410000 */
[----:B------:R-:W-:Y:S02]  /*e8e0*/  FMUL.FTZ R5, R5, c[0x0][0x320] ;  /* 0x0000c80005057a20 */ /* 0x000fe40000410000 */
[----:B------:R-:W-:Y:S01]  /*e8f0*/  FMUL.FTZ R6, R6, c[0x0][0x320] ;  /* 0x0000c80006067a20 */ /* 0x000fe20000410000 */
[----:B------:R-:W2:Y:S01]  /*e900*/  MUFU.TANH R189, R4 ;  /* 0x0000000400bd7308 */ /* 0x000ea20000002400 */
[----:B------:R-:W-:Y:S02]  /*e910*/  FMUL.FTZ R7, R7, c[0x0][0x320] ;  /* 0x0000c80007077a20 */ /* 0x000fe40000410000 */
[----:B------:R-:W-:Y:S01]  /*e920*/  FMUL.FTZ R8, R8, c[0x0][0x320] ;  /* 0x0000c80008087a20 */ /* 0x000fe20000410000 */
[C---:B-1----:R-:W-:Y:S03]  /*e930*/  HMMA.16816.F32.BF16 R12, R200.reuse, R136, R12 ;  /* 0x00000088c80c723c */ /* 0x042fe6000004180c */
[----:B------:R-:W-:Y:S02]  /*e940*/  FMUL.FTZ R9, R9, c[0x0][0x320] ;  /* 0x0000c80009097a20 */ /* 0x000fe40000410000 */
[----:B------:R-:W-:Y:S01]  /*e950*/  FMUL.FTZ R10, R10, c[0x0][0x320] ;  /* 0x0000c8000a0a7a20 */ /* 0x000fe20000410000 */
[----:B------:R-:W1:Y:S01]  /*e960*/  MUFU.TANH R191, R5 ;  /* 0x0000000500bf7308 */ /* 0x000e620000002400 */
[----:B------:R-:W-:Y:S01]  /*e970*/  FMUL.FTZ R11, R11, c[0x0][0x320] ;  /* 0x0000c8000b0b7a20 */ /* 0x000fe20000410000 */
[C---:B------:R-:W-:Y:S08]  /*e980*/  HMMA.16816.F32.BF16 R16, R200.reuse, R138, R16 ;  /* 0x0000008ac810723c */ /* 0x040ff00000041810 */
[----:B------:R-:W3:Y:S01]  /*e990*/  MUFU.TANH R194, R6 ;  /* 0x0000000600c27308 */ /* 0x000ee20000002400 */
[----:B--2---:R-:W-:Y:S07]  /*e9a0*/  FMNMX.FTZ R0, R189, R134, !PT ;  /* 0x00000086bd007209 */ /* 0x004fee0007810000 */
[----:B------:R-:W-:Y:S02]  /*e9b0*/  FMUL.FTZ R12, R12, c[0x0][0x320] ;  /* 0x0000c8000c0c7a20 */ /* 0x000fe40000410000 */
[----:B------:R2:W4:Y:S01]  /*e9c0*/  MUFU.TANH R195, R7 ;  /* 0x0000000700c37308 */ /* 0x0005220000002400 */
[----:B------:R-:W-:Y:S02]  /*e9d0*/  FMUL.FTZ R13, R13, c[0x0][0x320] ;  /* 0x0000c8000d0d7a20 */ /* 0x000fe40000410000 */
[----:B------:R-:W-:Y:S01]  /*e9e0*/  FMUL.FTZ R14, R14, c[0x0][0x320] ;  /* 0x0000c8000e0e7a20 */ /* 0x000fe20000410000 */
[----:B-1----:R-:W-:Y:S01]  /*e9f0*/  FMNMX.FTZ R0, R191, R0, !PT ;  /* 0x00000000bf007209 */ /* 0x002fe20007810000 */
[----:B------:R-:W-:Y:S02]  /*ea00*/  FMUL.FTZ R15, R15, c[0x0][0x320] ;  /* 0x0000c8000f0f7a20 */ /* 0x000fe40000410000 */
[----:B------:R-:W-:Y:S02]  /*ea10*/  FMUL.FTZ R16, R16, c[0x0][0x320] ;  /* 0x0000c80010107a20 */ /* 0x000fe40000410000 */
[----:B------:R-:W-:Y:S01]  /*ea20*/  FMUL.FTZ R17, R17, c[0x0][0x320] ;  /* 0x0000c80011117a20 */ /* 0x000fe20000410000 */
[----:B------:R-:W1:Y:S01]  /*ea30*/  MUFU.TANH R190, R8 ;  /* 0x0000000800be7308 */ /* 0x000e620000002400 */
[----:B------:R-:W-:Y:S02]  /*ea40*/  FMUL.FTZ R18, R18, c[0x0][0x320] ;  /* 0x0000c80012127a20 */ /* 0x000fe40000410000 */
[----:B------:R-:W-:Y:S01]  /*ea50*/  FMUL.FTZ R19, R19, c[0x0][0x320] ;  /* 0x0000c80013137a20 */ /* 0x000fe20000410000 */
[----:B---3--:R-:W-:Y:S06]  /*ea60*/  FMNMX.FTZ R2, R194, R135, !PT ;  /* 0x00000087c2027209 */ /* 0x008fec0007810000 */
[----:B------:R-:W3:Y:S01]  /*ea70*/  MUFU.TANH R188, R9 ;  /* 0x0000000900bc7308 */ /* 0x000ee20000002400 */
[----:B--2---:R-:W2:Y:S01]  /*ea80*/  LDSM.16.M88.4 R4, [R219+0xa000] ;  /* 0x00a00000db04783b */ /* 0x004ea20000000200 */
[----:B----4-:R-:W-:Y:S08]  /*ea90*/  FMNMX.FTZ R2, R195, R2, !PT ;  /* 0x00000002c3027209 */ /* 0x010ff00007810000 */
[----:B------:R-:W4:Y:S01]  /*eaa0*/  MUFU.TANH R192, R10 ;  /* 0x0000000a00c07308 */ /* 0x000f220000002400 */
[----:B-1----:R-:W-:Y:S09]  /*eab0*/  FMNMX.FTZ R0, R190, R0, !PT ;  /* 0x00000000be007209 */ /* 0x002ff20007810000 */
[----:B------:R1:W1:Y:S01]  /*eac0*/  MUFU.TANH R193, R11 ;  /* 0x0000000b00c17308 */ /* 0x0002620000002400 */
[----:B---3--:R-:W-:Y:S09]  /*ead0*/  FMNMX.FTZ R0, R188, R0, !PT ;  /* 0x00000000bc007209 */ /* 0x008ff20007810000 */
[----:B------:R-:W-:Y:S01]  /*eae0*/  MUFU.TANH R197, R13 ;  /* 0x0000000d00c57308 */ /* 0x000fe20000002400 */
[----:B----4-:R-:W-:Y:S09]  /*eaf0*/  FMNMX.FTZ R2, R192, R2, !PT ;  /* 0x00000002c0027209 */ /* 0x010ff20007810000 */
[----:B------:R-:W3:Y:S01]  /*eb00*/  MUFU.TANH R196, R12 ;  /* 0x0000000c00c47308 */ /* 0x000ee20000002400 */
[C---:B--2---:R-:W-:Y:S01]  /*eb10*/  HMMA.16816.F32.BF16 R20, R200.reuse, R4, R20 ;  /* 0x00000004c814723c */ /* 0x044fe20000041814 */
[----:B-1----:R-:W1:Y:S02]  /*eb20*/  LDSM.16.M88.4 R8, [R219+0xa800] ;  /* 0x00a80000db08783b */ /* 0x002e640000000200 */
[----:B------:R-:W-:Y:S06]  /*eb30*/  FMNMX.FTZ R2, R193, R2, !PT ;  /* 0x00000002c1027209 */ /* 0x000fec0007810000 */
[----:B------:R-:W2:Y:S01]  /*eb40*/  MUFU.TANH R198, R14 ;  /* 0x0000000e00c67308 */ /* 0x000ea20000002400 */
[C---:B------:R-:W-:Y:S01]  /*eb50*/  HMMA.16816.F32.BF16 R24, R200.reuse, R6, R24 ;  /* 0x00000006c818723c */ /* 0x040fe20000041818 */
[----:B------:R-:W4:Y:S08]  /*eb60*/  LDSM.16.M88.4 R4, [R219+0xb000] ;  /* 0x00b00000db04783b */ /* 0x000f300000000200 */
[----:B------:R-:W1:Y:S03]  /*eb70*/  MUFU.TANH R204, R16 ;  /* 0x0000001000cc7308 */ /* 0x000e660000002400 */
[----:B---3--:R-:W-:Y:S02]  /*eb80*/  FMNMX.FTZ R0, R196, R0, !PT ;  /* 0x00000000c4007209 */ /* 0x008fe40007810000 */
[----:B------:R-:W-:Y:S02]  /*eb90*/  FMUL.FTZ R22, R22, c[0x0][0x320] ;  /* 0x0000c80016167a20 */ /* 0x000fe40000410000 */
[----:B------:R-:W-:Y:S01]  /*eba0*/  FMNMX.FTZ R0, R197, R0, !PT ;  /* 0x00000000c5007209 */ /* 0x000fe20007810000 */
[----:B------:R-:W-:Y:S02]  /*ebb0*/  FMUL.FTZ R23, R23, c[0x0][0x320] ;  /* 0x0000c80017177a20 */ /* 0x000fe40000410000 */
        /* <DEDUP_REMOVED lines=9> */
[----:B-1----:R-:W-:Y:S01]  /*ec50*/  FMNMX.FTZ R0, R204, R0, !PT ;  /* 0x00000000cc007209 */ /* 0x002fe20007810000 */
[C---:B------:R-:W-:Y:S07]  /*ec60*/  HMMA.16816.F32.BF16 R28, R200.reuse, R8, R28 ;  /* 0x00000008c81c723c */ /* 0x040fee000004181c */
[----:B------:R-:W-:Y:S01]  /*ec70*/  MUFU.TANH R215, R23 ;  /* 0x0000001700d77308 */ /* 0x000fe20000002400 */
[C---:B------:R-:W-:Y:S01]  /*ec80*/  HMMA.16816.F32.BF16 R32, R200.reuse, R10, R32 ;  /* 0x0000000ac820723c */ /* 0x040fe20000041820 */
[----:B------:R-:W1:Y:S01]  /*ec90*/  LDSM.16.M88.4 R8, [R219+0xb800] ;  /* 0x00b80000db08783b */ /* 0x000e620000000200 */
[----:B------:R-:W-:Y:S04]  /*eca0*/  DEPBAR.LE SB0, 0x0 ;  /* 0x000080000000791a */ /* 0x000fe80000000000 */
[----:B---3--:R-:W-:Y:S02]  /*ecb0*/  FMNMX.FTZ R2, R199, R2, !PT ;  /* 0x00000002c7027209 */ /* 0x008fe40007810000 */
[C---:B----4-:R-:W-:Y:S01]  /*ecc0*/  HMMA.16816.F32.BF16 R36, R200.reuse, R4, R36 ;  /* 0x00000004c824723c */ /* 0x050fe20000041824 */
[----:B------:R-:W2:Y:S01]  /*ecd0*/  LDL R5, [R1+0x30] ;  /* 0x0000300001057983 */ /* 0x000ea20000100800 */
[----:B------:R-:W3:Y:S03]  /*ece0*/  MUFU.TANH R205, R17 ;  /* 0x0000001100cd7308 */ /* 0x000ee60000002400 */
[----:B------:R-:W-:Y:S03]  /*ecf0*/  BAR.SYNC.DEFER_BLOCKING 0x0 ;  /* 0x0000000000007b1d */ /* 0x000fe60000010000 */
[C---:B------:R-:W-:Y:S04]  /*ed00*/  HMMA.16816.F32.BF16 R40, R200.reuse, R6, R40 ;  /* 0x00000006c828723c */ /* 0x040fe80000041828 */
[----:B------:R-:W-:Y:S02]  /*ed10*/  FMUL.FTZ R28, R28, c[0x0][0x320] ;  /* 0x0000c8001c1c7a20 */ /* 0x000fe40000410000 */
[----:B------:R-:W-:Y:S02]  /*ed20*/  FMUL.FTZ R29, R29, c[0x0][0x320] ;  /* 0x0000c8001d1d7a20 */ /* 0x000fe40000410000 */
[----:B------:R-:W-:Y:S04]  /*ed30*/  FMUL.FTZ R30, R30, c[0x0][0x320] ;  /* 0x0000c8001e1e7a20 */ /* 0x000fe80000410000 */
[----:B------:R-:W-:Y:S02]  /*ed40*/  FMUL.FTZ R31, R31, c[0x0][0x320] ;  /* 0x0000c8001f1f7a20 */ /* 0x000fe40000410000 */
[----:B------:R-:W-:Y:S02]  /*ed50*/  FMUL.FTZ R32, R32, c[0x0][0x320] ;  /* 0x0000c80020207a20 */ /* 0x000fe40000410000 */
[----:B------:R-:W-:Y:S02]  /*ed60*/  FMUL.FTZ R38, R38, c[0x0][0x320] ;  /* 0x0000c80026267a20 */ /* 0x000fe40000410000 */
[----:B------:R-:W-:Y:S01]  /*ed70*/  FMUL.FTZ R39, R39, c[0x0][0x320] ;  /* 0x0000c80027277a20 */ /* 0x000fe20000410000 */
[----:B---3--:R-:W-:Y:S01]  /*ed80*/  FMNMX.FTZ R0, R205, R0, !PT ;  /* 0x00000000cd007209 */ /* 0x008fe20007810000 */
[----:B------:R-:W-:Y:S01]  /*ed90*/  FMUL.FTZ R34, R34, c[0x0][0x320] ;  /* 0x0000c80022227a20 */ /* 0x000fe20000410000 */
[----:B------:R-:W3:Y:S01]  /*eda0*/  MUFU.TANH R138, R28 ;  /* 0x0000001c008a7308 */ /* 0x000ee20000002400 */
[----:B------:R-:W-:Y:S02]  /*edb0*/  FMUL.FTZ R36, R36, c[0x0][0x320] ;  /* 0x0000c80024247a20 */ /* 0x000fe40000410000 */
[----:B------:R-:W-:Y:S01]  /*edc0*/  FMUL.FTZ R37, R37, c[0x0][0x320] ;  /* 0x0000c80025257a20 */ /* 0x000fe20000410000 */
[C---:B-1----:R-:W-:Y:S03]  /*edd0*/  HMMA.16816.F32.BF16 R44, R200.reuse, R8, R44 ;  /* 0x00000008c82c723c */ /* 0x042fe6000004182c */
[----:B------:R-:W-:Y:S02]  /*ede0*/  FMUL.FTZ R40, R40, c[0x0][0x320] ;  /* 0x0000c80028287a20 */ /* 0x000fe40000410000 */
[----:B------:R-:W-:Y:S01]  /*edf0*/  FMUL.FTZ R43, R43, c[0x0][0x320] ;  /* 0x0000c8002b2b7a20 */ /* 0x000fe20000410000 */
[----:B------:R-:W-:Y:S01]  /*ee00*/  MUFU.TANH R132, R29 ;  /* 0x0000001d00847308 */ /* 0x000fe20000002400 */
[----:B------:R-:W-:Y:S01]  /*ee10*/  FMUL.FTZ R35, R35, c[0x0][0x320] ;  /* 0x0000c80023237a20 */ /* 0x000fe20000410000 */
[----:B------:R-:W-:Y:S01]  /*ee20*/  HMMA.16816.F32.BF16 R48, R200, R10, R48 ;  /* 0x0000000ac830723c */ /* 0x000fe20000041830 */
[----:B------:R-:W4:Y:S03]  /*ee30*/  LDL.64 R10, [R1+0x20] ;  /* 0x00002000010a7983 */ /* 0x000f260000100a00 */
[----:B------:R-:W-:Y:S02]  /*ee40*/  FMUL.FTZ R33, R33, c[0x0][0x320] ;  /* 0x0000c80021217a20 */ /* 0x000fe40000410000 */
[----:B------:R-:W-:Y:S02]  /*ee50*/  FMUL.FTZ R42, R42, c[0x0][0x320] ;  /* 0x0000c8002a2a7a20 */ /* 0x000fe40000410000 */
[----:B------:R-:W1:Y:S01]  /*ee60*/  MUFU.TANH R206, R18 ;  /* 0x0000001200ce7308 */ /* 0x000e620000002400 */
[----:B------:R-:W-:Y:S03]  /*ee70*/  FMUL.FTZ R41, R41, c[0x0][0x320] ;  /* 0x0000c80029297a20 */ /* 0x000fe60000410000 */
[----:B---3--:R-:W-:Y:S01]  /*ee80*/  MOV R202, R138 ;  /* 0x0000008a00ca7202 */ /* 0x008fe20000000f00 */
[----:B------:R-:W-:Y:S04]  /*ee90*/  @P0 IMAD.WIDE.U32 R6, R252, c[0x0][0x1e0], RZ ;  /* 0x00007800fc060a25 */ /* 0x000fe800078e00ff */
[----:B------:R-:W-:Y:S01]  /*eea0*/  FMUL.FTZ R44, R44, c[0x0][0x320] ;  /* 0x0000c8002c2c7a20 */ /* 0x000fe20000410000 */
[----:B------:R-:W3:Y:S01]  /*eeb0*/  MUFU.TANH R208, R20 ;  /* 0x0000001400d07308 */ /* 0x000ee20000002400 */
[----:B------:R-:W-:Y:S02]  /*eec0*/  FMUL.FTZ R45, R45, c[0x0][0x320] ;  /* 0x0000c8002d2d7a20 */ /* 0x000fe40000410000 */
[----:B------:R-:W-:Y:S02]  /*eed0*/  FMUL.FTZ R46, R46, c[0x0][0x320] ;  /* 0x0000c8002e2e7a20 */ /* 0x000fe40000410000 */
[----:B------:R-:W-:Y:S02]  /*eee0*/  FMUL.FTZ R47, R47, c[0x0][0x320] ;  /* 0x0000c8002f2f7a20 */ /* 0x000fe40000410000 */
[----:B------:R-:W-:Y:S02]  /*eef0*/  FMUL.FTZ R50, R50, c[0x0][0x320] ;  /* 0x0000c80032327a20 */ /* 0x000fe40000410000 */
[----:B------:R-:W-:Y:S01]  /*ef00*/  FMUL.FTZ R49, R49, c[0x0][0x320] ;  /* 0x0000c80031317a20 */ /* 0x000fe20000410000 */
[----:B------:R-:W3:Y:S01]  /*ef10*/  MUFU.TANH R209, R21 ;  /* 0x0000001500d17308 */ /* 0x000ee20000002400 */
[----:B------:R-:W-:Y:S01]  /*ef20*/  FMUL.FTZ R48, R48, c[0x0][0x320] ;  /* 0x0000c80030307a20 */ /* 0x000fe20000410000 */
[----:B-1----:R-:W-:Y:S08]  /*ef30*/  FMNMX.FTZ R2, R206, R2, !PT ;  /* 0x00000002ce027209 */ /* 0x002ff00007810000 */
[----:B------:R-:W1:Y:S01]  /*ef40*/  MUFU.TANH R207, R19 ;  /* 0x0000001300cf7308 */ /* 0x000e620000002400 */
[----:B---3--:R-:W-:Y:S09]  /*ef50*/  FMNMX.FTZ R0, R208, R0, !PT ;  /* 0x00000000d0007209 */ /* 0x008ff20007810000 */
[----:B------:R-:W3:Y:S01]  /*ef60*/  MUFU.TANH R213, R24 ;  /* 0x0000001800d57308 */ /* 0x000ee20000002400 */
[----:B------:R-:W-:Y:S09]  /*ef70*/  FMNMX.FTZ R0, R209, R0, !PT ;  /* 0x00000000d1007209 */ /* 0x000ff20007810000 */
[----:B------:R-:W3:Y:S01]  /*ef80*/  MUFU.TANH R136, R33 ;  /* 0x0000002100887308 */ /* 0x000ee20000002400 */
[----:B-1----:R-:W-:Y:S04]  /*ef90*/  FMNMX.FTZ R2, R207, R2, !PT ;  /* 0x00000002cf027209 */ /* 0x002fe80007810000 */
[----:B------:R-:W-:Y:S05]  /*efa0*/  FMNMX.FTZ R2, R214, R2, !PT ;  /* 0x00000002d6027209 */ /* 0x000fea0007810000 */
[----:B------:R-:W1:Y:S01]  /*efb0*/  MUFU.TANH R12, R26 ;  /* 0x0000001a000c7308 */ /* 0x000e620000002400 */
[----:B------:R-:W-:Y:S02]  /*efc0*/  FMNMX.FTZ R2, R215, R2, !PT ;  /* 0x00000002d7027209 */ /* 0x000fe40007810000 */
[----:B---3--:R-:W-:Y:S07]  /*efd0*/  FMNMX.FTZ R0, R213, R0, !PT ;  /* 0x00000000d5007209 */ /* 0x008fee0007810000 */
[----:B------:R-:W3:Y:S01]  /*efe0*/  MUFU.TANH R212, R25 ;  /* 0x0000001900d47308 */ /* 0x000ee20000002400 */
[----:B------:R-:W-:Y:S02]  /*eff0*/  MOV R201, R136 ;  /* 0x0000008800c97202 */ /* 0x000fe40000000f00 */
[----:B------:R-:W-:Y:S07]  /*f000*/  MOV R33, R132 ;  /* 0x0000008400217202 */ /* 0x000fee0000000f00 */
[----:B------:R-:W3:Y:S01]  /*f010*/  MUFU.TANH R210, R27 ;  /* 0x0000001b00d27308 */ /* 0x000ee20000002400 */
[----:B-1----:R-:W-:Y:S04]  /*f020*/  MOV R203, R12 ;  /* 0x0000000c00cb7202 */ /* 0x002fe80000000f00 */
[----:B------:R-:W-:Y:S05]  /*f030*/  FMNMX.FTZ R2, R203, R2, !PT ;  /* 0x00000002cb027209 */ /* 0x000fea0007810000 */
[----:B------:R-:W1:Y:S01]  /*f040*/  MUFU.TANH R137, R32 ;  /* 0x0000002000897308 */ /* 0x000e620000002400 */
[----:B---3--:R-:W-:Y:S04]  /*f050*/  FMNMX.FTZ R0, R212, R0, !PT ;  /* 0x00000000d4007209 */ /* 0x008fe80007810000 */
[----:B------:R-:W-:Y:S05]  /*f060*/  FMNMX.FTZ R0, R202, R0, !PT ;  /* 0x00000000ca007209 */ /* 0x000fea0007810000 */
[----:B------:R1:W-:Y:S01]  /*f070*/  MUFU.TANH R17, R35 ;  /* 0x0000002300117308 */ /* 0x0003e20000002400 */
[----:B------:R-:W-:Y:S02]  /*f080*/  FMNMX.FTZ R0, R33, R0, !PT ;  /* 0x0000000021007209 */ /* 0x000fe40007810000 */
[----:B------:R-:W-:Y:S07]  /*f090*/  FMNMX.FTZ R2, R210, R2, !PT ;  /* 0x00000002d2027209 */ /* 0x000fee0007810000 */
[----:B------:R-:W3:Y:S10]  /*f0a0*/  MUFU.TANH R18, R30 ;  /* 0x0000001e00127308 */ /* 0x000ef40000002400 */
[----:B------:R-:W3:Y:S01]  /*f0b0*/  MUFU.TANH R211, R31 ;  /* 0x0000001f00d37308 */ /* 0x000ee20000002400 */
[----:B-1----:R-:W-:Y:S04]  /*f0c0*/  MOV R35, R137 ;  /* 0x0000008900237202 */ /* 0x002fe80000000f00 */
[----:B------:R-:W-:Y:S05]  /*f0d0*/  FMNMX.FTZ R0, R35, R0, !PT ;  /* 0x0000000023007209 */ /* 0x000fea0007810000 */
[----:B------:R-:W1:Y:S01]  /*f0e0*/  MUFU.TANH R139, R34 ;  /* 0x00000022008b7308 */ /* 0x000e620000002400 */
[----:B------:R-:W-:Y:S02]  /*f0f0*/  FMNMX.FTZ R0, R201, R0, !PT ;  /* 0x00000000c9007209 */ /* 0x000fe40007810000 */
[----:B---3--:R-:W-:Y:S07]  /*f100*/  FMNMX.FTZ R2, R18, R2, !PT ;  /* 0x0000000212027209 */ /* 0x008fee0007810000 */
[----:B------:R-:W3:Y:S01]  /*f110*/  MUFU.TANH R16, R36 ;  /* 0x0000002400107308 */ /* 0x000ee20000002400 */
[----:B------:R-:W-:Y:S09]  /*f120*/  FMNMX.FTZ R2, R211, R2, !PT ;  /* 0x00000002d3027209 */ /* 0x000ff20007810000 */
[----:B------:R-:W-:Y:S01]  /*f130*/  MUFU.TANH R24, R37 ;  /* 0x0000002500187308 */ /* 0x000fe20000002400 */
[----:B-1----:R-:W-:Y:S02]  /*f140*/  MOV R200, R139 ;  /* 0x0000008b00c87202 */ /* 0x002fe40000000f00 */
[----:B------:R-:W-:Y:S02]  /*f150*/  MOV R139, 0x6 ;  /* 0x00000006008b7802 */ /* 0x000fe40000000f00 */
[----:B------:R-:W-:Y:S05]  /*f160*/  FMNMX.FTZ R2, R200, R2, !PT ;  /* 0x00000002c8027209 */ /* 0x000fea0007810000 */
[----:B------:R-:W1:Y:S01]  /*f170*/  MUFU.TANH R3, R42 ;  /* 0x0000002a00037308 */ /* 0x000e620000002400 */
[----:B---3--:R-:W-:Y:S09]  /*f180*/  FMNMX.FTZ R0, R16, R0, !PT ;  /* 0x0000000010007209 */ /* 0x008ff20007810000 */
[----:B------:R1:W-:Y:S10]  /*f190*/  MUFU.TANH R136, R50 ;  /* 0x0000003200887308 */ /* 0x0003f40000002400 */
[----:B------:R-:W3:Y:S10]  /*f1a0*/  MUFU.TANH R25, R40 ;  /* 0x0000002800197308 */ /* 0x000ef40000002400 */
[----:B------:R-:W3:Y:S01]  /*f1b0*/  MUFU.TANH R27, R38 ;  /* 0x00000026001b7308 */ /* 0x000ee20000002400 */
[----:B-1----:R-:W-:Y:S02]  /*f1c0*/  MOV R50, R3 ;  /* 0x0000000300327202 */ /* 0x002fe40000000f00 */
[----:B------:R-:W-:Y:S02]  /*f1d0*/  FMNMX.FTZ R3, R17, R2, !PT ;  /* 0x0000000211037209 */ /* 0x000fe40007810000 */
[----:B------:R-:W-:Y:S01]  /*f1e0*/  FMNMX.FTZ R2, R24, R0, !PT ;  /* 0x0000000018027209 */ /* 0x000fe20007810000 */
[----:B------:R-:W-:Y:S04]  /*f1f0*/  FMUL.FTZ R0, R51, c[0x0][0x320] ;  /* 0x0000c80033007a20 */ /* 0x000fe80000410000 */
[----:B------:R-:W1:Y:S01]  /*f200*/  MUFU.TANH R133, R44 ;  /* 0x0000002c00857308 */ /* 0x000e620000002400 */
[----:B------:R-:W-:Y:S02]  /*f210*/  MOV R51, R16 ;  /* 0x0000001000337202 */ /* 0x000fe40000000f00 */
[----:B---3--:R-:W-:Y:S07]  /*f220*/  FMNMX.FTZ R2, R25, R2, !PT ;  /* 0x0000000219027209 */ /* 0x008fee0007810000 */
[----:B------:R1:W-:Y:S01]  /*f230*/  MUFU.TANH R9, R49 ;  /* 0x0000003100097308 */ /* 0x0003e20000002400 */
[----:B------:R-:W-:Y:S09]  /*f240*/  FMNMX.FTZ R3, R27, R3, !PT ;  /* 0x000000031b037209 */ /* 0x000ff20007810000 */
[----:B------:R-:W3:Y:S10]  /*f250*/  MUFU.TANH R19, R41 ;  /* 0x0000002900137308 */ /* 0x000ef40000002400 */
[----:B------:R3:W-:Y:S01]  /*f260*/  MUFU.TANH R137, R0 ;  /* 0x0000000000897308 */ /* 0x0007e20000002400 */
[----:B-1----:R-:W-:Y:S09]  /*f270*/  MOV R49, R133 ;  /* 0x0000008500317202 */ /* 0x002ff20000000f00 */
[----:B------:R-:W1:Y:S10]  /*f280*/  MUFU.TANH R26, R39 ;  /* 0x00000027001a7308 */ /* 0x000e740000002400 */
[----:B------:R-:W2:Y:S01]  /*f290*/  MUFU.TANH R40, R45 ;  /* 0x0000002d00287308 */ /* 0x000ea20000002400 */
[----:B---3--:R-:W-:Y:S04]  /*f2a0*/  FMNMX.FTZ R0, R19, R2, !PT ;  /* 0x0000000213007209 */ /* 0x008fe80007810000 */
[----:B------:R-:W-:Y:S05]  /*f2b0*/  FMNMX.FTZ R0, R49, R0, !PT ;  /* 0x0000000031007209 */ /* 0x000fea0007810000 */
[----:B------:R-:W3:Y:S01]  /*f2c0*/  MUFU.TANH R41, R43 ;  /* 0x0000002b00297308 */ /* 0x000ee20000002400 */
[----:B-1----:R-:W-:Y:S04]  /*f2d0*/  FMNMX.FTZ R3, R26, R3, !PT ;  /* 0x000000031a037209 */ /* 0x002fe80007810000 */
[----:B------:R-:W-:Y:S05]  /*f2e0*/  FMNMX.FTZ R2, R50, R3, !PT ;  /* 0x0000000332027209 */ /* 0x000fea0007810000 */
[----:B------:R-:W1:Y:S01]  /*f2f0*/  MUFU.TANH R20, R48 ;  /* 0x0000003000147308 */ /* 0x000e620000002400 */
[----:B--2---:R-:W-:Y:S09]  /*f300*/  FMNMX.FTZ R0, R40, R0, !PT ;  /* 0x0000000028007209 */ /* 0x004ff20007810000 */
[----:B------:R-:W2:Y:S01]  /*f310*/  MUFU.TANH R32, R46 ;  /* 0x0000002e00207308 */ /* 0x000ea20000002400 */
[----:B---3--:R-:W-:Y:S09]  /*f320*/  FMNMX.FTZ R2, R41, R2, !PT ;  /* 0x0000000229027209 */ /* 0x008ff20007810000 */
[----:B------:R-:W3:Y:S01]  /*f330*/  MUFU.TANH R34, R47 ;  /* 0x0000002f00227308 */ /* 0x000ee20000002400 */
[----:B-1----:R-:W-:Y:S04]  /*f340*/  FMNMX.FTZ R133, R20, R0, !PT ;  /* 0x0000000014857209 */ /* 0x002fe80007810000 */
[----:B------:R-:W-:Y:S05]  /*f350*/  FMNMX.FTZ R133, R9, R133, !PT ;  /* 0x0000008509857209 */ /* 0x000fea0007810000 */
[----:B------:R-:W1:Y:S01]  /*f360*/  SHFL.BFLY PT, R3, R133, 0x2, 0x1f ;  /* 0x0c401f0085037f89 */ /* 0x000e6200000e0000 */
[----:B--2---:R-:W-:Y:S04]  /*f370*/  FMNMX.FTZ R2, R32, R2, !PT ;  /* 0x0000000220027209 */ /* 0x004fe80007810000 */
[----:B---3--:R-:W-:Y:S04]  /*f380*/  FMNMX.FTZ R0, R34, R2, !PT ;  /* 0x0000000222007209 */ /* 0x008fe80007810000 */
[----:B------:R-:W-:Y:S04]  /*f390*/  FMNMX.FTZ R0, R136, R0, !PT ;  /* 0x0000000088007209 */ /* 0x000fe80007810000 */
[----:B------:R-:W-:Y:S05]  /*f3a0*/  FMNMX.FTZ R0, R137, R0, !PT ;  /* 0x0000000089007209 */ /* 0x000fea0007810000 */
[----:B------:R-:W2:Y:S01]  /*f3b0*/  SHFL.BFLY PT, R2, R0, 0x2, 0x1f ;  /* 0x0c401f0000027f89 */ /* 0x000ea200000e0000 */
[----:B-1----:R-:W-:Y:S07]  /*f3c0*/  FMNMX.FTZ R133, R133, R3, !PT ;  /* 0x0000000385857209 */ /* 0x002fee0007810000 */
[----:B------:R-:W1:Y:S01]  /*f3d0*/  SHFL.BFLY PT, R4, R133, 0x1, 0x1f ;  /* 0x0c201f0085047f89 */ /* 0x000e6200000e0000 */
[----:B--2---:R-:W-:Y:S07]  /*f3e0*/  FMNMX.FTZ R0, R0, R2, !PT ;  /* 0x0000000200007209 */ /* 0x004fee0007810000 */
[----:B------:R-:W2:Y:S01]  /*f3f0*/  SHFL.BFLY PT, R3, R0, 0x1, 0x1f ;  /* 0x0c201f0000037f89 */ /* 0x000ea200000e0000 */
[----:B-1----:R-:W-:Y:S02]  /*f400*/  FMNMX.FTZ R133, R133, R4, !PT ;  /* 0x0000000485857209 */ /* 0x002fe40007810000 */
[----:B------:R-:W-:Y:S03]  /*f410*/  @P0 SHF.R.S32.HI R4, RZ, 0x1f, R252 ;  /* 0x0000001fff040819 */ /* 0x000fe600000114fc */
[C---:B------:R-:W-:Y:S02]  /*f420*/  FMUL.FTZ R138, R133.reuse, c[0x0][0x2d0] ;  /* 0x0000b400858a7a20 */ /* 0x040fe40000410000 */
[----:B------:R-:W-:Y:S02]  /*f430*/  @P0 IMAD R4, R4, c[0x0][0x1e0], RZ ;  /* 0x0000780004040a24 */ /* 0x000fe400078e02ff */
[----:B------:R-:W-:Y:S01]  /*f440*/  FFMA.FTZ R8, R190, c[0x0][0x2d0], -R138 ;  /* 0x0000b400be087a23 */ /* 0x000fe2000001088a */
[----:B------:R-:W-:Y:S01]  /*f450*/  MOV R190, R9 ;  /* 0x0000000900be7202 */ /* 0x000fe20000000f00 */
[----:B------:R-:W-:Y:S02]  /*f460*/  FADD.FTZ R2, -R133, R134 ;  /* 0x0000008685027221 */ /* 0x000fe40000010100 */
[----:B------:R1:W-:Y:S01]  /*f470*/  MUFU.EX2 R15, R8 ;  /* 0x00000008000f7308 */ /* 0x0003e20000000800 */
[----:B--2---:R-:W-:Y:S01]  /*f480*/  FMNMX.FTZ R132, R0, R3, !PT ;  /* 0x0000000300847209 */ /* 0x004fe20007810000 */
[----:B------:R-:W-:Y:S01]  /*f490*/  @P0 IMAD R3, R252, c[0x0][0x1e4], R4 ;  /* 0x00007900fc030a24 */ /* 0x000fe200078e0204 */
[----:B----4-:R-:W-:Y:S01]  /*f4a0*/  @P0 MOV R4, R10 ;  /* 0x0000000a00040202 */ /* 0x010fe20000000f00 */
[----:B------:R-:W-:Y:S02]  /*f4b0*/  FMUL.FTZ R0, R2, c[0x0][0x2d0] ;  /* 0x0000b40002007a20 */ /* 0x000fe40000410000 */
[----:B------:R-:W-:Y:S01]  /*f4c0*/  FMUL.FTZ R134, R132, c[0x0][0x2d0] ;  /* 0x0000b40084867a20 */ /* 0x000fe20000410000 */
[----:B------:R-:W-:Y:S01]  /*f4d0*/  @P0 IADD3 R3, R7, R3, RZ ;  /* 0x0000000307030210 */ /* 0x000fe20007ffe0ff */
[----:B------:R-:W-:Y:S01]  /*f4e0*/  @P0 IMAD.WIDE.U32 R4, R6, 0x60, R4 ;  /* 0x0000006006040825 */ /* 0x000fe200078e0004 */
[----:B------:R-:W-:Y:S01]  /*f4f0*/  @P0 MOV R7, c[0x0][0x1e0] ;  /* 0x0000780000070a02 */ /* 0x000fe20000000f00 */
[----:B------:R2:W3:Y:S02]  /*f500*/  MUFU.EX2 R2, R0 ;  /* 0x0000000000027308 */ /* 0x0004e40000000800 */
[----:B------:R-:W-:Y:S01]  /*f510*/  @P0 IMAD R3, R3, 0x60, RZ ;  /* 0x0000006003030824 */ /* 0x000fe200078e02ff */
[----:B------:R-:W-:Y:S01]  /*f520*/  @P0 SHF.L.U32 R6, R4, 0x1, RZ ;  /* 0x0000000104060819 */ /* 0x000fe200000006ff */
[----:B------:R-:W-:Y:S01]  /*f530*/  FFMA.FTZ R136, R136, c[0x0][0x2d0], -R134 ;  /* 0x0000b40088887a23 */ /* 0x000fe20000010886 */
[----:B------:R-:W-:Y:S02]  /*f540*/  @P0 SHF.L.U64.HI R14, R7, R139, c[0x0][0x1e4] ;  /* 0x00007900070e0619 */ /* 0x000fe4000001028b */
[----:B------:R-:W-:Y:S01]  /*f550*/  @P0 IADD3 R3, R5, R3, RZ ;  /* 0x0000000305030210 */ /* 0x000fe20007ffe0ff */
[--C-:B------:R-:W-:Y:S01]  /*f560*/  FFMA.FTZ R5, R189, c[0x0][0x2d0], -R138.reuse ;  /* 0x0000b400bd057a23 */ /* 0x100fe2000001088a */
[----:B------:R-:W-:Y:S01]  /*f570*/  @P0 IADD3 R10, P2, R6, 0x80, RZ ;  /* 0x00000080060a0810 */ /* 0x000fe20007f5e0ff */
[--C-:B-1----:R-:W-:Y:S01]  /*f580*/  FFMA.FTZ R8, R188, c[0x0][0x2d0], -R138.reuse ;  /* 0x0000b400bc087a23 */ /* 0x102fe2000001088a */
[----:B------:R-:W-:Y:S01]  /*f590*/  @P0 SHF.L.U64.HI R3, R4, 0x1, R3 ;  /* 0x0000000104030819 */ /* 0x000fe20000010203 */
[----:B------:R-:W1:Y:S01]  /*f5a0*/  MUFU.EX2 R21, R5 ;  /* 0x0000000500157308 */ /* 0x000e620000000800 */
[----:B------:R-:W-:Y:S02]  /*f5b0*/  @P0 IADD3 R10, P1, R10, c[0x0][0x1c8], RZ ;  /* 0x000072000a0a0a10 */ /* 0x000fe40007f3e0ff */
[----:B------:R-:W-:Y:S02]  /*f5c0*/  @P0 SHF.L.U32 R7, R7, 0x6, RZ ;  /* 0x0000000607070819 */ /* 0x000fe400000006ff */
[----:B------:R-:W-:Y:S02]  /*f5d0*/  @P0 IADD3.X R11, RZ, c[0x0][0x1cc], R3, P1, P2 ;  /* 0x00007300ff0b0a10 */ /* 0x000fe40000fe4403 */
[C---:B------:R-:W-:Y:S02]  /*f5e0*/  @P0 IADD3 R4, P1, R6.reuse, c[0x0][0x1c8], RZ ;  /* 0x0000720006040a10 */ /* 0x040fe40007f3e0ff */
[----:B------:R-:W-:Y:S01]  /*f5f0*/  @P0 IADD3 R12, P2, R6, 0x100, RZ ;  /* 0x00000100060c0810 */ /* 0x000fe20007f5e0ff */
[----:B------:R-:W-:Y:S01]  /*f600*/  MUFU.EX2 R43, R8 ;  /* 0x00000008002b7308 */ /* 0x000fe20000000800 */
[----:B------:R-:W-:Y:S01]  /*f610*/  MOV R189, R32 ;  /* 0x0000002000bd7202 */ /* 0x000fe20000000f00 */
[----:B--2---:R-:W-:Y:S01]  /*f620*/  FADD.FTZ R0, -R132, R135 ;  /* 0x0000008784007221 */ /* 0x004fe20000010100 */
[----:B------:R-:W-:Y:S01]  /*f630*/  MOV R135, R18 ;  /* 0x0000001200877202 */ /* 0x000fe20000000f00 */
[----:B---3--:R-:W-:Y:S01]  /*f640*/  FMUL.FTZ R16, R2, R152 ;  /* 0x0000009802107220 */ /* 0x008fe20000410000 */
[----:B------:R-:W-:Y:S01]  /*f650*/  MOV R152, R17 ;  /* 0x0000001100987202 */ /* 0x000fe20000000f00 */
[----:B------:R-:W-:Y:S02]  /*f660*/  FMUL.FTZ R0, R0, c[0x0][0x2d0] ;  /* 0x0000b40000007a20 */ /* 0x000fe40000410000 */
[C---:B------:R-:W-:Y:S02]  /*f670*/  FMUL.FTZ R17, R2.reuse, R153 ;  /* 0x0000009902117220 */ /* 0x040fe40000410000 */
[C---:B------:R-:W-:Y:S01]  /*f680*/  FMUL.FTZ R32, R2.reuse, R168 ;  /* 0x000000a802207220 */ /* 0x040fe20000410000 */
[----:B------:R-:W-:Y:S01]  /*f690*/  MOV R168, R33 ;  /* 0x0000002100a87202 */ /* 0x000fe20000000f00 */
[----:B------:R-:W2:Y:S01]  /*f6a0*/  MUFU.EX2 R0, R0 ;  /* 0x0000000000007308 */ /* 0x000ea20000000800 */
[C---:B------:R-:W-:Y:S01]  /*f6b0*/  FMUL.FTZ R33, R2.reuse, R169 ;  /* 0x000000a902217220 */ /* 0x040fe20000410000 */
[----:B-1----:R-:W-:Y:S01]  /*f6c0*/  MOV R188, R21 ;  /* 0x0000001500bc7202 */ /* 0x002fe20000000f00 */
[----:B------:R-:W-:Y:S01]  /*f6d0*/  FFMA.FTZ R5, R191, c[0x0][0x2d0], -R138 ;  /* 0x0000b400bf057a23 */ /* 0x000fe2000001088a */
[----:B------:R-:W-:Y:S01]  /*f6e0*/  MOV R191, R19 ;  /* 0x0000001300bf7202 */ /* 0x000fe20000000f00 */
[C---:B------:R-:W-:Y:S02]  /*f6f0*/  FMUL.FTZ R52, R2.reuse, R52 ;  /* 0x0000003402347220 */ /* 0x040fe40000410000 */
[C---:B------:R-:W-:Y:S02]  /*f700*/  FMUL.FTZ R53, R2.reuse, R53 ;  /* 0x0000003502357220 */ /* 0x040fe40000410000 */
[C---:B------:R-:W-:Y:S01]  /*f710*/  FMUL.FTZ R56, R2.reuse, R56 ;  /* 0x0000003802387220 */ /* 0x040fe20000410000 */
[----:B------:R1:W3:Y:S01]  /*f720*/  MUFU.EX2 R36, R5 ;  /* 0x0000000500247308 */ /* 0x0002e20000000800 */
[C---:B------:R-:W-:Y:S02]  /*f730*/  FMUL.FTZ R57, R2.reuse, R57 ;  /* 0x0000003902397220 */ /* 0x040fe40000410000 */
[C---:B------:R-:W-:Y:S02]  /*f740*/  FMUL.FTZ R60, R2.reuse, R60 ;  /* 0x0000003c023c7220 */ /* 0x040fe40000410000 */
        /* <DEDUP_REMOVED lines=8> */
[C---:B------:R-:W-:Y:S02]  /*f7d0*/  FMUL.FTZ R55, R0.reuse, R55 ;  /* 0x0000003700377220 */ /* 0x040fe40000410000 */
[C---:B------:R-:W-:Y:S01]  /*f7e0*/  FMUL.FTZ R58, R0.reuse, R58 ;  /* 0x0000003a003a7220 */ /* 0x040fe20000410000 */
[----:B-1----:R-:W-:Y:S01]  /*f7f0*/  @P0 IADD3.X R5, R3, c[0x0][0x1cc], RZ, P1, !PT ;  /* 0x0000730003050a10 */ /* 0x002fe20000ffe4ff */
[----:B------:R-:W-:Y:S01]  /*f800*/  FMUL.FTZ R59, R0, R59 ;  /* 0x0000003b003b7220 */ /* 0x000fe20000410000 */
[----:B------:R-:W-:Y:S01]  /*f810*/  @P0 IADD3 R12, P1, R12, c[0x0][0x1c8], RZ ;  /* 0x000072000c0c0a10 */ /* 0x000fe20007f3e0ff */
[C---:B------:R-:W-:Y:S02]  /*f820*/  FMUL.FTZ R62, R0.reuse, R62 ;  /* 0x0000003e003e7220 */ /* 0x040fe40000410000 */
[----:B------:R1:W-:Y:S01]  /*f830*/  @P0 LDGSTS.E.BYPASS.LTC128B.128 [R251+0xc100], [R4.64], !P4 ;  /* 0x0c10000004fb0fae */ /* 0x0003e2000e101d48 */
[--C-:B------:R-:W-:Y:S01]  /*f840*/  @P0 IADD3.X R13, RZ, c[0x0][0x1cc], R3.reuse, P1, P2 ;  /* 0x00007300ff0d0a10 */ /* 0x100fe20000fe4403 */
[----:B------:R-:W-:Y:S01]  /*f850*/  FMUL.FTZ R63, R0, R63 ;  /* 0x0000003f003f7220 */ /* 0x000fe20000410000 */
[----:B------:R-:W-:Y:S01]  /*f860*/  @P0 IADD3 R6, P2, R6, 0x180, RZ ;  /* 0x0000018006060810 */ /* 0x000fe20007f5e0ff */
[C---:B------:R-:W-:Y:S02]  /*f870*/  FMUL.FTZ R66, R0.reuse, R66 ;  /* 0x0000004200427220 */ /* 0x040fe40000410000 */
[----:B------:R-:W-:Y:S01]  /*f880*/  FMUL.FTZ R67, R0, R67 ;  /* 0x0000004300437220 */ /* 0x000fe20000410000 */
[----:B------:R-:W-:Y:S01]  /*f890*/  @P0 IADD3 R8, P1, R6, c[0x0][0x1c8], RZ ;  /* 0x0000720006080a10 */ /* 0x000fe20007f3e0ff */
[----:B------:R2:W-:Y:S01]  /*f8a0*/  @P0 LDGSTS.E.BYPASS.LTC128B.128 [R251+0xf100], [R10.64], !P3 ;  /* 0x0f1000000afb0fae */ /* 0x0005e2000d901d48 */
[--C-:B------:R-:W-:Y:S01]  /*f8b0*/  FFMA.FTZ R6, R194, c[0x0][0x2d0], -R134.reuse ;  /* 0x0000b400c2067a23 */ /* 0x100fe20000010886 */
[----:B------:R-:W-:Y:S01]  /*f8c0*/  MOV R194, R20 ;  /* 0x0000001400c27202 */ /* 0x000fe20000000f00 */
[C---:B------:R-:W-:Y:S01]  /*f8d0*/  FMUL.FTZ R70, R0.reuse, R70 ;  /* 0x0000004600467220 */ /* 0x040fe20000410000 */
[----:B------:R-:W-:Y:S01]  /*f8e0*/  @P0 IADD3.X R9, RZ, c[0x0][0x1cc], R3, P1, P2 ;  /* 0x00007300ff090a10 */ /* 0x000fe20000fe4403 */
[----:B------:R4:W-:Y:S01]  /*f8f0*/  MUFU.EX2 R139, R6 ;  /* 0x00000006008b7308 */ /* 0x0009e20000000800 */
[--C-:B------:R-:W-:Y:S01]  /*f900*/  FFMA.FTZ R3, R195, c[0x0][0x2d0], -R134.reuse ;  /* 0x0000b400c3037a23 */ /* 0x100fe20000010886 */
[----:B------:R-:W-:Y:S01]  /*f910*/  MOV R195, R15 ;  /* 0x0000000f00c37202 */ /* 0x000fe20000000f00 */
[----:B------:R3:W-:Y:S01]  /*f920*/  @P0 LDGSTS.E.BYPASS.LTC128B.128 [R251+0x12100], [R12.64], !P6 ;  /* 0x121000000cfb0fae */ /* 0x0007e2000f101d48 */
[----:B------:R-:W-:Y:S02]  /*f930*/  FMUL.FTZ R71, R0, R71 ;  /* 0x0000004700477220 */ /* 0x000fe40000410000 */
[C---:B------:R-:W-:Y:S02]  /*f940*/  FMUL.FTZ R72, R2.reuse, R72 ;  /* 0x0000004802487220 */ /* 0x040fe40000410000 */
[----:B------:R-:W-:Y:S02]  /*f950*/  FMUL.FTZ R73, R2, R73 ;  /* 0x0000004902497220 */ /* 0x000fe40000410000 */
[----:B------:R3:W3:Y:S01]  /*f960*/  MUFU.EX2 R37, R3 ;  /* 0x0000000300257308 */ /* 0x0006e20000000800 */
[----:B------:R3:W-:Y:S01]  /*f970*/  @P0 LDGSTS.E.BYPASS.LTC128B.128 [R251+0x15100], [R8.64], !P5 ;  /* 0x1510000008fb0fae */ /* 0x0007e2000e901d48 */
[----:B------:R-:W-:Y:S01]  /*f980*/  FMUL.FTZ R74, R0, R74 ;  /* 0x0000004a004a7220 */ /* 0x000fe20000410000 */
[----:B-1----:R-:W-:Y:S01]  /*f990*/  @P0 IADD3 R4, P2, R4, R7, RZ ;  /* 0x0000000704040210 */ /* 0x002fe20007f5e0ff */
[----:B------:R-:W-:Y:S02]  /*f9a0*/  FMUL.FTZ R75, R0, R75 ;  /* 0x0000004b004b7220 */ /* 0x000fe40000410000 */
[C---:B------:R-:W-:Y:S01]  /*f9b0*/  FMUL.FTZ R76, R2.reuse, R76 ;  /* 0x0000004c024c7220 */ /* 0x040fe20000410000 */
[----:B------:R-:W-:Y:S01]  /*f9c0*/  @P0 IADD3.X R5, R5, R14, RZ, P2, !PT ;  /* 0x0000000e05050210 */ /* 0x000fe200017fe4ff */
[----:B------:R-:W-:Y:S02]  /*f9d0*/  FMUL.FTZ R77, R2, R77 ;  /* 0x0000004d024d7220 */ /* 0x000fe40000410000 */
[C---:B------:R-:W-:Y:S02]  /*f9e0*/  FMUL.FTZ R78, R0.reuse, R78 ;  /* 0x0000004e004e7220 */ /* 0x040fe40000410000 */
[----:B------:R1:W-:Y:S01]  /*f9f0*/  @P0 LDGSTS.E.BYPASS.LTC128B.128 [R251+0xd100], [R4.64], !P4 ;  /* 0x0d10000004fb0fae */ /* 0x0003e2000e101d48 */
[----:B----4-:R-:W-:Y:S01]  /*fa00*/  @P0 IADD3 R6, P1, R7, R4, RZ ;  /* 0x0000000407060210 */ /* 0x010fe20007f3e0ff */
[C---:B--2---:R-:W-:Y:S02]  /*fa10*/  FMUL.FTZ R10, R0.reuse, R146 ;  /* 0x00000092000a7220 */ /* 0x044fe40000410000 */
[----:B------:R-:W-:Y:S01]  /*fa20*/  FMUL.FTZ R11, R0, R147 ;  /* 0x00000093000b7220 */ /* 0x000fe20000410000 */
[----:B------:R-:W-:Y:S01]  /*fa30*/  @P0 IADD3.X R7, R14, R5, RZ, P1, !PT ;  /* 0x000000050e070210 */ /* 0x000fe20000ffe4ff */
[----:B------:R-:W-:Y:S02]  /*fa40*/  FMUL.FTZ R79, R0, R79 ;  /* 0x0000004f004f7220 */ /* 0x000fe40000410000 */
[----:B------:R1:W-:Y:S01]  /*fa50*/  @P0 LDGSTS.E.BYPASS.LTC128B.128 [R251+0x10100], [R4.64+0x80], !P3 ;  /* 0x1010008004fb0fae */ /* 0x0003e2000d901d48 */
[----:B------:R-:W-:Y:S02]  /*fa60*/  FMUL.FTZ R80, R2, R80 ;  /* 0x0000005002507220 */ /* 0x000fe40000410000 */
[--C-:B---3--:R-:W-:Y:S01]  /*fa70*/  FFMA.FTZ R3, R192, c[0x0][0x2d0], -R134.reuse ;  /* 0x0000b400c0037a23 */ /* 0x108fe20000010886 */
[----:B------:R-:W-:Y:S01]  /*fa80*/  MOV R192, R26 ;  /* 0x0000001a00c07202 */ /* 0x000fe20000000f00 */
[----:B------:R-:W-:Y:S02]  /*fa90*/  FMUL.FTZ R26, R0, R162 ;  /* 0x000000a2001a7220 */ /* 0x000fe40000410000 */
[----:B------:R2:W-:Y:S01]  /*faa0*/  MUFU.EX2 R42, R3 ;  /* 0x00000003002a7308 */ /* 0x0005e20000000800 */
[----:B------:R1:W-:Y:S01]  /*fab0*/  @P0 LDGSTS.E.BYPASS.LTC128B.128 [R251+0x13100], [R4.64+0x100], !P6 ;  /* 0x1310010004fb0fae */ /* 0x0003e2000f101d48 */
[C---:B------:R-:W-:Y:S02]  /*fac0*/  FMUL.FTZ R8, R2.reuse, R144 ;  /* 0x0000009002087220 */ /* 0x040fe40000410000 */
[C---:B------:R-:W-:Y:S02]  /*fad0*/  FMUL.FTZ R9, R2.reuse, R145 ;  /* 0x0000009102097220 */ /* 0x040fe40000410000 */
[----:B------:R-:W-:Y:S02]  /*fae0*/  FMUL.FTZ R81, R2, R81 ;  /* 0x0000005102517220 */ /* 0x000fe40000410000 */
[C---:B------:R-:W-:Y:S01]  /*faf0*/  FMUL.FTZ R82, R0.reuse, R82 ;  /* 0x0000005200527220 */ /* 0x040fe20000410000 */
[----:B------:R1:W-:Y:S01]  /*fb00*/  @P0 LDGSTS.E.BYPASS.LTC128B.128 [R251+0x16100], [R4.64+0x180], !P5 ;  /* 0x1610018004fb0fae */ /* 0x0003e2000e901d48 */
[----:B------:R-:W-:Y:S02]  /*fb10*/  FMUL.FTZ R83, R0, R83 ;  /* 0x0000005300537220 */ /* 0x000fe40000410000 */
[C---:B------:R-:W-:Y:S02]  /*fb20*/  FMUL.FTZ R84, R2.reuse, R84 ;  /* 0x0000005402547220 */ /* 0x040fe40000410000 */
[----:B------:R-:W-:Y:S02]  /*fb30*/  FMUL.FTZ R85, R2, R85 ;  /* 0x0000005502557220 */ /* 0x000fe40000410000 */
[C---:B------:R-:W-:Y:S01]  /*fb40*/  FMUL.FTZ R86, R0.reuse, R86 ;  /* 0x0000005600567220 */ /* 0x040fe20000410000 */
[----:B------:R3:W-:Y:S01]  /*fb50*/  @P0 LDGSTS.E.BYPASS.LTC128B.128 [R251+0xe100], [R6.64], !P4 ;  /* 0x0e10000006fb0fae */ /* 0x0007e2000e101d48 */
[----:B------:R-:W-:Y:S02]  /*fb60*/  FMUL.FTZ R87, R0, R87 ;  /* 0x0000005700577220 */ /* 0x000fe40000410000 */
[C---:B------:R-:W-:Y:S02]  /*fb70*/  FMUL.FTZ R88, R2.reuse, R88 ;  /* 0x0000005802587220 */ /* 0x040fe40000410000 */
[----:B------:R-:W-:Y:S02]  /*fb80*/  FMUL.FTZ R89, R2, R89 ;  /* 0x0000005902597220 */ /* 0x000fe40000410000 */
[----:B--2---:R-:W-:Y:S01]  /*fb90*/  FFMA.FTZ R3, R193, c[0x0][0x2d0], -R134 ;  /* 0x0000b400c1037a23 */ /* 0x004fe20000010886 */
[----:B------:R3:W-:Y:S01]  /*fba0*/  @P0 LDGSTS.E.BYPASS.LTC128B.128 [R251+0x11100], [R6.64+0x80], !P3 ;  /* 0x1110008006fb0fae */ /* 0x0007e2000d901d48 */
[----:B------:R-:W-:Y:S01]  /*fbb0*/  MOV R193, R27 ;  /* 0x0000001b00c17202 */ /* 0x000fe20000000f00 */
[C---:B------:R-:W-:Y:S01]  /*fbc0*/  FMUL.FTZ R27, R0.reuse, R163 ;  /* 0x000000a3001b7220 */ /* 0x040fe20000410000 */
[----:B------:R2:W4:Y:S01]  /*fbd0*/  MUFU.EX2 R48, R3 ;  /* 0x0000000300307308 */ /* 0x0005220000000800 */
[C---:B------:R-:W-:Y:S02]  /*fbe0*/  FMUL.FTZ R90, R0.reuse, R90 ;  /* 0x0000005a005a7220 */ /* 0x040fe40000410000 */
[----:B------:R-:W-:Y:S02]  /*fbf0*/  FMUL.FTZ R91, R0, R91 ;  /* 0x0000005b005b7220 */ /* 0x000fe40000410000 */
[----:B------:R3:W-:Y:S01]  /*fc00*/  @P0 LDGSTS.E.BYPASS.LTC128B.128 [R251+0x14100], [R6.64+0x100], !P6 ;  /* 0x1410010006fb0fae */ /* 0x0007e2000f101d48 */
[C---:B------:R-:W-:Y:S02]  /*fc10*/  FMUL.FTZ R92, R2.reuse, R92 ;  /* 0x0000005c025c7220 */ /* 0x040fe40000410000 */
[----:B-1----:R-:W-:Y:S01]  /*fc20*/  FMUL.FTZ R4, R2, R140 ;  /* 0x0000008c02047220 */ /* 0x002fe20000410000 */
[----:B------:R-:W-:Y:S01]  /*fc30*/  F2FP.BF16.PACK_AB R140, R36, R188 ;  /* 0x000000bc248c723e */ /* 0x000fe200000010ff */
[C---:B------:R-:W-:Y:S01]  /*fc40*/  FMUL.FTZ R5, R2.reuse, R141 ;  /* 0x0000008d02057220 */ /* 0x040fe20000410000 */
[----:B------:R-:W-:Y:S01]  /*fc50*/  F2FP.BF16.PACK_AB R141, R37, R139 ;  /* 0x0000008b258d723e */ /* 0x000fe200000010ff */
[----:B------:R-:W-:Y:S01]  /*fc60*/  FMUL.FTZ R93, R2, R93 ;  /* 0x0000005d025d7220 */ /* 0x000fe20000410000 */
[----:B------:R3:W-:Y:S01]  /*fc70*/  @P0 LDGSTS.E.BYPASS.LTC128B.128 [R251+0x17100], [R6.64+0x180], !P5 ;  /* 0x1710018006fb0fae */ /* 0x0007e2000e901d48 */
[C---:B------:R-:W-:Y:S02]  /*fc80*/  FMUL.FTZ R94, R0.reuse, R94 ;  /* 0x0000005e005e7220 */ /* 0x040fe40000410000 */
[----:B------:R-:W-:Y:S02]  /*fc90*/  FMUL.FTZ R95, R0, R95 ;  /* 0x0000005f005f7220 */ /* 0x000fe40000410000 */
[C---:B------:R-:W-:Y:S02]  /*fca0*/  FMUL.FTZ R96, R2.reuse, R96 ;  /* 0x0000006002607220 */ /* 0x040fe40000410000 */
[----:B------:R-:W-:Y:S01]  /*fcb0*/  FMUL.FTZ R97, R2, R97 ;  /* 0x0000006102617220 */ /* 0x000fe20000410000 */
[----:B------:R-:W1:Y:S01]  /*fcc0*/  LDSM.16.MT88.4 R12, [R217] ;  /* 0x00000000d90c783b */ /* 0x000e620000004200 */
[----:B------:R-:W-:Y:S01]  /*fcd0*/  FMUL.FTZ R98, R0, R98 ;  /* 0x0000006200627220 */ /* 0x000fe20000410000 */
[----:B--2---:R-:W-:Y:S01]  /*fce0*/  MOV R3, R24 ;  /* 0x0000001800037202 */ /* 0x004fe20000000f00 */
[----:B------:R-:W-:Y:S01]  /*fcf0*/  FMUL.FTZ R24, R2, R160 ;  /* 0x000000a002187220 */ /* 0x000fe20000410000 */
[----:B------:R-:W-:Y:S01]  /*fd00*/  MOV R160, R195 ;  /* 0x000000c300a07202 */ /* 0x000fe20000000f00 */
[----:B------:R-:W-:Y:S03]  /*fd10*/  FMUL.FTZ R99, R0, R99 ;  /* 0x0000006300637220 */ /* 0x000fe60000410000 */
[----:B------:R-:W2:Y:S01]  /*fd20*/  LDSM.16.MT88.4 R20, [R218] ;  /* 0x00000000da14783b */ /* 0x000ea20000004200 */
[C---:B------:R-:W-:Y:S02]  /*fd30*/  FMUL.FTZ R100, R2.reuse, R100 ;  /* 0x0000006402647220 */ /* 0x040fe40000410000 */
[----:B------:R-:W-:Y:S02]  /*fd40*/  FMUL.FTZ R101, R2, R101 ;  /* 0x0000006502657220 */ /* 0x000fe40000410000 */
[C---:B------:R-:W-:Y:S02]  /*fd50*/  FMUL.FTZ R102, R0.reuse, R102 ;  /* 0x0000006600667220 */ /* 0x040fe40000410000 */
[----:B------:R-:W-:Y:S01]  /*fd60*/  FMUL.FTZ R103, R0, R103 ;  /* 0x0000006700677220 */ /* 0x000fe20000410000 */
[----:B------:R-:W2:Y:S01]  /*fd70*/  LDSM.16.MT88.4 R28, [R221] ;  /* 0x00000000dd1c783b */ /* 0x000ea20000004200 */
[----:B------:R-:W-:Y:S02]  /*fd80*/  FMUL.FTZ R104, R2, R104 ;  /* 0x0000006802687220 */ /* 0x000fe40000410000 */
[C---:B---3--:R-:W-:Y:S01]  /*fd90*/  FMUL.FTZ R6, R0.reuse, R142 ;  /* 0x0000008e00067220 */ /* 0x048fe20000410000 */
[----:B------:R-:W-:Y:S01]  /*fda0*/  F2FP.BF16.PACK_AB R142, R43, R195 ;  /* 0x000000c32b8e723e */ /* 0x000fe200000010ff */
[----:B------:R-:W-:Y:S01]  /*fdb0*/  FMUL.FTZ R7, R0, R143 ;  /* 0x0000008f00077220 */ /* 0x000fe20000410000 */
[----:B----4-:R-:W-:Y:S01]  /*fdc0*/  F2FP.BF16.PACK_AB R143, R48, R42 ;  /* 0x0000002a308f723e */ /* 0x010fe200000010ff */
[----:B------:R-:W-:Y:S01]  /*fdd0*/  FMUL.FTZ R105, R2, R105 ;  /* 0x0000006902697220 */ /* 0x000fe20000410000 */
[----:B------:R-:W-:Y:S01]  /*fde0*/  LDSM.16.MT88.4 R44, [R217+0x3000] ;  /* 0x00300000d92c783b */ /* 0x000fe20000004200 */
[----:B------:R-:W-:Y:S01]  /*fdf0*/  MOV R195, R194 ;  /* 0x000000c200c37202 */ /* 0x000fe20000000f00 */
[C---:B------:R-:W-:Y:S01]  /*fe00*/  FMUL.FTZ R106, R0.reuse, R106 ;  /* 0x0000006a006a7220 */ /* 0x040fe20000410000 */
[----:B------:R-:W-:Y:S01]  /*fe10*/  MOV R194, R190 ;  /* 0x000000be00c27202 */ /* 0x000fe20000000f00 */
[----:B------:R-:W-:Y:S01]  /*fe20*/  FMUL.FTZ R107, R0, R107 ;  /* 0x0000006b006b7220 */ /* 0x000fe20000410000 */
[----:B------:R-:W-:Y:S01]  /*fe30*/  MOV R190, R40 ;  /* 0x0000002800be7202 */ /* 0x000fe20000000f00 */
[C---:B------:R-:W-:Y:S01]  /*fe40*/  FMUL.FTZ R40, R2.reuse, R176 ;  /* 0x000000b002287220 */ /* 0x040fe20000410000 */
[----:B------:R-:W-:Y:S01]  /*fe50*/  MOV R176, R160 ;  /* 0x000000a000b07202 */ /* 0x000fe20000000f00 */
[----:B------:R-:W-:Y:S01]  /*fe60*/  LDSM.16.MT88.4 R144, [R218+0x3000] ;  /* 0x00300000da90783b */ /* 0x000fe20000004200 */
[C---:B------:R-:W-:Y:S02]  /*fe70*/  FMUL.FTZ R108, R2.reuse, R108 ;  /* 0x0000006c026c7220 */ /* 0x040fe40000410000 */
[----:B------:R-:W-:Y:S02]  /*fe80*/  FMUL.FTZ R109, R2, R109 ;  /* 0x0000006d026d7220 */ /* 0x000fe40000410000 */
[C---:B------:R-:W-:Y:S02]  /*fe90*/  FMUL.FTZ R110, R0.reuse, R110 ;  /* 0x0000006e006e7220 */ /* 0x040fe40000410000 */
[----:B------:R-:W-:Y:S01]  /*fea0*/  FMUL.FTZ R111, R0, R111 ;  /* 0x0000006f006f7220 */ /* 0x000fe20000410000 */
[C---:B-1----:R-:W-:Y:S01]  /*feb0*/  HMMA.16816.F32.BF16 R4, R140.reuse, R12, R4 ;  /* 0x0000000c8c04723c */ /* 0x042fe20000041804 */
[----:B------:R-:W0:Y:S04]  /*fec0*/  LDGDEPBAR ;  /* 0x00000000000079af */ /* 0x000e280000000000 */
        /* <DEDUP_REMOVED lines=8> */
[----:B------:R-:W1:Y:S03]  /*ff50*/  LDSM.16.MT88.4 R36, [R220] ;  /* 0x00000000dc24783b */ /* 0x000e660000004200 */
[----:B------:R-:W-:Y:S01]  /*ff60*/  FMUL.FTZ R15, R0, R151 ;  /* 0x00000097000f7220 */ /* 0x000fe20000410000 */
[----:B------:R-:W-:Y:S01]  /*ff70*/  MOV R151, R25 ;  /* 0x0000001900977202 */ /* 0x000fe20000000f00 */
[----:B------:R-:W-:Y:S01]  /*ff80*/  FMUL.FTZ R25, R2, R161 ;  /* 0x000000a102197220 */ /* 0x000fe20000410000 */
[----:B------:R-:W-:Y:S01]  /*ff90*/  MOV R150, R34 ;  /* 0x0000002200967202 */ /* 0x000fe20000000f00 */
[C---:B------:R-:W-:Y:S01]  /*ffa0*/  FMUL.FTZ R114, R0.reuse, R114 ;  /* 0x0000007200727220 */ /* 0x040fe20000410000 */
[----:B------:R-:W-:Y:S01]  /*ffb0*/  MOV R162, R149 ;  /* 0x0000009500a27202 */ /* 0x000fe20000000f00 */
[----:B------:R-:W-:Y:S01]  /*ffc0*/  FMUL.FTZ R115, R0, R115 ;  /* 0x0000007300737220 */ /* 0x000fe20000410000 */
[C---:B--2---:R-:W-:Y:S03]  /*ffd0*/  HMMA.16816.F32.BF16 R12, R140.reuse, R20, R12 ;  /* 0x000000148c0c723c */ /* 0x044fe6000004180c */
[----:B------:R-:W-:Y:S01]  /*ffe0*/  MOV R163, R150 ;  /* 0x0000009600a37202 */ /* 0x000fe20000000f00 */
[C---:B------:R-:W-:Y:S01]  /*fff0*/  FMUL.FTZ R116, R2.reuse, R116 ;  /* 0x0000007402747220 */ /* 0x040fe20000410000 */
[----:B------:R-:W-:Y:S01]  /*10000*/  MOV R161, R148 ;  /* 0x0000009400a17202 */ /* 0x000fe20000000f00 */
[C---:B------:R-:W-:Y:S02]  /*10010*/  FMUL.FTZ R117, R2.reuse, R117 ;  /* 0x0000007502757220 */ /* 0x040fe40000410000 */
        /* <DEDUP_REMOVED lines=17> */
[----:B------:R-:W-:Y:S01]  /*10130*/  LDSM.16.MT88.4 R160, [R220+0x800] ;  /* 0x00080000dca0783b */ /* 0x000fe20000004200 */
[----:B------:R-:W-:Y:S02]  /*10140*/  FMUL.FTZ R118, R0, R118 ;  /* 0x0000007600767220 */ /* 0x000fe40000410000 */
[C---:B------:R-:W-:Y:S04]  /*10150*/  HMMA.16816.F32.BF16 R24, R140.reuse, R30, R24 ;  /* 0x0000001e8c18723c */ /* 0x040fe80000041818 */
[C---:B------:R-:W-:Y:S01]  /*10160*/  FMUL.FTZ R28, R2.reuse, R164 ;  /* 0x000000a4021c7220 */ /* 0x040fe20000410000 */
[----:B------:R-:W-:Y:S01]  /*10170*/  MOV R164, R151 ;  /* 0x0000009700a47202 */ /* 0x000fe20000000f00 */
[----:B------:R-:W-:Y:S01]  /*10180*/  FMUL.FTZ R29, R2, R165 ;  /* 0x000000a5021d7220 */ /* 0x000fe20000410000 */
[----:B------:R-:W2:Y:S01]  /*10190*/  LDSM.16.MT88.4 R148, [R221+0x3000] ;  /* 0x00300000dd94783b */ /* 0x000ea20000004200 */
[C---:B------:R-:W-:Y:S01]  /*101a0*/  FMUL.FTZ R30, R0.reuse, R166 ;  /* 0x000000a6001e7220 */ /* 0x040fe20000410000 */
[----:B------:R-:W-:Y:S03]  /*101b0*/  MOV R184, R164 ;  /* 0x000000a400b87202 */ /* 0x000fe60000000f00 */
[C---:B------:R-:W-:Y:S01]  /*101c0*/  FMUL.FTZ R31, R0.reuse, R167 ;  /* 0x000000a7001f7220 */ /* 0x040fe20000410000 */
[----:B------:R-:W-:Y:S01]  /*101d0*/  MOV R164, R159 ;  /* 0x0000009f00a47202 */ /* 0x000fe20000000f00 */
[----:B------:R-:W-:Y:S01]  /*101e0*/  FMUL.FTZ R119, R0, R119 ;  /* 0x0000007700777220 */ /* 0x000fe20000410000 */
[----:B------:R-:W-:Y:S01]  /*101f0*/  MOV R165, R158 ;  /* 0x0000009e00a57202 */ /* 0x000fe20000000f00 */
[C---:B------:R-:W-:Y:S01]  /*10200*/  FMUL.FTZ R120, R2.reuse, R120 ;  /* 0x0000007802787220 */ /* 0x040fe20000410000 */
[----:B------:R-:W-:Y:S01]  /*10210*/  MOV R166, R157 ;  /* 0x0000009d00a67202 */ /* 0x000fe20000000f00 */
[----:B------:R-:W-:Y:S01]  /*10220*/  FMUL.FTZ R121, R2, R121 ;  /* 0x0000007902797220 */ /* 0x000fe20000410000 */
[C---:B-1----:R-:W-:Y:S03]  /*10230*/  HMMA.16816.F32.BF16 R28, R140.reuse, R36, R28 ;  /* 0x000000248c1c723c */ /* 0x042fe6000004181c */
[C---:B------:R-:W-:Y:S01]  /*10240*/  FMUL.FTZ R34, R0.reuse, R170 ;  /* 0x000000aa00227220 */ /* 0x040fe20000410000 */
[----:B------:R-:W-:Y:S01]  /*10250*/  MOV R170, R135 ;  /* 0x0000008700aa7202 */ /* 0x000fe20000000f00 */
[C---:B------:R-:W-:Y:S01]  /*10260*/  FMUL.FTZ R122, R0.reuse, R122 ;  /* 0x0000007a007a7220 */ /* 0x040fe20000410000 */
[----:B------:R-:W-:Y:S01]  /*10270*/  MOV R135, R35 ;  /* 0x0000002300877202 */ /* 0x000fe20000000f00 */
[----:B------:R-:W-:Y:S02]  /*10280*/  FMUL.FTZ R35, R0, R171 ;  /* 0x000000ab00237220 */ /* 0x000fe40000410000 */
[C---:B------:R-:W-:Y:S03]  /*10290*/  FMUL.FTZ R36, R2.reuse, R172 ;  /* 0x000000ac02247220 */ /* 0x040fe60000410000 */
[--C-:B------:R-:W-:Y:S02]  /*102a0*/  FFMA.FTZ R135, R135, c[0x0][0x2d0], -R138.reuse ;  /* 0x0000b40087877a23 */ /* 0x100fe4000001088a */
[C---:B------:R-:W-:Y:S03]  /*102b0*/  HMMA.16816.F32.BF16 R32, R140.reuse, R38, R32 ;  /* 0x000000268c20723c */ /* 0x040fe60000041820 */
[----:B------:R-:W-:Y:S01]  /*102c0*/  FMUL.FTZ R37, R2, R173 ;  /* 0x000000ad02257220 */ /* 0x000fe20000410000 */
[----:B------:R-:W-:Y:S01]  /*102d0*/  MOV R173, R152 ;  /* 0x0000009800ad7202 */ /* 0x000fe20000000f00 */
[C---:B------:R-:W-:Y:S01]  /*102e0*/  FMUL.FTZ R123, R0.reuse, R123 ;  /* 0x0000007b007b7220 */ /* 0x040fe20000410000 */
[----:B------:R-:W1:Y:S01]  /*102f0*/  LDSM.16.MT88.4 R152, [R220+0x3000] ;  /* 0x00300000dc98783b */ /* 0x000e620000004200 */
[C---:B------:R-:W-:Y:S01]  /*10300*/  FMUL.FTZ R38, R0.reuse, R174 ;  /* 0x000000ae00267220 */ /* 0x040fe20000410000 */
[----:B------:R-:W-:Y:S01]  /*10310*/  MOV R174, R211 ;  /* 0x000000d300ae7202 */ /* 0x000fe20000000f00 */
[----:B------:R-:W-:Y:S03]  /*10320*/  FMUL.FTZ R39, R0, R175 ;  /* 0x000000af00277220 */ /* 0x000fe60000410000 */
[C---:B------:R-:W-:Y:S02]  /*10330*/  FMUL.FTZ R124, R2.reuse, R124 ;  /* 0x0000007c027c7220 */ /* 0x040fe40000410000 */
[----:B------:R-:W-:Y:S02]  /*10340*/  FMUL.FTZ R125, R2, R125 ;  /* 0x0000007d027d7220 */ /* 0x000fe40000410000 */
[C---:B------:R-:W-:Y:S03]  /*10350*/  HMMA.16816.F32.BF16 R36, R140.reuse, R44, R36 ;  /* 0x0000002c8c24723c */ /* 0x040fe60000041824 */
[C---:B------:R-:W-:Y:S02]  /*10360*/  FMUL.FTZ R126, R0.reuse, R126 ;  /* 0x0000007e007e7220 */ /* 0x040fe40000410000 */
[----:B------:R-:W-:Y:S02]  /*10370*/  FMUL.FTZ R127, R0, R127 ;  /* 0x0000007f007f7220 */ /* 0x000fe40000410000 */
[C---:B------:R-:W-:Y:S01]  /*10380*/  FMUL.FTZ R44, R2.reuse, R180 ;  /* 0x000000b4022c7220 */ /* 0x040fe20000410000 */
[C---:B------:R-:W-:Y:S04]  /*10390*/  HMMA.16816.F32.BF16 R40, R140.reuse, R46, R40 ;  /* 0x0000002e8c28723c */ /* 0x040fe80000041828 */
[----:B------:R-:W-:Y:S01]  /*103a0*/  MOV R180, R190 ;  /* 0x000000be00b47202 */ /* 0x000fe20000000f00 */
[C---:B------:R-:W-:Y:S01]  /*103b0*/  FMUL.FTZ R45, R2.reuse, R181 ;  /* 0x000000b5022d7220 */ /* 0x040fe20000410000 */
[----:B------:R-:W-:Y:S01]  /*103c0*/  MOV R190, R49 ;  /* 0x0000003100be7202 */ /* 0x000fe20000000f00 */
[----:B------:R-:W-:Y:S01]  /*103d0*/  FMUL.FTZ R49, R2, R185 ;  /* 0x000000b902317220 */ /* 0x000fe20000410000 */
[----:B------:R-:W-:Y:S01]  /*103e0*/  MOV R185, R3 ;  /* 0x0000000300b97202 */ /* 0x000fe20000000f00 */
[--C-:B------:R-:W-:Y:S03]  /*103f0*/  FFMA.FTZ R3, R196, c[0x0][0x2d0], -R138.reuse ;  /* 0x0000b400c4037a23 */ /* 0x100fe6000001088a */
[C---:B------:R-:W-:Y:S01]  /*10400*/  FMUL.FTZ R47, R0.reuse, R183 ;  /* 0x000000b7002f7220 */ /* 0x040fe20000410000 */
[----:B------:R-:W-:Y:S01]  /*10410*/  MOV R196, R212 ;  /* 0x000000d400c47202 */ /* 0x000fe20000000f00 */
[----:B------:R3:W-:Y:S01]  /*10420*/  MUFU.EX2 R183, R3 ;  /* 0x0000000300b77308 */ /* 0x0007e20000000800 */
[----:B------:R-:W-:Y:S01]  /*10430*/  FMUL.FTZ R46, R0, R182 ;  /* 0x000000b6002e7220 */ /* 0x000fe20000410000 */
[----:B------:R-:W-:Y:S01]  /*10440*/  MOV R181, R156 ;  /* 0x0000009c00b57202 */ /* 0x000fe20000000f00 */
[C---:B------:R-:W-:Y:S01]  /*10450*/  FMUL.FTZ R128, R2.reuse, R128 ;  /* 0x0000008002807220 */ /* 0x040fe20000410000 */
[----:B------:R-:W-:Y:S01]  /*10460*/  LDSM.16.MT88.4 R156, [R221+0x800] ;  /* 0x00080000dd9c783b */ /* 0x000fe20000004200 */
[----:B------:R-:W-:Y:S01]  /*10470*/  MOV R182, R191 ;  /* 0x000000bf00b67202 */ /* 0x000fe20000000f00 */
[----:B------:R-:W-:Y:S01]  /*10480*/  FMUL.FTZ R129, R2, R129 ;  /* 0x0000008102817220 */ /* 0x000fe20000410000 */
[----:B------:R-:W-:Y:S01]  /*10490*/  MOV R191, R50 ;  /* 0x0000003200bf7202 */ /* 0x000fe20000000f00 */
[C---:B------:R-:W-:Y:S03]  /*104a0*/  HMMA.16816.F32.BF16 R44, R140.reuse, R144, R44 ;  /* 0x000000908c2c723c */ /* 0x040fe6000004182c */
[C---:B------:R-:W-:Y:S01]  /*104b0*/  FMUL.FTZ R50, R0.reuse, R186 ;  /* 0x000000ba00327220 */ /* 0x040fe20000410000 */
[----:B------:R-:W-:Y:S01]  /*104c0*/  MOV R186, R51 ;  /* 0x0000003300ba7202 */ /* 0x000fe20000000f00 */
[C---:B------:R-:W-:Y:S01]  /*104d0*/  FMUL.FTZ R51, R0.reuse, R187 ;  /* 0x000000bb00337220 */ /* 0x040fe20000410000 */
[----:B------:R-:W-:Y:S01]  /*104e0*/  MOV R187, R210 ;  /* 0x000000d200bb7202 */ /* 0x000fe20000000f00 */
[C---:B------:R-:W-:Y:S02]  /*104f0*/  FMUL.FTZ R130, R0.reuse, R130 ;  /* 0x0000008200827220 */ /* 0x040fe40000410000 */
[----:B------:R-:W-:Y:S03]  /*10500*/  FMUL.FTZ R131, R0, R131 ;  /* 0x0000008300837220 */ /* 0x000fe60000410000 */
[C---:B------:R-:W-:Y:S01]  /*10510*/  HMMA.16816.F32.BF16 R48, R140.reuse, R146, R48 ;  /* 0x000000928c30723c */ /* 0x040fe20000041830 */
[----:B------:R-:W4:Y:S02]  /*10520*/  LDSM.16.MT88.4 R144, [R217+0x6000] ;  /* 0x00600000d990783b */ /* 0x000f240000004200 */
[----:B---3--:R-:W-:Y:S01]  /*10530*/  FFMA.FTZ R3, R197, c[0x0][0x2d0], -R138 ;  /* 0x0000b400c5037a23 */ /* 0x008fe2000001088a */
[----:B------:R-:W-:Y:S04]  /*10540*/  MOV R197, R213 ;  /* 0x000000d500c57202 */ /* 0x000fe80000000f00 */
[C---:B--2---:R-:W-:Y:S01]  /*10550*/  HMMA.16816.F32.BF16 R52, R140.reuse, R148, R52 ;  /* 0x000000948c34723c */ /* 0x044fe20000041834 */
[----:B------:R2:W-:Y:S07]  /*10560*/  MUFU.EX2 R172, R3 ;  /* 0x0000000300ac7308 */ /* 0x0005ee0000000800 */
[C---:B------:R-:W-:Y:S01]  /*10570*/  HMMA.16816.F32.BF16 R56, R140.reuse, R150, R56 ;  /* 0x000000968c38723c */ /* 0x040fe20000041838 */
[----:B------:R-:W3:Y:S07]  /*10580*/  LDSM.16.MT88.4 R148, [R218+0x6000] ;  /* 0x00600000da94783b */ /* 0x000eee0000004200 */
[C---:B-1----:R-:W-:Y:S08]  /*10590*/  HMMA.16816.F32.BF16 R60, R140.reuse, R152, R60 ;  /* 0x000000988c3c723c */ /* 0x042ff0000004183c */
[C---:B------:R-:W-:Y:S01]  /*105a0*/  HMMA.16816.F32.BF16 R64, R140.reuse, R154, R64 ;  /* 0x0000009a8c40723c */ /* 0x040fe20000041840 */
[----:B------:R-:W1:Y:S03]  /*105b0*/  LDSM.16.MT88.4 R152, [R221+0x6000] ;  /* 0x00600000dd98783b */ /* 0x000e660000004200 */
[--C-:B--2---:R-:W-:Y:S04]  /*105c0*/  FFMA.FTZ R3, R198, c[0x0][0x2d0], -R134.reuse ;  /* 0x0000b400c6037a23 */ /* 0x104fe80000010886 */
[----:B------:R2:W-:Y:S01]  /*105d0*/  MUFU.EX2 R213, R3 ;  /* 0x0000000300d57308 */ /* 0x0005e20000000800 */
[C---:B----4-:R-:W-:Y:S08]  /*105e0*/  HMMA.16816.F32.BF16 R68, R140.reuse, R144, R68 ;  /* 0x000000908c44723c */ /* 0x050ff00000041844 */
[C---:B------:R-:W-:Y:S01]  /*105f0*/  HMMA.16816.F32.BF16 R72, R140.reuse, R146, R72 ;  /* 0x000000928c48723c */ /* 0x040fe20000041848 */
[----:B------:R-:W4:Y:S07]  /*10600*/  LDSM.16.MT88.4 R144, [R220+0x6000] ;  /* 0x00600000dc90783b */ /* 0x000f2e0000004200 */
[C---:B---3--:R-:W-:Y:S04]  /*10610*/  HMMA.16816.F32.BF16 R76, R140.reuse, R148, R76 ;  /* 0x000000948c4c723c */ /* 0x048fe8000004184c */
[----:B--2---:R-:W-:Y:S04]  /*10620*/  FFMA.FTZ R3, R199, c[0x0][0x2d0], -R134 ;  /* 0x0000b400c7037a23 */ /* 0x004fe80000010886 */
[C---:B------:R-:W-:Y:S01]  /*10630*/  HMMA.16816.F32.BF16 R80, R140.reuse, R150, R80 ;  /* 0x000000968c50723c */ /* 0x040fe20000041850 */
[----:B------:R-:W2:Y:S01]  /*10640*/  LDSM.16.MT88.4 R148, [R217+0x9000] ;  /* 0x00900000d994783b */ /* 0x000ea20000004200 */
[----:B------:R3:W-:Y:S06]  /*10650*/  MUFU.EX2 R212, R3 ;  /* 0x0000000300d47308 */ /* 0x0007ec0000000800 */
[C---:B-1----:R-:W-:Y:S08]  /*10660*/  HMMA.16816.F32.BF16 R84, R140.reuse, R152, R84 ;  /* 0x000000988c54723c */ /* 0x042ff00000041854 */
[C---:B------:R-:W-:Y:S01]  /*10670*/  HMMA.16816.F32.BF16 R88, R140.reuse, R154, R88 ;  /* 0x0000009a8c58723c */ /* 0x040fe20000041858 */
[----:B------:R-:W1:Y:S07]  /*10680*/  LDSM.16.MT88.4 R152, [R218+0x9000] ;  /* 0x00900000da98783b */ /* 0x000e6e0000004200 */
[C---:B----4-:R-:W-:Y:S04]  /*10690*/  HMMA.16816.F32.BF16 R92, R140.reuse, R144, R92 ;  /* 0x000000908c5c723c */ /* 0x050fe8000004185c */
[--C-:B---3--:R-:W-:Y:S04]  /*106a0*/  FFMA.FTZ R3, R204, c[0x0][0x2d0], -R138.reuse ;  /* 0x0000b400cc037a23 */ /* 0x108fe8000001088a */
[----:B------:R3:W-:Y:S01]  /*106b0*/  MUFU.EX2 R175, R3 ;  /* 0x0000000300af7308 */ /* 0x0007e20000000800 */
[C---:B------:R-:W-:Y:S01]  /*106c0*/  HMMA.16816.F32.BF16 R96, R140.reuse, R146, R96 ;  /* 0x000000928c60723c */ /* 0x040fe20000041860 */
[----:B------:R-:W4:Y:S07]  /*106d0*/  LDSM.16.MT88.4 R144, [R221+0x9000] ;  /* 0x00900000dd90783b */ /* 0x000f2e0000004200 */
[C---:B--2---:R-:W-:Y:S08]  /*106e0*/  HMMA.16816.F32.BF16 R100, R140.reuse, R148, R100 ;  /* 0x000000948c64723c */ /* 0x044ff00000041864 */
[C---:B------:R-:W-:Y:S01]  /*106f0*/  HMMA.16816.F32.BF16 R104, R140.reuse, R150, R104 ;  /* 0x000000968c68723c */ /* 0x040fe20000041868 */
[----:B------:R-:W2:Y:S03]  /*10700*/  LDSM.16.MT88.4 R148, [R220+0x9000] ;  /* 0x00900000dc94783b */ /* 0x000ea60000004200 */
[----:B---3--:R-:W-:Y:S04]  /*10710*/  FFMA.FTZ R3, R205, c[0x0][0x2d0], -R138 ;  /* 0x0000b400cd037a23 */ /* 0x008fe8000001088a */
[C---:B-1----:R-:W-:Y:S01]  /*10720*/  HMMA.16816.F32.BF16 R108, R140.reuse, R152, R108 ;  /* 0x000000988c6c723c */ /* 0x042fe2000004186c */
[----:B------:R1:W3:Y:S07]  /*10730*/  MUFU.EX2 R171, R3 ;  /* 0x0000000300ab7308 */ /* 0x0002ee0000000800 */
[C---:B------:R-:W-:Y:S01]  /*10740*/  HMMA.16816.F32.BF16 R112, R140.reuse, R154, R112 ;  /* 0x0000009a8c70723c */ /* 0x040fe20000041870 */
[----:B------:R-:W-:Y:S07]  /*10750*/  LDSM.16.MT88.4 R152, [R218+0x800] ;  /* 0x00080000da98783b */ /* 0x000fee0000004200 */
[C---:B----4-:R-:W-:Y:S08]  /*10760*/  HMMA.16816.F32.BF16 R116, R140.reuse, R144, R116 ;  /* 0x000000908c74723c */ /* 0x050ff00000041874 */
[C---:B------:R-:W-:Y:S01]  /*10770*/  HMMA.16816.F32.BF16 R120, R140.reuse, R146, R120 ;  /* 0x000000928c78723c */ /* 0x040fe20000041878 */
[----:B------:R-:W4:Y:S03]  /*10780*/  LDSM.16.MT88.4 R144, [R217+0x800] ;  /* 0x00080000d990783b */ /* 0x000f260000004200 */
[--C-:B-1----:R-:W-:Y:S04]  /*10790*/  FFMA.FTZ R3, R206, c[0x0][0x2d0], -R134.reuse ;  /* 0x0000b400ce037a23 */ /* 0x102fe80000010886 */
[C---:B--2---:R-:W-:Y:S01]  /*107a0*/  HMMA.16816.F32.BF16 R124, R140.reuse, R148, R124 ;  /* 0x000000948c7c723c */ /* 0x044fe2000004187c */
[----:B------:R1:W-:Y:S07]  /*107b0*/  MUFU.EX2 R211, R3 ;  /* 0x0000000300d37308 */ /* 0x0003ee0000000800 */
[----:B------:R-:W-:Y:S01]  /*107c0*/  HMMA.16816.F32.BF16 R128, R140, R150, R128 ;  /* 0x000000968c80723c */ /* 0x000fe20000041880 */
[----:B------:R-:W2:Y:S06]  /*107d0*/  LDSM.16.MT88.4 R148, [R217+0x3800] ;  /* 0x00380000d994783b */ /* 0x000eac0000004200 */
[----:B---3--:R-:W-:Y:S02]  /*107e0*/  F2FP.BF16.PACK_AB R142, R171, R175 ;  /* 0x000000afab8e723e */ /* 0x008fe400000010ff */
[----:B------:R-:W-:Y:S03]  /*107f0*/  F2FP.BF16.PACK_AB R140, R172, R183 ;  /* 0x000000b7ac8c723e */ /* 0x000fe600000010ff */
[----:B------:R-:W-:Y:S01]  /*10800*/  F2FP.BF16.PACK_AB R141, R212, R213 ;  /* 0x000000d5d48d723e */ /* 0x000fe200000010ff */
[----:B-1----:R-:W-:Y:S04]  /*10810*/  FFMA.FTZ R3, R207, c[0x0][0x2d0], -R134 ;  /* 0x0000b400cf037a23 */ /* 0x002fe80000010886 */
[----:B------:R1:W3:Y:S02]  /*10820*/  MUFU.EX2 R210, R3 ;  /* 0x0000000300d27308 */ /* 0x0002e40000000800 */
[--C-:B-1----:R-:W-:Y:S01]  /*10830*/  FFMA.FTZ R3, R208, c[0x0][0x2d0], -R138.reuse ;  /* 0x0000b400d0037a23 */ /* 0x102fe2000001088a */
[----:B---3--:R-:W-:Y:S07]  /*10840*/  F2FP.BF16.PACK_AB R143, R210, R211 ;  /* 0x000000d3d28f723e */ /* 0x008fee00000010ff */
[----:B------:R1:W-:Y:S01]  /*10850*/  MUFU.EX2 R167, R3 ;  /* 0x0000000300a77308 */ /* 0x0003e20000000800 */
[C---:B----4-:R-:W-:Y:S08]  /*10860*/  HMMA.16816.F32.BF16 R4, R140.reuse, R144, R4 ;  /* 0x000000908c04723c */ /* 0x050ff00000041804 */
[C---:B------:R-:W-:Y:S01]  /*10870*/  HMMA.16816.F32.BF16 R8, R140.reuse, R146, R8 ;  /* 0x000000928c08723c */ /* 0x040fe20000041808 */
[----:B------:R-:W3:Y:S07]  /*10880*/  LDSM.16.MT88.4 R144, [R218+0x3800] ;  /* 0x00380000da90783b */ /* 0x000eee0000004200 */
[C---:B------:R-:W-:Y:S04]  /*10890*/  HMMA.16816.F32.BF16 R12, R140.reuse, R152, R12 ;  /* 0x000000988c0c723c */ /* 0x040fe8000004180c */
[----:B-1----:R-:W-:Y:S04]  /*108a0*/  FFMA.FTZ R3, R209, c[0x0][0x2d0], -R138 ;  /* 0x0000b400d1037a23 */ /* 0x002fe8000001088a */
[C---:B------:R-:W-:Y:S01]  /*108b0*/  HMMA.16816.F32.BF16 R16, R140.reuse, R154, R16 ;  /* 0x0000009a8c10723c */ /* 0x040fe20000041810 */
[----:B------:R1:W4:Y:S01]  /*108c0*/  MUFU.EX2 R169, R3 ;  /* 0x0000000300a97308 */ /* 0x0003220000000800 */
[----:B------:R-:W3:Y:S06]  /*108d0*/  LDSM.16.MT88.4 R152, [R221+0x3800] ;  /* 0x00380000dd98783b */ /* 0x000eec0000004200 */
[C---:B------:R-:W-:Y:S08]  /*108e0*/  HMMA.16816.F32.BF16 R20, R140.reuse, R156, R20 ;  /* 0x0000009c8c14723c */ /* 0x040ff00000041814 */
[C---:B------:R-:W-:Y:S01]  /*108f0*/  HMMA.16816.F32.BF16 R24, R140.reuse, R158, R24 ;  /* 0x0000009e8c18723c */ /* 0x040fe20000041818 */
[----:B------:R-:W4:Y:S07]  /*10900*/  LDSM.16.MT88.4 R156, [R220+0x3800] ;  /* 0x00380000dc9c783b */ /* 0x000f2e0000004200 */
[C---:B------:R-:W-:Y:S04]  /*10910*/  HMMA.16816.F32.BF16 R28, R140.reuse, R160, R28 ;  /* 0x000000a08c1c723c */ /* 0x040fe8000004181c */
[--C-:B-1----:R-:W-:Y:S04]  /*10920*/  FFMA.FTZ R3, R214, c[0x0][0x2d0], -R134.reuse ;  /* 0x0000b400d6037a23 */ /* 0x102fe80000010886 */
[C---:B------:R-:W-:Y:S01]  /*10930*/  HMMA.16816.F32.BF16 R32, R140.reuse, R162, R32 ;  /* 0x000000a28c20723c */ /* 0x040fe20000041820 */
[----:B------:R1:W-:Y:S01]  /*10940*/  MUFU.EX2 R207, R3 ;  /* 0x0000000300cf7308 */ /* 0x0003e20000000800 */
[----:B------:R-:W4:Y:S06]  /*10950*/  LDSM.16.MT88.4 R160, [R217+0x6800] ;  /* 0x00680000d9a0783b */ /* 0x000f2c0000004200 */
[C---:B--2---:R-:W-:Y:S08]  /*10960*/  HMMA.16816.F32.BF16 R36, R140.reuse, R148, R36 ;  /* 0x000000948c24723c */ /* 0x044ff00000041824 */
[C---:B------:R-:W-:Y:S01]  /*10970*/  HMMA.16816.F32.BF16 R40, R140.reuse, R150, R40 ;  /* 0x000000968c28723c */ /* 0x040fe20000041828 */
[----:B------:R-:W2:Y:S07]  /*10980*/  LDSM.16.MT88.4 R148, [R218+0x6800] ;  /* 0x00680000da94783b */ /* 0x000eae0000004200 */
[C---:B---3--:R-:W-:Y:S04]  /*10990*/  HMMA.16816.F32.BF16 R44, R140.reuse, R144, R44 ;  /* 0x000000908c2c723c */ /* 0x048fe8000004182c */
[----:B-1----:R-:W-:Y:S02]  /*109a0*/  FFMA.FTZ R3, R215, c[0x0][0x2d0], -R134 ;  /* 0x0000b400d7037a23 */ /* 0x002fe40000010886 */
[----:B------:R-:W-:Y:S02]  /*109b0*/  MUFU.EX2 R215, R135 ;  /* 0x0000008700d77308 */ /* 0x000fe40000000800 */
[C---:B------:R-:W-:Y:S01]  /*109c0*/  HMMA.16816.F32.BF16 R48, R140.reuse, R146, R48 ;  /* 0x000000928c30723c */ /* 0x040fe20000041830 */
[----:B------:R-:W1:Y:S07]  /*109d0*/  LDSM.16.MT88.4 R144, [R221+0x6800] ;  /* 0x00680000dd90783b */ /* 0x000e6e0000004200 */
[C---:B------:R-:W-:Y:S01]  /*109e0*/  HMMA.16816.F32.BF16 R52, R140.reuse, R152, R52 ;  /* 0x000000988c34723c */ /* 0x040fe20000041834 */
[----:B------:R3:W-:Y:S07]  /*109f0*/  MUFU.EX2 R206, R3 ;  /* 0x0000000300ce7308 */ /* 0x0007ee0000000800 */
[C---:B------:R-:W-:Y:S01]  /*10a00*/  HMMA.16816.F32.BF16 R56, R140.reuse, R154, R56 ;  /* 0x0000009a8c38723c */ /* 0x040fe20000041838 */
[----:B------:R-:W1:Y:S02]  /*10a10*/  LDSM.16.MT88.4 R152, [R220+0x6800] ;  /* 0x00680000dc98783b */ /* 0x000e640000004200 */
[----:B------:R-:W-:Y:S05]  /*10a20*/  MUFU.EX2 R135, R136 ;  /* 0x0000008800877308 */ /* 0x000fea0000000800 */
[C---:B----4-:R-:W-:Y:S08]  /*10a30*/  HMMA.16816.F32.BF16 R60, R140.reuse, R156, R60 ;  /* 0x0000009c8c3c723c */ /* 0x050ff0000004183c */
[C---:B------:R-:W-:Y:S01]  /*10a40*/  HMMA.16816.F32.BF16 R64, R140.reuse, R158, R64 ;  /* 0x0000009e8c40723c */ /* 0x040fe20000041840 */
[----:B------:R-:W4:Y:S03]  /*10a50*/  LDSM.16.MT88.4 R156, [R217+0x9800] ;  /* 0x00980000d99c783b */ /* 0x000f260000004200 */
[--C-:B---3--:R-:W-:Y:S01]  /*10a60*/  FFMA.FTZ R3, R197, c[0x0][0x2d0], -R138.reuse ;  /* 0x0000b400c5037a23 */ /* 0x108fe2000001088a */
[----:B------:R-:W-:Y:S02]  /*10a70*/  MOV R197, R196 ;  /* 0x000000c400c57202 */ /* 0x000fe40000000f00 */
[----:B------:R-:W-:Y:S01]  /*10a80*/  MOV R196, R187 ;  /* 0x000000bb00c47202 */ /* 0x000fe20000000f00 */
[C---:B------:R-:W-:Y:S04]  /*10a90*/  HMMA.16816.F32.BF16 R68, R140.reuse, R160, R68 ;  /* 0x000000a08c44723c */ /* 0x040fe80000041844 */
[----:B------:R-:W-:Y:S02]  /*10aa0*/  MOV R187, R173 ;  /* 0x000000ad00bb7202 */ /* 0x000fe40000000f00 */
[----:B------:R-:W-:Y:S02]  /*10ab0*/  MOV R173, R170 ;  /* 0x000000aa00ad7202 */ /* 0x000fe40000000f00 */
[C---:B------:R-:W-:Y:S01]  /*10ac0*/  HMMA.16816.F32.BF16 R72, R140.reuse, R162, R72 ;  /* 0x000000a28c48723c */ /* 0x040fe20000041848 */
[----:B------:R3:W-:Y:S01]  /*10ad0*/  MUFU.EX2 R170, R3 ;  /* 0x0000000300aa7308 */ /* 0x0007e20000000800 */
[----:B------:R-:W-:Y:S06]  /*10ae0*/  LDSM.16.MT88.4 R160, [R220+0x1000] ;  /* 0x00100000dca0783b */ /* 0x000fec0000004200 */
[C---:B--2---:R-:W-:Y:S08]  /*10af0*/  HMMA.16816.F32.BF16 R76, R140.reuse, R148, R76 ;  /* 0x000000948c4c723c */ /* 0x044ff0000004184c */
[C---:B------:R-:W-:Y:S01]  /*10b00*/  HMMA.16816.F32.BF16 R80, R140.reuse, R150, R80 ;  /* 0x000000968c50723c */ /* 0x040fe20000041850 */
[----:B------:R-:W2:Y:S07]  /*10b10*/  LDSM.16.MT88.4 R148, [R218+0x9800] ;  /* 0x00980000da94783b */ /* 0x000eae0000004200 */
[C---:B-1----:R-:W-:Y:S04]  /*10b20*/  HMMA.16816.F32.BF16 R84, R140.reuse, R144, R84 ;  /* 0x000000908c54723c */ /* 0x042fe80000041854 */
[----:B---3--:R-:W-:Y:S01]  /*10b30*/  FFMA.FTZ R3, R197, c[0x0][0x2d0], -R138 ;  /* 0x0000b400c5037a23 */ /* 0x008fe2000001088a */
[----:B------:R-:W-:Y:S02]  /*10b40*/  MOV R197, R196 ;  /* 0x000000c400c57202 */ /* 0x000fe40000000f00 */
[----:B------:R-:W-:Y:S01]  /*10b50*/  MOV R196, R173 ;  /* 0x000000ad00c47202 */ /* 0x000fe20000000f00 */
[C---:B------:R-:W-:Y:S01]  /*10b60*/  HMMA.16816.F32.BF16 R88, R140.reuse, R146, R88 ;  /* 0x000000928c58723c */ /* 0x040fe20000041858 */
[----:B------:R-:W1:Y:S03]  /*10b70*/  LDSM.16.MT88.4 R144, [R221+0x9800] ;  /* 0x00980000dd90783b */ /* 0x000e660000004200 */
[----:B------:R-:W-:Y:S02]  /*10b80*/  MOV R173, R168 ;  /* 0x000000a800ad7202 */ /* 0x000fe40000000f00 */
[----:B------:R3:W1:Y:S02]  /*10b90*/  MUFU.EX2 R168, R3 ;  /* 0x0000000300a87308 */ /* 0x0006640000000800 */
        /* <DEDUP_REMOVED lines=12> */
[----:B----4-:R-:W-:Y:S01]  /*10c60*/  FFMA.FTZ R3, R197, c[0x0][0x2d0], -R134 ;  /* 0x0000b400c5037a23 */ /* 0x010fe20000010886 */
[----:B------:R-:W-:Y:S02]  /*10c70*/  MOV R197, R196 ;  /* 0x000000c400c57202 */ /* 0x000fe40000000f00 */
[----:B------:R-:W-:Y:S01]  /*10c80*/  MOV R196, R202 ;  /* 0x000000ca00c47202 */ /* 0x000fe20000000f00 */
[C---:B------:R-:W-:Y:S01]  /*10c90*/  HMMA.16816.F32.BF16 R120, R140.reuse, R146, R120 ;  /* 0x000000928c78723c */ /* 0x040fe20000041878 */
[----:B------:R1:W4:Y:S01]  /*10ca0*/  MUFU.EX2 R202, R3 ;  /* 0x0000000300ca7308 */ /* 0x0003220000000800 */
[----:B------:R-:W2:Y:S06]  /*10cb0*/  LDSM.16.MT88.4 R144, [R221+0x1000] ;  /* 0x00100000dd90783b */ /* 0x000eac0000004200 */
[C---:B------:R-:W-:Y:S08]  /*10cc0*/  HMMA.16816.F32.BF16 R124, R140.reuse, R152, R124 ;  /* 0x000000988c7c723c */ /* 0x040ff0000004187c */
[----:B------:R-:W-:Y:S01]  /*10cd0*/  HMMA.16816.F32.BF16 R128, R140, R154, R128 ;  /* 0x0000009a8c80723c */ /* 0x000fe20000041880 */
[----:B------:R-:W2:Y:S06]  /*10ce0*/  LDSM.16.MT88.4 R152, [R217+0x4000] ;  /* 0x00400000d998783b */ /* 0x000eac0000004200 */
[----:B------:R-:W-:Y:S01]  /*10cf0*/  F2FP.BF16.PACK_AB R140, R169, R167 ;  /* 0x000000a7a98c723e */ /* 0x000fe200000010ff */
[--C-:B-1----:R-:W-:Y:S01]  /*10d00*/  FFMA.FTZ R3, R196, c[0x0][0x2d0], -R138.reuse ;  /* 0x0000b400c4037a23 */ /* 0x102fe2000001088a */
[----:B------:R-:W-:Y:S03]  /*10d10*/  MOV R196, R174 ;  /* 0x000000ae00c47202 */ /* 0x000fe60000000f00 */
[----:B------:R1:W-:Y:S01]  /*10d20*/  MUFU.EX2 R174, R3 ;  /* 0x0000000300ae7308 */ /* 0x0003e20000000800 */
[----:B------:R-:W-:Y:S02]  /*10d30*/  F2FP.BF16.PACK_AB R142, R168, R170 ;  /* 0x000000aaa88e723e */ /* 0x000fe400000010ff */
[----:B------:R-:W-:Y:S02]  /*10d40*/  F2FP.BF16.PACK_AB R141, R206, R207 ;  /* 0x000000cfce8d723e */ /* 0x000fe400000010ff */
[----:B----4-:R-:W-:Y:S07]  /*10d50*/  F2FP.BF16.PACK_AB R143, R202, R203 ;  /* 0x000000cbca8f723e */ /* 0x010fee00000010ff */
[C---:B---3--:R-:W-:Y:S08]  /*10d60*/  HMMA.16816.F32.BF16 R4, R140.reuse, R156, R4 ;  /* 0x0000009c8c04723c */ /* 0x048ff00000041804 */
[C---:B------:R-:W-:Y:S01]  /*10d70*/  HMMA.16816.F32.BF16 R8, R140.reuse, R158, R8 ;  /* 0x0000009e8c08723c */ /* 0x040fe20000041808 */
[----:B------:R-:W3:Y:S03]  /*10d80*/  LDSM.16.MT88.4 R156, [R218+0x4000] ;  /* 0x00400000da9c783b */ /* 0x000ee60000004200 */
[----:B-1----:R-:W-:Y:S04]  /*10d90*/  FFMA.FTZ R3, R173, c[0x0][0x2d0], -R138 ;  /* 0x0000b400ad037a23 */ /* 0x002fe8000001088a */
[C---:B--2---:R-:W-:Y:S01]  /*10da0*/  HMMA.16816.F32.BF16 R12, R140.reuse, R148, R12 ;  /* 0x000000948c0c723c */ /* 0x044fe2000004180c */
[----:B------:R1:W2:Y:S07]  /*10db0*/  MUFU.EX2 R173, R3 ;  /* 0x0000000300ad7308 */ /* 0x0002ae0000000800 */
[C---:B------:R-:W-:Y:S01]  /*10dc0*/  HMMA.16816.F32.BF16 R16, R140.reuse, R150, R16 ;  /* 0x000000968c10723c */ /* 0x040fe20000041810 */
[----:B------:R-:W4:Y:S07]  /*10dd0*/  LDSM.16.MT88.4 R148, [R221+0x4000] ;  /* 0x00400000dd94783b */ /* 0x000f2e0000004200 */
[C---:B------:R-:W-:Y:S08]  /*10de0*/  HMMA.16816.F32.BF16 R20, R140.reuse, R144, R20 ;  /* 0x000000908c14723c */ /* 0x040ff00000041814 */
[C---:B------:R-:W-:Y:S01]  /*10df0*/  HMMA.16816.F32.BF16 R24, R140.reuse, R146, R24 ;  /* 0x000000928c18723c */ /* 0x040fe20000041818 */
[----:B------:R-:W2:Y:S03]  /*10e00*/  LDSM.16.MT88.4 R144, [R220+0x4000] ;  /* 0x00400000dc90783b */ /* 0x000ea60000004200 */
[--C-:B-1----:R-:W-:Y:S01]  /*10e10*/  FFMA.FTZ R3, R197, c[0x0][0x2d0], -R134.reuse ;  /* 0x0000b400c5037a23 */ /* 0x102fe20000010886 */
[----:B------:R-:W-:Y:S03]  /*10e20*/  MOV R197, R201 ;  /* 0x000000c900c57202 */ /* 0x000fe60000000f00 */
[C---:B------:R-:W-:Y:S01]  /*10e30*/  HMMA.16816.F32.BF16 R28, R140.reuse, R160, R28 ;  /* 0x000000a08c1c723c */ /* 0x040fe2000004181c */
[----:B------:R1:W-:Y:S07]  /*10e40*/  MUFU.EX2 R201, R3 ;  /* 0x0000000300c97308 */ /* 0x0003ee0000000800 */
[C---:B------:R-:W-:Y:S01]  /*10e50*/  HMMA.16816.F32.BF16 R32, R140.reuse, R162, R32 ;  /* 0x000000a28c20723c */ /* 0x040fe20000041820 */
[----:B------:R-:W2:Y:S07]  /*10e60*/  LDSM.16.MT88.4 R160, [R217+0x7000] ;  /* 0x00700000d9a0783b */ /* 0x000eae0000004200 */
[C---:B------:R-:W-:Y:S08]  /*10e70*/  HMMA.16816.F32.BF16 R36, R140.reuse, R152, R36 ;  /* 0x000000988c24723c */ /* 0x040ff00000041824 */
[C---:B------:R-:W-:Y:S01]  /*10e80*/  HMMA.16816.F32.BF16 R40, R140.reuse, R154, R40 ;  /* 0x0000009a8c28723c */ /* 0x040fe20000041828 */
[----:B------:R-:W2:Y:S03]  /*10e90*/  LDSM.16.MT88.4 R152, [R218+0x7000] ;  /* 0x00700000da98783b */ /* 0x000ea60000004200 */
[----:B-1----:R-:W-:Y:S01]  /*10ea0*/  FFMA.FTZ R3, R196, c[0x0][0x2d0], -R134 ;  /* 0x0000b400c4037a23 */ /* 0x002fe20000010886 */
[----:B------:R-:W-:Y:S03]  /*10eb0*/  MOV R196, R200 ;  /* 0x000000c800c47202 */ /* 0x000fe60000000f00 */
[C---:B---3--:R-:W-:Y:S01]  /*10ec0*/  HMMA.16816.F32.BF16 R44, R140.reuse, R156, R44 ;  /* 0x0000009c8c2c723c */ /* 0x048fe2000004182c */
[----:B------:R1:W3:Y:S07]  /*10ed0*/  MUFU.EX2 R200, R3 ;  /* 0x0000000300c87308 */ /* 0x0002ee0000000800 */
[C---:B------:R-:W-:Y:S01]  /*10ee0*/  HMMA.16816.F32.BF16 R48, R140.reuse, R158, R48 ;  /* 0x0000009e8c30723c */ /* 0x040fe20000041830 */
[----:B------:R-:W3:Y:S07]  /*10ef0*/  LDSM.16.MT88.4 R156, [R221+0x7000] ;  /* 0x00700000dd9c783b */ /* 0x000eee0000004200 */
[C---:B----4-:R-:W-:Y:S08]  /*10f00*/  HMMA.16816.F32.BF16 R52, R140.reuse, R148, R52 ;  /* 0x000000948c34723c */ /* 0x050ff00000041834 */
[C---:B------:R-:W-:Y:S01]  /*10f10*/  HMMA.16816.F32.BF16 R56, R140.reuse, R150, R56 ;  /* 0x000000968c38723c */ /* 0x040fe20000041838 */
[----:B------:R-:W4:Y:S03]  /*10f20*/  LDSM.16.MT88.4 R148, [R220+0x7000] ;  /* 0x00700000dc94783b */ /* 0x000f260000004200 */
[----:B-1----:R-:W-:Y:S04]  /*10f30*/  FFMA.FTZ R3, R197, c[0x0][0x2d0], -R138 ;  /* 0x0000b400c5037a23 */ /* 0x002fe8000001088a */
[C---:B--2---:R-:W-:Y:S01]  /*10f40*/  HMMA.16816.F32.BF16 R60, R140.reuse, R144, R60 ;  /* 0x000000908c3c723c */ /* 0x044fe2000004183c */
[----:B------:R1:W2:Y:S07]  /*10f50*/  MUFU.EX2 R214, R3 ;  /* 0x0000000300d67308 */ /* 0x0002ae0000000800 */
[C---:B------:R-:W-:Y:S01]  /*10f60*/  HMMA.16816.F32.BF16 R64, R140.reuse, R146, R64 ;  /* 0x000000928c40723c */ /* 0x040fe20000041840 */
[----:B------:R-:W2:Y:S07]  /*10f70*/  LDSM.16.MT88.4 R144, [R217+0xa000] ;  /* 0x00a00000d990783b */ /* 0x000eae0000004200 */
[C---:B------:R-:W-:Y:S08]  /*10f80*/  HMMA.16816.F32.BF16 R68, R140.reuse, R160, R68 ;  /* 0x000000a08c44723c */ /* 0x040ff00000041844 */
[C---:B------:R-:W-:Y:S01]  /*10f90*/  HMMA.16816.F32.BF16 R72, R140.reuse, R162, R72 ;  /* 0x000000a28c48723c */ /* 0x040fe20000041848 */
[----:B------:R-:W-:Y:S03]  /*10fa0*/  LDSM.16.MT88.4 R160, [R221+0x1800] ;  /* 0x00180000dda0783b */ /* 0x000fe60000004200 */
[--C-:B-1----:R-:W-:Y:S04]  /*10fb0*/  FFMA.FTZ R3, R196, c[0x0][0x2d0], -R134.reuse ;  /* 0x0000b400c4037a23 */ /* 0x102fe80000010886 */
[C---:B------:R-:W-:Y:S01]  /*10fc0*/  HMMA.16816.F32.BF16 R76, R140.reuse, R152, R76 ;  /* 0x000000988c4c723c */ /* 0x040fe2000004184c */
[----:B------:R1:W-:Y:S07]  /*10fd0*/  MUFU.EX2 R199, R3 ;  /* 0x0000000300c77308 */ /* 0x0003ee0000000800 */
[C---:B------:R-:W-:Y:S01]  /*10fe0*/  HMMA.16816.F32.BF16 R80, R140.reuse, R154, R80 ;  /* 0x0000009a8c50723c */ /* 0x040fe20000041850 */
[----:B------:R-:W2:Y:S07]  /*10ff0*/  LDSM.16.MT88.4 R152, [R218+0xa000] ;  /* 0x00a00000da98783b */ /* 0x000eae0000004200 */
[C---:B---3--:R-:W-:Y:S08]  /*11000*/  HMMA.16816.F32.BF16 R84, R140.reuse, R156, R84 ;  /* 0x0000009c8c54723c */ /* 0x048ff00000041854 */
[C---:B------:R-:W-:Y:S01]  /*11010*/  HMMA.16816.F32.BF16 R88, R140.reuse, R158, R88 ;  /* 0x0000009e8c58723c */ /* 0x040fe20000041858 */
[----:B------:R-:W3:Y:S03]  /*11020*/  LDSM.16.MT88.4 R156, [R221+0xa000] ;  /* 0x00a00000dd9c783b */ /* 0x000ee60000004200 */
[----:B-1----:R-:W-:Y:S04]  /*11030*/  FFMA.FTZ R3, R187, c[0x0][0x2d0], -R134 ;  /* 0x0000b400bb037a23 */ /* 0x002fe80000010886 */
[C---:B----4-:R-:W-:Y:S01]  /*11040*/  HMMA.16816.F32.BF16 R92, R140.reuse, R148, R92 ;  /* 0x000000948c5c723c */ /* 0x050fe2000004185c */
[----:B------:R1:W4:Y:S07]  /*11050*/  MUFU.EX2 R198, R3 ;  /* 0x0000000300c67308 */ /* 0x00032e0000000800 */
[C---:B------:R-:W-:Y:S01]  /*11060*/  HMMA.16816.F32.BF16 R96, R140.reuse, R150, R96 ;  /* 0x000000968c60723c */ /* 0x040fe20000041860 */
[----:B------:R-:W4:Y:S07]  /*11070*/  LDSM.16.MT88.4 R148, [R220+0xa000] ;  /* 0x00a00000dc94783b */ /* 0x000f2e0000004200 */
[C---:B--2---:R-:W-:Y:S08]  /*11080*/  HMMA.16816.F32.BF16 R100, R140.reuse, R144, R100 ;  /* 0x000000908c64723c */ /* 0x044ff00000041864 */
[C---:B------:R-:W-:Y:S01]  /*11090*/  HMMA.16816.F32.BF16 R104, R140.reuse, R146, R104 ;  /* 0x000000928c68723c */ /* 0x040fe20000041868 */
[----:B------:R-:W2:Y:S03]  /*110a0*/  LDSM.16.MT88.4 R144, [R217+0x1800] ;  /* 0x00180000d990783b */ /* 0x000ea60000004200 */
        /* <DEDUP_REMOVED lines=8> */
[----:B-1----:R-:W-:Y:S01]  /*11130*/  FFMA.FTZ R3, R185, c[0x0][0x2d0], -R138 ;  /* 0x0000b400b9037a23 */ /* 0x002fe2000001088a */
[----:B------:R-:W-:Y:S03]  /*11140*/  MOV R185, R188 ;  /* 0x000000bc00b97202 */ /* 0x000fe60000000f00 */
[C---:B----4-:R-:W-:Y:S01]  /*11150*/  HMMA.16816.F32.BF16 R124, R140.reuse, R148, R124 ;  /* 0x000000948c7c723c */ /* 0x050fe2000004187c */
[----:B------:R1:W-:Y:S07]  /*11160*/  MUFU.EX2 R208, R3 ;  /* 0x0000000300d07308 */ /* 0x0003ee0000000800 */
[----:B------:R-:W-:Y:S01]  /*11170*/  HMMA.16816.F32.BF16 R128, R140, R150, R128 ;  /* 0x000000968c80723c */ /* 0x000fe20000041880 */
[----:B------:R-:W4:Y:S06]  /*11180*/  LDSM.16.MT88.4 R148, [R217+0x4800] ;  /* 0x00480000d994783b */ /* 0x000f2c0000004200 */
[----:B------:R-:W-:Y:S02]  /*11190*/  F2FP.BF16.PACK_AB R140, R173, R174 ;  /* 0x000000aead8c723e */ /* 0x000fe400000010ff */
[----:B------:R-:W-:Y:S03]  /*111a0*/  F2FP.BF16.PACK_AB R141, R200, R201 ;  /* 0x000000c9c88d723e */ /* 0x000fe600000010ff */
[----:B------:R-:W-:Y:S02]  /*111b0*/  F2FP.BF16.PACK_AB R142, R214, R215 ;  /* 0x000000d7d68e723e */ /* 0x000fe400000010ff */
[----:B------:R-:W-:Y:S01]  /*111c0*/  F2FP.BF16.PACK_AB R143, R198, R199 ;  /* 0x000000c7c68f723e */ /* 0x000fe200000010ff */
[--C-:B-1----:R-:W-:Y:S06]  /*111d0*/  FFMA.FTZ R3, R193, c[0x0][0x2d0], -R134.reuse ;  /* 0x0000b400c1037a23 */ /* 0x102fec0000010886 */
[C---:B--2---:R-:W-:Y:S01]  /*111e0*/  HMMA.16816.F32.BF16 R4, R140.reuse, R144, R4 ;  /* 0x000000908c04723c */ /* 0x044fe20000041804 */
[----:B------:R1:W-:Y:S07]  /*111f0*/  MUFU.EX2 R193, R3 ;  /* 0x0000000300c17308 */ /* 0x0003ee0000000800 */
[C---:B------:R-:W-:Y:S01]  /*11200*/  HMMA.16816.F32.BF16 R8, R140.reuse, R146, R8 ;  /* 0x000000928c08723c */ /* 0x040fe20000041808 */
[----:B------:R-:W2:Y:S07]  /*11210*/  LDSM.16.MT88.4 R144, [R218+0x4800] ;  /* 0x00480000da90783b */ /* 0x000eae0000004200 */
[C---:B------:R-:W-:Y:S08]  /*11220*/  HMMA.16816.F32.BF16 R12, R140.reuse, R152, R12 ;  /* 0x000000988c0c723c */ /* 0x040ff0000004180c */
[C---:B------:R-:W-:Y:S01]  /*11230*/  HMMA.16816.F32.BF16 R16, R140.reuse, R154, R16 ;  /* 0x0000009a8c10723c */ /* 0x040fe20000041810 */
[----:B------:R-:W2:Y:S03]  /*11240*/  LDSM.16.MT88.4 R152, [R221+0x4800] ;  /* 0x00480000dd98783b */ /* 0x000ea60000004200 */
[----:B-1----:R-:W-:Y:S04]  /*11250*/  FFMA.FTZ R3, R192, c[0x0][0x2d0], -R134 ;  /* 0x0000b400c0037a23 */ /* 0x002fe80000010886 */
[C---:B------:R-:W-:Y:S01]  /*11260*/  HMMA.16816.F32.BF16 R20, R140.reuse, R160, R20 ;  /* 0x000000a08c14723c */ /* 0x040fe20000041814 */
[----:B------:R1:W-:Y:S07]  /*11270*/  MUFU.EX2 R192, R3 ;  /* 0x0000000300c07308 */ /* 0x0003ee0000000800 */
[C---:B------:R-:W-:Y:S01]  /*11280*/  HMMA.16816.F32.BF16 R24, R140.reuse, R162, R24 ;  /* 0x000000a28c18723c */ /* 0x040fe20000041818 */
[----:B------:R-:W-:Y:S07]  /*11290*/  LDSM.16.MT88.4 R160, [R217+0x7800] ;  /* 0x00780000d9a0783b */ /* 0x000fee0000004200 */
[C---:B---3--:R-:W-:Y:S08]  /*112a0*/  HMMA.16816.F32.BF16 R28, R140.reuse, R156, R28 ;  /* 0x0000009c8c1c723c */ /* 0x048ff0000004181c */
[C---:B------:R-:W-:Y:S01]  /*112b0*/  HMMA.16816.F32.BF16 R32, R140.reuse, R158, R32 ;  /* 0x0000009e8c20723c */ /* 0x040fe20000041820 */
[----:B------:R-:W3:Y:S03]  /*112c0*/  LDSM.16.MT88.4 R156, [R220+0x4800] ;  /* 0x00480000dc9c783b */ /* 0x000ee60000004200 */
[--C-:B-1----:R-:W-:Y:S04]  /*112d0*/  FFMA.FTZ R3, R184, c[0x0][0x2d0], -R138.reuse ;  /* 0x0000b400b8037a23 */ /* 0x102fe8000001088a */
[C---:B----4-:R-:W-:Y:S01]  /*112e0*/  HMMA.16816.F32.BF16 R36, R140.reuse, R148, R36 ;  /* 0x000000948c24723c */ /* 0x050fe20000041824 */
[----:B------:R1:W-:Y:S01]  /*112f0*/  MUFU.EX2 R205, R3 ;  /* 0x0000000300cd7308 */ /* 0x0003e20000000800 */
[----:B------:R-:W4:Y:S06]  /*11300*/  LDL.LU R184, [R1+0x10] ;  /* 0x0000100001b87983 */ /* 0x000f2c0000300800 */
[C---:B------:R-:W-:Y:S01]  /*11310*/  HMMA.16816.F32.BF16 R40, R140.reuse, R150, R40 ;  /* 0x000000968c28723c */ /* 0x040fe20000041828 */
[----:B------:R-:W3:Y:S07]  /*11320*/  LDSM.16.MT88.4 R148, [R218+0x7800] ;  /* 0x00780000da94783b */ /* 0x000eee0000004200 */
[C---:B--2---:R-:W-:Y:S08]  /*11330*/  HMMA.16816.F32.BF16 R44, R140.reuse, R144, R44 ;  /* 0x000000908c2c723c */ /* 0x044ff0000004182c */
[C---:B------:R-:W-:Y:S01]  /*11340*/  HMMA.16816.F32.BF16 R48, R140.reuse, R146, R48 ;  /* 0x000000928c30723c */ /* 0x040fe20000041830 */
[----:B------:R-:W2:Y:S03]  /*11350*/  LDSM.16.MT88.4 R144, [R221+0x7800] ;  /* 0x00780000dd90783b */ /* 0x000ea60000004200 */
[----:B-1----:R-:W-:Y:S01]  /*11360*/  FFMA.FTZ R3, R182, c[0x0][0x2d0], -R138 ;  /* 0x0000b400b6037a23 */ /* 0x002fe2000001088a */
[----:B------:R-:W-:Y:S03]  /*11370*/  MOV R182, R178 ;  /* 0x000000b200b67202 */ /* 0x000fe60000000f00 */
[C---:B------:R-:W-:Y:S01]  /*11380*/  HMMA.16816.F32.BF16 R52, R140.reuse, R152, R52 ;  /* 0x000000988c34723c */ /* 0x040fe20000041834 */
[----:B------:R1:W-:Y:S07]  /*11390*/  MUFU.EX2 R204, R3 ;  /* 0x0000000300cc7308 */ /* 0x0003ee0000000800 */
[C---:B------:R-:W-:Y:S01]  /*113a0*/  HMMA.16816.F32.BF16 R56, R140.reuse, R154, R56 ;  /* 0x0000009a8c38723c */ /* 0x040fe20000041838 */
[----:B------:R-:W2:Y:S07]  /*113b0*/  LDSM.16.MT88.4 R152, [R220+0x7800] ;  /* 0x00780000dc98783b */ /* 0x000eae0000004200 */
[C---:B---3--:R-:W-:Y:S08]  /*113c0*/  HMMA.16816.F32.BF16 R60, R140.reuse, R156, R60 ;  /* 0x0000009c8c3c723c */ /* 0x048ff0000004183c */
[C---:B------:R-:W-:Y:S01]  /*113d0*/  HMMA.16816.F32.BF16 R64, R140.reuse, R158, R64 ;  /* 0x0000009e8c40723c */ /* 0x040fe20000041840 */
[----:B------:R-:W3:Y:S03]  /*113e0*/  LDSM.16.MT88.4 R156, [R217+0xa800] ;  /* 0x00a80000d99c783b */ /* 0x000ee60000004200 */
[--C-:B-1----:R-:W-:Y:S04]  /*113f0*/  FFMA.FTZ R3, R191, c[0x0][0x2d0], -R134.reuse ;  /* 0x0000b400bf037a23 */ /* 0x102fe80000010886 */
[C---:B------:R-:W-:Y:S01]  /*11400*/  HMMA.16816.F32.BF16 R68, R140.reuse, R160, R68 ;  /* 0x000000a08c44723c */ /* 0x040fe20000041844 */
[----:B------:R1:W-:Y:S07]  /*11410*/  MUFU.EX2 R191, R3 ;  /* 0x0000000300bf7308 */ /* 0x0003ee0000000800 */
[C---:B------:R-:W-:Y:S01]  /*11420*/  HMMA.16816.F32.BF16 R72, R140.reuse, R162, R72 ;  /* 0x000000a28c48723c */ /* 0x040fe20000041848 */
[----:B------:R-:W-:Y:S07]  /*11430*/  LDSM.16.MT88.4 R160, [R217+0x5000] ;  /* 0x00500000d9a0783b */ /* 0x000fee0000004200 */
[C---:B------:R-:W-:Y:S08]  /*11440*/  HMMA.16816.F32.BF16 R76, R140.reuse, R148, R76 ;  /* 0x000000948c4c723c */ /* 0x040ff0000004184c */
[C---:B------:R-:W-:Y:S01]  /*11450*/  HMMA.16816.F32.BF16 R80, R140.reuse, R150, R80 ;  /* 0x000000968c50723c */ /* 0x040fe20000041850 */
[----:B------:R-:W3:Y:S03]  /*11460*/  LDSM.16.MT88.4 R148, [R218+0xa800] ;  /* 0x00a80000da94783b */ /* 0x000ee60000004200 */
[----:B-1----:R-:W-:Y:S01]  /*11470*/  FFMA.FTZ R3, R181, c[0x0][0x2d0], -R134 ;  /* 0x0000b400b5037a23 */ /* 0x002fe20000010886 */
[----:B------:R-:W-:Y:S03]  /*11480*/  MOV R181, R190 ;  /* 0x000000be00b57202 */ /* 0x000fe60000000f00 */
[C---:B--2---:R-:W-:Y:S01]  /*11490*/  HMMA.16816.F32.BF16 R84, R140.reuse, R144, R84 ;  /* 0x000000908c54723c */ /* 0x044fe20000041854 */
[----:B------:R1:W-:Y:S07]  /*114a0*/  MUFU.EX2 R190, R3 ;  /* 0x0000000300be7308 */ /* 0x0003ee0000000800 */
[C---:B------:R-:W-:Y:S01]  /*114b0*/  HMMA.16816.F32.BF16 R88, R140.reuse, R146, R88 ;  /* 0x000000928c58723c */ /* 0x040fe20000041858 */
[----:B------:R-:W2:Y:S07]  /*114c0*/  LDSM.16.MT88.4 R144, [R221+0xa800] ;  /* 0x00a80000dd90783b */ /* 0x000eae0000004200 */
[C---:B------:R-:W-:Y:S08]  /*114d0*/  HMMA.16816.F32.BF16 R92, R140.reuse, R152, R92 ;  /* 0x000000988c5c723c */ /* 0x040ff0000004185c */
[C---:B------:R-:W-:Y:S01]  /*114e0*/  HMMA.16816.F32.BF16 R96, R140.reuse, R154, R96 ;  /* 0x0000009a8c60723c */ /* 0x040fe20000041860 */
[----:B------:R-:W2:Y:S03]  /*114f0*/  LDSM.16.MT88.4 R152, [R220+0xa800] ;  /* 0x00a80000dc98783b */ /* 0x000ea60000004200 */
[--C-:B-1----:R-:W-:Y:S01]  /*11500*/  FFMA.FTZ R3, R181, c[0x0][0x2d0], -R138.reuse ;  /* 0x0000b400b5037a23 */ /* 0x102fe2000001088a */
[----:B------:R-:W-:Y:S03]  /*11510*/  MOV R181, R177 ;  /* 0x000000b100b57202 */ /* 0x000fe60000000f00 */
[C---:B---3--:R-:W-:Y:S01]  /*11520*/  HMMA.16816.F32.BF16 R100, R140.reuse, R156, R100 ;  /* 0x0000009c8c64723c */ /* 0x048fe20000041864 */
[----:B------:R1:W-:Y:S07]  /*11530*/  MUFU.EX2 R197, R3 ;  /* 0x0000000300c57308 */ /* 0x0003ee0000000800 */
[C---:B------:R-:W-:Y:S01]  /*11540*/  HMMA.16816.F32.BF16 R104, R140.reuse, R158, R104 ;  /* 0x0000009e8c68723c */ /* 0x040fe20000041868 */
[----:B------:R-:W3:Y:S07]  /*11550*/  LDSM.16.MT88.4 R156, [R217+0x2000] ;  /* 0x00200000d99c783b */ /* 0x000eee0000004200 */
[C---:B------:R-:W-:Y:S08]  /*11560*/  HMMA.16816.F32.BF16 R108, R140.reuse, R148, R108 ;  /* 0x000000948c6c723c */ /* 0x040ff0000004186c */
[C---:B------:R-:W-:Y:S01]  /*11570*/  HMMA.16816.F32.BF16 R112, R140.reuse, R150, R112 ;  /* 0x000000968c70723c */ /* 0x040fe20000041870 */
[----:B------:R-:W3:Y:S03]  /*11580*/  LDSM.16.MT88.4 R148, [R218+0x2000] ;  /* 0x00200000da94783b */ /* 0x000ee60000004200 */
[----:B-1----:R-:W-:Y:S01]  /*11590*/  FFMA.FTZ R3, R180, c[0x0][0x2d0], -R138 ;  /* 0x0000b400b4037a23 */ /* 0x002fe2000001088a */
[----:B------:R-:W-:Y:S03]  /*115a0*/  MOV R180, R176 ;  /* 0x000000b000b47202 */ /* 0x000fe60000000f00 */
[C---:B--2---:R-:W-:Y:S01]  /*115b0*/  HMMA.16816.F32.BF16 R116, R140.reuse, R144, R116 ;  /* 0x000000908c74723c */ /* 0x044fe20000041874 */
[----:B------:R1:W2:Y:S07]  /*115c0*/  MUFU.EX2 R196, R3 ;  /* 0x0000000300c47308 */ /* 0x0002ae0000000800 */
[C---:B------:R-:W-:Y:S01]  /*115d0*/  HMMA.16816.F32.BF16 R120, R140.reuse, R146, R120 ;  /* 0x000000928c78723c */ /* 0x040fe20000041878 */
[----:B------:R-:W3:Y:S07]  /*115e0*/  LDSM.16.MT88.4 R144, [R221+0x2000] ;  /* 0x00200000dd90783b */ /* 0x000eee0000004200 */
[C---:B------:R-:W-:Y:S08]  /*115f0*/  HMMA.16816.F32.BF16 R124, R140.reuse, R152, R124 ;  /* 0x000000988c7c723c */ /* 0x040ff0000004187c */
[----:B------:R-:W-:Y:S01]  /*11600*/  HMMA.16816.F32.BF16 R128, R140, R154, R128 ;  /* 0x0000009a8c80723c */ /* 0x000fe20000041880 */
[----:B------:R-:W3:Y:S03]  /*11610*/  LDSM.16.MT88.4 R152, [R220+0x2000] ;  /* 0x00200000dc98783b */ /* 0x000ee60000004200 */
[--C-:B-1----:R-:W-:Y:S01]  /*11620*/  FFMA.FTZ R3, R189, c[0x0][0x2d0], -R134.reuse ;  /* 0x0000b400bd037a23 */ /* 0x102fe20000010886 */
[----:B--2---:R-:W-:Y:S02]  /*11630*/  F2FP.BF16.PACK_AB R136, R196, R197 ;  /* 0x000000c5c488723e */ /* 0x004fe400000010ff */
[----:B------:R-:W-:Y:S01]  /*11640*/  F2FP.BF16.PACK_AB R140, R208, R209 ;  /* 0x000000d1d08c723e */ /* 0x000fe200000010ff */
[----:B------:R1:W-:Y:S01]  /*11650*/  MUFU.EX2 R189, R3 ;  /* 0x0000000300bd7308 */ /* 0x0003e20000000800 */
[----:B------:R-:W-:Y:S03]  /*11660*/  F2FP.BF16.PACK_AB R141, R192, R193 ;  /* 0x000000c1c08d723e */ /* 0x000fe600000010ff */
[----:B------:R-:W-:Y:S02]  /*11670*/  F2FP.BF16.PACK_AB R142, R204, R205 ;  /* 0x000000cdcc8e723e */ /* 0x000fe400000010ff */
[----:B------:R-:W-:Y:S07]  /*11680*/  F2FP.BF16.PACK_AB R143, R190, R191 ;  /* 0x000000bfbe8f723e */ /* 0x000fee00000010ff */
[C---:B---3--:R-:W-:Y:S08]  /*11690*/  HMMA.16816.F32.BF16 R4, R140.reuse, R156, R4 ;  /* 0x0000009c8c04723c */ /* 0x048ff00000041804 */
[C---:B------:R-:W-:Y:S01]  /*116a0*/  HMMA.16816.F32.BF16 R8, R140.reuse, R158, R8 ;  /* 0x0000009e8c08723c */ /* 0x040fe20000041808 */
[----:B------:R-:W2:Y:S03]  /*116b0*/  LDSM.16.MT88.4 R156, [R218+0x5000] ;  /* 0x00500000da9c783b */ /* 0x000ea60000004200 */
[--C-:B-1----:R-:W-:Y:S02]  /*116c0*/  FFMA.FTZ R3, R179, c[0x0][0x2d0], -R134.reuse ;  /* 0x0000b400b3037a23 */ /* 0x102fe40000010886 */
[----:B------:R-:W-:Y:S02]  /*116d0*/  FFMA.FTZ R134, R137, c[0x0][0x2d0], -R134 ;  /* 0x0000b40089867a23 */ /* 0x000fe40000010886 */
[C---:B------:R-:W-:Y:S01]  /*116e0*/  HMMA.16816.F32.BF16 R12, R140.reuse, R148, R12 ;  /* 0x000000948c0c723c */ /* 0x040fe2000004180c */
[----:B------:R1:W3:Y:S01]  /*116f0*/  MUFU.EX2 R188, R3 ;  /* 0x0000000300bc7308 */ /* 0x0002e20000000800 */
[----:B------:R-:W-:Y:S06]  /*11700*/  LDSM.16.MT88.4 R176, [R217+0x5800] ;  /* 0x00580000d9b0783b */ /* 0x000fec0000004200 */
[C---:B------:R-:W-:Y:S02]  /*11710*/  HMMA.16816.F32.BF16 R16, R140.reuse, R150, R16 ;  /* 0x000000968c10723c */ /* 0x040fe40000041810 */
[----:B------:R-:W2:Y:S01]  /*11720*/  LDSM.16.MT88.4 R148, [R221+0x5000] ;  /* 0x00500000dd94783b */ /* 0x000ea20000004200 */
[----:B------:R-:W-:Y:S05]  /*11730*/  MUFU.EX2 R134, R134 ;  /* 0x0000008600867308 */ /* 0x000fea0000000800 */
[C---:B------:R-:W-:Y:S08]  /*11740*/  HMMA.16816.F32.BF16 R20, R140.reuse, R144, R20 ;  /* 0x000000908c14723c */ /* 0x040ff00000041814 */
[C---:B------:R-:W-:Y:S01]  /*11750*/  HMMA.16816.F32.BF16 R24, R140.reuse, R146, R24 ;  /* 0x000000928c18723c */ /* 0x040fe20000041818 */
[----:B------:R-:W4:Y:S03]  /*11760*/  LDSM.16.MT88.4 R144, [R220+0x5000] ;  /* 0x00500000dc90783b */ /* 0x000f260000004200 */
[--C-:B-1----:R-:W-:Y:S01]  /*11770*/  FFMA.FTZ R3, R195, c[0x0][0x2d0], -R138.reuse ;  /* 0x0000b400c3037a23 */ /* 0x102fe2000001088a */
[----:B---3--:R-:W-:Y:S03]  /*11780*/  F2FP.BF16.PACK_AB R137, R188, R189 ;  /* 0x000000bdbc89723e */ /* 0x008fe600000010ff */
[C---:B------:R-:W-:Y:S01]  /*11790*/  HMMA.16816.F32.BF16 R28, R140.reuse, R152, R28 ;  /* 0x000000988c1c723c */ /* 0x040fe2000004181c */
[----:B------:R1:W-:Y:S07]  /*117a0*/  MUFU.EX2 R195, R3 ;  /* 0x0000000300c37308 */ /* 0x0003ee0000000800 */
[C---:B------:R-:W-:Y:S01]  /*117b0*/  HMMA.16816.F32.BF16 R32, R140.reuse, R154, R32 ;  /* 0x0000009a8c20723c */ /* 0x040fe20000041820 */
[----:B------:R-:W3:Y:S07]  /*117c0*/  LDSM.16.MT88.4 R152, [R217+0x8000] ;  /* 0x00800000d998783b */ /* 0x000eee0000004200 */
[C---:B------:R-:W-:Y:S08]  /*117d0*/  HMMA.16816.F32.BF16 R36, R140.reuse, R160, R36 ;  /* 0x000000a08c24723c */ /* 0x040ff00000041824 */
[C---:B------:R-:W-:Y:S01]  /*117e0*/  HMMA.16816.F32.BF16 R40, R140.reuse, R162, R40 ;  /* 0x000000a28c28723c */ /* 0x040fe20000041828 */
[----:B------:R-:W3:Y:S03]  /*117f0*/  LDSM.16.MT88.4 R160, [R218+0x8000] ;  /* 0x00800000daa0783b */ /* 0x000ee60000004200 */
[----:B-1----:R-:W-:Y:S04]  /*11800*/  FFMA.FTZ R3, R194, c[0x0][0x2d0], -R138 ;  /* 0x0000b400c2037a23 */ /* 0x002fe8000001088a */
[C---:B--2---:R-:W-:Y:S01]  /*11810*/  HMMA.16816.F32.BF16 R44, R140.reuse, R156, R44 ;  /* 0x0000009c8c2c723c */ /* 0x044fe2000004182c */
[----:B------:R-:W2:Y:S01]  /*11820*/  LDL.LU R138, [R1+0x18] ;  /* 0x00001800018a7983 */ /* 0x000ea20000300800 */
[----:B------:R1:W1:Y:S06]  /*11830*/  MUFU.EX2 R194, R3 ;  /* 0x0000000300c27308 */ /* 0x00026c0000000800 */
[C---:B------:R-:W-:Y:S01]  /*11840*/  HMMA.16816.F32.BF16 R48, R140.reuse, R158, R48 ;  /* 0x0000009e8c30723c */ /* 0x040fe20000041830 */
[----:B------:R-:W3:Y:S07]  /*11850*/  LDSM.16.MT88.4 R156, [R221+0x8000] ;  /* 0x00800000dd9c783b */ /* 0x000eee0000004200 */
[C---:B------:R-:W-:Y:S04]  /*11860*/  HMMA.16816.F32.BF16 R52, R140.reuse, R148, R52 ;  /* 0x000000948c34723c */ /* 0x040fe80000041834 */
[----:B----4-:R-:W-:Y:S02]  /*11870*/  FFMA.FTZ R2, R2, R184, R185 ;  /* 0x000000b802027223 */ /* 0x010fe400000100b9 */
[----:B------:R-:W-:Y:S02]  /*11880*/  LDSM.16.MT88.4 R184, [R218+0x5800] ;  /* 0x00580000dab8783b */ /* 0x000fe40000004200 */
[C---:B------:R-:W-:Y:S04]  /*11890*/  HMMA.16816.F32.BF16 R56, R140.reuse, R150, R56 ;  /* 0x000000968c38723c */ /* 0x040fe80000041838 */
[----:B-1----:R-:W-:Y:S02]  /*118a0*/  MOV R3, R171 ;  /* 0x000000ab00037202 */ /* 0x002fe40000000f00 */
[----:B------:R-:W1:Y:S02]  /*118b0*/  LDSM.16.MT88.4 R148, [R220+0x8000] ;  /* 0x00800000dc94783b */ /* 0x000e640000004200 */
[C---:B------:R-:W-:Y:S08]  /*118c0*/  HMMA.16816.F32.BF16 R60, R140.reuse, R144, R60 ;  /* 0x000000908c3c723c */ /* 0x040ff0000004183c */
[C---:B------:R-:W-:Y:S01]  /*118d0*/  HMMA.16816.F32.BF16 R64, R140.reuse, R146, R64 ;  /* 0x000000928c40723c */ /* 0x040fe20000041840 */
[----:B------:R-:W4:Y:S07]  /*118e0*/  LDSM.16.MT88.4 R144, [R217+0xb000] ;  /* 0x00b00000d990783b */ /* 0x000f2e0000004200 */
[C---:B---3--:R-:W-:Y:S08]  /*118f0*/  HMMA.16816.F32.BF16 R68, R140.reuse, R152, R68 ;  /* 0x000000988c44723c */ /* 0x048ff00000041844 */
[C---:B------:R-:W-:Y:S01]  /*11900*/  HMMA.16816.F32.BF16 R72, R140.reuse, R154, R72 ;  /* 0x0000009a8c48723c */ /* 0x040fe20000041848 */
[----:B------:R-:W3:Y:S07]  /*11910*/  LDSM.16.MT88.4 R152, [R218+0xb000] ;  /* 0x00b00000da98783b */ /* 0x000eee0000004200 */
[C---:B------:R-:W-:Y:S08]  /*11920*/  HMMA.16816.F32.BF16 R76, R140.reuse, R160, R76 ;  /* 0x000000a08c4c723c */ /* 0x040ff0000004184c */
[C---:B------:R-:W-:Y:S01]  /*11930*/  HMMA.16816.F32.BF16 R80, R140.reuse, R162, R80 ;  /* 0x000000a28c50723c */ /* 0x040fe20000041850 */
[----:B------:R-:W-:Y:S07]  /*11940*/  LDSM.16.MT88.4 R160, [R221+0x2800] ;  /* 0x00280000dda0783b */ /* 0x000fee0000004200 */
[C---:B------:R-:W-:Y:S08]  /*11950*/  HMMA.16816.F32.BF16 R84, R140.reuse, R156, R84 ;  /* 0x0000009c8c54723c */ /* 0x040ff00000041854 */
[C---:B------:R-:W-:Y:S01]  /*11960*/  HMMA.16816.F32.BF16 R88, R140.reuse, R158, R88 ;  /* 0x0000009e8c58723c */ /* 0x040fe20000041858 */
[----:B------:R-:W3:Y:S07]  /*11970*/  LDSM.16.MT88.4 R156, [R221+0xb000] ;  /* 0x00b00000dd9c783b */ /* 0x000eee0000004200 */
[C---:B-1----:R-:W-:Y:S08]  /*11980*/  HMMA.16816.F32.BF16 R92, R140.reuse, R148, R92 ;  /* 0x000000948c5c723c */ /* 0x042ff0000004185c */
[C---:B------:R-:W-:Y:S01]  /*11990*/  HMMA.16816.F32.BF16 R96, R140.reuse, R150, R96 ;  /* 0x000000968c60723c */ /* 0x040fe20000041860 */
[----:B------:R-:W1:Y:S07]  /*119a0*/  LDSM.16.MT88.4 R148, [R220+0xb000] ;  /* 0x00b00000dc94783b */ /* 0x000e6e0000004200 */
[C---:B----4-:R-:W-:Y:S08]  /*119b0*/  HMMA.16816.F32.BF16 R100, R140.reuse, R144, R100 ;  /* 0x000000908c64723c */ /* 0x050ff00000041864 */
[C---:B------:R-:W-:Y:S01]  /*119c0*/  HMMA.16816.F32.BF16 R104, R140.reuse, R146, R104 ;  /* 0x000000928c68723c */ /* 0x040fe20000041868 */
[----:B------:R-:W4:Y:S07]  /*119d0*/  LDSM.16.MT88.4 R144, [R217+0x2800] ;  /* 0x00280000d990783b */ /* 0x000f2e0000004200 */
[C---:B---3--:R-:W-:Y:S08]  /*119e0*/  HMMA.16816.F32.BF16 R108, R140.reuse, R152, R108 ;  /* 0x000000988c6c723c */ /* 0x048ff0000004186c */
[C---:B------:R-:W-:Y:S01]  /*119f0*/  HMMA.16816.F32.BF16 R112, R140.reuse, R154, R112 ;  /* 0x0000009a8c70723c */ /* 0x040fe20000041870 */
[----:B------:R-:W3:Y:S07]  /*11a00*/  LDSM.16.MT88.4 R152, [R218+0x2800] ;  /* 0x00280000da98783b */ /* 0x000eee0000004200 */
[C---:B------:R-:W-:Y:S07]  /*11a10*/  HMMA.16816.F32.BF16 R116, R140.reuse, R156, R116 ;  /* 0x0000009c8c74723c */ /* 0x040fee0000041874 */
[----:B------:R-:W-:Y:S01]  /*11a20*/  MOV R156, R170 ;  /* 0x000000aa009c7202 */ /* 0x000fe20000000f00 */
[C---:B------:R-:W-:Y:S04]  /*11a30*/  HMMA.16816.F32.BF16 R120, R140.reuse, R158, R120 ;  /* 0x0000009e8c78723c */ /* 0x040fe80000041878 */
[----:B------:R-:W-:Y:S03]  /*11a40*/  MOV R157, R169 ;  /* 0x000000a9009d7202 */ /* 0x000fe60000000f00 */
[----:B------:R-:W-:Y:S01]  /*11a50*/  MOV R159, R168 ;  /* 0x000000a8009f7202 */ /* 0x000fe20000000f00 */
[C---:B-1----:R-:W-:Y:S01]  /*11a60*/  HMMA.16816.F32.BF16 R124, R140.reuse, R148, R124 ;  /* 0x000000948c7c723c */ /* 0x042fe2000004187c */
[----:B------:R-:W1:Y:S07]  /*11a70*/  LDSM.16.MT88.4 R168, [R220+0x2800] ;  /* 0x00280000dca8783b */ /* 0x000e6e0000004200 */
[----:B------:R-:W-:Y:S04]  /*11a80*/  HMMA.16816.F32.BF16 R128, R140, R150, R128 ;  /* 0x000000968c80723c */ /* 0x000fe80000041880 */
[----:B--2---:R-:W-:Y:S01]  /*11a90*/  FFMA.FTZ R0, R0, R138, R139 ;  /* 0x0000008a00007223 */ /* 0x004fe2000001008b */
[----:B------:R-:W-:Y:S02]  /*11aa0*/  F2FP.BF16.PACK_AB R138, R194, R195 ;  /* 0x000000c3c28a723e */ /* 0x000fe400000010ff */
[----:B------:R-:W-:Y:S07]  /*11ab0*/  F2FP.BF16.PACK_AB R139, R134, R135 ;  /* 0x00000087868b723e */ /* 0x000fee00000010ff */
[C---:B----4-:R-:W-:Y:S01]  /*11ac0*/  HMMA.16816.F32.BF16 R140, R136.reuse, R144, R4 ;  /* 0x00000090888c723c */ /* 0x050fe20000041804 */
[----:B------:R-:W2:Y:S07]  /*11ad0*/  LDSM.16.MT88.4 R4, [R221+0x5800] ;  /* 0x00580000dd04783b */ /* 0x000eae0000004200 */
[C---:B------:R-:W-:Y:S07]  /*11ae0*/  HMMA.16816.F32.BF16 R144, R136.reuse, R146, R8 ;  /* 0x000000928890723c */ /* 0x040fee0000041808 */
[----:B------:R-:W-:Y:S01]  /*11af0*/  MOV R8, R159 ;  /* 0x0000009f00087202 */ /* 0x000fe20000000f00 */
[C---:B---3--:R-:W-:Y:S01]  /*11b00*/  HMMA.16816.F32.BF16 R148, R136.reuse, R152, R12 ;  /* 0x000000988894723c */ /* 0x048fe2000004180c */
[----:B------:R-:W-:Y:S03]  /*11b10*/  LDSM.16.MT88.4 R12, [R217+0x8800] ;  /* 0x00880000d90c783b */ /* 0x000fe60000004200 */
[----:B------:R-:W-:Y:S02]  /*11b20*/  MOV R9, R156 ;  /* 0x0000009c00097202 */ /* 0x000fe40000000f00 */
[----:B------:R-:W-:Y:S02]  /*11b30*/  MOV R10, R157 ;  /* 0x0000009d000a7202 */ /* 0x000fe40000000f00 */
[C---:B------:R-:W-:Y:S01]  /*11b40*/  HMMA.16816.F32.BF16 R152, R136.reuse, R154, R16 ;  /* 0x0000009a8898723c */ /* 0x040fe20000041810 */
[----:B------:R-:W-:Y:S03]  /*11b50*/  LDSM.16.MT88.4 R16, [R218+0x8800] ;  /* 0x00880000da10783b */ /* 0x000fe60000004200 */
[----:B------:R-:W-:Y:S04]  /*11b60*/  MOV R11, R167 ;  /* 0x000000a7000b7202 */ /* 0x000fe80000000f00 */
[C---:B------:R-:W-:Y:S07]  /*11b70*/  HMMA.16816.F32.BF16 R156, R136.reuse, R160, R20 ;  /* 0x000000a0889c723c */ /* 0x040fee0000041814 */
[----:B------:R-:W-:Y:S01]  /*11b80*/  MOV R21, R166 ;  /* 0x000000a600157202 */ /* 0x000fe20000000f00 */
[C---:B------:R-:W-:Y:S01]  /*11b90*/  HMMA.16816.F32.BF16 R160, R136.reuse, R162, R24 ;  /* 0x000000a288a0723c */ /* 0x040fe20000041818 */
[----:B------:R-:W-:Y:S03]  /*11ba0*/  LDSM.16.MT88.4 R24, [R220+0x8800] ;  /* 0x00880000dc18783b */ /* 0x000fe60000004200 */
[----:B------:R-:W-:Y:S02]  /*11bb0*/  MOV R22, R165 ;  /* 0x000000a500167202 */ /* 0x000fe40000000f00 */
[----:B------:R-:W-:Y:S02]  /*11bc0*/  MOV R23, R164 ;  /* 0x000000a400177202 */ /* 0x000fe40000000f00 */
        /* <DEDUP_REMOVED lines=11> */
[----:B------:R-:W-:Y:S02]  /*11c80*/  MOV R35, R11 ;  /* 0x0000000b00237202 */ /* 0x000fe40000000f00 */
[----:B------:R-:W1:Y:S01]  /*11c90*/  LDSM.16.MT88.4 R8, [R220+0x5800] ;  /* 0x00580000dc08783b */ /* 0x000e620000004200 */
[C---:B------:R-:W-:Y:S04]  /*11ca0*/  HMMA.16816.F32.BF16 R176, R136.reuse, R178, R40 ;  /* 0x000000b288b0723c */ /* 0x040fe80000041828 */
[----:B------:R-:W-:Y:S02]  /*11cb0*/  MOV R39, R183 ;  /* 0x000000b700277202 */ /* 0x000fe40000000f00 */
[----:B------:R-:W-:Y:S02]  /*11cc0*/  MOV R36, R21 ;  /* 0x0000001500247202 */ /* 0x000fe40000000f00 */
[----:B------:R-:W-:Y:S04]  /*11cd0*/  MOV R41, R182 ;  /* 0x000000b600297202 */ /* 0x000fe80000000f00 */
[----:B------:R-:W-:Y:S01]  /*11ce0*/  MOV R42, R181 ;  /* 0x000000b5002a7202 */ /* 0x000fe20000000f00 */
[----:B------:R-:W-:Y:S01]  /*11cf0*/  FADD.FTZ R2, R41, R2 ;  /* 0x0000000229027221 */ /* 0x000fe20000010000 */
[----:B------:R-:W-:Y:S02]  /*11d00*/  MOV R43, R180 ;  /* 0x000000b4002b7202 */ /* 0x000fe40000000f00 */
[C---:B------:R-:W-:Y:S03]  /*11d10*/  HMMA.16816.F32.BF16 R180, R136.reuse, R184, R44 ;  /* 0x000000b888b4723c */ /* 0x040fe6000004182c */
[----:B------:R-:W-:Y:S01]  /*11d20*/  MOV R37, R22 ;  /* 0x0000001600257202 */ /* 0x000fe20000000f00 */
[----:B------:R-:W-:Y:S01]  /*11d30*/  FADD.FTZ R2, R43, R2 ;  /* 0x000000022b027221 */ /* 0x000fe20000010000 */
[----:B------:R-:W-:Y:S01]  /*11d40*/  MOV R38, R23 ;  /* 0x0000001700267202 */ /* 0x000fe20000000f00 */
[----:B------:R-:W-:Y:S01]  /*11d50*/  FADD.FTZ R0, R42, R0 ;  /* 0x000000002a007221 */ /* 0x000fe20000010000 */
[----:B------:R-:W3:Y:S01]  /*11d60*/  LDSM.16.MT88.4 R20, [R221+0x8800] ;  /* 0x00880000dd14783b */ /* 0x000ee20000004200 */
[C---:B------:R-:W-:Y:S04]  /*11d70*/  HMMA.16816.F32.BF16 R184, R136.reuse, R186, R48 ;  /* 0x000000ba88b8723c */ /* 0x040fe80000041830 */
        /* <DEDUP_REMOVED lines=65> */
[----:B------:R-:W-:Y:S02]  /*12190*/  HMMA.16816.F32.BF16 R128, R136, R6, R128 ;  /* 0x000000068880723c */ /* 0x000fe40000041880 */
[----:B------:R1:W-:Y:S02]  /*121a0*/  STL [R1+0x10], R2 ;  /* 0x0000100201007387 */ /* 0x0003e40000100800 */
[----:B------:R-:W-:Y:S01]  /*121b0*/  FADD.FTZ R0, R134, R0 ;  /* 0x0000000086007221 */ /* 0x000fe20000010000 */
[----:B------:R-:W-:Y:S02]  /*121c0*/  MOV R135, R132 ;  /* 0x0000008400877202 */ /* 0x000fe40000000f00 */
[----:B------:R-:W-:Y:S02]  /*121d0*/  MOV R134, R133 ;  /* 0x0000008500867202 */ /* 0x000fe40000000f00 */
[----:B------:R1:W-:Y:S01]  /*121e0*/  STL [R1+0x18], R0 ;  /* 0x0000180001007387 */ /* 0x0003e20000100800 */
[----:B------:R-:W-:-:S05]  /*121f0*/  @P0 BRA `(.L_x_1288) ;  /* 0xffffb12000000947 */ /* 0x000fca000383ffff */
.L_x_1287:
[----:B------:R-:W-:Y:S02]  /*12200*/  MOV R7, 0x1f ;  /* 0x0000001f00077802 */ /* 0x000fe40000000f00 */
[----:B------:R-:W-:Y:S01]  /*12210*/  MOV R6, 0xffffffff ;  /* 0xffffffff00067802 */ /* 0x000fe20000000f00 */
[----:B------:R-:W-:Y:S06]  /*12220*/  BRA.DIV ~URZ, `(.L_x_1289) ;  /* 0x000032127f007947 */ /* 0x000fec000b800000 */
[----:B-1----:R-:W2:Y:S04]  /*12230*/  LDL R0, [R1+0x10] ;  /* 0x0000100001007983 */ /* 0x002ea80000100800 */
[----:B--2---:R1:W2:Y:S02]  /*12240*/  SHFL.BFLY PT, R4, R0, 0x2, 0x1f ;  /* 0x0c401f0000047f89 */ /* 0x0042a400000e0000 */
.L_x_1327:
        /* <DEDUP_REMOVED lines=9> */
.L_x_1328:
[----:B------:R-:W-:Y:S01]  /*122e0*/  FSETP.NE.FTZ.AND P1, PT, R4, RZ, PT ;  /* 0x000000ff0400720b */ /* 0x000fe20003f35000 */
[----:B--2---:R-:W-:Y:S01]  /*122f0*/  FADD.FTZ R3, R3, R0 ;  /* 0x0000000003037221 */ /* 0x004fe20000010000 */
[----:B------:R-:W-:Y:S02]  /*12300*/  MOV R2, RZ ;  /* 0x000000ff00027202 */ /* 0x000fe40000000f00 */
[----:B-1----:R-:W-:Y:S02]  /*12310*/  MOV R0, RZ ;  /* 0x000000ff00007202 */ /* 0x002fe40000000f00 */
[----:B------:R-:W-:Y:S02]  /*12320*/  FSETP.NE.FTZ.AND P0, PT, R3, RZ, PT ;  /* 0x000000ff0300720b */ /* 0x000fe40003f15000 */
[----:B------:R-:W-:-:S05]  /*12330*/  MOV R138, 0xff800000 ;  /* 0xff800000008a7802 */ /* 0x000fca0000000f00 */
        /* <DEDUP_REMOVED lines=70> */
[----:B------:R3:W4:Y:S01]  /*127a0*/  @P0 MUFU.LG2 R2, R3 ;  /* 0x0000000300020308 */ /* 0x0007220000000c00 */
[----:B--2---:R-:W-:Y:S02]  /*127b0*/  @P1 FMUL.FTZ R5, R4, 0.69314718246459960938 ;  /* 0x3f31721804051820 */ /* 0x004fe40000410000 */
[----:B------:R-:W-:Y:S02]  /*127c0*/  @P1 FMUL.FTZ R4, R6, c[0x0][0x2d0] ;  /* 0x0000b40006041a20 */ /* 0x000fe40000410000 */
[----:B-1----:R-:W-:Y:S02]  /*127d0*/  FMUL.FTZ R142, R0, R142 ;  /* 0x0000008e008e7220 */ /* 0x002fe40000410000 */
[----:B------:R-:W-:Y:S02]  /*127e0*/  @P1 FFMA.FTZ R138, R4, R133, R5 ;  /* 0x00000085048a1223 */ /* 0x000fe40000010005 */
[----:B------:R-:W-:-:S02]  /*127f0*/  FMUL.FTZ R143, R0, R143 ;  /* 0x0000008f008f7220 */ /* 0x000fc40000410000 */
[C---:B------:R-:W-:Y:S02]  /*12800*/  FMUL.FTZ R146, R0.reuse, R146 ;  /* 0x0000009200927220 */ /* 0x040fe40000410000 */
[C---:B------:R-:W-:Y:S02]  /*12810*/  FMUL.FTZ R61, R0.reuse, R147 ;  /* 0x00000093003d7220 */ /* 0x040fe40000410000 */
[----:B------:R-:W-:Y:S01]  /*12820*/  FMUL.FTZ R150, R0, R150 ;  /* 0x0000009600967220 */ /* 0x000fe20000410000 */
[----:B---3--:R-:W-:Y:S01]  /*12830*/  @P0 MOV R3, 0x3f317218 ;  /* 0x3f31721800030802 */ /* 0x008fe20000000f00 */
[----:B----4-:R-:W-:Y:S02]  /*12840*/  @P0 FMUL.FTZ R2, R2, 0.69314718246459960938 ;  /* 0x3f31721802020820 */ /* 0x010fe40000410000 */
[----:B------:R-:W-:Y:S02]  /*12850*/  FMUL.FTZ R151, R0, R151 ;  /* 0x0000009700977220 */ /* 0x000fe40000410000 */
[----:B------:R-:W-:-:S02]  /*12860*/  @P0 FMUL.FTZ R3, R3, c[0x0][0x2d0] ;  /* 0x0000b40003030a20 */ /* 0x000fc40000410000 */
        /* <DEDUP_REMOVED lines=58> */
[----:B------:R-:W-:Y:S01]  /*12c10*/  PRMT R0, R52, 0x7610, R0 ;  /* 0x0000761034007816 */ /* 0x000fe20000000000 */
[----:B------:R-:W-:Y:S02]  /*12c20*/  @P0 FFMA.FTZ R65, R3, R132, R2 ;  /* 0x0000008403410223 */ /* 0x000fe40000010002 */
.L_x_1270:
[----:B-1----:R1:W5:Y:S01]  /*12c30*/  LDL R56, [R1+0x68] ;  /* 0x0000680001387983 */ /* 0x0023620000100800 */
[----:B------:R-:W-:Y:S03]  /*12c40*/  BSSY B0, `(.L_x_1291) ;  /* 0x0000012000007945 */ /* 0x000fe60003800000 */
[----:B------:R-:W2:Y:S02]  /*12c50*/  S2R R67, SR_TID.X ;  /* 0x0000000000437919 */ /* 0x000ea40000002100 */
[----:B--2---:R-:W-:-:S13]  /*12c60*/  LOP3.LUT P0, RZ, R67, 0xff, RZ, 0xc0, !PT ;  /* 0x000000ff43ff7812 */ /* 0x004fda000780c0ff */
[----:B------:R-:W-:Y:S05]  /*12c70*/  @P0 BRA `(.L_x_1292) ;  /* 0x000000e000000947 */ /* 0x000fea0003800000 */
[----:B-1----:R-:W1:Y:S01]  /*12c80*/  S2R R52, SR_LANEID ;  /* 0x0000000000347919 */ /* 0x002e620000000000 */
[----:B------:R-:W-:Y:S01]  /*12c90*/  VOTEU.ANY UR4, UPT, PT ;  /* 0x0000000000047886 */ /* 0x000fe200038e0100 */
[----:B------:R-:W-:Y:S01]  /*12ca0*/  IMAD.MOV.U32 R54, RZ, RZ, c[0x0][0x580] ;  /* 0x00016000ff367624 */ /* 0x000fe200078e00ff */
[----:B------:R-:W1:Y:S01]  /*12cb0*/  FLO.U32 R3, UR4 ;  /* 0x0000000400037d00 */ /* 0x000e6200080e0000 */
[----:B------:R-:W-:-:S07]  /*12cc0*/  IMAD.MOV.U32 R55, RZ, RZ, c[0x0][0x584] ;  /* 0x00016100ff377624 */ /* 0x000fce00078e00ff */
[----:B------:R-:W2:Y:S01]  /*12cd0*/  POPC R2, UR4 ;  /* 0x0000000400027d09 */ /* 0x000ea20008000000 */
[----:B-1----:R-:W-:-:S13]  /*12ce0*/  ISETP.EQ.U32.AND P0, PT, R3, R52, PT ;  /* 0x000000340300720c */ /* 0x002fda0003f02070 */
[----:B--2---:R-:W2:Y:S04]  /*12cf0*/  @P0 ATOMG.E.ADD.STRONG.GPU PT, R2, [R54.64], R2 ;  /* 0x00000002360209a8 */ /* 0x004ea800081ee1c8 */
[----:B------:R-:W1:Y:S04]  /*12d00*/  S2R R52, SR_LTMASK ;  /* 0x0000000000347919 */ /* 0x000e680000003900 */
[----:B--2---:R1:W2:Y:S02]  /*12d10*/  SHFL.IDX PT, R3, R2, R3, 0x1f ;  /* 0x00001f0302037589 */ /* 0x0042a400000e0000 */
[----:B-1----:R-:W-:-:S06]  /*12d20*/  LOP3.LUT R2, R52, UR4, RZ, 0xc0, !PT ;  /* 0x0000000434027c12 */ /* 0x002fcc000f8ec0ff */
[----:B------:R-:W2:Y:S02]  /*12d30*/  POPC R2, R2 ;  /* 0x0000000200027309 */ /* 0x000ea40000000000 */
[----:B--2--5:R-:W-:-:S05]  /*12d40*/  IADD3 R56, R3, c[0x0][0xc], R2 ;  /* 0x0000030003387a10 */ /* 0x024fca0007ffe002 */
[----:B------:R1:W-:Y:S02]  /*12d50*/  STL [R1+0x68], R56 ;  /* 0x0000683801007387 */ /* 0x0003e40000100800 */
.L_x_1292:
[----:B-1----:R-:W-:Y:S05]  /*12d60*/  BSYNC B0 ;  /* 0x0000000000007941 */ /* 0x002fea0003800000 */
.L_x_1291:
[----:B------:R-:W-:Y:S01]  /*12d70*/  PRMT R0, R0, 0x9910, RZ ;  /* 0x0000991000007816 */ /* 0x000fe200000000ff */
[----:B------:R-:W-:Y:S01]  /*12d80*/  BSSY B1, `(.L_x_1293) ;  /* 0x0000224000017945 */ /* 0x000fe20003800000 */
[----:B-----5:R-:W-:Y:S02]  /*12d90*/  IMAD.MOV.U32 R81, RZ, RZ, R56 ;  /* 0x000000ffff517224 */ /* 0x020fe400078e0038 */
[----:B------:R-:W-:-:S13]  /*12da0*/  ISETP.NE.AND P0, PT, R0, RZ, PT ;  /* 0x000000ff0000720c */ /* 0x000fda0003f05270 */
[----:B------:R-:W-:Y:S05]  /*12db0*/  @!P0 BRA `(.L_x_1294) ;  /* 0x0000159000008947 */ /* 0x000fea0003800000 */
[----:B------:R-:W2:Y:S04]  /*12dc0*/  LDL R85, [R1+0x6c] ;  /* 0x00006c0001557983 */ /* 0x000ea80000100800 */
[----:B------:R-:W3:Y:S04]  /*12dd0*/  LDL R83, [R1+0x70] ;  /* 0x0000700001537983 */ /* 0x000ee80000100800 */
[----:B------:R-:W4:Y:S04]  /*12de0*/  LDL R79, [R1+0x78] ;  /* 0x00007800014f7983 */ /* 0x000f280000100800 */
[----:B------:R-:W5:Y:S04]  /*12df0*/  LDL R77, [R1+0x74] ;  /* 0x00007400014d7983 */ /* 0x000f680000100800 */
[----:B------:R-:W4:Y:S04]  /*12e00*/  LDL R75, [R1+0x88] ;  /* 0x00008800014b7983 */ /* 0x000f280000100800 */
[----:B------:R-:W5:Y:S04]  /*12e10*/  LDL R73, [R1+0x80] ;  /* 0x0000800001497983 */ /* 0x000f680000100800 */
[----:B------:R-:W5:Y:S04]  /*12e20*/  LDL R71, [R1+0x84] ;  /* 0x0000840001477983 */ /* 0x000f680000100800 */
[----:B------:R-:W5:Y:S01]  /*12e30*/  LDL R69, [R1+0x7c] ;  /* 0x00007c0001457983 */ /* 0x000f620000100800 */
        /* <DEDUP_REMOVED lines=66> */
[----:B--2---:R1:W-:Y:S04]  /*13260*/  STS [R85], R64 ;  /* 0x0000004055007388 */ /* 0x0043e80000000800 */
[----:B------:R1:W-:Y:S04]  /*13270*/  STS [R85+0x400], R63 ;  /* 0x0004003f55007388 */ /* 0x0003e80000000800 */
[----:B---3--:R1:W-:Y:S04]  /*13280*/  STS [R83], R62 ;  /* 0x0000003e53007388 */ /* 0x0083e80000000800 */
[----:B------:R1:W-:Y:S04]  /*13290*/  STS [R83+0x400], R61 ;  /* 0x0004003d53007388 */ /* 0x0003e80000000800 */
[----:B----4-:R1:W-:Y:S04]  /*132a0*/  STS [R79], R60 ;  /* 0x0000003c4f007388 */ /* 0x0103e80000000800 */
[----:B------:R1:W-:Y:S04]  /*132b0*/  STS [R79+0x400], R59 ;  /* 0x0004003b4f007388 */ /* 0x0003e80000000800 */
[----:B-----5:R1:W-:Y:S04]  /*132c0*/  STS [R77], R58 ;  /* 0x0000003a4d007388 */ /* 0x0203e80000000800 */
        /* <DEDUP_REMOVED lines=65> */
[----:B------:R-:W-:Y:S05]  /*136e0*/  CALL.REL.NOINC `($__internal_5_$__cuda_sm70_shflsync_idx_p) ;  /* 0x0000227000007944 */ /* 0x000fea0003c00000 */
.L_x_1295:
        /* <DEDUP_REMOVED lines=14> */
[----:B----4-:R-:W-:-:S02]  /*137d0*/  SHF.R.S32.HI R5, RZ, 0x1f, R11 ;  /* 0x0000001fff057819 */ /* 0x010fc4000001140b */
[----:B--2---:R-:W-:-:S03]  /*137e0*/  IADD3 R4, R2, R16, RZ ;  /* 0x0000001002047210 */ /* 0x004fc60007ffe0ff */
[----:B------:R-:W-:Y:S02]  /*137f0*/  IMAD R6, R5, c[0x0][0x490], RZ ;  /* 0x0001240005067a24 */ /* 0x000fe400078e02ff */
[----:B------:R-:W-:-:S04]  /*13800*/  @P0 IMAD.HI.U32 R7, R4, c[0x0][0x4ec], RZ ;  /* 0x00013b0004070a27 */ /* 0x000fc800078e00ff */
[----:B------:R-:W-:-:S04]  /*13810*/  IMAD.WIDE.U32 R2, R11, c[0x0][0x490], RZ ;  /* 0x000124000b027a25 */ /* 0x000fc800078e00ff */
[----:B------:R-:W-:Y:S02]  /*13820*/  IMAD R6, R11, c[0x0][0x494], R6 ;  /* 0x000125000b067a24 */ /* 0x000fe400078e0206 */
[----:B------:R-:W-:Y:S01]  /*13830*/  IMAD.MOV.U32 R0, RZ, RZ, R4 ;  /* 0x000000ffff007224 */ /* 0x000fe200078e0004 */
[----:B------:R-:W-:Y:S02]  /*13840*/  @P0 SHF.R.U32.HI R0, RZ, c[0x0][0x4f0], R7 ;  /* 0x00013c00ff000a19 */ /* 0x000fe40000011607 */
[----:B------:R-:W-:Y:S02]  /*13850*/  IADD3 R3, R3, R6, RZ ;  /* 0x0000000603037210 */ /* 0x000fe40007ffe0ff */
[----:B------:R-:W-:Y:S01]  /*13860*/  SHF.R.S32.HI R10, RZ, 0x1f, R12 ;  /* 0x0000001fff0a7819 */ /* 0x000fe2000001140c */
[----:B------:R-:W-:Y:S02]  /*13870*/  IMAD.MOV R8, RZ, RZ, -R0 ;  /* 0x000000ffff087224 */ /* 0x000fe400078e0a00 */
[----:B------:R-:W-:-:S04]  /*13880*/  IMAD.WIDE.U32 R6, R12, c[0x0][0x498], R2 ;  /* 0x000126000c067a25 */ /* 0x000fc800078e0002 */
[----:B------:R-:W-:Y:S02]  /*13890*/  IMAD R9, R10, c[0x0][0x498], RZ ;  /* 0x000126000a097a24 */ /* 0x000fe400078e02ff */
[----:B------:R-:W-:Y:S01]  /*138a0*/  IMAD R2, R8, c[0x0][0x4e8], R4 ;  /* 0x00013a0008027a24 */ /* 0x000fe200078e0204 */
[----:B------:R-:W-:Y:S01]  /*138b0*/  SHF.R.S32.HI R8, RZ, 0x1f, R0 ;  /* 0x0000001fff087819 */ /* 0x000fe20000011400 */
[----:B------:R-:W-:Y:S01]  /*138c0*/  IMAD R3, R12, c[0x0][0x49c], R9 ;  /* 0x000127000c037a24 */ /* 0x000fe200078e0209 */
[----:B------:R-:W-:Y:S02]  /*138d0*/  IADD3 R4, P1, R0, R6, RZ ;  /* 0x0000000600047210 */ /* 0x000fe40007f3e0ff */
[----:B------:R-:W-:Y:S01]  /*138e0*/  SHF.R.S32.HI R9, RZ, 0x1f, R2 ;  /* 0x0000001fff097819 */ /* 0x000fe20000011402 */
[----:B------:R-:W-:Y:S01]  /*138f0*/  IMAD R0, R5, c[0x0][0x3e8], RZ ;  /* 0x0000fa0005007a24 */ /* 0x000fe200078e02ff */
[----:B---3--:R-:W-:Y:S02]  /*13900*/  IADD3 R6, R14, R16, RZ ;  /* 0x000000100e067210 */ /* 0x008fe40007ffe0ff */
[----:B------:R-:W-:Y:S01]  /*13910*/  IADD3.X R5, R8, R7, R3, P1, !PT ;  /* 0x0000000708057210 */ /* 0x000fe20000ffe403 */
[----:B------:R-:W-:Y:S01]  /*13920*/  IMAD R3, R9, c[0x0][0x488], RZ ;  /* 0x0001220009037a24 */ /* 0x000fe200078e02ff */
[----:B-1----:R-:W-:Y:S01]  /*13930*/  SHF.R.S32.HI R14, RZ, 0x1f, R15 ;  /* 0x0000001fff0e7819 */ /* 0x002fe2000001140f */
[----:B------:R-:W-:-:S02]  /*13940*/  IMAD R7, R11, c[0x0][0x3ec], R0 ;  /* 0x0000fb000b077a24 */ /* 0x000fc400078e0200 */
[----:B------:R-:W-:Y:S01]  /*13950*/  IMAD.WIDE.U32 R8, R11, c[0x0][0x3e8], RZ ;  /* 0x0000fa000b087a25 */ /* 0x000fe200078e00ff */
[----:B------:R-:W-:-:S03]  /*13960*/  LEA.HI R14, R14, R15, RZ, 0x5 ;  /* 0x0000000f0e0e7211 */ /* 0x000fc600078f28ff */
[C---:B------:R-:W-:Y:S02]  /*13970*/  IMAD R11, R2.reuse, c[0x0][0x48c], R3 ;  /* 0x00012300020b7a24 */ /* 0x040fe400078e0203 */
[----:B------:R-:W-:Y:S01]  /*13980*/  IMAD.WIDE.U32 R4, R2, c[0x0][0x488], R4 ;  /* 0x0001220002047a25 */ /* 0x000fe200078e0004 */
[----:B------:R-:W-:-:S03]  /*13990*/  LOP3.LUT R14, R14, 0xffffffe0, RZ, 0xc0, !PT ;  /* 0xffffffe00e0e7812 */ /* 0x000fc600078ec0ff */
[----:B------:R-:W-:Y:S01]  /*139a0*/  @P0 IMAD.HI.U32 R2, R6, c[0x0][0x4ec], RZ ;  /* 0x00013b0006020a27 */ /* 0x000fe200078e00ff */
[----:B------:R-:W-:-:S03]  /*139b0*/  IADD3 R3, R9, R7, RZ ;  /* 0x0000000709037210 */ /* 0x000fc60007ffe0ff */
[----:B------:R-:W-:Y:S01]  /*139c0*/  IMAD.MOV.U32 R0, RZ, RZ, R6 ;  /* 0x000000ffff007224 */ /* 0x000fe200078e0006 */
[----:B------:R-:W-:Y:S01]  /*139d0*/  @P0 SHF.R.U32.HI R0, RZ, c[0x0][0x4f0], R2 ;  /* 0x00013c00ff000a19 */ /* 0x000fe20000011602 */
[----:B------:R-:W-:Y:S01]  /*139e0*/  IMAD.IADD R5, R5, 0x1, R11 ;  /* 0x0000000105057824 */ /* 0x000fe200078e020b */
[----:B------:R-:W-:Y:S02]  /*139f0*/  LEA R9, P0, R4, c[0x0][0x450], 0x2 ;  /* 0x0001140004097a11 */ /* 0x000fe400078010ff */
[----:B------:R-:W-:Y:S02]  /*13a00*/  IADD3 R14, -R14, R15, RZ ;  /* 0x0000000f0e0e7210 */ /* 0x000fe40007ffe1ff */
[----:B------:R-:W-:Y:S01]  /*13a10*/  LEA.HI.X R4, R4, c[0x0][0x454], R5, 0x2, P0 ;  /* 0x0001150004047a11 */ /* 0x000fe200000f1405 */
[----:B------:R1:W5:Y:S01]  /*13a20*/  LDL R15, [R1+0x5c] ;  /* 0x00005c00010f7983 */ /* 0x0003620000100800 */
[----:B------:R-:W-:-:S03]  /*13a30*/  LOP3.LUT P0, RZ, R14, 0x3, RZ, 0xc0, !PT ;  /* 0x000000030eff7812 */ /* 0x000fc6000780c0ff */
[----:B------:R1:W5:Y:S01]  /*13a40*/  LDL R14, [R1+0x48] ;  /* 0x00004800010e7983 */ /* 0x0003620000100800 */
[----:B------:R-:W-:Y:S01]  /*13a50*/  MOV R2, R8 ;  /* 0x0000000800027202 */ /* 0x000fe20000000f00 */
[----:B------:R-:W-:Y:S02]  /*13a60*/  IMAD R10, R10, c[0x0][0x3f0], RZ ;  /* 0x0000fc000a0a7a24 */ /* 0x000fe400078e02ff */
[----:B------:R-:W-:Y:S02]  /*13a70*/  SHFL.IDX PT, R11, R4, RZ, 0x1c1f ;  /* 0x001c1fff040b7589 */ /* 0x000fe400000e0000 */
[C---:B------:R-:W-:Y:S02]  /*13a80*/  IMAD R5, R12.reuse, c[0x0][0x3f4], R10 ;  /* 0x0000fd000c057a24 */ /* 0x040fe400078e020a */
[----:B------:R-:W-:Y:S01]  /*13a90*/  IMAD.WIDE.U32 R2, R12, c[0x0][0x3f0], R2 ;  /* 0x0000fc000c027a25 */ /* 0x000fe200078e0002 */
[----:B------:R-:W2:Y:S01]  /*13aa0*/  SHFL.IDX PT, R10, R9, RZ, 0x1c1f ;  /* 0x001c1fff090a7589 */ /* 0x000ea200000e0000 */
[----:B------:R-:W-:-:S03]  /*13ab0*/  ULDC UR5, c[0x0][0x4e8] ;  /* 0x00013a0000057ab9 */ /* 0x000fc60000000800 */
[----:B------:R-:W-:Y:S01]  /*13ac0*/  SHFL.IDX PT, R8, R9, 0x1, 0x1c1f ;  /* 0x003c1f0009087f89 */ /* 0x000fe200000e0000 */
[----:B------:R-:W-:Y:S01]  /*13ad0*/  ULDC UR4, c[0x0][0x388] ;  /* 0x0000e20000047ab9 */ /* 0x000fe20000000800 */
[----:B------:R-:W-:Y:S02]  /*13ae0*/  IMAD.MOV R7, RZ, RZ, -R0 ;  /* 0x000000ffff077224 */ /* 0x000fe400078e0a00 */
[----:B------:R3:W4:Y:S01]  /*13af0*/  SHFL.IDX PT, R9, R4, 0x1, 0x1c1f ;  /* 0x003c1f0004097f89 */ /* 0x00072200000e0000 */
[----:B------:R-:W-:Y:S01]  /*13b00*/  IMAD.IADD R3, R3, 0x1, R5 ;  /* 0x0000000103037824 */ /* 0x000fe200078e0205 */
[----:B------:R-:W-:Y:S01]  /*13b10*/  IADD3 R5, R13, R16, RZ ;  /* 0x000000100d057210 */ /* 0x000fe20007ffe0ff */
[----:B------:R-:W-:Y:S01]  /*13b20*/  UIMAD UR4, UR5, UR4, URZ ;  /* 0x00000004050472a4 */ /* 0x000fe2000f8e023f */
[----:B------:R-:W1:Y:S05]  /*13b30*/  S2R R17, SR_TID.X ;  /* 0x0000000000117919 */ /* 0x000e6a0000002100 */
[----:B------:R-:W-:-:S02]  /*13b40*/  ISETP.GE.OR P1, PT, R5, UR4, P0 ;  /* 0x0000000405007c0c */ /* 0x000fc40008726670 */
[----:B------:R-:W-:Y:S01]  /*13b50*/  SHF.R.S32.HI R12, RZ, 0x1f, R0 ;  /* 0x0000001fff0c7819 */ /* 0x000fe20000011400 */
[----:B---3--:R-:W-:Y:S01]  /*13b60*/  IMAD R4, R7, c[0x0][0x4e8], R6 ;  /* 0x00013a0007047a24 */ /* 0x008fe200078e0206 */
[----:B------:R-:W-:-:S04]  /*13b70*/  IADD3 R7, R5, 0x8, RZ ;  /* 0x0000000805077810 */ /* 0x000fc80007ffe0ff */
[----:B------:R-:W-:Y:S01]  /*13b80*/  ISETP.GE.OR P0, PT, R7, UR4, P0 ;  /* 0x0000000407007c0c */ /* 0x000fe20008706670 */
[----:B------:R-:W-:-:S04]  /*13b90*/  IMAD R6, R12, c[0x0][0x3e0], RZ ;  /* 0x0000f8000c067a24 */ /* 0x000fc800078e02ff */
[----:B--2---:R2:W-:Y:S01]  /*13ba0*/  @!P1 ST.E [R10.64], R138 ;  /* 0x0000008a0a009985 */ /* 0x0045e2000c101908 */
[----:B------:R-:W-:Y:S01]  /*13bb0*/  IMAD.WIDE.U32 R2, R0, c[0x0][0x3e0], R2 ;  /* 0x0000f80000027a25 */ /* 0x000fe200078e0002 */
[----:B-1----:R-:W-:-:S03]  /*13bc0*/  SHF.R.S32.HI R13, RZ, 0x1f, R17 ;  /* 0x0000001fff0d7819 */ /* 0x002fc60000011411 */
[----:B------:R-:W-:Y:S01]  /*13bd0*/  IMAD R5, R0, c[0x0][0x3e4], R6 ;  /* 0x0000f90000057a24 */ /* 0x000fe200078e0206 */
[----:B------:R-:W-:Y:S02]  /*13be0*/  SHF.R.S32.HI R0, RZ, 0x1f, R4 ;  /* 0x0000001fff007819 */ /* 0x000fe40000011404 */
[----:B----4-:R2:W-:Y:S04]  /*13bf0*/  @!P0 ST.E [R8.64], R65 ;  /* 0x0000004108008985 */ /* 0x0105e8000c101908 */
[----:B------:R2:W1:Y:S04]  /*13c00*/  LDS.128 R44, [R251+0x1080] ;  /* 0x00108000fb2c7984 */ /* 0x0004680000000c00 */
        /* <DEDUP_REMOVED lines=11> */
[----:B------:R-:W-:Y:S01]  /*13cc0*/  IMAD.IADD R3, R3, 0x1, R5 ;  /* 0x0000000103037824 */ /* 0x000fe200078e0205 */
[----:B------:R-:W-:Y:S01]  /*13cd0*/  LEA.HI R13, R13, R17, RZ, 0x3 ;  /* 0x000000110d0d7211 */ /* 0x000fe200078f18ff */
[----:B------:R-:W-:-:S02]  /*13ce0*/  IMAD R0, R0, c[0x0][0x3d8], RZ ;  /* 0x0000f60000007a24 */ /* 0x000fc400078e02ff */
        /* <DEDUP_REMOVED lines=10> */
[----:B------:R2:W1:Y:S08]  /*13d90*/  SHFL.IDX PT, R2, R3, RZ, 0x181f ;  /* 0x00181fff03027589 */ /* 0x00047000000e0000 */
[----:B------:R-:W-:Y:S05]  /*13da0*/  @P0 BRA `(.L_x_1297) ;  /* 0x0000014000000947 */ /* 0x000fea0003800000 */
[----:B---34-:R-:W3:Y:S01]  /*13db0*/  LDS.128 R28, [R251+0x80] ;  /* 0x00008000fb1c7984 */ /* 0x018ee20000000c00 */
[----:B-----5:R-:W-:-:S02]  /*13dc0*/  ISETP.GE.AND P3, PT, R86, c[0x0][0x3c8], PT ;  /* 0x0000f20056007a0c */ /* 0x020fc40003f66270 */
[----:B------:R-:W-:Y:S01]  /*13dd0*/  ISETP.GE.AND P2, PT, R83, c[0x0][0x3c8], PT ;  /* 0x0000f20053007a0c */ /* 0x000fe20003f46270 */
[----:B------:R-:W4:Y:S01]  /*13de0*/  LDS.128 R24, [R251+0x4080] ;  /* 0x00408000fb187984 */ /* 0x000f220000000c00 */
[----:B------:R-:W-:Y:S02]  /*13df0*/  ISETP.GE.AND P1, PT, R80, c[0x0][0x3c8], PT ;  /* 0x0000f20050007a0c */ /* 0x000fe40003f26270 */
[----:B------:R-:W-:Y:S01]  /*13e00*/  ISETP.GE.AND P0, PT, R14, c[0x0][0x3c8], PT ;  /* 0x0000f2000e007a0c */ /* 0x000fe20003f06270 */
[----:B------:R-:W2:Y:S04]  /*13e10*/  LDS.128 R20, [R251+0x8080] ;  /* 0x00808000fb147984 */ /* 0x000ea80000000c00 */
[----:B------:R-:W1:Y:S02]  /*13e20*/  LDS.128 R16, [R251+0xc080] ;  /* 0x00c08000fb107984 */ /* 0x000e640000000c00 */
[----:B-1----:R-:W-:-:S02]  /*13e30*/  @!P3 LEA R12, P4, R86, R0, 0x1 ;  /* 0x00000000560cb211 */ /* 0x002fc400078808ff */
[C---:B--2---:R-:W-:Y:S02]  /*13e40*/  @!P2 LEA R10, P6, R83.reuse, R0, 0x1 ;  /* 0x00000000530aa211 */ /* 0x044fe400078c08ff */
[----:B------:R-:W-:Y:S02]  /*13e50*/  @!P3 LEA.HI.X R13, R86, R2, R87, 0x1, P4 ;  /* 0x00000002560db211 */ /* 0x000fe400020f0c57 */
[-C--:B------:R-:W-:Y:S02]  /*13e60*/  @!P1 LEA R8, P5, R80, R0.reuse, 0x1 ;  /* 0x0000000050089211 */ /* 0x080fe400078a08ff */
[----:B------:R-:W-:Y:S02]  /*13e70*/  @!P0 LEA R6, P4, R14, R0, 0x1 ;  /* 0x000000000e068211 */ /* 0x000fe400078808ff */
[-C--:B------:R-:W-:Y:S02]  /*13e80*/  @!P2 LEA.HI.X R11, R83, R2.reuse, R84, 0x1, P6 ;  /* 0x00000002530ba211 */ /* 0x080fe400030f0c54 */
[----:B------:R-:W-:-:S02]  /*13e90*/  @!P1 LEA.HI.X R9, R80, R2, R82, 0x1, P5 ;  /* 0x0000000250099211 */ /* 0x000fc400028f0c52 */
[----:B------:R-:W-:Y:S01]  /*13ea0*/  @!P0 LEA.HI.X R7, R14, R2, R15, 0x1, P4 ;  /* 0x000000020e078211 */ /* 0x000fe200020f0c0f */
[----:B---3--:R1:W-:Y:S04]  /*13eb0*/  @!P3 ST.E.128 [R12.64], R28 ;  /* 0x0000001c0c00b985 */ /* 0x0083e8000c101d08 */
[----:B----4-:R1:W-:Y:S04]  /*13ec0*/  @!P2 ST.E.128 [R10.64], R24 ;  /* 0x000000180a00a985 */ /* 0x0103e8000c101d08 */
[----:B------:R1:W-:Y:S04]  /*13ed0*/  @!P1 ST.E.128 [R8.64], R20 ;  /* 0x0000001408009985 */ /* 0x0003e8000c101d08 */
[----:B------:R1:W-:Y:S02]  /*13ee0*/  @!P0 ST.E.128 [R6.64], R16 ;  /* 0x0000001006008985 */ /* 0x0003e4000c101d08 */
.L_x_1297:
[----:B---34-:R-:W-:Y:S05]  /*13ef0*/  BSYNC B0 ;  /* 0x0000000000007941 */ /* 0x018fea0003800000 */
.L_x_1296:
[----:B-1----:R-:W-:Y:S01]  /*13f00*/  IADD3 R6, R4, 0x20, RZ ;  /* 0x0000002004067810 */ /* 0x002fe20007ffe0ff */
[----:B------:R1:W3:Y:S01]  /*13f10*/  SHFL.IDX PT, R2, R3, 0x1, 0x181f ;  /* 0x00381f0003027f89 */ /* 0x0002e200000e0000 */
        /* <DEDUP_REMOVED lines=8> */
[CC--:B----4-:R-:W-:Y:S02]  /*13fa0*/  @!P3 LEA R12, P4, R86.reuse, R0.reuse, 0x1 ;  /* 0x00000000560cb211 */ /* 0x0d0fe400078808ff */
[C---:B--2---:R-:W-:Y:S02]  /*13fb0*/  @!P2 LEA R10, P6, R83.reuse, R0, 0x1 ;  /* 0x00000000530aa211 */ /* 0x044fe400078c08ff */
[----:B---3--:R-:W-:Y:S02]  /*13fc0*/  @!P3 LEA.HI.X R13, R86, R2, R87, 0x1, P4 ;  /* 0x00000002560db211 */ /* 0x008fe400020f0c57 */
        /* <DEDUP_REMOVED lines=9> */
.L_x_1299:
[----:B------:R-:W-:Y:S05]  /*14060*/  BSYNC B0 ;  /* 0x0000000000007941 */ /* 0x000fea0003800000 */
.L_x_1298:
[----:B--2---:R-:W-:Y:S01]  /*14070*/  IADD3 R6, R4, 0x40, RZ ;  /* 0x0000004004067810 */ /* 0x004fe20007ffe0ff */
[----:B---3--:R2:W3:Y:S01]  /*14080*/  SHFL.IDX PT, R2, R3, 0x2, 0x181f ;  /* 0x00581f0003027f89 */ /* 0x0084e200000e0000 */
        /* <DEDUP_REMOVED lines=8> */
[CC--:B----4-:R-:W-:Y:S02]  /*14110*/  @!P3 LEA R12, P4, R86.reuse, R0.reuse, 0x1 ;  /* 0x00000000560cb211 */ /* 0x0d0fe400078808ff */
[C---:B------:R-:W-:Y:S02]  /*14120*/  @!P2 LEA R10, P6, R83.reuse, R0, 0x1 ;  /* 0x00000000530aa211 */ /* 0x040fe400078c08ff */
        /* <DEDUP_REMOVED lines=10> */
.L_x_1301:
[----:B------:R-:W-:Y:S05]  /*141d0*/  BSYNC B0 ;  /* 0x0000000000007941 */ /* 0x000fea0003800000 */
.L_x_1300:
[----:B---3--:R3:W1:Y:S04]  /*141e0*/  SHFL.IDX PT, R2, R3, 0x3, 0x181f ;  /* 0x00781f0003027f89 */ /* 0x00866800000e0000 */
[----:B----4-:R4:W2:Y:S02]  /*141f0*/  SHFL.IDX PT, R0, R5, 0x3, 0x181f ;  /* 0x00781f0005007f89 */ /* 0x0108a400000e0000 */
[----:B-123--:R-:W-:-:S04]  /*14200*/  IADD3 R3, R4, 0x60, RZ ;  /* 0x0000006004037810 */ /* 0x00efc80007ffe0ff */
[----:B------:R-:W-:-:S13]  /*14210*/  ISETP.GE.AND P0, PT, R3, UR4, PT ;  /* 0x0000000403007c0c */ /* 0x000fda000bf06270 */
[----:B------:R-:W-:Y:S05]  /*14220*/  @P0 BRA `(.L_x_1302) ;  /* 0x00000d9000000947 */ /* 0x000fea0003800000 */
[----:B----45:R-:W-:Y:S02]  /*14230*/  ISETP.GE.AND P2, PT, R86, c[0x0][0x3c8], PT ;  /* 0x0000f20056007a0c */ /* 0x030fe40003f46270 */
[----:B------:R-:W-:Y:S02]  /*14240*/  ISETP.GE.AND P1, PT, R83, c[0x0][0x3c8], PT ;  /* 0x0000f20053007a0c */ /* 0x000fe40003f26270 */
[----:B------:R-:W-:-:S09]  /*14250*/  ISETP.GE.AND P0, PT, R80, c[0x0][0x3c8], PT ;  /* 0x0000f20050007a0c */ /* 0x000fd20003f06270 */
[-C--:B------:R-:W-:Y:S02]  /*14260*/  @!P2 LEA R8, P5, R86, R0.reuse, 0x1 ;  /* 0x000000005608a211 */ /* 0x080fe400078a08ff */
[CC--:B------:R-:W-:Y:S02]  /*14270*/  @!P1 LEA R6, P4, R83.reuse, R0.reuse, 0x1 ;  /* 0x0000000053069211 */ /* 0x0c0fe400078808ff */
        /* <DEDUP_REMOVED lines=13> */
.L_x_1294:
[----:B------:R-:W2:Y:S04]  /*14350*/  LDL R0, [R1+0x58] ;  /* 0x0000580001007983 */ /* 0x000ea80000100800 */
[----:B------:R-:W3:Y:S04]  /*14360*/  LDL R14, [R1+0x4c] ;  /* 0x00004c00010e7983 */ /* 0x000ee80000100800 */
[----:B------:R-:W4:Y:S01]  /*14370*/  LDL R13, [R1+0x50] ;  /* 0x00005000010d7983 */ /* 0x000f220000100800 */
[----:B------:R-:W-:Y:S03]  /*14380*/  BSSY B0, `(.L_x_1303) ;  /* 0x0000025000007945 */ /* 0x000fe60003800000 */
[----:B------:R-:W1:Y:S02]  /*14390*/  S2R R12, SR_TID.X ;  /* 0x00000000000c7919 */ /* 0x000e640000002100 */
[----:B-1----:R-:W-:Y:S01]  /*143a0*/  ISETP.GE.AND P0, PT, R12, 0x80, PT ;  /* 0x000000800c00780c */ /* 0x002fe20003f06270 */
[----:B--2---:R-:W-:Y:S01]  /*143b0*/  IMAD.MOV.U32 R11, RZ, RZ, R0 ;  /* 0x000000ffff0b7224 */ /* 0x004fe200078e0000 */
[----:B---3--:R-:W-:-:S02]  /*143c0*/  SHF.R.S32.HI R7, RZ, 0x1f, R14 ;  /* 0x0000001fff077819 */ /* 0x008fc4000001140e */
[----:B----4-:R-:W-:-:S09]  /*143d0*/  SHF.R.S32.HI R8, RZ, 0x1f, R13 ;  /* 0x0000001fff087819 */ /* 0x010fd2000001140d */
        /* <DEDUP_REMOVED lines=31> */
.L_x_1304:
[----:B------:R-:W-:Y:S05]  /*145d0*/  BSYNC B0 ;  /* 0x0000000000007941 */ /* 0x000fea0003800000 */
.L_x_1303:
[----:B------:R-:W2:Y:S01]  /*145e0*/  LDL R2, [R1+0x90] ;  /* 0x0000900001027983 */ /* 0x000ea20000100800 */
[----:B-1----:R-:W-:Y:S01]  /*145f0*/  MOV R0, c[0x0][0x4e8] ;  /* 0x00013a0000007a02 */ /* 0x002fe20000000f00 */
[----:B------:R-:W-:Y:S01]  /*14600*/  IMAD R7, R7, c[0x0][0x3e8], RZ ;  /* 0x0000fa0007077a24 */ /* 0x000fe200078e02ff */
[----:B------:R-:W-:Y:S01]  /*14610*/  SHF.R.S32.HI R9, RZ, 0x1f, R12 ;  /* 0x0000001fff097819 */ /* 0x000fe2000001140c */
[----:B------:R-:W-:Y:S01]  /*14620*/  IMAD R8, R8, c[0x0][0x3f0], RZ ;  /* 0x0000fc0008087a24 */ /* 0x000fe200078e02ff */
[----:B------:R-:W-:Y:S01]  /*14630*/  ISETP.NE.AND P0, PT, R0, 0x1, PT ;  /* 0x000000010000780c */ /* 0x000fe20003f05270 */
[----:B------:R-:W-:Y:S01]  /*14640*/  IMAD R7, R14, c[0x0][0x3ec], R7 ;  /* 0x0000fb000e077a24 */ /* 0x000fe200078e0207 */
[----:B------:R-:W-:Y:S01]  /*14650*/  LEA.HI R9, R9, R12, RZ, 0x3 ;  /* 0x0000000c09097211 */ /* 0x000fe200078f18ff */
[----:B------:R-:W-:-:S03]  /*14660*/  IMAD R8, R13, c[0x0][0x3f4], R8 ;  /* 0x0000fd000d087a24 */ /* 0x000fc600078e0208 */
[----:B------:R-:W-:Y:S02]  /*14670*/  SHF.R.S32.HI R9, RZ, 0x3, R9 ;  /* 0x00000003ff097819 */ /* 0x000fe40000011409 */
[----:B--2---:R-:W-:Y:S01]  /*14680*/  IADD3 R4, R2, R11, RZ ;  /* 0x0000000b02047210 */ /* 0x004fe20007ffe0ff */
[----:B------:R-:W-:-:S03]  /*14690*/  IMAD.WIDE.U32 R2, R14, c[0x0][0x3e8], RZ ;  /* 0x0000fa000e027a25 */ /* 0x000fc600078e00ff */
[----:B------:R-:W-:Y:S01]  /*146a0*/  MOV R0, R4 ;  /* 0x0000000400007202 */ /* 0x000fe20000000f00 */
[----:B------:R-:W-:-:S04]  /*146b0*/  @P0 IMAD.HI.U32 R5, R4, c[0x0][0x4ec], RZ ;  /* 0x00013b0004050a27 */ /* 0x000fc800078e00ff */
[----:B------:R-:W-:Y:S01]  /*146c0*/  IMAD.IADD R3, R3, 0x1, R7 ;  /* 0x0000000103037824 */ /* 0x000fe200078e0207 */
[----:B------:R-:W-:-:S03]  /*146d0*/  @P0 SHF.R.U32.HI R0, RZ, c[0x0][0x4f0], R5 ;  /* 0x00013c00ff000a19 */ /* 0x000fc60000011605 */
[----:B------:R-:W-:Y:S01]  /*146e0*/  IMAD.WIDE.U32 R2, R13, c[0x0][0x3f0], R2 ;  /* 0x0000fc000d027a25 */ /* 0x000fe200078e0002 */
[----:B------:R-:W-:Y:S02]  /*146f0*/  SHF.R.S32.HI R6, RZ, 0x1f, R0 ;  /* 0x0000001fff067819 */ /* 0x000fe40000011400 */
[----:B------:R-:W-:Y:S02]  /*14700*/  IADD3 R5, -R0, RZ, RZ ;  /* 0x000000ff00057210 */ /* 0x000fe40007ffe1ff */
[----:B------:R-:W-:Y:S01]  /*14710*/  IADD3 R3, R3, R8, RZ ;  /* 0x0000000803037210 */ /* 0x000fe20007ffe0ff */
[----:B------:R-:W-:Y:S02]  /*14720*/  IMAD R6, R6, c[0x0][0x3e0], RZ ;  /* 0x0000f80006067a24 */ /* 0x000fe400078e02ff */
[----:B------:R-:W-:Y:S02]  /*14730*/  IMAD R4, R5, c[0x0][0x4e8], R4 ;  /* 0x00013a0005047a24 */ /* 0x000fe400078e0204 */
[----:B------:R-:W-:-:S02]  /*14740*/  IMAD R5, R0, c[0x0][0x3e4], R6 ;  /* 0x0000f90000057a24 */ /* 0x000fc400078e0206 */
[----:B------:R-:W-:Y:S01]  /*14750*/  IMAD.WIDE.U32 R2, R0, c[0x0][0x3e0], R2 ;  /* 0x0000f80000027a25 */ /* 0x000fe200078e0002 */
[----:B------:R-:W-:-:S03]  /*14760*/  SHF.R.S32.HI R0, RZ, 0x1f, R4 ;  /* 0x0000001fff007819 */ /* 0x000fc60000011404 */
[----:B------:R-:W-:Y:S02]  /*14770*/  IMAD.IADD R3, R3, 0x1, R5 ;  /* 0x0000000103037824 */ /* 0x000fe400078e0205 */
[----:B------:R-:W-:Y:S02]  /*14780*/  IMAD R0, R0, c[0x0][0x3d8], RZ ;  /* 0x0000f60000007a24 */ /* 0x000fe400078e02ff */
[----:B------:R-:W-:-:S04]  /*14790*/  IMAD.WIDE.U32 R2, R4, c[0x0][0x3d8], R2 ;  /* 0x0000f60004027a25 */ /* 0x000fc800078e0002 */
[----:B------:R-:W-:Y:S01]  /*147a0*/  IMAD R4, R4, c[0x0][0x3dc], R0 ;  /* 0x0000f70004047a24 */ /* 0x000fe200078e0200 */
[----:B------:R-:W-:-:S04]  /*147b0*/  LEA R5, P0, R2, c[0x0][0x380], 0x1 ;  /* 0x0000e00002057a11 */ /* 0x000fc800078008ff */
[----:B------:R-:W-:Y:S02]  /*147c0*/  IADD3 R3, R3, R4, RZ ;  /* 0x0000000403037210 */ /* 0x000fe40007ffe0ff */
[----:B------:R-:W-:Y:S02]  /*147d0*/  IADD3 R4, R9, R11, RZ ;  /* 0x0000000b09047210 */ /* 0x000fe40007ffe0ff */
[----:B------:R-:W-:Y:S01]  /*147e0*/  LEA.HI.X R3, R2, c[0x0][0x384], R3, 0x1, P0 ;  /* 0x0000e10002037a11 */ /* 0x000fe200000f0c03 */
[----:B------:R-:W-:Y:S05]  /*147f0*/  BRA.DIV ~URZ, `(.L_x_1305) ;  /* 0x00000da27f007947 */ /* 0x000fea000b800000 */
[----:B------:R1:W2:Y:S02]  /*14800*/  SHFL.IDX PT, R2, R3, RZ, 0x181f ;  /* 0x00181fff03027589 */ /* 0x0002a400000e0000 */
.L_x_1329:
[----:B------:R-:W-:Y:S05]  /*14810*/  BRA.DIV ~URZ, `(.L_x_1306) ;  /* 0x00000df27f007947 */ /* 0x000fea000b800000 */
[----:B------:R3:W4:Y:S02]  /*14820*/  SHFL.IDX PT, R0, R5, RZ, 0x181f ;  /* 0x00181fff05007589 */ /* 0x00072400000e0000 */
.L_x_1330:
[----:B------:R-:W-:Y:S01]  /*14830*/  MOV R14, c[0x0][0x4e8] ;  /* 0x00013a00000e7a02 */ /* 0x000fe20000000f00 */
[----:B------:R-:W-:Y:S04]  /*14840*/  BSSY B0, `(.L_x_1307) ;  /* 0x000001b000007945 */ /* 0x000fe80003800000 */
[----:B------:R-:W-:-:S05]  /*14850*/  IMAD R14, R14, c[0x0][0x388], RZ ;  /* 0x0000e2000e0e7a24 */ /* 0x000fca00078e02ff */
        /* <DEDUP_REMOVED lines=25> */
.L_x_1308:
[----:B------:R-:W-:Y:S05]  /*149f0*/  BSYNC B0 ;  /* 0x0000000000007941 */ /* 0x000fea0003800000 */
.L_x_1307:
[----:B------:R-:W-:Y:S05]  /*14a00*/  BRA.DIV ~URZ, `(.L_x_1309) ;  /* 0x00000c627f007947 */ /* 0x000fea000b800000 */
[----:B--2---:R2:W1:Y:S04]  /*14a10*/  SHFL.IDX PT, R2, R3, 0x1, 0x181f ;  /* 0x00381f0003027f89 */ /* 0x00446800000e0000 */
[----:B----4-:R2:W4:Y:S02]  /*14a20*/  SHFL.IDX PT, R0, R5, 0x1, 0x181f ;  /* 0x00381f0005007f89 */ /* 0x01052400000e0000 */
.L_x_1331:
[----:B------:R-:W-:Y:S01]  /*14a30*/  IADD3 R6, R4, 0x20, RZ ;  /* 0x0000002004067810 */ /* 0x000fe20007ffe0ff */
[----:B------:R-:W-:Y:S03]  /*14a40*/  BSSY B0, `(.L_x_1310) ;  /* 0x000001a000007945 */ /* 0x000fe60003800000 */
[----:B------:R-:W-:-:S13]  /*14a50*/  ISETP.GE.AND P0, PT, R6, R14, PT ;  /* 0x0000000e0600720c */ /* 0x000fda0003f06270 */
[----:B------:R-:W-:Y:S05]  /*14a60*/  @P0 BRA `(.L_x_1311) ;  /* 0x0000017000000947 */ /* 0x000fea0003800000 */
[----:B------:R-:W5:Y:S04]  /*14a70*/  LDL.64 R8, [R1+0x38] ;  /* 0x0000380001087983 */ /* 0x000f680000100a00 */
[----:B--2---:R-:W2:Y:S04]  /*14a80*/  LDL R7, [R1+0x44] ;  /* 0x0000440001077983 */ /* 0x004ea80000100800 */
[----:B---3--:R-:W3:Y:S04]  /*14a90*/  LDL R17, [R1+0x40] ;  /* 0x0000400001117983 */ /* 0x008ee80000100800 */
[----:B----4-:R-:W4:Y:S04]  /*14aa0*/  LDL R15, [R1+0x48] ;  /* 0x00004800010f7983 */ /* 0x010f280000100800 */
[----:B------:R-:W4:Y:S04]  /*14ab0*/  LDL R19, [R1+0x64] ;  /* 0x0000640001137983 */ /* 0x000f280000100800 */
[----:B------:R-:W4:Y:S04]  /*14ac0*/  LDL R18, [R1+0x60] ;  /* 0x0000600001127983 */ /* 0x000f280000100800 */
[----:B------:R-:W4:Y:S01]  /*14ad0*/  LDL R16, [R1+0x5c] ;  /* 0x00005c0001107983 */ /* 0x000f220000100800 */
[----:B-----5:R-:W-:-:S02]  /*14ae0*/  ISETP.GE.AND P3, PT, R8, c[0x0][0x3c8], PT ;  /* 0x0000f20008007a0c */ /* 0x020fc40003f66270 */
[----:B--2---:R-:W-:Y:S02]  /*14af0*/  ISETP.GE.AND P2, PT, R7, c[0x0][0x3c8], PT ;  /* 0x0000f20007007a0c */ /* 0x004fe40003f46270 */
[----:B---3--:R-:W-:Y:S02]  /*14b00*/  ISETP.GE.AND P1, PT, R17, c[0x0][0x3c8], PT ;  /* 0x0000f20011007a0c */ /* 0x008fe40003f26270 */
[----:B----4-:R-:W-:-:S07]  /*14b10*/  ISETP.GE.AND P0, PT, R15, c[0x0][0x3c8], PT ;  /* 0x0000f2000f007a0c */ /* 0x010fce0003f06270 */
[CC--:B------:R-:W-:Y:S02]  /*14b20*/  @!P3 LEA R12, P4, R8.reuse, R0.reuse, 0x1 ;  /* 0x00000000080cb211 */ /* 0x0c0fe400078808ff */
[----:B------:R-:W-:Y:S02]  /*14b30*/  @!P2 LEA R10, P6, R7, R0, 0x1 ;  /* 0x00000000070aa211 */ /* 0x000fe400078c08ff */
[----:B-1----:R-:W-:Y:S02]  /*14b40*/  @!P3 LEA.HI.X R13, R8, R2, R9, 0x1, P4 ;  /* 0x00000002080db211 */ /* 0x002fe400020f0c09 */
        /* <DEDUP_REMOVED lines=9> */
.L_x_1311:
[----:B------:R-:W-:Y:S05]  /*14be0*/  BSYNC B0 ;  /* 0x0000000000007941 */ /* 0x000fea0003800000 */
.L_x_1310:
[----:B------:R-:W-:Y:S05]  /*14bf0*/  BRA.DIV ~URZ, `(.L_x_1312) ;  /* 0x00000b327f007947 */ /* 0x000fea000b800000 */
[----:B-1----:R1:W2:Y:S02]  /*14c00*/  SHFL.IDX PT, R2, R3, 0x2, 0x181f ;  /* 0x00581f0003027f89 */ /* 0x0022a400000e0000 */
.L_x_1332:
[----:B------:R-:W-:Y:S05]  /*14c10*/  BRA.DIV ~URZ, `(.L_x_1313) ;  /* 0x00000b827f007947 */ /* 0x000fea000b800000 */
[----:B----4-:R4:W1:Y:S02]  /*14c20*/  SHFL.IDX PT, R0, R5, 0x2, 0x181f ;  /* 0x00581f0005007f89 */ /* 0x01086400000e0000 */
.L_x_1333:
        /* <DEDUP_REMOVED lines=27> */
.L_x_1315:
[----:B------:R-:W-:Y:S05]  /*14de0*/  BSYNC B0 ;  /* 0x0000000000007941 */ /* 0x000fea0003800000 */
.L_x_1314:
[----:B------:R-:W-:Y:S05]  /*14df0*/  BRA.DIV ~URZ, `(.L_x_1316) ;  /* 0x00000a027f007947 */ /* 0x000fea000b800000 */
[----:B--2---:R2:W3:Y:S04]  /*14e00*/  SHFL.IDX PT, R2, R3, 0x3, 0x181f ;  /* 0x00781f0003027f89 */ /* 0x0044e800000e0000 */
[----:B-1----:R2:W1:Y:S02]  /*14e10*/  SHFL.IDX PT, R0, R5, 0x3, 0x181f ;  /* 0x00781f0005007f89 */ /* 0x00246400000e0000 */
.L_x_1334:
[----:B------:R-:W-:-:S04]  /*14e20*/  IADD3 R4, R4, 0x60, RZ ;  /* 0x0000006004047810 */ /* 0x000fc80007ffe0ff */
[----:B------:R-:W-:-:S13]  /*14e30*/  ISETP.GE.AND P0, PT, R4, R14, PT ;  /* 0x0000000e0400720c */ /* 0x000fda0003f06270 */
[----:B------:R-:W-:Y:S05]  /*14e40*/  @P0 BRA `(.L_x_1302) ;  /* 0x0000017000000947 */ /* 0x000fea0003800000 */
[----:B------:R-:W5:Y:S04]  /*14e50*/  LDL.64 R6, [R1+0x38] ;  /* 0x0000380001067983 */ /* 0x000f680000100a00 */
[----:B--234-:R-:W2:Y:S04]  /*14e60*/  LDL R5, [R1+0x44] ;  /* 0x0000440001057983 */ /* 0x01cea80000100800 */
[----:B------:R-:W3:Y:S04]  /*14e70*/  LDL R13, [R1+0x40] ;  /* 0x00004000010d7983 */ /* 0x000ee80000100800 */
[----:B------:R-:W4:Y:S04]  /*14e80*/  LDL R3, [R1+0x48] ;  /* 0x0000480001037983 */ /* 0x000f280000100800 */
[----:B------:R-:W4:Y:S04]  /*14e90*/  LDL R16, [R1+0x64] ;  /* 0x0000640001107983 */ /* 0x000f280000100800 */
[----:B------:R-:W4:Y:S04]  /*14ea0*/  LDL R15, [R1+0x60] ;  /* 0x00006000010f7983 */ /* 0x000f280000100800 */
[----:B------:R-:W4:Y:S01]  /*14eb0*/  LDL R12, [R1+0x5c] ;  /* 0x00005c00010c7983 */ /* 0x000f220000100800 */
[----:B-----5:R-:W-:-:S02]  /*14ec0*/  ISETP.GE.AND P3, PT, R6, c[0x0][0x3c8], PT ;  /* 0x0000f20006007a0c */ /* 0x020fc40003f66270 */
[----:B--2---:R-:W-:Y:S02]  /*14ed0*/  ISETP.GE.AND P2, PT, R5, c[0x0][0x3c8], PT ;  /* 0x0000f20005007a0c */ /* 0x004fe40003f46270 */
[----:B---3--:R-:W-:Y:S02]  /*14ee0*/  ISETP.GE.AND P1, PT, R13, c[0x0][0x3c8], PT ;  /* 0x0000f2000d007a0c */ /* 0x008fe40003f26270 */
[----:B----4-:R-:W-:-:S07]  /*14ef0*/  ISETP.GE.AND P0, PT, R3, c[0x0][0x3c8], PT ;  /* 0x0000f20003007a0c */ /* 0x010fce0003f06270 */
        /* <DEDUP_REMOVED lines=12> */
.L_x_1302:
[----:B----4-:R-:W-:Y:S05]  /*14fc0*/  BSYNC B1 ;  /* 0x0000000000017941 */ /* 0x010fea0003800000 */
.L_x_1293:
[----:B------:R-:W-:-:S13]  /*14fd0*/  ISETP.NE.AND P0, PT, RZ, UR6, PT ;  /* 0x00000006ff007c0c */ /* 0x000fda000bf05270 */
[----:B------:R-:W-:Y:S01]  /*14fe0*/  @P0 WARPSYNC 0xffffffff ;  /* 0xffffffff00000948 */ /* 0x000fe20003800000 */
[----:B------:R-:W-:Y:S06]  /*14ff0*/  @P0 BAR.SYNC.DEFER_BLOCKING 0x5, 0x100 ;  /* 0x0144000000000b1d */ /* 0x000fec0000010000 */
[----:B-1----:R-:W1:Y:S04]  /*15000*/  @P0 LDS R0, [0x28100] ;  /* 0x02810000ff000984 */ /* 0x002e680000000800 */
[----:B-1----:R1:W-:Y:S04]  /*15010*/  @P0 STL [R1+0x68], R0 ;  /* 0x0000680001000387 */ /* 0x0023e80000100800 */
[----:B------:R-:W-:Y:S06]  /*15020*/  @P0 BAR.ARV 0x4, 0x100 ;  /* 0x0104000000000b1d */ /* 0x000fec0000002000 */
[----:B------:R-:W-:Y:S05]  /*15030*/  @P0 BRA `(.L_x_1317) ;  /* 0x0000009000000947 */ /* 0x000fea0003800000 */
[----:B------:R-:W-:Y:S05]  /*15040*/  BRA.DIV ~URZ, `(.L_x_1318) ;  /* 0x000008727f007947 */ /* 0x000fea000b800000 */
[----:B-1----:R1:W4:Y:S02]  /*15050*/  SHFL.IDX PT, R0, R81, RZ, 0x1f ;  /* 0x00001fff51007589 */ /* 0x00232400000e0000 */
.L_x_1335:
[----:B---3--:R-:W3:Y:S01]  /*15060*/  S2R R2, SR_TID.X ;  /* 0x0000000000027919 */ /* 0x008ee20000002100 */
[----:B------:R-:W-:Y:S03]  /*15070*/  WARPSYNC 0xffffffff ;  /* 0xffffffff00007948 */ /* 0x000fe60003800000 */
[----:B------:R-:W-:Y:S06]  /*15080*/  BAR.SYNC.DEFER_BLOCKING 0x4, 0x100 ;  /* 0x0104000000007b1d */ /* 0x000fec0000010000 */
[----:B----4-:R4:W-:Y:S01]  /*15090*/  STL [R1+0x68], R0 ;  /* 0x0000680001007387 */ /* 0x0109e20000100800 */
[----:B---3--:R-:W-:-:S13]  /*150a0*/  LOP3.LUT P0, RZ, R2, 0xff, RZ, 0xc0, !PT ;  /* 0x000000ff02ff7812 */ /* 0x008fda000780c0ff */
[----:B------:R4:W-:Y:S04]  /*150b0*/  @!P0 STS [0x28100], R81 ;  /* 0x02810051ff008388 */ /* 0x0009e80000000800 */
[----:B------:R-:W-:Y:S06]  /*150c0*/  BAR.ARV 0x5, 0x100 ;  /* 0x0144000000007b1d */ /* 0x000fec0000002000 */
.L_x_1317:
[----:B-1--4-:R-:W4:Y:S02]  /*150d0*/  LDL R0, [R1+0x68] ;  /* 0x0000680001007983 */ /* 0x012f240000100800 */
[----:B----4-:R-:W-:-:S13]  /*150e0*/  ISETP.GE.AND P0, PT, R0, c[0x0][0x538], PT ;  /* 0x00014e0000007a0c */ /* 0x010fda0003f06270 */
[----:B--23-5:R-:W-:Y:S01]  /*150f0*/  @P0 CALL.REL.NOINC `(.L_x_1319) ;  /* 0x0000001000000944 */ /* 0x02cfe20003c00000 */
[----:B------:R-:W-:Y:S05]  /*15100*/  BRA `(.L_x_1320) ;  /* 0xfffeb9e000007947 */ /* 0x000fea000383ffff */
.L_x_1319:
[----:B------:R-:W-:Y:S05]  /*15110*/  EXIT ;  /* 0x000000000000794d */ /* 0x000fea0003800000 */
.L_x_1271:
[----:B------:R-:W-:Y:S01]  /*15120*/  IMAD.MOV.U32 R9, RZ, RZ, R12 ;  /* 0x000000ffff097224 */ /* 0x000fe200078e000c */
[----:B--2---:R-:W-:Y:S01]  /*15130*/  MOV R6, RZ ;  /* 0x000000ff00067202 */ /* 0x004fe20000000f00 */
[----:B------:R-:W-:Y:S01]  /*15140*/  IMAD.MOV.U32 R0, RZ, RZ, 0x181f ;  /* 0x0000181fff007424 */ /* 0x000fe200078e00ff */
[----:B------:R-:W-:Y:S02]  /*15150*/  MOV R7, 0x15170 ;  /* 0x0001517000077802 */ /* 0x000fe40000000f00 */
[----:B------:R-:W-:Y:S05]  /*15160*/  CALL.REL.NOINC `($__internal_5_$__cuda_sm70_shflsync_idx_p) ;  /* 0x000007f000007944 */ /* 0x000fea0003c00000 */
[----:B------:R-:W-:Y:S01]  /*15170*/  MOV R2, R0 ;  /* 0x0000000000027202 */ /* 0x000fe20000000f00 */
[----:B------:R-:W-:Y:S05]  /*15180*/  BRA `(.L_x_1321) ;  /* 0xfffec94000007947 */ /* 0x000fea000383ffff */
.L_x_1272:
[----:B------:R-:W-:Y:S01]  /*15190*/  IMAD.MOV.U32 R9, RZ, RZ, R14 ;  /* 0x000000ffff097224 */ /* 0x000fe200078e000e */
[----:B--2---:R-:W-:Y:S01]  /*151a0*/  MOV R6, RZ ;  /* 0x000000ff00067202 */ /* 0x004fe20000000f00 */
[----:B------:R-:W-:Y:S01]  /*151b0*/  IMAD.MOV.U32 R0, RZ, RZ, 0x181f ;  /* 0x0000181fff007424 */ /* 0x000fe200078e00ff */
[----:B------:R-:W-:Y:S02]  /*151c0*/  MOV R7, 0x151e0 ;  /* 0x000151e000077802 */ /* 0x000fe40000000f00 */
[----:B-1-3--:R-:W-:Y:S05]  /*151d0*/  CALL.REL.NOINC `($__internal_5_$__cuda_sm70_shflsync_idx_p) ;  /* 0x0000078000007944 */ /* 0x00afea0003c00000 */
[----:B------:R-:W-:Y:S05]  /*151e0*/  BRA `(.L_x_1322) ;  /* 0xfffec90000007947 */ /* 0x000fea000383ffff */
.L_x_1275:
[----:B--2---:R-:W-:Y:S01]  /*151f0*/  IMAD.MOV.U32 R9, RZ, RZ, R12 ;  /* 0x000000ffff097224 */ /* 0x004fe200078e000c */
[----:B------:R-:W-:Y:S01]  /*15200*/  MOV R6, 0x1 ;  /* 0x0000000100067802 */ /* 0x000fe20000000f00 */
[----:B----4-:R-:W-:Y:S01]  /*15210*/  IMAD.MOV.U32 R0, RZ, RZ, 0x181f ;  /* 0x0000181fff007424 */ /* 0x010fe200078e00ff */
[----:B------:R-:W-:-:S02]  /*15220*/  MOV R7, 0x15240 ;  /* 0x0001524000077802 */ /* 0x000fc40000000f00 */
[----:B-1-3--:R-:W-:Y:S05]  /*15230*/  CALL.REL.NOINC `($__internal_5_$__cuda_sm70_shflsync_idx_p) ;  /* 0x0000072000007944 */ /* 0x00afea0003c00000 */
[----:B------:R-:W-:Y:S01]  /*15240*/  IMAD.MOV.U32 R2, RZ, RZ, R0 ;  /* 0x000000ffff027224 */ /* 0x000fe200078e0000 */
[----:B------:R-:W-:Y:S01]  /*15250*/  MOV R6, 0x1 ;  /* 0x0000000100067802 */ /* 0x000fe20000000f00 */
[----:B------:R-:W-:Y:S01]  /*15260*/  IMAD.MOV.U32 R9, RZ, RZ, R14 ;  /* 0x000000ffff097224 */ /* 0x000fe200078e000e */
[----:B------:R-:W-:-:S02]  /*15270*/  MOV R0, 0x181f ;  /* 0x0000181f00007802 */ /* 0x000fc40000000f00 */
[----:B------:R-:W-:Y:S02]  /*15280*/  MOV R7, 0x152a0 ;  /* 0x000152a000077802 */ /* 0x000fe40000000f00 */
[----:B------:R-:W-:Y:S05]  /*15290*/  CALL.REL.NOINC `($__internal_5_$__cuda_sm70_shflsync_idx_p) ;  /* 0x000006c000007944 */ /* 0x000fea0003c00000 */
[----:B------:R-:W-:Y:S05]  /*152a0*/  BRA `(.L_x_1323) ;  /* 0xfffeca4000007947 */ /* 0x000fea000383ffff */
.L_x_1278:
[----:B-1----:R-:W-:Y:S01]  /*152b0*/  IMAD.MOV.U32 R9, RZ, RZ, R12 ;  /* 0x000000ffff097224 */ /* 0x002fe200078e000c */
[----:B------:R-:W-:Y:S01]  /*152c0*/  MOV R6, 0x2 ;  /* 0x0000000200067802 */ /* 0x000fe20000000f00 */
[----:B----4-:R-:W-:Y:S01]  /*152d0*/  IMAD.MOV.U32 R0, RZ, RZ, 0x181f ;  /* 0x0000181fff007424 */ /* 0x010fe200078e00ff */
[----:B------:R-:W-:Y:S02]  /*152e0*/  MOV R7, 0x15300 ;  /* 0x0001530000077802 */ /* 0x000fe40000000f00 */
[----:B---3--:R-:W-:Y:S05]  /*152f0*/  CALL.REL.NOINC `($__internal_5_$__cuda_sm70_shflsync_idx_p) ;  /* 0x0000066000007944 */ /* 0x008fea0003c00000 */
[----:B------:R-:W-:Y:S01]  /*15300*/  MOV R2, R0 ;  /* 0x0000000000027202 */ /* 0x000fe20000000f00 */
[----:B------:R-:W-:Y:S05]  /*15310*/  BRA `(.L_x_1324) ;  /* 0xfffecbb000007947 */ /* 0x000fea000383ffff */
.L_x_1279:
[----:B------:R-:W-:Y:S01]  /*15320*/  IMAD.MOV.U32 R9, RZ, RZ, R14 ;  /* 0x000000ffff097224 */ /* 0x000fe200078e000e */
[----:B------:R-:W-:Y:S01]  /*15330*/  MOV R6, 0x2 ;  /* 0x0000000200067802 */ /* 0x000fe20000000f00 */
[----:B----4-:R-:W-:Y:S01]  /*15340*/  IMAD.MOV.U32 R0, RZ, RZ, 0x181f ;  /* 0x0000181fff007424 */ /* 0x010fe200078e00ff */
[----:B------:R-:W-:Y:S02]  /*15350*/  MOV R7, 0x15370 ;  /* 0x0001537000077802 */ /* 0x000fe40000000f00 */
[----:B-123--:R-:W-:Y:S05]  /*15360*/  CALL.REL.NOINC `($__internal_5_$__cuda_sm70_shflsync_idx_p) ;  /* 0x000005f000007944 */ /* 0x00efea0003c00000 */
[----:B------:R-:W-:Y:S05]  /*15370*/  BRA `(.L_x_1325) ;  /* 0xfffecb7000007947 */ /* 0x000fea000383ffff */
.L_x_1282:
[----:B-1----:R-:W-:Y:S01]  /*15380*/  IMAD.MOV.U32 R9, RZ, RZ, R12 ;  /* 0x000000ffff097224 */ /* 0x002fe200078e000c */
[----:B------:R-:W-:Y:S01]  /*15390*/  MOV R6, 0x3 ;  /* 0x0000000300067802 */ /* 0x000fe20000000f00 */
[----:B------:R-:W-:Y:S01]  /*153a0*/  IMAD.MOV.U32 R0, RZ, RZ, 0x181f ;  /* 0x0000181fff007424 */ /* 0x000fe200078e00ff */
[----:B------:R-:W-:-:S02]  /*153b0*/  MOV R7, 0x153d0 ;  /* 0x000153d000077802 */ /* 0x000fc40000000f00 */
[----:B--234-:R-:W-:Y:S05]  /*153c0*/  CALL.REL.NOINC `($__internal_5_$__cuda_sm70_shflsync_idx_p) ;  /* 0x0000059000007944 */ /* 0x01cfea0003c00000 */
[----:B------:R-:W-:Y:S01]  /*153d0*/  IMAD.MOV.U32 R2, RZ, RZ, R0 ;  /* 0x000000ffff027224 */ /* 0x000fe200078e0000 */
[----:B------:R-:W-:Y:S01]  /*153e0*/  MOV R6, 0x3 ;  /* 0x0000000300067802 */ /* 0x000fe20000000f00 */
[----:B------:R-:W-:Y:S01]  /*153f0*/  IMAD.MOV.U32 R9, RZ, RZ, R14 ;  /* 0x000000ffff097224 */ /* 0x000fe200078e000e */
[----:B------:R-:W-:-:S02]  /*15400*/  MOV R0, 0x181f ;  /* 0x0000181f00007802 */ /* 0x000fc40000000f00 */
[----:B------:R-:W-:Y:S02]  /*15410*/  MOV R7, 0x15430 ;  /* 0x0001543000077802 */ /* 0x000fe40000000f00 */
[----:B------:R-:W-:Y:S05]  /*15420*/  CALL.REL.NOINC `($__internal_5_$__cuda_sm70_shflsync_idx_p) ;  /* 0x0000053000007944 */ /* 0x000fea0003c00000 */
[----:B------:R-:W-:Y:S05]  /*15430*/  BRA `(.L_x_1326) ;  /* 0xfffecca000007947 */ /* 0x000fea000383ffff */
.L_x_1289:
[----:B-1----:R1:W5:Y:S01]  /*15440*/  LDL R0, [R1+0x10] ;  /* 0x0000100001007983 */ /* 0x0023620000100800 */
[----:B------:R-:W-:Y:S02]  /*15450*/  MOV R3, 0x2 ;  /* 0x0000000200037802 */ /* 0x000fe40000000f00 */
[----:B------:R-:W-:Y:S02]  /*15460*/  MOV R2, 0x15480 ;  /* 0x0001548000027802 */ /* 0x000fe40000000f00 */
[----:B-1---5:R-:W-:Y:S05]  /*15470*/  CALL.REL.NOINC `($__internal_4_$__cuda_sm70_shflsync_bfly_p) ;  /* 0x000004a000007944 */ /* 0x022fea0003c00000 */
[----:B------:R-:W-:Y:S01]  /*15480*/  MOV R4, R5 ;  /* 0x0000000500047202 */ /* 0x000fe20000000f00 */
[----:B------:R-:W-:Y:S05]  /*15490*/  BRA `(.L_x_1327) ;  /* 0xffffcdb000007947 */ /* 0x000fea000383ffff */
.L_x_1290:
[----:B------:R-:W-:Y:S01]  /*154a0*/  IMAD.MOV.U32 R0, RZ, RZ, R4 ;  /* 0x000000ffff007224 */ /* 0x000fe200078e0004 */
[----:B------:R-:W-:Y:S02]  /*154b0*/  MOV R3, 0x1 ;  /* 0x0000000100037802 */ /* 0x000fe40000000f00 */
[----:B------:R-:W-:Y:S02]  /*154c0*/  MOV R2, 0x154e0 ;  /* 0x000154e000027802 */ /* 0x000fe40000000f00 */
[----:B-----5:R-:W-:Y:S05]  /*154d0*/  CALL.REL.NOINC `($__internal_4_$__cuda_sm70_shflsync_bfly_p) ;  /* 0x0000044000007944 */ /* 0x020fea0003c00000 */
[----:B------:R1:W5:Y:S01]  /*154e0*/  LDL R0, [R1+0x18] ;  /* 0x0000180001007983 */ /* 0x0003620000100800 */
[----:B------:R-:W-:Y:S01]  /*154f0*/  FADD.FTZ R4, R4, R5 ;  /* 0x0000000504047221 */ /* 0x000fe20000010000 */
[----:B------:R-:W-:Y:S02]  /*15500*/  MOV R3, 0x2 ;  /* 0x0000000200037802 */ /* 0x000fe40000000f00 */
[----:B------:R-:W-:-:S02]  /*15510*/  MOV R2, 0x15530 ;  /* 0x0001553000027802 */ /* 0x000fc40000000f00 */
[----:B-1---5:R-:W-:Y:S05]  /*15520*/  CALL.REL.NOINC `($__internal_4_$__cuda_sm70_shflsync_bfly_p) ;  /* 0x000003f000007944 */ /* 0x022fea0003c00000 */
[----:B------:R-:W2:Y:S01]  /*15530*/  LDL.LU R0, [R1+0x18] ;  /* 0x0000180001007983 */ /* 0x000ea20000300800 */
[----:B------:R-:W-:-:S02]  /*15540*/  MOV R3, 0x1 ;  /* 0x0000000100037802 */ /* 0x000fc40000000f00 */
[----:B------:R-:W-:Y:S01]  /*15550*/  MOV R2, 0x15580 ;  /* 0x0001558000027802 */ /* 0x000fe20000000f00 */
[----:B--2---:R-:W-:Y:S02]  /*15560*/  FADD.FTZ R0, R0, R5 ;  /* 0x0000000500007221 */ /* 0x004fe40000010000 */
[----:B------:R-:W-:Y:S05]  /*15570*/  CALL.REL.NOINC `($__internal_4_$__cuda_sm70_shflsync_bfly_p) ;  /* 0x000003a000007944 */ /* 0x000fea0003c00000 */
[----:B------:R-:W-:Y:S01]  /*15580*/  MOV R3, R5 ;  /* 0x0000000500037202 */ /* 0x000fe20000000f00 */
[----:B------:R-:W-:Y:S05]  /*15590*/  BRA `(.L_x_1328) ;  /* 0xffffcd4000007947 */ /* 0x000fea000383ffff */
.L_x_1305:
[----:B------:R-:W-:Y:S01]  /*155a0*/  IMAD.MOV.U32 R9, RZ, RZ, R3 ;  /* 0x000000ffff097224 */ /* 0x000fe200078e0003 */
[----:B------:R-:W-:Y:S01]  /*155b0*/  MOV R6, RZ ;  /* 0x000000ff00067202 */ /* 0x000fe20000000f00 */
[----:B------:R-:W-:Y:S01]  /*155c0*/  IMAD.MOV.U32 R0, RZ, RZ, 0x181f ;  /* 0x0000181fff007424 */ /* 0x000fe200078e00ff */
[----:B------:R-:W-:Y:S02]  /*155d0*/  MOV R7, 0x155f0 ;  /* 0x000155f000077802 */ /* 0x000fe40000000f00 */
[----:B------:R-:W-:Y:S05]  /*155e0*/  CALL.REL.NOINC `($__internal_5_$__cuda_sm70_shflsync_idx_p) ;  /* 0x0000037000007944 */ /* 0x000fea0003c00000 */
[----:B------:R-:W-:Y:S01]  /*155f0*/  MOV R2, R0 ;  /* 0x0000000000027202 */ /* 0x000fe20000000f00 */
[----:B------:R-:W-:Y:S05]  /*15600*/  BRA `(.L_x_1329) ;  /* 0xfffff20000007947 */ /* 0x000fea000383ffff */
.L_x_1306:
[----:B------:R-:W-:Y:S01]  /*15610*/  IMAD.MOV.U32 R9, RZ, RZ, R5 ;  /* 0x000000ffff097224 */ /* 0x000fe200078e0005 */
[----:B------:R-:W-:Y:S01]  /*15620*/  MOV R6, RZ ;  /* 0x000000ff00067202 */ /* 0x000fe20000000f00 */
[----:B------:R-:W-:Y:S01]  /*15630*/  IMAD.MOV.U32 R0, RZ, RZ, 0x181f ;  /* 0x0000181fff007424 */ /* 0x000fe200078e00ff */
[----:B------:R-:W-:Y:S02]  /*15640*/  MOV R7, 0x15660 ;  /* 0x0001566000077802 */ /* 0x000fe40000000f00 */
[----:B-12---:R-:W-:Y:S05]  /*15650*/  CALL.REL.NOINC `($__internal_5_$__cuda_sm70_shflsync_idx_p) ;  /* 0x0000030000007944 */ /* 0x006fea0003c00000 */
[----:B------:R-:W-:Y:S05]  /*15660*/  BRA `(.L_x_1330) ;  /* 0xfffff1c000007947 */ /* 0x000fea000383ffff */
.L_x_1309:
        /* <DEDUP_REMOVED lines=12> */
.L_x_1312:
[----:B-1----:R-:W-:Y:S01]  /*15730*/  IMAD.MOV.U32 R9, RZ, RZ, R3 ;  /* 0x000000ffff097224 */ /* 0x002fe200078e0003 */
[----:B------:R-:W-:Y:S01]  /*15740*/  MOV R6, 0x2 ;  /* 0x0000000200067802 */ /* 0x000fe20000000f00 */
[----:B----4-:R-:W-:Y:S01]  /*15750*/  IMAD.MOV.U32 R0, RZ, RZ, 0x181f ;  /* 0x0000181fff007424 */ /* 0x010fe200078e00ff */
[----:B------:R-:W-:Y:S02]  /*15760*/  MOV R7, 0x15780 ;  /* 0x0001578000077802 */ /* 0x000fe40000000f00 */
[----:B--23--:R-:W-:Y:S05]  /*15770*/  CALL.REL.NOINC `($__internal_5_$__cuda_sm70_shflsync_idx_p) ;  /* 0x000001e000007944 */ /* 0x00cfea0003c00000 */
[----:B------:R-:W-:Y:S01]  /*15780*/  MOV R2, R0 ;  /* 0x0000000000027202 */ /* 0x000fe20000000f00 */
[----:B------:R-:W-:Y:S05]  /*15790*/  BRA `(.L_x_1332) ;  /* 0xfffff47000007947 */ /* 0x000fea000383ffff */
.L_x_1313:
[----:B------:R-:W-:Y:S01]  /*157a0*/  IMAD.MOV.U32 R9, RZ, RZ, R5 ;  /* 0x000000ffff097224 */ /* 0x000fe200078e0005 */
[----:B------:R-:W-:Y:S01]  /*157b0*/  MOV R6, 0x2 ;  /* 0x0000000200067802 */ /* 0x000fe20000000f00 */
[----:B----4-:R-:W-:Y:S01]  /*157c0*/  IMAD.MOV.U32 R0, RZ, RZ, 0x181f ;  /* 0x0000181fff007424 */ /* 0x010fe200078e00ff */
[----:B------:R-:W-:Y:S02]  /*157d0*/  MOV R7, 0x157f0 ;  /* 0x000157f000077802 */ /* 0x000fe40000000f00 */
[----:B-123--:R-:W-:Y:S05]  /*157e0*/  CALL.REL.NOINC `($__internal_5_$__cuda_sm70_shflsync_idx_p) ;  /* 0x0000017000007944 */ /* 0x00efea0003c00000 */
[----:B------:R-:W-:Y:S05]  /*157f0*/  BRA `(.L_x_1333) ;  /* 0xfffff43000007947 */ /* 0x000fea000383ffff */
.L_x_1316:
        /* <DEDUP_REMOVED lines=12> */
.L_x_1318:
[----:B------:R-:W-:Y:S01]  /*158c0*/  IMAD.MOV.U32 R9, RZ, RZ, R81 ;  /* 0x000000ffff097224 */ /* 0x000fe200078e0051 */
[----:B------:R-:W-:Y:S01]  /*158d0*/  MOV R6, RZ ;  /* 0x000000ff00067202 */ /* 0x000fe20000000f00 */
[----:B-1----:R-:W-:Y:S01]  /*158e0*/  IMAD.MOV.U32 R0, RZ, RZ, 0x1f ;  /* 0x0000001fff007424 */ /* 0x002fe200078e00ff */
[----:B------:R-:W-:Y:S02]  /*158f0*/  MOV R7, 0x15910 ;  /* 0x0001591000077802 */ /* 0x000fe40000000f00 */
[----:B--23-5:R-:W-:Y:S05]  /*15900*/  CALL.REL.NOINC `($__internal_5_$__cuda_sm70_shflsync_idx_p) ;  /* 0x0000005000007944 */ /* 0x02cfea0003c00000 */
[----:B------:R-:W-:Y:S05]  /*15910*/  BRA `(.L_x_1335) ;  /* 0xfffff74000007947 */ /* 0x000fea000383ffff */
        .weak           $__internal_4_$__cuda_sm70_shflsync_bfly_p
        .type           $__internal_4_$__cuda_sm70_shflsync_bfly_p,@function
        .size           $__internal_4_$__cuda_sm70_shflsync_bfly_p,($__internal_5_$__cuda_sm70_shflsync_idx_p - $__internal_4_$__cuda_sm70_shflsync_bfly_p)
$__internal_4_$__cuda_sm70_shflsync_bfly_p:
[----:B------:R-:W-:Y:S04]  /*15920*/  WARPSYNC R6 ;  /* 0x0000000600007348 */ /* 0x000fe80003800000 */
[----:B------:R1:W2:Y:S02]  /*15930*/  SHFL.BFLY PT, R5, R0, R3, R7 ;  /* 0x0c00000300057389 */ /* 0x0002a400000e0007 */
[----:B-1----:R-:W-:-:S04]  /*15940*/  MOV R3, 0x0 ;  /* 0x0000000000037802 */ /* 0x002fc80000000f00 */
[----:B--2---:R-:W-:Y:S05]  /*15950*/  RET.REL.NODEC R2 `(_ZN7cutlass13device_kernelIN5flash19enable_sm80_to_sm89INS1_16FlashAttnFwdSm80INS1_25CollectiveMainloopFwdSm80ILi8ELi1ELb0EN4cute5tupleIJNS5_1CILi128EEENS7_ILi96EEENS7_ILi256EEEEEELi256ENS_10bfloat16_tEfNS_4arch4Sm80ELb1ELb0ELb1ELb0ELb0ELb0ELb1ELb0EEENS1_21CollectiveEpilogueFwdINS6_IJS8_SA_S9_EEENS6_IJNS7_ILi1EEESI_SI_EEESC_SE_Li256ELb0ELb1ELb0ELb0EEENS1_30DynamicPersistentTileSchedulerILi256ELi256ELb0ELb1ELb0EEEEEEEEEvNT_6ParamsE) ;  /* 0xfffea6a002007950 */ /* 0x004fea0003c3ffff */
        .weak           $__internal_5_$__cuda_sm70_shflsync_idx_p
        .type           $__internal_5_$__cuda_sm70_shflsync_idx_p,@function
        .size           $__internal_5_$__cuda_sm70_shflsync_idx_p,(.L_x_3076 - $__internal_5_$__cuda_sm70_shflsync_idx_p)
$__internal_5_$__cuda_sm70_shflsync_idx_p:
[----:B------:R-:W-:-:S04]  /*15960*/  MOV R8, 0xffffffff ;  /* 0xffffffff00087802 */ /* 0x000fc80000000f00 */
[----:B------:R-:W-:Y:S04]  /*15970*/  WARPSYNC R8 ;  /* 0x0000000800007348 */ /* 0x000fe80003800000 */
[----:B------:R1:W2:Y:S02]  /*15980*/  SHFL.IDX PT, R0, R9, R6, R0 ;  /* 0x0000000609007389 */ /* 0x0002a400000e0000 */
[----:B-1----:R-:W-:Y:S02]  /*15990*/  MOV R6, R7 ;  /* 0x0000000700067202 */ /* 0x002fe40000000f00 */
[----:B------:R-:W-:-:S04]  /*159a0*/  MOV R7, 0x0 ;  /* 0x0000000000077802 */ /* 0x000fc80000000f00 */
[----:B--2---:R-:W-:Y:S05]  /*159b0*/  RET.REL.NODEC R6 `(_ZN7cutlass13device_kernelIN5flash19enable_sm80_to_sm89INS1_16FlashAttnFwdSm80INS1_25CollectiveMainloopFwdSm80ILi8ELi1ELb0EN4cute5tupleIJNS5_1CILi128EEENS7_ILi96EEENS7_ILi256EEEEEELi256ENS_10bfloat16_tEfNS_4arch4Sm80ELb1ELb0ELb1ELb0ELb0ELb0ELb1ELb0EEENS1_21CollectiveEpilogueFwdINS6_IJS8_SA_S9_EEENS6_IJNS7_ILi1EEESI_SI_EEESC_SE_Li256ELb0ELb1ELb0ELb0EEENS1_30DynamicPersistentTileSchedulerILi256ELi256ELb0ELb1ELb0EEEEEEEEEvNT_6ParamsE) ;  /* 0xfffea64006007950 */ /* 0x004fea0003c3ffff */
.L_x_1336:
        /* <DEDUP_REMOVED lines=12> */
.L_x_3076:


//--------------------- .text._ZN7cutlass13device_kernelIN5flash19enable_sm80_to_sm89INS1_16FlashAttnFwdSm80INS1_25CollectiveMainloopFwdSm80ILi8ELi1ELb0EN4cute5tupleIJNS5_1CILi128EEENS7_ILi96EEENS7_ILi256EEEEEELi256ENS_10bfloat16_tEfNS_4arch4Sm80ELb1ELb0ELb1ELb1ELb0ELb0ELb1ELb0EEENS1_21CollectiveEpilogueFwdINS6_IJS8_SA_S9_EEENS6_IJNS7_ILi1EEESI_SI_EEESC_SE_Li256ELb1ELb1ELb0ELb0EEENS1_19SingleTileSchedulerILb1ELb0ELb1ELi128EEEEEEEEEvNT_6ParamsE --------------------------
	.section	.text._ZN7cutlass13device_kernelIN5flash19enable_sm80_to_sm89INS1_16FlashAttnFwdSm80INS1_25CollectiveMainloopFwdSm80ILi8ELi1ELb0EN4cute5tupleIJNS5_1CILi128EEENS7_ILi96EEENS7_ILi256EEEEEELi256ENS_10bfloat16_tEfNS_4arch4Sm80ELb1ELb0ELb1ELb1ELb0ELb0ELb1ELb0EEENS1_21CollectiveEpilogueFwdINS6_IJS8_SA_S9_EEENS6_IJNS7_ILi1EEESI_SI_EEESC_SE_Li256ELb1ELb1ELb0ELb0EEENS1_19SingleTileSchedulerILb1ELb0ELb1ELi128EEEEEEEEEvNT_6ParamsE,"ax",@progbits
	.sectioninfo	@"SHI_REGISTERS=255"
	.align	128
.text._ZN7cutlass13device_kernelIN5flash19enable_sm80_to_sm89INS1_16FlashAttnFwdSm80INS1_25CollectiveMainloopFwdSm80ILi8ELi1ELb0EN4cute5tupleIJNS5_1CILi128EEENS7_ILi96EEENS7_ILi256EEEEEELi256ENS_10bfloat16_tEfNS_4arch4Sm80ELb1ELb0ELb1ELb1ELb0ELb0ELb1ELb0EEENS1_21CollectiveEpilogueFwdINS6_IJS8_SA_S9_EEENS6_IJNS7_ILi1EEESI_SI_EEESC_SE_Li256ELb1ELb1ELb0ELb0EEENS1_19SingleTileSchedulerILb1ELb0ELb1ELi128EEEEEEEEEvNT_6ParamsE:
        .type           _ZN7cutlass13device_kernelIN5flash19enable_sm80_to_sm89INS1_16FlashAttnFwdSm80INS1_25CollectiveMainloopFwdSm80ILi8ELi1ELb0EN4cute5tupleIJNS5_1CILi128EEENS7_ILi96EEENS7_ILi256EEEEEELi256ENS_10bfloat16_tEfNS_4arch4Sm80ELb1ELb0ELb1ELb1ELb0ELb0ELb1ELb0EEENS1_21CollectiveEpilogueFwdINS6_IJS8_SA_S9_EEENS6_IJNS7_ILi1EEESI_SI_EEESC_SE_Li256ELb1ELb1ELb0ELb0EEENS1_19SingleTileSchedulerILb1ELb0ELb1ELi128EEEEEEEEEvNT_6ParamsE,@function
        .size           _ZN7cutlass13device_kernelIN5flash19enable_sm80_to_sm89INS1_16FlashAttnFwdSm80INS1_25CollectiveMainloopFwdSm80ILi8ELi1ELb0EN4cute5tupleIJNS5_1CILi128EEENS7_ILi96EEENS7_ILi256EEEEEELi256ENS_10bfloat16_tEfNS_4arch4Sm80ELb1ELb0ELb1ELb1ELb0ELb0ELb1ELb0EEENS1_21CollectiveEpilogueFwdINS6_IJS8_SA_S9_EEENS6_IJNS7_ILi1EEESI_SI_EEESC_SE_Li256ELb1ELb1ELb0ELb0EEENS1_19SingleTileSchedulerILb1ELb0ELb1ELi128EEEEEEEEEvNT_6ParamsE,(.L_x_3079 - _ZN7cutlass13device_kernelIN5flash19enable_sm80_to_sm89INS1_16FlashAttnFwdSm80INS1_25CollectiveMainloopFwdSm80ILi8ELi1ELb0EN4cute5tupleIJNS5_1CILi128EEENS7_ILi96EEENS7_ILi256EEEEEELi256ENS_10bfloat16_tEfNS_4arch4Sm80ELb1ELb0ELb1ELb1ELb0ELb0ELb1ELb0EEENS1_21CollectiveEpilogueFwdINS6_IJS8_SA_S9_EEENS6_IJNS7_ILi1EEESI_SI_EEESC_SE_Li256ELb1ELb1ELb0ELb0EEENS1_19SingleTileSchedulerILb1ELb0ELb1ELi128EEEEEEEEEvNT_6ParamsE)
        .other          _ZN7cutlass13device_kernelIN5flash19enable_sm80_to_sm89INS1_16FlashAttnFwdSm80INS1_25CollectiveMainloopFwdSm80ILi8ELi1ELb0EN4cute5tupleIJNS5_1CILi128EEENS7_ILi96EEENS7_ILi256EEEEEELi256ENS_10bfloat16_tEfNS_4arch4Sm80ELb1ELb0ELb1ELb1ELb0ELb0ELb1ELb0EEENS1_21CollectiveEpilogueFwdINS6_IJS8_SA_S9_EEENS6_IJNS7_ILi1EEESI_SI_EEESC_SE_Li256ELb1ELb1ELb0ELb0EEENS1_19SingleTileSchedulerILb1ELb0ELb1ELi128EEEEEEEEEvNT_6ParamsE,@"STO_CUDA_ENTRY STV_DEFAULT"
_ZN7cutlass13device_kernelIN5flash19enable_sm80_to_sm89INS1_16FlashAttnFwdSm80INS1_25CollectiveMainloopFwdSm80ILi8ELi1ELb0EN4cute5tupleIJNS5_1CILi128EEENS7_ILi96EEENS7_ILi256EEEEEELi256ENS_10bfloat16_tEfNS_4arch4Sm80ELb1ELb0ELb1ELb1ELb0ELb0ELb1ELb0EEENS1_21CollectiveEpilogueFwdINS6_IJS8_SA_S9_EEENS6_IJNS7_ILi1EEESI_SI_EEESC_SE_Li256ELb1ELb1ELb0ELb0EEENS1_19SingleTileSchedulerILb1ELb0ELb1ELi128EEEEEEEEEvNT_6ParamsE:
        /* <DEDUP_REMOVED lines=17> */
.L_x_1338:
        /* <DEDUP_REMOVED lines=8> */
.L_x_1340:
[----:B------:R-:W-:-:S04]  /*0190*/  MOV R0, c[0x0][0x54c] ;  /* 0x0001530000007a02 */ /* 0x000fc80000000f00 */
.L_x_1339:
[----:B------:R-:W-:Y:S01]  /*01a0*/  USHF.L.U32 UR15, UR15, 0x7, URZ ;  /* 0x000000070f0f7899 */ /* 0x000fe2000800063f */
[----:B-----5:R-:W-:-:S05]  /*01b0*/  IMAD R0, R0, c[0x0][0x548], RZ ;  /* 0x0001520000007a24 */ /* 0x020fca00078e02ff */
[----:B------:R-:W-:-:S04]  /*01c0*/  ISETP.LE.AND P0, PT, R0, UR15, PT ;  /* 0x0000000f00007c0c */ /* 0x000fc8000bf03270 */
[----:B------:R-:W-:-:S05]  /*01d0*/  SEL R0, R5, 0xffffffff, !P0 ;  /* 0xffffffff05007807 */ /* 0x000fca0004000000 */
[----:B------:R2:W-:Y:S01]  /*01e0*/  STL [R1+0x40], R0 ;  /* 0x0000400001007387 */ /* 0x0005e20000100800 */
[----:B------:R-:W-:Y:S05]  /*01f0*/  BRA `(.L_x_1341) ;  /* 0x0000013000007947 */ /* 0x000fea0003800000 */
.L_x_1337:
[----:B------:R-:W-:-:S04]  /*0200*/  ISETP.NE.U32.AND P0, PT, RZ, c[0x0][0x568], PT ;  /* 0x00015a00ff007a0c */ /* 0x000fc80003f05070 */
[----:B------:R-:W-:-:S13]  /*0210*/  ISETP.NE.AND.EX P0, PT, RZ, c[0x0][0x56c], PT, P0 ;  /* 0x00015b00ff007a0c */ /* 0x000fda0003f05300 */
[----:B------:R-:W-:Y:S05]  /*0220*/  @!P0 BRA `(.L_x_1342) ;  /* 0x0000002000008947 */ /* 0x000fea0003800000 */
[----:B------:R1:W5:Y:S01]  /*0230*/  LDG.E R0, [R2.64] ;  /* 0x0000001e02007981 */ /* 0x000362000c1e1900 */
[----:B------:R-:W-:Y:S05]  /*0240*/  BRA `(.L_x_1343) ;  /* 0x0000009000007947 */ /* 0x000fea0003800000 */
.L_x_1342:
        /* <DEDUP_REMOVED lines=8> */
.L_x_1344:
[----:B------:R-:W-:-:S04]  /*02d0*/  MOV R0, c[0x0][0x54c] ;  /* 0x0001530000007a02 */ /* 0x000fc80000000f00 */
.L_x_1343:
[----:B------:R-:W-:Y:S01]  /*02e0*/  USHF.L.U32 UR15, UR15, 0x7, URZ ;  /* 0x000000070f0f7899 */ /* 0x000fe2000800063f */
[----:B-----5:R-:W-:-:S05]  /*02f0*/  IMAD R0, R0, c[0x0][0x548], RZ ;  /* 0x0001520000007a24 */ /* 0x020fca00078e02ff */
[----:B------:R-:W-:-:S04]  /*0300*/  ISETP.LE.AND P0, PT, R0, UR15, PT ;  /* 0x0000000f00007c0c */ /* 0x000fc8000bf03270 */
[----:B------:R-:W-:-:S05]  /*0310*/  SEL R0, R5, 0xffffffff, !P0 ;  /* 0xffffffff05007807 */ /* 0x000fca0004000000 */
[----:B------:R2:W-:Y:S04]  /*0320*/  STL [R1+0x40], R0 ;  /* 0x0000400001007387 */ /* 0x0005e80000100800 */
.L_x_1341:
        /* <DEDUP_REMOVED lines=32> */
.L_x_1345:
[----:B------:R-:W-:-:S04]  /*0530*/  ISETP.NE.U32.AND P0, PT, RZ, c[0x0][0x368], PT ;  /* 0x0000da00ff007a0c */ /* 0x000fc80003f05070 */
[----:B------:R-:W-:-:S13]  /*0540*/  ISETP.NE.AND.EX P0, PT, RZ, c[0x0][0x36c], PT, P0 ;  /* 0x0000db00ff007a0c */ /* 0x000fda0003f05300 */
[----:B------:R-:W-:Y:S05]  /*0550*/  @!P0 BRA `(.L_x_1346) ;  /* 0x0000004000008947 */ /* 0x000fea0003800000 */
[----:B------:R-:W-:-:S05]  /*0560*/  IMAD.WIDE R2, R47, R26, c[0x0][0x368] ;  /* 0x0000da002f027625 */ /* 0x000fca00078e021a */
[----:B------:R-:W2:Y:S02]  /*0570*/  LDG.E R0, [R2.64] ;  /* 0x0000001e02007981 */ /* 0x000ea4000c1e1900 */
[----:B--2---:R1:W2:Y:S02]  /*0580*/  R2UR UR12, R0 ;  /* 0x00000000000c73c2 */ /* 0x0042a400000e0000 */
[----:B-12---:R-:W-:Y:S05]  /*0590*/  BRA `(.L_x_1347) ;  /* 0x0000006000007947 */ /* 0x006fea0003800000 */
.L_x_1346:
[----:B------:R-:W-:Y:S05]  /*05a0*/  @!P5 BRA `(.L_x_1347) ;  /* 0x000000500000d947 */ /* 0x000fea0003800000 */
[----:B------:R1:W2:Y:S04]  /*05b0*/  LDG.E R0, [R2.64] ;  /* 0x0000001e02007981 */ /* 0x0002a8000c1e1900 */
[----:B-1----:R-:W4:Y:S01]  /*05c0*/  LDG.E R2, [R2.64+0x4] ;  /* 0x0000041e02027981 */ /* 0x002f22000c1e1900 */
[----:B--2---:R-:W1:Y:S08]  /*05d0*/  R2UR UR12, R0 ;  /* 0x00000000000c73c2 */ /* 0x004e7000000e0000 */
[----:B----4-:R-:W1:Y:S02]  /*05e0*/  R2UR UR4, R2 ;  /* 0x00000000020473c2 */ /* 0x010e6400000e0000 */
[----:B-1----:R-:W-:-:S06]  /*05f0*/  UIADD3 UR12, -UR12, UR4, URZ ;  /* 0x000000040c0c7290 */ /* 0x002fcc000fffe13f */
.L_x_1347:
        /* <DEDUP_REMOVED lines=8> */
[----:B------:R-:W-:Y:S01]  /*0680*/  UIADD3 UR6, UR12, 0x5f, URZ ;  /* 0x0000005f0c067890 */ /* 0x000fe2000fffe03f */
[----:B------:R-:W-:Y:S01]  /*0690*/  CS2R R14, SRZ ;  /* 0x00000000000e7805 */ /* 0x000fe2000001ff00 */
[----:B------:R-:W-:Y:S01]  /*06a0*/  IMAD.MOV.U32 R128, RZ, RZ, RZ ;  /* 0x000000ffff807224 */ /* 0x000fe200078e00ff */
[----:B------:R-:W-:Y:S01]  /*06b0*/  MOV R126, RZ ;  /* 0x000000ff007e7202 */ /* 0x000fe20000000f00 */
[----:B------:R-:W-:Y:S01]  /*06c0*/  UIMAD.WIDE UR6, UR6, 0x2aaaaaab, URZ ;  /* 0x2aaaaaab060678a5 */ /* 0x000fe2000f8e023f */
[----:B------:R-:W-:Y:S01]  /*06d0*/  CS2R R8, SRZ ;  /* 0x0000000000087805 */ /* 0x000fe2000001ff00 */
[----:B------:R-:W-:Y:S01]  /*06e0*/  @UP1 UIADD3 UR8, UR15, 0x7f, URZ ;  /* 0x0000007f0f081890 */ /* 0x000fe2000fffe03f */
[----:B------:R-:W-:Y:S01]  /*06f0*/  IMAD.MOV.U32 R124, RZ, RZ, RZ ;  /* 0x000000ffff7c7224 */ /* 0x000fe200078e00ff */
[----:B------:R-:W-:Y:S01]  /*0700*/  USHF.R.U32.HI UR6, URZ, 0x1f, UR7 ;  /* 0x0000001f3f067899 */ /* 0x000fe20008011607 */
[----:B------:R-:W-:Y:S01]  /*0710*/  MOV R122, RZ ;  /* 0x000000ff007a7202 */ /* 0x000fe20000000f00 */
[----:B------:R-:W-:Y:S01]  /*0720*/  UIMAD.WIDE.U32 UR8, UR8, UR4, URZ ;  /* 0x00000004080872a5 */ /* 0x000fe2000f8e003f */
[----:B------:R-:W-:Y:S01]  /*0730*/  CS2R R120, SRZ ;  /* 0x0000000000787805 */ /* 0x000fe2000001ff00 */
[----:B------:R-:W-:Y:S01]  /*0740*/  UIADD3 UR4, UR15, 0x7f, URZ ;  /* 0x0000007f0f047890 */ /* 0x000fe2000fffe03f */
[----:B------:R-:W-:Y:S01]  /*0750*/  IMAD.MOV.U32 R13, RZ, RZ, RZ ;  /* 0x000000ffff0d7224 */ /* 0x000fe200078e00ff */
[----:B------:R-:W-:Y:S01]  /*0760*/  @UP1 USHF.R.U32.HI UR4, URZ, UR5, UR9 ;  /* 0x000000053f041299 */ /* 0x000fe20008011609 */
[----:B------:R-:W-:Y:S01]  /*0770*/  MOV R118, RZ ;  /* 0x000000ff00767202 */ /* 0x000fe20000000f00 */
[----:B---3--:R-:W-:Y:S01]  /*0780*/  UIADD3 UR5, UR12, 0x60, -UR13 ;  /* 0x000000600c057890 */ /* 0x008fe2000fffe80d */
[----:B------:R-:W-:Y:S01]  /*0790*/  CS2R R16, SRZ ;  /* 0x0000000000107805 */ /* 0x000fe2000001ff00 */
[----:B------:R-:W-:Y:S01]  /*07a0*/  ULEA.HI.SX32 UR6, UR7, UR6, 0x1c ;  /* 0x0000000607067291 */ /* 0x000fe2000f8fe23f */
[----:B------:R-:W-:Y:S01]  /*07b0*/  IMAD.MOV.U32 R116, RZ, RZ, RZ ;  /* 0x000000ffff747224 */ /* 0x000fe200078e00ff */
[----:B------:R-:W-:Y:S01]  /*07c0*/  UIADD3 UR4, UR5, UR4, URZ ;  /* 0x0000000405047290 */ /* 0x000fe2000fffe03f */
[----:B------:R-:W-:Y:S01]  /*07d0*/  MOV R114, RZ ;  /* 0x000000ff00727202 */ /* 0x000fe20000000f00 */
[----:B------:R-:W-:Y:S01]  /*07e0*/  CS2R R18, SRZ ;  /* 0x0000000000127805 */ /* 0x000fe2000001ff00 */
[----:B------:R-:W-:Y:S01]  /*07f0*/  IMAD.MOV.U32 R112, RZ, RZ, RZ ;  /* 0x000000ffff707224 */ /* 0x000fe200078e00ff */
[----:B------:R-:W-:Y:S01]  /*0800*/  UIMAD.WIDE UR4, UR4, 0x2aaaaaab, URZ ;  /* 0x2aaaaaab040478a5 */ /* 0x000fe2000f8e023f */
[----:B------:R-:W-:Y:S01]  /*0810*/  MOV R110, RZ ;  /* 0x000000ff006e7202 */ /* 0x000fe20000000f00 */
[----:B------:R-:W-:Y:S01]  /*0820*/  CS2R R20, SRZ ;  /* 0x0000000000147805 */ /* 0x000fe2000001ff00 */
[----:B------:R-:W-:Y:S01]  /*0830*/  IMAD.MOV.U32 R108, RZ, RZ, RZ ;  /* 0x000000ffff6c7224 */ /* 0x000fe200078e00ff */
[----:B------:R-:W-:Y:S01]  /*0840*/  USHF.R.U32.HI UR4, URZ, 0x1f, UR5 ;  /* 0x0000001f3f047899 */ /* 0x000fe20008011605 */
[----:B------:R-:W-:Y:S01]  /*0850*/  MOV R106, RZ ;  /* 0x000000ff006a7202 */ /* 0x000fe20000000f00 */
[----:B------:R-:W-:Y:S01]  /*0860*/  CS2R R22, SRZ ;  /* 0x0000000000167805 */ /* 0x000fe2000001ff00 */
[----:B------:R-:W-:Y:S01]  /*0870*/  IMAD.MOV.U32 R104, RZ, RZ, RZ ;  /* 0x000000ffff687224 */ /* 0x000fe200078e00ff */
[----:B------:R-:W-:Y:S01]  /*0880*/  ULEA.HI.SX32 UR4, UR5, UR4, 0x1c ;  /* 0x0000000405047291 */ /* 0x000fe2000f8fe23f */
[----:B------:R-:W-:Y:S01]  /*0890*/  MOV R102, RZ ;  /* 0x000000ff00667202 */ /* 0x000fe20000000f00 */
[----:B------:R-:W-:Y:S01]  /*08a0*/  CS2R R24, SRZ ;  /* 0x0000000000187805 */ /* 0x000fe2000001ff00 */
[----:B------:R-:W-:Y:S01]  /*08b0*/  IMAD.MOV.U32 R100, RZ, RZ, RZ ;  /* 0x000000ffff647224 */ /* 0x000fe200078e00ff */
[----:B------:R-:W-:Y:S01]  /*08c0*/  UISETP.LT.AND UP0, UPT, UR6, UR4, UPT ;  /* 0x000000040600728c */ /* 0x000fe2000bf01270 */
[----:B------:R-:W-:Y:S01]  /*08d0*/  CS2R R98, SRZ ;  /* 0x0000000000627805 */ /* 0x000fe2000001ff00 */
[----:B------:R-:W-:Y:S01]  /*08e0*/  MOV R96, RZ ;  /* 0x000000ff00607202 */ /* 0x000fe20000000f00 */
[----:B------:R-:W-:Y:S01]  /*08f0*/  CS2R R94, SRZ ;  /* 0x00000000005e7805 */ /* 0x000fe2000001ff00 */
[----:B------:R-:W-:Y:S01]  /*0900*/  USEL UR24, UR6, UR4, UP0 ;  /* 0x0000000406187287 */ /* 0x000fe20008000000 */
[----:B------:R-:W-:Y:S01]  /*0910*/  IMAD.MOV.U32 R27, RZ, RZ, RZ ;  /* 0x000000ffff1b7224 */ /* 0x000fe200078e00ff */
[----:B------:R-:W-:Y:S01]  /*0920*/  MOV R92, RZ ;  /* 0x000000ff005c7202 */ /* 0x000fe20000000f00 */
[----:B------:R-:W-:Y:S01]  /*0930*/  CS2R R90, SRZ ;  /* 0x00000000005a7805 */ /* 0x000fe2000001ff00 */
[----:B------:R-:W-:Y:S01]  /*0940*/  UISETP.GE.AND UP0, UPT, UR24, 0x1, UPT ;  /* 0x000000011800788c */ /* 0x000fe2000bf06270 */
[----:B------:R-:W-:Y:S01]  /*0950*/  CS2R R28, SRZ ;  /* 0x00000000001c7805 */ /* 0x000fe2000001ff00 */
[----:B------:R-:W-:Y:S01]  /*0960*/  IMAD.MOV.U32 R88, RZ, RZ, RZ ;  /* 0x000000ffff587224 */ /* 0x000fe200078e00ff */
[----:B------:R-:W-:Y:S01]  /*0970*/  CS2R R86, SRZ ;  /* 0x0000000000567805 */ /* 0x000fe2000001ff00 */
[----:B------:R-:W-:Y:S01]  /*0980*/  MOV R84, RZ ;  /* 0x000000ff00547202 */ /* 0x000fe20000000f00 */
[----:B------:R-:W-:Y:S01]  /*0990*/  CS2R R82, SRZ ;  /* 0x0000000000527805 */ /* 0x000fe2000001ff00 */
[----:B------:R-:W-:Y:S01]  /*09a0*/  PLOP3.LUT P0, PT, PT, PT, UP0, 0x80, 0x0 ;  /* 0x000000000000781c */ /* 0x000fe20003f0f008 */
        /* <DEDUP_REMOVED lines=50> */
[----:B------:R-:W-:Y:S01]  /*0cd0*/  IMAD.MOV.U32 R49, RZ, RZ, RZ ;  /* 0x000000ffff317224 */ /* 0x000fe200078e00ff */
        /* <DEDUP_REMOVED lines=22> */
[----:B------:R-:W-:Y:S01]  /*0e40*/  SHF.R.S32.HI R11, RZ, 0x1f, R12 ;  /* 0x0000001fff0b7819 */ /* 0x000fe2000001140c */
[----:B-1----:R-:W-:Y:S01]  /*0e50*/  IMAD.WIDE.U32 R2, R6, c[0x0][0x178], RZ ;  /* 0x00005e0006027a25 */ /* 0x002fe200078e00ff */
[----:B------:R-:W-:-:S02]  /*0e60*/  LEA.HI R13, R128, R127, RZ, 0x6 ;  /* 0x0000007f800d7211 */ /* 0x000fc400078f30ff */
[----:B---3--:R-:W-:Y:S01]  /*0e70*/  SHF.R.S32.HI R24, RZ, 0x1f, R29 ;  /* 0x0000001fff187819 */ /* 0x008fe2000001141d */
[----:B------:R-:W-:Y:S01]  /*0e80*/  IMAD.IADD R3, R3, 0x1, R0 ;  /* 0x0000000103037824 */ /* 0x000fe200078e0200 */
[----:B------:R-:W-:-:S03]  /*0e90*/  LOP3.LUT R0, R4, 0xfffffff8, RZ, 0xc0, !PT ;  /* 0xfffffff804007812 */ /* 0x000fc600078ec0ff */
[----:B------:R-:W-:Y:S02]  /*0ea0*/  IMAD R5, R24, c[0x0][0x1b8], RZ ;  /* 0x00006e0018057a24 */ /* 0x000fe400078e02ff */
        /* <DEDUP_REMOVED lines=8> */
[----:B------:R-:W-:Y:S01]  /*0f30*/  IMAD R5, R5, c[0x0][0x1c0], RZ ;  /* 0x0000700005057a24 */ /* 0x000fe200078e02ff */
[----:B------:R-:W-:Y:S01]  /*0f40*/  ISETP.GE.AND P2, PT, R30, UR6, PT ;  /* 0x000000061e007c0c */ /* 0x000fe2000bf46270 */
[----:B------:R-:W-:-:S04]  /*0f50*/  @P1 IMAD.HI.U32 R6, R7, c[0x0][0x2c8], RZ ;  /* 0x0000b20007061a27 */ /* 0x000fc800078e00ff */
[C---:B------:R-:W-:Y:S01]  /*0f60*/  IMAD R8, R0.reuse, c[0x0][0x1c4], R5 ;  /* 0x0000710000087a24 */ /* 0x040fe200078e0205 */
[----:B------:R-:W-:Y:S01]  /*0f70*/  LOP3.LUT R5, R9, 0xfffffffe, RZ, 0xc0, !PT ;  /* 0xfffffffe09057812 */ /* 0x000fe200078ec0ff */
[----:B------:R-:W-:Y:S01]  /*0f80*/  IMAD.MOV.U32 R4, RZ, RZ, R7 ;  /* 0x000000ffff047224 */ /* 0x000fe200078e0007 */
[----:B------:R-:W-:Y:S01]  /*0f90*/  @P0 SHF.R.U32.HI R4, RZ, c[0x0][0x2cc], R6 ;  /* 0x0000b300ff040a19 */ /* 0x000fe20000011606 */
[----:B------:R-:W-:-:S03]  /*0fa0*/  IMAD.WIDE.U32 R2, R0, c[0x0][0x1c0], R2 ;  /* 0x0000700000027a25 */ /* 0x000fc600078e0002 */
[----:B------:R-:W-:Y:S01]  /*0fb0*/  SHF.R.S32.HI R6, RZ, 0x1f, R4 ;  /* 0x0000001fff067819 */ /* 0x000fe20000011404 */
[----:B------:R-:W-:Y:S01]  /*0fc0*/  IMAD.IADD R31, R10, 0x1, -R5 ;  /* 0x000000010a1f7824 */ /* 0x000fe200078e0a05 */
[----:B------:R-:W-:Y:S01]  /*0fd0*/  IADD3 R5, R30, 0x20, RZ ;  /* 0x000000201e057810 */ /* 0x000fe20007ffe0ff */
[----:B------:R-:W-:Y:S02]  /*0fe0*/  IMAD.IADD R3, R3, 0x1, R8 ;  /* 0x0000000103037824 */ /* 0x000fe400078e0208 */
[----:B------:R-:W-:Y:S01]  /*0ff0*/  IMAD.MOV R0, RZ, RZ, -R4 ;  /* 0x000000ffff007224 */ /* 0x000fe200078e0a04 */
[----:B------:R-:W-:Y:S01]  /*1000*/  ISETP.GE.AND P0, PT, R5, UR6, PT ;  /* 0x0000000605007c0c */ /* 0x000fe2000bf06270 */
[----:B------:R-:W-:Y:S02]  /*1010*/  IMAD.SHL.U32 R8, R27, 0x40, RZ ;  /* 0x000000401b087824 */ /* 0x000fe400078e00ff */
[----:B------:R-:W-:Y:S02]  /*1020*/  IMAD R5, R0, c[0x0][0x2c4], R7 ;  /* 0x0000b10000057a24 */ /* 0x000fe400078e0207 */
[----:B------:R-:W-:Y:S01]  /*1030*/  IMAD R6, R6, c[0x0][0x1b0], RZ ;  /* 0x00006c0006067a24 */ /* 0x000fe200078e02ff */
[----:B------:R-:W-:Y:S01]  /*1040*/  LOP3.LUT R0, R8, 0x1c0, RZ, 0xc0, !PT ;  /* 0x000001c008007812 */ /* 0x000fe200078ec0ff */
[----:B------:R-:W-:-:S02]  /*1050*/  IMAD.SHL.U32 R10, R26, 0x8, RZ ;  /* 0x000000081a0a7824 */ /* 0x000fc400078e00ff */
[C---:B------:R-:W-:Y:S01]  /*1060*/  IMAD R8, R4.reuse, c[0x0][0x1b4], R6 ;  /* 0x00006d0004087a24 */ /* 0x040fe200078e0206 */
[----:B------:R-:W-:Y:S01]  /*1070*/  SHF.R.U32.HI R6, RZ, 0x3, R0 ;  /* 0x00000003ff067819 */ /* 0x000fe20000011600 */
[----:B------:R-:W-:Y:S01]  /*1080*/  IMAD.WIDE.U32 R2, R4, c[0x0][0x1b0], R2 ;  /* 0x00006c0004027a25 */ /* 0x000fe200078e0002 */
[----:B------:R-:W-:Y:S02]  /*1090*/  LOP3.LUT R7, R0, 0x38, R10, 0xf8, !PT ;  /* 0x0000003800077812 */ /* 0x000fe400078ef80a */
[----:B------:R-:W-:Y:S01]  /*10a0*/  SHF.R.S32.HI R4, RZ, 0x1f, R5 ;  /* 0x0000001fff047819 */ /* 0x000fe20000011405 */
[----:B------:R-:W-:Y:S01]  /*10b0*/  IMAD.IADD R3, R3, 0x1, R8 ;  /* 0x0000000103037824 */ /* 0x000fe200078e0208 */
[----:B------:R-:W-:Y:S01]  /*10c0*/  IADD3 R0, P1, R12, R27, RZ ;  /* 0x0000001b0c007210 */ /* 0x000fe20007f3e0ff */
[----:B------:R-:W-:Y:S01]  /*10d0*/  IMAD.SHL.U32 R17, R26, 0x8, RZ ;  /* 0x000000081a117824 */ /* 0x000fe200078e00ff */
[----:B------:R-:W-:Y:S01]  /*10e0*/  LOP3.LUT R15, R7, R6, RZ, 0x3c, !PT ;  /* 0x00000006070f7212 */ /* 0x000fe200078e3cff */
[----:B------:R-:W-:Y:S01]  /*10f0*/  IMAD R4, R4, c[0x0][0x1a8], RZ ;  /* 0x00006a0004047a24 */ /* 0x000fe200078e02ff */
[----:B------:R-:W-:Y:S01]  /*1100*/  LEA.HI.X.SX32 R6, R27, R11, 0x1, P1 ;  /* 0x0000000b1b067211 */ /* 0x000fe200008f0eff */
[----:B------:R-:W-:Y:S01]  /*1110*/  IMAD.WIDE.U32 R2, R5, c[0x0][0x1a8], R2 ;  /* 0x00006a0005027a25 */ /* 0x000fe200078e0002 */
[----:B------:R-:W-:-:S02]  /*1120*/  IADD3 R9, R10, 0x80, RZ ;  /* 0x000000800a097810 */ /* 0x000fc40007ffe0ff */
[----:B------:R-:W-:Y:S01]  /*1130*/  SHF.R.S32.HI R11, RZ, 0x1f, R10 ;  /* 0x0000001fff0b7819 */ /* 0x000fe2000001140a */
[----:B------:R-:W-:Y:S01]  /*1140*/  IMAD R12, R5, c[0x0][0x1ac], R4 ;  /* 0x00006b00050c7a24 */ /* 0x000fe200078e0204 */
[----:B------:R-:W-:Y:S01]  /*1150*/  ISETP.GE.AND P3, PT, R9, c[0x0][0x1d4], PT ;  /* 0x0000750009007a0c */ /* 0x000fe20003f66270 */
[----:B------:R-:W-:Y:S01]  /*1160*/  IMAD R5, R6, c[0x0][0x1e0], RZ ;  /* 0x0000780006057a24 */ /* 0x000fe200078e02ff */
[----:B------:R-:W-:Y:S01]  /*1170*/  LEA R28, P1, R2, c[0x0][0x160], 0x1 ;  /* 0x00005800021c7a11 */ /* 0x000fe200078208ff */
[----:B------:R-:W-:Y:S02]  /*1180*/  IMAD R4, R6, c[0x0][0x208], RZ ;  /* 0x0000820006047a24 */ /* 0x000fe400078e02ff */
[C---:B------:R-:W-:Y:S01]  /*1190*/  IMAD R14, R0.reuse, c[0x0][0x1e4], R5 ;  /* 0x00007900000e7a24 */ /* 0x040fe200078e0205 */
[----:B------:R-:W-:Y:S01]  /*11a0*/  IADD3 R5, R17, 0x80, RZ ;  /* 0x0000008011057810 */ /* 0x000fe20007ffe0ff */
[C---:B------:R-:W-:Y:S02]  /*11b0*/  IMAD R16, R0.reuse, c[0x0][0x20c], R4 ;  /* 0x0000830000107a24 */ /* 0x040fe400078e0204 */
        /* <DEDUP_REMOVED lines=22> */
[----:B------:R-:W-:Y:S01]  /*1320*/  IMAD R22, R29, c[0x0][0x1ec], R22 ;  /* 0x00007b001d167a24 */ /* 0x000fe200078e0216 */
        /* <DEDUP_REMOVED lines=22> */
[----:B------:R-:W-:Y:S02]  /*1490*/  ISETP.GE.AND P4, PT, R17, c[0x0][0x198], PT ;  /* 0x0000660011007a0c */ /* 0x000fe40003f86270 */
[----:B------:R-:W-:-:S02]  /*14a0*/  @!P2 LOP3.LUT R14, R0, 0xfffffff8, RZ, 0xc0, !PT ;  /* 0xfffffff8000ea812 */ /* 0x000fc400078ec0ff */
[----:B------:R-:W-:Y:S01]  /*14b0*/  @!P2 LOP3.LUT R0, R13, 0xfffffff8, RZ, 0xc0, !PT ;  /* 0xfffffff80d00a812 */ /* 0x000fe200078ec0ff */
[--C-:B------:R-:W-:Y:S01]  /*14c0*/  @!P2 IMAD.WIDE R12, R12, 0x2, R2.reuse ;  /* 0x000000020c0ca825 */ /* 0x100fe200078e0202 */
[----:B------:R-:W-:Y:S02]  /*14d0*/  ISETP.GE.AND P5, PT, R17, c[0x0][0x198], PT ;  /* 0x0000660011007a0c */ /* 0x000fe40003fa6270 */
[----:B------:R-:W-:Y:S01]  /*14e0*/  ISETP.GE.AND P5, PT, R18, c[0x0][0x198], PT ;  /* 0x0000660012007a0c */ /* 0x000fe20003fa6270 */
[----:B------:R-:W-:-:S03]  /*14f0*/  @!P2 IMAD.WIDE R14, R14, 0x2, R2 ;  /* 0x000000020e0ea825 */ /* 0x000fc600078e0202 */
[----:B------:R-:W-:Y:S01]  /*1500*/  P2R R29, PR, RZ, 0x20 ;  /* 0x00000020ff1d7803 */ /* 0x000fe20000000000 */
[----:B------:R-:W-:Y:S01]  /*1510*/  @!P2 IMAD.WIDE R2, R0, 0x2, R2 ;  /* 0x000000020002a825 */ /* 0x000fe200078e0202 */
[----:B------:R-:W-:Y:S01]  /*1520*/  @!PT LDS RZ, [RZ] ;  /* 0x00000000fffff984 */ /* 0x000fe20000000800 */
[----:B------:R2:W-:Y:S01]  /*1530*/  @!P2 LDGSTS.E.BYPASS.LTC128B.128 [R16+0x18100], [R4.64], !P4 ;  /* 0x181000000410afae */ /* 0x0005e2000e101d5e */
[----:B------:R-:W-:Y:S02]  /*1540*/  ISETP.GE.AND P4, PT, R18, c[0x0][0x1d4], PT ;  /* 0x0000750012007a0c */ /* 0x000fe40003f86270 */
[----:B------:R-:W-:-:S04]  /*1550*/  IMAD.SHL.U32 R0, R19, 0x40, RZ ;  /* 0x0000004013007824 */ /* 0x000fc800078e00ff */
[----:B------:R3:W-:Y:S01]  /*1560*/  @!P2 LDGSTS.E.BYPASS.LTC128B.128 [R16+0x1c100], [R14.64], !P5 ;  /* 0x1c1000000e10afae */ /* 0x0007e2000e901d5e */
[----:B------:R-:W-:Y:S02]  /*1570*/  LOP3.LUT R0, R0, 0x1c0, RZ, 0xc0, !PT ;  /* 0x000001c000007812 */ /* 0x000fe400078ec0ff */
[----:B------:R-:W-:Y:S01]  /*1580*/  ISETP.GE.AND P5, PT, R10, c[0x0][0x1d4], PT ;  /* 0x000075000a007a0c */ /* 0x000fe20003fa6270 */
[----:B------:R4:W-:Y:S04]  /*1590*/  @!P2 LDGSTS.E.BYPASS.LTC128B.128 [R16+0x20100], [R12.64], !P6 ;  /* 0x201000000c10afae */ /* 0x0009e8000f101d5e */
[----:B------:R5:W-:Y:S01]  /*15a0*/  @!P2 LDGSTS.E.BYPASS.LTC128B.128 [R16+0x24100], [R2.64], !P1 ;  /* 0x241000000210afae */ /* 0x000be2000c901d5e */
[----:B------:R-:W-:Y:S01]  /*15b0*/  LOP3.LUT P2, RZ, R19, 0x2, RZ, 0xc0, !PT ;  /* 0x0000000213ff7812 */ /* 0x000fe2000784c0ff */
[----:B--2---:R-:W-:-:S02]  /*15c0*/  IMAD.SHL.U32 R4, R31, 0x8, RZ ;  /* 0x000000081f047824 */ /* 0x004fc400078e00ff */
[----:B------:R-:W-:Y:S02]  /*15d0*/  IMAD.IADD R5, R7, 0x1, R24 ;  /* 0x0000000107057824 */ /* 0x000fe400078e0218 */
[----:B------:R1:W2:Y:S01]  /*15e0*/  SHFL.IDX PT, R7, R25, 0x1, 0x181f ;  /* 0x00381f0019077f89 */ /* 0x0002a200000e0000 */
[----:B------:R-:W-:Y:S02]  /*15f0*/  LOP3.LUT R4, R0, 0x8, R4, 0xf8, !PT ;  /* 0x0000000800047812 */ /* 0x000fe400078ef804 */
[----:B------:R-:W-:Y:S01]  /*1600*/  SHF.R.U32.HI R0, RZ, 0x3, R0 ;  /* 0x00000003ff007819 */ /* 0x000fe20000011600 */
[----:B---3--:R-:W-:-:S03]  /*1610*/  IMAD.MOV.U32 R15, RZ, RZ, 0x20 ;  /* 0x00000020ff0f7424 */ /* 0x008fc600078e00ff */
[----:B------:R-:W-:Y:S01]  /*1620*/  LOP3.LUT R14, R4, R0, RZ, 0x3c, !PT ;  /* 0x00000000040e7212 */ /* 0x000fe200078e3cff */
[C---:B------:R-:W-:Y:S02]  /*1630*/  IMAD R0, R20.reuse, c[0x0][0x218], RZ ;  /* 0x0000860014007a24 */ /* 0x040fe400078e02ff */
[----:B------:R-:W-:Y:S02]  /*1640*/  IMAD.MOV.U32 R4, RZ, RZ, R6 ;  /* 0x000000ffff047224 */ /* 0x000fe400078e0006 */
[----:B-----5:R-:W-:Y:S01]  /*1650*/  IMAD R2, R20, c[0x0][0x1f0], RZ ;  /* 0x00007c0014027a24 */ /* 0x020fe200078e02ff */
[----:B------:R1:W3:Y:S01]  /*1660*/  SHFL.IDX PT, R6, R28, 0x1, 0x181f ;  /* 0x00381f001c067f89 */ /* 0x0002e200000e0000 */
[C---:B----4-:R-:W-:Y:S01]  /*1670*/  IMAD R12, R21.reuse, c[0x0][0x21c], R0 ;  /* 0x00008700150c7a24 */ /* 0x050fe200078e0200 */
[----:B------:R-:W-:Y:S01]  /*1680*/  IADD3 R0, R10, 0xc0, RZ ;  /* 0x000000c00a007810 */ /* 0x000fe20007ffe0ff */
[C---:B------:R-:W-:Y:S02]  /*1690*/  IMAD R13, R21.reuse, c[0x0][0x1f4], R2 ;  /* 0x00007d00150d7a24 */ /* 0x040fe400078e0202 */
[----:B------:R-:W-:-:S04]  /*16a0*/  IMAD.WIDE.U32 R32, R21, c[0x0][0x218], R4 ;  /* 0x0000860015207a25 */ /* 0x000fc800078e0004 */
[----:B------:R-:W-:Y:S01]  /*16b0*/  IMAD.IADD R39, R35, 0x1, R13 ;  /* 0x0000000123277824 */ /* 0x000fe200078e020d */
[----:B------:R1:W-:Y:S01]  /*16c0*/  STL.64 [R1+0x38], R32 ;  /* 0x0000382001007387 */ /* 0x0003e20000100a00 */
[----:B------:R-:W-:Y:S02]  /*16d0*/  IMAD.IADD R37, R33, 0x1, R12 ;  /* 0x0000000121257824 */ /* 0x000fe400078e020c */
[----:B------:R-:W-:Y:S01]  /*16e0*/  IMAD.MOV.U32 R3, RZ, RZ, 0x10 ;  /* 0x00000010ff037424 */ /* 0x000fe200078e00ff */
[----:B------:R1:W-:Y:S01]  /*16f0*/  STL [R1+0x2c], R39 ;  /* 0x00002c2701007387 */ /* 0x0003e20000100800 */
[----:B------:R-:W-:-:S03]  /*1700*/  IMAD.SHL.U32 R4, R23, 0x40, RZ ;  /* 0x0000004017047824 */ /* 0x000fc600078e00ff */
[----:B------:R1:W-:Y:S01]  /*1710*/  STL [R1+0x24], R37 ;  /* 0x0000242501007387 */ /* 0x0003e20000100800 */
[----:B------:R-:W-:Y:S02]  /*1720*/  SEL R3, R3, 0xfffffff0, !P2 ;  /* 0xfffffff003037807 */ /* 0x000fe40005000000 */
[----:B------:R-:W-:Y:S02]  /*1730*/  LOP3.LUT P2, RZ, R19, 0x4, RZ, 0xc0, !PT ;  /* 0x0000000413ff7812 */ /* 0x000fe4000784c0ff */
[----:B------:R-:W-:Y:S02]  /*1740*/  LOP3.LUT R4, R14, 0xfffffe00, R4, 0xf8, !PT ;  /* 0xfffffe000e047812 */ /* 0x000fe400078ef804 */
[----:B------:R-:W-:Y:S02]  /*1750*/  SEL R2, R15, 0xffffffe0, !P2 ;  /* 0xffffffe00f027807 */ /* 0x000fe40005000000 */
[----:B------:R-:W-:Y:S01]  /*1760*/  ISETP.GE.AND P2, PT, R0, c[0x0][0x1d4], PT ;  /* 0x0000750000007a0c */ /* 0x000fe20003f46270 */
[----:B------:R-:W-:Y:S07]  /*1770*/  @P0 BRA `(.L_x_1350) ;  /* 0x0000019000000947 */ /* 0x000fee0003800000 */
[C---:B--23--:R-:W-:Y:S02]  /*1780*/  IADD3 R5, R17.reuse, 0x80, RZ ;  /* 0x0000008011057810 */ /* 0x04cfe40007ffe0ff */
[----:B------:R-:W-:-:S02]  /*1790*/  IADD3 R13, R17, 0xc0, RZ ;  /* 0x000000c0110d7810 */ /* 0x000fc40007ffe0ff */
[C---:B------:R-:W-:Y:S02]  /*17a0*/  LEA R8, P0, R17.reuse, R6, 0x1 ;  /* 0x0000000611087211 */ /* 0x040fe400078008ff */
[----:B------:R-:W-:Y:S02]  /*17b0*/  SHF.R.S32.HI R0, RZ, 0x1f, R18 ;  /* 0x0000001fff007819 */ /* 0x000fe40000011412 */
[----:B------:R-:W-:Y:S02]  /*17c0*/  SHF.R.S32.HI R14, RZ, 0x1f, R5 ;  /* 0x0000001fff0e7819 */ /* 0x000fe40000011405 */
[----:B------:R-:W-:Y:S02]  /*17d0*/  SHF.R.S32.HI R15, RZ, 0x1f, R13 ;  /* 0x0000001fff0f7819 */ /* 0x000fe4000001140d */
[----:B------:R-:W-:Y:S02]  /*17e0*/  P2R R19, PR, RZ, 0x4 ;  /* 0x00000004ff137803 */ /* 0x000fe40000000000 */
[----:B------:R-:W-:-:S02]  /*17f0*/  LEA.HI.X R9, R17, R7, R11, 0x1, P0 ;  /* 0x0000000711097211 */ /* 0x000fc400000f0c0b */
        /* <DEDUP_REMOVED lines=17> */
.L_x_1350:
[----:B--23--:R-:W-:Y:S05]  /*1910*/  BSYNC B0 ;  /* 0x0000000000007941 */ /* 0x00cfea0003800000 */
.L_x_1349:
[----:B------:R-:W-:Y:S01]  /*1920*/  IADD3 R0, R30, 0x40, RZ ;  /* 0x000000401e007810 */ /* 0x000fe20007ffe0ff */
[----:B------:R2:W3:Y:S01]  /*1930*/  SHFL.IDX PT, R7, R25, 0x2, 0x181f ;  /* 0x00581f0019077f89 */ /* 0x0004e200000e0000 */
[----:B------:R-:W-:Y:S02]  /*1940*/  BSSY B0, `(.L_x_1351) ;  /* 0x000001e000007945 */ /* 0x000fe40003800000 */
[----:B------:R-:W-:Y:S01]  /*1950*/  ISETP.GE.AND P0, PT, R0, UR6, PT ;  /* 0x0000000600007c0c */ /* 0x000fe2000bf06270 */
[----:B------:R2:W4:-:S12]  /*1960*/  SHFL.IDX PT, R6, R28, 0x2, 0x181f ;  /* 0x00581f001c067f89 */ /* 0x00051800000e0000 */
[----:B------:R-:W-:Y:S05]  /*1970*/  @P0 BRA `(.L_x_1352) ;  /* 0x000001a000000947 */ /* 0x000fea0003800000 */
[C---:B------:R-:W-:Y:S02]  /*1980*/  IADD3 R5, R17.reuse, 0x80, RZ ;  /* 0x0000008011057810 */ /* 0x040fe40007ffe0ff */
[C---:B------:R-:W-:Y:S02]  /*1990*/  IADD3 R13, R17.reuse, 0xc0, RZ ;  /* 0x000000c0110d7810 */ /* 0x040fe40007ffe0ff */
[----:B----4-:R-:W-:Y:S02]  /*19a0*/  LEA R8, P0, R17, R6, 0x1 ;  /* 0x0000000611087211 */ /* 0x010fe400078008ff */
[----:B------:R-:W-:Y:S02]  /*19b0*/  SHF.R.S32.HI R0, RZ, 0x1f, R18 ;  /* 0x0000001fff007819 */ /* 0x000fe40000011412 */
[----:B------:R-:W-:Y:S02]  /*19c0*/  SHF.R.S32.HI R14, RZ, 0x1f, R5 ;  /* 0x0000001fff0e7819 */ /* 0x000fe40000011405 */
[----:B------:R-:W-:-:S02]  /*19d0*/  SHF.R.S32.HI R15, RZ, 0x1f, R13 ;  /* 0x0000001fff0f7819 */ /* 0x000fc4000001140d */
[----:B------:R-:W-:Y:S02]  /*19e0*/  P2R R19, PR, RZ, 0x4 ;  /* 0x00000004ff137803 */ /* 0x000fe40000000000 */
[C---:B---3--:R-:W-:Y:S02]  /*19f0*/  LEA.HI.X R9, R17.reuse, R7, R11, 0x1, P0 ;  /* 0x0000000711097211 */ /* 0x048fe400000f0c0b */
        /* <DEDUP_REMOVED lines=18> */
.L_x_1352:
[----:B------:R-:W-:Y:S05]  /*1b20*/  BSYNC B0 ;  /* 0x0000000000007941 */ /* 0x000fea0003800000 */
.L_x_1351:
[----:B---3--:R-:W-:Y:S01]  /*1b30*/  IADD3 R0, R30, 0x60, RZ ;  /* 0x000000601e007810 */ /* 0x008fe20007ffe0ff */
[----:B------:R-:W-:Y:S01]  /*1b40*/  UMOV UR16, 0x60 ;  /* 0x0000006000107882 */ /* 0x000fe20000000000 */
[----:B------:R3:W1:Y:S01]  /*1b50*/  SHFL.IDX PT, R7, R25, 0x3, 0x181f ;  /* 0x00781f0019077f89 */ /* 0x00066200000e0000 */
[----:B------:R-:W-:Y:S01]  /*1b60*/  ULDC.64 UR4, c[0x0][0x1e0] ;  /* 0x0000780000047ab9 */ /* 0x000fe20000000a00 */
[----:B------:R-:W-:Y:S01]  /*1b70*/  ISETP.GE.AND P0, PT, R0, UR6, PT ;  /* 0x0000000600007c0c */ /* 0x000fe2000bf06270 */
[----:B------:R-:W-:Y:S01]  /*1b80*/  UIMAD.WIDE.U32 UR18, UR16, UR4, URZ ;  /* 0x00000004101272a5 */ /* 0x000fe2000f8e003f */
[----:B----4-:R3:W4:Y:S01]  /*1b90*/  SHFL.IDX PT, R6, R28, 0x3, 0x181f ;  /* 0x00781f001c067f89 */ /* 0x01072200000e0000 */
[----:B------:R-:W-:Y:S01]  /*1ba0*/  UIMAD UR5, UR16, UR5, URZ ;  /* 0x00000005100572a4 */ /* 0x000fe2000f8e023f */
[----:B------:R-:W-:Y:S03]  /*1bb0*/  BSSY B0, `(.L_x_1353) ;  /* 0x000001d000007945 */ /* 0x000fe60003800000 */
[----:B------:R-:W-:-:S06]  /*1bc0*/  UIADD3 UR17, UR19, UR5, URZ ;  /* 0x0000000513117290 */ /* 0x000fcc000fffe03f */
[----:B------:R-:W-:Y:S05]  /*1bd0*/  @P0 BRA `(.L_x_1354) ;  /* 0x000001a000000947 */ /* 0x000fea0003800000 */
[----:B------:R-:W-:Y:S01]  /*1be0*/  P2R R0, PR, RZ, 0x4 ;  /* 0x00000004ff007803 */ /* 0x000fe20000000000 */
[----:B------:R-:W-:Y:S01]  /*1bf0*/  IMAD.SHL.U32 R12, R251, 0x2, RZ ;  /* 0x00000002fb0c7824 */ /* 0x000fe200078e00ff */
[C---:B------:R-:W-:Y:S02]  /*1c00*/  ISETP.GE.AND P2, PT, R17.reuse, c[0x0][0x198], PT ;  /* 0x0000660011007a0c */ /* 0x040fe40003f46270 */
[C---:B----4-:R-:W-:Y:S02]  /*1c10*/  LEA R8, P0, R17.reuse, R6, 0x1 ;  /* 0x0000000611087211 */ /* 0x050fe400078008ff */
[C---:B------:R-:W-:Y:S02]  /*1c20*/  IADD3 R5, R17.reuse, 0xc0, RZ ;  /* 0x000000c011057810 */ /* 0x040fe40007ffe0ff */
[----:B-1----:R-:W-:Y:S02]  /*1c30*/  LEA.HI.X R9, R17, R7, R11, 0x1, P0 ;  /* 0x0000000711097211 */ /* 0x002fe400000f0c0b */
        /* <DEDUP_REMOVED lines=20> */
.L_x_1354:
[----:B------:R-:W-:Y:S05]  /*1d80*/  BSYNC B0 ;  /* 0x0000000000007941 */ /* 0x000fea0003800000 */
.L_x_1353:
[----:B------:R-:W-:Y:S01]  /*1d90*/  UIMAD UR16, UR24, -0x60, UR16 ;  /* 0xffffffa0181078a4 */ /* 0x000fe2000f8e0210 */
[----:B------:R-:W0:Y:S01]  /*1da0*/  LDGDEPBAR ;  /* 0x00000000000079af */ /* 0x000e220000000000 */
[----:B------:R-:W-:Y:S01]  /*1db0*/  UIADD3 UR8, UR24, -0x1, URZ ;  /* 0xffffffff18087890 */ /* 0x000fe2000fffe03f */
[----:B----4-:R-:W-:Y:S01]  /*1dc0*/  IMAD.U32 R6, RZ, RZ, UR18 ;  /* 0x00000012ff067e24 */ /* 0x010fe2000f8e00ff */
[----:B------:R-:W-:Y:S01]  /*1dd0*/  ULDC.64 UR6, c[0x0][0x208] ;  /* 0x0000820000067ab9 */ /* 0x000fe20000000a00 */
[----:B------:R-:W-:Y:S01]  /*1de0*/  IMAD.MOV.U32 R130, RZ, RZ, R38 ;  /* 0x000000ffff827224 */ /* 0x000fe200078e0026 */
[----:B------:R-:W-:Y:S01]  /*1df0*/  USHF.R.S32.HI UR9, URZ, 0x1f, UR8 ;  /* 0x0000001f3f097899 */ /* 0x000fe20008011408 */
[----:B------:R-:W-:Y:S01]  /*1e00*/  IMAD.U32 R5, RZ, RZ, UR16 ;  /* 0x00000010ff057e24 */ /* 0x000fe2000f8e00ff */
[----:B------:R-:W-:Y:S01]  /*1e10*/  UIMAD UR4, UR17, UR8, URZ ;  /* 0x00000008110472a4 */ /* 0x000fe2000f8e023f */
[----:B------:R-:W-:Y:S01]  /*1e20*/  IMAD.MOV.U32 R131, RZ, RZ, R39 ;  /* 0x000000ffff837224 */ /* 0x000fe200078e0027 */
[----:B------:R-:W-:Y:S01]  /*1e30*/  UIMAD.WIDE.U32 UR20, UR8, UR6, URZ ;  /* 0x00000006081472a5 */ /* 0x000fe2000f8e003f */
[----:B------:R-:W-:Y:S01]  /*1e40*/  IMAD.MOV.U32 R124, RZ, RZ, R6 ;  /* 0x000000ffff7c7224 */ /* 0x000fe200078e0006 */
[----:B------:R-:W-:Y:S01]  /*1e50*/  IADD3 R5, R5, UR12, -R27 ;  /* 0x0000000c05057c10 */ /* 0x000fe2000fffe81b */
[----:B------:R-:W-:Y:S01]  /*1e60*/  IMAD.MOV.U32 R130, RZ, RZ, R34 ;  /* 0x000000ffff827224 */ /* 0x000fe200078e0022 */
[----:B------:R-:W-:Y:S01]  /*1e70*/  UIMAD UR4, UR9, UR18, UR4 ;  /* 0x00000012090472a4 */ /* 0x000fe2000f8e0204 */
[----:B-1----:R-:W-:Y:S01]  /*1e80*/  IMAD.U32 R7, RZ, RZ, UR19 ;  /* 0x00000013ff077e24 */ /* 0x002fe2000f8e00ff */
[C---:B------:R-:W-:Y:S01]  /*1e90*/  ISETP.GE.AND P0, PT, R5.reuse, 0x1, PT ;  /* 0x000000010500780c */ /* 0x040fe20003f06270 */
[----:B------:R-:W-:Y:S01]  /*1ea0*/  IMAD.WIDE.U32 R8, R124, UR8, R130 ;  /* 0x000000087c087c25 */ /* 0x000fe2000f8e0082 */
[----:B------:R-:W-:Y:S01]  /*1eb0*/  ISETP.GE.AND P6, PT, R5, 0x21, PT ;  /* 0x000000210500780c */ /* 0x000fe20003fc6270 */
[----:B------:R-:W-:Y:S01]  /*1ec0*/  UIMAD UR9, UR9, UR6, URZ ;  /* 0x00000006090972a4 */ /* 0x000fe2000f8e023f */
[----:B------:R-:W-:Y:S01]  /*1ed0*/  STL.64 [R1+0x28], R130 ;  /* 0x0000288201007387 */ /* 0x000fe20000100a00 */
[----:B------:R-:W-:Y:S01]  /*1ee0*/  IMAD.SHL.U32 R251, R251, 0x2, RZ ;  /* 0x00000002fbfb7824 */ /* 0x000fe200078e00ff */
[----:B------:R-:W-:Y:S01]  /*1ef0*/  IADD3 R9, R9, UR4, RZ ;  /* 0x0000000409097c10 */ /* 0x000fe2000fffe0ff */
[----:B------:R-:W-:Y:S01]  /*1f00*/  IMAD.MOV.U32 R10, RZ, RZ, c[0x0][0x1e0] ;  /* 0x00007800ff0a7624 */ /* 0x000fe200078e00ff */
[----:B------:R-:W-:Y:S01]  /*1f10*/  ULDC.64 UR4, c[0x0][0x1e0] ;  /* 0x0000780000047ab9 */ /* 0x000fe20000000a00 */
[----:B------:R-:W-:Y:S01]  /*1f20*/  IMAD.MOV.U32 R14, RZ, RZ, R36 ;  /* 0x000000ffff0e7224 */ /* 0x000fe200078e0024 */
[----:B------:R-:W-:Y:S01]  /*1f30*/  UIMAD.WIDE.U32 UR10, UR4, 0x40, URZ ;  /* 0x00000040040a78a5 */ /* 0x000fe2000f8e003f */
[----:B------:R-:W-:Y:S01]  /*1f40*/  IMAD.MOV.U32 R15, RZ, RZ, R37 ;  /* 0x000000ffff0f7224 */ /* 0x000fe200078e0025 */
[----:B------:R-:W-:Y:S01]  /*1f50*/  USHF.L.U32 UR14, UR5, 0x6, URZ ;  /* 0x00000006050e7899 */ /* 0x000fe2000800063f */
[C---:B------:R-:W-:Y:S01]  /*1f60*/  @P0 LEA R6, P1, R8.reuse, c[0x0][0x1c8], 0x1 ;  /* 0x0000720008060a11 */ /* 0x040fe200078208ff */
[----:B------:R-:W-:Y:S01]  /*1f70*/  IMAD.MOV.U32 R14, RZ, RZ, R32 ;  /* 0x000000ffff0e7224 */ /* 0x000fe200078e0020 */
[----:B------:R-:W-:Y:S01]  /*1f80*/  UIMAD UR9, UR8, UR7, UR9 ;  /* 0x00000007080972a4 */ /* 0x000fe2000f8e0209 */
[----:B------:R-:W-:Y:S01]  /*1f90*/  IMAD.U32 R12, RZ, RZ, UR20 ;  /* 0x00000014ff0c7e24 */ /* 0x000fe2000f8e00ff */
[----:B------:R-:W-:Y:S01]  /*1fa0*/  @P0 LEA.HI.X R7, R8, c[0x0][0x1cc], R9, 0x1, P1 ;  /* 0x0000730008070a11 */ /* 0x000fe200008f0c09 */
[----:B------:R-:W-:Y:S01]  /*1fb0*/  BAR.SYNC.DEFER_BLOCKING 0x0 ;  /* 0x0000000000007b1d */ /* 0x000fe20000010000 */
[----:B------:R-:W-:Y:S01]  /*1fc0*/  ISETP.GE.AND P1, PT, R5, 0x41, PT ;  /* 0x000000410500780c */ /* 0x000fe20003f26270 */
[----:B------:R-:W-:Y:S01]  /*1fd0*/  UIADD3 UR14, UR11, UR14, URZ ;  /* 0x0000000e0b0e7290 */ /* 0x000fe2000fffe03f */
[----:B------:R-:W-:Y:S01]  /*1fe0*/  IMAD.U32 R13, RZ, RZ, UR21 ;  /* 0x00000015ff0d7e24 */ /* 0x000fe2000f8e00ff */
[----:B------:R-:W-:Y:S01]  /*1ff0*/  UIADD3 UR8, UR21, UR9, URZ ;  /* 0x0000000915087290 */ /* 0x000fe2000fffe03f */
[----:B------:R-:W-:Y:S01]  /*2000*/  IMAD.WIDE.U32 R12, R12, 0x60, R14 ;  /* 0x000000600c0c7825 */ /* 0x000fe200078e000e */
[----:B------:R1:W-:Y:S01]  /*2010*/  STL.64 [R1+0x20], R14 ;  /* 0x0000200e01007387 */ /* 0x0003e20000100a00 */
[----:B------:R-:W-:Y:S01]  /*2020*/  USHF.L.U32 UR9, UR6, 0x6, URZ ;  /* 0x0000000606097899 */ /* 0x000fe2000800063f */
[----:B------:R-:W-:Y:S01]  /*2030*/  SEL R16, RZ, 0x2, P4 ;  /* 0x00000002ff107807 */ /* 0x000fe20002000000 */
[----:B------:R-:W-:Y:S01]  /*2040*/  UIMAD UR8, UR8, 0x60, URZ ;  /* 0x00000060080878a4 */ /* 0x000fe2000f8e023f */
[----:B------:R-:W-:Y:S01]  /*2050*/  LEA.HI R126, R128, R127, RZ, 0x5 ;  /* 0x0000007f807e7211 */ /* 0x000fe200078f28ff */
[----:B------:R-:W-:-:S02]  /*2060*/  UISETP.GE.AND UP0, UPT, UR24, 0x2, UPT ;  /* 0x000000021800788c */ /* 0x000fc4000bf06270 */
[----:B------:R-:W-:Y:S01]  /*2070*/  IMAD.U32 R22, RZ, RZ, UR9 ;  /* 0x00000009ff167e24 */ /* 0x000fe2000f8e00ff */
[----:B------:R-:W-:Y:S01]  /*2080*/  SHF.R.S32.HI R125, RZ, 0x5, R126 ;  /* 0x00000005ff7d7819 */ /* 0x000fe2000001147e */
[----:B------:R-:W-:Y:S02]  /*2090*/  IMAD.U32 R20, RZ, RZ, UR9 ;  /* 0x00000009ff147e24 */ /* 0x000fe4000f8e00ff */
[----:B------:R-:W-:Y:S01]  /*20a0*/  IMAD.U32 R24, RZ, RZ, UR9 ;  /* 0x00000009ff187e24 */ /* 0x000fe2000f8e00ff */
[----:B------:R-:W-:Y:S01]  /*20b0*/  @!PT LDS RZ, [RZ] ;  /* 0x00000000fffff984 */ /* 0x000fe20000000800 */
[----:B------:R-:W-:Y:S01]  /*20c0*/  @!PT LDS RZ, [RZ] ;  /* 0x00000000fffff984 */ /* 0x000fe20000000800 */
[----:B------:R-:W-:Y:S01]  /*20d0*/  @!PT LDS RZ, [RZ] ;  /* 0x00000000fffff984 */ /* 0x000fe20000000800 */
[----:B------:R4:W-:Y:S04]  /*20e0*/  @P0 LDGSTS.E.BYPASS.LTC128B.128 [R251+0xc100], [R6.64], !P5 ;  /* 0x0c10000006fb0fae */ /* 0x0009e8000e901d5e */
[----:B------:R4:W-:Y:S04]  /*20f0*/  @P0 LDGSTS.E.BYPASS.LTC128B.128 [R251+0xf100], [R6.64+0x80], !P4 ;  /* 0x0f10008006fb0fae */ /* 0x0009e8000e101d5e */
[----:B------:R4:W-:Y:S01]  /*2100*/  @P0 LDGSTS.E.BYPASS.LTC128B.128 [R251+0x12100], [R6.64+0x100], !P3 ;  /* 0x1210010006fb0fae */ /* 0x0009e2000d901d5e */
[----:B-1----:R-:W-:Y:S01]  /*2110*/  IMAD.SHL.U32 R14, R27, 0x8, RZ ;  /* 0x000000081b0e7824 */ /* 0x002fe200078e00ff */
[----:B------:R-:W-:-:S02]  /*2120*/  SEL R15, RZ, 0x4, P3 ;  /* 0x00000004ff0f7807 */ /* 0x000fc40001800000 */
[----:B------:R4:W-:Y:S01]  /*2130*/  @P0 LDGSTS.E.BYPASS.LTC128B.128 [R251+0x15100], [R6.64+0x180], !P2 ;  /* 0x1510018006fb0fae */ /* 0x0009e2000d101d5e */
[----:B------:R-:W-:Y:S01]  /*2140*/  @P6 LEA R0, P0, R10, R8, 0x5 ;  /* 0x000000080a006211 */ /* 0x000fe200078028ff */
[----:B----4-:R-:W-:Y:S01]  /*2150*/  IMAD.MOV.U32 R6, RZ, RZ, c[0x0][0x1e4] ;  /* 0x00007900ff067624 */ /* 0x010fe200078e00ff */
[----:B------:R-:W-:-:S04]  /*2160*/  SEL R7, RZ, 0x1, P5 ;  /* 0x00000001ff077807 */ /* 0x000fc80002800000 */
[----:B------:R-:W-:Y:S02]  /*2170*/  @P6 LEA.HI.X R6, R10, R9, R6, 0x5, P0 ;  /* 0x000000090a066211 */ /* 0x000fe400000f2c06 */
[C---:B------:R-:W-:Y:S02]  /*2180*/  @P6 LEA R10, P0, R0.reuse, c[0x0][0x1c8], 0x1 ;  /* 0x00007200000a6a11 */ /* 0x040fe400078008ff */
[----:B------:R-:W-:Y:S02]  /*2190*/  IADD3 R15, R15, R16, R7 ;  /* 0x000000100f0f7210 */ /* 0x000fe40007ffe007 */
[----:B------:R-:W-:Y:S01]  /*21a0*/  @P6 LEA.HI.X R11, R0, c[0x0][0x1cc], R6, 0x1, P0 ;  /* 0x00007300000b6a11 */ /* 0x000fe200000f0c06 */
[----:B------:R-:W-:Y:S01]  /*21b0*/  IMAD.SHL.U32 R0, R26, 0x40, RZ ;  /* 0x000000401a007824 */ /* 0x000fe200078e00ff */
[----:B------:R-:W-:Y:S02]  /*21c0*/  @P1 IADD3 R6, P0, R8, UR10, RZ ;  /* 0x0000000a08061c10 */ /* 0x000fe4000ff1e0ff */
[----:B------:R-:W-:Y:S01]  /*21d0*/  IADD3 R7, R13, UR8, RZ ;  /* 0x000000080d077c10 */ /* 0x000fe2000fffe0ff */
[----:B------:R1:W-:Y:S01]  /*21e0*/  @P6 LDGSTS.E.BYPASS.LTC128B.128 [R251+0xd100], [R10.64], !P5 ;  /* 0x0d1000000afb6fae */ /* 0x0003e2000e901d5e */
[----:B------:R-:W-:Y:S01]  /*21f0*/  @P1 IADD3.X R9, R9, UR14, RZ, P0, !PT ;  /* 0x0000000e09091c10 */ /* 0x000fe200087fe4ff */
[----:B------:R-:W-:Y:S01]  /*2200*/  UMOV UR8, 0x6 ;  /* 0x0000000600087882 */ /* 0x000fe20000000000 */
[----:B------:R-:W-:Y:S01]  /*2210*/  @P1 LEA R8, P0, R6, c[0x0][0x1c8], 0x1 ;  /* 0x0000720006081a11 */ /* 0x000fe200078008ff */
[----:B------:R1:W-:Y:S01]  /*2220*/  @P6 LDGSTS.E.BYPASS.LTC128B.128 [R251+0x10100], [R10.64+0x80], !P4 ;  /* 0x101000800afb6fae */ /* 0x0003e2000e101d5e */
[----:B------:R-:W-:Y:S01]  /*2230*/  LOP3.LUT R0, R0, 0x1c0, RZ, 0xc0, !PT ;  /* 0x000001c000007812 */ /* 0x000fe200078ec0ff */
[----:B------:R-:W-:Y:S01]  /*2240*/  USHF.L.U64.HI UR8, UR6, UR8, UR7 ;  /* 0x0000000806087299 */ /* 0x000fe20008010207 */
[----:B------:R-:W-:Y:S01]  /*2250*/  @P1 LEA.HI.X R9, R6, c[0x0][0x1cc], R9, 0x1, P0 ;  /* 0x0000730006091a11 */ /* 0x000fe200000f0c09 */
[----:B------:R1:W-:Y:S01]  /*2260*/  @P6 LDGSTS.E.BYPASS.LTC128B.128 [R251+0x13100], [R10.64+0x100], !P3 ;  /* 0x131001000afb6fae */ /* 0x0003e2000d901d5e */
[----:B------:R-:W-:-:S02]  /*2270*/  LOP3.LUT R14, R0, 0x8, R14, 0xf8, !PT ;  /* 0x00000008000e7812 */ /* 0x000fc400078ef80e */
[----:B------:R-:W-:Y:S01]  /*2280*/  SHF.R.U32.HI R0, RZ, 0x3, R0 ;  /* 0x00000003ff007819 */ /* 0x000fe20000011600 */
[----:B------:R1:W-:Y:S01]  /*2290*/  @P6 LDGSTS.E.BYPASS.LTC128B.128 [R251+0x16100], [R10.64+0x180], !P2 ;  /* 0x161001800afb6fae */ /* 0x0003e2000d101d5e */
[----:B------:R-:W-:Y:S02]  /*22a0*/  LEA R6, P0, R12, c[0x0][0x1f8], 0x1 ;  /* 0x00007e000c067a11 */ /* 0x000fe400078008ff */
[----:B------:R-:W-:Y:S01]  /*22b0*/  LOP3.LUT R0, R14, R0, RZ, 0x3c, !PT ;  /* 0x000000000e007212 */ /* 0x000fe200078e3cff */
[----:B------:R1:W-:Y:S01]  /*22c0*/  @P1 LDGSTS.E.BYPASS.LTC128B.128 [R251+0xe100], [R8.64], !P5 ;  /* 0x0e10000008fb1fae */ /* 0x0003e2000e901d5e */
[----:B------:R-:W-:Y:S02]  /*22d0*/  LEA.HI.X R7, R12, c[0x0][0x1fc], R7, 0x1, P0 ;  /* 0x00007f000c077a11 */ /* 0x000fe400000f0c07 */
[----:B------:R-:W-:Y:S01]  /*22e0*/  LOP3.LUT P0, RZ, R26, 0x2, RZ, 0xc0, !PT ;  /* 0x000000021aff7812 */ /* 0x000fe2000780c0ff */
[----:B------:R1:W-:Y:S01]  /*22f0*/  @P1 LDGSTS.E.BYPASS.LTC128B.128 [R251+0x11100], [R8.64+0x80], !P4 ;  /* 0x1110008008fb1fae */ /* 0x0003e2000e101d5e */
[----:B------:R-:W-:Y:S01]  /*2300*/  IMAD R0, R31, 0x200, R0 ;  /* 0x000002001f007824 */ /* 0x000fe200078e0200 */
[----:B------:R-:W-:-:S02]  /*2310*/  SEL R14, RZ, 0x8, P2 ;  /* 0x00000008ff0e7807 */ /* 0x000fc40001000000 */
[----:B------:R1:W-:Y:S01]  /*2320*/  @P1 LDGSTS.E.BYPASS.LTC128B.128 [R251+0x14100], [R8.64+0x100], !P3 ;  /* 0x1410010008fb1fae */ /* 0x0003e2000d901d5e */
[----:B------:R-:W-:Y:S02]  /*2330*/  IMAD.SHL.U32 R216, R0, 0x2, RZ ;  /* 0x0000000200d87824 */ /* 0x000fe400078e00ff */
[----:B------:R-:W-:Y:S01]  /*2340*/  IMAD.IADD R14, R15, 0x1, R14 ;  /* 0x000000010f0e7824 */ /* 0x000fe200078e020e */
[----:B------:R1:W-:Y:S01]  /*2350*/  @P1 LDGSTS.E.BYPASS.LTC128B.128 [R251+0x17100], [R8.64+0x180], !P2 ;  /* 0x1710018008fb1fae */ /* 0x0003e2000d101d5e */
[--C-:B------:R-:W-:Y:S02]  /*2360*/  IADD3 R22, P6, P1, R22, 0x80, R6.reuse ;  /* 0x0000008016167810 */ /* 0x100fe400079de006 */
[----:B------:R-:W-:Y:S01]  /*2370*/  IADD3 R0, R216, 0xc100, RZ ;  /* 0x0000c100d8007810 */ /* 0x000fe20007ffe0ff */
[----:B------:R-:W0:Y:S01]  /*2380*/  LDGDEPBAR ;  /* 0x00000000000079af */ /* 0x000e220000000000 */
[----:B------:R-:W-:Y:S02]  /*2390*/  IADD3.X R23, RZ, UR8, R7, P6, P1 ;  /* 0x00000008ff177c10 */ /* 0x000fe4000b7e2407 */
[----:B------:R-:W-:-:S02]  /*23a0*/  IADD3 R20, P6, P1, R20, 0x100, R6 ;  /* 0x0000010014147810 */ /* 0x000fc400079de006 */
[----:B------:R-:W-:Y:S02]  /*23b0*/  IADD3 R227, R216, 0xc120, RZ ;  /* 0x0000c120d8e37810 */ /* 0x000fe40007ffe0ff */
[--C-:B------:R-:W-:Y:S02]  /*23c0*/  IADD3.X R21, RZ, UR8, R7.reuse, P6, P1 ;  /* 0x00000008ff157c10 */ /* 0x100fe4000b7e2407 */
[----:B------:R-:W-:Y:S02]  /*23d0*/  IADD3 R24, P6, P1, R24, 0x180, R6 ;  /* 0x0000018018187810 */ /* 0x000fe400079de006 */
[----:B------:R-:W-:Y:S01]  /*23e0*/  @P0 IADD3 R227, R0, -0x20, RZ ;  /* 0xffffffe000e30810 */ /* 0x000fe20007ffe0ff */
[----:B------:R-:W-:Y:S01]  /*23f0*/  IMAD R0, R125, 0x400, R4 ;  /* 0x000004007d007824 */ /* 0x000fe200078e0204 */
[----:B------:R-:W-:Y:S02]  /*2400*/  IADD3 R12, P0, R6, UR9, RZ ;  /* 0x00000009060c7c10 */ /* 0x000fe4000ff1e0ff */
[----:B--23--:R-:W-:Y:S01]  /*2410*/  IADD3.X R25, RZ, UR8, R7, P6, P1 ;  /* 0x00000008ff197c10 */ /* 0x00cfe2000b7e2407 */
[----:B------:R-:W-:Y:S01]  /*2420*/  IMAD.SHL.U32 R223, R0, 0x2, RZ ;  /* 0x0000000200df7824 */ /* 0x000fe200078e00ff */
[----:B------:R-:W-:Y:S01]  /*2430*/  LOP3.LUT P6, RZ, R14, 0x2, RZ, 0xc0, !PT ;  /* 0x000000020eff7812 */ /* 0x000fe200078cc0ff */
[----:B------:R-:W-:Y:S01]  /*2440*/  IMAD.MOV.U32 R0, RZ, RZ, 0x40 ;  /* 0x00000040ff007424 */ /* 0x000fe200078e00ff */
[----:B------:R-:W-:Y:S01]  /*2450*/  ISETP.LT.OR P1, PT, R5, 0x1, P5 ;  /* 0x000000010500780c */ /* 0x000fe20002f21670 */
[--C-:B------:R-:W-:Y:S01]  /*2460*/  IMAD R224, R3, 0x2, R223.reuse ;  /* 0x0000000203e07824 */ /* 0x100fe200078e02df */
[----:B------:R-:W-:Y:S01]  /*2470*/  IADD3.X R13, R7, UR8, RZ, P0, !PT ;  /* 0x00000008070d7c10 */ /* 0x000fe200087fe4ff */
[----:B------:R-:W-:Y:S01]  /*2480*/  IMAD R226, R2, 0x2, R223 ;  /* 0x0000000202e27824 */ /* 0x000fe200078e02df */
[----:B------:R-:W-:Y:S01]  /*2490*/  ISETP.LT.OR P0, PT, R5, 0x1, !P6 ;  /* 0x000000010500780c */ /* 0x000fe20007701670 */
[----:B------:R-:W-:-:S04]  /*24a0*/  DEPBAR.LE SB0, 0x1 ;  /* 0x000080400000791a */ /* 0x000fc80000000000 */
[----:B------:R-:W-:-:S04]  /*24b0*/  DEPBAR.LE SB0, 0x0 ;  /* 0x000080000000791a */ /* 0x000fc80000000000 */
[----:B------:R-:W-:Y:S01]  /*24c0*/  BAR.SYNC.DEFER_BLOCKING 0x0 ;  /* 0x0000000000007b1d */ /* 0x000fe20000010000 */
[----:B------:R-:W-:Y:S01]  /*24d0*/  LOP3.LUT P6, RZ, R14, 0x4, RZ, 0xc0, !PT ;  /* 0x000000040eff7812 */ /* 0x000fe200078cc0ff */
[----:B------:R-:W-:Y:S01]  /*24e0*/  IMAD R225, R2, 0x2, R224 ;  /* 0x0000000202e17824 */ /* 0x000fe200078e02e0 */
[C---:B------:R-:W-:Y:S02]  /*24f0*/  IADD3 R250, R227.reuse, 0x800, RZ ;  /* 0x00000800e3fa7810 */ /* 0x040fe40007ffe0ff */
        /* <DEDUP_REMOVED lines=25> */
[----:B------:R-:W3:Y:S01]  /*2690*/  LDSM.16.M88.4 R52, [R216+0xd900] ;  /* 0x00d90000d834783b */ /* 0x000ee20000000200 */
[C---:B------:R-:W-:Y:S02]  /*26a0*/  IADD3 R229, R227.reuse, 0xb000, RZ ;  /* 0x0000b000e3e57810 */ /* 0x040fe40007ffe0ff */
[----:B------:R-:W-:Y:S01]  /*26b0*/  IADD3 R228, R227, 0xb800, RZ ;  /* 0x0000b800e3e47810 */ /* 0x000fe20007ffe0ff */
[----:B------:R-:W-:Y:S04]  /*26c0*/  LDSM.16.M88.4 R56, [R216+0xe100] ;  /* 0x00e10000d838783b */ /* 0x000fe80000000200 */
[----:B------:R-:W4:Y:S04]  /*26d0*/  LDSM.16.M88.4 R72, [R216+0xe900] ;  /* 0x00e90000d848783b */ /* 0x000f280000000200 */
[----:B------:R-:W5:Y:S04]  /*26e0*/  LDSM.16.M88.4 R68, [R227] ;  /* 0x00000000e344783b */ /* 0x000f680000000200 */
[----:B------:R-:W3:Y:S04]  /*26f0*/  LDSM.16.M88.4 R64, [R227+0x800] ;  /* 0x00080000e340783b */ /* 0x000ee80000000200 */
        /* <DEDUP_REMOVED lines=13> */
[C---:B--2---:R-:W-:Y:S08]  /*27d0*/  HMMA.16816.F32.BF16 R32, R8.reuse, R40, RZ ;  /* 0x000000280820723c */ /* 0x044ff000000418ff */
[----:B------:R1:W-:Y:S01]  /*27e0*/  LDGSTS.E.BYPASS.LTC128B.128 [R251+0x6100], [R6.64+0x100], !P0 ;  /* 0x0610010006fb7fae */ /* 0x0003e2000c101d5e */
[C---:B------:R-:W-:Y:S01]  /*27f0*/  ISETP.LT.OR P0, PT, R5.reuse, 0x1, !P1 ;  /* 0x000000010500780c */ /* 0x040fe20004f01670 */
[C---:B------:R-:W-:Y:S08]  /*2800*/  HMMA.16816.F32.BF16 R28, R8.reuse, R42, RZ ;  /* 0x0000002a081c723c */ /* 0x040ff000000418ff */
[----:B---3--:R-:W-:Y:S04]  /*2810*/  HMMA.16816.F32.BF16 R40, R8, R54, RZ ;  /* 0x000000360828723c */ /* 0x008fe800000418ff */
[----:B------:R1:W-:Y:S01]  /*2820*/  LDGSTS.E.BYPASS.LTC128B.128 [R251+0x9100], [R6.64+0x180], !P0 ;  /* 0x0910018006fb7fae */ /* 0x0003e2000c101d5e */
[----:B------:R-:W-:-:S03]  /*2830*/  ISETP.LT.OR P0, PT, R5, 0x21, P5 ;  /* 0x000000210500780c */ /* 0x000fc60002f01670 */
[C---:B----4-:R-:W-:Y:S08]  /*2840*/  HMMA.16816.F32.BF16 R88, R8.reuse, R72, RZ ;  /* 0x000000480858723c */ /* 0x050ff000000418ff */
[----:B------:R-:W-:Y:S02]  /*2850*/  HMMA.16816.F32.BF16 R112, R8, R74, RZ ;  /* 0x0000004a0870723c */ /* 0x000fe400000418ff */
[----:B------:R2:W-:Y:S01]  /*2860*/  LDGSTS.E.BYPASS.LTC128B.128 [R251+0x1100], [R12.64], !P0 ;  /* 0x011000000cfb7fae */ /* 0x0005e2000c101d5e */
[----:B------:R-:W-:-:S04]  /*2870*/  LOP3.LUT P0, RZ, R14, 0x2, RZ, 0xc0, !PT ;  /* 0x000000020eff7812 */ /* 0x000fc8000780c0ff */
[----:B------:R-:W-:Y:S01]  /*2880*/  ISETP.LT.OR P0, PT, R5, 0x21, !P0 ;  /* 0x000000210500780c */ /* 0x000fe20004701670 */
[C---:B-----5:R-:W-:Y:S08]  /*2890*/  HMMA.16816.F32.BF16 R104, R16.reuse, R68, R48 ;  /* 0x000000441068723c */ /* 0x060ff00000041830 */
[----:B------:R-:W-:Y:S04]  /*28a0*/  HMMA.16816.F32.BF16 R100, R16, R64, R32 ;  /* 0x000000401064723c */ /* 0x000fe80000041820 */
[----:B------:R3:W-:Y:S01]  /*28b0*/  LDGSTS.E.BYPASS.LTC128B.128 [R251+0x4100], [R22.64], !P0 ;  /* 0x0410000016fb7fae */ /* 0x0007e2000c101d5e */
[----:B------:R-:W-:-:S03]  /*28c0*/  LOP3.LUT P0, RZ, R26, 0x4, RZ, 0xc0, !PT ;  /* 0x000000041aff7812 */ /* 0x000fc6000780c0ff */
[C---:B------:R-:W-:Y:S01]  /*28d0*/  HMMA.16816.F32.BF16 R96, R16.reuse, R66, R28 ;  /* 0x000000421060723c */ /* 0x040fe2000004181c */
[----:B------:R-:W-:Y:S02]  /*28e0*/  SEL R0, R0, 0xffffffc0, !P0 ;  /* 0xffffffc000007807 */ /* 0x000fe40004000000 */
[C---:B------:R-:W-:Y:S02]  /*28f0*/  ISETP.LT.OR P0, PT, R5.reuse, 0x21, !P6 ;  /* 0x000000210500780c */ /* 0x040fe40007701670 */
[----:B------:R-:W-:Y:S01]  /*2900*/  ISETP.LT.OR P6, PT, R5, 0x41, !P6 ;  /* 0x000000410500780c */ /* 0x000fe200077c1670 */
[----:B------:R-:W-:Y:S02]  /*2910*/  IMAD.IADD R222, R216, 0x1, R0 ;  /* 0x00000001d8de7824 */ /* 0x000fe400078e0200 */
[----:B------:R-:W-:Y:S01]  /*2920*/  HMMA.16816.F32.BF16 R108, R16, R70, R36 ;  /* 0x00000046106c723c */ /* 0x000fe20000041824 */
[----:B------:R-:W-:-:S07]  /*2930*/  IMAD.IADD R221, R0, 0x1, R227 ;  /* 0x0000000100dd7824 */ /* 0x000fce00078e02e3 */
[----:B------:R3:W-:Y:S01]  /*2940*/  LDGSTS.E.BYPASS.LTC128B.128 [R251+0x7100], [R20.64], !P0 ;  /* 0x0710000014fb7fae */ /* 0x0007e2000c101d5e */
[----:B-1----:R-:W-:Y:S01]  /*2950*/  IADD3 R6, P0, R12, UR9, RZ ;  /* 0x000000090c067c10 */ /* 0x002fe2000ff1e0ff */
[----:B------:R-:W-:Y:S03]  /*2960*/  HMMA.16816.F32.BF16 R36, R16, R122, R112 ;  /* 0x0000007a1024723c */ /* 0x000fe60000041870 */
[----:B------:R-:W-:Y:S02]  /*2970*/  IADD3.X R7, R13, UR8, RZ, P0, !PT ;  /* 0x000000080d077c10 */ /* 0x000fe400087fe4ff */
[C---:B------:R-:W-:Y:S02]  /*2980*/  ISETP.LT.OR P0, PT, R5.reuse, 0x21, !P1 ;  /* 0x000000210500780c */ /* 0x040fe40004f01670 */
[----:B------:R-:W-:-:S11]  /*2990*/  ISETP.LT.OR P1, PT, R5, 0x41, !P1 ;  /* 0x000000410500780c */ /* 0x000fd60004f21670 */
[----:B------:R1:W-:Y:S01]  /*29a0*/  LDGSTS.E.BYPASS.LTC128B.128 [R251+0xa100], [R24.64], !P0 ;  /* 0x0a10000018fb7fae */ /* 0x0003e2000c101d5e */
[----:B------:R-:W-:Y:S01]  /*29b0*/  ISETP.LT.OR P0, PT, R5, 0x41, P5 ;  /* 0x000000410500780c */ /* 0x000fe20002f01670 */
[----:B---3--:R-:W-:Y:S11]  /*29c0*/  HMMA.16816.F32.BF16 R20, R8, R46, RZ ;  /* 0x0000002e0814723c */ /* 0x008ff600000418ff */
[----:B------:R-:W-:Y:S01]  /*29d0*/  @!UPT UIADD3 URZ, URZ, URZ, URZ ;  /* 0x0000003f3f3ff290 */ /* 0x000fe2000fffe03f */
[----:B------:R3:W-:Y:S01]  /*29e0*/  LDGSTS.E.BYPASS.LTC128B.128 [R251+0x2100], [R6.64], !P0 ;  /* 0x0210000006fb7fae */ /* 0x0007e2000c101d5e */
[----:B------:R-:W-:-:S04]  /*29f0*/  LOP3.LUT P0, RZ, R14, 0x2, RZ, 0xc0, !PT ;  /* 0x000000020eff7812 */ /* 0x000fc8000780c0ff */
[----:B------:R-:W-:Y:S01]  /*2a00*/  ISETP.LT.OR P0, PT, R5, 0x41, !P0 ;  /* 0x000000410500780c */ /* 0x000fe20004701670 */
[C---:B-1----:R-:W-:Y:S11]  /*2a10*/  HMMA.16816.F32.BF16 R24, R8.reuse, R44, RZ ;  /* 0x0000002c0818723c */ /* 0x042ff600000418ff */
[----:B------:R-:W-:Y:S01]  /*2a20*/  @!UPT UIADD3 URZ, URZ, URZ, URZ ;  /* 0x0000003f3f3ff290 */ /* 0x000fe2000fffe03f */
[----:B------:R3:W-:Y:S01]  /*2a30*/  LDGSTS.E.BYPASS.LTC128B.128 [R251+0x5100], [R6.64+0x80], !P0 ;  /* 0x0510008006fb7fae */ /* 0x0007e2000c101d5e */
[----:B------:R-:W-:Y:S01]  /*2a40*/  PLOP3.LUT P0, PT, PT, PT, UP0, 0x80, 0x0 ;  /* 0x000000000000781c */ /* 0x000fe20003f0f008 */
[C---:B------:R-:W-:Y:S02]  /*2a50*/  HMMA.16816.F32.BF16 R44, R8.reuse, R52, RZ ;  /* 0x00000034082c723c */ /* 0x040fe400000418ff */
[----:B------:R3:W-:Y:S04]  /*2a60*/  LDGSTS.E.BYPASS.LTC128B.128 [R251+0x8100], [R6.64+0x100], !P6 ;  /* 0x0810010006fb7fae */ /* 0x0007e8000f101d5e */
[----:B------:R3:W-:Y:S02]  /*2a70*/  LDGSTS.E.BYPASS.LTC128B.128 [R251+0xb100], [R6.64+0x180], !P1 ;  /* 0x0b10018006fb7fae */ /* 0x0007e4000c901d5e */
[C---:B------:R-:W-:Y:S02]  /*2a80*/  HMMA.16816.F32.BF16 R52, R8.reuse, R56, RZ ;  /* 0x000000380834723c */ /* 0x040fe400000418ff */
[----:B------:R-:W-:Y:S04]  /*2a90*/  LDSM.16.M88.4 R48, [R222+0xe100] ;  /* 0x00e10000de30783b */ /* 0x000fe80000000200 */
[----:B------:R-:W-:Y:S02]  /*2aa0*/  LDSM.16.M88.4 R32, [R222+0xc900] ;  /* 0x00c90000de20783b */ /* 0x000fe40000000200 */
[----:B------:R-:W-:Y:S02]  /*2ab0*/  HMMA.16816.F32.BF16 R56, R8, R58, RZ ;  /* 0x0000003a0838723c */ /* 0x000fe400000418ff */
[----:B------:R-:W-:Y:S04]  /*2ac0*/  LDSM.16.M88.4 R8, [R226+0x18100] ;  /* 0x01810000e208783b */ /* 0x000fe80000000200 */
[----:B------:R-:W-:Y:S02]  /*2ad0*/  LDSM.16.M88.4 R64, [R222+0xe900] ;  /* 0x00e90000de40783b */ /* 0x000fe40000000200 */
[C---:B------:R-:W-:Y:S02]  /*2ae0*/  HMMA.16816.F32.BF16 R84, R16.reuse, R62, R20 ;  /* 0x0000003e1054723c */ /* 0x040fe40000041814 */
[----:B------:R-:W1:Y:S04]  /*2af0*/  LDSM.16.M88.4 R20, [R222+0xc100] ;  /* 0x00c10000de14783b */ /* 0x000e680000000200 */
[----:B--2---:R-:W-:Y:S02]  /*2b00*/  LDSM.16.M88.4 R12, [R225+0x18100] ;  /* 0x01810000e10c783b */ /* 0x004fe40000000200 */
[C---:B------:R-:W-:Y:S02]  /*2b10*/  HMMA.16816.F32.BF16 R80, R16.reuse, R76, R44 ;  /* 0x0000004c1050723c */ /* 0x040fe4000004182c */
[----:B------:R-:W2:Y:S04]  /*2b20*/  LDSM.16.M88.4 R44, [R222+0xd100] ;  /* 0x00d10000de2c783b */ /* 0x000ea80000000200 */
[----:B------:R-:W-:Y:S02]  /*2b30*/  LDSM.16.M88.4 R112, [R221+0x2000] ;  /* 0x00200000dd70783b */ /* 0x000fe40000000200 */
[C---:B------:R-:W-:Y:S02]  /*2b40*/  HMMA.16816.F32.BF16 R76, R16.reuse, R78, R40 ;  /* 0x0000004e104c723c */ /* 0x040fe40000041828 */
[----:B------:R-:W4:Y:S04]  /*2b50*/  LDSM.16.M88.4 R40, [R222+0xd900] ;  /* 0x00d90000de28783b */ /* 0x000f280000000200 */
[----:B------:R-:W0:Y:S02]  /*2b60*/  LDGDEPBAR ;  /* 0x00000000000079af */ /* 0x000e240000000000 */
[C---:B------:R-:W-:Y:S08]  /*2b70*/  HMMA.16816.F32.BF16 R92, R16.reuse, R60, R24 ;  /* 0x0000003c105c723c */ /* 0x040ff00000041818 */
[C---:B------:R-:W-:Y:S01]  /*2b80*/  HMMA.16816.F32.BF16 R68, R16.reuse, R118, R56 ;  /* 0x000000761044723c */ /* 0x040fe20000041838 */
[----:B------:R-:W5:Y:S07]  /*2b90*/  LDSM.16.M88.4 R56, [R221] ;  /* 0x00000000dd38783b */ /* 0x000f6e0000000200 */
[C---:B------:R-:W-:Y:S01]  /*2ba0*/  HMMA.16816.F32.BF16 R72, R16.reuse, R116, R52 ;  /* 0x000000741048723c */ /* 0x040fe20000041834 */
[----:B------:R-:W-:Y:S04]  /*2bb0*/  LDSM.16.M88.4 R52, [R221+0x800] ;  /* 0x00080000dd34783b */ /* 0x000fe80000000200 */
[----:B------:R-:W-:Y:S03]  /*2bc0*/  LDSM.16.M88.4 R116, [R227+0x4000] ;  /* 0x00400000e374783b */ /* 0x000fe60000000200 */
[----:B------:R-:W-:Y:S01]  /*2bd0*/  HMMA.16816.F32.BF16 R60, R16, R120, R88 ;  /* 0x00000078103c723c */ /* 0x000fe20000041858 */
[----:B------:R-:W-:Y:S07]  /*2be0*/  LDSM.16.M88.4 R120, [R227+0x4800] ;  /* 0x00480000e378783b */ /* 0x000fee0000000200 */
[C---:B-1----:R-:W-:Y:S01]  /*2bf0*/  HMMA.16816.F32.BF16 R28, R8.reuse, R20, R104 ;  /* 0x00000014081c723c */ /* 0x042fe20000041868 */
[----:B------:R-:W-:Y:S07]  /*2c00*/  LDSM.16.M88.4 R104, [R221+0x1000] ;  /* 0x00100000dd68783b */ /* 0x000fee0000000200 */
[C---:B------:R-:W-:Y:S01]  /*2c10*/  HMMA.16816.F32.BF16 R24, R8.reuse, R22, R108 ;  /* 0x000000160818723c */ /* 0x040fe2000004186c */
[----:B------:R-:W1:Y:S07]  /*2c20*/  LDSM.16.M88.4 R108, [R221+0x1800] ;  /* 0x00180000dd6c783b */ /* 0x000e6e0000000200 */
[C---:B--2---:R-:W-:Y:S08]  /*2c30*/  HMMA.16816.F32.BF16 R88, R8.reuse, R44, R92 ;  /* 0x0000002c0858723c */ /* 0x044ff0000004185c */
[C---:B------:R-:W-:Y:S08]  /*2c40*/  HMMA.16816.F32.BF16 R84, R8.reuse, R46, R84 ;  /* 0x0000002e0854723c */ /* 0x040ff00000041854 */
[C---:B----4-:R-:W-:Y:S08]  /*2c50*/  HMMA.16816.F32.BF16 R80, R8.reuse, R40, R80 ;  /* 0x000000280850723c */ /* 0x050ff00000041850 */
[C---:B------:R-:W-:Y:S08]  /*2c60*/  HMMA.16816.F32.BF16 R44, R8.reuse, R42, R76 ;  /* 0x0000002a082c723c */ /* 0x040ff0000004184c */
[C---:B------:R-:W-:Y:S01]  /*2c70*/  HMMA.16816.F32.BF16 R40, R8.reuse, R48, R72 ;  /* 0x000000300828723c */ /* 0x040fe20000041848 */
[----:B------:R-:W-:Y:S07]  /*2c80*/  LDSM.16.M88.4 R72, [R216+0x11100] ;  /* 0x01110000d848783b */ /* 0x000fee0000000200 */
[C---:B------:R-:W-:Y:S08]  /*2c90*/  HMMA.16816.F32.BF16 R68, R8.reuse, R50, R68 ;  /* 0x000000320844723c */ /* 0x040ff00000041844 */
[C---:B------:R-:W-:Y:S08]  /*2ca0*/  HMMA.16816.F32.BF16 R20, R8.reuse, R32, R100 ;  /* 0x000000200814723c */ /* 0x040ff00000041864 */
[C---:B------:R-:W-:Y:S01]  /*2cb0*/  HMMA.16816.F32.BF16 R48, R8.reuse, R66, R36 ;  /* 0x000000420830723c */ /* 0x040fe20000041824 */
[----:B------:R-:W2:Y:S07]  /*2cc0*/  LDSM.16.M88.4 R36, [R221+0x2800] ;  /* 0x00280000dd24783b */ /* 0x000eae0000000200 */
[C---:B------:R-:W-:Y:S08]  /*2cd0*/  HMMA.16816.F32.BF16 R16, R8.reuse, R34, R96 ;  /* 0x000000220810723c */ /* 0x040ff00000041860 */
[----:B------:R-:W-:Y:S01]  /*2ce0*/  HMMA.16816.F32.BF16 R100, R8, R64, R60 ;  /* 0x000000400864723c */ /* 0x000fe2000004183c */
[----:B------:R-:W4:Y:S07]  /*2cf0*/  LDSM.16.M88.4 R8, [R223+0x1c100] ;  /* 0x01c10000df08783b */ /* 0x000f2e0000000200 */
[C---:B-----5:R-:W-:Y:S01]  /*2d00*/  HMMA.16816.F32.BF16 R96, R12.reuse, R56, R28 ;  /* 0x000000380c60723c */ /* 0x060fe2000004181c */
[----:B------:R-:W5:Y:S07]  /*2d10*/  LDSM.16.M88.4 R28, [R216+0xf100] ;  /* 0x00f10000d81c783b */ /* 0x000f6e0000000200 */
[C---:B------:R-:W-:Y:S01]  /*2d20*/  HMMA.16816.F32.BF16 R92, R12.reuse, R58, R24 ;  /* 0x0000003a0c5c723c */ /* 0x040fe20000041818 */
[----:B------:R-:W2:Y:S04]  /*2d30*/  LDSM.16.M88.4 R56, [R216+0x10900] ;  /* 0x01090000d838783b */ /* 0x000ea80000000200 */
[----:B------:R-:W2:Y:S03]  /*2d40*/  LDSM.16.M88.4 R24, [R216+0xf900] ;  /* 0x00f90000d818783b */ /* 0x000ea60000000200 */
[C---:B------:R-:W-:Y:S08]  /*2d50*/  HMMA.16816.F32.BF16 R64, R12.reuse, R112, R40 ;  /* 0x000000700c40723c */ /* 0x040ff00000041828 */
[C---:B-1----:R-:W-:Y:S08]  /*2d60*/  HMMA.16816.F32.BF16 R80, R12.reuse, R108, R80 ;  /* 0x0000006c0c50723c */ /* 0x042ff00000041850 */
[C---:B------:R-:W-:Y:S01]  /*2d70*/  HMMA.16816.F32.BF16 R76, R12.reuse, R110, R44 ;  /* 0x0000006e0c4c723c */ /* 0x040fe2000004182c */
[----:B------:R-:W1:Y:S04]  /*2d80*/  LDSM.16.M88.4 R44, [R216+0x10100] ;  /* 0x01010000d82c783b */ /* 0x000e680000000200 */
[----:B------:R-:W-:Y:S03]  /*2d90*/  LDSM.16.M88.4 R108, [R227+0x3800] ;  /* 0x00380000e36c783b */ /* 0x000fe60000000200 */
[C---:B------:R-:W-:Y:S01]  /*2da0*/  HMMA.16816.F32.BF16 R32, R12.reuse, R52, R20 ;  /* 0x000000340c20723c */ /* 0x040fe20000041814 */
[----:B------:R-:W-:Y:S07]  /*2db0*/  LDSM.16.M88.4 R20, [R224+0x1c100] ;  /* 0x01c10000e014783b */ /* 0x000fee0000000200 */
[C---:B------:R-:W-:Y:S01]  /*2dc0*/  HMMA.16816.F32.BF16 R60, R12.reuse, R114, R68 ;  /* 0x000000720c3c723c */ /* 0x040fe20000041844 */
[----:B------:R-:W1:Y:S04]  /*2dd0*/  LDSM.16.M88.4 R112, [R227+0x3000] ;  /* 0x00300000e370783b */ /* 0x000e680000000200 */
[----:B------:R-:W1:Y:S03]  /*2de0*/  LDSM.16.M88.4 R68, [R216+0x11900] ;  /* 0x01190000d844783b */ /* 0x000e660000000200 */
[C---:B------:R-:W-:Y:S08]  /*2df0*/  HMMA.16816.F32.BF16 R16, R12.reuse, R54, R16 ;  /* 0x000000360c10723c */ /* 0x040ff00000041810 */
[----:B--2---:R-:W-:Y:S08]  /*2e00*/  HMMA.16816.F32.BF16 R52, R12, R36, R100 ;  /* 0x000000240c34723c */ /* 0x004ff00000041864 */
[----:B----4-:R-:W-:Y:S01]  /*2e10*/  HMMA.16816.F32.BF16 R100, R8, R72, R64 ;  /* 0x000000480864723c */ /* 0x010fe20000041840 */
[----:B------:R-:W2:Y:S07]  /*2e20*/  LDSM.16.M88.4 R64, [R227+0x5000] ;  /* 0x00500000e340783b */ /* 0x000eae0000000200 */
[C---:B------:R-:W-:Y:S08]  /*2e30*/  HMMA.16816.F32.BF16 R84, R12.reuse, R106, R84 ;  /* 0x0000006a0c54723c */ /* 0x040ff00000041854 */
[C---:B------:R-:W-:Y:S08]  /*2e40*/  HMMA.16816.F32.BF16 R88, R12.reuse, R104, R88 ;  /* 0x000000680c58723c */ /* 0x040ff00000041858 */
[----:B------:R-:W-:Y:S08]  /*2e50*/  HMMA.16816.F32.BF16 R48, R12, R38, R48 ;  /* 0x000000260c30723c */ /* 0x000ff00000041830 */
[C---:B-----5:R-:W-:Y:S08]  /*2e60*/  HMMA.16816.F32.BF16 R40, R8.reuse, R28, R96 ;  /* 0x0000001c0828723c */ /* 0x060ff00000041860 */
[C---:B------:R-:W-:Y:S08]  /*2e70*/  HMMA.16816.F32.BF16 R12, R8.reuse, R56, R80 ;  /* 0x00000038080c723c */ /* 0x040ff00000041850 */
[C---:B------:R-:W-:Y:S08]  /*2e80*/  HMMA.16816.F32.BF16 R36, R8.reuse, R30, R92 ;  /* 0x0000001e0824723c */ /* 0x040ff0000004185c */
[C---:B------:R-:W-:Y:S08]  /*2e90*/  HMMA.16816.F32.BF16 R32, R8.reuse, R24, R32 ;  /* 0x000000180820723c */ /* 0x040ff00000041820 */
[C---:B------:R-:W-:Y:S08]  /*2ea0*/  HMMA.16816.F32.BF16 R104, R8.reuse, R58, R76 ;  /* 0x0000003a0868723c */ /* 0x040ff0000004184c */
[C---:B------:R-:W-:Y:S01]  /*2eb0*/  HMMA.16816.F32.BF16 R96, R8.reuse, R74, R60 ;  /* 0x0000004a0860723c */ /* 0x040fe2000004183c */
[----:B------:R-:W4:Y:S07]  /*2ec0*/  LDSM.16.M88.4 R60, [R227+0x5800] ;  /* 0x00580000e33c783b */ /* 0x000f2e0000000200 */
[C---:B------:R-:W-:Y:S08]  /*2ed0*/  HMMA.16816.F32.BF16 R28, R8.reuse, R26, R16 ;  /* 0x0000001a081c723c */ /* 0x040ff00000041810 */
[C---:B-1----:R-:W-:Y:S08]  /*2ee0*/  HMMA.16816.F32.BF16 R16, R8.reuse, R46, R84 ;  /* 0x0000002e0810723c */ /* 0x042ff00000041854 */
[----:B------:R-:W-:Y:S01]  /*2ef0*/  HMMA.16816.F32.BF16 R24, R8, R44, R88 ;  /* 0x0000002c0818723c */ /* 0x000fe20000041858 */
[----:B------:R-:W-:Y:S07]  /*2f00*/  LDSM.16.M88.4 R44, [R222+0x10900] ;  /* 0x01090000de2c783b */ /* 0x000fee0000000200 */
[----:B------:R-:W-:Y:S08]  /*2f10*/  HMMA.16816.F32.BF16 R84, R20, R112, R40 ;  /* 0x000000701454723c */ /* 0x000ff00000041828 */
[C---:B------:R-:W-:Y:S01]  /*2f20*/  HMMA.16816.F32.BF16 R92, R8.reuse, R68, R52 ;  /* 0x00000044085c723c */ /* 0x040fe20000041834 */
[----:B------:R-:W-:Y:S07]  /*2f30*/  LDSM.16.M88.4 R52, [R222+0xf900] ;  /* 0x00f90000de34783b */ /* 0x000fee0000000200 */
[----:B------:R-:W-:Y:S01]  /*2f40*/  HMMA.16816.F32.BF16 R88, R8, R70, R48 ;  /* 0x000000460858723c */ /* 0x000fe20000041830 */
[----:B------:R-:W-:Y:S04]  /*2f50*/  LDSM.16.M88.4 R8, [R226+0x1c100] ;  /* 0x01c10000e208783b */ /* 0x000fe80000000200 */
[----:B------:R-:W-:Y:S03]  /*2f60*/  LDSM.16.M88.4 R48, [R222+0x10100] ;  /* 0x01010000de30783b */ /* 0x000fe60000000200 */
[C---:B------:R-:W-:Y:S01]  /*2f70*/  HMMA.16816.F32.BF16 R40, R20.reuse, R120, R12 ;  /* 0x000000781428723c */ /* 0x040fe2000004180c */
[----:B------:R-:W1:Y:S07]  /*2f80*/  LDSM.16.M88.4 R12, [R222+0xf100] ;  /* 0x00f10000de0c783b */ /* 0x000e6e0000000200 */
[C---:B------:R-:W-:Y:S01]  /*2f90*/  HMMA.16816.F32.BF16 R80, R20.reuse, R114, R36 ;  /* 0x000000721450723c */ /* 0x040fe20000041824 */
[----:B------:R-:W-:Y:S07]  /*2fa0*/  LDSM.16.M88.4 R112, [R221+0x3800] ;  /* 0x00380000dd70783b */ /* 0x000fee0000000200 */
[C---:B------:R-:W-:Y:S08]  /*2fb0*/  HMMA.16816.F32.BF16 R76, R20.reuse, R108, R32 ;  /* 0x0000006c144c723c */ /* 0x040ff00000041820 */
[C---:B------:R-:W-:Y:S01]  /*2fc0*/  HMMA.16816.F32.BF16 R36, R20.reuse, R122, R104 ;  /* 0x0000007a1424723c */ /* 0x040fe20000041868 */
[----:B------:R-:W5:Y:S07]  /*2fd0*/  LDSM.16.M88.4 R104, [R222+0x11100] ;  /* 0x01110000de68783b */ /* 0x000f6e0000000200 */
[C---:B--2---:R-:W-:Y:S01]  /*2fe0*/  HMMA.16816.F32.BF16 R32, R20.reuse, R64, R100 ;  /* 0x000000401420723c */ /* 0x044fe20000041864 */
[----:B------:R-:W2:Y:S07]  /*2ff0*/  LDSM.16.M88.4 R100, [R222+0x11900] ;  /* 0x01190000de64783b */ /* 0x000eae0000000200 */
[C---:B------:R-:W-:Y:S01]  /*3000*/  HMMA.16816.F32.BF16 R72, R20.reuse, R110, R28 ;  /* 0x0000006e1448723c */ /* 0x040fe2000004181c */
[----:B------:R-:W-:Y:S07]  /*3010*/  LDSM.16.M88.4 R108, [R221+0x3000] ;  /* 0x00300000dd6c783b */ /* 0x000fee0000000200 */
[C---:B------:R-:W-:Y:S08]  /*3020*/  HMMA.16816.F32.BF16 R68, R20.reuse, R116, R24 ;  /* 0x000000741444723c */ /* 0x040ff00000041818 */
[C---:B------:R-:W-:Y:S01]  /*3030*/  HMMA.16816.F32.BF16 R56, R20.reuse, R118, R16 ;  /* 0x000000761438723c */ /* 0x040fe20000041810 */
[----:B------:R-:W2:Y:S07]  /*3040*/  LDSM.16.M88.4 R16, [R225+0x1c100] ;  /* 0x01c10000e110783b */ /* 0x000eae0000000200 */
[C---:B------:R-:W-:Y:S08]  /*3050*/  HMMA.16816.F32.BF16 R28, R20.reuse, R66, R96 ;  /* 0x00000042141c723c */ /* 0x040ff00000041860 */
[C---:B----4-:R-:W-:Y:S08]  /*3060*/  HMMA.16816.F32.BF16 R92, R20.reuse, R60, R92 ;  /* 0x0000003c145c723c */ /* 0x050ff0000004185c */
[----:B------:R-:W-:Y:S08]  /*3070*/  HMMA.16816.F32.BF16 R24, R20, R62, R88 ;  /* 0x0000003e1418723c */ /* 0x000ff00000041858 */
[C---:B-1----:R-:W-:Y:S08]  /*3080*/  HMMA.16816.F32.BF16 R20, R8.reuse, R12, R84 ;  /* 0x0000000c0814723c */ /* 0x042ff00000041854 */
[C---:B------:R-:W-:Y:S08]  /*3090*/  HMMA.16816.F32.BF16 R12, R8.reuse, R14, R80 ;  /* 0x0000000e080c723c */ /* 0x040ff00000041850 */
[C---:B------:R-:W-:Y:S08]  /*30a0*/  HMMA.16816.F32.BF16 R64, R8.reuse, R52, R76 ;  /* 0x000000340840723c */ /* 0x040ff0000004184c */
[C---:B------:R-:W-:Y:S01]  /*30b0*/  HMMA.16816.F32.BF16 R80, R8.reuse, R54, R72 ;  /* 0x000000360850723c */ /* 0x040fe20000041848 */
[----:B------:R-:W1:Y:S07]  /*30c0*/  LDSM.16.M88.4 R52, [R221+0x4800] ;  /* 0x00480000dd34783b */ /* 0x000e6e0000000200 */
[C---:B------:R-:W-:Y:S08]  /*30d0*/  HMMA.16816.F32.BF16 R96, R8.reuse, R48, R68 ;  /* 0x000000300860723c */ /* 0x040ff00000041844 */
[C---:B------:R-:W-:Y:S08]  /*30e0*/  HMMA.16816.F32.BF16 R84, R8.reuse, R50, R56 ;  /* 0x000000320854723c */ /* 0x040ff00000041838 */
[C---:B------:R-:W-:Y:S08]  /*30f0*/  HMMA.16816.F32.BF16 R88, R8.reuse, R44, R40 ;  /* 0x0000002c0858723c */ /* 0x040ff00000041828 */
[C---:B------:R-:W-:Y:S01]  /*3100*/  HMMA.16816.F32.BF16 R76, R8.reuse, R46, R36 ;  /* 0x0000002e084c723c */ /* 0x040fe20000041824 */
[----:B------:R-:W-:Y:S07]  /*3110*/  LDSM.16.M88.4 R44, [R221+0x4000] ;  /* 0x00400000dd2c783b */ /* 0x000fee0000000200 */
[C---:B-----5:R-:W-:Y:S08]  /*3120*/  HMMA.16816.F32.BF16 R72, R8.reuse, R104, R32 ;  /* 0x000000680848723c */ /* 0x060ff00000041820 */
[C---:B------:R-:W-:Y:S08]  /*3130*/  HMMA.16816.F32.BF16 R68, R8.reuse, R106, R28 ;  /* 0x0000006a0844723c */ /* 0x040ff0000004181c */
[C---:B--2---:R-:W-:Y:S08]  /*3140*/  HMMA.16816.F32.BF16 R56, R8.reuse, R100, R92 ;  /* 0x000000640838723c */ /* 0x044ff0000004185c */
[----:B------:R-:W-:Y:S01]  /*3150*/  HMMA.16816.F32.BF16 R60, R8, R102, R24 ;  /* 0x00000066083c723c */ /* 0x000fe20000041818 */
[----:B------:R-:W2:Y:S04]  /*3160*/  LDSM.16.M88.4 R8, [R221+0x5800] ;  /* 0x00580000dd08783b */ /* 0x000ea80000000200 */
[----:B------:R-:W-:Y:S03]  /*3170*/  LDSM.16.M88.4 R24, [R216+0x12100] ;  /* 0x01210000d818783b */ /* 0x000fe60000000200 */
[C---:B------:R-:W-:Y:S01]  /*3180*/  HMMA.16816.F32.BF16 R40, R16.reuse, R108, R20 ;  /* 0x0000006c1028723c */ /* 0x040fe20000041814 */
[----:B------:R-:W4:Y:S07]  /*3190*/  LDSM.16.M88.4 R20, [R221+0x5000] ;  /* 0x00500000dd14783b */ /* 0x000f2e0000000200 */
[C---:B------:R-:W-:Y:S01]  /*31a0*/  HMMA.16816.F32.BF16 R36, R16.reuse, R110, R12 ;  /* 0x0000006e1024723c */ /* 0x040fe2000004180c */
[----:B------:R-:W5:Y:S07]  /*31b0*/  LDSM.16.M88.4 R12, [R223+0x20100] ;  /* 0x02010000df0c783b */ /* 0x000f6e0000000200 */
[C---:B-1----:R-:W-:Y:S08]  /*31c0*/  HMMA.16816.F32.BF16 R100, R16.reuse, R52, R88 ;  /* 0x000000341064723c */ /* 0x042ff00000041858 */
[C---:B------:R-:W-:Y:S01]  /*31d0*/  HMMA.16816.F32.BF16 R108, R16.reuse, R54, R76 ;  /* 0x00000036106c723c */ /* 0x040fe2000004184c */
[----:B------:R-:W1:Y:S04]  /*31e0*/  LDSM.16.M88.4 R52, [R216+0x13100] ;  /* 0x01310000d834783b */ /* 0x000e680000000200 */
[----:B------:R-:W-:Y:S03]  /*31f0*/  LDSM.16.M88.4 R76, [R227+0x7000] ;  /* 0x00700000e34c783b */ /* 0x000fe60000000200 */
[C---:B------:R-:W-:Y:S08]  /*3200*/  HMMA.16816.F32.BF16 R32, R16.reuse, R112, R64 ;  /* 0x000000701020723c */ /* 0x040ff00000041840 */
[C---:B--2---:R-:W-:Y:S01]  /*3210*/  HMMA.16816.F32.BF16 R120, R16.reuse, R8, R56 ;  /* 0x000000081078723c */ /* 0x044fe20000041838 */
[----:B------:R-:W2:Y:S07]  /*3220*/  LDSM.16.M88.4 R56, [R216+0x13900] ;  /* 0x01390000d838783b */ /* 0x000eae0000000200 */
[C---:B------:R-:W-:Y:S08]  /*3230*/  HMMA.16816.F32.BF16 R48, R16.reuse, R44, R96 ;  /* 0x0000002c1030723c */ /* 0x040ff00000041860 */
[C---:B------:R-:W-:Y:S01]  /*3240*/  HMMA.16816.F32.BF16 R64, R16.reuse, R46, R84 ;  /* 0x0000002e1040723c */ /* 0x040fe20000041854 */
[----:B------:R-:W1:Y:S07]  /*3250*/  LDSM.16.M88.4 R44, [R216+0x12900] ;  /* 0x01290000d82c783b */ /* 0x000e6e0000000200 */
[C---:B------:R-:W-:Y:S08]  /*3260*/  HMMA.16816.F32.BF16 R28, R16.reuse, R114, R80 ;  /* 0x00000072101c723c */ /* 0x040ff00000041850 */
[C---:B----4-:R-:W-:Y:S08]  /*3270*/  HMMA.16816.F32.BF16 R96, R16.reuse, R20, R72 ;  /* 0x000000141060723c */ /* 0x050ff00000041848 */
[C---:B------:R-:W-:Y:S01]  /*3280*/  HMMA.16816.F32.BF16 R104, R16.reuse, R22, R68 ;  /* 0x000000161068723c */ /* 0x040fe20000041844 */
[----:B------:R-:W-:Y:S04]  /*3290*/  LDSM.16.M88.4 R20, [R216+0x14900] ;  /* 0x01490000d814783b */ /* 0x000fe80000000200 */
[----:B------:R-:W-:Y:S03]  /*32a0*/  LDSM.16.M88.4 R68, [R227+0x7800] ;  /* 0x00780000e344783b */ /* 0x000fe60000000200 */
[----:B------:R-:W-:Y:S01]  /*32b0*/  HMMA.16816.F32.BF16 R116, R16, R10, R60 ;  /* 0x0000000a1074723c */ /* 0x000fe2000004183c */
[----:B------:R-:W4:Y:S04]  /*32c0*/  LDSM.16.M88.4 R16, [R216+0x14100] ;  /* 0x01410000d810783b */ /* 0x000f280000000200 */
[----:B------:R-:W-:Y:S03]  /*32d0*/  LDSM.16.M88.4 R8, [R224+0x20100] ;  /* 0x02010000e008783b */ /* 0x000fe60000000200 */
[C---:B-----5:R-:W-:Y:S01]  /*32e0*/  HMMA.16816.F32.BF16 R112, R12.reuse, R24, R40 ;  /* 0x000000180c70723c */ /* 0x060fe20000041828 */
[----:B------:R-:W-:Y:S07]  /*32f0*/  LDSM.16.M88.4 R40, [R227+0x6800] ;  /* 0x00680000e328783b */ /* 0x000fee0000000200 */
[C---:B------:R-:W-:Y:S01]  /*3300*/  HMMA.16816.F32.BF16 R92, R12.reuse, R26, R36 ;  /* 0x0000001a0c5c723c */ /* 0x040fe20000041824 */
[----:B------:R-:W5:Y:S07]  /*3310*/  LDSM.16.M88.4 R24, [R227+0x6000] ;  /* 0x00600000e318783b */ /* 0x000f6e0000000200 */
[C---:B-1----:R-:W-:Y:S08]  /*3320*/  HMMA.16816.F32.BF16 R72, R12.reuse, R54, R64 ;  /* 0x000000360c48723c */ /* 0x042ff00000041840 */
[C---:B------:R-:W-:Y:S01]  /*3330*/  HMMA.16816.F32.BF16 R80, R12.reuse, R52, R48 ;  /* 0x000000340c50723c */ /* 0x040fe20000041830 */
[----:B------:R-:W-:Y:S07]  /*3340*/  LDSM.16.M88.4 R48, [R227+0x8800] ;  /* 0x00880000e330783b */ /* 0x000fee0000000200 */
[C---:B--2---:R-:W-:Y:S01]  /*3350*/  HMMA.16816.F32.BF16 R64, R12.reuse, R56, R100 ;  /* 0x000000380c40723c */ /* 0x044fe20000041864 */
[----:B------:R-:W-:Y:S07]  /*3360*/  LDSM.16.M88.4 R100, [R222+0x13900] ;  /* 0x01390000de64783b */ /* 0x000fee0000000200 */
[C---:B------:R-:W-:Y:S01]  /*3370*/  HMMA.16816.F32.BF16 R60, R12.reuse, R58, R108 ;  /* 0x0000003a0c3c723c */ /* 0x040fe2000004186c */
[----:B------:R-:W1:Y:S04]  /*3380*/  LDSM.16.M88.4 R56, [R227+0x8000] ;  /* 0x00800000e338783b */ /* 0x000e680000000200 */
[----:B------:R-:W-:Y:S03]  /*3390*/  LDSM.16.M88.4 R108, [R222+0x14100] ;  /* 0x01410000de6c783b */ /* 0x000fe60000000200 */
[C---:B------:R-:W-:Y:S08]  /*33a0*/  HMMA.16816.F32.BF16 R88, R12.reuse, R44, R32 ;  /* 0x0000002c0c58723c */ /* 0x040ff00000041820 */
[C---:B------:R-:W-:Y:S08]  /*33b0*/  HMMA.16816.F32.BF16 R84, R12.reuse, R46, R28 ;  /* 0x0000002e0c54723c */ /* 0x040ff0000004181c */
[C---:B----4-:R-:W-:Y:S01]  /*33c0*/  HMMA.16816.F32.BF16 R52, R12.reuse, R16, R96 ;  /* 0x000000100c34723c */ /* 0x050fe20000041860 */
[----:B------:R-:W-:Y:S07]  /*33d0*/  LDSM.16.M88.4 R96, [R222+0x12100] ;  /* 0x01210000de60783b */ /* 0x000fee0000000200 */
[C---:B------:R-:W-:Y:S01]  /*33e0*/  HMMA.16816.F32.BF16 R44, R12.reuse, R18, R104 ;  /* 0x000000120c2c723c */ /* 0x040fe20000041868 */
[----:B------:R-:W2:Y:S04]  /*33f0*/  LDSM.16.M88.4 R16, [R226+0x20100] ;  /* 0x02010000e210783b */ /* 0x000ea80000000200 */
[----:B------:R-:W-:Y:S03]  /*3400*/  LDSM.16.M88.4 R104, [R222+0x12900] ;  /* 0x01290000de68783b */ /* 0x000fe60000000200 */
[C---:B------:R-:W-:Y:S01]  /*3410*/  HMMA.16816.F32.BF16 R36, R12.reuse, R20, R120 ;  /* 0x000000140c24723c */ /* 0x040fe20000041878 */
[----:B------:R-:W4:Y:S07]  /*3420*/  LDSM.16.M88.4 R120, [R222+0x13100] ;  /* 0x01310000de78783b */ /* 0x000f2e0000000200 */
[----:B------:R-:W-:Y:S08]  /*3430*/  HMMA.16816.F32.BF16 R32, R12, R22, R116 ;  /* 0x000000160c20723c */ /* 0x000ff00000041874 */
        /* <DEDUP_REMOVED lines=8> */
[C---:B-1----:R-:W-:Y:S01]  /*34c0*/  HMMA.16816.F32.BF16 R80, R8.reuse, R56, R52 ;  /* 0x000000380850723c */ /* 0x042fe20000041834 */
[----:B------:R-:W-:Y:S07]  /*34d0*/  LDSM.16.M88.4 R52, [R222+0x14900] ;  /* 0x01490000de34783b */ /* 0x000fee0000000200 */
[C---:B------:R-:W-:Y:S01]  /*34e0*/  HMMA.16816.F32.BF16 R76, R8.reuse, R58, R44 ;  /* 0x0000003a084c723c */ /* 0x040fe2000004182c */
[----:B------:R-:W-:Y:S07]  /*34f0*/  LDSM.16.M88.4 R44, [R221+0x6800] ;  /* 0x00680000dd2c783b */ /* 0x000fee0000000200 */
[C---:B------:R-:W-:Y:S01]  /*3500*/  HMMA.16816.F32.BF16 R72, R8.reuse, R48, R36 ;  /* 0x000000300848723c */ /* 0x040fe20000041824 */
[----:B------:R-:W-:Y:S07]  /*3510*/  LDSM.16.M88.4 R36, [R221+0x7800] ;  /* 0x00780000dd24783b */ /* 0x000fee0000000200 */
[----:B------:R-:W-:Y:S01]  /*3520*/  HMMA.16816.F32.BF16 R68, R8, R50, R32 ;  /* 0x000000320844723c */ /* 0x000fe20000041820 */
[----:B------:R-:W-:Y:S04]  /*3530*/  LDSM.16.M88.4 R8, [R225+0x20100] ;  /* 0x02010000e108783b */ /* 0x000fe80000000200 */
[----:B------:R-:W1:Y:S03]  /*3540*/  LDSM.16.M88.4 R48, [R221+0x6000] ;  /* 0x00600000dd30783b */ /* 0x000e660000000200 */
[C---:B--2---:R-:W-:Y:S08]  /*3550*/  HMMA.16816.F32.BF16 R64, R16.reuse, R96, R28 ;  /* 0x000000601040723c */ /* 0x044ff0000004181c */
[C---:B------:R-:W-:Y:S08]  /*3560*/  HMMA.16816.F32.BF16 R60, R16.reuse, R98, R24 ;  /* 0x00000062103c723c */ /* 0x040ff00000041818 */
[C---:B----4-:R-:W-:Y:S01]  /*3570*/  HMMA.16816.F32.BF16 R28, R16.reuse, R120, R40 ;  /* 0x00000078101c723c */ /* 0x050fe20000041828 */
[----:B------:R-:W2:Y:S07]  /*3580*/  LDSM.16.M88.4 R40, [R221+0x7000] ;  /* 0x00700000dd28783b */ /* 0x000eae0000000200 */
[C---:B------:R-:W-:Y:S08]  /*3590*/  HMMA.16816.F32.BF16 R24, R16.reuse, R122, R84 ;  /* 0x0000007a1018723c */ /* 0x040ff00000041854 */
[C---:B------:R-:W-:Y:S08]  /*35a0*/  HMMA.16816.F32.BF16 R56, R16.reuse, R104, R20 ;  /* 0x000000681038723c */ /* 0x040ff00000041814 */
[C---:B------:R-:W-:Y:S08]  /*35b0*/  HMMA.16816.F32.BF16 R20, R16.reuse, R100, R88 ;  /* 0x000000641014723c */ /* 0x040ff00000041858 */
[C---:B------:R-:W-:Y:S08]  /*35c0*/  HMMA.16816.F32.BF16 R88, R16.reuse, R108, R80 ;  /* 0x0000006c1058723c */ /* 0x040ff00000041850 */
[C---:B------:R-:W-:Y:S01]  /*35d0*/  HMMA.16816.F32.BF16 R32, R16.reuse, R106, R12 ;  /* 0x0000006a1020723c */ /* 0x040fe2000004180c */
[----:B------:R-:W4:Y:S04]  /*35e0*/  LDSM.16.M88.4 R104, [R221+0x8800] ;  /* 0x00880000dd68783b */ /* 0x000f280000000200 */
[----:B------:R-:W-:Y:S03]  /*35f0*/  LDSM.16.M88.4 R12, [R223+0x24100] ;  /* 0x02410000df0c783b */ /* 0x000fe60000000200 */
[C---:B------:R-:W-:Y:S01]  /*3600*/  HMMA.16816.F32.BF16 R80, R16.reuse, R110, R76 ;  /* 0x0000006e1050723c */ /* 0x040fe2000004184c */
[----:B------:R-:W-:Y:S07]  /*3610*/  LDSM.16.M88.4 R108, [R216+0x15100] ;  /* 0x01510000d86c783b */ /* 0x000fee0000000200 */
[----:B------:R-:W-:Y:S01]  /*3620*/  HMMA.16816.F32.BF16 R92, R16, R102, R92 ;  /* 0x00000066105c723c */ /* 0x000fe2000004185c */
[----:B------:R-:W5:Y:S07]  /*3630*/  LDSM.16.M88.4 R100, [R221+0x8000] ;  /* 0x00800000dd64783b */ /* 0x000f6e0000000200 */
[C---:B-1----:R-:W-:Y:S08]  /*3640*/  HMMA.16816.F32.BF16 R84, R8.reuse, R48, R64 ;  /* 0x000000300854723c */ /* 0x042ff00000041840 */
[----:B------:R-:W-:Y:S01]  /*3650*/  HMMA.16816.F32.BF16 R76, R8, R50, R60 ;  /* 0x00000032084c723c */ /* 0x000fe2000004183c */
[----:B------:R-:W1:Y:S07]  /*3660*/  LDSM.16.M88.4 R48, [R216+0x16100] ;  /* 0x01610000d830783b */ /* 0x000e6e0000000200 */
[C---:B------:R-:W-:Y:S08]  /*3670*/  HMMA.16816.F32.BF16 R96, R16.reuse, R52, R72 ;  /* 0x000000341060723c */ /* 0x040ff00000041848 */
[----:B------:R-:W-:Y:S01]  /*3680*/  HMMA.16816.F32.BF16 R16, R16, R54, R68 ;  /* 0x000000361010723c */ /* 0x000fe20000041844 */
[----:B------:R-:W1:Y:S07]  /*3690*/  LDSM.16.M88.4 R52, [R216+0x15900] ;  /* 0x01590000d834783b */ /* 0x000e6e0000000200 */
[C---:B--2---:R-:W-:Y:S01]  /*36a0*/  HMMA.16816.F32.BF16 R60, R8.reuse, R42, R24 ;  /* 0x0000002a083c723c */ /* 0x044fe20000041818 */
[----:B------:R-:W-:Y:S07]  /*36b0*/  LDSM.16.M88.4 R24, [R216+0x17100] ;  /* 0x01710000d818783b */ /* 0x000fee0000000200 */
[C---:B------:R-:W-:Y:S08]  /*36c0*/  HMMA.16816.F32.BF16 R72, R8.reuse, R44, R56 ;  /* 0x0000002c0848723c */ /* 0x040ff00000041838 */
[C---:B------:R-:W-:Y:S01]  /*36d0*/  HMMA.16816.F32.BF16 R68, R8.reuse, R46, R32 ;  /* 0x0000002e0844723c */ /* 0x040fe20000041820 */
[----:B------:R-:W2:Y:S07]  /*36e0*/  LDSM.16.M88.4 R44, [R216+0x16900] ;  /* 0x01690000d82c783b */ /* 0x000eae0000000200 */
[C---:B------:R-:W-:Y:S01]  /*36f0*/  HMMA.16816.F32.BF16 R56, R8.reuse, R36, R20 ;  /* 0x000000240838723c */ /* 0x040fe20000041814 */
[----:B------:R-:W1:Y:S07]  /*3700*/  LDSM.16.M88.4 R20, [R216+0x17900] ;  /* 0x01790000d814783b */ /* 0x000e6e0000000200 */
[C---:B------:R-:W-:Y:S08]  /*3710*/  HMMA.16816.F32.BF16 R64, R8.reuse, R40, R28 ;  /* 0x000000280840723c */ /* 0x040ff0000004181c */
[C---:B------:R-:W-:Y:S08]  /*3720*/  HMMA.16816.F32.BF16 R40, R8.reuse, R38, R92 ;  /* 0x000000260828723c */ /* 0x040ff0000004185c */
[C---:B----4-:R-:W-:Y:S08]  /*3730*/  HMMA.16816.F32.BF16 R28, R8.reuse, R104, R96 ;  /* 0x00000068081c723c */ /* 0x050ff00000041860 */
[C---:B------:R-:W-:Y:S08]  /*3740*/  HMMA.16816.F32.BF16 R16, R8.reuse, R106, R16 ;  /* 0x0000006a0810723c */ /* 0x040ff00000041810 */
[C---:B-----5:R-:W-:Y:S01]  /*3750*/  HMMA.16816.F32.BF16 R36, R8.reuse, R100, R88 ;  /* 0x000000640824723c */ /* 0x060fe20000041858 */
[----:B------:R-:W-:Y:S07]  /*3760*/  LDSM.16.M88.4 R88, [R227+0x9000] ;  /* 0x00900000e358783b */ /* 0x000fee0000000200 */
[----:B------:R-:W-:Y:S01]  /*3770*/  HMMA.16816.F32.BF16 R32, R8, R102, R80 ;  /* 0x000000660820723c */ /* 0x000fe20000041850 */
[----:B------:R-:W-:Y:S07]  /*3780*/  LDSM.16.M88.4 R8, [R224+0x24100] ;  /* 0x02410000e008783b */ /* 0x000fee0000000200 */
[C---:B-1----:R-:W-:Y:S01]  /*3790*/  HMMA.16816.F32.BF16 R104, R12.reuse, R50, R60 ;  /* 0x000000320c68723c */ /* 0x042fe2000004183c */
[----:B------:R-:W1:Y:S07]  /*37a0*/  LDSM.16.M88.4 R60, [R227+0xa000] ;  /* 0x00a00000e33c783b */ /* 0x000e6e0000000200 */
[C---:B------:R-:W-:Y:S01]  /*37b0*/  HMMA.16816.F32.BF16 R120, R12.reuse, R52, R72 ;  /* 0x000000340c78723c */ /* 0x040fe20000041848 */
[----:B------:R-:W4:Y:S07]  /*37c0*/  LDSM.16.M88.4 R72, [R227+0x9800] ;  /* 0x00980000e348783b */ /* 0x000f2e0000000200 */
[C---:B------:R-:W-:Y:S08]  /*37d0*/  HMMA.16816.F32.BF16 R84, R12.reuse, R108, R84 ;  /* 0x0000006c0c54723c */ /* 0x040ff00000041854 */
[C---:B------:R-:W-:Y:S01]  /*37e0*/  HMMA.16816.F32.BF16 R108, R12.reuse, R110, R76 ;  /* 0x0000006e0c6c723c */ /* 0x040fe2000004184c */
[----:B------:R-:W5:Y:S07]  /*37f0*/  LDSM.16.M88.4 R76, [R227+0xa800] ;  /* 0x00a80000e34c783b */ /* 0x000f6e0000000200 */
[C---:B------:R-:W-:Y:S01]  /*3800*/  HMMA.16816.F32.BF16 R116, R12.reuse, R54, R68 ;  /* 0x000000360c74723c */ /* 0x040fe20000041844 */
[----:B------:R-:W1:Y:S07]  /*3810*/  LDSM.16.M88.4 R68, [R227+0xb000] ;  /* 0x00b00000e344783b */ /* 0x000e6e0000000200 */
[C---:B------:R-:W-:Y:S01]  /*3820*/  HMMA.16816.F32.BF16 R112, R12.reuse, R48, R64 ;  /* 0x000000300c70723c */ /* 0x040fe20000041840 */
[----:B------:R-:W-:Y:S07]  /*3830*/  LDSM.16.M88.4 R48, [R222+0x15100] ;  /* 0x01510000de30783b */ /* 0x000fee0000000200 */
[C---:B--2---:R-:W-:Y:S01]  /*3840*/  HMMA.16816.F32.BF16 R100, R12.reuse, R44, R56 ;  /* 0x0000002c0c64723c */ /* 0x044fe20000041838 */
[----:B------:R-:W2:Y:S07]  /*3850*/  LDSM.16.M88.4 R56, [R227+0xb800] ;  /* 0x00b80000e338783b */ /* 0x000eae0000000200 */
[C---:B------:R-:W-:Y:S01]  /*3860*/  HMMA.16816.F32.BF16 R96, R12.reuse, R46, R40 ;  /* 0x0000002e0c60723c */ /* 0x040fe20000041828 */
[----:B------:R-:W-:Y:S04]  /*3870*/  LDSM.16.M88.4 R40, [R222+0x16100] ;  /* 0x01610000de28783b */ /* 0x000fe80000000200 */
[----:B------:R-:W-:Y:S03]  /*3880*/  LDSM.16.M88.4 R44, [R222+0x15900] ;  /* 0x01590000de2c783b */ /* 0x000fe60000000200 */
[C---:B------:R-:W-:Y:S08]  /*3890*/  HMMA.16816.F32.BF16 R92, R12.reuse, R24, R36 ;  /* 0x000000180c5c723c */ /* 0x040ff00000041824 */
[C---:B------:R-:W-:Y:S08]  /*38a0*/  HMMA.16816.F32.BF16 R80, R12.reuse, R26, R32 ;  /* 0x0000001a0c50723c */ /* 0x040ff00000041820 */
[C---:B------:R-:W-:Y:S08]  /*38b0*/  HMMA.16816.F32.BF16 R64, R12.reuse, R20, R28 ;  /* 0x000000140c40723c */ /* 0x040ff0000004181c */
[----:B------:R-:W-:Y:S01]  /*38c0*/  HMMA.16816.F32.BF16 R52, R12, R22, R16 ;  /* 0x000000160c34723c */ /* 0x000fe20000041810 */
[----:B------:R-:W2:Y:S07]  /*38d0*/  LDSM.16.M88.4 R12, [R226+0x24100] ;  /* 0x02410000e20c783b */ /* 0x000eae0000000200 */
[C---:B-1----:R-:W-:Y:S08]  /*38e0*/  HMMA.16816.F32.BF16 R16, R8.reuse, R62, R104 ;  /* 0x0000003e0810723c */ /* 0x042ff00000041868 */
[C---:B----4-:R-:W-:Y:S01]  /*38f0*/  HMMA.16816.F32.BF16 R28, R8.reuse, R72, R120 ;  /* 0x00000048081c723c */ /* 0x050fe20000041878 */
[----:B------:R-:W1:Y:S07]  /*3900*/  LDSM.16.M88.4 R120, [R222+0x16900] ;  /* 0x01690000de78783b */ /* 0x000e6e0000000200 */
[C---:B------:R-:W-:Y:S08]  /*3910*/  HMMA.16816.F32.BF16 R20, R8.reuse, R60, R112 ;  /* 0x0000003c0814723c */ /* 0x040ff00000041870 */
[C---:B-----5:R-:W-:Y:S08]  /*3920*/  HMMA.16816.F32.BF16 R60, R8.reuse, R76, R100 ;  /* 0x0000004c083c723c */ /* 0x060ff00000041864 */
[C---:B------:R-:W-:Y:S08]  /*3930*/  HMMA.16816.F32.BF16 R100, R8.reuse, R68, R92 ;  /* 0x000000440864723c */ /* 0x040ff0000004185c */
[C---:B--2---:R-:W-:Y:S08]  /*3940*/  HMMA.16816.F32.BF16 R92, R8.reuse, R56, R64 ;  /* 0x00000038085c723c */ /* 0x044ff00000041840 */
[C---:B------:R-:W-:Y:S08]  /*3950*/  HMMA.16816.F32.BF16 R36, R8.reuse, R88, R84 ;  /* 0x000000580824723c */ /* 0x040ff00000041854 */
[----:B------:R-:W-:Y:S01]  /*3960*/  HMMA.16816.F32.BF16 R32, R8, R90, R108 ;  /* 0x0000005a0820723c */ /* 0x000fe2000004186c */
[----:B------:R-:W2:Y:S07]  /*3970*/  LDSM.16.M88.4 R108, [R222+0x17100] ;  /* 0x01710000de6c783b */ /* 0x000eae0000000200 */
[----:B------:R-:W-:Y:S01]  /*3980*/  HMMA.16816.F32.BF16 R64, R12, R42, R16 ;  /* 0x0000002a0c40723c */ /* 0x000fe20000041810 */
[----:B------:R-:W4:Y:S07]  /*3990*/  LDSM.16.M88.4 R16, [R222+0x17900] ;  /* 0x01790000de10783b */ /* 0x000f2e0000000200 */
[C---:B------:R-:W-:Y:S08]  /*39a0*/  HMMA.16816.F32.BF16 R24, R8.reuse, R74, R116 ;  /* 0x0000004a0818723c */ /* 0x040ff00000041874 */
[C---:B------:R-:W-:Y:S08]  /*39b0*/  HMMA.16816.F32.BF16 R96, R8.reuse, R78, R96 ;  /* 0x0000004e0860723c */ /* 0x040ff00000041860 */
[C---:B------:R-:W-:Y:S08]  /*39c0*/  HMMA.16816.F32.BF16 R104, R8.reuse, R70, R80 ;  /* 0x000000460868723c */ /* 0x040ff00000041850 */
[----:B------:R-:W-:Y:S01]  /*39d0*/  HMMA.16816.F32.BF16 R88, R8, R58, R52 ;  /* 0x0000003a0858723c */ /* 0x000fe20000041834 */
[----:B------:R-:W-:Y:S04]  /*39e0*/  LDSM.16.M88.4 R8, [R225+0x24100] ;  /* 0x02410000e108783b */ /* 0x000fe80000000200 */
[----:B------:R-:W-:Y:S03]  /*39f0*/  LDSM.16.M88.4 R56, [R221+0x9800] ;  /* 0x00980000dd38783b */ /* 0x000fe60000000200 */
[C---:B------:R-:W-:Y:S01]  /*3a00*/  HMMA.16816.F32.BF16 R84, R12.reuse, R48, R36 ;  /* 0x000000300c54723c */ /* 0x040fe20000041824 */
[----:B------:R-:W-:Y:S07]  /*3a10*/  LDSM.16.M88.4 R52, [R221+0xa000] ;  /* 0x00a00000dd34783b */ /* 0x000fee0000000200 */
[C---:B------:R-:W-:Y:S01]  /*3a20*/  HMMA.16816.F32.BF16 R68, R12.reuse, R40, R20 ;  /* 0x000000280c44723c */ /* 0x040fe20000041814 */
[----:B------:R-:W-:Y:S07]  /*3a30*/  LDSM.16.M88.4 R40, [R221+0xb800] ;  /* 0x00b80000dd28783b */ /* 0x000fee0000000200 */
[C---:B------:R-:W-:Y:S01]  /*3a40*/  HMMA.16816.F32.BF16 R80, R12.reuse, R50, R32 ;  /* 0x000000320c50723c */ /* 0x040fe20000041820 */
[----:B------:R-:W-:Y:S07]  /*3a50*/  LDSM.16.M88.4 R48, [R221+0xa800] ;  /* 0x00a80000dd30783b */ /* 0x000fee0000000200 */
[C---:B------:R-:W-:Y:S08]  /*3a60*/  HMMA.16816.F32.BF16 R76, R12.reuse, R44, R28 ;  /* 0x0000002c0c4c723c */ /* 0x040ff0000004181c */
[C---:B------:R-:W-:Y:S01]  /*3a70*/  HMMA.16816.F32.BF16 R72, R12.reuse, R46, R24 ;  /* 0x0000002e0c48723c */ /* 0x040fe20000041818 */
[----:B------:R-:W-:Y:S07]  /*3a80*/  LDSM.16.M88.4 R44, [R221+0xb000] ;  /* 0x00b00000dd2c783b */ /* 0x000fee0000000200 */
[----:B-1----:R-:W-:Y:S01]  /*3a90*/  HMMA.16816.F32.BF16 R36, R12, R120, R60 ;  /* 0x000000780c24723c */ /* 0x002fe2000004183c */
[----:B------:R-:W1:Y:S01]  /*3aa0*/  LDSM.16.M88.4 R60, [R221+0x9000] ;  /* 0x00900000dd3c783b */ /* 0x000e620000000200 */
[----:B------:R-:W-:-:S06]  /*3ab0*/  DEPBAR.LE SB0, 0x0 ;  /* 0x000080000000791a */ /* 0x000fcc0000000000 */
[C---:B------:R-:W-:Y:S08]  /*3ac0*/  HMMA.16816.F32.BF16 R32, R12.reuse, R122, R96 ;  /* 0x0000007a0c20723c */ /* 0x040ff00000041860 */
[C---:B--2---:R-:W-:Y:S08]  /*3ad0*/  HMMA.16816.F32.BF16 R28, R12.reuse, R108, R100 ;  /* 0x0000006c0c1c723c */ /* 0x044ff00000041864 */
[C---:B------:R-:W-:Y:S08]  /*3ae0*/  HMMA.16816.F32.BF16 R24, R12.reuse, R110, R104 ;  /* 0x0000006e0c18723c */ /* 0x040ff00000041868 */
[C---:B----4-:R-:W-:Y:S08]  /*3af0*/  HMMA.16816.F32.BF16 R20, R12.reuse, R16, R92 ;  /* 0x000000100c14723c */ /* 0x050ff0000004185c */
[----:B------:R-:W-:Y:S08]  /*3b00*/  HMMA.16816.F32.BF16 R12, R12, R18, R88 ;  /* 0x000000120c0c723c */ /* 0x000ff00000041858 */
        /* <DEDUP_REMOVED lines=12> */
[----:B------:R-:W-:Y:S06]  /*3bd0*/  BAR.SYNC.DEFER_BLOCKING 0x0 ;  /* 0x0000000000007b1d */ /* 0x000fec0000010000 */
[----:B------:R-:W-:Y:S05]  /*3be0*/  @!P0 BRA `(.L_x_1355) ;  /* 0x0000024000008947 */ /* 0x000fea0003800000 */
[----:B---3--:R-:W-:Y:S02]  /*3bf0*/  UIADD3 UR7, UR24, -0x2, URZ ;  /* 0xfffffffe18077890 */ /* 0x008fe4000fffe03f */
[----:B------:R-:W-:-:S02]  /*3c00*/  USHF.L.U32 UR19, UR4, 0x6, URZ ;  /* 0x0000000604137899 */ /* 0x000fc4000800063f */
[----:B------:R-:W-:Y:S02]  /*3c10*/  USHF.R.S32.HI UR6, URZ, 0x1f, UR7 ;  /* 0x0000001f3f067899 */ /* 0x000fe40008011407 */
[----:B------:R-:W-:Y:S01]  /*3c20*/  UIMAD UR17, UR17, UR7, URZ ;  /* 0x00000007111172a4 */ /* 0x000fe2000f8e023f */
[----:B------:R-:W-:Y:S01]  /*3c30*/  IMAD.WIDE.U32 R8, R124, UR7, R130 ;  /* 0x000000077c087c25 */ /* 0x000fe2000f8e0082 */
[----:B------:R-:W-:Y:S02]  /*3c40*/  USHF.L.U64.HI UR4, UR4, 0x6, UR5 ;  /* 0x0000000604047899 */ /* 0x000fe40008010205 */
[----:B------:R-:W-:Y:S01]  /*3c50*/  UIMAD UR6, UR6, UR18, UR17 ;  /* 0x00000012060672a4 */ /* 0x000fe2000f8e0211 */
[----:B------:R-:W-:Y:S01]  /*3c60*/  IMAD.U32 R5, RZ, RZ, UR19 ;  /* 0x00000013ff057e24 */ /* 0x000fe2000f8e00ff */
[----:B------:R-:W-:-:S04]  /*3c70*/  LEA R6, P6, R8, c[0x0][0x1c8], 0x1 ;  /* 0x0000720008067a11 */ /* 0x000fc800078c08ff */
[----:B------:R-:W-:Y:S02]  /*3c80*/  IADD3 R0, R9, UR6, RZ ;  /* 0x0000000609007c10 */ /* 0x000fe4000fffe0ff */
[----:B------:R-:W-:Y:S02]  /*3c90*/  IADD3 R14, P1, P0, R5, 0x80, R6 ;  /* 0x00000080050e7810 */ /* 0x000fe4000783e006 */
[----:B------:R-:W-:-:S04]  /*3ca0*/  LEA.HI.X R7, R8, c[0x0][0x1cc], R0, 0x1, P6 ;  /* 0x0000730008077a11 */ /* 0x000fc800030f0c00 */
[--C-:B------:R-:W-:Y:S01]  /*3cb0*/  IADD3.X R15, RZ, UR4, R7.reuse, P1, P0 ;  /* 0x00000004ff0f7c10 */ /* 0x100fe20008fe0407 */
[----:B------:R-:W-:Y:S01]  /*3cc0*/  @!PT LDS RZ, [RZ] ;  /* 0x00000000fffff984 */ /* 0x000fe20000000800 */
[----:B------:R-:W-:Y:S01]  /*3cd0*/  @!PT LDS RZ, [RZ] ;  /* 0x00000000fffff984 */ /* 0x000fe20000000800 */
[----:B------:R-:W-:Y:S01]  /*3ce0*/  @!PT LDS RZ, [RZ] ;  /* 0x00000000fffff984 */ /* 0x000fe20000000800 */
[----:B------:R1:W-:Y:S01]  /*3cf0*/  LDGSTS.E.BYPASS.LTC128B.128 [R251+0xc100], [R6.64], !P5 ;  /* 0x0c10000006fb7fae */ /* 0x0003e2000e901d5e */
[C-C-:B------:R-:W-:Y:S02]  /*3d00*/  IADD3 R12, P6, P1, R5.reuse, 0x100, R6.reuse ;  /* 0x00000100050c7810 */ /* 0x140fe400079de006 */
[----:B------:R-:W-:Y:S01]  /*3d10*/  IADD3 R8, P0, R6, UR19, RZ ;  /* 0x0000001306087c10 */ /* 0x000fe2000ff1e0ff */
[----:B------:R1:W-:Y:S01]  /*3d20*/  LDGSTS.E.BYPASS.LTC128B.128 [R251+0xf100], [R6.64+0x80], !P4 ;  /* 0x0f10008006fb7fae */ /* 0x0003e2000e101d5e */
[----:B------:R-:W-:Y:S02]  /*3d30*/  IADD3.X R13, RZ, UR4, R7, P6, P1 ;  /* 0x00000004ff0d7c10 */ /* 0x000fe4000b7e2407 */
[----:B------:R-:W-:Y:S01]  /*3d40*/  IADD3 R10, P6, P1, R5, 0x180, R6 ;  /* 0x00000180050a7810 */ /* 0x000fe200079de006 */
[----:B------:R1:W-:Y:S01]  /*3d50*/  LDGSTS.E.BYPASS.LTC128B.128 [R251+0x12100], [R6.64+0x100], !P3 ;  /* 0x1210010006fb7fae */ /* 0x0003e2000d901d5e */
[----:B------:R-:W-:-:S02]  /*3d60*/  IADD3.X R9, R7, UR4, RZ, P0, !PT ;  /* 0x0000000407097c10 */ /* 0x000fc400087fe4ff */
[----:B------:R-:W-:Y:S01]  /*3d70*/  IADD3.X R11, RZ, UR4, R7, P6, P1 ;  /* 0x00000004ff0b7c10 */ /* 0x000fe2000b7e2407 */
[----:B------:R1:W-:Y:S04]  /*3d80*/  LDGSTS.E.BYPASS.LTC128B.128 [R251+0x15100], [R6.64+0x180], !P2 ;  /* 0x1510018006fb7fae */ /* 0x0003e8000d101d5e */
[----:B------:R2:W-:Y:S04]  /*3d90*/  LDGSTS.E.BYPASS.LTC128B.128 [R251+0xd100], [R8.64], !P5 ;  /* 0x0d10000008fb7fae */ /* 0x0005e8000e901d5e */
[----:B------:R2:W-:Y:S04]  /*3da0*/  LDGSTS.E.BYPASS.LTC128B.128 [R251+0x10100], [R14.64], !P4 ;  /* 0x101000000efb7fae */ /* 0x0005e8000e101d5e */
[----:B------:R2:W-:Y:S04]  /*3db0*/  LDGSTS.E.BYPASS.LTC128B.128 [R251+0x13100], [R12.64], !P3 ;  /* 0x131000000cfb7fae */ /* 0x0005e8000d901d5e */
[----:B------:R2:W-:Y:S01]  /*3dc0*/  LDGSTS.E.BYPASS.LTC128B.128 [R251+0x16100], [R10.64], !P2 ;  /* 0x161000000afb7fae */ /* 0x0005e2000d101d5e */
[----:B-1----:R-:W-:-:S04]  /*3dd0*/  IADD3 R6, P0, R8, UR19, RZ ;  /* 0x0000001308067c10 */ /* 0x002fc8000ff1e0ff */
[----:B------:R-:W-:-:S05]  /*3de0*/  IADD3.X R7, R9, UR4, RZ, P0, !PT ;  /* 0x0000000409077c10 */ /* 0x000fca00087fe4ff */
[----:B------:R2:W-:Y:S04]  /*3df0*/  LDGSTS.E.BYPASS.LTC128B.128 [R251+0xe100], [R6.64], !P5 ;  /* 0x0e10000006fb7fae */ /* 0x0005e8000e901d5e */
[----:B------:R2:W-:Y:S04]  /*3e00*/  LDGSTS.E.BYPASS.LTC128B.128 [R251+0x11100], [R6.64+0x80], !P4 ;  /* 0x1110008006fb7fae */ /* 0x0005e8000e101d5e */
[----:B------:R2:W-:Y:S04]  /*3e10*/  LDGSTS.E.BYPASS.LTC128B.128 [R251+0x14100], [R6.64+0x100], !P3 ;  /* 0x1410010006fb7fae */ /* 0x0005e8000d901d5e */
[----:B------:R2:W-:Y:S02]  /*3e20*/  LDGSTS.E.BYPASS.LTC128B.128 [R251+0x17100], [R6.64+0x180], !P2 ;  /* 0x1710018006fb7fae */ /* 0x0005e4000d101d5e */
.L_x_1355:
[----:B---3--:R-:W-:Y:S01]  /*3e30*/  FMUL.FTZ R0, R80, c[0x0][0x320] ;  /* 0x0000c80050007a20 */ /* 0x008fe20000410000 */
[----:B--2---:R-:W-:Y:S01]  /*3e40*/  LEA.HI R7, R128, R127, RZ, 0x2 ;  /* 0x0000007f80077211 */ /* 0x004fe200078f10ff */
[----:B------:R-:W-:Y:S01]  /*3e50*/  FMUL.FTZ R5, R71, c[0x0][0x320] ;  /* 0x0000c80047057a20 */ /* 0x000fe20000410000 */
[----:B------:R-:W-:Y:S01]  /*3e60*/  SHF.R.S32.HI R6, RZ, 0x1f, R125 ;  /* 0x0000001fff067819 */ /* 0x000fe2000001147d */
[----:B------:R1:W-:Y:S01]  /*3e70*/  MUFU.TANH R61, R0 ;  /* 0x00000000003d7308 */ /* 0x0003e20000002400 */
[----:B------:R-:W-:Y:S01]  /*3e80*/  PLOP3.LUT P1, PT, PT, PT, UP1, 0x80, 0x0 ;  /* 0x000000000000781c */ /* 0x000fe20003f2f018 */
[----:B------:R-:W-:Y:S01]  /*3e90*/  UIADD3 UR16, UR12, UR16, URZ ;  /* 0x000000100c107290 */ /* 0x000fe2000fffe03f */
[-C--:B------:R-:W-:Y:S01]  /*3ea0*/  LEA.HI R6, R6, R125.reuse, RZ, 0x3 ;  /* 0x0000007d06067211 */ /* 0x080fe200078f18ff */
[----:B------:R-:W-:Y:S01]  /*3eb0*/  STL [R1+0x4c], R222 ;  /* 0x00004cde01007387 */ /* 0x000fe20000100800 */
[----:B------:R-:W-:Y:S01]  /*3ec0*/  PLOP3.LUT P0, PT, PT, PT, UP1, 0x80, 0x0 ;  /* 0x000000000000781c */ /* 0x000fe20003f0f018 */
[----:B------:R-:W-:Y:S01]  /*3ed0*/  IMAD.SHL.U32 R217, R4, 0x2, RZ ;  /* 0x0000000204d97824 */ /* 0x000fe200078e00ff */
[----:B------:R-:W-:Y:S01]  /*3ee0*/  LOP3.LUT R6, R6, 0xffffff8, RZ, 0xc0, !PT ;  /* 0x0ffffff806067812 */ /* 0x000fe200078ec0ff */
[----:B------:R-:W-:Y:S01]  /*3ef0*/  STL [R1+0x48], R221 ;  /* 0x000048dd01007387 */ /* 0x000fe20000100800 */
[----:B------:R-:W-:Y:S01]  /*3f00*/  ULDC.64 UR4, c[0x0][0x2c8] ;  /* 0x0000b20000047ab9 */ /* 0x000fe20000000a00 */
[--C-:B------:R-:W-:Y:S01]  /*3f10*/  IMAD R218, R3, 0x2, R217.reuse ;  /* 0x0000000203da7824 */ /* 0x100fe200078e02d9 */
[----:B------:R-:W-:Y:S01]  /*3f20*/  IADD3 R10, -R6, R125, RZ ;  /* 0x0000007d060a7210 */ /* 0x000fe20007ffe1ff */
[----:B------:R-:W-:Y:S01]  /*3f30*/  STL [R1+0x44], R216 ;  /* 0x000044d801007387 */ /* 0x000fe20000100800 */
[----:B------:R-:W-:-:S02]  /*3f40*/  IMAD R220, R2, 0x2, R217 ;  /* 0x0000000202dc7824 */ /* 0x000fc400078e02d9 */
[----:B------:R-:W-:Y:S01]  /*3f50*/  IMAD R219, R2, 0x2, R218 ;  /* 0x0000000202db7824 */ /* 0x000fe200078e02da */
[----:B------:R-:W-:Y:S01]  /*3f60*/  LDSM.16.MT88.4 R100, [R217+0x6900] ;  /* 0x00690000d964783b */ /* 0x000fe20000004200 */
[----:B-1----:R-:W-:-:S03]  /*3f70*/  FMUL.FTZ R0, R81, c[0x0][0x320] ;  /* 0x0000c80051007a20 */ /* 0x002fc60000410000 */
[----:B------:R-:W-:Y:S01]  /*3f80*/  LDSM.16.MT88.4 R108, [R219+0x9100] ;  /* 0x00910000db6c783b */ /* 0x000fe20000004200 */
[----:B------:R1:W-:Y:S03]  /*3f90*/  MUFU.TANH R60, R0 ;  /* 0x00000000003c7308 */ /* 0x0003e60000002400 */
[----:B------:R-:W-:Y:S04]  /*3fa0*/  LDSM.16.MT88.4 R104, [R219+0x3900] ;  /* 0x00390000db68783b */ /* 0x000fe80000004200 */
[----:B------:R-:W-:Y:S04]  /*3fb0*/  LDSM.16.MT88.4 R92, [R220+0x6900] ;  /* 0x00690000dc5c783b */ /* 0x000fe80000004200 */
[----:B------:R-:W-:Y:S01]  /*3fc0*/  LDSM.16.MT88.4 R96, [R218+0x6900] ;  /* 0x00690000da60783b */ /* 0x000fe20000004200 */
[----:B------:R-:W-:-:S03]  /*3fd0*/  UIADD3 UR24, UR24, -0x2, URZ ;  /* 0xfffffffe18187890 */ /* 0x000fc6000fffe03f */
[----:B------:R-:W0:Y:S01]  /*3fe0*/  LDGDEPBAR ;  /* 0x00000000000079af */ /* 0x000e220000000000 */
[----:B-1----:R-:W-:-:S04]  /*3ff0*/  FMUL.FTZ R0, R76, c[0x0][0x320] ;  /* 0x0000c8004c007a20 */ /* 0x002fc80000410000 */
[----:B------:R1:W-:Y:S02]  /*4000*/  MUFU.TANH R59, R0 ;  /* 0x00000000003b7308 */ /* 0x0003e40000002400 */
[----:B-1----:R-:W-:-:S06]  /*4010*/  FMUL.FTZ R0, R77, c[0x0][0x320] ;  /* 0x0000c8004d007a20 */ /* 0x002fcc0000410000 */
        /* <DEDUP_REMOVED lines=28> */
[----:B------:R1:W-:Y:S08]  /*41e0*/  MUFU.TANH R20, R5 ;  /* 0x0000000500147308 */ /* 0x0003f00000002400 */
[----:B------:R2:W-:Y:S01]  /*41f0*/  MUFU.TANH R45, R0 ;  /* 0x00000000002d7308 */ /* 0x0005e20000002400 */
[----:B-1----:R-:W-:Y:S01]  /*4200*/  LOP3.LUT R5, R7, 0xfffffffc, RZ, 0xc0, !PT ;  /* 0xfffffffc07057812 */ /* 0x002fe200078ec0ff */
[----:B------:R-:W-:-:S04]  /*4210*/  FMUL.FTZ R7, R78, c[0x0][0x320] ;  /* 0x0000c8004e077a20 */ /* 0x000fc80000410000 */
[----:B------:R-:W-:Y:S02]  /*4220*/  IMAD.IADD R5, R127, 0x1, -R5 ;  /* 0x000000017f057824 */ /* 0x000fe400078e0a05 */
[----:B------:R1:W-:Y:S01]  /*4230*/  MUFU.TANH R33, R7 ;  /* 0x0000000700217308 */ /* 0x0003e20000002400 */
[----:B--2---:R-:W-:-:S07]  /*4240*/  FMUL.FTZ R0, R21, c[0x0][0x320] ;  /* 0x0000c80015007a20 */ /* 0x004fce0000410000 */
[----:B------:R2:W-:Y:S01]  /*4250*/  MUFU.TANH R44, R0 ;  /* 0x00000000002c7308 */ /* 0x0005e20000002400 */
[----:B-1----:R-:W-:-:S04]  /*4260*/  LEA.HI R7, R5, R5, RZ, 0x1 ;  /* 0x0000000505077211 */ /* 0x002fc800078f08ff */
[----:B------:R-:W-:Y:S01]  /*4270*/  LOP3.LUT R7, R7, 0x1ffffffe, RZ, 0xc0, !PT ;  /* 0x1ffffffe07077812 */ /* 0x000fe200078ec0ff */
[----:B--2---:R-:W-:-:S04]  /*4280*/  FMUL.FTZ R0, R40, c[0x0][0x320] ;  /* 0x0000c80028007a20 */ /* 0x004fc80000410000 */
[----:B------:R-:W-:Y:S01]  /*4290*/  IMAD.IADD R7, R5, 0x1, -R7 ;  /* 0x0000000105077824 */ /* 0x000fe200078e0a07 */
[----:B------:R1:W-:Y:S01]  /*42a0*/  MUFU.TANH R29, R0 ;  /* 0x00000000001d7308 */ /* 0x0003e20000002400 */
[----:B------:R-:W-:Y:S02]  /*42b0*/  FMUL.FTZ R5, R23, c[0x0][0x320] ;  /* 0x0000c80017057a20 */ /* 0x000fe40000410000 */
[----:B-1----:R-:W-:-:S05]  /*42c0*/  FMUL.FTZ R0, R41, c[0x0][0x320] ;  /* 0x0000c80029007a20 */ /* 0x002fca0000410000 */
[----:B------:R1:W-:Y:S02]  /*42d0*/  MUFU.TANH R28, R0 ;  /* 0x00000000001c7308 */ /* 0x0003e40000002400 */
[----:B-1----:R-:W-:-:S06]  /*42e0*/  FMUL.FTZ R0, R85, c[0x0][0x320] ;  /* 0x0000c80055007a20 */ /* 0x002fcc0000410000 */
[----:B------:R1:W2:Y:S02]  /*42f0*/  MUFU.TANH R13, R0 ;  /* 0x00000000000d7308 */ /* 0x0002a40000002400 */
[----:B-1----:R-:W-:-:S06]  /*4300*/  FMUL.FTZ R0, R84, c[0x0][0x320] ;  /* 0x0000c80054007a20 */ /* 0x002fcc0000410000 */
[----:B------:R1:W3:Y:S02]  /*4310*/  MUFU.TANH R11, R0 ;  /* 0x00000000000b7308 */ /* 0x0002e40000002400 */
[----:B-1----:R-:W-:-:S06]  /*4320*/  FMUL.FTZ R0, R36, c[0x0][0x320] ;  /* 0x0000c80024007a20 */ /* 0x002fcc0000410000 */
[----:B------:R1:W4:Y:S02]  /*4330*/  MUFU.TANH R21, R0 ;  /* 0x0000000000157308 */ /* 0x0003240000002400 */
        /* <DEDUP_REMOVED lines=13> */
[----:B------:R1:W1:Y:S02]  /*4410*/  MUFU.TANH R18, R0 ;  /* 0x0000000000127308 */ /* 0x0002640000002400 */
[----:B-1----:R-:W-:-:S06]  /*4420*/  FMUL.FTZ R0, R30, c[0x0][0x320] ;  /* 0x0000c8001e007a20 */ /* 0x002fcc0000410000 */
[----:B------:R1:W-:Y:S02]  /*4430*/  MUFU.TANH R40, R0 ;  /* 0x0000000000287308 */ /* 0x0003e40000002400 */
[----:B-1----:R-:W-:-:S06]  /*4440*/  FMUL.FTZ R0, R31, c[0x0][0x320] ;  /* 0x0000c8001f007a20 */ /* 0x002fcc0000410000 */
[----:B------:R1:W-:Y:S02]  /*4450*/  MUFU.TANH R31, R0 ;  /* 0x00000000001f7308 */ /* 0x0003e40000002400 */
[----:B-1----:R-:W-:-:S06]  /*4460*/  FMUL.FTZ R0, R87, c[0x0][0x320] ;  /* 0x0000c80057007a20 */ /* 0x002fcc0000410000 */
[----:B------:R1:W1:Y:S02]  /*4470*/  MUFU.TANH R15, R0 ;  /* 0x00000000000f7308 */ /* 0x0002640000002400 */
[----:B-1----:R-:W-:Y:S02]  /*4480*/  FMUL.FTZ R0, R70, c[0x0][0x320] ;  /* 0x0000c80046007a20 */ /* 0x002fe40000410000 */
[----:B------:R-:W-:Y:S04]  /*4490*/  LDSM.16.MT88.4 R68, [R218+0x3100] ;  /* 0x00310000da44783b */ /* 0x000fe80000004200 */
[----:B------:R1:W-:Y:S02]  /*44a0*/  MUFU.TANH R24, R0 ;  /* 0x0000000000187308 */ /* 0x0003e40000002400 */
[----:B-1----:R-:W-:-:S06]  /*44b0*/  FMUL.FTZ R0, R26, c[0x0][0x320] ;  /* 0x0000c8001a007a20 */ /* 0x002fcc0000410000 */
[----:B------:R1:W-:Y:S02]  /*44c0*/  MUFU.TANH R30, R0 ;  /* 0x00000000001e7308 */ /* 0x0003e40000002400 */
[----:B-1----:R-:W-:-:S06]  /*44d0*/  FMUL.FTZ R0, R27, c[0x0][0x320] ;  /* 0x0000c8001b007a20 */ /* 0x002fcc0000410000 */
[----:B------:R1:W-:Y:S02]  /*44e0*/  MUFU.TANH R27, R0 ;  /* 0x00000000001b7308 */ /* 0x0003e40000002400 */
[----:B-1----:R-:W-:-:S05]  /*44f0*/  LOP3.LUT R0, R126, 0xffffffe0, RZ, 0xc0, !PT ;  /* 0xffffffe07e007812 */ /* 0x002fca00078ec0ff */
[----:B------:R-:W-:-:S05]  /*4500*/  IMAD.IADD R0, R127, 0x1, -R0 ;  /* 0x000000017f007824 */ /* 0x000fca00078e0a00 */
[----:B------:R-:W-:-:S04]  /*4510*/  SHF.R.S32.HI R8, RZ, 0x1f, R0 ;  /* 0x0000001fff087819 */ /* 0x000fc80000011400 */
[----:B------:R-:W-:Y:S01]  /*4520*/  LEA.HI R6, R8, R0, RZ, 0x2 ;  /* 0x0000000008067211 */ /* 0x000fe200078f10ff */
[----:B------:R-:W-:Y:S02]  /*4530*/  FMUL.FTZ R8, R22, c[0x0][0x320] ;  /* 0x0000c80016087a20 */ /* 0x000fe40000410000 */
[----:B------:R1:W-:Y:S01]  /*4540*/  MUFU.TANH R22, R5 ;  /* 0x0000000500167308 */ /* 0x0003e20000002400 */
[----:B------:R-:W-:-:S05]  /*4550*/  LEA.HI.SX32 R9, R6, UR15, 0x1e ;  /* 0x0000000f06097c11 */ /* 0x000fca000f8ff2ff */
[----:B------:R-:W-:Y:S02]  /*4560*/  IMAD R9, R10, 0x10, R9 ;  /* 0x000000100a097824 */ /* 0x000fe400078e0209 */
[----:B------:R2:W-:Y:S03]  /*4570*/  MUFU.TANH R26, R8 ;  /* 0x00000008001a7308 */ /* 0x0005e60000002400 */
[----:B------:R-:W-:Y:S01]  /*4580*/  LEA R12, R7, R9, 0x3 ;  /* 0x00000009070c7211 */ /* 0x000fe200078e18ff */
[----:B------:R-:W-:-:S04]  /*4590*/  FMUL.FTZ R7, R79, c[0x0][0x320] ;  /* 0x0000c8004f077a20 */ /* 0x000fc80000410000 */
[----:B-1----:R-:W-:Y:S01]  /*45a0*/  IMAD.MOV.U32 R5, RZ, RZ, R12 ;  /* 0x000000ffff057224 */ /* 0x002fe200078e000c */
[----:B------:R1:W-:Y:S01]  /*45b0*/  MUFU.TANH R32, R7 ;  /* 0x0000000700207308 */ /* 0x0003e20000002400 */
[----:B------:R-:W-:Y:S01]  /*45c0*/  STL [R1+0x14], R12 ;  /* 0x0000140c01007387 */ /* 0x000fe20000100800 */
[----:B--2---:R-:W-:-:S05]  /*45d0*/  @P1 IMAD.HI.U32 R8, R12, c[0x0][0x2c8], RZ ;  /* 0x0000b2000c081a27 */ /* 0x004fca00078e00ff */
[----:B------:R-:W-:Y:S01]  /*45e0*/  @P0 SHF.R.U32.HI R5, RZ, c[0x0][0x2cc], R8 ;  /* 0x0000b300ff050a19 */ /* 0x000fe20000011608 */
[----:B-1----:R-:W-:-:S04]  /*45f0*/  FMUL.FTZ R7, R66, c[0x0][0x320] ;  /* 0x0000c80042077a20 */ /* 0x002fc80000410000 */
[----:B------:R-:W1:Y:S01]  /*4600*/  SHFL.IDX PT, R9, R5, RZ, 0x1c1f ;  /* 0x001c1fff05097589 */ /* 0x000e6200000e0000 */
[----:B------:R1:W-:Y:S03]  /*4610*/  MUFU.TANH R16, R7 ;  /* 0x0000000700107308 */ /* 0x0003e60000002400 */
[----:B------:R2:W1:Y:S02]  /*4620*/  SHFL.IDX PT, R8, R5, 0x1, 0x1c1f ;  /* 0x003c1f0005087f89 */ /* 0x00046400000e0000 */
[----:B--2---:R-:W-:Y:S01]  /*4630*/  LOP3.LUT R5, R6, 0x7ffffffc, RZ, 0xc0, !PT ;  /* 0x7ffffffc06057812 */ /* 0x004fe200078ec0ff */
[----:B------:R-:W-:-:S04]  /*4640*/  FMUL.FTZ R6, R42, c[0x0][0x320] ;  /* 0x0000c8002a067a20 */ /* 0x000fc80000410000 */
[----:B------:R-:W-:Y:S01]  /*4650*/  IMAD.IADD R5, R0, 0x1, -R5 ;  /* 0x0000000100057824 */ /* 0x000fe200078e0a05 */
[----:B------:R-:W-:Y:S01]  /*4660*/  MOV R0, UR16 ;  /* 0x0000001000007c02 */ /* 0x000fe20008000f00 */
[----:B------:R2:W-:Y:S02]  /*4670*/  MUFU.TANH R19, R6 ;  /* 0x0000000600137308 */ /* 0x0005e40000002400 */
[----:B------:R-:W-:Y:S02]  /*4680*/  IMAD.SHL.U32 R10, R5, 0x2, RZ ;  /* 0x00000002050a7824 */ /* 0x000fe400078e00ff */
[----:B------:R-:W-:-:S03]  /*4690*/  FMUL.FTZ R5, R43, c[0x0][0x320] ;  /* 0x0000c8002b057a20 */ /* 0x000fc60000410000 */
[----:B------:R-:W-:Y:S01]  /*46a0*/  IADD3 R0, -R10, 0x1, R0 ;  /* 0x000000010a007810 */ /* 0x000fe20007ffe100 */
[----:B------:R3:W-:Y:S01]  /*46b0*/  MUFU.TANH R17, R5 ;  /* 0x0000000500117308 */ /* 0x0007e20000002400 */
[----:B------:R4:W-:Y:S02]  /*46c0*/  STL [R1+0x18], R10 ;  /* 0x0000180a01007387 */ /* 0x0009e40000100800 */
[----:B------:R-:W-:-:S05]  /*46d0*/  IADD3 R0, R0, -UR13, RZ ;  /* 0x8000000d00007c10 */ /* 0x000fca000fffe0ff */
[----:B-1----:R-:W-:Y:S01]  /*46e0*/  IMAD.IADD R7, R0, 0x1, R9 ;  /* 0x0000000100077824 */ /* 0x002fe200078e0209 */
[----:B--2---:R-:W-:Y:S02]  /*46f0*/  IADD3 R6, -R10, UR16, RZ ;  /* 0x000000100a067c10 */ /* 0x004fe4000fffe1ff */
[----:B------:R-:W-:Y:S01]  /*4700*/  IADD3 R0, R0, R8, RZ ;  /* 0x0000000800007210 */ /* 0x000fe20007ffe0ff */
[----:B------:R-:W-:-:S03]  /*4710*/  FMUL.FTZ R8, R38, c[0x0][0x320] ;  /* 0x0000c80026087a20 */ /* 0x000fc60000410000 */
[----:B------:R-:W-:Y:S01]  /*4720*/  IMNMX R0, R6, R0, PT ;  /* 0x0000000006007217 */ /* 0x000fe20003800200 */
[----:B---3--:R-:W-:-:S04]  /*4730*/  FMUL.FTZ R5, R67, c[0x0][0x320] ;  /* 0x0000c80043057a20 */ /* 0x008fc80000410000 */
[----:B------:R1:W-:Y:S02]  /*4740*/  MUFU.TANH R12, R5 ;  /* 0x00000005000c7308 */ /* 0x0003e40000002400 */
[----:B-1----:R-:W-:Y:S01]  /*4750*/  IMNMX R5, R6, R7, PT ;  /* 0x0000000706057217 */ /* 0x002fe20003800200 */
[----:B------:R-:W-:-:S05]  /*4760*/  FMUL.FTZ R7, R82, c[0x0][0x320] ;  /* 0x0000c80052077a20 */ /* 0x000fca0000410000 */
[----:B------:R-:W-:Y:S01]  /*4770*/  MUFU.TANH R6, R8 ;  /* 0x0000000800067308 */ /* 0x000fe20000002400 */
[----:B------:R-:W-:Y:S01]  /*4780*/  LDSM.16.MT88.4 R80, [R218+0x3900] ;  /* 0x00390000da50783b */ /* 0x000fe20000004200 */
[C---:B------:R-:W-:Y:S02]  /*4790*/  ISETP.GT.AND P6, PT, R5.reuse, RZ, PT ;  /* 0x000000ff0500720c */ /* 0x040fe40003fc4270 */
[C---:B------:R-:W-:Y:S02]  /*47a0*/  ISETP.GT.AND P1, PT, R5.reuse, 0x1, PT ;  /* 0x000000010500780c */ /* 0x040fe40003f24270 */
[----:B------:R-:W-:Y:S02]  /*47b0*/  ISETP.GT.AND P0, PT, R5, 0x8, PT ;  /* 0x000000080500780c */ /* 0x000fe40003f04270 */
[----:B------:R1:W2:Y:S01]  /*47c0*/  MUFU.TANH R14, R7 ;  /* 0x00000007000e7308 */ /* 0x0002a20000002400 */
[----:B------:R-:W-:Y:S02]  /*47d0*/  FSEL R9, R13, -INF , P1 ;  /* 0xff8000000d097808 */ /* 0x000fe40000800000 */
[----:B------:R-:W-:-:S04]  /*47e0*/  ISETP.GT.AND P1, PT, R5, 0x10, PT ;  /* 0x000000100500780c */ /* 0x000fc80003f24270 */
[----:B------:R-:W-:Y:S02]  /*47f0*/  FSEL R34, R59, -INF , P1 ;  /* 0xff8000003b227808 */ /* 0x000fe40000800000 */
[----:B------:R-:W-:-:S04]  /*4800*/  ISETP.GT.AND P1, PT, R5, 0x19, PT ;  /* 0x000000190500780c */ /* 0x000fc80003f24270 */
[----:B------:R-:W-:Y:S02]  /*4810*/  FSEL R37, R55, -INF , P1 ;  /* 0xff80000037257808 */ /* 0x000fe40000800000 */
[----:B------:R-:W-:Y:S02]  /*4820*/  ISETP.GT.AND P1, PT, R5, 0x28, PT ;  /* 0x000000280500780c */ /* 0x000fe40003f24270 */
[----:B-1----:R-:W-:Y:S02]  /*4830*/  FSEL R7, R11, -INF , P6 ;  /* 0xff8000000b077808 */ /* 0x002fe40003000000 */
        /* <DEDUP_REMOVED lines=12> */
[----:B------:R-:W-:Y:S02]  /*4900*/  FSEL R121, R54, -INF , P1 ;  /* 0xff80000036797808 */ /* 0x000fe40000800000 */
[C---:B------:R-:W-:Y:S02]  /*4910*/  ISETP.GT.AND P6, PT, R5.reuse, 0x30, PT ;  /* 0x000000300500780c */ /* 0x040fe40003fc4270 */
[----:B------:R-:W-:-:S02]  /*4920*/  ISETP.GT.AND P1, PT, R5, 0x31, PT ;  /* 0x000000310500780c */ /* 0x000fc40003f24270 */
[----:B------:R-:W-:Y:S02]  /*4930*/  FSEL R123, R53, -INF , P0 ;  /* 0xff800000357b7808 */ /* 0x000fe40000000000 */
[----:B------:R-:W-:Y:S02]  /*4940*/  FMNMX.FTZ R133, R7, R9, !PT ;  /* 0x0000000907857209 */ /* 0x000fe40007810000 */
[----:B------:R-:W-:Y:S02]  /*4950*/  ISETP.GT.AND P0, PT, R5, 0x38, PT ;  /* 0x000000380500780c */ /* 0x000fe40003f04270 */
[----:B----4-:R-:W-:Y:S02]  /*4960*/  FSEL R197, R21, -INF , P6 ;  /* 0xff80000015c57808 */ /* 0x010fe40003000000 */
[----:B------:R-:W-:Y:S02]  /*4970*/  FSEL R196, R52, -INF , P1 ;  /* 0xff80000034c47808 */ /* 0x000fe40000800000 */
[----:B------:R-:W-:-:S02]  /*4980*/  ISETP.GT.AND P6, PT, R5, 0x39, PT ;  /* 0x000000390500780c */ /* 0x000fc40003fc4270 */
[----:B------:R-:W-:Y:S02]  /*4990*/  ISETP.GT.AND P1, PT, R5, 0x40, PT ;  /* 0x000000400500780c */ /* 0x000fe40003f24270 */
[----:B------:R-:W-:Y:S02]  /*49a0*/  FMNMX.FTZ R133, R11, R133, !PT ;  /* 0x000000850b857209 */ /* 0x000fe40007810000 */
[----:B------:R-:W-:Y:S02]  /*49b0*/  FSEL R195, R51, -INF , P0 ;  /* 0xff80000033c37808 */ /* 0x000fe40000000000 */
[----:B------:R-:W-:Y:S02]  /*49c0*/  ISETP.GT.AND P0, PT, R5, 0x41, PT ;  /* 0x000000410500780c */ /* 0x000fe40003f04270 */
[----:B------:R-:W-:Y:S02]  /*49d0*/  FSEL R194, R50, -INF , P6 ;  /* 0xff80000032c27808 */ /* 0x000fe40003000000 */
[----:B------:R-:W-:-:S02]  /*49e0*/  FSEL R202, R49, -INF , P1 ;  /* 0xff80000031ca7808 */ /* 0x000fc40000800000 */
[C---:B------:R-:W-:Y:S02]  /*49f0*/  ISETP.GT.AND P6, PT, R5.reuse, 0x48, PT ;  /* 0x000000480500780c */ /* 0x040fe40003fc4270 */
[----:B------:R-:W-:Y:S02]  /*4a00*/  ISETP.GT.AND P1, PT, R5, 0x49, PT ;  /* 0x000000490500780c */ /* 0x000fe40003f24270 */
[----:B------:R-:W-:Y:S02]  /*4a10*/  FMNMX.FTZ R133, R13, R133, !PT ;  /* 0x000000850d857209 */ /* 0x000fe40007810000 */
[----:B------:R-:W-:Y:S02]  /*4a20*/  FSEL R203, R48, -INF , P0 ;  /* 0xff80000030cb7808 */ /* 0x000fe40000000000 */
[----:B------:R-:W-:Y:S01]  /*4a30*/  ISETP.GT.AND P0, PT, R5, 0x50, PT ;  /* 0x000000500500780c */ /* 0x000fe20003f04270 */
[----:B------:R-:W-:Y:S01]  /*4a40*/  LDSM.16.MT88.4 R48, [R218+0x900] ;  /* 0x00090000da30783b */ /* 0x000fe20000004200 */
[----:B------:R-:W-:-:S02]  /*4a50*/  FSEL R204, R47, -INF , P6 ;  /* 0xff8000002fcc7808 */ /* 0x000fc40003000000 */
[----:B------:R-:W-:Y:S02]  /*4a60*/  FSEL R205, R46, -INF , P1 ;  /* 0xff8000002ecd7808 */ /* 0x000fe40000800000 */
[C---:B------:R-:W-:Y:S02]  /*4a70*/  ISETP.GT.AND P6, PT, R5.reuse, 0x51, PT ;  /* 0x000000510500780c */ /* 0x040fe40003fc4270 */
[----:B------:R-:W-:Y:S02]  /*4a80*/  ISETP.GT.AND P1, PT, R5, 0x58, PT ;  /* 0x000000580500780c */ /* 0x000fe40003f24270 */
[----:B------:R-:W-:Y:S02]  /*4a90*/  FMNMX.FTZ R133, R34, R133, !PT ;  /* 0x0000008522857209 */ /* 0x000fe40007810000 */
[----:B------:R-:W-:Y:S02]  /*4aa0*/  FSEL R215, R45, -INF , P0 ;  /* 0xff8000002dd77808 */ /* 0x000fe40000000000 */
[----:B------:R-:W-:-:S02]  /*4ab0*/  ISETP.GT.AND P0, PT, R5, 0x59, PT ;  /* 0x000000590500780c */ /* 0x000fc40003f04270 */
[----:B------:R-:W-:Y:S02]  /*4ac0*/  FSEL R206, R44, -INF , P6 ;  /* 0xff8000002cce7808 */ /* 0x000fe40003000000 */
[----:B------:R-:W-:Y:S01]  /*4ad0*/  FSEL R213, R29, -INF , P1 ;  /* 0xff8000001dd57808 */ /* 0x000fe20000800000 */
[----:B------:R-:W-:Y:S01]  /*4ae0*/  LDSM.16.MT88.4 R44, [R220+0x900] ;  /* 0x00090000dc2c783b */ /* 0x000fe20000004200 */
[----:B------:R-:W-:Y:S02]  /*4af0*/  FMNMX.FTZ R133, R35, R133, !PT ;  /* 0x0000008523857209 */ /* 0x000fe40007810000 */
[C---:B------:R-:W-:Y:S02]  /*4b00*/  ISETP.GT.AND P6, PT, R0.reuse, RZ, PT ;  /* 0x000000ff0000720c */ /* 0x040fe40003fc4270 */
[----:B------:R-:W-:Y:S02]  /*4b10*/  ISETP.GT.AND P1, PT, R0, 0x1, PT ;  /* 0x000000010000780c */ /* 0x000fe40003f24270 */
[----:B------:R-:W-:-:S02]  /*4b20*/  FSEL R212, R28, -INF , P0 ;  /* 0xff8000001cd47808 */ /* 0x000fc40000000000 */
[----:B------:R-:W-:Y:S02]  /*4b30*/  FMNMX.FTZ R133, R36, R133, !PT ;  /* 0x0000008524857209 */ /* 0x000fe40007810000 */
[----:B------:R-:W-:Y:S02]  /*4b40*/  ISETP.GT.AND P0, PT, R0, 0x8, PT ;  /* 0x000000080000780c */ /* 0x000fe40003f04270 */
[----:B------:R-:W-:Y:S02]  /*4b50*/  FSEL R8, R18, -INF , P6 ;  /* 0xff80000012087808 */ /* 0x000fe40003000000 */
[----:B------:R-:W-:Y:S02]  /*4b60*/  FSEL R10, R15, -INF , P1 ;  /* 0xff8000000f0a7808 */ /* 0x000fe40000800000 */
[----:B------:R-:W-:Y:S02]  /*4b70*/  FMNMX.FTZ R133, R37, R133, !PT ;  /* 0x0000008525857209 */ /* 0x000fe40007810000 */
[----:B------:R-:W-:-:S02]  /*4b80*/  ISETP.GT.AND P1, PT, R0, 0x9, PT ;  /* 0x000000090000780c */ /* 0x000fc40003f24270 */
[----:B--2---:R-:W-:Y:S02]  /*4b90*/  FSEL R14, R14, -INF , P0 ;  /* 0xff8000000e0e7808 */ /* 0x004fe40000000000 */
        /* <DEDUP_REMOVED lines=62> */
[----:B------:R-:W-:Y:S02]  /*4f80*/  FMNMX.FTZ R5, R198, R5, !PT ;  /* 0x00000005c6057209 */ /* 0x000fe40007810000 */
[----:B------:R-:W-:Y:S02]  /*4f90*/  FMNMX.FTZ R133, R212, R133, !PT ;  /* 0x00000085d4857209 */ /* 0x000fe40007810000 */
[----:B------:R-:W-:Y:S02]  /*4fa0*/  ISETP.GT.AND P1, PT, R0, 0x49, PT ;  /* 0x000000490000780c */ /* 0x000fe40003f24270 */
[----:B------:R-:W-:Y:S01]  /*4fb0*/  FSEL R200, R30, -INF , P0 ;  /* 0xff8000001ec87808 */ /* 0x000fe20000000000 */
[----:B------:R-:W1:Y:S01]  /*4fc0*/  SHFL.BFLY PT, R6, R133, 0x2, 0x1f ;  /* 0x0c401f0085067f89 */ /* 0x000e6200000e0000 */
[----:B------:R-:W-:-:S02]  /*4fd0*/  FMNMX.FTZ R5, R201, R5, !PT ;  /* 0x00000005c9057209 */ /* 0x000fc40007810000 */
[----:B------:R-:W-:Y:S01]  /*4fe0*/  ISETP.GT.AND P0, PT, R0, 0x50, PT ;  /* 0x000000500000780c */ /* 0x000fe20003f04270 */
[----:B------:R-:W-:Y:S01]  /*4ff0*/  LDSM.16.MT88.4 R28, [R219+0x100] ;  /* 0x00010000db1c783b */ /* 0x000fe20000004200 */
[----:B------:R-:W-:Y:S02]  /*5000*/  FSEL R199, R27, -INF , P1 ;  /* 0xff8000001bc77808 */ /* 0x000fe40000800000 */
[----:B------:R-:W-:Y:S02]  /*5010*/  FMNMX.FTZ R5, R200, R5, !PT ;  /* 0x00000005c8057209 */ /* 0x000fe40007810000 */
[----:B------:R-:W-:Y:S02]  /*5020*/  ISETP.GT.AND P1, PT, R0, 0x51, PT ;  /* 0x000000510000780c */ /* 0x000fe40003f24270 */
[----:B------:R-:W-:Y:S02]  /*5030*/  FSEL R211, R26, -INF , P0 ;  /* 0xff8000001ad37808 */ /* 0x000fe40000000000 */
[----:B------:R-:W-:Y:S01]  /*5040*/  FMNMX.FTZ R5, R199, R5, !PT ;  /* 0x00000005c7057209 */ /* 0x000fe20007810000 */
[----:B------:R-:W-:Y:S01]  /*5050*/  LDSM.16.MT88.4 R24, [R220+0x100] ;  /* 0x00010000dc18783b */ /* 0x000fe20000004200 */
        /* <DEDUP_REMOVED lines=8> */
[----:B------:R-:W-:Y:S01]  /*50e0*/  LDSM.16.MT88.4 R16, [R217+0x100] ;  /* 0x00010000d910783b */ /* 0x000fe20000004200 */
        /* <DEDUP_REMOVED lines=14> */
[----:B-1----:R-:W-:Y:S01]  /*51d0*/  FMNMX.FTZ R132, R0, R132, !PT ;  /* 0x0000008400847209 */ /* 0x002fe20007810000 */
[----:B------:R-:W-:-:S02]  /*51e0*/  FFMA.FTZ R0, R9, c[0x0][0x2d0], -R12 ;  /* 0x0000b40009007a23 */ /* 0x000fc4000001080c */
[----:B--2---:R-:W-:Y:S01]  /*51f0*/  FFMA.FTZ R5, R11, c[0x0][0x2d0], -R12 ;  /* 0x0000b4000b057a23 */ /* 0x004fe2000001080c */
[----:B------:R-:W-:-:S03]  /*5200*/  FSETP.NEU.FTZ.AND P0, PT, R132, -INF , PT ;  /* 0xff8000008400780b */ /* 0x000fc60003f1d000 */
[----:B------:R1:W-:Y:S01]  /*5210*/  MUFU.EX2 R210, R0 ;  /* 0x0000000000d27308 */ /* 0x0003e20000000800 */
[----:B---3--:R-:W-:-:S07]  /*5220*/  FFMA.FTZ R2, R35, c[0x0][0x2d0], -R12 ;  /* 0x0000b40023027a23 */ /* 0x008fce000001080c */
[----:B------:R2:W-:Y:S01]  /*5230*/  MUFU.EX2 R184, R5 ;  /* 0x0000000500b87308 */ /* 0x0005e20000000800 */
[----:B-1----:R-:W-:-:S07]  /*5240*/  FMUL.FTZ R0, R132, c[0x0][0x2d0] ;  /* 0x0000b40084007a20 */ /* 0x002fce0000410000 */
[----:B------:R1:W-:Y:S01]  /*5250*/  MUFU.EX2 R190, R2 ;  /* 0x0000000200be7308 */ /* 0x0003e20000000800 */
[----:B------:R-:W-:Y:S01]  /*5260*/  FSEL R0, R0, RZ, P0 ;  /* 0x000000ff00007208 */ /* 0x000fe20000000000 */
[----:B--2---:R-:W-:-:S04]  /*5270*/  FFMA.FTZ R5, R13, c[0x0][0x2d0], -R12 ;  /* 0x0000b4000d057a23 */ /* 0x004fc8000001080c */
[--C-:B------:R-:W-:Y:S02]  /*5280*/  FFMA.FTZ R4, R10, c[0x0][0x2d0], -R0.reuse ;  /* 0x0000b4000a047a23 */ /* 0x100fe40000010800 */
[----:B------:R2:W3:Y:S01]  /*5290*/  MUFU.EX2 R23, R5 ;  /* 0x0000000500177308 */ /* 0x0004e20000000800 */
[----:B------:R-:W-:Y:S02]  /*52a0*/  FFMA.FTZ R3, R14, c[0x0][0x2d0], -R0 ;  /* 0x0000b4000e037a23 */ /* 0x000fe40000010800 */
[----:B-1----:R-:W-:-:S05]  /*52b0*/  FFMA.FTZ R2, R36, c[0x0][0x2d0], -R12 ;  /* 0x0000b40024027a23 */ /* 0x002fca000001080c */
[----:B------:R-:W-:Y:S01]  /*52c0*/  MUFU.EX2 R209, R4 ;  /* 0x0000000400d17308 */ /* 0x000fe20000000800 */
[----:B--2---:R-:W-:Y:S01]  /*52d0*/  FFMA.FTZ R5, R8, c[0x0][0x2d0], -R0 ;  /* 0x0000b40008057a23 */ /* 0x004fe20000010800 */
[----:B---3--:R-:W-:-:S06]  /*52e0*/  MOV R14, R23 ;  /* 0x00000017000e7202 */ /* 0x008fcc0000000f00 */
[----:B------:R1:W-:Y:S01]  /*52f0*/  MUFU.EX2 R187, R2 ;  /* 0x0000000200bb7308 */ /* 0x0003e20000000800 */
[----:B------:R-:W2:Y:S01]  /*5300*/  LDSM.16.MT88.4 R20, [R218+0x100] ;  /* 0x00010000da14783b */ /* 0x000ea20000004200 */
[----:B------:R-:W-:Y:S02]  /*5310*/  F2FP.BF16.PACK_AB R8, R210, R221 ;  /* 0x000000ddd208723e */ /* 0x000fe400000010ff */
[----:B------:R-:W-:-:S04]  /*5320*/  F2FP.BF16.PACK_AB R10, R14, R184 ;  /* 0x000000b80e0a723e */ /* 0x000fc800000010ff */
[----:B------:R3:W4:Y:S01]  /*5330*/  MUFU.EX2 R188, R5 ;  /* 0x0000000500bc7308 */ /* 0x0007220000000800 */
[----:B-1----:R-:W-:-:S07]  /*5340*/  FFMA.FTZ R2, R37, c[0x0][0x2d0], -R12 ;  /* 0x0000b40025027a23 */ /* 0x002fce000001080c */
[----:B------:R1:W-:Y:S01]  /*5350*/  MUFU.EX2 R191, R3 ;  /* 0x0000000300bf7308 */ /* 0x0003e20000000800 */
[----:B---3--:R-:W3:Y:S07]  /*5360*/  LDSM.16.MT88.4 R4, [R217+0x3100] ;  /* 0x00310000d904783b */ /* 0x008eee0000004200 */
[----:B------:R2:W-:Y:S01]  /*5370*/  MUFU.EX2 R13, R2 ;  /* 0x00000002000d7308 */ /* 0x0005e20000000800 */
[----:B----4-:R-:W-:Y:S01]  /*5380*/  F2FP.BF16.PACK_AB R9, R209, R188 ;  /* 0x000000bcd109723e */ /* 0x010fe200000010ff */
[----:B-1----:R-:W-:-:S06]  /*5390*/  FFMA.FTZ R3, R15, c[0x0][0x2d0], -R0 ;  /* 0x0000b4000f037a23 */ /* 0x002fcc0000010800 */
[----:B------:R-:W1:Y:S01]  /*53a0*/  MUFU.EX2 R214, R3 ;  /* 0x0000000300d67308 */ /* 0x000e620000000800 */
[----:B--2---:R-:W-:-:S07]  /*53b0*/  FFMA.FTZ R2, R33, c[0x0][0x2d0], -R0 ;  /* 0x0000b40021027a23 */ /* 0x004fce0000010800 */
[----:B------:R2:W-:Y:S01]  /*53c0*/  MUFU.EX2 R222, R2 ;  /* 0x0000000200de7308 */ /* 0x0005e20000000800 */
[----:B-1----:R-:W-:Y:S01]  /*53d0*/  F2FP.BF16.PACK_AB R11, R214, R191 ;  /* 0x000000bfd60b723e */ /* 0x002fe200000010ff */
[----:B------:R-:W-:-:S06]  /*53e0*/  IMAD.MOV.U32 R3, RZ, RZ, R216 ;  /* 0x000000ffff037224 */ /* 0x000fcc00078e00d8 */
[----:B------:R-:W-:Y:S01]  /*53f0*/  HMMA.16816.F32.BF16 R76, R8, R20, RZ ;  /* 0x00000014084c723c */ /* 0x000fe200000418ff */
[----:B--2---:R-:W-:-:S04]  /*5400*/  FFMA.FTZ R2, R32, c[0x0][0x2d0], -R0 ;  /* 0x0000b40020027a23 */ /* 0x004fc80000010800 */
[----:B------:R1:W2:Y:S03]  /*5410*/  MUFU.EX2 R252, R2 ;  /* 0x0000000200fc7308 */ /* 0x0002a60000000800 */
[C---:B------:R-:W-:Y:S08]  /*5420*/  HMMA.16816.F32.BF16 R72, R8.reuse, R22, RZ ;  /* 0x000000160848723c */ /* 0x040ff000000418ff */
[----:B------:R-:W-:Y:S01]  /*5430*/  HMMA.16816.F32.BF16 R60, R8, R24, RZ ;  /* 0x00000018083c723c */ /* 0x000fe200000418ff */
[----:B-1----:R-:W-:-:S02]  /*5440*/  FFMA.FTZ R2, R38, c[0x0][0x2d0], -R0 ;  /* 0x0000b40026027a23 */ /* 0x002fc40000010800 */
[----:B------:R-:W1:Y:S05]  /*5450*/  LDSM.16.MT88.4 R36, [R217+0x3900] ;  /* 0x00390000d924783b */ /* 0x000e6a0000004200 */
[C---:B------:R-:W-:Y:S01]  /*5460*/  HMMA.16816.F32.BF16 R52, R8.reuse, R26, RZ ;  /* 0x0000001a0834723c */ /* 0x040fe200000418ff */
[----:B------:R4:W-:Y:S07]  /*5470*/  MUFU.EX2 R186, R2 ;  /* 0x0000000200ba7308 */ /* 0x0009ee0000000800 */
[C---:B------:R-:W-:Y:S08]  /*5480*/  HMMA.16816.F32.BF16 R32, R8.reuse, R28, RZ ;  /* 0x0000001c0820723c */ /* 0x040ff000000418ff */
[----:B---3--:R-:W-:Y:S01]  /*5490*/  HMMA.16816.F32.BF16 R24, R8, R4, RZ ;  /* 0x000000040818723c */ /* 0x008fe200000418ff */
[----:B----4-:R-:W-:-:S02]  /*54a0*/  FFMA.FTZ R2, R64, c[0x0][0x2d0], -R0 ;  /* 0x0000b40040027a23 */ /* 0x010fc40000010800 */
[----:B------:R-:W3:Y:S02]  /*54b0*/  LDSM.16.MT88.4 R64, [R220+0x3100] ;  /* 0x00310000dc40783b */ /* 0x000ee40000004200 */
[----:B------:R-:W4:Y:S02]  /*54c0*/  MUFU.EX2 R189, R2 ;  /* 0x0000000200bd7308 */ /* 0x000f240000000800 */
[----:B------:R-:W-:Y:S01]  /*54d0*/  F2FP.BF16.PACK_AB R4, R190, R208 ;  /* 0x000000d0be04723e */ /* 0x000fe200000010ff */
[----:B------:R-:W-:Y:S01]  /*54e0*/  HMMA.16816.F32.BF16 R20, R8, R6, RZ ;  /* 0x000000060814723c */ /* 0x000fe200000418ff */
[----:B--2---:R-:W-:-:S06]  /*54f0*/  F2FP.BF16.PACK_AB R5, R252, R222 ;  /* 0x000000defc05723e */ /* 0x004fcc00000010ff */
[----:B------:R-:W-:Y:S01]  /*5500*/  F2FP.BF16.PACK_AB R6, R13, R187 ;  /* 0x000000bb0d06723e */ /* 0x000fe200000010ff */
[----:B------:R-:W-:Y:S01]  /*5510*/  HMMA.16816.F32.BF16 R28, R8, R30, RZ ;  /* 0x0000001e081c723c */ /* 0x000fe200000418ff */
[----:B----4-:R-:W-:Y:S01]  /*5520*/  F2FP.BF16.PACK_AB R7, R189, R186 ;  /* 0x000000babd07723e */ /* 0x010fe200000010ff */
[----:B------:R-:W-:-:S06]  /*5530*/  FFMA.FTZ R2, R120, c[0x0][0x2d0], -R12 ;  /* 0x0000b40078027a23 */ /* 0x000fcc000001080c */
[C---:B------:R-:W-:Y:S01]  /*5540*/  HMMA.16816.F32.BF16 R88, R8.reuse, R16, RZ ;  /* 0x000000100858723c */ /* 0x040fe200000418ff */
[----:B------:R2:W-:Y:S07]  /*5550*/  MUFU.EX2 R216, R2 ;  /* 0x0000000200d87308 */ /* 0x0005ee0000000800 */
[C---:B------:R-:W-:Y:S08]  /*5560*/  HMMA.16816.F32.BF16 R84, R8.reuse, R18, RZ ;  /* 0x000000120854723c */ /* 0x040ff000000418ff */
[----:B------:R-:W-:Y:S01]  /*5570*/  HMMA.16816.F32.BF16 R16, R8, R68, RZ ;  /* 0x000000440810723c */ /* 0x000fe200000418ff */
[----:B--2---:R-:W-:-:S07]  /*5580*/  FFMA.FTZ R2, R122, c[0x0][0x2d0], -R12 ;  /* 0x0000b4007a027a23 */ /* 0x004fce000001080c */
[C---:B-1----:R-:W-:Y:S08]  /*5590*/  HMMA.16816.F32.BF16 R164, R4.reuse, R36, R24 ;  /* 0x0000002404a4723c */ /* 0x042ff00000041818 */
[C---:B------:R-:W-:Y:S01]  /*55a0*/  HMMA.16816.F32.BF16 R128, R4.reuse, R38, R20 ;  /* 0x000000260480723c */ /* 0x040fe20000041814 */
[----:B------:R-:W1:Y:S07]  /*55b0*/  LDSM.16.MT88.4 R36, [R219+0x3100] ;  /* 0x00310000db24783b */ /* 0x000e6e0000004200 */
[C---:B------:R-:W-:Y:S01]  /*55c0*/  HMMA.16816.F32.BF16 R172, R4.reuse, R44, R60 ;  /* 0x0000002c04ac723c */ /* 0x040fe2000004183c */
[----:B------:R-:W-:Y:S07]  /*55d0*/  LDSM.16.MT88.4 R60, [R217+0x9100] ;  /* 0x00910000d93c783b */ /* 0x000fee0000004200 */
[C---:B------:R-:W-:Y:S01]  /*55e0*/  HMMA.16816.F32.BF16 R148, R4.reuse, R46, R52 ;  /* 0x0000002e0494723c */ /* 0x040fe20000041834 */
[----:B------:R-:W-:Y:S04]  /*55f0*/  LDSM.16.MT88.4 R44, [R220+0x6100] ;  /* 0x00610000dc2c783b */ /* 0x000fe80000004200 */
[----:B------:R-:W-:Y:S03]  /*5600*/  LDSM.16.MT88.4 R52, [R218+0x9100] ;  /* 0x00910000da34783b */ /* 0x000fe60000004200 */
[C---:B------:R-:W-:Y:S01]  /*5610*/  HMMA.16816.F32.BF16 R124, R4.reuse, R42, R28 ;  /* 0x0000002a047c723c */ /* 0x040fe2000004181c */
[----:B------:R-:W2:Y:S07]  /*5620*/  LDSM.16.MT88.4 R28, [R220+0x3900] ;  /* 0x00390000dc1c783b */ /* 0x000eae0000004200 */
[----:B------:R-:W-:Y:S01]  /*5630*/  HMMA.16816.F32.BF16 R168, R4, R40, R32 ;  /* 0x0000002804a8723c */ /* 0x000fe20000041820 */
[----:B------:R-:W4:Y:S04]  /*5640*/  LDSM.16.MT88.4 R32, [R217+0x6100] ;  /* 0x00610000d920783b */ /* 0x000f280000004200 */
[----:B------:R-:W1:Y:S03]  /*5650*/  LDSM.16.MT88.4 R40, [R218+0x6100] ;  /* 0x00610000da28783b */ /* 0x000e660000004200 */
[----:B------:R-:W-:Y:S08]  /*5660*/  HMMA.16816.F32.BF16 R24, R8, R70, RZ ;  /* 0x000000460818723c */ /* 0x000ff000000418ff */
[C---:B------:R-:W-:Y:S08]  /*5670*/  HMMA.16816.F32.BF16 R180, R4.reuse, R48, R76 ;  /* 0x0000003004b4723c */ /* 0x040ff0000004184c */
[C---:B------:R-:W-:Y:S01]  /*5680*/  HMMA.16816.F32.BF16 R152, R4.reuse, R50, R72 ;  /* 0x000000320498723c */ /* 0x040fe20000041848 */
[----:B------:R-:W2:Y:S07]  /*5690*/  LDSM.16.MT88.4 R48, [R219+0x6100] ;  /* 0x00610000db30783b */ /* 0x000eae0000004200 */
[----:B------:R-:W-:Y:S08]  /*56a0*/  HMMA.16816.F32.BF16 R176, R4, R80, R16 ;  /* 0x0000005004b0723c */ /* 0x000ff00000041810 */
[C---:B---3--:R-:W-:Y:S08]  /*56b0*/  HMMA.16816.F32.BF16 R20, R8.reuse, R64, RZ ;  /* 0x000000400814723c */ /* 0x048ff000000418ff */
[----:B------:R-:W-:Y:S01]  /*56c0*/  HMMA.16816.F32.BF16 R16, R8, R66, RZ ;  /* 0x000000420810723c */ /* 0x000fe200000418ff */
[----:B------:R-:W3:Y:S07]  /*56d0*/  LDSM.16.MT88.4 R64, [R220+0x9100] ;  /* 0x00910000dc40783b */ /* 0x000eee0000004200 */
[----:B------:R-:W-:Y:S08]  /*56e0*/  HMMA.16816.F32.BF16 R140, R4, R82, R24 ;  /* 0x00000052048c723c */ /* 0x000ff00000041818 */
[----:B-1----:R-:W-:Y:S08]  /*56f0*/  HMMA.16816.F32.BF16 R76, R8, R38, RZ ;  /* 0x00000026084c723c */ /* 0x002ff000000418ff */
[C---:B------:R-:W-:Y:S01]  /*5700*/  HMMA.16816.F32.BF16 R136, R4.reuse, R56, R88 ;  /* 0x000000380488723c */ /* 0x040fe20000041858 */
[----:B------:R-:W1:Y:S07]  /*5710*/  LDSM.16.MT88.4 R88, [R219+0x6900] ;  /* 0x00690000db58783b */ /* 0x000e6e0000004200 */
[----:B--2---:R-:W-:Y:S08]  /*5720*/  HMMA.16816.F32.BF16 R156, R4, R28, R20 ;  /* 0x0000001c049c723c */ /* 0x004ff00000041814 */
[C---:B------:R-:W-:Y:S08]  /*5730*/  HMMA.16816.F32.BF16 R24, R8.reuse, R44, RZ ;  /* 0x0000002c0818723c */ /* 0x040ff000000418ff */
[C---:B------:R-:W-:Y:S08]  /*5740*/  HMMA.16816.F32.BF16 R20, R8.reuse, R46, RZ ;  /* 0x0000002e0814723c */ /* 0x040ff000000418ff */
[----:B------:R-:W-:Y:S08]  /*5750*/  HMMA.16816.F32.BF16 R80, R8, R36, RZ ;  /* 0x000000240850723c */ /* 0x000ff000000418ff */
[----:B------:R-:W-:Y:S08]  /*5760*/  HMMA.16816.F32.BF16 R160, R4, R30, R16 ;  /* 0x0000001e04a0723c */ /* 0x000ff00000041810 */
[C---:B----4-:R-:W-:Y:S08]  /*5770*/  HMMA.16816.F32.BF16 R72, R8.reuse, R32, RZ ;  /* 0x000000200848723c */ /* 0x050ff000000418ff */
[C---:B------:R-:W-:Y:S08]  /*5780*/  HMMA.16816.F32.BF16 R36, R8.reuse, R34, RZ ;  /* 0x000000220824723c */ /* 0x040ff000000418ff */
[C---:B------:R-:W-:Y:S08]  /*5790*/  HMMA.16816.F32.BF16 R32, R8.reuse, R40, RZ ;  /* 0x000000280820723c */ /* 0x040ff000000418ff */
[----:B------:R-:W-:Y:S08]  /*57a0*/  HMMA.16816.F32.BF16 R28, R8, R42, RZ ;  /* 0x0000002a081c723c */ /* 0x000ff000000418ff */
[----:B------:R-:W-:Y:S08]  /*57b0*/  HMMA.16816.F32.BF16 R144, R4, R58, R84 ;  /* 0x0000003a0490723c */ /* 0x000ff00000041854 */
[C---:B------:R-:W-:Y:S08]  /*57c0*/  HMMA.16816.F32.BF16 R16, R8.reuse, R48, RZ ;  /* 0x000000300810723c */ /* 0x040ff000000418ff */
[C---:B------:R-:W-:Y:S08]  /*57d0*/  HMMA.16816.F32.BF16 R40, R8.reuse, R50, RZ ;  /* 0x000000320828723c */ /* 0x040ff000000418ff */
[C---:B------:R-:W-:Y:S08]  /*57e0*/  HMMA.16816.F32.BF16 R68, R8.reuse, R60, RZ ;  /* 0x0000003c0844723c */ /* 0x040ff000000418ff */
[C---:B------:R-:W-:Y:S08]  /*57f0*/  HMMA.16816.F32.BF16 R56, R8.reuse, R52, RZ ;  /* 0x000000340838723c */ /* 0x040ff000000418ff */
[C---:B---3--:R-:W-:Y:S08]  /*5800*/  HMMA.16816.F32.BF16 R48, R8.reuse, R64, RZ ;  /* 0x000000400830723c */ /* 0x048ff000000418ff */
[C---:B------:R-:W-:Y:S08]  /*5810*/  HMMA.16816.F32.BF16 R44, R8.reuse, R66, RZ ;  /* 0x00000042082c723c */ /* 0x040ff000000418ff */
[C---:B------:R-:W-:Y:S08]  /*5820*/  HMMA.16816.F32.BF16 R60, R8.reuse, R62, RZ ;  /* 0x0000003e083c723c */ /* 0x040ff000000418ff */
[C---:B------:R-:W-:Y:S08]  /*5830*/  HMMA.16816.F32.BF16 R52, R8.reuse, R54, RZ ;  /* 0x000000360834723c */ /* 0x040ff000000418ff */
[C---:B------:R-:W-:Y:S08]  /*5840*/  HMMA.16816.F32.BF16 R84, R8.reuse, R108, RZ ;  /* 0x0000006c0854723c */ /* 0x040ff000000418ff */
[----:B------:R-:W-:Y:S01]  /*5850*/  HMMA.16816.F32.BF16 R64, R8, R110, RZ ;  /* 0x0000006e0840723c */ /* 0x000fe200000418ff */
[----:B------:R-:W2:Y:S07]  /*5860*/  LDSM.16.MT88.4 R8, [R220+0x9900] ;  /* 0x00990000dc08783b */ /* 0x000eae0000004200 */
[C---:B------:R-:W-:Y:S08]  /*5870*/  HMMA.16816.F32.BF16 R108, R4.reuse, R106, R76 ;  /* 0x0000006a046c723c */ /* 0x040ff0000004184c */
[C---:B------:R-:W-:Y:S01]  /*5880*/  HMMA.16816.F32.BF16 R76, R4.reuse, R92, R24 ;  /* 0x0000005c044c723c */ /* 0x040fe20000041818 */
[----:B------:R-:W-:Y:S07]  /*5890*/  LDSM.16.MT88.4 R24, [R219+0x9900] ;  /* 0x00990000db18783b */ /* 0x000fee0000004200 */
[C---:B------:R-:W-:Y:S01]  /*58a0*/  HMMA.16816.F32.BF16 R92, R4.reuse, R94, R20 ;  /* 0x0000005e045c723c */ /* 0x040fe20000041814 */
[----:B------:R-:W3:Y:S07]  /*58b0*/  LDSM.16.MT88.4 R20, [R217+0x9900] ;  /* 0x00990000d914783b */ /* 0x000eee0000004200 */
[C---:B------:R-:W-:Y:S08]  /*58c0*/  HMMA.16816.F32.BF16 R112, R4.reuse, R104, R80 ;  /* 0x000000680470723c */ /* 0x040ff00000041850 */
[C---:B------:R-:W-:Y:S08]  /*58d0*/  HMMA.16816.F32.BF16 R104, R4.reuse, R100, R72 ;  /* 0x000000640468723c */ /* 0x040ff00000041848 */
[C---:B-1----:R-:W-:Y:S01]  /*58e0*/  HMMA.16816.F32.BF16 R72, R4.reuse, R88, R16 ;  /* 0x000000580448723c */ /* 0x042fe20000041810 */
[----:B------:R-:W1:Y:S07]  /*58f0*/  LDSM.16.MT88.4 R16, [R218+0x9900] ;  /* 0x00990000da10783b */ /* 0x000e6e0000004200 */
[C---:B------:R-:W-:Y:S08]  /*5900*/  HMMA.16816.F32.BF16 R88, R4.reuse, R90, R40 ;  /* 0x0000005a0458723c */ /* 0x040ff00000041828 */
[C---:B--2---:R-:W-:Y:S07]  /*5910*/  HMMA.16816.F32.BF16 R40, R4.reuse, R10, R44 ;  /* 0x0000000a0428723c */ /* 0x044fee000004182c */
[----:B------:R-:W-:Y:S01]  /*5920*/  IMAD.MOV.U32 R46, RZ, RZ, R189 ;  /* 0x000000ffff2e7224 */ /* 0x000fe200078e00bd */
[----:B---3--:R-:W-:Y:S01]  /*5930*/  HMMA.16816.F32.BF16 R68, R4, R20, R68 ;  /* 0x000000140444723c */ /* 0x008fe20000041844 */
[----:B------:R2:W3:Y:S01]  /*5940*/  MUFU.EX2 R189, R2 ;  /* 0x0000000200bd7308 */ /* 0x0004e20000000800 */
[----:B------:R-:W-:Y:S01]  /*5950*/  IMAD.MOV.U32 R47, RZ, RZ, R191 ;  /* 0x000000ffff2f7224 */ /* 0x000fe200078e00bf */
[----:B------:R-:W-:Y:S01]  /*5960*/  MOV R45, R187 ;  /* 0x000000bb002d7202 */ /* 0x000fe20000000f00 */
[----:B------:R-:W-:-:S03]  /*5970*/  IMAD.MOV.U32 R44, RZ, RZ, R186 ;  /* 0x000000ffff2c7224 */ /* 0x000fc600078e00ba */
[----:B------:R-:W-:Y:S01]  /*5980*/  MOV R20, R252 ;  /* 0x000000fc00147202 */ /* 0x000fe20000000f00 */
[C---:B------:R-:W-:Y:S07]  /*5990*/  HMMA.16816.F32.BF16 R60, R4.reuse, R22, R60 ;  /* 0x00000016043c723c */ /* 0x040fee000004183c */
[----:B------:R-:W-:Y:S01]  /*59a0*/  MOV R22, R209 ;  /* 0x000000d100167202 */ /* 0x000fe20000000f00 */
[----:B------:R-:W-:Y:S01]  /*59b0*/  HMMA.16816.F32.BF16 R48, R4, R8, R48 ;  /* 0x000000080430723c */ /* 0x000fe20000041830 */
[----:B--2---:R-:W-:Y:S01]  /*59c0*/  FFMA.FTZ R2, R121, c[0x0][0x2d0], -R12 ;  /* 0x0000b40079027a23 */ /* 0x004fe2000001080c */
[----:B------:R-:W2:Y:S01]  /*59d0*/  LDSM.16.MT88.4 R8, [R217+0x1100] ;  /* 0x00110000d908783b */ /* 0x000ea20000004200 */
[----:B------:R-:W-:-:S02]  /*59e0*/  IMAD.MOV.U32 R23, RZ, RZ, R222 ;  /* 0x000000ffff177224 */ /* 0x000fc400078e00de */
[----:B------:R4:W-:Y:S03]  /*59f0*/  MUFU.EX2 R21, R2 ;  /* 0x0000000200157308 */ /* 0x0009e60000000800 */
[C---:B-1----:R-:W-:Y:S08]  /*5a00*/  HMMA.16816.F32.BF16 R56, R4.reuse, R16, R56 ;  /* 0x000000100438723c */ /* 0x042ff00000041838 */
[----:B------:R-:W-:Y:S01]  /*5a10*/  HMMA.16816.F32.BF16 R52, R4, R18, R52 ;  /* 0x000000120434723c */ /* 0x000fe20000041834 */
[----:B------:R-:W1:Y:S01]  /*5a20*/  LDSM.16.MT88.4 R16, [R218+0x1100] ;  /* 0x00110000da10783b */ /* 0x000e620000004200 */
[----:B----4-:R-:W-:-:S06]  /*5a30*/  FFMA.FTZ R2, R123, c[0x0][0x2d0], -R12 ;  /* 0x0000b4007b027a23 */ /* 0x010fcc000001080c */
[C---:B------:R-:W-:Y:S01]  /*5a40*/  HMMA.16816.F32.BF16 R100, R4.reuse, R102, R36 ;  /* 0x000000660464723c */ /* 0x040fe20000041824 */
[----:B------:R4:W1:Y:S07]  /*5a50*/  MUFU.EX2 R209, R2 ;  /* 0x0000000200d17308 */ /* 0x00086e0000000800 */
[C---:B------:R-:W-:Y:S08]  /*5a60*/  HMMA.16816.F32.BF16 R80, R4.reuse, R96, R32 ;  /* 0x000000600450723c */ /* 0x040ff00000041820 */
[----:B------:R-:W-:Y:S01]  /*5a70*/  HMMA.16816.F32.BF16 R96, R4, R98, R28 ;  /* 0x000000620460723c */ /* 0x000fe2000004181c */
[----:B----4-:R-:W-:-:S04]  /*5a80*/  FFMA.FTZ R2, R116, c[0x0][0x2d0], -R0 ;  /* 0x0000b40074027a23 */ /* 0x010fc80000010800 */
[----:B------:R4:W-:Y:S03]  /*5a90*/  MUFU.EX2 R222, R2 ;  /* 0x0000000200de7308 */ /* 0x0009e60000000800 */
[C---:B------:R-:W-:Y:S07]  /*5aa0*/  HMMA.16816.F32.BF16 R36, R4.reuse, R24, R84 ;  /* 0x000000180424723c */ /* 0x040fee0000041854 */
[----:B------:R-:W-:Y:S01]  /*5ab0*/  IMAD.MOV.U32 R87, RZ, RZ, R185 ;  /* 0x000000ffff577224 */ /* 0x000fe200078e00b9 */
[----:B------:R-:W-:Y:S01]  /*5ac0*/  HMMA.16816.F32.BF16 R32, R4, R26, R64 ;  /* 0x0000001a0420723c */ /* 0x000fe20000041840 */
[----:B------:R-:W-:Y:S01]  /*5ad0*/  MOV R86, R184 ;  /* 0x000000b800567202 */ /* 0x000fe20000000f00 */
[----:B----4-:R-:W-:-:S05]  /*5ae0*/  FFMA.FTZ R2, R119, c[0x0][0x2d0], -R0 ;  /* 0x0000b40077027a23 */ /* 0x010fca0000010800 */
[----:B---3--:R-:W-:Y:S01]  /*5af0*/  F2FP.BF16.PACK_AB R4, R189, R216 ;  /* 0x000000d8bd04723e */ /* 0x008fe200000010ff */
[----:B------:R3:W4:Y:S01]  /*5b00*/  MUFU.EX2 R252, R2 ;  /* 0x0000000200fc7308 */ /* 0x0007220000000800 */
[----:B-1----:R-:W-:Y:S01]  /*5b10*/  F2FP.BF16.PACK_AB R6, R209, R21 ;  /* 0x00000015d106723e */ /* 0x002fe200000010ff */
[----:B---3--:R-:W-:Y:S01]  /*5b20*/  FFMA.FTZ R2, R118, c[0x0][0x2d0], -R0 ;  /* 0x0000b40076027a23 */ /* 0x008fe20000010800 */
[----:B----4-:R-:W-:-:S05]  /*5b30*/  F2FP.BF16.PACK_AB R5, R252, R222 ;  /* 0x000000defc05723e */ /* 0x010fca00000010ff */
[----:B------:R1:W-:Y:S02]  /*5b40*/  MUFU.EX2 R191, R2 ;  /* 0x0000000200bf7308 */ /* 0x0003e40000000800 */
[----:B-1----:R-:W-:-:S06]  /*5b50*/  FFMA.FTZ R2, R117, c[0x0][0x2d0], -R0 ;  /* 0x0000b40075027a23 */ /* 0x002fcc0000010800 */
[----:B------:R-:W1:Y:S02]  /*5b60*/  MUFU.EX2 R15, R2 ;  /* 0x00000002000f7308 */ /* 0x000e640000000800 */
[----:B-1----:R-:W-:Y:S01]  /*5b70*/  F2FP.BF16.PACK_AB R7, R15, R191 ;  /* 0x000000bf0f07723e */ /* 0x002fe200000010ff */
[----:B------:R-:W-:Y:S02]  /*5b80*/  FFMA.FTZ R2, R197, c[0x0][0x2d0], -R12 ;  /* 0x0000b400c5027a23 */ /* 0x000fe4000001080c */
[----:B------:R-:W-:-:S03]  /*5b90*/  IMAD.MOV.U32 R197, RZ, RZ, R222 ;  /* 0x000000ffffc57224 */ /* 0x000fc600078e00de */
[----:B------:R1:W-:Y:S01]  /*5ba0*/  MUFU.EX2 R222, R2 ;  /* 0x0000000200de7308 */ /* 0x0003e20000000800 */
[C---:B--2---:R-:W-:Y:S08]  /*5bb0*/  HMMA.16816.F32.BF16 R136, R4.reuse, R8, R136 ;  /* 0x000000080488723c */ /* 0x044ff00000041888 */
[----:B------:R-:W-:Y:S01]  /*5bc0*/  HMMA.16816.F32.BF16 R24, R4, R10, R144 ;  /* 0x0000000a0418723c */ /* 0x000fe20000041890 */
[----:B------:R-:W2:Y:S01]  /*5bd0*/  LDSM.16.MT88.4 R8, [R220+0x1100] ;  /* 0x00110000dc08783b */ /* 0x000ea20000004200 */
[----:B-1----:R-:W-:Y:S01]  /*5be0*/  FFMA.FTZ R2, R196, c[0x0][0x2d0], -R12 ;  /* 0x0000b400c4027a23 */ /* 0x002fe2000001080c */
[----:B------:R-:W-:-:S05]  /*5bf0*/  MOV R196, R46 ;  /* 0x0000002e00c47202 */ /* 0x000fca0000000f00 */
[C---:B------:R-:W-:Y:S08]  /*5c00*/  HMMA.16816.F32.BF16 R144, R4.reuse, R16, R180 ;  /* 0x000000100490723c */ /* 0x040ff000000418b4 */
        /* <DEDUP_REMOVED lines=18> */
[----:B------:R-:W-:Y:S01]  /*5d30*/  HMMA.16816.F32.BF16 R184, R4, R18, R108 ;  /* 0x0000001204b8723c */ /* 0x000fe2000004186c */
[----:B------:R-:W1:Y:S01]  /*5d40*/  LDSM.16.MT88.4 R16, [R218+0x7100] ;  /* 0x00710000da10783b */ /* 0x000e620000004200 */
[----:B------:R3:W-:Y:S05]  /*5d50*/  MUFU.EX2 R111, R2 ;  /* 0x00000002006f7308 */ /* 0x0007ea0000000800 */
[----:B------:R-:W-:Y:S01]  /*5d60*/  IMAD.MOV.U32 R110, RZ, RZ, R86 ;  /* 0x000000ffff6e7224 */ /* 0x000fe200078e0056 */
[----:B------:R-:W-:Y:S01]  /*5d70*/  MOV R108, R44 ;  /* 0x0000002c006c7202 */ /* 0x000fe20000000f00 */
[----:B------:R-:W-:-:S02]  /*5d80*/  IMAD.MOV.U32 R109, RZ, RZ, R87 ;  /* 0x000000ffff6d7224 */ /* 0x000fc400078e0057 */
[----:B---3--:R-:W-:Y:S02]  /*5d90*/  FFMA.FTZ R2, R195, c[0x0][0x2d0], -R12 ;  /* 0x0000b400c3027a23 */ /* 0x008fe4000001080c */
[----:B------:R-:W-:Y:S02]  /*5da0*/  IMAD.MOV.U32 R195, RZ, RZ, R13 ;  /* 0x000000ffffc37224 */ /* 0x000fe400078e000d */
[----:B------:R3:W-:Y:S01]  /*5db0*/  MUFU.EX2 R13, R2 ;  /* 0x00000002000d7308 */ /* 0x0007e20000000800 */
[C---:B--2---:R-:W-:Y:S07]  /*5dc0*/  HMMA.16816.F32.BF16 R180, R4.reuse, R8, R104 ;  /* 0x0000000804b4723c */ /* 0x044fee0000041868 */
[----:B------:R-:W-:Y:S01]  /*5dd0*/  IMAD.MOV.U32 R106, RZ, RZ, R47 ;  /* 0x000000ffff6a7224 */ /* 0x000fe200078e002f */
[----:B------:R-:W-:Y:S01]  /*5de0*/  HMMA.16816.F32.BF16 R172, R4, R10, R100 ;  /* 0x0000000a04ac723c */ /* 0x000fe20000041864 */
[----:B------:R-:W2:Y:S01]  /*5df0*/  LDSM.16.MT88.4 R8, [R220+0x7100] ;  /* 0x00710000dc08783b */ /* 0x000ea20000004200 */
[----:B------:R-:W-:Y:S01]  /*5e00*/  MOV R105, R22 ;  /* 0x0000001600697202 */ /* 0x000fe20000000f00 */
[----:B------:R-:W-:-:S02]  /*5e10*/  IMAD.MOV.U32 R104, RZ, RZ, R23 ;  /* 0x000000ffff687224 */ /* 0x000fc400078e0017 */
[----:B------:R-:W-:Y:S02]  /*5e20*/  IMAD.MOV.U32 R47, RZ, RZ, R20 ;  /* 0x000000ffff2f7224 */ /* 0x000fe400078e0014 */
[----:B------:R-:W-:Y:S01]  /*5e30*/  MOV R103, R21 ;  /* 0x0000001500677202 */ /* 0x000fe20000000f00 */
[C---:B-1----:R-:W-:Y:S01]  /*5e40*/  HMMA.16816.F32.BF16 R168, R4.reuse, R16, R80 ;  /* 0x0000001004a8723c */ /* 0x042fe20000041850 */
[----:B------:R-:W1:Y:S01]  /*5e50*/  LDSM.16.MT88.4 R20, [R219+0x7100] ;  /* 0x00710000db14783b */ /* 0x000e620000004200 */
[----:B------:R-:W-:Y:S01]  /*5e60*/  IMAD.MOV.U32 R102, RZ, RZ, R191 ;  /* 0x000000ffff667224 */ /* 0x000fe200078e00bf */
[----:B------:R-:W-:Y:S01]  /*5e70*/  MOV R100, R189 ;  /* 0x000000bd00647202 */ /* 0x000fe20000000f00 */
[----:B------:R-:W-:Y:S02]  /*5e80*/  IMAD.MOV.U32 R101, RZ, RZ, R190 ;  /* 0x000000ffff657224 */ /* 0x000fe400078e00be */
[----:B---3--:R-:W-:Y:S02]  /*5e90*/  FFMA.FTZ R2, R194, c[0x0][0x2d0], -R12 ;  /* 0x0000b400c2027a23 */ /* 0x008fe4000001080c */
[----:B------:R-:W-:Y:S01]  /*5ea0*/  HMMA.16816.F32.BF16 R164, R4, R18, R96 ;  /* 0x0000001204a4723c */ /* 0x000fe20000041860 */
[----:B------:R-:W3:Y:S01]  /*5eb0*/  LDSM.16.MT88.4 R16, [R217+0xa100] ;  /* 0x00a10000d910783b */ /* 0x000ee20000004200 */
[----:B------:R-:W-:-:S02]  /*5ec0*/  IMAD.MOV.U32 R107, RZ, RZ, R45 ;  /* 0x000000ffff6b7224 */ /* 0x000fc400078e002d */
[----:B------:R-:W-:-:S04]  /*5ed0*/  IMAD.MOV.U32 R194, RZ, RZ, R47 ;  /* 0x000000ffffc27224 */ /* 0x000fc800078e002f */
[C---:B--2---:R-:W-:Y:S08]  /*5ee0*/  HMMA.16816.F32.BF16 R148, R4.reuse, R8, R76 ;  /* 0x000000080494723c */ /* 0x044ff0000004184c */
[C---:B------:R-:W-:Y:S01]  /*5ef0*/  HMMA.16816.F32.BF16 R96, R4.reuse, R10, R92 ;  /* 0x0000000a0460723c */ /* 0x040fe2000004185c */
[----:B------:R-:W2:Y:S07]  /*5f00*/  LDSM.16.MT88.4 R8, [R218+0xa100] ;  /* 0x00a10000da08783b */ /* 0x000eae0000004200 */
[C---:B-1----:R-:W-:Y:S01]  /*5f10*/  HMMA.16816.F32.BF16 R92, R4.reuse, R20, R72 ;  /* 0x00000014045c723c */ /* 0x042fe20000041848 */
[----:B------:R1:W4:Y:S06]  /*5f20*/  MUFU.EX2 R20, R2 ;  /* 0x0000000200147308 */ /* 0x00032c0000000800 */
[----:B------:R-:W-:Y:S01]  /*5f30*/  IMAD.MOV.U32 R75, RZ, RZ, R188 ;  /* 0x000000ffff4b7224 */ /* 0x000fe200078e00bc */
[----:B---3--:R-:W-:Y:S01]  /*5f40*/  HMMA.16816.F32.BF16 R84, R4, R18, R60 ;  /* 0x000000120454723c */ /* 0x008fe2000004183c */
[----:B------:R-:W-:-:S02]  /*5f50*/  IMAD.MOV.U32 R73, RZ, RZ, R252 ;  /* 0x000000ffff497224 */ /* 0x000fc400078e00fc */
[----:B------:R-:W-:-:S05]  /*5f60*/  IMAD.MOV.U32 R74, RZ, RZ, R215 ;  /* 0x000000ffff4a7224 */ /* 0x000fca00078e00d7 */
[----:B------:R-:W-:Y:S01]  /*5f70*/  HMMA.16816.F32.BF16 R188, R4, R16, R68 ;  /* 0x0000001004bc723c */ /* 0x000fe20000041844 */
[----:B------:R-:W3:Y:S01]  /*5f80*/  LDSM.16.MT88.4 R16, [R220+0xa100] ;  /* 0x00a10000dc10783b */ /* 0x000ee20000004200 */
[----:B-1----:R-:W-:Y:S01]  /*5f90*/  FFMA.FTZ R2, R134, c[0x0][0x2d0], -R0 ;  /* 0x0000b40086027a23 */ /* 0x002fe20000010800 */
[----:B------:R-:W-:Y:S02]  /*5fa0*/  MOV R134, R75 ;  /* 0x0000004b00867202 */ /* 0x000fe40000000f00 */
[----:B------:R-:W-:-:S03]  /*5fb0*/  MOV R75, R214 ;  /* 0x000000d6004b7202 */ /* 0x000fc60000000f00 */
[C---:B------:R-:W-:Y:S08]  /*5fc0*/  HMMA.16816.F32.BF16 R88, R4.reuse, R22, R88 ;  /* 0x000000160458723c */ /* 0x040ff00000041858 */
[C---:B--2---:R-:W-:Y:S01]  /*5fd0*/  HMMA.16816.F32.BF16 R80, R4.reuse, R8, R56 ;  /* 0x000000080450723c */ /* 0x044fe20000041838 */
[----:B------:R1:W-:Y:S07]  /*5fe0*/  MUFU.EX2 R56, R2 ;  /* 0x0000000200387308 */ /* 0x0003ee0000000800 */
[----:B------:R-:W-:Y:S01]  /*5ff0*/  HMMA.16816.F32.BF16 R76, R4, R10, R52 ;  /* 0x0000000a044c723c */ /* 0x000fe20000041834 */
[----:B------:R-:W2:Y:S01]  /*6000*/  LDSM.16.MT88.4 R8, [R219+0xa100] ;  /* 0x00a10000db08783b */ /* 0x000ea20000004200 */
[----:B-1----:R-:W-:-:S02]  /*6010*/  FFMA.FTZ R2, R192, c[0x0][0x2d0], -R0 ;  /* 0x0000b400c0027a23 */ /* 0x002fc40000010800 */
[----:B----4-:R-:W-:Y:S02]  /*6020*/  IMAD.MOV.U32 R192, RZ, RZ, R20 ;  /* 0x000000ffffc07224 */ /* 0x010fe400078e0014 */
[----:B------:R-:W-:Y:S01]  /*6030*/  LDSM.16.MT88.4 R20, [R217+0x1900] ;  /* 0x00190000d914783b */ /* 0x000fe20000004200 */
[----:B------:R1:W4:Y:S01]  /*6040*/  MUFU.EX2 R214, R2 ;  /* 0x0000000200d67308 */ /* 0x0003220000000800 */
[C---:B---3--:R-:W-:Y:S08]  /*6050*/  HMMA.16816.F32.BF16 R44, R4.reuse, R16, R48 ;  /* 0x00000010042c723c */ /* 0x048ff00000041830 */
[----:B------:R-:W-:Y:S01]  /*6060*/  HMMA.16816.F32.BF16 R40, R4, R18, R40 ;  /* 0x000000120428723c */ /* 0x000fe20000041828 */
[----:B------:R-:W3:Y:S01]  /*6070*/  LDSM.16.MT88.4 R16, [R218+0x1900] ;  /* 0x00190000da10783b */ /* 0x000ee20000004200 */
[----:B-1----:R-:W-:-:S02]  /*6080*/  FFMA.FTZ R2, R135, c[0x0][0x2d0], -R0 ;  /* 0x0000b40087027a23 */ /* 0x002fc40000010800 */
[----:B------:R-:W-:Y:S02]  /*6090*/  IMAD.MOV.U32 R135, RZ, RZ, R196 ;  /* 0x000000ffff877224 */ /* 0x000fe400078e00c4 */
[----:B------:R1:W-:Y:S01]  /*60a0*/  MUFU.EX2 R252, R2 ;  /* 0x0000000200fc7308 */ /* 0x0003e20000000800 */
[----:B------:R-:W-:Y:S01]  /*60b0*/  IMAD.MOV.U32 R196, RZ, RZ, R100 ;  /* 0x000000ffffc47224 */ /* 0x000fe200078e0064 */
[C---:B--2---:R-:W-:Y:S08]  /*60c0*/  HMMA.16816.F32.BF16 R36, R4.reuse, R8, R36 ;  /* 0x000000080424723c */ /* 0x044ff00000041824 */
[----:B------:R-:W-:Y:S01]  /*60d0*/  HMMA.16816.F32.BF16 R32, R4, R10, R32 ;  /* 0x0000000a0420723c */ /* 0x000fe20000041820 */
[----:B-1----:R-:W-:Y:S01]  /*60e0*/  FFMA.FTZ R2, R193, c[0x0][0x2d0], -R0 ;  /* 0x0000b400c1027a23 */ /* 0x002fe20000010800 */
[----:B------:R-:W-:Y:S01]  /*60f0*/  LDSM.16.MT88.4 R8, [R220+0x4900] ;  /* 0x00490000dc08783b */ /* 0x000fe20000004200 */
[----:B------:R-:W-:-:S02]  /*6100*/  MOV R193, R101 ;  /* 0x0000006500c17202 */ /* 0x000fc40000000f00 */
[----:B------:R-:W1:Y:S02]  /*6110*/  MUFU.EX2 R215, R2 ;  /* 0x0000000200d77308 */ /* 0x000e640000000800 */
[----:B------:R-:W-:Y:S02]  /*6120*/  F2FP.BF16.PACK_AB R4, R111, R222 ;  /* 0x000000de6f04723e */ /* 0x000fe400000010ff */
[----:B----4-:R-:W-:Y:S02]  /*6130*/  F2FP.BF16.PACK_AB R5, R214, R56 ;  /* 0x00000038d605723e */ /* 0x010fe400000010ff */
[----:B------:R-:W-:Y:S02]  /*6140*/  F2FP.BF16.PACK_AB R6, R192, R13 ;  /* 0x0000000dc006723e */ /* 0x000fe400000010ff */
[----:B-1----:R-:W-:Y:S01]  /*6150*/  F2FP.BF16.PACK_AB R7, R215, R252 ;  /* 0x000000fcd707723e */ /* 0x002fe200000010ff */
[----:B------:R-:W-:-:S06]  /*6160*/  IMAD.MOV.U32 R2, RZ, RZ, R106 ;  /* 0x000000ffff027224 */ /* 0x000fcc00078e006a */
[C---:B---3--:R-:W-:Y:S01]  /*6170*/  HMMA.16816.F32.BF16 R52, R4.reuse, R18, R28 ;  /* 0x000000120434723c */ /* 0x048fe2000004181c */
[----:B------:R-:W1:Y:S07]  /*6180*/  LDSM.16.MT88.4 R28, [R220+0x1900] ;  /* 0x00190000dc1c783b */ /* 0x000e6e0000004200 */
[C---:B------:R-:W-:Y:S08]  /*6190*/  HMMA.16816.F32.BF16 R136, R4.reuse, R20, R136 ;  /* 0x000000140488723c */ /* 0x040ff00000041888 */
[C---:B------:R-:W-:Y:S01]  /*61a0*/  HMMA.16816.F32.BF16 R48, R4.reuse, R22, R24 ;  /* 0x000000160430723c */ /* 0x040fe20000041818 */
[----:B------:R-:W2:Y:S04]  /*61b0*/  LDSM.16.MT88.4 R20, [R217+0x4900] ;  /* 0x00490000d914783b */ /* 0x000ea80000004200 */
[----:B------:R-:W-:Y:S03]  /*61c0*/  LDSM.16.MT88.4 R24, [R219+0x1900] ;  /* 0x00190000db18783b */ /* 0x000fe60000004200 */
[C---:B------:R-:W-:Y:S01]  /*61d0*/  HMMA.16816.F32.BF16 R144, R4.reuse, R16, R144 ;  /* 0x000000100490723c */ /* 0x040fe20000041890 */
[----:B------:R-:W3:Y:S07]  /*61e0*/  LDSM.16.MT88.4 R16, [R218+0x4900] ;  /* 0x00490000da10783b */ /* 0x000eee0000004200 */
[C---:B-1----:R-:W-:Y:S07]  /*61f0*/  HMMA.16816.F32.BF16 R64, R4.reuse, R30, R64 ;  /* 0x0000001e0440723c */ /* 0x042fee0000041840 */
[----:B------:R-:W-:Y:S01]  /*6200*/  IMAD.MOV.U32 R30, RZ, RZ, R56 ;  /* 0x000000ffff1e7224 */ /* 0x000fe200078e0038 */
[----:B------:R-:W-:Y:S01]  /*6210*/  HMMA.16816.F32.BF16 R152, R4, R28, R152 ;  /* 0x0000001c0498723c */ /* 0x000fe20000041898 */
[----:B------:R-:W-:-:S06]  /*6220*/  IMAD.MOV.U32 R31, RZ, RZ, R75 ;  /* 0x000000ffff1f7224 */ /* 0x000fcc00078e004b */
[----:B------:R-:W-:Y:S01]  /*6230*/  IMAD.MOV.U32 R29, RZ, RZ, R73 ;  /* 0x000000ffff1d7224 */ /* 0x000fe200078e0049 */
[----:B--2---:R-:W-:Y:S01]  /*6240*/  HMMA.16816.F32.BF16 R68, R4, R20, R124 ;  /* 0x000000140444723c */ /* 0x004fe2000004187c */
[----:B------:R-:W-:-:S07]  /*6250*/  MOV R28, R74 ;  /* 0x0000004a001c7202 */ /* 0x000fce0000000f00 */
[C---:B------:R-:W-:Y:S01]  /*6260*/  HMMA.16816.F32.BF16 R56, R4.reuse, R22, R128 ;  /* 0x000000160438723c */ /* 0x040fe20000041880 */
[----:B------:R-:W1:Y:S06]  /*6270*/  LDSM.16.MT88.4 R20, [R217+0x7900] ;  /* 0x00790000d914783b */ /* 0x000e6c0000004200 */
[----:B------:R-:W-:Y:S01]  /*6280*/  MOV R130, R192 ;  /* 0x000000c000827202 */ /* 0x000fe20000000f00 */
[----:B------:R-:W-:Y:S01]  /*6290*/  IMAD.MOV.U32 R128, RZ, RZ, R194 ;  /* 0x000000ffff807224 */ /* 0x000fe200078e00c2 */
[----:B---3--:R-:W-:Y:S01]  /*62a0*/  HMMA.16816.F32.BF16 R176, R4, R16, R176 ;  /* 0x0000001004b0723c */ /* 0x008fe200000418b0 */
[----:B------:R-:W-:Y:S01]  /*62b0*/  IMAD.MOV.U32 R129, RZ, RZ, R134 ;  /* 0x000000ffff817224 */ /* 0x000fe200078e0086 */
[----:B------:R-:W-:Y:S01]  /*62c0*/  MOV R134, R195 ;  /* 0x000000c300867202 */ /* 0x000fe20000000f00 */
[----:B------:R-:W-:Y:S01]  /*62d0*/  IMAD.MOV.U32 R192, RZ, RZ, R102 ;  /* 0x000000ffffc07224 */ /* 0x000fe200078e0066 */
[----:B------:R-:W-:Y:S01]  /*62e0*/  MOV R195, R104 ;  /* 0x0000006800c37202 */ /* 0x000fe20000000f00 */
[----:B------:R-:W-:-:S02]  /*62f0*/  IMAD.MOV.U32 R194, RZ, RZ, R103 ;  /* 0x000000ffffc27224 */ /* 0x000fc400078e0067 */
[----:B------:R-:W-:Y:S01]  /*6300*/  IMAD.MOV.U32 R131, RZ, RZ, R105 ;  /* 0x000000ffff837224 */ /* 0x000fe200078e0069 */
[C---:B------:R-:W-:Y:S01]  /*6310*/  HMMA.16816.F32.BF16 R100, R4.reuse, R18, R140 ;  /* 0x000000120464723c */ /* 0x040fe2000004188c */
[----:B------:R-:W2:Y:S06]  /*6320*/  LDSM.16.MT88.4 R16, [R218+0x7900] ;  /* 0x00790000da10783b */ /* 0x000eac0000004200 */
[----:B------:R-:W-:Y:S01]  /*6330*/  MOV R143, R107 ;  /* 0x0000006b008f7202 */ /* 0x000fe20000000f00 */
[----:B------:R-:W-:Y:S01]  /*6340*/  IMAD.MOV.U32 R142, RZ, RZ, R108 ;  /* 0x000000ffff8e7224 */ /* 0x000fe200078e006c */
[----:B------:R-:W-:Y:S01]  /*6350*/  HMMA.16816.F32.BF16 R104, R4, R8, R156 ;  /* 0x000000080468723c */ /* 0x000fe2000004189c */
[----:B------:R-:W-:Y:S01]  /*6360*/  IMAD.MOV.U32 R141, RZ, RZ, R109 ;  /* 0x000000ffff8d7224 */ /* 0x000fe200078e006d */
[----:B------:R-:W-:-:S05]  /*6370*/  MOV R140, R110 ;  /* 0x0000006e008c7202 */ /* 0x000fca0000000f00 */
[----:B------:R-:W-:Y:S01]  /*6380*/  IMAD.MOV.U32 R159, RZ, RZ, R111 ;  /* 0x000000ffff9f7224 */ /* 0x000fe200078e006f */
[C---:B------:R-:W-:Y:S08]  /*6390*/  HMMA.16816.F32.BF16 R60, R4.reuse, R26, R120 ;  /* 0x0000001a043c723c */ /* 0x040ff00000041878 */
[C---:B------:R-:W-:Y:S01]  /*63a0*/  HMMA.16816.F32.BF16 R108, R4.reuse, R10, R160 ;  /* 0x0000000a046c723c */ /* 0x040fe200000418a0 */
[----:B------:R-:W3:Y:S06]  /*63b0*/  LDSM.16.MT88.4 R8, [R220+0x7900] ;  /* 0x00790000dc08783b */ /* 0x000eec0000004200 */
[----:B------:R-:W-:Y:S01]  /*63c0*/  IMAD.MOV.U32 R160, RZ, RZ, R30 ;  /* 0x000000ffffa07224 */ /* 0x000fe200078e001e */
[----:B-1----:R-:W-:Y:S01]  /*63d0*/  HMMA.16816.F32.BF16 R120, R4, R20, R180 ;  /* 0x000000140478723c */ /* 0x002fe200000418b4 */
[----:B------:R-:W-:Y:S01]  /*63e0*/  MOV R161, R31 ;  /* 0x0000001f00a17202 */ /* 0x000fe20000000f00 */
[----:B------:R-:W-:-:S02]  /*63f0*/  IMAD.MOV.U32 R162, RZ, RZ, R28 ;  /* 0x000000ffffa27224 */ /* 0x000fc400078e001c */
[----:B------:R-:W-:Y:S02]  /*6400*/  IMAD.MOV.U32 R163, RZ, RZ, R29 ;  /* 0x000000ffffa37224 */ /* 0x000fe400078e001d */
[----:B------:R-:W-:Y:S01]  /*6410*/  LDSM.16.MT88.4 R28, [R219+0x7900] ;  /* 0x00790000db1c783b */ /* 0x000fe20000004200 */
[----:B------:R-:W-:Y:S01]  /*6420*/  IMAD.MOV.U32 R183, RZ, RZ, R192 ;  /* 0x000000ffffb77224 */ /* 0x000fe200078e00c0 */
[C---:B------:R-:W-:Y:S01]  /*6430*/  HMMA.16816.F32.BF16 R124, R4.reuse, R22, R172 ;  /* 0x00000016047c723c */ /* 0x040fe200000418ac */
[----:B------:R-:W-:Y:S01]  /*6440*/  IMAD.MOV.U32 R182, RZ, RZ, R194 ;  /* 0x000000ffffb67224 */ /* 0x000fe200078e00c2 */
[----:B------:R-:W1:Y:S01]  /*6450*/  LDSM.16.MT88.4 R20, [R217+0xa900] ;  /* 0x00a90000d914783b */ /* 0x000e620000004200 */
[----:B------:R-:W-:Y:S02]  /*6460*/  IMAD.MOV.U32 R181, RZ, RZ, R163 ;  /* 0x000000ffffb57224 */ /* 0x000fe400078e00a3 */
[----:B------:R-:W-:Y:S02]  /*6470*/  IMAD.MOV.U32 R180, RZ, RZ, R140 ;  /* 0x000000ffffb47224 */ /* 0x000fe400078e008c */
[----:B------:R-:W-:Y:S01]  /*6480*/  MOV R172, R159 ;  /* 0x0000009f00ac7202 */ /* 0x000fe20000000f00 */
[----:B------:R-:W-:Y:S01]  /*6490*/  HMMA.16816.F32.BF16 R72, R4, R24, R116 ;  /* 0x000000180448723c */ /* 0x000fe20000041874 */
[----:B------:R-:W4:Y:S01]  /*64a0*/  LDSM.16.MT88.4 R24, [R219+0x4900] ;  /* 0x00490000db18783b */ /* 0x000f220000004200 */
[----:B------:R-:W-:Y:S01]  /*64b0*/  IMAD.MOV.U32 R174, RZ, RZ, R2 ;  /* 0x000000ffffae7224 */ /* 0x000fe200078e0002 */
[----:B------:R-:W-:Y:S01]  /*64c0*/  MOV R175, R135 ;  /* 0x0000008700af7202 */ /* 0x000fe20000000f00 */
[----:B------:R-:W-:-:S02]  /*64d0*/  FFMA.FTZ R2, R202, c[0x0][0x2d0], -R12 ;  /* 0x0000b400ca027a23 */ /* 0x000fc4000001080c */
[----:B------:R-:W-:Y:S02]  /*64e0*/  IMAD.MOV.U32 R173, RZ, RZ, R129 ;  /* 0x000000ffffad7224 */ /* 0x000fe400078e0081 */
[C---:B--2---:R-:W-:Y:S08]  /*64f0*/  HMMA.16816.F32.BF16 R168, R4.reuse, R16, R168 ;  /* 0x0000001004a8723c */ /* 0x044ff000000418a8 */
[C---:B------:R-:W-:Y:S01]  /*6500*/  HMMA.16816.F32.BF16 R156, R4.reuse, R18, R164 ;  /* 0x00000012049c723c */ /* 0x040fe200000418a4 */
[----:B------:R-:W-:Y:S07]  /*6510*/  LDSM.16.MT88.4 R16, [R218+0xa900] ;  /* 0x00a90000da10783b */ /* 0x000fee0000004200 */
[C---:B---3--:R-:W-:Y:S08]  /*6520*/  HMMA.16816.F32.BF16 R164, R4.reuse, R8, R148 ;  /* 0x0000000804a4723c */ /* 0x048ff00000041894 */
[C---:B------:R-:W-:Y:S01]  /*6530*/  HMMA.16816.F32.BF16 R148, R4.reuse, R10, R96 ;  /* 0x0000000a0494723c */ /* 0x040fe20000041860 */
[----:B------:R-:W2:Y:S06]  /*6540*/  LDSM.16.MT88.4 R8, [R220+0xa900] ;  /* 0x00a90000dc08783b */ /* 0x000eac0000004200 */
[----:B------:R-:W-:Y:S01]  /*6550*/  IMAD.MOV.U32 R99, RZ, RZ, R160 ;  /* 0x000000ffff637224 */ /* 0x000fe200078e00a0 */
[----:B-1----:R-:W-:Y:S01]  /*6560*/  HMMA.16816.F32.BF16 R188, R4, R20, R188 ;  /* 0x0000001404bc723c */ /* 0x002fe200000418bc */
[----:B------:R-:W-:Y:S01]  /*6570*/  IMAD.MOV.U32 R98, RZ, RZ, R161 ;  /* 0x000000ffff627224 */ /* 0x000fe200078e00a1 */
[----:B------:R-:W-:Y:S01]  /*6580*/  MOV R97, R162 ;  /* 0x000000a200617202 */ /* 0x000fe20000000f00 */
[----:B------:R-:W-:Y:S01]  /*6590*/  IMAD.MOV.U32 R202, RZ, RZ, R99 ;  /* 0x000000ffffca7224 */ /* 0x000fe200078e0063 */
[----:B------:R-:W-:-:S03]  /*65a0*/  MOV R96, R141 ;  /* 0x0000008d00607202 */ /* 0x000fc60000000f00 */
[----:B------:R-:W-:Y:S01]  /*65b0*/  MOV R21, R193 ;  /* 0x000000c100157202 */ /* 0x000fe20000000f00 */
[----:B----4-:R-:W-:Y:S01]  /*65c0*/  HMMA.16816.F32.BF16 R116, R4, R26, R184 ;  /* 0x0000001a0474723c */ /* 0x010fe200000418b8 */
[----:B------:R-:W-:-:S06]  /*65d0*/  MOV R20, R195 ;  /* 0x000000c300147202 */ /* 0x000fcc0000000f00 */
        /* <DEDUP_REMOVED lines=8> */
[----:B------:R-:W-:Y:S01]  /*6660*/  HMMA.16816.F32.BF16 R112, R4, R24, R112 ;  /* 0x000000180470723c */ /* 0x000fe20000041870 */
[----:B------:R1:W-:Y:S01]  /*6670*/  MUFU.EX2 R210, R2 ;  /* 0x0000000200d27308 */ /* 0x0003e20000000800 */
[----:B------:R-:W3:Y:S01]  /*6680*/  LDSM.16.MT88.4 R24, [R219+0xa900] ;  /* 0x00a90000db18783b */ /* 0x000ee20000004200 */
[----:B------:R-:W-:Y:S01]  /*6690*/  IMAD.MOV.U32 R87, RZ, RZ, R131 ;  /* 0x000000ffff577224 */ /* 0x000fe200078e0083 */
[----:B------:R-:W-:Y:S01]  /*66a0*/  MOV R84, R208 ;  /* 0x000000d000547202 */ /* 0x000fe20000000f00 */
[----:B------:R-:W-:-:S03]  /*66b0*/  IMAD.MOV.U32 R85, RZ, RZ, R209 ;  /* 0x000000ffff557224 */ /* 0x000fc600078e00d1 */
[C---:B------:R-:W-:Y:S07]  /*66c0*/  HMMA.16816.F32.BF16 R160, R4.reuse, R28, R92 ;  /* 0x0000001c04a0723c */ /* 0x040fee000004185c */
[----:B------:R-:W-:Y:S01]  /*66d0*/  MOV R93, R128 ;  /* 0x00000080005d7202 */ /* 0x000fe20000000f00 */
[----:B------:R-:W-:Y:S01]  /*66e0*/  IMAD.MOV.U32 R92, RZ, RZ, R130 ;  /* 0x000000ffff5c7224 */ /* 0x000fe200078e0082 */
[----:B--2---:R-:W-:Y:S01]  /*66f0*/  HMMA.16816.F32.BF16 R40, R4, R10, R40 ;  /* 0x0000000a0428723c */ /* 0x004fe20000041828 */
[----:B-1----:R-:W-:-:S02]  /*6700*/  FFMA.FTZ R2, R203, c[0x0][0x2d0], -R12 ;  /* 0x0000b400cb027a23 */ /* 0x002fc4000001080c */
[----:B------:R-:W-:Y:S02]  /*6710*/  IMAD.MOV.U32 R95, RZ, RZ, R142 ;  /* 0x000000ffff5f7224 */ /* 0x000fe400078e008e */
[----:B------:R1:W2:Y:S01]  /*6720*/  MUFU.EX2 R212, R2 ;  /* 0x0000000200d47308 */ /* 0x0002a20000000800 */
[----:B------:R-:W-:Y:S02]  /*6730*/  IMAD.MOV.U32 R94, RZ, RZ, R143 ;  /* 0x000000ffff5e7224 */ /* 0x000fe400078e008f */
[----:B------:R-:W-:Y:S01]  /*6740*/  HMMA.16816.F32.BF16 R128, R4, R16, R80 ;  /* 0x000000100480723c */ /* 0x000fe20000041850 */
[----:B------:R-:W-:-:S07]  /*6750*/  IMAD.MOV.U32 R203, RZ, RZ, R98 ;  /* 0x000000ffffcb7224 */ /* 0x000fce00078e0062 */
[----:B------:R-:W-:Y:S01]  /*6760*/  HMMA.16816.F32.BF16 R80, R4, R18, R76 ;  /* 0x000000120450723c */ /* 0x000fe2000004184c */
[----:B------:R-:W-:Y:S01]  /*6770*/  LDSM.16.MT88.4 R16, [R218+0x2100] ;  /* 0x00210000da10783b */ /* 0x000fe20000004200 */
[----:B-1----:R-:W-:Y:S01]  /*6780*/  FFMA.FTZ R2, R204, c[0x0][0x2d0], -R12 ;  /* 0x0000b400cc027a23 */ /* 0x002fe2000001080c */
[----:B------:R-:W-:-:S05]  /*6790*/  MOV R204, R97 ;  /* 0x0000006100cc7202 */ /* 0x000fca0000000f00 */
[C---:B------:R-:W-:Y:S01]  /*67a0*/  HMMA.16816.F32.BF16 R76, R4.reuse, R8, R44 ;  /* 0x00000008044c723c */ /* 0x040fe2000004182c */
[----:B------:R1:W-:Y:S01]  /*67b0*/  MUFU.EX2 R213, R2 ;  /* 0x0000000200d57308 */ /* 0x0003e20000000800 */
[----:B------:R-:W4:Y:S06]  /*67c0*/  LDSM.16.MT88.4 R8, [R217+0x2100] ;  /* 0x00210000d908783b */ /* 0x000f2c0000004200 */
[C---:B------:R-:W-:Y:S08]  /*67d0*/  HMMA.16816.F32.BF16 R140, R4.reuse, R30, R88 ;  /* 0x0000001e048c723c */ /* 0x040ff00000041858 */
[----:B---3--:R-:W-:Y:S01]  /*67e0*/  HMMA.16816.F32.BF16 R36, R4, R24, R36 ;  /* 0x000000180424723c */ /* 0x008fe20000041824 */
[----:B-1----:R-:W-:-:S02]  /*67f0*/  FFMA.FTZ R2, R205, c[0x0][0x2d0], -R12 ;  /* 0x0000b400cd027a23 */ /* 0x002fc4000001080c */
[----:B------:R-:W-:Y:S02]  /*6800*/  IMAD.MOV.U32 R205, RZ, RZ, R96 ;  /* 0x000000ffffcd7224 */ /* 0x000fe400078e0060 */
[----:B------:R1:W3:Y:S03]  /*6810*/  MUFU.EX2 R211, R2 ;  /* 0x0000000200d37308 */ /* 0x0002e60000000800 */
[----:B------:R-:W-:Y:S07]  /*6820*/  HMMA.16816.F32.BF16 R32, R4, R26, R32 ;  /* 0x0000001a0420723c */ /* 0x000fee0000041820 */
[----:B--2---:R-:W-:Y:S01]  /*6830*/  F2FP.BF16.PACK_AB R4, R212, R210 ;  /* 0x000000d2d404723e */ /* 0x004fe200000010ff */
[----:B-1----:R-:W-:Y:S01]  /*6840*/  FFMA.FTZ R2, R198, c[0x0][0x2d0], -R0 ;  /* 0x0000b400c6027a23 */ /* 0x002fe20000010800 */
[----:B---3--:R-:W-:Y:S01]  /*6850*/  F2FP.BF16.PACK_AB R6, R211, R213 ;  /* 0x000000d5d306723e */ /* 0x008fe200000010ff */
[----:B------:R-:W-:-:S02]  /*6860*/  IMAD.MOV.U32 R198, RZ, RZ, R95 ;  /* 0x000000ffffc67224 */ /* 0x000fc400078e005f */
[----:B------:R1:W-:Y:S02]  /*6870*/  MUFU.EX2 R134, R2 ;  /* 0x0000000200867308 */ /* 0x0003e40000000800 */
[----:B-1----:R-:W-:Y:S01]  /*6880*/  FFMA.FTZ R2, R201, c[0x0][0x2d0], -R0 ;  /* 0x0000b400c9027a23 */ /* 0x002fe20000010800 */
[----:B------:R-:W-:-:S05]  /*6890*/  MOV R201, R94 ;  /* 0x0000005e00c97202 */ /* 0x000fca0000000f00 */
[----:B------:R1:W2:Y:S02]  /*68a0*/  MUFU.EX2 R135, R2 ;  /* 0x0000000200877308 */ /* 0x0002a40000000800 */
[----:B-1----:R-:W-:Y:S01]  /*68b0*/  FFMA.FTZ R2, R200, c[0x0][0x2d0], -R0 ;  /* 0x0000b400c8027a23 */ /* 0x002fe20000010800 */
[----:B--2---:R-:W-:Y:S01]  /*68c0*/  F2FP.BF16.PACK_AB R5, R135, R134 ;  /* 0x000000868705723e */ /* 0x004fe200000010ff */
[----:B------:R-:W-:-:S04]  /*68d0*/  IMAD.MOV.U32 R200, RZ, RZ, R93 ;  /* 0x000000ffffc87224 */ /* 0x000fc800078e005d */
[----:B------:R1:W-:Y:S02]  /*68e0*/  MUFU.EX2 R208, R2 ;  /* 0x0000000200d07308 */ /* 0x0003e40000000800 */
[----:B-1----:R-:W-:Y:S02]  /*68f0*/  FFMA.FTZ R2, R199, c[0x0][0x2d0], -R0 ;  /* 0x0000b400c7027a23 */ /* 0x002fe40000010800 */
[----:B------:R-:W-:-:S04]  /*6900*/  IMAD.MOV.U32 R199, RZ, RZ, R92 ;  /* 0x000000ffffc77224 */ /* 0x000fc800078e005c */
[----:B------:R-:W1:Y:S02]  /*6910*/  MUFU.EX2 R209, R2 ;  /* 0x0000000200d17308 */ /* 0x000e640000000800 */
[----:B-1----:R-:W-:Y:S02]  /*6920*/  F2FP.BF16.PACK_AB R7, R209, R208 ;  /* 0x000000d0d107723e */ /* 0x002fe400000010ff */
[----:B------:R-:W-:-:S05]  /*6930*/  MOV R2, R21 ;  /* 0x0000001500027202 */ /* 0x000fca0000000f00 */
[C---:B----4-:R-:W-:Y:S08]  /*6940*/  HMMA.16816.F32.BF16 R136, R4.reuse, R8, R136 ;  /* 0x000000080488723c */ /* 0x050ff00000041888 */
[C---:B------:R-:W-:Y:S01]  /*6950*/  HMMA.16816.F32.BF16 R24, R4.reuse, R10, R48 ;  /* 0x0000000a0418723c */ /* 0x040fe20000041830 */
[----:B------:R-:W1:Y:S07]  /*6960*/  LDSM.16.MT88.4 R8, [R220+0x2100] ;  /* 0x00210000dc08783b */ /* 0x000e6e0000004200 */
[C---:B------:R-:W-:Y:S08]  /*6970*/  HMMA.16816.F32.BF16 R144, R4.reuse, R16, R144 ;  /* 0x000000100490723c */ /* 0x040ff00000041890 */
[C---:B------:R-:W-:Y:S01]  /*6980*/  HMMA.16816.F32.BF16 R28, R4.reuse, R18, R52 ;  /* 0x00000012041c723c */ /* 0x040fe20000041834 */
[----:B------:R-:W2:Y:S07]  /*6990*/  LDSM.16.MT88.4 R16, [R219+0x2100] ;  /* 0x00210000db10783b */ /* 0x000eae0000004200 */
[C---:B-1----:R-:W-:Y:S08]  /*69a0*/  HMMA.16816.F32.BF16 R152, R4.reuse, R8, R152 ;  /* 0x000000080498723c */ /* 0x042ff00000041898 */
[C---:B------:R-:W-:Y:S01]  /*69b0*/  HMMA.16816.F32.BF16 R88, R4.reuse, R10, R64 ;  /* 0x0000000a0458723c */ /* 0x040fe20000041840 */
[----:B------:R-:W1:Y:S06]  /*69c0*/  LDSM.16.MT88.4 R8, [R217+0x5100] ;  /* 0x00510000d908783b */ /* 0x000e6c0000004200 */
[----:B------:R-:W-:Y:S01]  /*69d0*/  IMAD.MOV.U32 R66, RZ, RZ, R87 ;  /* 0x000000ffff427224 */ /* 0x000fe200078e0057 */
[----:B--2---:R-:W-:Y:S01]  /*69e0*/  HMMA.16816.F32.BF16 R72, R4, R16, R72 ;  /* 0x000000100448723c */ /* 0x004fe20000041848 */
[----:B------:R-:W-:-:S02]  /*69f0*/  IMAD.MOV.U32 R67, RZ, RZ, R20 ;  /* 0x000000ffff437224 */ /* 0x000fc400078e0014 */
[----:B------:R-:W-:Y:S01]  /*6a00*/  LDSM.16.MT88.4 R20, [R218+0x8100] ;  /* 0x00810000da14783b */ /* 0x000fe20000004200 */
[----:B------:R-:W-:Y:S01]  /*6a10*/  IMAD.MOV.U32 R65, RZ, RZ, R172 ;  /* 0x000000ffff417224 */ /* 0x000fe200078e00ac */
[----:B------:R-:W-:Y:S01]  /*6a20*/  MOV R172, R184 ;  /* 0x000000b800ac7202 */ /* 0x000fe20000000f00 */
[----:B------:R-:W-:Y:S02]  /*6a30*/  IMAD.MOV.U32 R64, RZ, RZ, R202 ;  /* 0x000000ffff407224 */ /* 0x000fe400078e00ca */
[C---:B------:R-:W-:Y:S01]  /*6a40*/  HMMA.16816.F32.BF16 R60, R4.reuse, R18, R60 ;  /* 0x00000012043c723c */ /* 0x040fe2000004183c */
[----:B------:R-:W2:Y:S07]  /*6a50*/  LDSM.16.MT88.4 R16, [R218+0x5100] ;  /* 0x00510000da10783b */ /* 0x000eae0000004200 */
[C---:B-1----:R-:W-:Y:S08]  /*6a60*/  HMMA.16816.F32.BF16 R68, R4.reuse, R8, R68 ;  /* 0x000000080444723c */ /* 0x042ff00000041844 */
[C---:B------:R-:W-:Y:S01]  /*6a70*/  HMMA.16816.F32.BF16 R44, R4.reuse, R10, R56 ;  /* 0x0000000a042c723c */ /* 0x040fe20000041838 */
[----:B------:R-:W1:Y:S06]  /*6a80*/  LDSM.16.MT88.4 R8, [R220+0x5100] ;  /* 0x00510000dc08783b */ /* 0x000e6c0000004200 */
[----:B------:R-:W-:Y:S01]  /*6a90*/  IMAD.MOV.U32 R58, RZ, RZ, R84 ;  /* 0x000000ffff3a7224 */ /* 0x000fe200078e0054 */
[----:B--2---:R-:W-:Y:S01]  /*6aa0*/  HMMA.16816.F32.BF16 R176, R4, R16, R176 ;  /* 0x0000001004b0723c */ /* 0x004fe200000418b0 */
[----:B------:R-:W-:Y:S01]  /*6ab0*/  IMAD.MOV.U32 R57, RZ, RZ, R85 ;  /* 0x000000ffff397224 */ /* 0x000fe200078e0055 */
[----:B------:R-:W-:-:S02]  /*6ac0*/  MOV R56, R86 ;  /* 0x0000005600387202 */ /* 0x000fc40000000f00 */
[----:B------:R-:W-:-:S04]  /*6ad0*/  MOV R59, R203 ;  /* 0x000000cb003b7202 */ /* 0x000fc80000000f00 */
        /* <DEDUP_REMOVED lines=8> */
[C---:B------:R-:W-:Y:S07]  /*6b60*/  HMMA.16816.F32.BF16 R108, R4.reuse, R20, R168 ;  /* 0x00000014046c723c */ /* 0x040fee00000418a8 */
[----:B------:R-:W-:Y:S01]  /*6b70*/  MOV R168, R199 ;  /* 0x000000c700a87202 */ /* 0x000fe20000000f00 */
[C---:B------:R-:W-:Y:S01]  /*6b80*/  HMMA.16816.F32.BF16 R112, R4.reuse, R22, R156 ;  /* 0x000000160470723c */ /* 0x040fe2000004189c */
[----:B------:R-:W3:Y:S01]  /*6b90*/  LDSM.16.MT88.4 R20, [R217+0xb100] ;  /* 0x00b10000d914783b */ /* 0x000ee20000004200 */
        /* <DEDUP_REMOVED lines=8> */
[----:B------:R-:W-:-:S02]  /*6c20*/  IMAD.MOV.U32 R159, RZ, RZ, R200 ;  /* 0x000000ffff9f7224 */ /* 0x000fc400078e00c8 */
[----:B------:R-:W-:Y:S02]  /*6c30*/  IMAD.MOV.U32 R158, RZ, RZ, R201 ;  /* 0x000000ffff9e7224 */ /* 0x000fe400078e00c9 */
[----:B------:R-:W-:Y:S02]  /*6c40*/  FFMA.FTZ R2, R2, c[0x0][0x2d0], -R12 ;  /* 0x0000b40002027a23 */ /* 0x000fe4000001080c */
[----:B------:R-:W-:Y:S01]  /*6c50*/  IMAD.MOV.U32 R66, RZ, RZ, R174 ;  /* 0x000000ffff427224 */ /* 0x000fe200078e00ae */
[----:B------:R-:W-:Y:S01]  /*6c60*/  HMMA.16816.F32.BF16 R104, R4, R10, R124 ;  /* 0x0000000a0468723c */ /* 0x000fe2000004187c */
[----:B------:R-:W1:Y:S01]  /*6c70*/  LDSM.16.MT88.4 R8, [R219+0x8100] ;  /* 0x00810000db08783b */ /* 0x000e620000004200 */
[----:B------:R-:W-:Y:S02]  /*6c80*/  IMAD.MOV.U32 R173, RZ, RZ, R175 ;  /* 0x000000ffffad7224 */ /* 0x000fe400078e00af */
[----:B------:R-:W-:Y:S02]  /*6c90*/  IMAD.MOV.U32 R175, RZ, RZ, R185 ;  /* 0x000000ffffaf7224 */ /* 0x000fe400078e00b9 */
[----:B------:R-:W-:-:S02]  /*6ca0*/  IMAD.MOV.U32 R174, RZ, RZ, R186 ;  /* 0x000000ffffae7224 */ /* 0x000fc400078e00ba */
[C---:B--2---:R-:W-:Y:S07]  /*6cb0*/  HMMA.16816.F32.BF16 R120, R4.reuse, R18, R148 ;  /* 0x000000120478723c */ /* 0x044fee0000041894 */
[----:B------:R-:W-:Y:S01]  /*6cc0*/  IMAD.MOV.U32 R151, RZ, RZ, R206 ;  /* 0x000000ffff977224 */ /* 0x000fe200078e00ce */
[----:B------:R-:W-:Y:S01]  /*6cd0*/  HMMA.16816.F32.BF16 R116, R4, R16, R164 ;  /* 0x000000100474723c */ /* 0x000fe200000418a4 */
[----:B------:R-:W2:Y:S02]  /*6ce0*/  LDSM.16.MT88.4 R16, [R218+0xb100] ;  /* 0x00b10000da10783b */ /* 0x000ea40000004200 */
[----:B------:R-:W-:-:S04]  /*6cf0*/  IMAD.MOV.U32 R150, RZ, RZ, R151 ;  /* 0x000000ffff967224 */ /* 0x000fc800078e0097 */
[----:B------:R-:W-:Y:S01]  /*6d00*/  MOV R164, R187 ;  /* 0x000000bb00a47202 */ /* 0x000fe20000000f00 */
[----:B------:R-:W-:Y:S01]  /*6d10*/  IMAD.MOV.U32 R165, RZ, RZ, R196 ;  /* 0x000000ffffa57224 */ /* 0x000fe200078e00c4 */
[----:B------:R-:W-:Y:S01]  /*6d20*/  MOV R167, R207 ;  /* 0x000000cf00a77202 */ /* 0x000fe20000000f00 */
[----:B------:R-:W-:Y:S01]  /*6d30*/  IMAD.MOV.U32 R166, RZ, RZ, R197 ;  /* 0x000000ffffa67224 */ /* 0x000fe200078e00c5 */
[----:B------:R-:W-:Y:S01]  /*6d40*/  MOV R151, R164 ;  /* 0x000000a400977202 */ /* 0x000fe20000000f00 */
[----:B------:R-:W-:Y:S01]  /*6d50*/  IMAD.MOV.U32 R164, RZ, RZ, R165 ;  /* 0x000000ffffa47224 */ /* 0x000fe200078e00a5 */
[C---:B---3--:R-:W-:Y:S01]  /*6d60*/  HMMA.16816.F32.BF16 R188, R4.reuse, R20, R188 ;  /* 0x0000001404bc723c */ /* 0x048fe200000418bc */
        /* <DEDUP_REMOVED lines=14> */
[C---:B-1----:R-:W-:Y:S01]  /*6e50*/  HMMA.16816.F32.BF16 R124, R4.reuse, R8, R160 ;  /* 0x00000008047c723c */ /* 0x042fe200000418a0 */
[----:B------:R1:W-:Y:S07]  /*6e60*/  MUFU.EX2 R13, R2 ;  /* 0x00000002000d7308 */ /* 0x0003ee0000000800 */
[C---:B------:R-:W-:Y:S01]  /*6e70*/  HMMA.16816.F32.BF16 R184, R4.reuse, R10, R140 ;  /* 0x0000000a04b8723c */ /* 0x040fe2000004188c */
[----:B------:R-:W3:Y:S04]  /*6e80*/  LDSM.16.MT88.4 R8, [R220+0xb100] ;  /* 0x00b10000dc08783b */ /* 0x000ee80000004200 */
[----:B------:R-:W-:Y:S03]  /*6e90*/  LDSM.16.MT88.4 R140, [R217+0x2900] ;  /* 0x00290000d98c783b */ /* 0x000fe60000004200 */
[----:B--2---:R-:W-:Y:S01]  /*6ea0*/  HMMA.16816.F32.BF16 R196, R4, R16, R128 ;  /* 0x0000001004c4723c */ /* 0x004fe20000041880 */
[----:B-1----:R-:W-:-:S02]  /*6eb0*/  FFMA.FTZ R2, R150, c[0x0][0x2d0], -R12 ;  /* 0x0000b40096027a23 */ /* 0x002fc4000001080c */
        /* <DEDUP_REMOVED lines=19> */
[----:B------:R1:W2:Y:S01]  /*6ff0*/  MUFU.EX2 R14, R2 ;  /* 0x00000002000e7308 */ /* 0x0002a20000000800 */
[----:B------:R-:W4:Y:S01]  /*7000*/  LDSM.16.MT88.4 R16, [R219+0xb100] ;  /* 0x00b10000db10783b */ /* 0x000f220000004200 */
[----:B------:R-:W-:-:S05]  /*7010*/  FFMA.FTZ R3, R3, c[0x0][0x2d0], -R0 ;  /* 0x0000b40003037a23 */ /* 0x000fca0000010800 */
[C---:B------:R-:W-:Y:S08]  /*7020*/  HMMA.16816.F32.BF16 R192, R4.reuse, R22, R192 ;  /* 0x0000001604c0723c */ /* 0x040ff000000418c0 */
[C---:B---3--:R-:W-:Y:S01]  /*7030*/  HMMA.16816.F32.BF16 R204, R4.reuse, R8, R76 ;  /* 0x0000000804cc723c */ /* 0x048fe2000004184c */
[----:B-1----:R-:W-:Y:S02]  /*7040*/  FFMA.FTZ R2, R150, c[0x0][0x2d0], -R12 ;  /* 0x0000b40096027a23 */ /* 0x002fe4000001080c */
[----:B------:R-:W-:Y:S01]  /*7050*/  IMAD.MOV.U32 R150, RZ, RZ, R151 ;  /* 0x000000ffff967224 */ /* 0x000fe200078e0097 */
[----:B------:R-:W-:Y:S01]  /*7060*/  MOV R151, R164 ;  /* 0x000000a400977202 */ /* 0x000fe20000000f00 */
        /* <DEDUP_REMOVED lines=19> */
[----:B-1----:R-:W-:Y:S01]  /*71a0*/  FFMA.FTZ R2, R150, c[0x0][0x2d0], -R12 ;  /* 0x0000b40096027a23 */ /* 0x002fe2000001080c */
        /* <DEDUP_REMOVED lines=20> */
[C---:B----4-:R-:W-:Y:S01]  /*72f0*/  HMMA.16816.F32.BF16 R36, R4.reuse, R16, R36 ;  /* 0x000000100424723c */ /* 0x050fe20000041824 */
[----:B------:R1:W3:Y:S07]  /*7300*/  MUFU.EX2 R15, R2 ;  /* 0x00000002000f7308 */ /* 0x0002ee0000000800 */
[----:B------:R-:W-:Y:S01]  /*7310*/  HMMA.16816.F32.BF16 R32, R4, R18, R32 ;  /* 0x000000120420723c */ /* 0x000fe20000041820 */
[----:B--2---:R-:W-:Y:S01]  /*7320*/  F2FP.BF16.PACK_AB R128, R14, R13 ;  /* 0x0000000d0e80723e */ /* 0x004fe200000010ff */
[----:B------:R-:W-:Y:S01]  /*7330*/  IMAD.MOV.U32 R78, RZ, RZ, R181 ;  /* 0x000000ffff4e7224 */ /* 0x000fe200078e00b5 */
[----:B------:R-:W-:Y:S01]  /*7340*/  MOV R77, R180 ;  /* 0x000000b4004d7202 */ /* 0x000fe20000000f00 */
[----:B------:R-:W-:Y:S01]  /*7350*/  IMAD.MOV.U32 R80, RZ, RZ, R183 ;  /* 0x000000ffff507224 */ /* 0x000fe200078e00b7 */
[----:B------:R-:W-:Y:S01]  /*7360*/  MOV R79, R182 ;  /* 0x000000b6004f7202 */ /* 0x000fe20000000f00 */
[----:B------:R-:W-:Y:S01]  /*7370*/  IMAD.MOV.U32 R76, RZ, RZ, R175 ;  /* 0x000000ffff4c7224 */ /* 0x000fe200078e00af */
[----:B------:R-:W-:Y:S01]  /*7380*/  UIMAD.WIDE.U32 UR6, UR15, UR4, URZ ;  /* 0x000000040f0672a5 */ /* 0x000fe2000f8e003f */
[----:B------:R2:W5:Y:S01]  /*7390*/  LDL.LU R222, [R1+0x4c] ;  /* 0x00004c0001de7983 */ /* 0x0005620000300800 */
[----:B-1----:R-:W-:Y:S01]  /*73a0*/  FFMA.FTZ R2, R150, c[0x0][0x2d0], -R0 ;  /* 0x0000b40096027a23 */ /* 0x002fe20000010800 */
[----:B------:R-:W-:Y:S01]  /*73b0*/  MOV R150, R151 ;  /* 0x0000009700967202 */ /* 0x000fe20000000f00 */
[----:B------:R-:W-:Y:S01]  /*73c0*/  IMAD.MOV.U32 R151, RZ, RZ, R164 ;  /* 0x000000ffff977224 */ /* 0x000fe200078e00a4 */
[----:B------:R-:W-:Y:S01]  /*73d0*/  MOV R164, R165 ;  /* 0x000000a500a47202 */ /* 0x000fe20000000f00 */
[----:B------:R1:W-:Y:S01]  /*73e0*/  MUFU.EX2 R12, R2 ;  /* 0x00000002000c7308 */ /* 0x0003e20000000800 */
[----:B------:R-:W-:Y:S01]  /*73f0*/  MOV R161, R150 ;  /* 0x0000009600a17202 */ /* 0x000fe20000000f00 */
[----:B------:R-:W-:Y:S01]  /*7400*/  IMAD.MOV.U32 R162, RZ, RZ, R151 ;  /* 0x000000ffffa27224 */ /* 0x000fe200078e0097 */
[----:B---3--:R-:W-:Y:S01]  /*7410*/  F2FP.BF16.PACK_AB R130, R15, R20 ;  /* 0x000000140f82723e */ /* 0x008fe200000010ff */
        /* <DEDUP_REMOVED lines=9> */
[----:B------:R-:W3:Y:S01]  /*74b0*/  MUFU.EX2 R4, R3 ;  /* 0x0000000300047308 */ /* 0x000ee20000000800 */
[----:B------:R-:W-:Y:S01]  /*74c0*/  LDSM.16.MT88.4 R180, [R218+0x5900] ;  /* 0x00590000dab4783b */ /* 0x000fe20000004200 */
[----:B-1----:R-:W-:-:S02]  /*74d0*/  FFMA.FTZ R2, R161, c[0x0][0x2d0], -R0 ;  /* 0x0000b400a1027a23 */ /* 0x002fc40000010800 */
[----:B------:R-:W-:Y:S01]  /*74e0*/  FFMA.FTZ R0, R23, c[0x0][0x2d0], -R0 ;  /* 0x0000b40017007a23 */ /* 0x000fe20000010800 */
[----:B------:R-:W-:Y:S01]  /*74f0*/  MOV R165, R166 ;  /* 0x000000a600a57202 */ /* 0x000fe20000000f00 */
[----:B------:R-:W-:Y:S02]  /*7500*/  IMAD.MOV.U32 R159, RZ, RZ, R168 ;  /* 0x000000ffff9f7224 */ /* 0x000fe400078e00a8 */
[----:B------:R-:W-:Y:S01]  /*7510*/  MUFU.EX2 R6, R2 ;  /* 0x0000000200067308 */ /* 0x000fe20000000800 */
[----:B------:R-:W-:Y:S01]  /*7520*/  IMAD.MOV.U32 R166, RZ, RZ, R167 ;  /* 0x000000ffffa67224 */ /* 0x000fe200078e00a7 */
[----:B------:R-:W-:Y:S01]  /*7530*/  MOV R168, R169 ;  /* 0x000000a900a87202 */ /* 0x000fe20000000f00 */
[----:B------:R-:W-:Y:S01]  /*7540*/  IMAD.MOV.U32 R169, RZ, RZ, R170 ;  /* 0x000000ffffa97224 */ /* 0x000fe200078e00aa */
[----:B------:R-:W-:Y:S01]  /*7550*/  MOV R167, R156 ;  /* 0x0000009c00a77202 */ /* 0x000fe20000000f00 */
[----:B------:R-:W-:Y:S01]  /*7560*/  IMAD.MOV.U32 R156, RZ, RZ, R157 ;  /* 0x000000ffff9c7224 */ /* 0x000fe200078e009d */
[----:B------:R-:W-:Y:S01]  /*7570*/  MOV R170, R171 ;  /* 0x000000ab00aa7202 */ /* 0x000fe20000000f00 */
[----:B------:R-:W-:Y:S01]  /*7580*/  IMAD.MOV.U32 R171, RZ, RZ, R56 ;  /* 0x000000ffffab7224 */ /* 0x000fe200078e0038 */
[----:B------:R-:W1:Y:S01]  /*7590*/  MUFU.EX2 R5, R0 ;  /* 0x0000000000057308 */ /* 0x000e620000000800 */
        /* <DEDUP_REMOVED lines=18> */
[----:B------:R-:W4:Y:S01]  /*76c0*/  LDSM.16.MT88.4 R148, [R218+0x2900] ;  /* 0x00290000da94783b */ /* 0x000f220000004200 */
[----:B------:R-:W-:Y:S01]  /*76d0*/  MOV R59, R64 ;  /* 0x00000040003b7202 */ /* 0x000fe20000000f00 */
[----:B------:R-:W-:Y:S01]  /*76e0*/  IMAD.MOV.U32 R64, RZ, RZ, R65 ;  /* 0x000000ffff407224 */ /* 0x000fe200078e0041 */
[----:B------:R-:W-:Y:S01]  /*76f0*/  MOV R65, R66 ;  /* 0x0000004200417202 */ /* 0x000fe20000000f00 */
[----:B------:R-:W-:Y:S01]  /*7700*/  IMAD.MOV.U32 R66, RZ, RZ, R67 ;  /* 0x000000ffff427224 */ /* 0x000fe200078e0043 */
[----:B---3--:R-:W-:-:S02]  /*7710*/  F2FP.BF16.PACK_AB R129, R4, R12 ;  /* 0x0000000c0481723e */ /* 0x008fc400000010ff */
[----:B-1----:R-:W-:Y:S02]  /*7720*/  F2FP.BF16.PACK_AB R131, R5, R6 ;  /* 0x000000060583723e */ /* 0x002fe400000010ff */
[----:B------:R-:W-:Y:S01]  /*7730*/  MOV R18, R174 ;  /* 0x000000ae00127202 */ /* 0x000fe20000000f00 */
[----:B------:R-:W-:Y:S01]  /*7740*/  IMAD.MOV.U32 R160, RZ, RZ, R164 ;  /* 0x000000ffffa07224 */ /* 0x000fe200078e00a4 */
[----:B------:R-:W-:Y:S01]  /*7750*/  MOV R67, R172 ;  /* 0x000000ac00437202 */ /* 0x000fe20000000f00 */
[----:B------:R-:W-:Y:S01]  /*7760*/  IMAD.MOV.U32 R172, RZ, RZ, R173 ;  /* 0x000000ffffac7224 */ /* 0x000fe200078e00ad */
[----:B------:R-:W-:Y:S01]  /*7770*/  MOV R173, R216 ;  /* 0x000000d800ad7202 */ /* 0x000fe20000000f00 */
[----:B------:R-:W-:Y:S01]  /*7780*/  HMMA.16816.F32.BF16 R136, R128, R140, R136 ;  /* 0x0000008c8088723c */ /* 0x000fe20000041888 */
[----:B------:R-:W-:Y:S01]  /*7790*/  MOV R21, R163 ;  /* 0x000000a300157202 */ /* 0x000fe20000000f00 */
[----:B------:R-:W-:Y:S01]  /*77a0*/  IMAD.MOV.U32 R162, RZ, RZ, R166 ;  /* 0x000000ffffa27224 */ /* 0x000fe200078e00a6 */
[----:B------:R-:W-:Y:S01]  /*77b0*/  MOV R161, R165 ;  /* 0x000000a500a17202 */ /* 0x000fe20000000f00 */
[----:B------:R-:W-:-:S02]  /*77c0*/  IMAD.MOV.U32 R7, RZ, RZ, R173 ;  /* 0x000000ffff077224 */ /* 0x000fc400078e00ad */
[----:B------:R-:W-:Y:S01]  /*77d0*/  IMAD.MOV.U32 R23, RZ, RZ, R169 ;  /* 0x000000ffff177224 */ /* 0x000fe200078e00a9 */
[----:B------:R-:W-:Y:S01]  /*77e0*/  MOV R17, R56 ;  /* 0x0000003800117202 */ /* 0x000fe20000000f00 */
[C---:B------:R-:W-:Y:S01]  /*77f0*/  HMMA.16816.F32.BF16 R140, R128.reuse, R142, R24 ;  /* 0x0000008e808c723c */ /* 0x040fe20000041818 */
[----:B------:R-:W-:Y:S01]  /*7800*/  @UP1 USHF.R.U32.HI UR15, URZ, UR5, UR7 ;  /* 0x000000053f0f1299 */ /* 0x000fe20008011607 */
[----:B------:R2:W5:Y:S05]  /*7810*/  LDL.LU R221, [R1+0x48] ;  /* 0x0000480001dd7983 */ /* 0x00056a0000300800 */
[----:B------:R-:W-:Y:S01]  /*7820*/  MOV R27, R172 ;  /* 0x000000ac001b7202 */ /* 0x000fe20000000f00 */
[----:B------:R-:W-:Y:S01]  /*7830*/  IMAD.MOV.U32 R164, RZ, RZ, R156 ;  /* 0x000000ffffa47224 */ /* 0x000fe200078e009c */
[----:B------:R-:W1:Y:S01]  /*7840*/  LDSM.16.MT88.4 R172, [R217+0x5900] ;  /* 0x00590000d9ac783b */ /* 0x000e620000004200 */
[----:B------:R-:W-:Y:S01]  /*7850*/  MOV R163, R167 ;  /* 0x000000a700a37202 */ /* 0x000fe20000000f00 */
[----:B------:R-:W-:Y:S01]  /*7860*/  IMAD.MOV.U32 R166, RZ, RZ, R158 ;  /* 0x000000ffffa67224 */ /* 0x000fe200078e009e */
[----:B------:R-:W-:Y:S01]  /*7870*/  MOV R165, R157 ;  /* 0x0000009d00a57202 */ /* 0x000fe20000000f00 */
[----:B----4-:R-:W-:Y:S01]  /*7880*/  HMMA.16816.F32.BF16 R144, R128, R148, R144 ;  /* 0x000000948090723c */ /* 0x010fe20000041890 */
[----:B------:R-:W-:-:S03]  /*7890*/  MOV R167, R159 ;  /* 0x0000009f00a77202 */ /* 0x000fc60000000f00 */
[----:B------:R-:W-:Y:S01]  /*78a0*/  IMAD.MOV.U32 R83, RZ, RZ, R165 ;  /* 0x000000ffff537224 */ /* 0x000fe200078e00a5 */
[----:B------:R-:W3:Y:S01]  /*78b0*/  LDSM.16.MT88.4 R156, [R220+0x2900] ;  /* 0x00290000dc9c783b */ /* 0x000ee20000004200 */
[----:B------:R-:W-:Y:S01]  /*78c0*/  MOV R82, R166 ;  /* 0x000000a600527202 */ /* 0x000fe20000000f00 */
[----:B------:R-:W-:Y:S01]  /*78d0*/  IMAD.MOV.U32 R81, RZ, RZ, R167 ;  /* 0x000000ffff517224 */ /* 0x000fe200078e00a7 */
[----:B------:R-:W-:Y:S01]  /*78e0*/  MOV R2, R66 ;  /* 0x0000004200027202 */ /* 0x000fe20000000f00 */
[----:B------:R-:W-:Y:S01]  /*78f0*/  HMMA.16816.F32.BF16 R148, R128, R150, R28 ;  /* 0x000000968094723c */ /* 0x000fe2000004181c */
[----:B------:R-:W-:Y:S01]  /*7900*/  MOV R24, R170 ;  /* 0x000000aa00187202 */ /* 0x000fe20000000f00 */
[----:B------:R-:W-:Y:S02]  /*7910*/  IMAD.MOV.U32 R25, RZ, RZ, R171 ;  /* 0x000000ffff197224 */ /* 0x000fe400078e00ab */
[----:B------:R-:W-:-:S04]  /*7920*/  IMAD.MOV.U32 R0, RZ, RZ, R65 ;  /* 0x000000ffff007224 */ /* 0x000fc800078e0041 */
[----:B------:R-:W-:Y:S01]  /*7930*/  HMMA.16816.F32.BF16 R176, R128, R180, R176 ;  /* 0x000000b480b0723c */ /* 0x000fe200000418b0 */
[----:B------:R-:W-:Y:S02]  /*7940*/  MOV R28, R164 ;  /* 0x000000a4001c7202 */ /* 0x000fe40000000f00 */
[----:B------:R-:W-:Y:S01]  /*7950*/  MOV R3, R64 ;  /* 0x0000004000037202 */ /* 0x000fe20000000f00 */
[----:B------:R-:W4:Y:S01]  /*7960*/  LDSM.16.MT88.4 R164, [R219+0x2900] ;  /* 0x00290000dba4783b */ /* 0x000f220000004200 */
[----:B------:R-:W-:-:S03]  /*7970*/  MOV R31, R168 ;  /* 0x000000a8001f7202 */ /* 0x000fc60000000f00 */
[C---:B------:R-:W-:Y:S01]  /*7980*/  HMMA.16816.F32.BF16 R180, R128.reuse, R182, R48 ;  /* 0x000000b680b4723c */ /* 0x040fe20000041830 */
[----:B------:R-:W-:Y:S01]  /*7990*/  IMAD.MOV.U32 R11, RZ, RZ, R161 ;  /* 0x000000ffff0b7224 */ /* 0x000fe200078e00a1 */
[----:B------:R-:W-:Y:S01]  /*79a0*/  MOV R8, R160 ;  /* 0x000000a000087202 */ /* 0x000fe20000000f00 */
[----:B------:R-:W-:Y:S02]  /*79b0*/  IMAD.MOV.U32 R26, RZ, RZ, R67 ;  /* 0x000000ffff1a7224 */ /* 0x000fe400078e0043 */
[----:B------:R-:W-:Y:S01]  /*79c0*/  IMAD.MOV.U32 R9, RZ, RZ, R21 ;  /* 0x000000ffff097224 */ /* 0x000fe200078e0015 */
[----:B------:R-:W-:Y:S01]  /*79d0*/  MOV R22, R58 ;  /* 0x0000003a00167202 */ /* 0x000fe20000000f00 */
[----:B------:R-:W-:Y:S01]  /*79e0*/  IMAD.MOV.U32 R50, RZ, RZ, R82 ;  /* 0x000000ffff327224 */ /* 0x000fe200078e0052 */
[----:B------:R-:W-:Y:S01]  /*79f0*/  MOV R51, R83 ;  /* 0x0000005300337202 */ /* 0x000fe20000000f00 */
[----:B-1----:R-:W-:Y:S01]  /*7a00*/  HMMA.16816.F32.BF16 R168, R128, R172, R68 ;  /* 0x000000ac80a8723c */ /* 0x002fe20000041844 */
[----:B------:R-:W-:Y:S01]  /*7a10*/  IMAD.MOV.U32 R10, RZ, RZ, R163 ;  /* 0x000000ffff0a7224 */ /* 0x000fe200078e00a3 */
[----:B------:R-:W-:Y:S01]  /*7a20*/  MOV R30, R27 ;  /* 0x0000001b001e7202 */ /* 0x000fe20000000f00 */
[----:B------:R-:W-:Y:S01]  /*7a30*/  FADD.FTZ R2, R2, R50 ;  /* 0x0000003202027221 */ /* 0x000fe20000010000 */
[----:B------:R-:W1:Y:S01]  /*7a40*/  LDSM.16.MT88.4 R64, [R219+0x5900] ;  /* 0x00590000db40783b */ /* 0x000e620000004200 */
[----:B------:R-:W-:-:S03]  /*7a50*/  FADD.FTZ R0, R0, R51 ;  /* 0x0000003300007221 */ /* 0x000fc60000010000 */
[C---:B------:R-:W-:Y:S01]  /*7a60*/  HMMA.16816.F32.BF16 R172, R128.reuse, R174, R44 ;  /* 0x000000ae80ac723c */ /* 0x040fe2000004182c */
[----:B------:R-:W-:Y:S02]  /*7a70*/  FADD.FTZ R3, R3, R0 ;  /* 0x0000000003037221 */ /* 0x000fe40000010000 */
[----:B------:R-:W-:Y:S02]  /*7a80*/  IMAD.MOV.U32 R16, RZ, RZ, R57 ;  /* 0x000000ffff107224 */ /* 0x000fe400078e0039 */
[----:B------:R-:W-:Y:S01]  /*7a90*/  IMAD.MOV.U32 R19, RZ, RZ, R59 ;  /* 0x000000ffff137224 */ /* 0x000fe200078e003b */
[----:B------:R-:W-:Y:S01]  /*7aa0*/  UIADD3 UR15, UR15, UR12, -UR13 ;  /* 0x0000000c0f0f7290 */ /* 0x000fe2000fffe80d */
[----:B------:R-:W-:Y:S01]  /*7ab0*/  MOV R44, R77 ;  /* 0x0000004d002c7202 */ /* 0x000fe20000000f00 */
[----:B------:R2:W5:Y:S01]  /*7ac0*/  LDL.LU R216, [R1+0x44] ;  /* 0x0000440001d87983 */ /* 0x0005620000300800 */
[----:B------:R-:W-:Y:S01]  /*7ad0*/  MOV R45, R25 ;  /* 0x00000019002d7202 */ /* 0x000fe20000000f00 */
[----:B------:R-:W-:Y:S01]  /*7ae0*/  IMAD.MOV.U32 R46, RZ, RZ, R24 ;  /* 0x000000ffff2e7224 */ /* 0x000fe200078e0018 */
[----:B------:R-:W-:Y:S01]  /*7af0*/  MOV R47, R31 ;  /* 0x0000001f002f7202 */ /* 0x000fe20000000f00 */
[----:B------:R-:W-:Y:S01]  /*7b00*/  FADD.FTZ R2, R44, R2 ;  /* 0x000000022c027221 */ /* 0x000fe20000010000 */
[----:B------:R-:W-:Y:S01]  /*7b10*/  MOV R24, R18 ;  /* 0x0000001200187202 */ /* 0x000fe20000000f00 */
[----:B------:R-:W-:Y:S01]  /*7b20*/  IMAD.MOV.U32 R29, RZ, RZ, R26 ;  /* 0x000000ffff1d7224 */ /* 0x000fe200078e001a */
[----:B------:R-:W-:Y:S01]  /*7b30*/  MOV R21, R162 ;  /* 0x000000a200157202 */ /* 0x000fe20000000f00 */
[----:B------:R-:W-:Y:S01]  /*7b40*/  FADD.FTZ R0, R45, R2 ;  /* 0x000000022d007221 */ /* 0x000fe20000010000 */
[C---:B---3--:R-:W-:Y:S01]  /*7b50*/  HMMA.16816.F32.BF16 R152, R128.reuse, R156, R152 ;  /* 0x0000009c8098723c */ /* 0x048fe20000041898 */
[----:B------:R-:W-:Y:S01]  /*7b60*/  FADD.FTZ R2, R46, R3 ;  /* 0x000000032e027221 */ /* 0x000fe20000010000 */
[----:B------:R-:W3:Y:S01]  /*7b70*/  LDSM.16.MT88.4 R56, [R220+0x5900] ;  /* 0x00590000dc38783b */ /* 0x000ee20000004200 */
[----:B------:R-:W-:Y:S01]  /*7b80*/  FADD.FTZ R0, R47, R0 ;  /* 0x000000002f007221 */ /* 0x000fe20000010000 */
[----:B------:R-:W-:Y:S01]  /*7b90*/  MOV R18, R81 ;  /* 0x0000005100127202 */ /* 0x000fe20000000f00 */
[----:B------:R-:W-:Y:S01]  /*7ba0*/  FADD.FTZ R2, R28, R2 ;  /* 0x000000021c027221 */ /* 0x000fe20000010000 */
[----:B------:R-:W-:Y:S01]  /*7bb0*/  MOV R27, R79 ;  /* 0x0000004f001b7202 */ /* 0x000fe20000000f00 */
[----:B------:R-:W-:Y:S01]  /*7bc0*/  FADD.FTZ R0, R10, R0 ;  /* 0x000000000a007221 */ /* 0x000fe20000010000 */
[----:B------:R-:W-:Y:S01]  /*7bd0*/  HMMA.16816.F32.BF16 R156, R128, R158, R88 ;  /* 0x0000009e809c723c */ /* 0x000fe20000041858 */
[----:B------:R-:W-:Y:S01]  /*7be0*/  FADD.FTZ R2, R11, R2 ;  /* 0x000000020b027221 */ /* 0x000fe20000010000 */
[----:B------:R-:W-:Y:S01]  /*7bf0*/  LDSM.16.MT88.4 R88, [R220+0x8900] ;  /* 0x00890000dc58783b */ /* 0x000fe20000004200 */
[----:B------:R-:W-:Y:S01]  /*7c00*/  FADD.FTZ R0, R8, R0 ;  /* 0x0000000008007221 */ /* 0x000fe20000010000 */
[----:B------:R-:W-:Y:S01]  /*7c10*/  UIMAD.WIDE UR4, UR15, 0x2aaaaaab, URZ ;  /* 0x2aaaaaab0f0478a5 */ /* 0x000fe2000f8e023f */
[----:B------:R-:W-:-:S02]  /*7c20*/  FADD.FTZ R2, R9, R2 ;  /* 0x0000000209027221 */ /* 0x000fc40000010000 */
[----:B------:R-:W-:Y:S01]  /*7c30*/  IMAD.MOV.U32 R31, RZ, RZ, R7 ;  /* 0x000000ffff1f7224 */ /* 0x000fe200078e0007 */
[C---:B----4-:R-:W-:Y:S01]  /*7c40*/  HMMA.16816.F32.BF16 R160, R128.reuse, R164, R72 ;  /* 0x000000a480a0723c */ /* 0x050fe20000041848 */
[----:B------:R-:W-:Y:S01]  /*7c50*/  FADD.FTZ R0, R29, R0 ;  /* 0x000000001d007221 */ /* 0x000fe20000010000 */
[----:B------:R-:W4:Y:S01]  /*7c60*/  LDSM.16.MT88.4 R72, [R217+0x8900] ;  /* 0x00890000d948783b */ /* 0x000f220000004200 */
[----:B------:R-:W-:Y:S01]  /*7c70*/  FADD.FTZ R2, R30, R2 ;  /* 0x000000021e027221 */ /* 0x000fe20000010000 */
[----:B------:R-:W-:Y:S01]  /*7c80*/  USHF.R.U32.HI UR15, URZ, 0x1f, UR5 ;  /* 0x0000001f3f0f7899 */ /* 0x000fe20008011605 */
[----:B------:R-:W-:Y:S01]  /*7c90*/  IMAD.MOV.U32 R7, RZ, RZ, R80 ;  /* 0x000000ffff077224 */ /* 0x000fe200078e0050 */
[----:B------:R-:W-:Y:S01]  /*7ca0*/  LDSM.16.MT88.4 R8, [R219+0xb900] ;  /* 0x00b90000db08783b */ /* 0x000fe20000004200 */
[----:B------:R-:W-:Y:S01]  /*7cb0*/  IMAD.MOV.U32 R25, RZ, RZ, R76 ;  /* 0x000000ffff197224 */ /* 0x000fe200078e004c */
[----:B------:R-:W-:Y:S01]  /*7cc0*/  HMMA.16816.F32.BF16 R164, R128, R166, R60 ;  /* 0x000000a680a4723c */ /* 0x000fe2000004183c */
[----:B------:R-:W-:Y:S01]  /*7cd0*/  FADD.FTZ R0, R31, R0 ;  /* 0x000000001f007221 */ /* 0x000fe20000010000 */
[----:B------:R-:W2:Y:S01]  /*7ce0*/  LDSM.16.MT88.4 R80, [R218+0x8900] ;  /* 0x00890000da50783b */ /* 0x000ea20000004200 */
[----:B------:R-:W-:Y:S01]  /*7cf0*/  IMAD.MOV.U32 R26, RZ, RZ, R78 ;  /* 0x000000ffff1a7224 */ /* 0x000fe200078e004e */
[----:B------:R-:W-:Y:S01]  /*7d00*/  ULEA.HI.SX32 UR15, UR5, UR15, 0x1c ;  /* 0x0000000f050f7291 */ /* 0x000fe2000f8fe23f */
[----:B------:R-:W-:-:S02]  /*7d10*/  FADD.FTZ R2, R24, R2 ;  /* 0x0000000218027221 */ /* 0x000fc40000010000 */
[----:B------:R-:W-:Y:S01]  /*7d20*/  FADD.FTZ R0, R25, R0 ;  /* 0x0000000019007221 */ /* 0x000fe20000010000 */
[C---:B-1----:R-:W-:Y:S01]  /*7d30*/  HMMA.16816.F32.BF16 R60, R128.reuse, R64, R92 ;  /* 0x00000040803c723c */ /* 0x042fe2000004185c */
[----:B------:R-:W-:Y:S01]  /*7d40*/  FADD.FTZ R2, R26, R2 ;  /* 0x000000021a027221 */ /* 0x000fe20000010000 */
[----:B------:R-:W-:Y:S01]  /*7d50*/  UISETP.LT.AND UP0, UPT, URZ, UR15, UPT ;  /* 0x0000000f3f00728c */ /* 0x000fe2000bf01270 */
[----:B------:R-:W-:Y:S02]  /*7d60*/  FADD.FTZ R0, R27, R0 ;  /* 0x000000001b007221 */ /* 0x000fe40000010000 */
[----:B------:R-:W-:Y:S01]  /*7d70*/  FADD.FTZ R2, R7, R2 ;  /* 0x0000000207027221 */ /* 0x000fe20000010000 */
[----:B------:R-:W-:Y:S01]  /*7d80*/  USEL UR15, URZ, UR15, !UP0 ;  /* 0x0000000f3f0f7287 */ /* 0x000fe2000c000000 */
[----:B------:R-:W-:Y:S01]  /*7d90*/  FADD.FTZ R0, R18, R0 ;  /* 0x0000000012007221 */ /* 0x000fe20000010000 */
[----:B------:R-:W-:Y:S01]  /*7da0*/  HMMA.16816.F32.BF16 R64, R128, R66, R96 ;  /* 0x000000428040723c */ /* 0x000fe20000041860 */
[----:B------:R-:W-:Y:S01]  /*7db0*/  FADD.FTZ R2, R19, R2 ;  /* 0x0000000213027221 */ /* 0x000fe20000010000 */
[----:B------:R-:W1:Y:S01]  /*7dc0*/  LDSM.16.MT88.4 R96, [R219+0x8900] ;  /* 0x00890000db60783b */ /* 0x000e620000004200 */
[----:B------:R-:W-:Y:S01]  /*7dd0*/  FADD.FTZ R0, R16, R0 ;  /* 0x0000000010007221 */ /* 0x000fe20000010000 */
[----:B------:R-:W-:Y:S01]  /*7de0*/  UISETP.GE.AND UP0, UPT, UR24, UR15, UPT ;  /* 0x0000000f1800728c */ /* 0x000fe2000bf06270 */
[----:B------:R-:W-:-:S02]  /*7df0*/  FADD.FTZ R2, R17, R2 ;  /* 0x0000000211027221 */ /* 0x000fc40000010000 */
[----:B------:R-:W-:Y:S01]  /*7e00*/  FADD.FTZ R0, R22, R0 ;  /* 0x0000000016007221 */ /* 0x000fe20000010000 */
[C---:B---3--:R-:W-:Y:S01]  /*7e10*/  HMMA.16816.F32.BF16 R52, R128.reuse, R56, R52 ;  /* 0x000000388034723c */ /* 0x048fe20000041834 */
[----:B------:R-:W-:Y:S01]  /*7e20*/  FADD.FTZ R2, R214, R2 ;  /* 0x00000002d6027221 */ /* 0x000fe20000010000 */
[----:B------:R-:W-:Y:S01]  /*7e30*/  PLOP3.LUT P0, PT, PT, PT, UP0, 0x80, 0x0 ;  /* 0x000000000000781c */ /* 0x000fe20003f0f008 */
[----:B------:R-:W-:Y:S02]  /*7e40*/  FADD.FTZ R0, R23, R0 ;  /* 0x0000000017007221 */ /* 0x000fe40000010000 */
[----:B------:R-:W-:Y:S02]  /*7e50*/  FADD.FTZ R2, R252, R2 ;  /* 0x00000002fc027221 */ /* 0x000fe40000010000 */
[----:B------:R-:W-:Y:S01]  /*7e60*/  FADD.FTZ R0, R21, R0 ;  /* 0x0000000015007221 */ /* 0x000fe20000010000 */
[----:B------:R-:W-:Y:S01]  /*7e70*/  HMMA.16816.F32.BF16 R56, R128, R58, R84 ;  /* 0x0000003a8038723c */ /* 0x000fe20000041854 */
[----:B------:R-:W-:-:S02]  /*7e80*/  FADD.FTZ R2, R215, R2 ;  /* 0x00000002d7027221 */ /* 0x000fc40000010000 */
[----:B------:R-:W-:Y:S02]  /*7e90*/  FADD.FTZ R0, R210, R0 ;  /* 0x00000000d2007221 */ /* 0x000fe40000010000 */
[----:B------:R-:W-:Y:S02]  /*7ea0*/  FADD.FTZ R3, R134, R2 ;  /* 0x0000000286037221 */ /* 0x000fe40000010000 */
[----:B------:R-:W-:Y:S01]  /*7eb0*/  FADD.FTZ R2, R212, R0 ;  /* 0x00000000d4027221 */ /* 0x000fe20000010000 */
[----:B----4-:R-:W-:Y:S01]  /*7ec0*/  HMMA.16816.F32.BF16 R68, R128, R72, R100 ;  /* 0x000000488044723c */ /* 0x010fe20000041864 */
[----:B------:R-:W-:Y:S02]  /*7ed0*/  FADD.FTZ R0, R135, R3 ;  /* 0x0000000387007221 */ /* 0x000fe40000010000 */
[----:B------:R-:W-:Y:S02]  /*7ee0*/  FADD.FTZ R3, R213, R2 ;  /* 0x00000002d5037221 */ /* 0x000fe40000010000 */
[----:B------:R-:W-:-:S02]  /*7ef0*/  FADD.FTZ R2, R208, R0 ;  /* 0x00000000d0027221 */ /* 0x000fc40000010000 */
[----:B------:R-:W-:Y:S01]  /*7f00*/  FADD.FTZ R0, R211, R3 ;  /* 0x00000003d3007221 */ /* 0x000fe20000010000 */
[C---:B--2---:R-:W-:Y:S01]  /*7f10*/  HMMA.16816.F32.BF16 R76, R128.reuse, R80, R108 ;  /* 0x00000050804c723c */ /* 0x044fe2000004186c */
[----:B------:R-:W-:Y:S02]  /*7f20*/  FADD.FTZ R2, R209, R2 ;  /* 0x00000002d1027221 */ /* 0x000fe40000010000 */
        /* <DEDUP_REMOVED lines=8> */
[----:B------:R-:W-:Y:S01]  /*7fb0*/  HMMA.16816.F32.BF16 R72, R128, R74, R104 ;  /* 0x0000004a8048723c */ /* 0x000fe20000041868 */
[----:B------:R-:W2:Y:S01]  /*7fc0*/  LDSM.16.MT88.4 R104, [R217+0xb900] ;  /* 0x00b90000d968783b */ /* 0x000ea20000004200 */
[----:B------:R-:W-:-:S05]  /*7fd0*/  FADD.FTZ R0, R5, R2 ;  /* 0x0000000205007221 */ /* 0x000fca0000010000 */
[----:B------:R-:W-:Y:S01]  /*7fe0*/  STL [R1+0xc], R0 ;  /* 0x00000c0001007387 */ /* 0x000fe20000100800 */
[C---:B------:R-:W-:Y:S03]  /*7ff0*/  HMMA.16816.F32.BF16 R80, R128.reuse, R82, R112 ;  /* 0x000000528050723c */ /* 0x040fe60000041870 */
[----:B------:R-:W3:Y:S04]  /*8000*/  LDSM.16.MT88.4 R112, [R218+0xb900] ;  /* 0x00b90000da70783b */ /* 0x000ee80000004200 */
[----:B------:R-:W-:Y:S01]  /*8010*/  STL [R1+0x8], R3 ;  /* 0x0000080301007387 */ /* 0x000fe20000100800 */
[C---:B------:R-:W-:Y:S03]  /*8020*/  HMMA.16816.F32.BF16 R88, R128.reuse, R90, R120 ;  /* 0x0000005a8058723c */ /* 0x040fe60000041878 */
[----:B------:R-:W4:Y:S05]  /*8030*/  LDSM.16.MT88.4 R120, [R220+0xb900] ;  /* 0x00b90000dc78783b */ /* 0x000f2a0000004200 */
[C---:B-1----:R-:W-:Y:S08]  /*8040*/  HMMA.16816.F32.BF16 R92, R128.reuse, R96, R124 ;  /* 0x00000060805c723c */ /* 0x042ff0000004187c */
[C---:B------:R-:W-:Y:S08]  /*8050*/  HMMA.16816.F32.BF16 R96, R128.reuse, R98, R184 ;  /* 0x000000628060723c */ /* 0x040ff000000418b8 */
[C---:B------:R-:W-:Y:S08]  /*8060*/  HMMA.16816.F32.BF16 R124, R128.reuse, R8, R36 ;  /* 0x00000008807c723c */ /* 0x040ff00000041824 */
[C---:B--2---:R-:W-:Y:S08]  /*8070*/  HMMA.16816.F32.BF16 R100, R128.reuse, R104, R188 ;  /* 0x000000688064723c */ /* 0x044ff000000418bc */
[C---:B---3--:R-:W-:Y:S08]  /*8080*/  HMMA.16816.F32.BF16 R108, R128.reuse, R112, R196 ;  /* 0x00000070806c723c */ /* 0x048ff000000418c4 */
[C---:B----4-:R-:W-:Y:S08]  /*8090*/  HMMA.16816.F32.BF16 R116, R128.reuse, R120, R204 ;  /* 0x000000788074723c */ /* 0x050ff000000418cc */
[C---:B------:R-:W-:Y:S08]  /*80a0*/  HMMA.16816.F32.BF16 R104, R128.reuse, R106, R192 ;  /* 0x0000006a8068723c */ /* 0x040ff000000418c0 */
[C---:B------:R-:W-:Y:S08]  /*80b0*/  HMMA.16816.F32.BF16 R112, R128.reuse, R114, R200 ;  /* 0x000000728070723c */ /* 0x040ff000000418c8 */
[C---:B------:R-:W-:Y:S08]  /*80c0*/  HMMA.16816.F32.BF16 R120, R128.reuse, R122, R40 ;  /* 0x0000007a8078723c */ /* 0x040ff00000041828 */
[----:B------:R-:W-:Y:S01]  /*80d0*/  HMMA.16816.F32.BF16 R128, R128, R10, R32 ;  /* 0x0000000a8080723c */ /* 0x000fe20000041820 */
[----:B------:R-:W-:Y:S07]  /*80e0*/  @!P0 BRA `(.L_x_1356) ;  /* 0x00005b0000008947 */ /* 0x000fee0003800000 */
[----:B------:R-:W2:Y:S01]  /*80f0*/  LDL R21, [R1+0x14] ;  /* 0x0000140001157983 */ /* 0x000ea20000100800 */
[----:B------:R-:W-:Y:S01]  /*8100*/  PLOP3.LUT P1, PT, PT, PT, UP1, 0x80, 0x0 ;  /* 0x000000000000781c */ /* 0x000fe20003f2f018 */
[----:B------:R-:W-:Y:S01]  /*8110*/  IMAD.MOV.U32 R134, RZ, RZ, R132 ;  /* 0x000000ffff867224 */ /* 0x000fe200078e0084 */
[----:B------:R-:W-:Y:S01]  /*8120*/  PLOP3.LUT P0, PT, PT, PT, UP1, 0x80, 0x0 ;  /* 0x000000000000781c */ /* 0x000fe20003f0f018 */
[----:B------:R-:W-:Y:S01]  /*8130*/  IMAD.MOV.U32 R3, RZ, RZ, R133 ;  /* 0x000000ffff037224 */ /* 0x000fe200078e0085 */
[----:B------:R-:W-:-:S02]  /*8140*/  UMOV UR16, UR24 ;  /* 0x0000001800107c82 */ /* 0x000fc40008000000 */
[----:B------:R-:W-:Y:S02]  /*8150*/  ULDC.64 UR6, c[0x0][0x208] ;  /* 0x0000820000067ab9 */ /* 0x000fe40000000a00 */
[----:B------:R-:W-:-:S05]  /*8160*/  ULDC.64 UR4, c[0x0][0x1e0] ;  /* 0x0000780000047ab9 */ /* 0x000fca0000000a00 */
[----:B--2---:R-:W-:-:S05]  /*8170*/  @P1 IMAD.HI.U32 R0, R21, c[0x0][0x2c8], RZ ;  /* 0x0000b20015001a27 */ /* 0x004fca00078e00ff */
[----:B------:R-:W-:-:S05]  /*8180*/  @P0 SHF.R.U32.HI R0, RZ, c[0x0][0x2cc], R0 ;  /* 0x0000b300ff000a19 */ /* 0x000fca0000011600 */
[----:B------:R1:W-:Y:S02]  /*8190*/  @P0 STL [R1+0x10], R0 ;  /* 0x0000100001000387 */ /* 0x0003e40000100800 */
.L_x_1357:
[----:B------:R-:W2:Y:S01]  /*81a0*/  LDL.64 R6, [R1+0x20] ;  /* 0x0000200001067983 */ /* 0x000ea20000100a00 */
[----:B------:R-:W-:Y:S01]  /*81b0*/  UISETP.GE.AND UP0, UPT, UR16, URZ, UPT ;  /* 0x0000003f1000728c */ /* 0x000fe2000bf06270 */
[----:B------:R-:W-:Y:S04]  /*81c0*/  DEPBAR.LE SB0, 0x0 ;  /* 0x000080000000791a */ /* 0x000fe80000000000 */
[----:B------:R-:W2:Y:S06]  /*81d0*/  LDL.64 R4, [R1+0x38] ;  /* 0x0000380001047983 */ /* 0x000eac0000100a00 */
[----:B------:R-:W-:Y:S01]  /*81e0*/  BAR.SYNC.DEFER_BLOCKING 0x0 ;  /* 0x0000000000007b1d */ /* 0x000fe20000010000 */
[----:B------:R-:W-:Y:S01]  /*81f0*/  PLOP3.LUT P1, PT, PT, PT, UP0, 0x80, 0x0 ;  /* 0x000000000000781c */ /* 0x000fe20003f2f008 */
[----:B------:R-:W-:Y:S01]  /*8200*/  @UP0 USHF.R.S32.HI UR17, URZ, 0x1f, UR16 ;  /* 0x0000001f3f110899 */ /* 0x000fe20008011410 */
[----:B------:R-:W-:Y:S01]  /*8210*/  PLOP3.LUT P6, PT, PT, PT, UP0, 0x80, 0x0 ;  /* 0x000000000000781c */ /* 0x000fe20003fcf008 */
[----:B------:R-:W-:Y:S01]  /*8220*/  @UP0 UIMAD.WIDE.U32 UR18, UR16, UR6, URZ ;  /* 0x00000006101202a5 */ /* 0x000fe2000f8e003f */
[----:B------:R-:W-:Y:S01]  /*8230*/  PLOP3.LUT P0, PT, PT, PT, UP0, 0x80, 0x0 ;  /* 0x000000000000781c */ /* 0x000fe20003f0f008 */
[----:B------:R-:W-:Y:S02]  /*8240*/  @UP0 UIMAD UR17, UR17, UR6, URZ ;  /* 0x00000006111102a4 */ /* 0x000fe4000f8e023f */
[----:B------:R-:W-:Y:S02]  /*8250*/  UIADD3 UR24, UR16, -0x1, URZ ;  /* 0xffffffff10187890 */ /* 0x000fe4000fffe03f */
[----:B------:R-:W-:Y:S01]  /*8260*/  @UP0 UIMAD UR17, UR16, UR7, UR17 ;  /* 0x00000007101102a4 */ /* 0x000fe2000f8e0211 */
[----:B-1----:R-:W-:Y:S03]  /*8270*/  IMAD.U32 R0, RZ, RZ, UR18 ;  /* 0x00000012ff007e24 */ /* 0x002fe6000f8e00ff */
[----:B------:R-:W-:Y:S04]  /*8280*/  @UP0 UIADD3 UR17, UR19, UR17, URZ ;  /* 0x0000001113110290 */ /* 0x000fe8000fffe03f */
[----:B------:R-:W-:Y:S01]  /*8290*/  @UP0 UIMAD UR17, UR17, 0x60, URZ ;  /* 0x00000060111108a4 */ /* 0x000fe2000f8e023f */
[----:B------:R-:W-:Y:S08]  /*82a0*/  LDSM.16.M88.4 R48, [R223+0x18100] ;  /* 0x01810000df30783b */ /* 0x000ff00000000200 */
[----:B-----5:R-:W1:Y:S08]  /*82b0*/  LDSM.16.M88.4 R8, [R216+0xc100] ;  /* 0x00c10000d808783b */ /* 0x020e700000000200 */
[----:B------:R-:W3:Y:S08]  /*82c0*/  LDSM.16.M88.4 R16, [R216+0xc900] ;  /* 0x00c90000d810783b */ /* 0x000ef00000000200 */
[----:B------:R-:W4:Y:S08]  /*82d0*/  LDSM.16.M88.4 R24, [R216+0xd100] ;  /* 0x00d10000d818783b */ /* 0x000f300000000200 */
[----:B------:R-:W1:Y:S08]  /*82e0*/  LDSM.16.M88.4 R32, [R216+0xd900] ;  /* 0x00d90000d820783b */ /* 0x000e700000000200 */
[----:B------:R-:W1:Y:S08]  /*82f0*/  LDSM.16.M88.4 R40, [R216+0xe100] ;  /* 0x00e10000d828783b */ /* 0x000e700000000200 */
[----:B------:R-:W1:Y:S08]  /*8300*/  LDSM.16.M88.4 R184, [R216+0xe900] ;  /* 0x00e90000d8b8783b */ /* 0x000e700000000200 */
[----:B------:R-:W-:Y:S08]  /*8310*/  LDSM.16.M88.4 R188, [R224+0x18100] ;  /* 0x01810000e0bc783b */ /* 0x000ff00000000200 */
[----:B------:R-:W1:Y:S08]  /*8320*/  LDSM.16.M88.4 R192, [R227] ;  /* 0x00000000e3c0783b */ /* 0x000e700000000200 */
[----:B------:R-:W1:Y:S08]  /*8330*/  LDSM.16.M88.4 R196, [R250] ;  /* 0x00000000fac4783b */ /* 0x000e700000000200 */
[----:B------:R-:W1:Y:S08]  /*8340*/  LDSM.16.M88.4 R200, [R249] ;  /* 0x00000000f9c8783b */ /* 0x000e700000000200 */
[----:B------:R-:W1:Y:S08]  /*8350*/  LDSM.16.M88.4 R204, [R248] ;  /* 0x00000000f8cc783b */ /* 0x000e700000000200 */
[----:B------:R-:W1:Y:S08]  /*8360*/  LDSM.16.M88.4 R208, [R247] ;  /* 0x00000000f7d0783b */ /* 0x000e700000000200 */
[----:B------:R-:W1:Y:S08]  /*8370*/  LDSM.16.M88.4 R212, [R246] ;  /* 0x00000000f6d4783b */ /* 0x000e700000000200 */
[----:B------:R-:W3:Y:S01]  /*8380*/  LDL.64 R132, [R1+0x30] ;  /* 0x0000300001847983 */ /* 0x000ee20000100a00 */
[----:B--2---:R-:W-:Y:S01]  /*8390*/  @P1 IMAD.MOV.U32 R5, RZ, RZ, R7 ;  /* 0x000000ffff051224 */ /* 0x004fe200078e0007 */
[----:B------:R-:W-:Y:S03]  /*83a0*/  PLOP3.LUT P1, PT, PT, PT, UP0, 0x80, 0x0 ;  /* 0x000000000000781c */ /* 0x000fe60003f2f008 */
[----:B------:R-:W-:Y:S01]  /*83b0*/  @P6 IMAD.WIDE.U32 R4, R0, 0x60, R4 ;  /* 0x0000006000046825 */ /* 0x000fe200078e0004 */
[----:B------:R-:W-:Y:S04]  /*83c0*/  PLOP3.LUT P6, PT, PT, PT, UP0, 0x80, 0x0 ;  /* 0x000000000000781c */ /* 0x000fe80003fcf008 */
[----:B------:R-:W-:Y:S02]  /*83d0*/  @P0 SHF.L.U32 R2, R4, 0x1, RZ ;  /* 0x0000000104020819 */ /* 0x000fe400000006ff */
[----:B------:R-:W-:Y:S03]  /*83e0*/  PLOP3.LUT P0, PT, PT, PT, UP0, 0x80, 0x0 ;  /* 0x000000000000781c */ /* 0x000fe60003f0f008 */
[----:B------:R-:W-:Y:S02]  /*83f0*/  @P1 IADD3 R0, R5, UR17, RZ ;  /* 0x0000001105001c10 */ /* 0x000fe4000fffe0ff */
[----:B------:R-:W-:Y:S02]  /*8400*/  PLOP3.LUT P1, PT, PT, PT, UP0, 0x80, 0x0 ;  /* 0x000000000000781c */ /* 0x000fe40003f2f008 */
[----:B------:R-:W-:Y:S06]  /*8410*/  @P6 IADD3 R5, P6, R2, 0x80, RZ ;  /* 0x0000008002056810 */ /* 0x000fec0007fde0ff */
[----:B------:R-:W-:Y:S02]  /*8420*/  @P0 SHF.L.U64.HI R0, R4, 0x1, R0 ;  /* 0x0000000104000819 */ /* 0x000fe40000010200 */
[----:B------:R-:W-:Y:S03]  /*8430*/  PLOP3.LUT P0, PT, PT, PT, UP0, 0x80, 0x0 ;  /* 0x000000000000781c */ /* 0x000fe60003f0f008 */
[----:B------:R-:W-:Y:S11]  /*8440*/  @P1 IADD3 R12, P1, R5, c[0x0][0x1f8], RZ ;  /* 0x00007e00050c1a10 */ /* 0x000ff60007f3e0ff */
[----:B------:R-:W-:Y:S02]  /*8450*/  @!UPT UIADD3 URZ, URZ, URZ, URZ ;  /* 0x0000003f3f3ff290 */ /* 0x000fe4000fffe03f */
[--C-:B------:R-:W-:Y:S02]  /*8460*/  @P0 IADD3.X R13, RZ, c[0x0][0x1fc], R0.reuse, P1, P6 ;  /* 0x00007f00ff0d0a10 */ /* 0x100fe40000fec400 */
[----:B------:R-:W-:Y:S02]  /*8470*/  PLOP3.LUT P6, PT, PT, PT, UP0, 0x80, 0x0 ;  /* 0x000000000000781c */ /* 0x000fe40003fcf008 */
[----:B------:R-:W-:Y:S02]  /*8480*/  PLOP3.LUT P1, PT, PT, PT, UP0, 0x80, 0x0 ;  /* 0x000000000000781c */ /* 0x000fe40003f2f008 */
[----:B------:R-:W-:Y:S09]  /*8490*/  PLOP3.LUT P0, PT, PT, PT, UP0, 0x80, 0x0 ;  /* 0x000000000000781c */ /* 0x000ff20003f0f008 */
[----:B------:R-:W-:Y:S04]  /*84a0*/  @P6 IADD3 R4, P6, R2, 0x100, RZ ;  /* 0x0000010002046810 */ /* 0x000fe80007fde0ff */
        /* <DEDUP_REMOVED lines=9> */
[----:B------:R-:W-:Y:S02]  /*8540*/  @P0 IADD3.X R5, RZ, c[0x0][0x1fc], R0, P1, P6 ;  /* 0x00007f00ff050a10 */ /* 0x000fe40000fec400 */
[----:B------:R-:W-:Y:S02]  /*8550*/  PLOP3.LUT P1, PT, PT, PT, UP0, 0x80, 0x0 ;  /* 0x000000000000781c */ /* 0x000fe40003f2f008 */
[----:B------:R-:W-:Y:S02]  /*8560*/  PLOP3.LUT P6, PT, PT, PT, UP0, 0x80, 0x0 ;  /* 0x000000000000781c */ /* 0x000fe40003fcf008 */
[----:B------:R-:W-:Y:S09]  /*8570*/  PLOP3.LUT P0, PT, PT, PT, UP0, 0x80, 0x0 ;  /* 0x000000000000781c */ /* 0x000ff20003f0f008 */
[----:B------:R-:W-:Y:S04]  /*8580*/  @P1 IADD3 R2, P1, R2, c[0x0][0x1f8], RZ ;  /* 0x00007e0002021a10 */ /* 0x000fe80007f3e0ff */
[----:B------:R-:W-:Y:S09]  /*8590*/  @P6 IADD3 R20, P6, R2, UR9, RZ ;  /* 0x0000000902146c10 */ /* 0x000ff2000ffde0ff */
[----:B------:R-:W-:Y:S02]  /*85a0*/  @P0 IADD3.X R0, R0, c[0x0][0x1fc], RZ, P1, !PT ;  /* 0x00007f0000000a10 */ /* 0x000fe40000ffe4ff */
[----:B------:R-:W-:Y:S02]  /*85b0*/  PLOP3.LUT P0, PT, PT, PT, UP0, 0x80, 0x0 ;  /* 0x000000000000781c */ /* 0x000fe40003f0f008 */
[----:B------:R-:W-:Y:S11]  /*85c0*/  PLOP3.LUT P1, PT, PT, PT, UP0, 0x80, 0x0 ;  /* 0x000000000000781c */ /* 0x000ff60003f2f008 */
[----:B------:R-:W-:Y:S02]  /*85d0*/  @P0 IADD3.X R21, R0, UR8, RZ, P6, !PT ;  /* 0x0000000800150c10 */ /* 0x000fe4000b7fe4ff */
[----:B------:R-:W-:Y:S02]  /*85e0*/  @P1 IADD3 R36, P1, R20, UR9, RZ ;  /* 0x0000000914241c10 */ /* 0x000fe4000ff3e0ff */
[----:B------:R-:W-:Y:S02]  /*85f0*/  PLOP3.LUT P0, PT, PT, PT, UP0, 0x80, 0x0 ;  /* 0x000000000000781c */ /* 0x000fe40003f0f008 */
[----:B------:R-:W-:Y:S11]  /*8600*/  PLOP3.LUT P6, PT, PT, PT, UP0, 0x80, 0x0 ;  /* 0x000000000000781c */ /* 0x000ff60003fcf008 */
[----:B------:R-:W-:Y:S02]  /*8610*/  @P0 IADD3.X R37, R21, UR8, RZ, P1, !PT ;  /* 0x0000000815250c10 */ /* 0x000fe40008ffe4ff */
[----:B------:R-:W-:Y:S01]  /*8620*/  PLOP3.LUT P1, PT, PT, PT, UP0, 0x80, 0x0 ;  /* 0x000000000000781c */ /* 0x000fe20003f2f008 */
[----:B------:R-:W-:Y:S01]  /*8630*/  @P6 IMAD.MOV.U32 R14, RZ, RZ, R2 ;  /* 0x000000ffff0e6224 */ /* 0x000fe200078e0002 */
[----:B------:R-:W-:Y:S01]  /*8640*/  PLOP3.LUT P0, PT, PT, PT, UP0, 0x80, 0x0 ;  /* 0x000000000000781c */ /* 0x000fe20003f0f008 */
[----:B------:R-:W-:Y:S01]  /*8650*/  @P6 IMAD.MOV.U32 R15, RZ, RZ, R0 ;  /* 0x000000ffff0f6224 */ /* 0x000fe200078e0000 */
[----:B------:R-:W-:Y:S02]  /*8660*/  PLOP3.LUT P6, PT, PT, PT, UP0, 0x80, 0x0 ;  /* 0x000000000000781c */ /* 0x000fe40003fcf008 */
[----:B------:R-:W-:Y:S07]  /*8670*/  PLOP3.LUT P0, PT, PT, PT, UP0, 0x80, 0x0 ;  /* 0x000000000000781c */ /* 0x000fee0003f0f008 */
[----:B------:R-:W-:Y:S01]  /*8680*/  @!PT LDS RZ, [RZ] ;  /* 0x00000000fffff984 */ /* 0x000fe20000000800 */
[----:B------:R-:W-:Y:S01]  /*8690*/  @!PT LDS RZ, [RZ] ;  /* 0x00000000fffff984 */ /* 0x000fe20000000800 */
[----:B------:R-:W-:Y:S01]  /*86a0*/  @!PT LDS RZ, [RZ] ;  /* 0x00000000fffff984 */ /* 0x000fe20000000800 */
[----:B------:R3:W-:Y:S01]  /*86b0*/  @P1 LDGSTS.E.BYPASS.LTC128B.128 [R251+0x100], [R14.64], !P5 ;  /* 0x001000000efb1fae */ /* 0x0007e2000e901d5e */
[----:B------:R-:W-:Y:S02]  /*86c0*/  PLOP3.LUT P1, PT, PT, PT, UP0, 0x80, 0x0 ;  /* 0x000000000000781c */ /* 0x000fe40003f2f008 */
[----:B------:R-:W-:Y:S05]  /*86d0*/  PLOP3.LUT P1, PT, PT, PT, UP0, 0x80, 0x0 ;  /* 0x000000000000781c */ /* 0x000fea0003f2f008 */
[----:B------:R3:W-:Y:S01]  /*86e0*/  @P6 LDGSTS.E.BYPASS.LTC128B.128 [R251+0x3100], [R12.64], !P4 ;  /* 0x031000000cfb6fae */ /* 0x0007e2000e101d5e */
[----:B------:R-:W-:Y:S02]  /*86f0*/  PLOP3.LUT P6, PT, PT, PT, UP0, 0x80, 0x0 ;  /* 0x000000000000781c */ /* 0x000fe40003fcf008 */
[----:B------:R-:W-:Y:S05]  /*8700*/  PLOP3.LUT P6, PT, PT, PT, UP0, 0x80, 0x0 ;  /* 0x000000000000781c */ /* 0x000fea0003fcf008 */
[----:B------:R1:W-:Y:S01]  /*8710*/  @P0 LDGSTS.E.BYPASS.LTC128B.128 [R251+0x6100], [R6.64], !P3 ;  /* 0x0610000006fb0fae */ /* 0x0003e2000d901d5e */
[----:B------:R-:W-:Y:S02]  /*8720*/  PLOP3.LUT P0, PT, PT, PT, UP0, 0x80, 0x0 ;  /* 0x000000000000781c */ /* 0x000fe40003f0f008 */
[----:B------:R-:W-:Y:S05]  /*8730*/  PLOP3.LUT P0, PT, PT, PT, UP0, 0x80, 0x0 ;  /* 0x000000000000781c */ /* 0x000fea0003f0f008 */
[----:B------:R1:W-:Y:S01]  /*8740*/  @P1 LDGSTS.E.BYPASS.LTC128B.128 [R251+0x9100], [R4.64], !P2 ;  /* 0x0910000004fb1fae */ /* 0x0003e2000d101d5e */
[----:B------:R-:W-:Y:S07]  /*8750*/  PLOP3.LUT P1, PT, PT, PT, UP0, 0x80, 0x0 ;  /* 0x000000000000781c */ /* 0x000fee0003f2f008 */
[----:B------:R4:W-:Y:S01]  /*8760*/  @P6 LDGSTS.E.BYPASS.LTC128B.128 [R251+0x1100], [R20.64], !P5 ;  /* 0x0110000014fb6fae */ /* 0x0009e2000e901d5e */
[----:B------:R-:W-:Y:S07]  /*8770*/  PLOP3.LUT P6, PT, PT, PT, UP0, 0x80, 0x0 ;  /* 0x000000000000781c */ /* 0x000fee0003fcf008 */
[----:B------:R4:W-:Y:S01]  /*8780*/  @P1 LDGSTS.E.BYPASS.LTC128B.128 [R251+0x4100], [R20.64+0x80], !P4 ;  /* 0x0410008014fb1fae */ /* 0x0009e2000e101d5e */
[----:B------:R-:W-:Y:S02]  /*8790*/  PLOP3.LUT P1, PT, PT, PT, UP0, 0x80, 0x0 ;  /* 0x000000000000781c */ /* 0x000fe40003f2f008 */
[----:B------:R-:W-:Y:S05]  /*87a0*/  PLOP3.LUT P1, PT, PT, PT, UP0, 0x80, 0x0 ;  /* 0x000000000000781c */ /* 0x000fea0003f2f008 */
[----:B------:R4:W-:Y:S01]  /*87b0*/  @P0 LDGSTS.E.BYPASS.LTC128B.128 [R251+0x7100], [R20.64+0x100], !P3 ;  /* 0x0710010014fb0fae */ /* 0x0009e2000d901d5e */
[----:B------:R-:W-:Y:S01]  /*87c0*/  PLOP3.LUT P0, PT, PT, PT, UP0, 0x80, 0x0 ;  /* 0x000000000000781c */ /* 0x000fe20003f0f008 */
[C---:B-1----:R-:W-:Y:S06]  /*87d0*/  HMMA.16816.F32.BF16 R4, R48.reuse, R8, RZ ;  /* 0x000000083004723c */ /* 0x042fec00000418ff */
[----:B------:R4:W-:Y:S01]  /*87e0*/  @P6 LDGSTS.E.BYPASS.LTC128B.128 [R251+0xa100], [R20.64+0x180], !P2 ;  /* 0x0a10018014fb6fae */ /* 0x0009e2000d101d5e */
[----:B------:R-:W-:Y:S01]  /*87f0*/  PLOP3.LUT P6, PT, PT, PT, UP0, 0x80, 0x0 ;  /* 0x000000000000781c */ /* 0x000fe20003fcf008 */
[C---:B------:R-:W-:Y:S06]  /*8800*/  HMMA.16816.F32.BF16 R8, R48.reuse, R10, RZ ;  /* 0x0000000a3008723c */ /* 0x040fec00000418ff */
[----:B------:R1:W-:Y:S01]  /*8810*/  @P0 LDGSTS.E.BYPASS.LTC128B.128 [R251+0x2100], [R36.64], !P5 ;  /* 0x0210000024fb0fae */ /* 0x0003e2000e901d5e */
[----:B------:R-:W-:Y:S01]  /*8820*/  PLOP3.LUT P0, PT, PT, PT, UP0, 0x80, 0x0 ;  /* 0x000000000000781c */ /* 0x000fe20003f0f008 */
[----:B------:R-:W-:Y:S01]  /*8830*/  UISETP.GE.AND UP0, UPT, UR16, 0x1, UPT ;  /* 0x000000011000788c */ /* 0x000fe2000bf06270 */
[C---:B---3--:R-:W-:Y:S05]  /*8840*/  HMMA.16816.F32.BF16 R12, R48.reuse, R16, RZ ;  /* 0x00000010300c723c */ /* 0x048fea00000418ff */
[----:B------:R1:W-:Y:S01]  /*8850*/  @P6 LDGSTS.E.BYPASS.LTC128B.128 [R251+0x5100], [R36.64+0x80], !P4 ;  /* 0x0510008024fb6fae */ /* 0x0003e2000e101d5e */
[----:B------:R-:W-:Y:S02]  /*8860*/  PLOP3.LUT P6, PT, PT, PT, UP0, 0x80, 0x0 ;  /* 0x000000000000781c */ /* 0x000fe40003fcf008 */
[C---:B------:R-:W-:Y:S02]  /*8870*/  HMMA.16816.F32.BF16 R16, R48.reuse, R18, RZ ;  /* 0x000000123010723c */ /* 0x040fe400000418ff */
[----:B------:R-:W-:Y:S02]  /*8880*/  @UP0 UIMAD.WIDE.U32 UR18, UR24, UR4, URZ ;  /* 0x00000004181202a5 */ /* 0x000fe4000f8e003f */
[----:B------:R-:W-:Y:S01]  /*8890*/  @UP0 USHF.R.S32.HI UR17, URZ, 0x1f, UR24 ;  /* 0x0000001f3f110899 */ /* 0x000fe20008011418 */
[----:B------:R1:W-:Y:S01]  /*88a0*/  @P1 LDGSTS.E.BYPASS.LTC128B.128 [R251+0x8100], [R36.64+0x100], !P3 ;  /* 0x0810010024fb1fae */ /* 0x0003e2000d901d5e */
[----:B------:R-:W-:Y:S02]  /*88b0*/  PLOP3.LUT P1, PT, PT, PT, UP0, 0x80, 0x0 ;  /* 0x000000000000781c */ /* 0x000fe40003f2f008 */
[C---:B----4-:R-:W-:Y:S01]  /*88c0*/  HMMA.16816.F32.BF16 R20, R48.reuse, R24, RZ ;  /* 0x000000183014723c */ /* 0x050fe200000418ff */
[----:B------:R-:W-:Y:S04]  /*88d0*/  @UP0 UIMAD UR17, UR17, UR4, URZ ;  /* 0x00000004111102a4 */ /* 0x000fe8000f8e023f */
[----:B------:R1:W-:Y:S01]  /*88e0*/  @P0 LDGSTS.E.BYPASS.LTC128B.128 [R251+0xb100], [R36.64+0x180], !P2 ;  /* 0x0b10018024fb0fae */ /* 0x0003e2000d101d5e */
[----:B------:R-:W-:Y:S01]  /*88f0*/  PLOP3.LUT P0, PT, PT, PT, UP0, 0x80, 0x0 ;  /* 0x000000000000781c */ /* 0x000fe20003f0f008 */
[----:B------:R-:W-:Y:S01]  /*8900*/  @UP0 UIMAD UR17, UR24, UR5, UR17 ;  /* 0x00000005181102a4 */ /* 0x000fe2000f8e0211 */
[C---:B------:R-:W-:Y:S03]  /*8910*/  HMMA.16816.F32.BF16 R24, R48.reuse, R26, RZ ;  /* 0x0000001a3018723c */ /* 0x040fe600000418ff */
[----:B------:R-:W-:Y:S02]  /*8920*/  @UP0 UIADD3 UR17, UR19, UR17, URZ ;  /* 0x0000001113110290 */ /* 0x000fe4000fffe03f */
[----:B------:R-:W0:Y:S02]  /*8930*/  LDGDEPBAR ;  /* 0x00000000000079af */ /* 0x000e240000000000 */
[----:B------:R-:W-:Y:S01]  /*8940*/  @UP0 UIMAD UR17, UR17, 0x60, URZ ;  /* 0x00000060111108a4 */ /* 0x000fe2000f8e023f */
[C---:B------:R-:W-:Y:S08]  /*8950*/  HMMA.16816.F32.BF16 R28, R48.reuse, R32, RZ ;  /* 0x00000020301c723c */ /* 0x040ff000000418ff */
[C---:B------:R-:W-:Y:S08]  /*8960*/  HMMA.16816.F32.BF16 R32, R48.reuse, R34, RZ ;  /* 0x000000223020723c */ /* 0x040ff000000418ff */
[C---:B-1----:R-:W-:Y:S08]  /*8970*/  HMMA.16816.F32.BF16 R36, R48.reuse, R40, RZ ;  /* 0x000000283024723c */ /* 0x042ff000000418ff */
[C---:B------:R-:W-:Y:S08]  /*8980*/  HMMA.16816.F32.BF16 R40, R48.reuse, R42, RZ ;  /* 0x0000002a3028723c */ /* 0x040ff000000418ff */
[C---:B------:R-:W-:Y:S08]  /*8990*/  HMMA.16816.F32.BF16 R44, R48.reuse, R184, RZ ;  /* 0x000000b8302c723c */ /* 0x040ff000000418ff */
        /* <DEDUP_REMOVED lines=10> */
[----:B------:R-:W3:Y:S07]  /*8a40*/  LDSM.16.M88.4 R200, [R222+0xd100] ;  /* 0x00d10000dec8783b */ /* 0x000eee0000000200 */
[C---:B------:R-:W-:Y:S08]  /*8a50*/  HMMA.16816.F32.BF16 R28, R188.reuse, R204, R28 ;  /* 0x000000ccbc1c723c */ /* 0x040ff0000004181c */
[C---:B------:R-:W-:Y:S01]  /*8a60*/  HMMA.16816.F32.BF16 R32, R188.reuse, R206, R32 ;  /* 0x000000cebc20723c */ /* 0x040fe20000041820 */
[----:B------:R-:W2:Y:S07]  /*8a70*/  LDSM.16.M88.4 R204, [R222+0xd900] ;  /* 0x00d90000decc783b */ /* 0x000eae0000000200 */
[C---:B------:R-:W-:Y:S08]  /*8a80*/  HMMA.16816.F32.BF16 R36, R188.reuse, R208, R36 ;  /* 0x000000d0bc24723c */ /* 0x040ff00000041824 */
[C---:B------:R-:W-:Y:S01]  /*8a90*/  HMMA.16816.F32.BF16 R40, R188.reuse, R210, R40 ;  /* 0x000000d2bc28723c */ /* 0x040fe20000041828 */
[----:B------:R-:W-:Y:S07]  /*8aa0*/  LDSM.16.M88.4 R208, [R222+0xe900] ;  /* 0x00e90000ded0783b */ /* 0x000fee0000000200 */
[C---:B------:R-:W-:Y:S01]  /*8ab0*/  HMMA.16816.F32.BF16 R44, R188.reuse, R212, R44 ;  /* 0x000000d4bc2c723c */ /* 0x040fe2000004182c */
[----:B------:R-:W4:Y:S07]  /*8ac0*/  LDL.64 R212, [R1+0x28] ;  /* 0x0000280001d47983 */ /* 0x000f2e0000100a00 */
        /* <DEDUP_REMOVED lines=248> */
[C---:B------:R-:W-:Y:S01]  /*9a50*/  HMMA.16816.F32.BF16 R16, R200.reuse, R186, R16 ;  /* 0x000000bac810723c */ /* 0x040fe20000041810 */
[----:B------:R-:W2:Y:S03]  /*9a60*/  LDL R186, [R1+0x18] ;  /* 0x0000180001ba7983 */ /* 0x000ea60000100800 */
        /* <DEDUP_REMOVED lines=14> */
[----:B------:R3:W-:Y:S01]  /*9b50*/  MUFU.TANH R190, R12 ;  /* 0x0000000c00be7308 */ /* 0x0007e20000002400 */
[----:B------:R-:W-:Y:S02]  /*9b60*/  FMUL.FTZ R17, R17, c[0x0][0x320] ;  /* 0x0000c80011117a20 */ /* 0x000fe40000410000 */
[----:B------:R-:W-:Y:S02]  /*9b70*/  FMUL.FTZ R14, R14, c[0x0][0x320] ;  /* 0x0000c8000e0e7a20 */ /* 0x000fe40000410000 */
[----:B------:R-:W-:Y:S02]  /*9b80*/  FMUL.FTZ R15, R15, c[0x0][0x320] ;  /* 0x0000c8000f0f7a20 */ /* 0x000fe40000410000 */
[----:B------:R-:W-:Y:S03]  /*9b90*/  FMUL.FTZ R18, R18, c[0x0][0x320] ;  /* 0x0000c80012127a20 */ /* 0x000fe60000410000 */
[----:B------:R4:W-:Y:S10]  /*9ba0*/  MUFU.TANH R191, R13 ;  /* 0x0000000d00bf7308 */ /* 0x0009f40000002400 */
[----:B------:R-:W-:Y:S01]  /*9bb0*/  MUFU.TANH R205, R6 ;  /* 0x0000000600cd7308 */ /* 0x000fe20000002400 */
[----:B---3--:R3:W2:Y:S09]  /*9bc0*/  LDL R12, [R1+0x14] ;  /* 0x00001400010c7983 */ /* 0x0086b20000100800 */
[----:B------:R1:W1:Y:S01]  /*9bd0*/  MUFU.TANH R204, R7 ;  /* 0x0000000700cc7308 */ /* 0x0002620000002400 */
[----:B----4-:R-:W2:Y:S09]  /*9be0*/  LDL R13, [R1+0x10] ;  /* 0x00001000010d7983 */ /* 0x010eb20000100800 */
[----:B------:R4:W2:Y:S10]  /*9bf0*/  MUFU.TANH R189, R8 ;  /* 0x0000000800bd7308 */ /* 0x0008b40000002400 */
[----:B------:R3:W2:Y:S01]  /*9c00*/  MUFU.TANH R188, R9 ;  /* 0x0000000900bc7308 */ /* 0x0006a20000002400 */
[----:B-1----:R-:W1:Y:S09]  /*9c10*/  LDSM.16.M88.4 R4, [R221+0xa000] ;  /* 0x00a00000dd04783b */ /* 0x002e720000000200 */
[----:B------:R-:W1:Y:S01]  /*9c20*/  MUFU.TANH R185, R10 ;  /* 0x0000000a00b97308 */ /* 0x000e620000002400 */
[----:B----4-:R-:W-:Y:S01]  /*9c30*/  IMAD.U32 R8, RZ, RZ, UR18 ;  /* 0x00000012ff087e24 */ /* 0x010fe2000f8e00ff */
[----:B------:R-:W-:Y:S08]  /*9c40*/  @UP0 USHF.L.U64.HI UR18, UR4, 0x6, UR5 ;  /* 0x0000000604120899 */ /* 0x000ff00008010205 */
[----:B------:R4:W1:Y:S01]  /*9c50*/  MUFU.TANH R184, R11 ;  /* 0x0000000b00b87308 */ /* 0x0008620000002400 */
[----:B---3--:R-:W-:Y:S09]  /*9c60*/  MOV R9, UR19 ;  /* 0x0000001300097c02 */ /* 0x008ff20008000f00 */
[----:B------:R3:W-:Y:S10]  /*9c70*/  MUFU.TANH R197, R19 ;  /* 0x0000001300c57308 */ /* 0x0007f40000002400 */
[----:B------:R-:W-:Y:S01]  /*9c80*/  MUFU.TANH R195, R17 ;  /* 0x0000001100c37308 */ /* 0x000fe20000002400 */
[C---:B-1----:R-:W-:Y:S09]  /*9c90*/  HMMA.16816.F32.BF16 R20, R200.reuse, R4, R20 ;  /* 0x00000004c814723c */ /* 0x042ff20000041814 */
[----:B------:R1:W-:Y:S03]  /*9ca0*/  MUFU.TANH R194, R16 ;  /* 0x0000001000c27308 */ /* 0x0003e60000002400 */
[----:B------:R-:W-:Y:S01]  /*9cb0*/  @P1 MOV R4, R132 ;  /* 0x0000008400041202 */ /* 0x000fe20000000f00 */
[C---:B------:R-:W-:Y:S03]  /*9cc0*/  HMMA.16816.F32.BF16 R24, R200.reuse, R6, R24 ;  /* 0x00000006c818723c */ /* 0x040fe60000041818 */
[----:B------:R-:W-:Y:S01]  /*9cd0*/  @P1 IMAD.MOV.U32 R5, RZ, RZ, R213 ;  /* 0x000000ffff051224 */ /* 0x000fe200078e00d5 */
[----:B------:R-:W-:Y:S03]  /*9ce0*/  PLOP3.LUT P1, PT, PT, PT, UP0, 0x80, 0x0 ;  /* 0x000000000000781c */ /* 0x000fe60003f2f008 */
[----:B------:R-:W-:Y:S01]  /*9cf0*/  @P6 IMAD.WIDE.U32 R4, R8, 0x60, R4 ;  /* 0x0000006008046825 */ /* 0x000fe200078e0004 */
[----:B------:R-:W-:Y:S01]  /*9d00*/  PLOP3.LUT P6, PT, PT, PT, UP0, 0x80, 0x0 ;  /* 0x000000000000781c */ /* 0x000fe20003fcf008 */
[----:B----4-:R-:W4:Y:S01]  /*9d10*/  LDSM.16.M88.4 R8, [R221+0xa800] ;  /* 0x00a80000dd08783b */ /* 0x010f220000000200 */
[----:B------:R-:W-:Y:S02]  /*9d20*/  MUFU.TANH R192, R14 ;  /* 0x0000000e00c07308 */ /* 0x000fe40000002400 */
[----:B------:R-:W-:Y:S01]  /*9d30*/  @P0 IMAD.SHL.U32 R0, R4, 0x2, RZ ;  /* 0x0000000204000824 */ /* 0x000fe200078e00ff */
[----:B------:R-:W-:Y:S01]  /*9d40*/  PLOP3.LUT P0, PT, PT, PT, UP0, 0x80, 0x0 ;  /* 0x000000000000781c */ /* 0x000fe20003f0f008 */
[----:B------:R-:W-:Y:S03]  /*9d50*/  FMUL.FTZ R20, R20, c[0x0][0x320] ;  /* 0x0000c80014147a20 */ /* 0x000fe60000410000 */
[----:B------:R-:W-:Y:S01]  /*9d60*/  @P1 IADD3 R2, R5, UR17, RZ ;  /* 0x0000001105021c10 */ /* 0x000fe2000fffe0ff */
[----:B------:R-:W-:Y:S01]  /*9d70*/  UIMAD UR17, UR16, -0x60, URZ ;  /* 0xffffffa0101178a4 */ /* 0x000fe2000f8e023f */
[----:B------:R-:W-:Y:S01]  /*9d80*/  PLOP3.LUT P1, PT, PT, PT, UP0, 0x80, 0x0 ;  /* 0x000000000000781c */ /* 0x000fe20003f2f008 */
[----:B------:R1:W-:Y:S01]  /*9d90*/  MUFU.TANH R198, R20 ;  /* 0x0000001400c67308 */ /* 0x0003e20000002400 */
[----:B------:R-:W-:Y:S01]  /*9da0*/  @P6 IADD3 R5, P6, R0, 0x80, RZ ;  /* 0x0000008000056810 */ /* 0x000fe20007fde0ff */
[----:B------:R-:W-:Y:S02]  /*9db0*/  FMUL.FTZ R21, R21, c[0x0][0x320] ;  /* 0x0000c80015157a20 */ /* 0x000fe40000410000 */
[----:B------:R-:W-:Y:S02]  /*9dc0*/  FMUL.FTZ R22, R22, c[0x0][0x320] ;  /* 0x0000c80016167a20 */ /* 0x000fe40000410000 */
[----:B------:R-:W-:Y:S01]  /*9dd0*/  @P0 SHF.L.U64.HI R2, R4, 0x1, R2 ;  /* 0x0000000104020819 */ /* 0x000fe20000010202 */
[----:B------:R-:W-:Y:S01]  /*9de0*/  FMUL.FTZ R23, R23, c[0x0][0x320] ;  /* 0x0000c80017177a20 */ /* 0x000fe20000410000 */
[----:B------:R-:W-:Y:S01]  /*9df0*/  PLOP3.LUT P0, PT, PT, PT, UP0, 0x80, 0x0 ;  /* 0x000000000000781c */ /* 0x000fe20003f0f008 */
[----:B------:R-:W-:Y:S01]  /*9e00*/  FMUL.FTZ R26, R26, c[0x0][0x320] ;  /* 0x0000c8001a1a7a20 */ /* 0x000fe20000410000 */
[----:B------:R-:W1:Y:S01]  /*9e10*/  MUFU.TANH R193, R15 ;  /* 0x0000000f00c17308 */ /* 0x000e620000002400 */
[----:B------:R-:W-:Y:S01]  /*9e20*/  FMUL.FTZ R24, R24, c[0x0][0x320] ;  /* 0x0000c80018187a20 */ /* 0x000fe20000410000 */
[----:B------:R-:W-:Y:S01]  /*9e30*/  @P1 IADD3 R132, P1, R5, c[0x0][0x1c8], RZ ;  /* 0x0000720005841a10 */ /* 0x000fe20007f3e0ff */
[----:B------:R-:W-:Y:S01]  /*9e40*/  FMUL.FTZ R25, R25, c[0x0][0x320] ;  /* 0x0000c80019197a20 */ /* 0x000fe20000410000 */
[----:B------:R-:W1:Y:S01]  /*9e50*/  LDSM.16.M88.4 R4, [R221+0xb000] ;  /* 0x00b00000dd04783b */ /* 0x000e620000000200 */
[----:B------:R-:W-:Y:S05]  /*9e60*/  FMUL.FTZ R27, R27, c[0x0][0x320] ;  /* 0x0000c8001b1b7a20 */ /* 0x000fea0000410000 */
[----:B------:R-:W-:Y:S05]  /*9e70*/  MUFU.TANH R26, R26 ;  /* 0x0000001a001a7308 */ /* 0x000fea0000002400 */
[--C-:B---3--:R-:W-:Y:S02]  /*9e80*/  @P0 IADD3.X R19, RZ, c[0x0][0x1cc], R2.reuse, P1, P6 ;  /* 0x00007300ff130a10 */ /* 0x108fe40000fec402 */
[----:B------:R-:W-:Y:S01]  /*9e90*/  PLOP3.LUT P6, PT, PT, PT, UP0, 0x80, 0x0 ;  /* 0x000000000000781c */ /* 0x000fe20003fcf008 */
[C---:B----4-:R-:W-:Y:S01]  /*9ea0*/  HMMA.16816.F32.BF16 R28, R200.reuse, R8, R28 ;  /* 0x00000008c81c723c */ /* 0x050fe2000004181c */
[----:B------:R-:W-:Y:S01]  /*9eb0*/  PLOP3.LUT P1, PT, PT, PT, UP0, 0x80, 0x0 ;  /* 0x000000000000781c */ /* 0x000fe20003f2f008 */
[----:B------:R-:W-:Y:S01]  /*9ec0*/  MUFU.TANH R199, R21 ;  /* 0x0000001500c77308 */ /* 0x000fe20000002400 */
[----:B------:R-:W-:Y:S05]  /*9ed0*/  PLOP3.LUT P0, PT, PT, PT, UP0, 0x80, 0x0 ;  /* 0x000000000000781c */ /* 0x000fea0003f0f008 */
[C---:B------:R-:W-:Y:S04]  /*9ee0*/  HMMA.16816.F32.BF16 R32, R200.reuse, R10, R32 ;  /* 0x0000000ac820723c */ /* 0x040fe80000041820 */
[----:B-1----:R-:W-:Y:S01]  /*9ef0*/  @P6 IADD3 R16, P6, R0, 0x100, RZ ;  /* 0x0000010000106810 */ /* 0x002fe20007fde0ff */
[----:B------:R1:W-:Y:S03]  /*9f00*/  MUFU.TANH R135, R22 ;  /* 0x0000001600877308 */ /* 0x0003e60000002400 */
[----:B------:R-:W-:Y:S07]  /*9f10*/  @P1 IADD3 R16, P1, R16, c[0x0][0x1c8], RZ ;  /* 0x0000720010101a10 */ /* 0x000fee0007f3e0ff */
[----:B------:R3:W-:Y:S01]  /*9f20*/  MUFU.TANH R133, R23 ;  /* 0x0000001700857308 */ /* 0x0007e20000002400 */
[----:B------:R-:W-:Y:S01]  /*9f30*/  FMUL.FTZ R28, R28, c[0x0][0x320] ;  /* 0x0000c8001c1c7a20 */ /* 0x000fe20000410000 */
[C---:B------:R-:W-:Y:S03]  /*9f40*/  HMMA.16816.F32.BF16 R36, R200.reuse, R4, R36 ;  /* 0x00000004c824723c */ /* 0x040fe60000041824 */
[----:B------:R-:W-:Y:S01]  /*9f50*/  FMUL.FTZ R29, R29, c[0x0][0x320] ;  /* 0x0000c8001d1d7a20 */ /* 0x000fe20000410000 */
[--C-:B------:R-:W-:Y:S01]  /*9f60*/  @P0 IADD3.X R17, RZ, c[0x0][0x1cc], R2.reuse, P1, P6 ;  /* 0x00007300ff110a10 */ /* 0x100fe20000fec402 */
[----:B------:R-:W-:Y:S01]  /*9f70*/  FMUL.FTZ R30, R30, c[0x0][0x320] ;  /* 0x0000c8001e1e7a20 */ /* 0x000fe20000410000 */
[----:B------:R-:W-:Y:S01]  /*9f80*/  PLOP3.LUT P6, PT, PT, PT, UP0, 0x80, 0x0 ;  /* 0x000000000000781c */ /* 0x000fe20003fcf008 */
[----:B------:R-:W-:Y:S01]  /*9f90*/  IMAD.U32 R4, RZ, RZ, UR13 ;  /* 0x0000000dff047e24 */ /* 0x000fe2000f8e00ff */
[C---:B------:R-:W-:Y:S01]  /*9fa0*/  HMMA.16816.F32.BF16 R40, R200.reuse, R6, R40 ;  /* 0x00000006c828723c */ /* 0x040fe20000041828 */
[----:B------:R-:W-:Y:S01]  /*9fb0*/  PLOP3.LUT P0, PT, PT, PT, UP1, 0x80, 0x0 ;  /* 0x000000000000781c */ /* 0x000fe20003f0f018 */
[----:B------:R-:W4:Y:S01]  /*9fc0*/  MUFU.TANH R196, R18 ;  /* 0x0000001200c47308 */ /* 0x000f220000002400 */
[----:B------:R-:W-:Y:S01]  /*9fd0*/  PLOP3.LUT P1, PT, PT, PT, UP0, 0x80, 0x0 ;  /* 0x000000000000781c */ /* 0x000fe20003f2f008 */
[----:B------:R-:W-:Y:S02]  /*9fe0*/  FMUL.FTZ R32, R32, c[0x0][0x320] ;  /* 0x0000c80020207a20 */ /* 0x000fe40000410000 */
[----:B------:R-:W-:Y:S02]  /*9ff0*/  FMUL.FTZ R31, R31, c[0x0][0x320] ;  /* 0x0000c8001f1f7a20 */ /* 0x000fe40000410000 */
[----:B------:R-:W-:Y:S04]  /*a000*/  FMUL.FTZ R33, R33, c[0x0][0x320] ;  /* 0x0000c80021217a20 */ /* 0x000fe80000410000 */
[----:B------:R-:W-:Y:S01]  /*a010*/  @P6 IADD3 R8, P6, R0, 0x180, RZ ;  /* 0x0000018000086810 */ /* 0x000fe20007fde0ff */
[----:B------:R4:W2:Y:S01]  /*a020*/  MUFU.TANH R18, R24 ;  /* 0x0000001800127308 */ /* 0x0008a20000002400 */
[----:B------:R-:W-:Y:S02]  /*a030*/  FMUL.FTZ R35, R35, c[0x0][0x320] ;  /* 0x0000c80023237a20 */ /* 0x000fe40000410000 */
[----:B------:R-:W-:Y:S01]  /*a040*/  @P1 IADD3 R20, P1, R8, c[0x0][0x1c8], RZ ;  /* 0x0000720008141a10 */ /* 0x000fe20007f3e0ff */
[----:B------:R-:W-:Y:S01]  /*a050*/  FMUL.FTZ R36, R36, c[0x0][0x320] ;  /* 0x0000c80024247a20 */ /* 0x000fe20000410000 */
[----:B------:R-:W4:Y:S01]  /*a060*/  LDSM.16.M88.4 R8, [R221+0xb800] ;  /* 0x00b80000dd08783b */ /* 0x000f220000000200 */
[----:B------:R-:W-:Y:S04]  /*a070*/  DEPBAR.LE SB0, 0x0 ;  /* 0x000080000000791a */ /* 0x000fe80000000000 */
[----:B------:R-:W-:Y:S01]  /*a080*/  MUFU.TANH R36, R36 ;  /* 0x0000002400247308 */ /* 0x000fe20000002400 */
[----:B-1----:R-:W-:Y:S02]  /*a090*/  FMUL.FTZ R22, R38, c[0x0][0x320] ;  /* 0x0000c80026167a20 */ /* 0x002fe40000410000 */
[----:B------:R-:W-:Y:S01]  /*a0a0*/  BAR.SYNC.DEFER_BLOCKING 0x0 ;  /* 0x0000000000007b1d */ /* 0x000fe20000010000 */
[----:B------:R-:W-:Y:S02]  /*a0b0*/  FMUL.FTZ R21, R37, c[0x0][0x320] ;  /* 0x0000c80025157a20 */ /* 0x000fe40000410000 */
[----:B---3--:R-:W-:Y:S02]  /*a0c0*/  FMUL.FTZ R23, R40, c[0x0][0x320] ;  /* 0x0000c80028177a20 */ /* 0x008fe40000410000 */
[----:B------:R-:W-:Y:S02]  /*a0d0*/  FMUL.FTZ R39, R39, c[0x0][0x320] ;  /* 0x0000c80027277a20 */ /* 0x000fe40000410000 */
[----:B------:R-:W-:Y:S02]  /*a0e0*/  FMUL.FTZ R42, R42, c[0x0][0x320] ;  /* 0x0000c8002a2a7a20 */ /* 0x000fe40000410000 */
[----:B------:R-:W-:Y:S02]  /*a0f0*/  FMUL.FTZ R43, R43, c[0x0][0x320] ;  /* 0x0000c8002b2b7a20 */ /* 0x000fe40000410000 */
[----:B----4-:R-:W-:Y:S02]  /*a100*/  FMUL.FTZ R24, R41, c[0x0][0x320] ;  /* 0x0000c80029187a20 */ /* 0x010fe40000410000 */
[----:B------:R-:W-:Y:S01]  /*a110*/  FMUL.FTZ R34, R34, c[0x0][0x320] ;  /* 0x0000c80022227a20 */ /* 0x000fe20000410000 */
[C---:B------:R-:W-:Y:S01]  /*a120*/  HMMA.16816.F32.BF16 R44, R200.reuse, R8, R44 ;  /* 0x00000008c82c723c */ /* 0x040fe2000004182c */
[----:B------:R-:W-:Y:S07]  /*a130*/  MUFU.TANH R39, R39 ;  /* 0x0000002700277308 */ /* 0x000fee0000002400 */
[----:B------:R-:W-:Y:S03]  /*a140*/  HMMA.16816.F32.BF16 R48, R200, R10, R48 ;  /* 0x0000000ac830723c */ /* 0x000fe60000041830 */
[----:B------:R-:W1:Y:S10]  /*a150*/  MUFU.TANH R25, R25 ;  /* 0x0000001900197308 */ /* 0x000e740000002400 */
[----:B------:R-:W3:Y:S03]  /*a160*/  MUFU.TANH R28, R28 ;  /* 0x0000001c001c7308 */ /* 0x000ee60000002400 */
[----:B------:R-:W-:Y:S02]  /*a170*/  FMUL.FTZ R44, R44, c[0x0][0x320] ;  /* 0x0000c8002c2c7a20 */ /* 0x000fe40000410000 */
[----:B------:R-:W-:Y:S02]  /*a180*/  FMUL.FTZ R45, R45, c[0x0][0x320] ;  /* 0x0000c8002d2d7a20 */ /* 0x000fe40000410000 */
[----:B------:R-:W-:Y:S02]  /*a190*/  FMUL.FTZ R47, R47, c[0x0][0x320] ;  /* 0x0000c8002f2f7a20 */ /* 0x000fe40000410000 */
[----:B------:R-:W-:Y:S01]  /*a1a0*/  FMUL.FTZ R46, R46, c[0x0][0x320] ;  /* 0x0000c8002e2e7a20 */ /* 0x000fe20000410000 */
[----:B------:R-:W4:Y:S01]  /*a1b0*/  MUFU.TANH R29, R29 ;  /* 0x0000001d001d7308 */ /* 0x000f220000002400 */
[----:B------:R-:W-:Y:S02]  /*a1c0*/  FMUL.FTZ R49, R49, c[0x0][0x320] ;  /* 0x0000c80031317a20 */ /* 0x000fe40000410000 */
[----:B------:R-:W-:Y:S02]  /*a1d0*/  FMUL.FTZ R48, R48, c[0x0][0x320] ;  /* 0x0000c80030307a20 */ /* 0x000fe40000410000 */
[----:B------:R-:W-:Y:S05]  /*a1e0*/  FMUL.FTZ R51, R51, c[0x0][0x320] ;  /* 0x0000c80033337a20 */ /* 0x000fea0000410000 */
[----:B------:R-:W1:Y:S10]  /*a1f0*/  MUFU.TANH R27, R27 ;  /* 0x0000001b001b7308 */ /* 0x000e740000002400 */
[----:B------:R-:W1:Y:S10]  /*a200*/  MUFU.TANH R30, R30 ;  /* 0x0000001e001e7308 */ /* 0x000e740000002400 */
[----:B------:R-:W1:Y:S10]  /*a210*/  MUFU.TANH R32, R32 ;  /* 0x0000002000207308 */ /* 0x000e740000002400 */
[----:B------:R-:W1:Y:S10]  /*a220*/  MUFU.TANH R31, R31 ;  /* 0x0000001f001f7308 */ /* 0x000e740000002400 */
[----:B------:R-:W1:Y:S01]  /*a230*/  MUFU.TANH R33, R33 ;  /* 0x0000002100217308 */ /* 0x000e620000002400 */
[----:B--2---:R-:W-:Y:S01]  /*a240*/  @P0 IMAD.MOV.U32 R12, RZ, RZ, R13 ;  /* 0x000000ffff0c0224 */ /* 0x004fe200078e000d */
[----:B------:R-:W-:Y:S08]  /*a250*/  PLOP3.LUT P0, PT, PT, PT, UP0, 0x80, 0x0 ;  /* 0x000000000000781c */ /* 0x000ff00003f0f008 */
[----:B------:R-:W2:Y:S01]  /*a260*/  MUFU.TANH R35, R35 ;  /* 0x0000002300237308 */ /* 0x000ea20000002400 */
[----:B------:R-:W1:Y:S09]  /*a270*/  SHFL.IDX PT, R14, R12, RZ, 0x1c1f ;  /* 0x001c1fff0c0e7589 */ /* 0x000e7200000e0000 */
[----:B------:R-:W1:Y:S01]  /*a280*/  MUFU.TANH R34, R34 ;  /* 0x0000002200227308 */ /* 0x000e620000002400 */
[----:B------:R1:W2:Y:S01]  /*a290*/  SHFL.IDX PT, R13, R12, 0x1, 0x1c1f ;  /* 0x003c1f000c0d7f89 */ /* 0x0002a200000e0000 */
[----:B------:R-:W-:Y:S02]  /*a2a0*/  @P0 IADD3.X R15, RZ, c[0x0][0x1cc], R2, P1, P6 ;  /* 0x00007300ff0f0a10 */ /* 0x000fe40000fec402 */
[----:B------:R-:W-:Y:S02]  /*a2b0*/  PLOP3.LUT P1, PT, PT, PT, UP0, 0x80, 0x0 ;  /* 0x000000000000781c */ /* 0x000fe40003f2f008 */
[----:B------:R-:W-:Y:S02]  /*a2c0*/  PLOP3.LUT P0, PT, PT, PT, UP0, 0x80, 0x0 ;  /* 0x000000000000781c */ /* 0x000fe40003f0f008 */
[----:B------:R-:W-:Y:S02]  /*a2d0*/  PLOP3.LUT P6, PT, PT, PT, UP0, 0x80, 0x0 ;  /* 0x000000000000781c */ /* 0x000fe40003fcf008 */
[----:B------:R-:W2:Y:S10]  /*a2e0*/  MUFU.TANH R22, R22 ;  /* 0x0000001600167308 */ /* 0x000eb40000002400 */
[----:B------:R-:W3:Y:S01]  /*a2f0*/  MUFU.TANH R21, R21 ;  /* 0x0000001500157308 */ /* 0x000ee20000002400 */
[----:B-1----:R-:W-:Y:S02]  /*a300*/  @P1 IADD3 R12, P1, R0, c[0x0][0x1c8], RZ ;  /* 0x00007200000c1a10 */ /* 0x002fe40007f3e0ff */
[----:B------:R-:W-:Y:S01]  /*a310*/  MOV R0, UR17 ;  /* 0x0000001100007c02 */ /* 0x000fe20008000f00 */
[----:B------:R-:W-:Y:S03]  /*a320*/  @UP0 USHF.L.U32 UR17, UR4, 0x6, URZ ;  /* 0x0000000604110899 */ /* 0x000fe6000800063f */
[----:B------:R-:W-:Y:S03]  /*a330*/  IADD3 R0, -R186, 0x1, R0 ;  /* 0x00000001ba007810 */ /* 0x000fe60007ffe100 */
[----:B------:R-:W-:Y:S01]  /*a340*/  MUFU.TANH R44, R44 ;  /* 0x0000002c002c7308 */ /* 0x000fe20000002400 */
[----:B------:R-:W-:Y:S01]  /*a350*/  IADD3 R0, -R4, UR12, R0 ;  /* 0x0000000c04007c10 */ /* 0x000fe2000fffe100 */
[----:B------:R-:W-:Y:S02]  /*a360*/  @P6 IMAD.MOV.U32 R4, RZ, RZ, R12 ;  /* 0x000000ffff046224 */ /* 0x000fe400078e000c */
[----:B------:R-:W-:Y:S02]  /*a370*/  @P0 IADD3.X R5, R2, c[0x0][0x1cc], RZ, P1, !PT ;  /* 0x0000730002050a10 */ /* 0x000fe40000ffe4ff */
[----:B------:R-:W-:Y:S01]  /*a380*/  PLOP3.LUT P1, PT, PT, PT, UP0, 0x80, 0x0 ;  /* 0x000000000000781c */ /* 0x000fe20003f2f008 */
[C---:B------:R-:W-:Y:S01]  /*a390*/  IMAD.IADD R2, R0.reuse, 0x1, R14 ;  /* 0x0000000100027824 */ /* 0x040fe200078e020e */
[----:B------:R-:W-:Y:S02]  /*a3a0*/  PLOP3.LUT P0, PT, PT, PT, UP0, 0x80, 0x0 ;  /* 0x000000000000781c */ /* 0x000fe40003f0f008 */
[----:B------:R-:W-:Y:S01]  /*a3b0*/  MUFU.TANH R23, R23 ;  /* 0x0000001700177308 */ /* 0x000fe20000002400 */
[----:B--2---:R-:W-:Y:S08]  /*a3c0*/  IADD3 R0, R0, R13, RZ ;  /* 0x0000000d00007210 */ /* 0x004ff00007ffe0ff */
[----:B------:R-:W-:Y:S01]  /*a3d0*/  @!PT LDS RZ, [RZ] ;  /* 0x00000000fffff984 */ /* 0x000fe20000000800 */
[----:B------:R1:W-:Y:S01]  /*a3e0*/  @P1 LDGSTS.E.BYPASS.LTC128B.128 [R251+0xc100], [R4.64], !P5 ;  /* 0x0c10000004fb1fae */ /* 0x0003e2000e901d5e */
[----:B------:R-:W-:Y:S01]  /*a3f0*/  PLOP3.LUT P1, PT, PT, PT, UP0, 0x80, 0x0 ;  /* 0x000000000000781c */ /* 0x000fe20003f2f008 */
[----:B------:R-:W2:Y:S10]  /*a400*/  MUFU.TANH R24, R24 ;  /* 0x0000001800187308 */ /* 0x000eb40000002400 */
[----:B------:R-:W2:Y:S10]  /*a410*/  MUFU.TANH R49, R49 ;  /* 0x0000003100317308 */ /* 0x000eb40000002400 */
[----:B------:R-:W2:Y:S01]  /*a420*/  MUFU.TANH R45, R45 ;  /* 0x0000002d002d7308 */ /* 0x000ea20000002400 */
[----:B-1----:R-:W-:Y:S02]  /*a430*/  @P0 IADD3 R4, P6, R12, UR17, RZ ;  /* 0x000000110c040c10 */ /* 0x002fe4000ffde0ff */
[----:B------:R-:W-:Y:S07]  /*a440*/  ISETP.GT.AND P0, PT, R2, RZ, PT ;  /* 0x000000ff0200720c */ /* 0x000fee0003f04270 */
[----:B------:R-:W1:Y:S01]  /*a450*/  MUFU.TANH R48, R48 ;  /* 0x0000003000307308 */ /* 0x000e620000002400 */
[----:B------:R-:W-:Y:S02]  /*a460*/  FSEL R8, R207, -INF , P0 ;  /* 0xff800000cf087808 */ /* 0x000fe40000000000 */
[----:B------:R-:W-:Y:S02]  /*a470*/  ISETP.GT.AND P0, PT, R0, 0x1, PT ;  /* 0x000000010000780c */ /* 0x000fe40003f04270 */
[----:B------:R-:W-:Y:S02]  /*a480*/  FMNMX.FTZ R14, R8, R3, !PT ;  /* 0x00000003080e7209 */ /* 0x000fe40007810000 */
[----:B------:R-:W-:Y:S02]  /*a490*/  FSEL R12, R204, -INF , P0 ;  /* 0xff800000cc0c7808 */ /* 0x000fe40000000000 */
[----:B------:R-:W-:Y:S01]  /*a4a0*/  @P1 IADD3.X R5, R5, UR18, RZ, P6, !PT ;  /* 0x0000001205051c10 */ /* 0x000fe2000b7fe4ff */
[----:B------:R-:W1:Y:S01]  /*a4b0*/  MUFU.TANH R42, R42 ;  /* 0x0000002a002a7308 */ /* 0x000e620000002400 */
[----:B------:R-:W-:Y:S02]  /*a4c0*/  ISETP.GT.AND P6, PT, R2, 0x1, PT ;  /* 0x000000010200780c */ /* 0x000fe40003fc4270 */
[----:B------:R-:W-:Y:S02]  /*a4d0*/  ISETP.GT.AND P1, PT, R0, RZ, PT ;  /* 0x000000ff0000720c */ /* 0x000fe40003f24270 */
[----:B------:R-:W-:Y:S02]  /*a4e0*/  FSEL R7, R206, -INF , P6 ;  /* 0xff800000ce077808 */ /* 0x000fe40003000000 */
[C---:B------:R-:W-:Y:S02]  /*a4f0*/  ISETP.GT.AND P6, PT, R2.reuse, 0x8, PT ;  /* 0x000000080200780c */ /* 0x040fe40003fc4270 */
[----:B------:R-:W-:Y:S01]  /*a500*/  FSEL R10, R205, -INF , P1 ;  /* 0xff800000cd0a7808 */ /* 0x000fe20000800000 */
[----:B------:R-:W1:Y:S01]  /*a510*/  MUFU.TANH R43, R43 ;  /* 0x0000002b002b7308 */ /* 0x000e620000002400 */
[----:B------:R-:W-:Y:S02]  /*a520*/  ISETP.GT.AND P1, PT, R2, 0x9, PT ;  /* 0x000000090200780c */ /* 0x000fe40003f24270 */
[----:B------:R-:W-:Y:S02]  /*a530*/  FSEL R6, R189, -INF , P6 ;  /* 0xff800000bd067808 */ /* 0x000fe40003000000 */
[----:B------:R-:W-:Y:S02]  /*a540*/  FMNMX.FTZ R14, R7, R14, !PT ;  /* 0x0000000e070e7209 */ /* 0x000fe40007810000 */
[----:B------:R-:W-:Y:S02]  /*a550*/  ISETP.GT.AND P0, PT, R0, 0x8, PT ;  /* 0x000000080000780c */ /* 0x000fe40003f04270 */
[----:B------:R-:W-:Y:S01]  /*a560*/  FSEL R9, R188, -INF , P1 ;  /* 0xff800000bc097808 */ /* 0x000fe20000800000 */
[----:B------:R-:W-:Y:S01]  /*a570*/  MUFU.TANH R46, R46 ;  /* 0x0000002e002e7308 */ /* 0x000fe20000002400 */
[----:B------:R-:W-:Y:S02]  /*a580*/  ISETP.GT.AND P1, PT, R2, 0x10, PT ;  /* 0x000000100200780c */ /* 0x000fe40003f24270 */
        /* <DEDUP_REMOVED lines=17> */
[----:B------:R-:W-:Y:S02]  /*a6a0*/  FSEL R196, R196, -INF , P1 ;  /* 0xff800000c4c47808 */ /* 0x000fe40000800000 */
[C---:B------:R-:W-:Y:S02]  /*a6b0*/  ISETP.GT.AND P1, PT, R2.reuse, 0x21, PT ;  /* 0x000000210200780c */ /* 0x040fe40003f24270 */
[----:B------:R-:W-:Y:S02]  /*a6c0*/  FMNMX.FTZ R14, R191, R14, !PT ;  /* 0x0000000ebf0e7209 */ /* 0x000fe40007810000 */
[----:B------:R-:W-:Y:S02]  /*a6d0*/  FSEL R195, R195, -INF , P6 ;  /* 0xff800000c3c37808 */ /* 0x000fe40003000000 */
[C---:B------:R-:W-:Y:S02]  /*a6e0*/  ISETP.GT.AND P6, PT, R2.reuse, 0x20, PT ;  /* 0x000000200200780c */ /* 0x040fe40003fc4270 */
[----:B------:R-:W-:Y:S02]  /*a6f0*/  FSEL R199, R199, -INF , P1 ;  /* 0xff800000c7c77808 */ /* 0x000fe40000800000 */
[----:B------:R-:W-:Y:S02]  /*a700*/  ISETP.GT.AND P1, PT, R2, 0x28, PT ;  /* 0x000000280200780c */ /* 0x000fe40003f24270 */
[----:B------:R-:W-:Y:S02]  /*a710*/  FMNMX.FTZ R14, R194, R14, !PT ;  /* 0x0000000ec20e7209 */ /* 0x000fe40007810000 */
[----:B------:R-:W-:Y:S02]  /*a720*/  ISETP.GT.AND P0, PT, R0, 0x19, PT ;  /* 0x000000190000780c */ /* 0x000fe40003f04270 */
[----:B------:R-:W-:Y:S02]  /*a730*/  FSEL R198, R198, -INF , P6 ;  /* 0xff800000c6c67808 */ /* 0x000fe40003000000 */
[----:B------:R-:W-:Y:S02]  /*a740*/  FSEL R202, R18, -INF , P1 ;  /* 0xff80000012ca7808 */ /* 0x000fe40000800000 */
[----:B------:R-:W-:Y:S02]  /*a750*/  FMNMX.FTZ R18, R10, R134, !PT ;  /* 0x000000860a127209 */ /* 0x000fe40007810000 */
[----:B------:R-:W-:Y:S02]  /*a760*/  FMNMX.FTZ R14, R195, R14, !PT ;  /* 0x0000000ec30e7209 */ /* 0x000fe40007810000 */
[----:B------:R-:W-:Y:S02]  /*a770*/  FMNMX.FTZ R18, R12, R18, !PT ;  /* 0x000000120c127209 */ /* 0x000fe40007810000 */
[----:B------:R-:W-:Y:S02]  /*a780*/  FSEL R197, R197, -INF , P0 ;  /* 0xff800000c5c57808 */ /* 0x000fe40000000000 */
[----:B------:R-:W-:Y:S02]  /*a790*/  ISETP.GT.AND P0, PT, R0, 0x20, PT ;  /* 0x000000200000780c */ /* 0x000fe40003f04270 */
[----:B------:R-:W-:Y:S02]  /*a7a0*/  FMNMX.FTZ R14, R198, R14, !PT ;  /* 0x0000000ec60e7209 */ /* 0x000fe40007810000 */
[----:B------:R-:W-:Y:S02]  /*a7b0*/  ISETP.GT.AND P6, PT, R0, 0x21, PT ;  /* 0x000000210000780c */ /* 0x000fe40003fc4270 */
[----:B------:R-:W-:Y:S02]  /*a7c0*/  FSEL R200, R135, -INF , P0 ;  /* 0xff80000087c87808 */ /* 0x000fe40000000000 */
[C---:B------:R-:W-:Y:S01]  /*a7d0*/  ISETP.GT.AND P0, PT, R2.reuse, 0x29, PT ;  /* 0x000000290200780c */ /* 0x040fe20003f04270 */
[----:B------:R1:W-:Y:S01]  /*a7e0*/  MUFU.TANH R135, R51 ;  /* 0x0000003300877308 */ /* 0x0003e20000002400 */
[----:B------:R-:W-:Y:S02]  /*a7f0*/  FMNMX.FTZ R18, R11, R18, !PT ;  /* 0x000000120b127209 */ /* 0x000fe40007810000 */
[----:B------:R-:W-:Y:S02]  /*a800*/  FMNMX.FTZ R14, R199, R14, !PT ;  /* 0x0000000ec70e7209 */ /* 0x000fe40007810000 */
[----:B------:R-:W-:Y:S02]  /*a810*/  FMNMX.FTZ R18, R13, R18, !PT ;  /* 0x000000120d127209 */ /* 0x000fe40007810000 */
[----:B------:R-:W-:Y:S02]  /*a820*/  FSEL R201, R133, -INF , P6 ;  /* 0xff80000085c97808 */ /* 0x000fe40003000000 */
[----:B------:R-:W-:Y:S02]  /*a830*/  FSEL R203, R25, -INF , P0 ;  /* 0xff80000019cb7808 */ /* 0x000fe40000000000 */
[----:B------:R-:W-:Y:S02]  /*a840*/  ISETP.GT.AND P0, PT, R2, 0x30, PT ;  /* 0x000000300200780c */ /* 0x000fe40003f04270 */
[----:B------:R-:W-:Y:S02]  /*a850*/  ISETP.GT.AND P6, PT, R0, 0x28, PT ;  /* 0x000000280000780c */ /* 0x000fe40003fc4270 */
[----:B------:R-:W-:Y:S02]  /*a860*/  FMNMX.FTZ R14, R202, R14, !PT ;  /* 0x0000000eca0e7209 */ /* 0x000fe40007810000 */
[----:B------:R-:W-:Y:S02]  /*a870*/  FSEL R204, R26, -INF , P6 ;  /* 0xff8000001acc7808 */ /* 0x000fe40003000000 */
[----:B------:R-:W-:Y:S02]  /*a880*/  ISETP.GT.AND P6, PT, R2, 0x31, PT ;  /* 0x000000310200780c */ /* 0x000fe40003fc4270 */
[----:B---3--:R-:W-:Y:S02]  /*a890*/  FSEL R206, R28, -INF , P0 ;  /* 0xff8000001cce7808 */ /* 0x008fe40000000000 */
[----:B------:R-:W-:Y:S02]  /*a8a0*/  ISETP.GT.AND P1, PT, R0, 0x29, PT ;  /* 0x000000290000780c */ /* 0x000fe40003f24270 */
[----:B------:R-:W-:Y:S02]  /*a8b0*/  FMNMX.FTZ R18, R192, R18, !PT ;  /* 0x00000012c0127209 */ /* 0x000fe40007810000 */
[----:B------:R-:W-:Y:S02]  /*a8c0*/  FMNMX.FTZ R14, R203, R14, !PT ;  /* 0x0000000ecb0e7209 */ /* 0x000fe40007810000 */
[----:B----4-:R-:W-:Y:S02]  /*a8d0*/  FSEL R207, R29, -INF , P6 ;  /* 0xff8000001dcf7808 */ /* 0x010fe40003000000 */
[----:B------:R-:W-:Y:S02]  /*a8e0*/  ISETP.GT.AND P6, PT, R2, 0x38, PT ;  /* 0x000000380200780c */ /* 0x000fe40003fc4270 */
[----:B------:R-:W-:Y:S02]  /*a8f0*/  FSEL R205, R27, -INF , P1 ;  /* 0xff8000001bcd7808 */ /* 0x000fe40000800000 */
[----:B------:R-:W-:Y:S02]  /*a900*/  ISETP.GT.AND P1, PT, R0, 0x30, PT ;  /* 0x000000300000780c */ /* 0x000fe40003f24270 */
[----:B------:R-:W-:Y:S02]  /*a910*/  FMNMX.FTZ R18, R193, R18, !PT ;  /* 0x00000012c1127209 */ /* 0x000fe40007810000 */
[----:B------:R-:W-:Y:S02]  /*a920*/  FMNMX.FTZ R14, R206, R14, !PT ;  /* 0x0000000ece0e7209 */ /* 0x000fe40007810000 */
[----:B------:R-:W-:Y:S02]  /*a930*/  FSEL R208, R30, -INF , P1 ;  /* 0xff8000001ed07808 */ /* 0x000fe40000800000 */
[----:B------:R-:W-:Y:S02]  /*a940*/  ISETP.GT.AND P1, PT, R2, 0x39, PT ;  /* 0x000000390200780c */ /* 0x000fe40003f24270 */
[----:B------:R-:W-:Y:S02]  /*a950*/  ISETP.GT.AND P0, PT, R0, 0x31, PT ;  /* 0x000000310000780c */ /* 0x000fe40003f04270 */
[----:B------:R-:W-:Y:S02]  /*a960*/  FSEL R212, R32, -INF , P6 ;  /* 0xff80000020d47808 */ /* 0x000fe40003000000 */
[----:B------:R-:W-:Y:S02]  /*a970*/  FMNMX.FTZ R18, R196, R18, !PT ;  /* 0x00000012c4127209 */ /* 0x000fe40007810000 */
[----:B------:R-:W-:Y:S02]  /*a980*/  FMNMX.FTZ R14, R207, R14, !PT ;  /* 0x0000000ecf0e7209 */ /* 0x000fe40007810000 */
[----:B------:R-:W-:Y:S02]  /*a990*/  ISETP.GT.AND P6, PT, R0, 0x39, PT ;  /* 0x000000390000780c */ /* 0x000fe40003fc4270 */
[----:B------:R-:W-:Y:S02]  /*a9a0*/  FSEL R211, R31, -INF , P0 ;  /* 0xff8000001fd37808 */ /* 0x000fe40000000000 */
[----:B------:R-:W-:Y:S02]  /*a9b0*/  FSEL R213, R33, -INF , P1 ;  /* 0xff80000021d57808 */ /* 0x000fe40000800000 */
[----:B------:R-:W-:Y:S02]  /*a9c0*/  ISETP.GT.AND P1, PT, R2, 0x40, PT ;  /* 0x000000400200780c */ /* 0x000fe40003f24270 */
[----:B------:R-:W-:Y:S02]  /*a9d0*/  ISETP.GT.AND P0, PT, R0, 0x38, PT ;  /* 0x000000380000780c */ /* 0x000fe40003f04270 */
[----:B------:R-:W-:Y:S02]  /*a9e0*/  FMNMX.FTZ R18, R197, R18, !PT ;  /* 0x00000012c5127209 */ /* 0x000fe40007810000 */
[----:B------:R-:W-:Y:S02]  /*a9f0*/  FMNMX.FTZ R14, R212, R14, !PT ;  /* 0x0000000ed40e7209 */ /* 0x000fe40007810000 */
[----:B------:R-:W-:Y:S02]  /*aa00*/  FSEL R209, R35, -INF , P6 ;  /* 0xff80000023d17808 */ /* 0x000fe40003000000 */
[----:B------:R-:W-:Y:S02]  /*aa10*/  ISETP.GT.AND P6, PT, R0, 0x40, PT ;  /* 0x000000400000780c */ /* 0x000fe40003fc4270 */
[----:B------:R-:W-:Y:S02]  /*aa20*/  FSEL R37, R36, -INF , P1 ;  /* 0xff80000024257808 */ /* 0x000fe40000800000 */
[----:B------:R-:W-:Y:S02]  /*aa30*/  FSEL R214, R34, -INF , P0 ;  /* 0xff80000022d67808 */ /* 0x000fe40000000000 */
[----:B------:R-:W-:Y:S01]  /*aa40*/  ISETP.GT.AND P0, PT, R2, 0x41, PT ;  /* 0x000000410200780c */ /* 0x000fe20003f04270 */
[----:B-1----:R-:W-:Y:S01]  /*aa50*/  IMAD.MOV.U32 R51, RZ, RZ, R37 ;  /* 0x000000ffff337224 */ /* 0x002fe200078e0025 */
[----:B------:R-:W-:Y:S02]  /*aa60*/  FMNMX.FTZ R14, R213, R14, !PT ;  /* 0x0000000ed50e7209 */ /* 0x000fe40007810000 */
[----:B------:R-:W-:Y:S02]  /*aa70*/  FMNMX.FTZ R18, R200, R18, !PT ;  /* 0x00000012c8127209 */ /* 0x000fe40007810000 */
[----:B------:R-:W-:Y:S02]  /*aa80*/  FSEL R41, R22, -INF , P6 ;  /* 0xff80000016297808 */ /* 0x000fe40003000000 */
[----:B------:R-:W-:Y:S01]  /*aa90*/  FSEL R38, R21, -INF , P0 ;  /* 0xff80000015267808 */ /* 0x000fe20000000000 */
[----:B------:R-:W1:Y:S01]  /*aaa0*/  MUFU.TANH R22, R47 ;  /* 0x0000002f00167308 */ /* 0x000e620000002400 */
[----:B------:R-:W-:Y:S01]  /*aab0*/  FMNMX.FTZ R14, R37, R14, !PT ;  /* 0x0000000e250e7209 */ /* 0x000fe20007810000 */
[----:B------:R-:W-:Y:S01]  /*aac0*/  FMUL.FTZ R21, R50, c[0x0][0x320] ;  /* 0x0000c80032157a20 */ /* 0x000fe20000410000 */
[----:B------:R-:W-:Y:S02]  /*aad0*/  FMNMX.FTZ R18, R201, R18, !PT ;  /* 0x00000012c9127209 */ /* 0x000fe40007810000 */
[C---:B------:R-:W-:Y:S02]  /*aae0*/  ISETP.GT.AND P1, PT, R2.reuse, 0x48, PT ;  /* 0x000000480200780c */ /* 0x040fe40003f24270 */
[C---:B------:R-:W-:Y:S02]  /*aaf0*/  ISETP.GT.AND P0, PT, R2.reuse, 0x49, PT ;  /* 0x000000490200780c */ /* 0x040fe40003f04270 */
[----:B------:R-:W-:Y:S01]  /*ab00*/  ISETP.GT.AND P6, PT, R2, 0x50, PT ;  /* 0x000000500200780c */ /* 0x000fe20003fc4270 */
[----:B------:R-:W3:Y:S01]  /*ab10*/  MUFU.TANH R21, R21 ;  /* 0x0000001500157308 */ /* 0x000ee20000002400 */
[----:B--2---:R-:W-:Y:S02]  /*ab20*/  FSEL R28, R24, -INF , P0 ;  /* 0xff800000181c7808 */ /* 0x004fe40000000000 */
[----:B------:R-:W-:Y:S02]  /*ab30*/  FSEL R40, R44, -INF , P6 ;  /* 0xff8000002c287808 */ /* 0x000fe40003000000 */
[----:B------:R-:W-:Y:S02]  /*ab40*/  FSEL R186, R23, -INF , P1 ;  /* 0xff80000017ba7808 */ /* 0x000fe40000800000 */
[C---:B------:R-:W-:Y:S02]  /*ab50*/  ISETP.GT.AND P1, PT, R2.reuse, 0x51, PT ;  /* 0x000000510200780c */ /* 0x040fe40003f24270 */
[C---:B------:R-:W-:Y:S01]  /*ab60*/  ISETP.GT.AND P0, PT, R2.reuse, 0x58, PT ;  /* 0x000000580200780c */ /* 0x040fe20003f04270 */
[----:B------:R-:W-:Y:S01]  /*ab70*/  IMAD.MOV.U32 R50, RZ, RZ, R186 ;  /* 0x000000ffff327224 */ /* 0x000fe200078e00ba */
[----:B------:R-:W-:Y:S02]  /*ab80*/  ISETP.GT.AND P6, PT, R2, 0x59, PT ;  /* 0x000000590200780c */ /* 0x000fe40003fc4270 */
[----:B------:R-:W-:Y:S02]  /*ab90*/  FMNMX.FTZ R2, R38, R14, !PT ;  /* 0x0000000e26027209 */ /* 0x000fe40007810000 */
[----:B------:R-:W-:Y:S02]  /*aba0*/  FMNMX.FTZ R14, R204, R18, !PT ;  /* 0x00000012cc0e7209 */ /* 0x000fe40007810000 */
[----:B------:R-:W-:Y:S01]  /*abb0*/  FSEL R35, R49, -INF , P6 ;  /* 0xff80000031237808 */ /* 0x000fe20003000000 */
[----:B------:R-:W-:Y:S01]  /*abc0*/  IMAD.MOV.U32 R49, RZ, RZ, R38 ;  /* 0x000000ffff317224 */ /* 0x000fe200078e0026 */
[----:B------:R-:W-:Y:S02]  /*abd0*/  FMNMX.FTZ R14, R205, R14, !PT ;  /* 0x0000000ecd0e7209 */ /* 0x000fe40007810000 */
[----:B------:R-:W-:Y:S02]  /*abe0*/  ISETP.GT.AND P6, PT, R0, 0x48, PT ;  /* 0x000000480000780c */ /* 0x000fe40003fc4270 */
[----:B------:R-:W-:Y:S02]  /*abf0*/  FMNMX.FTZ R14, R208, R14, !PT ;  /* 0x0000000ed00e7209 */ /* 0x000fe40007810000 */
[----:B------:R-:W-:Y:S02]  /*ac00*/  FSEL R215, R45, -INF , P1 ;  /* 0xff8000002dd77808 */ /* 0x000fe40000800000 */
[----:B------:R-:W-:Y:S02]  /*ac10*/  PLOP3.LUT P1, PT, PT, PT, UP0, 0x80, 0x0 ;  /* 0x000000000000781c */ /* 0x000fe40003f2f008 */
[----:B------:R-:W-:Y:S02]  /*ac20*/  FSEL R24, R48, -INF , P0 ;  /* 0xff80000030187808 */ /* 0x000fe40000000000 */
[----:B------:R-:W-:Y:S02]  /*ac30*/  ISETP.GT.AND P0, PT, R0, 0x41, PT ;  /* 0x000000410000780c */ /* 0x000fe40003f04270 */
[----:B------:R-:W-:Y:S02]  /*ac40*/  FSEL R29, R42, -INF , P6 ;  /* 0xff8000002a1d7808 */ /* 0x000fe40003000000 */
[----:B------:R-:W-:Y:S02]  /*ac50*/  ISETP.GT.AND P6, PT, R0, 0x49, PT ;  /* 0x000000490000780c */ /* 0x000fe40003fc4270 */
[----:B------:R-:W-:Y:S02]  /*ac60*/  FMNMX.FTZ R14, R211, R14, !PT ;  /* 0x0000000ed30e7209 */ /* 0x000fe40007810000 */
[----:B------:R-:W-:Y:S02]  /*ac70*/  FSEL R210, R39, -INF , P0 ;  /* 0xff80000027d27808 */ /* 0x000fe40000000000 */
[----:B------:R-:W-:Y:S02]  /*ac80*/  PLOP3.LUT P0, PT, PT, PT, UP0, 0x80, 0x0 ;  /* 0x000000000000781c */ /* 0x000fe40003f0f008 */
[----:B------:R-:W-:Y:S02]  /*ac90*/  FMNMX.FTZ R14, R214, R14, !PT ;  /* 0x0000000ed60e7209 */ /* 0x000fe40007810000 */
[----:B------:R-:W-:Y:S02]  /*aca0*/  FSEL R34, R43, -INF , P6 ;  /* 0xff8000002b227808 */ /* 0x000fe40003000000 */
[----:B------:R-:W-:Y:S02]  /*acb0*/  ISETP.GT.AND P6, PT, R0, 0x51, PT ;  /* 0x000000510000780c */ /* 0x000fe40003fc4270 */
[----:B------:R-:W-:Y:S02]  /*acc0*/  FMNMX.FTZ R14, R209, R14, !PT ;  /* 0x0000000ed10e7209 */ /* 0x000fe40007810000 */
[----:B-1----:R-:W-:Y:S02]  /*acd0*/  FSEL R26, R22, -INF , P6 ;  /* 0xff800000161a7808 */ /* 0x002fe40003000000 */
[----:B------:R-:W-:Y:S02]  /*ace0*/  ISETP.GT.AND P6, PT, R0, 0x59, PT ;  /* 0x000000590000780c */ /* 0x000fe40003fc4270 */
[----:B------:R-:W-:Y:S02]  /*acf0*/  FMNMX.FTZ R2, R50, R2, !PT ;  /* 0x0000000232027209 */ /* 0x000fe40007810000 */
[----:B------:R-:W-:Y:S02]  /*ad00*/  @P1 MOV R18, R132 ;  /* 0x0000008400121202 */ /* 0x000fe40000000f00 */
[----:B------:R-:W-:Y:S02]  /*ad10*/  ISETP.GT.AND P1, PT, R0, 0x50, PT ;  /* 0x000000500000780c */ /* 0x000fe40003f24270 */
[----:B------:R-:W-:Y:S01]  /*ad20*/  FSEL R135, R135, -INF , P6 ;  /* 0xff80000087877808 */ /* 0x000fe20003000000 */
[----:B------:R1:W-:Y:S01]  /*ad30*/  @P0 LDGSTS.E.BYPASS.LTC128B.128 [R251+0xf100], [R18.64], !P4 ;  /* 0x0f10000012fb0fae */ /* 0x0003e2000e101d5e */
[----:B------:R-:W-:Y:S02]  /*ad40*/  PLOP3.LUT P6, PT, PT, PT, UP0, 0x80, 0x0 ;  /* 0x000000000000781c */ /* 0x000fe40003fcf008 */
[----:B------:R-:W-:Y:S02]  /*ad50*/  FMNMX.FTZ R14, R41, R14, !PT ;  /* 0x0000000e290e7209 */ /* 0x000fe40007810000 */
[----:B------:R-:W-:Y:S02]  /*ad60*/  FMNMX.FTZ R2, R28, R2, !PT ;  /* 0x000000021c027209 */ /* 0x000fe40007810000 */
[----:B------:R-:W-:Y:S02]  /*ad70*/  FSEL R252, R46, -INF , P1 ;  /* 0xff8000002efc7808 */ /* 0x000fe40000800000 */
[----:B------:R-:W-:Y:S02]  /*ad80*/  PLOP3.LUT P0, PT, PT, PT, UP0, 0x80, 0x0 ;  /* 0x000000000000781c */ /* 0x000fe40003f0f008 */
[----:B------:R-:W-:Y:S02]  /*ad90*/  ISETP.GT.AND P1, PT, R0, 0x58, PT ;  /* 0x000000580000780c */ /* 0x000fe40003f24270 */
[----:B------:R-:W-:Y:S01]  /*ada0*/  FMNMX.FTZ R14, R210, R14, !PT ;  /* 0x0000000ed20e7209 */ /* 0x000fe20007810000 */
[----:B------:R2:W-:Y:S01]  /*adb0*/  @P6 LDGSTS.E.BYPASS.LTC128B.128 [R251+0x12100], [R16.64], !P3 ;  /* 0x1210000010fb6fae */ /* 0x0005e2000d901d5e */
[----:B------:R-:W-:Y:S02]  /*adc0*/  FMNMX.FTZ R2, R40, R2, !PT ;  /* 0x0000000228027209 */ /* 0x000fe40007810000 */
[----:B---3--:R-:W-:Y:S02]  /*add0*/  FSEL R43, R21, -INF , P1 ;  /* 0xff800000152b7808 */ /* 0x008fe40000800000 */
[----:B------:R-:W-:Y:S02]  /*ade0*/  PLOP3.LUT P1, PT, PT, PT, UP0, 0x80, 0x0 ;  /* 0x000000000000781c */ /* 0x000fe40003f2f008 */
[----:B------:R-:W-:Y:S02]  /*adf0*/  FMNMX.FTZ R14, R29, R14, !PT ;  /* 0x0000000e1d0e7209 */ /* 0x000fe40007810000 */
[----:B------:R-:W-:Y:S02]  /*ae00*/  PLOP3.LUT P1, PT, PT, PT, UP0, 0x80, 0x0 ;  /* 0x000000000000781c */ /* 0x000fe40003f2f008 */
[----:B------:R-:W-:Y:S02]  /*ae10*/  FMNMX.FTZ R2, R215, R2, !PT ;  /* 0x00000002d7027209 */ /* 0x000fe40007810000 */
[----:B------:R-:W-:Y:S02]  /*ae20*/  FMNMX.FTZ R14, R34, R14, !PT ;  /* 0x0000000e220e7209 */ /* 0x000fe40007810000 */
[----:B------:R-:W-:Y:S02]  /*ae30*/  FMNMX.FTZ R2, R24, R2, !PT ;  /* 0x0000000218027209 */ /* 0x000fe40007810000 */
[----:B------:R-:W-:Y:S01]  /*ae40*/  FMNMX.FTZ R0, R252, R14, !PT ;  /* 0x0000000efc007209 */ /* 0x000fe20007810000 */
[----:B------:R-:W-:Y:S01]  /*ae50*/  @P0 IMAD.MOV.U32 R14, RZ, RZ, R20 ;  /* 0x000000ffff0e0224 */ /* 0x000fe200078e0014 */
[----:B------:R-:W-:Y:S02]  /*ae60*/  PLOP3.LUT P0, PT, PT, PT, UP0, 0x80, 0x0 ;  /* 0x000000000000781c */ /* 0x000fe40003f0f008 */
[----:B------:R-:W-:Y:S02]  /*ae70*/  FMNMX.FTZ R2, R35, R2, !PT ;  /* 0x0000000223027209 */ /* 0x000fe40007810000 */
[----:B------:R3:W-:Y:S01]  /*ae80*/  @P1 LDGSTS.E.BYPASS.LTC128B.128 [R251+0x15100], [R14.64], !P2 ;  /* 0x151000000efb1fae */ /* 0x0007e2000d101d5e */
[----:B------:R-:W-:Y:S02]  /*ae90*/  PLOP3.LUT P1, PT, PT, PT, UP0, 0x80, 0x0 ;  /* 0x000000000000781c */ /* 0x000fe40003f2f008 */
[----:B------:R-:W-:Y:S02]  /*aea0*/  PLOP3.LUT P6, PT, PT, PT, UP0, 0x80, 0x0 ;  /* 0x000000000000781c */ /* 0x000fe40003fcf008 */
[----:B------:R-:W-:Y:S02]  /*aeb0*/  PLOP3.LUT P6, PT, PT, PT, UP0, 0x80, 0x0 ;  /* 0x000000000000781c */ /* 0x000fe40003fcf008 */
[----:B------:R-:W-:Y:S01]  /*aec0*/  FMNMX.FTZ R0, R26, R0, !PT ;  /* 0x000000001a007209 */ /* 0x000fe20007810000 */
[----:B------:R-:W4:Y:S01]  /*aed0*/  SHFL.BFLY PT, R133, R2, 0x2, 0x1f ;  /* 0x0c401f0002857f89 */ /* 0x000f2200000e0000 */
[----:B------:R-:W-:Y:S02]  /*aee0*/  MOV R48, R28 ;  /* 0x0000001c00307202 */ /* 0x000fe40000000f00 */
[----:B------:R-:W-:Y:S04]  /*aef0*/  FMNMX.FTZ R0, R43, R0, !PT ;  /* 0x000000002b007209 */ /* 0x000fe80007810000 */
[----:B------:R-:W-:Y:S01]  /*af00*/  FMNMX.FTZ R0, R135, R0, !PT ;  /* 0x0000000087007209 */ /* 0x000fe20007810000 */
[----:B------:R1:W-:Y:S01]  /*af10*/  @P0 LDGSTS.E.BYPASS.LTC128B.128 [R251+0xd100], [R4.64], !P5 ;  /* 0x0d10000004fb0fae */ /* 0x0003e2000e901d5e */
[----:B------:R-:W-:Y:S07]  /*af20*/  PLOP3.LUT P0, PT, PT, PT, UP0, 0x80, 0x0 ;  /* 0x000000000000781c */ /* 0x000fee0003f0f008 */
[----:B------:R1:W-:Y:S08]  /*af30*/  @P1 LDGSTS.E.BYPASS.LTC128B.128 [R251+0x10100], [R4.64+0x80], !P4 ;  /* 0x1010008004fb1fae */ /* 0x0003f0000e101d5e */
[----:B------:R2:W-:Y:S01]  /*af40*/  @P6 LDGSTS.E.BYPASS.LTC128B.128 [R251+0x13100], [R4.64+0x100], !P3 ;  /* 0x1310010004fb6fae */ /* 0x0005e2000d901d5e */
[----:B----4-:R-:W-:Y:S02]  /*af50*/  FMNMX.FTZ R133, R2, R133, !PT ;  /* 0x0000008502857209 */ /* 0x010fe40007810000 */
[----:B------:R-:W-:Y:S05]  /*af60*/  PLOP3.LUT P6, PT, PT, PT, UP0, 0x80, 0x0 ;  /* 0x000000000000781c */ /* 0x000fea0003fcf008 */
[----:B------:R-:W4:Y:S08]  /*af70*/  SHFL.BFLY PT, R2, R0, 0x2, 0x1f ;  /* 0x0c401f0000027f89 */ /* 0x000f3000000e0000 */
[----:B------:R2:W-:Y:S01]  /*af80*/  @P0 LDGSTS.E.BYPASS.LTC128B.128 [R251+0x16100], [R4.64+0x180], !P2 ;  /* 0x1610018004fb0fae */ /* 0x0005e2000d101d5e */
[----:B------:R-:W-:Y:S07]  /*af90*/  PLOP3.LUT P0, PT, PT, PT, UP0, 0x80, 0x0 ;  /* 0x000000000000781c */ /* 0x000fee0003f0f008 */
[----:B-1----:R-:W1:Y:S01]  /*afa0*/  SHFL.BFLY PT, R18, R133, 0x1, 0x1f ;  /* 0x0c201f0085127f89 */ /* 0x002e6200000e0000 */
[----:B----4-:R-:W-:Y:S07]  /*afb0*/  FMNMX.FTZ R0, R0, R2, !PT ;  /* 0x0000000200007209 */ /* 0x010fee0007810000 */
[----:B------:R-:W4:Y:S01]  /*afc0*/  SHFL.BFLY PT, R2, R0, 0x1, 0x1f ;  /* 0x0c201f0000027f89 */ /* 0x000f2200000e0000 */
[----:B--2---:R-:W-:Y:S02]  /*afd0*/  @P6 IADD3 R4, P6, R4, UR17, RZ ;  /* 0x0000001104046c10 */ /* 0x004fe4000ffde0ff */
[----:B-1----:R-:W-:Y:S04]  /*afe0*/  FMNMX.FTZ R133, R133, R18, !PT ;  /* 0x0000001285857209 */ /* 0x002fe80007810000 */
[C---:B------:R-:W-:Y:S01]  /*aff0*/  FSETP.NEU.FTZ.AND P1, PT, R133.reuse, -INF , PT ;  /* 0xff8000008500780b */ /* 0x040fe20003f3d000 */
[----:B------:R-:W-:Y:S06]  /*b000*/  FMUL.FTZ R188, R133, c[0x0][0x2d0] ;  /* 0x0000b40085bc7a20 */ /* 0x000fec0000410000 */
[----:B------:R-:W-:Y:S02]  /*b010*/  @P0 IADD3.X R5, R5, UR18, RZ, P6, !PT ;  /* 0x0000001205050c10 */ /* 0x000fe4000b7fe4ff */
[----:B------:R-:W-:Y:S02]  /*b020*/  PLOP3.LUT P6, PT, PT, PT, UP0, 0x80, 0x0 ;  /* 0x000000000000781c */ /* 0x000fe40003fcf008 */
[----:B------:R-:W-:Y:S02]  /*b030*/  PLOP3.LUT P6, PT, PT, PT, UP0, 0x80, 0x0 ;  /* 0x000000000000781c */ /* 0x000fe40003fcf008 */
[----:B----4-:R-:W-:Y:S02]  /*b040*/  FMNMX.FTZ R132, R0, R2, !PT ;  /* 0x0000000200847209 */ /* 0x010fe40007810000 */
[----:B------:R-:W-:Y:S02]  /*b050*/  FSEL R0, R133, RZ, P1 ;  /* 0x000000ff85007208 */ /* 0x000fe40000800000 */
[C---:B------:R-:W-:Y:S01]  /*b060*/  FSETP.NEU.FTZ.AND P0, PT, R132.reuse, -INF , PT ;  /* 0xff8000008400780b */ /* 0x040fe20003f1d000 */
[----:B------:R-:W-:Y:S01]  /*b070*/  FMUL.FTZ R189, R132, c[0x0][0x2d0] ;  /* 0x0000b40084bd7a20 */ /* 0x000fe20000410000 */
[----:B------:R-:W-:Y:S01]  /*b080*/  FSEL R188, R188, RZ, P1 ;  /* 0x000000ffbcbc7208 */ /* 0x000fe20000800000 */
[----:B------:R-:W-:Y:S01]  /*b090*/  FADD.FTZ R0, -R0, R3 ;  /* 0x0000000300007221 */ /* 0x000fe20000010100 */
[----:B------:R-:W-:Y:S02]  /*b0a0*/  PLOP3.LUT P1, PT, PT, PT, UP0, 0x80, 0x0 ;  /* 0x000000000000781c */ /* 0x000fe40003f2f008 */
[----:B------:R-:W-:Y:S01]  /*b0b0*/  FSEL R189, R189, RZ, P0 ;  /* 0x000000ffbdbd7208 */ /* 0x000fe20000000000 */
[----:B------:R1:W-:Y:S01]  /*b0c0*/  @P6 LDGSTS.E.BYPASS.LTC128B.128 [R251+0xe100], [R4.64], !P5 ;  /* 0x0e10000004fb6fae */ /* 0x0003e2000e901d5e */
[----:B------:R-:W-:Y:S01]  /*b0d0*/  PLOP3.LUT P6, PT, PT, PT, UP0, 0x80, 0x0 ;  /* 0x000000000000781c */ /* 0x000fe20003fcf008 */
[----:B------:R-:W-:Y:S01]  /*b0e0*/  FMUL.FTZ R0, R0, c[0x0][0x2d0] ;  /* 0x0000b40000007a20 */ /* 0x000fe20000410000 */
[----:B------:R-:W-:Y:S01]  /*b0f0*/  FSEL R2, R132, RZ, P0 ;  /* 0x000000ff84027208 */ /* 0x000fe20000000000 */
[--C-:B------:R-:W-:Y:S01]  /*b100*/  FFMA.FTZ R12, R12, c[0x0][0x2d0], -R189.reuse ;  /* 0x0000b4000c0c7a23 */ /* 0x100fe200000108bd */
[----:B------:R-:W-:Y:S01]  /*b110*/  PLOP3.LUT P0, PT, PT, PT, UP0, 0x80, 0x0 ;  /* 0x000000000000781c */ /* 0x000fe20003f0f008 */
[--C-:B------:R-:W-:Y:S01]  /*b120*/  FFMA.FTZ R13, R13, c[0x0][0x2d0], -R189.reuse ;  /* 0x0000b4000d0d7a23 */ /* 0x100fe200000108bd */
[----:B------:R2:W4:Y:S01]  /*b130*/  MUFU.EX2 R3, R0 ;  /* 0x0000000000037308 */ /* 0x0005220000000800 */
[--C-:B------:R-:W-:Y:S01]  /*b140*/  FFMA.FTZ R8, R8, c[0x0][0x2d0], -R188.reuse ;  /* 0x0000b40008087a23 */ /* 0x100fe200000108bc */
[----:B------:R-:W-:Y:S01]  /*b150*/  UISETP.GT.AND UP0, UPT, UR16, UR15, UPT ;  /* 0x0000000f1000728c */ /* 0x000fe2000bf04270 */
[--C-:B------:R-:W-:Y:S02]  /*b160*/  FFMA.FTZ R7, R7, c[0x0][0x2d0], -R188.reuse ;  /* 0x0000b40007077a23 */ /* 0x100fe400000108bc */
[--C-:B------:R-:W-:Y:S01]  /*b170*/  FFMA.FTZ R6, R6, c[0x0][0x2d0], -R188.reuse ;  /* 0x0000b40006067a23 */ /* 0x100fe200000108bc */
[----:B------:R-:W-:Y:S01]  /*b180*/  UMOV UR16, UR24 ;  /* 0x0000001800107c82 */ /* 0x000fe20008000000 */
[----:B------:R1:W-:Y:S01]  /*b190*/  @P6 LDGSTS.E.BYPASS.LTC128B.128 [R251+0x11100], [R4.64+0x80], !P4 ;  /* 0x1110008004fb6fae */ /* 0x0003e2000e101d5e */
[----:B------:R-:W-:Y:S02]  /*b1a0*/  FFMA.FTZ R9, R9, c[0x0][0x2d0], -R188 ;  /* 0x0000b40009097a23 */ /* 0x000fe400000108bc */
[----:B------:R-:W1:Y:S01]  /*b1b0*/  MUFU.EX2 R23, R12 ;  /* 0x0000000c00177308 */ /* 0x000e620000000800 */
[--C-:B------:R-:W-:Y:S02]  /*b1c0*/  FFMA.FTZ R10, R10, c[0x0][0x2d0], -R189.reuse ;  /* 0x0000b4000a0a7a23 */ /* 0x100fe400000108bd */
[----:B------:R-:W-:Y:S02]  /*b1d0*/  FFMA.FTZ R11, R11, c[0x0][0x2d0], -R189 ;  /* 0x0000b4000b0b7a23 */ /* 0x000fe400000108bd */
[----:B------:R3:W-:Y:S05]  /*b1e0*/  @P1 LDGSTS.E.BYPASS.LTC128B.128 [R251+0x14100], [R4.64+0x100], !P3 ;  /* 0x1410010004fb1fae */ /* 0x0007ea000d901d5e */
[----:B------:R3:W3:Y:S03]  /*b1f0*/  MUFU.EX2 R31, R13 ;  /* 0x0000000d001f7308 */ /* 0x0006e60000000800 */
[----:B------:R3:W-:Y:S01]  /*b200*/  @P0 LDGSTS.E.BYPASS.LTC128B.128 [R251+0x17100], [R4.64+0x180], !P2 ;  /* 0x1710018004fb0fae */ /* 0x0007e2000d101d5e */
[----:B--2---:R-:W-:Y:S01]  /*b210*/  FADD.FTZ R0, -R2, R134 ;  /* 0x0000008602007221 */ /* 0x004fe20000010100 */
[----:B------:R-:W-:Y:S01]  /*b220*/  PLOP3.LUT P0, PT, PT, PT, UP0, 0x80, 0x0 ;  /* 0x000000000000781c */ /* 0x000fe20003f0f008 */
[----:B------:R-:W-:Y:S02]  /*b230*/  IMAD.MOV.U32 R134, RZ, RZ, R29 ;  /* 0x000000ffff867224 */ /* 0x000fe400078e001d */
[----:B------:R-:W-:Y:S02]  /*b240*/  FMUL.FTZ R0, R0, c[0x0][0x2d0] ;  /* 0x0000b40000007a20 */ /* 0x000fe40000410000 */
[----:B------:R2:W2:Y:S01]  /*b250*/  MUFU.EX2 R30, R9 ;  /* 0x00000009001e7308 */ /* 0x0004a20000000800 */
[C---:B----4-:R-:W-:Y:S01]  /*b260*/  FMUL.FTZ R16, R3.reuse, R148 ;  /* 0x0000009403107220 */ /* 0x050fe20000410000 */
[----:B------:R-:W-:Y:S01]  /*b270*/  LDSM.16.MT88.4 R36, [R219+0x100] ;  /* 0x00010000db24783b */ /* 0x000fe20000004200 */
[C---:B------:R-:W-:Y:S02]  /*b280*/  FMUL.FTZ R17, R3.reuse, R149 ;  /* 0x0000009503117220 */ /* 0x040fe40000410000 */
[----:B-1----:R-:W-:Y:S02]  /*b290*/  IMAD.MOV.U32 R2, RZ, RZ, R23 ;  /* 0x000000ffff027224 */ /* 0x002fe400078e0017 */
[----:B------:R-:W-:Y:S02]  /*b2a0*/  IMAD.MOV.U32 R148, RZ, RZ, R35 ;  /* 0x000000ffff947224 */ /* 0x000fe400078e0023 */
[C---:B------:R-:W-:Y:S01]  /*b2b0*/  FMUL.FTZ R52, R3.reuse, R52 ;  /* 0x0000003403347220 */ /* 0x040fe20000410000 */
[----:B------:R1:W-:Y:S01]  /*b2c0*/  MUFU.EX2 R25, R8 ;  /* 0x0000000800197308 */ /* 0x0003e20000000800 */
[----:B------:R-:W-:Y:S01]  /*b2d0*/  LDSM.16.MT88.4 R20, [R218+0x100] ;  /* 0x00010000da14783b */ /* 0x000fe20000004200 */
[----:B------:R-:W-:Y:S01]  /*b2e0*/  MOV R149, R2 ;  /* 0x0000000200957202 */ /* 0x000fe20000000f00 */
[C---:B------:R-:W-:Y:S02]  /*b2f0*/  FMUL.FTZ R53, R3.reuse, R53 ;  /* 0x0000003503357220 */ /* 0x040fe40000410000 */
[C---:B------:R-:W-:Y:S02]  /*b300*/  FMUL.FTZ R56, R3.reuse, R56 ;  /* 0x0000003803387220 */ /* 0x040fe40000410000 */
[C---:B------:R-:W-:Y:S02]  /*b310*/  FMUL.FTZ R57, R3.reuse, R57 ;  /* 0x0000003903397220 */ /* 0x040fe40000410000 */
[----:B---3--:R-:W3:Y:S01]  /*b320*/  LDSM.16.MT88.4 R12, [R217+0x100] ;  /* 0x00010000d90c783b */ /* 0x008ee20000004200 */
[----:B------:R-:W4:Y:S01]  /*b330*/  MUFU.EX2 R42, R7 ;  /* 0x00000007002a7308 */ /* 0x000f220000000800 */
[C---:B------:R-:W-:Y:S01]  /*b340*/  FMUL.FTZ R4, R3.reuse, R136 ;  /* 0x0000008803047220 */ /* 0x040fe20000410000 */
[----:B------:R-:W-:Y:S01]  /*b350*/  MOV R136, R31 ;  /* 0x0000001f00887202 */ /* 0x000fe20000000f00 */
[C---:B------:R-:W-:Y:S02]  /*b360*/  FMUL.FTZ R5, R3.reuse, R137 ;  /* 0x0000008903057220 */ /* 0x040fe40000410000 */
[C---:B--2---:R-:W-:Y:S02]  /*b370*/  FMUL.FTZ R9, R3.reuse, R141 ;  /* 0x0000008d03097220 */ /* 0x044fe40000410000 */
[----:B------:R-:W-:Y:S01]  /*b380*/  IMAD.MOV.U32 R137, RZ, RZ, R30 ;  /* 0x000000ffff897224 */ /* 0x000fe200078e001e */
[----:B------:R-:W-:Y:S01]  /*b390*/  LDSM.16.MT88.4 R44, [R217+0x3100] ;  /* 0x00310000d92c783b */ /* 0x000fe20000004200 */
[C---:B------:R-:W-:Y:S01]  /*b3a0*/  FMUL.FTZ R60, R3.reuse, R60 ;  /* 0x0000003c033c7220 */ /* 0x040fe20000410000 */
[----:B------:R-:W2:Y:S01]  /*b3b0*/  MUFU.EX2 R33, R6 ;  /* 0x0000000600217308 */ /* 0x000ea20000000800 */
[C---:B------:R-:W-:Y:S02]  /*b3c0*/  FMUL.FTZ R61, R3.reuse, R61 ;  /* 0x0000003d033d7220 */ /* 0x040fe40000410000 */
[C---:B------:R-:W-:Y:S02]  /*b3d0*/  FMUL.FTZ R64, R3.reuse, R64 ;  /* 0x0000004003407220 */ /* 0x040fe40000410000 */
[C---:B-1----:R-:W-:Y:S01]  /*b3e0*/  FMUL.FTZ R8, R3.reuse, R140 ;  /* 0x0000008c03087220 */ /* 0x042fe20000410000 */
[----:B------:R-:W0:Y:S01]  /*b3f0*/  LDGDEPBAR ;  /* 0x00000000000079af */ /* 0x000e220000000000 */
[C---:B------:R-:W-:Y:S02]  /*b400*/  FMUL.FTZ R65, R3.reuse, R65 ;  /* 0x0000004103417220 */ /* 0x040fe40000410000 */
[C---:B------:R-:W-:Y:S01]  /*b410*/  FMUL.FTZ R68, R3.reuse, R68 ;  /* 0x0000004403447220 */ /* 0x040fe20000410000 */
[----:B------:R-:W1:Y:S01]  /*b420*/  MUFU.EX2 R27, R10 ;  /* 0x0000000a001b7308 */ /* 0x000e620000000800 */
[C---:B------:R-:W-:Y:S02]  /*b430*/  FMUL.FTZ R69, R3.reuse, R69 ;  /* 0x0000004503457220 */ /* 0x040fe40000410000 */
[C---:B------:R-:W-:Y:S01]  /*b440*/  FMUL.FTZ R72, R3.reuse, R72 ;  /* 0x0000004803487220 */ /* 0x040fe20000410000 */
[----:B----4-:R-:W-:Y:S01]  /*b450*/  F2FP.BF16.PACK_AB R184, R42, R25 ;  /* 0x000000192ab8723e */ /* 0x010fe200000010ff */
[C---:B------:R-:W-:Y:S02]  /*b460*/  FMUL.FTZ R73, R3.reuse, R73 ;  /* 0x0000004903497220 */ /* 0x040fe40000410000 */
[C---:B------:R-:W-:Y:S02]  /*b470*/  FMUL.FTZ R76, R3.reuse, R76 ;  /* 0x0000004c034c7220 */ /* 0x040fe40000410000 */
[C---:B------:R-:W-:Y:S01]  /*b480*/  FMUL.FTZ R77, R3.reuse, R77 ;  /* 0x0000004d034d7220 */ /* 0x040fe20000410000 */
[----:B------:R-:W4:Y:S01]  /*b490*/  MUFU.EX2 R32, R11 ;  /* 0x0000000b00207308 */ /* 0x000f220000000800 */
[C---:B------:R-:W-:Y:S02]  /*b4a0*/  FMUL.FTZ R80, R3.reuse, R80 ;  /* 0x0000005003507220 */ /* 0x040fe40000410000 */
[C---:B------:R-:W-:Y:S01]  /*b4b0*/  FMUL.FTZ R81, R3.reuse, R81 ;  /* 0x0000005103517220 */ /* 0x040fe20000410000 */
[----:B--2---:R-:W-:Y:S01]  /*b4c0*/  F2FP.BF16.PACK_AB R186, R30, R33 ;  /* 0x000000211eba723e */ /* 0x004fe200000010ff */
[C---:B------:R-:W-:Y:S02]  /*b4d0*/  FMUL.FTZ R84, R3.reuse, R84 ;  /* 0x0000005403547220 */ /* 0x040fe40000410000 */
[C---:B------:R-:W-:Y:S02]  /*b4e0*/  FMUL.FTZ R85, R3.reuse, R85 ;  /* 0x0000005503557220 */ /* 0x040fe40000410000 */
[C---:B------:R-:W-:Y:S01]  /*b4f0*/  FMUL.FTZ R88, R3.reuse, R88 ;  /* 0x0000005803587220 */ /* 0x040fe20000410000 */
[----:B------:R-:W2:Y:S01]  /*b500*/  MUFU.EX2 R0, R0 ;  /* 0x0000000000007308 */ /* 0x000ea20000000800 */
[C---:B------:R-:W-:Y:S02]  /*b510*/  FMUL.FTZ R89, R3.reuse, R89 ;  /* 0x0000005903597220 */ /* 0x040fe40000410000 */
[C---:B------:R-:W-:Y:S01]  /*b520*/  FMUL.FTZ R92, R3.reuse, R92 ;  /* 0x0000005c035c7220 */ /* 0x040fe20000410000 */
[----:B-1----:R-:W-:Y:S01]  /*b530*/  F2FP.BF16.PACK_AB R185, R2, R27 ;  /* 0x0000001b02b9723e */ /* 0x002fe200000010ff */
[C---:B------:R-:W-:Y:S01]  /*b540*/  FMUL.FTZ R93, R3.reuse, R93 ;  /* 0x0000005d035d7220 */ /* 0x040fe20000410000 */
[----:B------:R-:W-:Y:S01]  /*b550*/  MOV R2, R41 ;  /* 0x0000002900027202 */ /* 0x000fe20000000f00 */
[C---:B------:R-:W-:Y:S02]  /*b560*/  FMUL.FTZ R41, R3.reuse, R173 ;  /* 0x000000ad03297220 */ /* 0x040fe40000410000 */
[----:B------:R-:W-:Y:S02]  /*b570*/  IMAD.MOV.U32 R173, RZ, RZ, R42 ;  /* 0x000000ffffad7224 */ /* 0x000fe400078e002a */
[C---:B------:R-:W-:Y:S02]  /*b580*/  FMUL.FTZ R96, R3.reuse, R96 ;  /* 0x0000006003607220 */ /* 0x040fe40000410000 */
[----:B------:R-:W-:Y:S01]  /*b590*/  FMUL.FTZ R97, R3, R97 ;  /* 0x0000006103617220 */ /* 0x000fe20000410000 */
[----:B----4-:R-:W-:Y:S01]  /*b5a0*/  F2FP.BF16.PACK_AB R187, R31, R32 ;  /* 0x000000201fbb723e */ /* 0x010fe200000010ff */
[C---:B------:R-:W-:Y:S01]  /*b5b0*/  FMUL.FTZ R100, R3.reuse, R100 ;  /* 0x0000006403647220 */ /* 0x040fe20000410000 */
[----:B------:R-:W1:Y:S01]  /*b5c0*/  LDSM.16.MT88.4 R28, [R220+0x100] ;  /* 0x00010000dc1c783b */ /* 0x000e620000004200 */
[C---:B------:R-:W-:Y:S02]  /*b5d0*/  FMUL.FTZ R101, R3.reuse, R101 ;  /* 0x0000006503657220 */ /* 0x040fe40000410000 */
[C---:B------:R-:W-:Y:S02]  /*b5e0*/  FMUL.FTZ R104, R3.reuse, R104 ;  /* 0x0000006803687220 */ /* 0x040fe40000410000 */
[C---:B------:R-:W-:Y:S02]  /*b5f0*/  FMUL.FTZ R105, R3.reuse, R105 ;  /* 0x0000006903697220 */ /* 0x040fe40000410000 */
[C---:B------:R-:W-:Y:S02]  /*b600*/  FMUL.FTZ R108, R3.reuse, R108 ;  /* 0x0000006c036c7220 */ /* 0x040fe40000410000 */
[C---:B--2---:R-:W-:Y:S02]  /*b610*/  FMUL.FTZ R7, R0.reuse, R139 ;  /* 0x0000008b00077220 */ /* 0x044fe40000410000 */
[C---:B------:R-:W-:Y:S01]  /*b620*/  FMUL.FTZ R6, R0.reuse, R138 ;  /* 0x0000008a00067220 */ /* 0x040fe20000410000 */
[----:B------:R-:W-:Y:S01]  /*b630*/  MOV R138, R24 ;  /* 0x00000018008a7202 */ /* 0x000fe20000000f00 */
[C---:B------:R-:W-:Y:S02]  /*b640*/  FMUL.FTZ R10, R0.reuse, R142 ;  /* 0x0000008e000a7220 */ /* 0x040fe40000410000 */
[C---:B------:R-:W-:Y:S02]  /*b650*/  FMUL.FTZ R11, R0.reuse, R143 ;  /* 0x0000008f000b7220 */ /* 0x040fe40000410000 */
[----:B------:R-:W-:Y:S01]  /*b660*/  LDSM.16.MT88.4 R140, [R220+0x3100] ;  /* 0x00310000dc8c783b */ /* 0x000fe20000004200 */
[C---:B---3--:R-:W-:Y:S05]  /*b670*/  HMMA.16816.F32.BF16 R4, R184.reuse, R12, R4 ;  /* 0x0000000cb804723c */ /* 0x048fea0000041804 */
[C---:B------:R-:W-:Y:S02]  /*b680*/  FMUL.FTZ R18, R0.reuse, R150 ;  /* 0x0000009600127220 */ /* 0x040fe40000410000 */
[----:B------:R-:W-:Y:S01]  /*b690*/  IMAD.MOV.U32 R150, RZ, RZ, R136 ;  /* 0x000000ffff967224 */ /* 0x000fe200078e0088 */
[C---:B------:R-:W-:Y:S04]  /*b6a0*/  HMMA.16816.F32.BF16 R8, R184.reuse, R14, R8 ;  /* 0x0000000eb808723c */ /* 0x040fe80000041808 */
[C---:B------:R-:W-:Y:S02]  /*b6b0*/  FMUL.FTZ R12, R3.reuse, R144 ;  /* 0x00000090030c7220 */ /* 0x040fe40000410000 */
[C---:B------:R-:W-:Y:S01]  /*b6c0*/  FMUL.FTZ R13, R3.reuse, R145 ;  /* 0x00000091030d7220 */ /* 0x040fe20000410000 */
[----:B------:R-:W-:Y:S01]  /*b6d0*/  MOV R145, R32 ;  /* 0x0000002000917202 */ /* 0x000fe20000000f00 */
[C---:B------:R-:W-:Y:S04]  /*b6e0*/  FMUL.FTZ R14, R0.reuse, R146 ;  /* 0x00000092000e7220 */ /* 0x040fe80000410000 */
[C---:B------:R-:W-:Y:S01]  /*b6f0*/  FMUL.FTZ R15, R0.reuse, R147 ;  /* 0x00000093000f7220 */ /* 0x040fe20000410000 */
[----:B------:R-:W-:Y:S01]  /*b700*/  MOV R147, R34 ;  /* 0x0000002200937202 */ /* 0x000fe20000000f00 */
[----:B------:R-:W-:Y:S02]  /*b710*/  IMAD.MOV.U32 R146, RZ, RZ, R33 ;  /* 0x000000ffff927224 */ /* 0x000fe400078e0021 */
[----:B------:R-:W-:Y:S02]  /*b720*/  IMAD.MOV.U32 R144, RZ, RZ, R40 ;  /* 0x000000ffff907224 */ /* 0x000fe400078e0028 */
[C---:B------:R-:W-:Y:S01]  /*b730*/  FMUL.FTZ R19, R0.reuse, R151 ;  /* 0x0000009700137220 */ /* 0x040fe20000410000 */
[C---:B------:R-:W-:Y:S03]  /*b740*/  HMMA.16816.F32.BF16 R12, R184.reuse, R20, R12 ;  /* 0x00000014b80c723c */ /* 0x040fe6000004180c */
[----:B------:R-:W-:Y:S01]  /*b750*/  MOV R151, R137 ;  /* 0x0000008900977202 */ /* 0x000fe20000000f00 */
[C---:B------:R-:W-:Y:S02]  /*b760*/  FMUL.FTZ R24, R3.reuse, R156 ;  /* 0x0000009c03187220 */ /* 0x040fe40000410000 */
[----:B------:R-:W-:Y:S02]  /*b770*/  IMAD.MOV.U32 R156, RZ, RZ, R25 ;  /* 0x000000ffff9c7224 */ /* 0x000fe400078e0019 */
[C---:B------:R-:W-:Y:S04]  /*b780*/  HMMA.16816.F32.BF16 R16, R184.reuse, R22, R16 ;  /* 0x00000016b810723c */ /* 0x040fe80000041810 */
[C---:B------:R-:W-:Y:S02]  /*b790*/  FMUL.FTZ R20, R3.reuse, R152 ;  /* 0x0000009803147220 */ /* 0x040fe40000410000 */
[C---:B------:R-:W-:Y:S02]  /*b7a0*/  FMUL.FTZ R21, R3.reuse, R153 ;  /* 0x0000009903157220 */ /* 0x040fe40000410000 */
[C---:B------:R-:W-:Y:S04]  /*b7b0*/  FMUL.FTZ R22, R0.reuse, R154 ;  /* 0x0000009a00167220 */ /* 0x040fe80000410000 */
[C---:B------:R-:W-:Y:S02]  /*b7c0*/  FMUL.FTZ R23, R0.reuse, R155 ;  /* 0x0000009b00177220 */ /* 0x040fe40000410000 */
[----:B------:R-:W-:Y:S01]  /*b7d0*/  LDSM.16.MT88.4 R152, [R220+0x900] ;  /* 0x00090000dc98783b */ /* 0x000fe20000004200 */
[C---:B------:R-:W-:Y:S02]  /*b7e0*/  FMUL.FTZ R25, R3.reuse, R157 ;  /* 0x0000009d03197220 */ /* 0x040fe40000410000 */
[----:B------:R-:W-:Y:S02]  /*b7f0*/  IMAD.MOV.U32 R157, RZ, RZ, R26 ;  /* 0x000000ffff9d7224 */ /* 0x000fe400078e001a */
[C---:B-1----:R-:W-:Y:S03]  /*b800*/  HMMA.16816.F32.BF16 R20, R184.reuse, R28, R20 ;  /* 0x0000001cb814723c */ /* 0x042fe60000041814 */
[C---:B------:R-:W-:Y:S01]  /*b810*/  FMUL.FTZ R26, R0.reuse, R158 ;  /* 0x0000009e001a7220 */ /* 0x040fe20000410000 */
[----:B------:R-:W-:Y:S01]  /*b820*/  MOV R158, R27 ;  /* 0x0000001b009e7202 */ /* 0x000fe20000000f00 */
[C---:B------:R-:W-:Y:S02]  /*b830*/  FMUL.FTZ R27, R0.reuse, R159 ;  /* 0x0000009f001b7220 */ /* 0x040fe40000410000 */
[----:B------:R-:W-:Y:S02]  /*b840*/  IMAD.MOV.U32 R159, RZ, RZ, R138 ;  /* 0x000000ffff9f7224 */ /* 0x000fe400078e008a */
[----:B------:R-:W1:Y:S03]  /*b850*/  LDSM.16.MT88.4 R136, [R218+0x3100] ;  /* 0x00310000da88783b */ /* 0x000e660000004200 */
[C---:B------:R-:W-:Y:S03]  /*b860*/  HMMA.16816.F32.BF16 R24, R184.reuse, R30, R24 ;  /* 0x0000001eb818723c */ /* 0x040fe60000041818 */
[C---:B------:R-:W-:Y:S02]  /*b870*/  FMUL.FTZ R28, R3.reuse, R160 ;  /* 0x000000a0031c7220 */ /* 0x040fe40000410000 */
[C---:B------:R-:W-:Y:S01]  /*b880*/  FMUL.FTZ R29, R3.reuse, R161 ;  /* 0x000000a1031d7220 */ /* 0x040fe20000410000 */
[----:B------:R-:W-:Y:S01]  /*b890*/  MOV R161, R146 ;  /* 0x0000009200a17202 */ /* 0x000fe20000000f00 */
[C---:B------:R-:W-:Y:S02]  /*b8a0*/  FMUL.FTZ R30, R0.reuse, R162 ;  /* 0x000000a2001e7220 */ /* 0x040fe40000410000 */
[C---:B------:R-:W-:Y:S03]  /*b8b0*/  FMUL.FTZ R31, R0.reuse, R163 ;  /* 0x000000a3001f7220 */ /* 0x040fe60000410000 */
[----:B------:R-:W-:Y:S02]  /*b8c0*/  IMAD.MOV.U32 R160, RZ, RZ, R145 ;  /* 0x000000ffffa07224 */ /* 0x000fe400078e0091 */
[C---:B------:R-:W-:Y:S02]  /*b8d0*/  FMUL.FTZ R32, R3.reuse, R164 ;  /* 0x000000a403207220 */ /* 0x040fe40000410000 */
[C---:B------:R-:W-:Y:S03]  /*b8e0*/  HMMA.16816.F32.BF16 R28, R184.reuse, R36, R28 ;  /* 0x00000024b81c723c */ /* 0x040fe6000004181c */
[C---:B------:R-:W-:Y:S01]  /*b8f0*/  FMUL.FTZ R33, R3.reuse, R165 ;  /* 0x000000a503217220 */ /* 0x040fe20000410000 */
[----:B------:R-:W-:Y:S01]  /*b900*/  MOV R165, R43 ;  /* 0x0000002b00a57202 */ /* 0x000fe20000000f00 */
[C---:B------:R-:W-:Y:S02]  /*b910*/  FMUL.FTZ R34, R0.reuse, R166 ;  /* 0x000000a600227220 */ /* 0x040fe40000410000 */
[C---:B------:R-:W-:Y:S01]  /*b920*/  FMUL.FTZ R35, R0.reuse, R167 ;  /* 0x000000a700237220 */ /* 0x040fe20000410000 */
[----:B------:R-:W-:Y:S01]  /*b930*/  MOV R167, R149 ;  /* 0x0000009500a77202 */ /* 0x000fe20000000f00 */
[----:B------:R-:W-:Y:S03]  /*b940*/  IMAD.MOV.U32 R166, RZ, RZ, R148 ;  /* 0x000000ffffa67224 */ /* 0x000fe600078e0094 */
[C---:B------:R-:W-:Y:S02]  /*b950*/  FMUL.FTZ R36, R3.reuse, R168 ;  /* 0x000000a803247220 */ /* 0x040fe40000410000 */
[C---:B------:R-:W-:Y:S03]  /*b960*/  HMMA.16816.F32.BF16 R32, R184.reuse, R38, R32 ;  /* 0x00000026b820723c */ /* 0x040fe60000041820 */
[C---:B------:R-:W-:Y:S02]  /*b970*/  FMUL.FTZ R37, R3.reuse, R169 ;  /* 0x000000a903257220 */ /* 0x040fe40000410000 */
[C---:B------:R-:W-:Y:S02]  /*b980*/  FMUL.FTZ R40, R3.reuse, R172 ;  /* 0x000000ac03287220 */ /* 0x040fe40000410000 */
[C---:B------:R-:W-:Y:S02]  /*b990*/  FMUL.FTZ R38, R0.reuse, R170 ;  /* 0x000000aa00267220 */ /* 0x040fe40000410000 */
[C---:B------:R-:W-:Y:S03]  /*b9a0*/  FMUL.FTZ R39, R0.reuse, R171 ;  /* 0x000000ab00277220 */ /* 0x040fe60000410000 */
[----:B------:R-:W-:Y:S02]  /*b9b0*/  IMAD.MOV.U32 R172, RZ, RZ, R150 ;  /* 0x000000ffffac7224 */ /* 0x000fe400078e0096 */
[C---:B------:R-:W-:Y:S01]  /*b9c0*/  FMUL.FTZ R42, R0.reuse, R174 ;  /* 0x000000ae002a7220 */ /* 0x040fe20000410000 */
[----:B------:R-:W-:Y:S01]  /*b9d0*/  MOV R174, R151 ;  /* 0x0000009700ae7202 */ /* 0x000fe20000000f00 */
[C---:B------:R-:W-:Y:S01]  /*b9e0*/  HMMA.16816.F32.BF16 R36, R184.reuse, R44, R36 ;  /* 0x0000002cb824723c */ /* 0x040fe20000041824 */
[----:B------:R-:W-:Y:S02]  /*b9f0*/  LDSM.16.MT88.4 R148, [R218+0x900] ;  /* 0x00090000da94783b */ /* 0x000fe40000004200 */
[----:B------:R-:W-:Y:S02]  /*ba00*/  FMUL.FTZ R43, R0, R175 ;  /* 0x000000af002b7220 */ /* 0x000fe40000410000 */
[----:B------:R-:W-:Y:S02]  /*ba10*/  IMAD.MOV.U32 R175, RZ, RZ, R147 ;  /* 0x000000ffffaf7224 */ /* 0x000fe400078e0093 */
[C---:B------:R-:W-:Y:S02]  /*ba20*/  FMUL.FTZ R45, R3.reuse, R177 ;  /* 0x000000b1032d7220 */ /* 0x040fe40000410000 */
[----:B------:R-:W-:Y:S01]  /*ba30*/  IMAD.MOV.U32 R177, RZ, RZ, R2 ;  /* 0x000000ffffb17224 */ /* 0x000fe200078e0002 */
[C---:B------:R-:W-:Y:S03]  /*ba40*/  HMMA.16816.F32.BF16 R40, R184.reuse, R46, R40 ;  /* 0x0000002eb828723c */ /* 0x040fe60000041828 */
[----:B------:R-:W-:Y:S02]  /*ba50*/  FFMA.FTZ R2, R190, c[0x0][0x2d0], -R188 ;  /* 0x0000b400be027a23 */ /* 0x000fe400000108bc */
[C---:B------:R-:W-:Y:S01]  /*ba60*/  FMUL.FTZ R44, R3.reuse, R176 ;  /* 0x000000b0032c7220 */ /* 0x040fe20000410000 */
[----:B------:R-:W-:Y:S01]  /*ba70*/  MOV R176, R144 ;  /* 0x0000009000b07202 */ /* 0x000fe20000000f00 */
[----:B------:R2:W-:Y:S01]  /*ba80*/  MUFU.EX2 R170, R2 ;  /* 0x0000000200aa7308 */ /* 0x0005e20000000800 */
[----:B------:R-:W3:Y:S01]  /*ba90*/  LDSM.16.MT88.4 R144, [R219+0x3100] ;  /* 0x00310000db90783b */ /* 0x000ee20000004200 */
[C---:B------:R-:W-:Y:S03]  /*baa0*/  FMUL.FTZ R46, R0.reuse, R178 ;  /* 0x000000b2002e7220 */ /* 0x040fe60000410000 */
[C---:B------:R-:W-:Y:S01]  /*bab0*/  FMUL.FTZ R47, R0.reuse, R179 ;  /* 0x000000b3002f7220 */ /* 0x040fe20000410000 */
[----:B------:R-:W-:Y:S01]  /*bac0*/  MOV R178, R134 ;  /* 0x0000008600b27202 */ /* 0x000fe20000000f00 */
[C---:B------:R-:W-:Y:S02]  /*bad0*/  FMUL.FTZ R54, R0.reuse, R54 ;  /* 0x0000003600367220 */ /* 0x040fe40000410000 */
[C---:B------:R-:W-:Y:S02]  /*bae0*/  FMUL.FTZ R55, R0.reuse, R55 ;  /* 0x0000003700377220 */ /* 0x040fe40000410000 */
[C---:B------:R-:W-:Y:S01]  /*baf0*/  FMUL.FTZ R58, R0.reuse, R58 ;  /* 0x0000003a003a7220 */ /* 0x040fe20000410000 */
[C---:B-1----:R-:W-:Y:S03]  /*bb00*/  HMMA.16816.F32.BF16 R44, R184.reuse, R136, R44 ;  /* 0x00000088b82c723c */ /* 0x042fe6000004182c */
[----:B------:R-:W-:Y:S02]  /*bb10*/  IMAD.MOV.U32 R179, RZ, RZ, R48 ;  /* 0x000000ffffb37224 */ /* 0x000fe400078e0030 */
[C---:B------:R-:W-:Y:S01]  /*bb20*/  FMUL.FTZ R48, R3.reuse, R180 ;  /* 0x000000b403307220 */ /* 0x040fe20000410000 */
[----:B------:R-:W-:Y:S01]  /*bb30*/  MOV R180, R49 ;  /* 0x0000003100b47202 */ /* 0x000fe20000000f00 */
[----:B------:R-:W-:Y:S02]  /*bb40*/  FMUL.FTZ R49, R3, R181 ;  /* 0x000000b503317220 */ /* 0x000fe40000410000 */
[----:B------:R-:W-:Y:S03]  /*bb50*/  IMAD.MOV.U32 R181, RZ, RZ, R50 ;  /* 0x000000ffffb57224 */ /* 0x000fe600078e0032 */
[----:B--2---:R-:W-:Y:S02]  /*bb60*/  FFMA.FTZ R2, R191, c[0x0][0x2d0], -R188 ;  /* 0x0000b400bf027a23 */ /* 0x004fe400000108bc */
[C---:B------:R-:W-:Y:S01]  /*bb70*/  FMUL.FTZ R50, R0.reuse, R182 ;  /* 0x000000b600327220 */ /* 0x040fe20000410000 */
[----:B------:R-:W-:Y:S01]  /*bb80*/  MOV R182, R51 ;  /* 0x0000003300b67202 */ /* 0x000fe20000000f00 */
[----:B------:R1:W2:Y:S01]  /*bb90*/  MUFU.EX2 R168, R2 ;  /* 0x0000000200a87308 */ /* 0x0002a20000000800 */
[C---:B------:R-:W-:Y:S02]  /*bba0*/  FMUL.FTZ R51, R0.reuse, R183 ;  /* 0x000000b700337220 */ /* 0x040fe40000410000 */
[C---:B------:R-:W-:Y:S02]  /*bbb0*/  FMUL.FTZ R59, R0.reuse, R59 ;  /* 0x0000003b003b7220 */ /* 0x040fe40000410000 */
[C---:B------:R-:W-:Y:S02]  /*bbc0*/  FMUL.FTZ R62, R0.reuse, R62 ;  /* 0x0000003e003e7220 */ /* 0x040fe40000410000 */
[C---:B------:R-:W-:Y:S01]  /*bbd0*/  FMUL.FTZ R63, R0.reuse, R63 ;  /* 0x0000003f003f7220 */ /* 0x040fe20000410000 */
[C---:B------:R-:W-:Y:S01]  /*bbe0*/  HMMA.16816.F32.BF16 R48, R184.reuse, R138, R48 ;  /* 0x0000008ab830723c */ /* 0x040fe20000041830 */
[----:B------:R-:W4:Y:S02]  /*bbf0*/  LDSM.16.MT88.4 R136, [R217+0x6100] ;  /* 0x00610000d988783b */ /* 0x000f240000004200 */
[C---:B------:R-:W-:Y:S02]  /*bc00*/  FMUL.FTZ R66, R0.reuse, R66 ;  /* 0x0000004200427220 */ /* 0x040fe40000410000 */
[C---:B------:R-:W-:Y:S02]  /*bc10*/  FMUL.FTZ R67, R0.reuse, R67 ;  /* 0x0000004300437220 */ /* 0x040fe40000410000 */
[C---:B------:R-:W-:Y:S01]  /*bc20*/  FMUL.FTZ R70, R0.reuse, R70 ;  /* 0x0000004600467220 */ /* 0x040fe20000410000 */
[C---:B------:R-:W-:Y:S04]  /*bc30*/  HMMA.16816.F32.BF16 R52, R184.reuse, R140, R52 ;  /* 0x0000008cb834723c */ /* 0x040fe80000041834 */
[C---:B------:R-:W-:Y:S02]  /*bc40*/  FMUL.FTZ R71, R0.reuse, R71 ;  /* 0x0000004700477220 */ /* 0x040fe40000410000 */
[----:B------:R-:W-:Y:S02]  /*bc50*/  FMUL.FTZ R74, R0, R74 ;  /* 0x0000004a004a7220 */ /* 0x000fe40000410000 */
[C---:B------:R-:W-:Y:S01]  /*bc60*/  HMMA.16816.F32.BF16 R56, R184.reuse, R142, R56 ;  /* 0x0000008eb838723c */ /* 0x040fe20000041838 */
[----:B------:R-:W2:Y:S03]  /*bc70*/  LDSM.16.MT88.4 R140, [R218+0x6100] ;  /* 0x00610000da8c783b */ /* 0x000ea60000004200 */
[----:B-1----:R-:W-:Y:S01]  /*bc80*/  FFMA.FTZ R2, R192, c[0x0][0x2d0], -R189 ;  /* 0x0000b400c0027a23 */ /* 0x002fe200000108bd */
[----:B------:R-:W-:Y:S01]  /*bc90*/  MOV R192, R175 ;  /* 0x000000af00c07202 */ /* 0x000fe20000000f00 */
[----:B------:R-:W-:Y:S02]  /*bca0*/  IMAD.MOV.U32 R175, RZ, RZ, R173 ;  /* 0x000000ffffaf7224 */ /* 0x000fe400078e00ad */
[C---:B---3--:R-:W-:Y:S01]  /*bcb0*/  HMMA.16816.F32.BF16 R60, R184.reuse, R144, R60 ;  /* 0x00000090b83c723c */ /* 0x048fe2000004183c */
[----:B------:R1:W-:Y:S03]  /*bcc0*/  MUFU.EX2 R169, R2 ;  /* 0x0000000200a97308 */ /* 0x0003e60000000800 */
[----:B------:R-:W-:Y:S02]  /*bcd0*/  IMAD.MOV.U32 R173, RZ, RZ, R156 ;  /* 0x000000ffffad7224 */ /* 0x000fe400078e009c */
[C---:B------:R-:W-:Y:S02]  /*bce0*/  FMUL.FTZ R75, R0.reuse, R75 ;  /* 0x0000004b004b7220 */ /* 0x040fe40000410000 */
[C---:B------:R-:W-:Y:S01]  /*bcf0*/  HMMA.16816.F32.BF16 R64, R184.reuse, R146, R64 ;  /* 0x00000092b840723c */ /* 0x040fe20000041840 */
[----:B------:R-:W3:Y:S03]  /*bd00*/  LDSM.16.MT88.4 R144, [R220+0x6100] ;  /* 0x00610000dc90783b */ /* 0x000ee60000004200 */
        /* <DEDUP_REMOVED lines=9> */
[--C-:B-1----:R-:W-:Y:S02]  /*bda0*/  FFMA.FTZ R2, R193, c[0x0][0x2d0], -R189.reuse ;  /* 0x0000b400c1027a23 */ /* 0x102fe400000108bd */
[C---:B------:R-:W-:Y:S02]  /*bdb0*/  FMUL.FTZ R90, R0.reuse, R90 ;  /* 0x0000005a005a7220 */ /* 0x040fe40000410000 */
[C---:B--2---:R-:W-:Y:S01]  /*bdc0*/  HMMA.16816.F32.BF16 R76, R184.reuse, R140, R76 ;  /* 0x0000008cb84c723c */ /* 0x044fe2000004184c */
[----:B------:R1:W2:Y:S03]  /*bdd0*/  MUFU.EX2 R171, R2 ;  /* 0x0000000200ab7308 */ /* 0x0002a60000000800 */
        /* <DEDUP_REMOVED lines=8> */
[----:B------:R-:W-:Y:S02]  /*be60*/  FMUL.FTZ R102, R0, R102 ;  /* 0x0000006600667220 */ /* 0x000fe40000410000 */
[C---:B------:R-:W-:Y:S01]  /*be70*/  HMMA.16816.F32.BF16 R88, R184.reuse, R146, R88 ;  /* 0x00000092b858723c */ /* 0x040fe20000041858 */
[----:B------:R-:W3:Y:S03]  /*be80*/  LDSM.16.MT88.4 R144, [R218+0x9100] ;  /* 0x00910000da90783b */ /* 0x000ee60000004200 */
[--C-:B-1----:R-:W-:Y:S01]  /*be90*/  FFMA.FTZ R2, R194, c[0x0][0x2d0], -R188.reuse ;  /* 0x0000b400c2027a23 */ /* 0x102fe200000108bc */
[----:B------:R-:W-:Y:S01]  /*bea0*/  MOV R194, R179 ;  /* 0x000000b300c27202 */ /* 0x000fe20000000f00 */
[C---:B------:R-:W-:Y:S01]  /*beb0*/  FMUL.FTZ R103, R0.reuse, R103 ;  /* 0x0000006700677220 */ /* 0x040fe20000410000 */
[----:B------:R-:W-:Y:S01]  /*bec0*/  MOV R179, R252 ;  /* 0x000000fc00b37202 */ /* 0x000fe20000000f00 */
[----:B------:R1:W-:Y:S01]  /*bed0*/  MUFU.EX2 R162, R2 ;  /* 0x0000000200a27308 */ /* 0x0003e20000000800 */
        /* <DEDUP_REMOVED lines=8> */
[C---:B--2---:R-:W-:Y:S04]  /*bf60*/  HMMA.16816.F32.BF16 R100, R184.reuse, R140, R100 ;  /* 0x0000008cb864723c */ /* 0x044fe80000041864 */
[C---:B------:R-:W-:Y:S02]  /*bf70*/  FMUL.FTZ R112, R3.reuse, R112 ;  /* 0x0000007003707220 */ /* 0x040fe40000410000 */
[----:B------:R-:W-:Y:S02]  /*bf80*/  FMUL.FTZ R113, R3, R113 ;  /* 0x0000007103717220 */ /* 0x000fe40000410000 */
[C---:B------:R-:W-:Y:S01]  /*bf90*/  HMMA.16816.F32.BF16 R104, R184.reuse, R142, R104 ;  /* 0x0000008eb868723c */ /* 0x040fe20000041868 */
[----:B------:R-:W2:Y:S03]  /*bfa0*/  LDSM.16.MT88.4 R140, [R219+0x9100] ;  /* 0x00910000db8c783b */ /* 0x000ea60000004200 */
[----:B-1----:R-:W-:Y:S01]  /*bfb0*/  FFMA.FTZ R2, R195, c[0x0][0x2d0], -R188 ;  /* 0x0000b400c3027a23 */ /* 0x002fe200000108bc */
[----:B------:R-:W-:Y:S01]  /*bfc0*/  MOV R195, R181 ;  /* 0x000000b500c37202 */ /* 0x000fe20000000f00 */
[C---:B------:R-:W-:Y:S02]  /*bfd0*/  FMUL.FTZ R114, R0.reuse, R114 ;  /* 0x0000007200727220 */ /* 0x040fe40000410000 */
[C---:B---3--:R-:W-:Y:S01]  /*bfe0*/  HMMA.16816.F32.BF16 R108, R184.reuse, R144, R108 ;  /* 0x00000090b86c723c */ /* 0x048fe2000004186c */
[----:B------:R1:W3:Y:S03]  /*bff0*/  MUFU.EX2 R134, R2 ;  /* 0x0000000200867308 */ /* 0x0002e60000000800 */
[C---:B------:R-:W-:Y:S02]  /*c000*/  FMUL.FTZ R115, R0.reuse, R115 ;  /* 0x0000007300737220 */ /* 0x040fe40000410000 */
[C---:B------:R-:W-:Y:S02]  /*c010*/  FMUL.FTZ R116, R3.reuse, R116 ;  /* 0x0000007403747220 */ /* 0x040fe40000410000 */
[C---:B------:R-:W-:Y:S03]  /*c020*/  FMUL.FTZ R117, R3.reuse, R117 ;  /* 0x0000007503757220 */ /* 0x040fe60000410000 */
[C---:B------:R-:W-:Y:S01]  /*c030*/  HMMA.16816.F32.BF16 R112, R184.reuse, R146, R112 ;  /* 0x00000092b870723c */ /* 0x040fe20000041870 */
[----:B------:R-:W2:Y:S02]  /*c040*/  LDSM.16.MT88.4 R144, [R217+0x900] ;  /* 0x00090000d990783b */ /* 0x000ea40000004200 */
[C---:B------:R-:W-:Y:S02]  /*c050*/  FMUL.FTZ R118, R0.reuse, R118 ;  /* 0x0000007600767220 */ /* 0x040fe40000410000 */
[----:B------:R-:W-:Y:S02]  /*c060*/  FMUL.FTZ R119, R0, R119 ;  /* 0x0000007700777220 */ /* 0x000fe40000410000 */
[C---:B------:R-:W-:Y:S02]  /*c070*/  FMUL.FTZ R120, R3.reuse, R120 ;  /* 0x0000007803787220 */ /* 0x040fe40000410000 */
[C---:B------:R-:W-:Y:S03]  /*c080*/  FMUL.FTZ R121, R3.reuse, R121 ;  /* 0x0000007903797220 */ /* 0x040fe60000410000 */
[C---:B----4-:R-:W-:Y:S03]  /*c090*/  HMMA.16816.F32.BF16 R116, R184.reuse, R136, R116 ;  /* 0x00000088b874723c */ /* 0x050fe60000041874 */
[--C-:B-1----:R-:W-:Y:S01]  /*c0a0*/  FFMA.FTZ R2, R196, c[0x0][0x2d0], -R189.reuse ;  /* 0x0000b400c4027a23 */ /* 0x102fe200000108bd */
[----:B------:R-:W-:Y:S01]  /*c0b0*/  MOV R196, R210 ;  /* 0x000000d200c47202 */ /* 0x000fe20000000f00 */
[C---:B------:R-:W-:Y:S02]  /*c0c0*/  FMUL.FTZ R122, R0.reuse, R122 ;  /* 0x0000007a007a7220 */ /* 0x040fe40000410000 */
[----:B------:R1:W-:Y:S01]  /*c0d0*/  MUFU.EX2 R163, R2 ;  /* 0x0000000200a37308 */ /* 0x0003e20000000800 */
[----:B------:R-:W-:Y:S01]  /*c0e0*/  FMUL.FTZ R123, R0, R123 ;  /* 0x0000007b007b7220 */ /* 0x000fe20000410000 */
[----:B------:R-:W-:Y:S03]  /*c0f0*/  F2FP.BF16.PACK_AB R136, R168, R170 ;  /* 0x000000aaa888723e */ /* 0x000fe600000010ff */
[----:B------:R-:W-:Y:S01]  /*c100*/  FMUL.FTZ R124, R3, R124 ;  /* 0x0000007c037c7220 */ /* 0x000fe20000410000 */
[----:B------:R-:W-:Y:S01]  /*c110*/  F2FP.BF16.PACK_AB R137, R171, R169 ;  /* 0x000000a9ab89723e */ /* 0x000fe200000010ff */
[C---:B------:R-:W-:Y:S01]  /*c120*/  FMUL.FTZ R125, R3.reuse, R125 ;  /* 0x0000007d037d7220 */ /* 0x040fe20000410000 */
[C---:B------:R-:W-:Y:S03]  /*c130*/  HMMA.16816.F32.BF16 R120, R184.reuse, R138, R120 ;  /* 0x0000008ab878723c */ /* 0x040fe60000041878 */
[C---:B------:R-:W-:Y:S02]  /*c140*/  FMUL.FTZ R126, R0.reuse, R126 ;  /* 0x0000007e007e7220 */ /* 0x040fe40000410000 */
[----:B------:R-:W-:Y:S02]  /*c150*/  FMUL.FTZ R127, R0, R127 ;  /* 0x0000007f007f7220 */ /* 0x000fe40000410000 */
[C---:B------:R-:W-:Y:S01]  /*c160*/  FMUL.FTZ R128, R3.reuse, R128 ;  /* 0x0000008003807220 */ /* 0x040fe20000410000 */
[----:B---3--:R-:W-:Y:S01]  /*c170*/  F2FP.BF16.PACK_AB R138, R134, R162 ;  /* 0x000000a2868a723e */ /* 0x008fe200000010ff */
[----:B------:R-:W-:Y:S03]  /*c180*/  FMUL.FTZ R129, R3, R129 ;  /* 0x0000008103817220 */ /* 0x000fe60000410000 */
[C---:B--2---:R-:W-:Y:S03]  /*c190*/  HMMA.16816.F32.BF16 R124, R184.reuse, R140, R124 ;  /* 0x0000008cb87c723c */ /* 0x044fe6000004187c */
[C---:B------:R-:W-:Y:S02]  /*c1a0*/  FMUL.FTZ R130, R0.reuse, R130 ;  /* 0x0000008200827220 */ /* 0x040fe40000410000 */
[----:B-1----:R-:W-:Y:S01]  /*c1b0*/  FFMA.FTZ R2, R197, c[0x0][0x2d0], -R189 ;  /* 0x0000b400c5027a23 */ /* 0x002fe200000108bd */
[----:B------:R-:W-:Y:S01]  /*c1c0*/  MOV R197, R177 ;  /* 0x000000b100c57202 */ /* 0x000fe20000000f00 */
[----:B------:R-:W-:Y:S02]  /*c1d0*/  FMUL.FTZ R131, R0, R131 ;  /* 0x0000008300837220 */ /* 0x000fe40000410000 */
[----:B------:R1:W2:Y:S03]  /*c1e0*/  MUFU.EX2 R164, R2 ;  /* 0x0000000200a47308 */ /* 0x0002a60000000800 */
[----:B------:R-:W-:Y:S02]  /*c1f0*/  IMAD.MOV.U32 R177, RZ, RZ, R158 ;  /* 0x000000ffffb17224 */ /* 0x000fe400078e009e */
[----:B------:R-:W-:Y:S01]  /*c200*/  HMMA.16816.F32.BF16 R128, R184, R142, R128 ;  /* 0x0000008eb880723c */ /* 0x000fe20000041880 */
[----:B------:R-:W3:Y:S02]  /*c210*/  LDSM.16.MT88.4 R140, [R219+0x900] ;  /* 0x00090000db8c783b */ /* 0x000ee40000004200 */
[----:B------:R-:W-:Y:S01]  /*c220*/  IMAD.MOV.U32 R193, RZ, RZ, R178 ;  /* 0x000000ffffc17224 */ /* 0x000fe200078e00b2 */
[----:B------:R-:W-:Y:S01]  /*c230*/  MOV R178, R157 ;  /* 0x0000009d00b27202 */ /* 0x000fe20000000f00 */
[----:B------:R-:W-:Y:S01]  /*c240*/  IMAD.MOV.U32 R191, RZ, RZ, R176 ;  /* 0x000000ffffbf7224 */ /* 0x000fe200078e00b0 */
[----:B------:R-:W-:Y:S01]  /*c250*/  MOV R176, R159 ;  /* 0x0000009f00b07202 */ /* 0x000fe20000000f00 */
[----:B------:R-:W-:Y:S02]  /*c260*/  IMAD.MOV.U32 R185, RZ, RZ, R180 ;  /* 0x000000ffffb97224 */ /* 0x000fe400078e00b4 */
[----:B------:R-:W-:Y:S01]  /*c270*/  IMAD.MOV.U32 R184, RZ, RZ, R182 ;  /* 0x000000ffffb87224 */ /* 0x000fe200078e00b6 */
[----:B------:R-:W-:Y:S02]  /*c280*/  LDSM.16.MT88.4 R156, [R218+0x3900] ;  /* 0x00390000da9c783b */ /* 0x000fe40000004200 */
[----:B------:R-:W-:Y:S02]  /*c290*/  IMAD.MOV.U32 R190, RZ, RZ, R215 ;  /* 0x000000ffffbe7224 */ /* 0x000fe400078e00d7 */
[--C-:B-1----:R-:W-:Y:S01]  /*c2a0*/  FFMA.FTZ R2, R198, c[0x0][0x2d0], -R188.reuse ;  /* 0x0000b400c6027a23 */ /* 0x102fe200000108bc */
[----:B--2---:R-:W-:Y:S01]  /*c2b0*/  F2FP.BF16.PACK_AB R139, R164, R163 ;  /* 0x000000a3a48b723e */ /* 0x004fe200000010ff */
[----:B------:R-:W-:Y:S02]  /*c2c0*/  IMAD.MOV.U32 R198, RZ, RZ, R209 ;  /* 0x000000ffffc67224 */ /* 0x000fe400078e00d1 */
[----:B------:R1:W-:Y:S04]  /*c2d0*/  MUFU.EX2 R180, R2 ;  /* 0x0000000200b47308 */ /* 0x0003e80000000800 */
[C---:B------:R-:W-:Y:S08]  /*c2e0*/  HMMA.16816.F32.BF16 R4, R136.reuse, R144, R4 ;  /* 0x000000908804723c */ /* 0x040ff00000041804 */
[C---:B------:R-:W-:Y:S01]  /*c2f0*/  HMMA.16816.F32.BF16 R8, R136.reuse, R146, R8 ;  /* 0x000000928808723c */ /* 0x040fe20000041808 */
[----:B------:R-:W2:Y:S07]  /*c300*/  LDSM.16.MT88.4 R144, [R217+0x3900] ;  /* 0x00390000d990783b */ /* 0x000eae0000004200 */
[C---:B------:R-:W-:Y:S04]  /*c310*/  HMMA.16816.F32.BF16 R12, R136.reuse, R148, R12 ;  /* 0x00000094880c723c */ /* 0x040fe8000004180c */
[--C-:B-1----:R-:W-:Y:S04]  /*c320*/  FFMA.FTZ R2, R199, c[0x0][0x2d0], -R188.reuse ;  /* 0x0000b400c7027a23 */ /* 0x102fe800000108bc */
[C---:B------:R-:W-:Y:S01]  /*c330*/  HMMA.16816.F32.BF16 R16, R136.reuse, R150, R16 ;  /* 0x000000968810723c */ /* 0x040fe20000041810 */
[----:B------:R1:W4:Y:S01]  /*c340*/  MUFU.EX2 R182, R2 ;  /* 0x0000000200b67308 */ /* 0x0003220000000800 */
[----:B------:R-:W4:Y:S06]  /*c350*/  LDSM.16.MT88.4 R148, [R220+0x3900] ;  /* 0x00390000dc94783b */ /* 0x000f2c0000004200 */
[C---:B------:R-:W-:Y:S08]  /*c360*/  HMMA.16816.F32.BF16 R20, R136.reuse, R152, R20 ;  /* 0x000000988814723c */ /* 0x040ff00000041814 */
[C---:B------:R-:W-:Y:S01]  /*c370*/  HMMA.16816.F32.BF16 R24, R136.reuse, R154, R24 ;  /* 0x0000009a8818723c */ /* 0x040fe20000041818 */
[----:B------:R-:W4:Y:S07]  /*c380*/  LDSM.16.MT88.4 R152, [R219+0x3900] ;  /* 0x00390000db98783b */ /* 0x000f2e0000004200 */
[C---:B---3--:R-:W-:Y:S04]  /*c390*/  HMMA.16816.F32.BF16 R28, R136.reuse, R140, R28 ;  /* 0x0000008c881c723c */ /* 0x048fe8000004181c */
[--C-:B-1----:R-:W-:Y:S04]  /*c3a0*/  FFMA.FTZ R2, R200, c[0x0][0x2d0], -R189.reuse ;  /* 0x0000b400c8027a23 */ /* 0x102fe800000108bd */
[C---:B------:R-:W-:Y:S01]  /*c3b0*/  HMMA.16816.F32.BF16 R32, R136.reuse, R142, R32 ;  /* 0x0000008e8820723c */ /* 0x040fe20000041820 */
[----:B------:R1:W-:Y:S01]  /*c3c0*/  MUFU.EX2 R181, R2 ;  /* 0x0000000200b57308 */ /* 0x0003e20000000800 */
[----:B------:R-:W3:Y:S06]  /*c3d0*/  LDSM.16.MT88.4 R140, [R217+0x6900] ;  /* 0x00690000d98c783b */ /* 0x000eec0000004200 */
[C---:B--2---:R-:W-:Y:S08]  /*c3e0*/  HMMA.16816.F32.BF16 R36, R136.reuse, R144, R36 ;  /* 0x000000908824723c */ /* 0x044ff00000041824 */
[C---:B------:R-:W-:Y:S01]  /*c3f0*/  HMMA.16816.F32.BF16 R40, R136.reuse, R146, R40 ;  /* 0x000000928828723c */ /* 0x040fe20000041828 */
[----:B------:R-:W2:Y:S07]  /*c400*/  LDSM.16.MT88.4 R144, [R218+0x6900] ;  /* 0x00690000da90783b */ /* 0x000eae0000004200 */
[C---:B------:R-:W-:Y:S04]  /*c410*/  HMMA.16816.F32.BF16 R44, R136.reuse, R156, R44 ;  /* 0x0000009c882c723c */ /* 0x040fe8000004182c */
[--C-:B-1----:R-:W-:Y:S04]  /*c420*/  FFMA.FTZ R2, R201, c[0x0][0x2d0], -R189.reuse ;  /* 0x0000b400c9027a23 */ /* 0x102fe800000108bd */
[C---:B------:R-:W-:Y:S01]  /*c430*/  HMMA.16816.F32.BF16 R48, R136.reuse, R158, R48 ;  /* 0x0000009e8830723c */ /* 0x040fe20000041830 */
[----:B------:R1:W1:Y:S01]  /*c440*/  MUFU.EX2 R183, R2 ;  /* 0x0000000200b77308 */ /* 0x0002620000000800 */
[----:B------:R-:W2:Y:S06]  /*c450*/  LDSM.16.MT88.4 R156, [R220+0x6900] ;  /* 0x00690000dc9c783b */ /* 0x000eac0000004200 */
[C---:B----4-:R-:W-:Y:S08]  /*c460*/  HMMA.16816.F32.BF16 R52, R136.reuse, R148, R52 ;  /* 0x000000948834723c */ /* 0x050ff00000041834 */
[C---:B------:R-:W-:Y:S01]  /*c470*/  HMMA.16816.F32.BF16 R56, R136.reuse, R150, R56 ;  /* 0x000000968838723c */ /* 0x040fe20000041838 */
[----:B------:R-:W4:Y:S07]  /*c480*/  LDSM.16.MT88.4 R148, [R219+0x6900] ;  /* 0x00690000db94783b */ /* 0x000f2e0000004200 */
[C---:B------:R-:W-:Y:S04]  /*c490*/  HMMA.16816.F32.BF16 R60, R136.reuse, R152, R60 ;  /* 0x00000098883c723c */ /* 0x040fe8000004183c */
[--C-:B-1----:R-:W-:Y:S04]  /*c4a0*/  FFMA.FTZ R2, R202, c[0x0][0x2d0], -R188.reuse ;  /* 0x0000b400ca027a23 */ /* 0x102fe800000108bc */
[C---:B------:R-:W-:Y:S01]  /*c4b0*/  HMMA.16816.F32.BF16 R64, R136.reuse, R154, R64 ;  /* 0x0000009a8840723c */ /* 0x040fe20000041840 */
[----:B------:R1:W-:Y:S01]  /*c4c0*/  MUFU.EX2 R187, R2 ;  /* 0x0000000200bb7308 */ /* 0x0003e20000000800 */
[----:B------:R-:W-:Y:S06]  /*c4d0*/  LDSM.16.MT88.4 R152, [R220+0x9900] ;  /* 0x00990000dc98783b */ /* 0x000fec0000004200 */
[C---:B---3--:R-:W-:Y:S08]  /*c4e0*/  HMMA.16816.F32.BF16 R68, R136.reuse, R140, R68 ;  /* 0x0000008c8844723c */ /* 0x048ff00000041844 */
[C---:B------:R-:W-:Y:S01]  /*c4f0*/  HMMA.16816.F32.BF16 R72, R136.reuse, R142, R72 ;  /* 0x0000008e8848723c */ /* 0x040fe20000041848 */
[----:B------:R-:W3:Y:S07]  /*c500*/  LDSM.16.MT88.4 R140, [R217+0x9900] ;  /* 0x00990000d98c783b */ /* 0x000eee0000004200 */
[C---:B--2---:R-:W-:Y:S04]  /*c510*/  HMMA.16816.F32.BF16 R76, R136.reuse, R144, R76 ;  /* 0x00000090884c723c */ /* 0x044fe8000004184c */
[--C-:B-1----:R-:W-:Y:S04]  /*c520*/  FFMA.FTZ R2, R203, c[0x0][0x2d0], -R188.reuse ;  /* 0x0000b400cb027a23 */ /* 0x102fe800000108bc */
[C---:B------:R-:W-:Y:S01]  /*c530*/  HMMA.16816.F32.BF16 R80, R136.reuse, R146, R80 ;  /* 0x000000928850723c */ /* 0x040fe20000041850 */
[----:B------:R1:W2:Y:S01]  /*c540*/  MUFU.EX2 R186, R2 ;  /* 0x0000000200ba7308 */ /* 0x0002a20000000800 */
[----:B------:R-:W2:Y:S06]  /*c550*/  LDSM.16.MT88.4 R144, [R218+0x9900] ;  /* 0x00990000da90783b */ /* 0x000eac0000004200 */
[C---:B------:R-:W-:Y:S08]  /*c560*/  HMMA.16816.F32.BF16 R84, R136.reuse, R156, R84 ;  /* 0x0000009c8854723c */ /* 0x040ff00000041854 */
[C---:B------:R-:W-:Y:S01]  /*c570*/  HMMA.16816.F32.BF16 R88, R136.reuse, R158, R88 ;  /* 0x0000009e8858723c */ /* 0x040fe20000041858 */
[----:B------:R-:W2:Y:S07]  /*c580*/  LDSM.16.MT88.4 R156, [R219+0x9900] ;  /* 0x00990000db9c783b */ /* 0x000eae0000004200 */
[C---:B----4-:R-:W-:Y:S04]  /*c590*/  HMMA.16816.F32.BF16 R92, R136.reuse, R148, R92 ;  /* 0x00000094885c723c */ /* 0x050fe8000004185c */
        /* <DEDUP_REMOVED lines=11> */
[----:B------:R-:W4:Y:S06]  /*c650*/  LDSM.16.MT88.4 R144, [R220+0x1100] ;  /* 0x00110000dc90783b */ /* 0x000f2c0000004200 */
[C---:B------:R-:W-:Y:S08]  /*c660*/  HMMA.16816.F32.BF16 R116, R136.reuse, R152, R116 ;  /* 0x000000988874723c */ /* 0x040ff00000041874 */
[C---:B------:R-:W-:Y:S01]  /*c670*/  HMMA.16816.F32.BF16 R120, R136.reuse, R154, R120 ;  /* 0x0000009a8878723c */ /* 0x040fe20000041878 */
[----:B------:R-:W4:Y:S07]  /*c680*/  LDSM.16.MT88.4 R152, [R219+0x1100] ;  /* 0x00110000db98783b */ /* 0x000f2e0000004200 */
[C---:B------:R-:W-:Y:S04]  /*c690*/  HMMA.16816.F32.BF16 R124, R136.reuse, R156, R124 ;  /* 0x0000009c887c723c */ /* 0x040fe8000004187c */
[--C-:B-1----:R-:W-:Y:S04]  /*c6a0*/  FFMA.FTZ R2, R206, c[0x0][0x2d0], -R188.reuse ;  /* 0x0000b400ce027a23 */ /* 0x102fe800000108bc */
[----:B------:R-:W-:Y:S01]  /*c6b0*/  HMMA.16816.F32.BF16 R128, R136, R158, R128 ;  /* 0x0000009e8880723c */ /* 0x000fe20000041880 */
[----:B------:R1:W-:Y:S01]  /*c6c0*/  MUFU.EX2 R210, R2 ;  /* 0x0000000200d27308 */ /* 0x0003e20000000800 */
[----:B------:R-:W-:Y:S05]  /*c6d0*/  LDSM.16.MT88.4 R156, [R218+0x4100] ;  /* 0x00410000da9c783b */ /* 0x000fea0000004200 */
[----:B------:R-:W-:Y:S02]  /*c6e0*/  F2FP.BF16.PACK_AB R136, R182, R180 ;  /* 0x000000b4b688723e */ /* 0x000fe400000010ff */
[----:B------:R-:W-:Y:S03]  /*c6f0*/  F2FP.BF16.PACK_AB R137, R183, R181 ;  /* 0x000000b5b789723e */ /* 0x000fe600000010ff */
[-C--:B------:R-:W-:Y:S02]  /*c700*/  F2FP.BF16.PACK_AB R138, R186, R187.reuse ;  /* 0x000000bbba8a723e */ /* 0x080fe400000010ff */
[----:B--2---:R-:W-:Y:S07]  /*c710*/  F2FP.BF16.PACK_AB R139, R215, R252 ;  /* 0x000000fcd78b723e */ /* 0x004fee00000010ff */
[C---:B---3--:R-:W-:Y:S03]  /*c720*/  HMMA.16816.F32.BF16 R4, R136.reuse, R140, R4 ;  /* 0x0000008c8804723c */ /* 0x048fe60000041804 */
[----:B-1----:R-:W-:Y:S05]  /*c730*/  FFMA.FTZ R2, R207, c[0x0][0x2d0], -R188 ;  /* 0x0000b400cf027a23 */ /* 0x002fea00000108bc */
[C---:B------:R-:W-:Y:S01]  /*c740*/  HMMA.16816.F32.BF16 R8, R136.reuse, R142, R8 ;  /* 0x0000008e8808723c */ /* 0x040fe20000041808 */
[----:B------:R1:W2:Y:S01]  /*c750*/  MUFU.EX2 R209, R2 ;  /* 0x0000000200d17308 */ /* 0x0002a20000000800 */
[----:B------:R-:W3:Y:S06]  /*c760*/  LDSM.16.MT88.4 R140, [R217+0x4100] ;  /* 0x00410000d98c783b */ /* 0x000eec0000004200 */
[C---:B------:R-:W-:Y:S08]  /*c770*/  HMMA.16816.F32.BF16 R12, R136.reuse, R148, R12 ;  /* 0x00000094880c723c */ /* 0x040ff0000004180c */
[C---:B------:R-:W-:Y:S01]  /*c780*/  HMMA.16816.F32.BF16 R16, R136.reuse, R150, R16 ;  /* 0x000000968810723c */ /* 0x040fe20000041810 */
[----:B------:R-:W2:Y:S07]  /*c790*/  LDSM.16.MT88.4 R148, [R220+0x4100] ;  /* 0x00410000dc94783b */ /* 0x000eae0000004200 */
[C---:B----4-:R-:W-:Y:S04]  /*c7a0*/  HMMA.16816.F32.BF16 R20, R136.reuse, R144, R20 ;  /* 0x000000908814723c */ /* 0x050fe80000041814 */
[--C-:B-1----:R-:W-:Y:S04]  /*c7b0*/  FFMA.FTZ R2, R208, c[0x0][0x2d0], -R189.reuse ;  /* 0x0000b400d0027a23 */ /* 0x102fe800000108bd */
[C---:B------:R-:W-:Y:S01]  /*c7c0*/  HMMA.16816.F32.BF16 R24, R136.reuse, R146, R24 ;  /* 0x000000928818723c */ /* 0x040fe20000041818 */
[----:B------:R1:W-:Y:S01]  /*c7d0*/  MUFU.EX2 R208, R2 ;  /* 0x0000000200d07308 */ /* 0x0003e20000000800 */
[----:B------:R-:W4:Y:S06]  /*c7e0*/  LDSM.16.MT88.4 R144, [R219+0x4100] ;  /* 0x00410000db90783b */ /* 0x000f2c0000004200 */
[C---:B------:R-:W-:Y:S08]  /*c7f0*/  HMMA.16816.F32.BF16 R28, R136.reuse, R152, R28 ;  /* 0x00000098881c723c */ /* 0x040ff0000004181c */
[C---:B------:R-:W-:Y:S01]  /*c800*/  HMMA.16816.F32.BF16 R32, R136.reuse, R154, R32 ;  /* 0x0000009a8820723c */ /* 0x040fe20000041820 */
[----:B------:R-:W-:Y:S07]  /*c810*/  LDSM.16.MT88.4 R152, [R218+0x7100] ;  /* 0x00710000da98783b */ /* 0x000fee0000004200 */
[C---:B---3--:R-:W-:Y:S04]  /*c820*/  HMMA.16816.F32.BF16 R36, R136.reuse, R140, R36 ;  /* 0x0000008c8824723c */ /* 0x048fe80000041824 */
[----:B-1----:R-:W-:Y:S02]  /*c830*/  FFMA.FTZ R2, R211, c[0x0][0x2d0], -R189 ;  /* 0x0000b400d3027a23 */ /* 0x002fe400000108bd */
[----:B------:R-:W-:Y:S02]  /*c840*/  IMAD.MOV.U32 R211, RZ, RZ, R186 ;  /* 0x000000ffffd37224 */ /* 0x000fe400078e00ba */
[C---:B------:R-:W-:Y:S01]  /*c850*/  HMMA.16816.F32.BF16 R40, R136.reuse, R142, R40 ;  /* 0x0000008e8828723c */ /* 0x040fe20000041828 */
[----:B------:R1:W3:Y:S01]  /*c860*/  MUFU.EX2 R207, R2 ;  /* 0x0000000200cf7308 */ /* 0x0002e20000000800 */
[----:B------:R-:W3:Y:S06]  /*c870*/  LDSM.16.MT88.4 R140, [R217+0x7100] ;  /* 0x00710000d98c783b */ /* 0x000eec0000004200 */
[C---:B------:R-:W-:Y:S08]  /*c880*/  HMMA.16816.F32.BF16 R44, R136.reuse, R156, R44 ;  /* 0x0000009c882c723c */ /* 0x040ff0000004182c */
[C---:B------:R-:W-:Y:S01]  /*c890*/  HMMA.16816.F32.BF16 R48, R136.reuse, R158, R48 ;  /* 0x0000009e8830723c */ /* 0x040fe20000041830 */
[----:B------:R-:W3:Y:S07]  /*c8a0*/  LDSM.16.MT88.4 R156, [R220+0x7100] ;  /* 0x00710000dc9c783b */ /* 0x000eee0000004200 */
[C---:B--2---:R-:W-:Y:S04]  /*c8b0*/  HMMA.16816.F32.BF16 R52, R136.reuse, R148, R52 ;  /* 0x000000948834723c */ /* 0x044fe80000041834 */
[--C-:B-1----:R-:W-:Y:S01]  /*c8c0*/  FFMA.FTZ R2, R212, c[0x0][0x2d0], -R188.reuse ;  /* 0x0000b400d4027a23 */ /* 0x102fe200000108bc */
[----:B------:R-:W-:Y:S03]  /*c8d0*/  MOV R212, R187 ;  /* 0x000000bb00d47202 */ /* 0x000fe60000000f00 */
[C---:B------:R-:W-:Y:S01]  /*c8e0*/  HMMA.16816.F32.BF16 R56, R136.reuse, R150, R56 ;  /* 0x000000968838723c */ /* 0x040fe20000041838 */
[----:B------:R1:W-:Y:S01]  /*c8f0*/  MUFU.EX2 R206, R2 ;  /* 0x0000000200ce7308 */ /* 0x0003e20000000800 */
[----:B------:R-:W2:Y:S06]  /*c900*/  LDSM.16.MT88.4 R148, [R219+0x7100] ;  /* 0x00710000db94783b */ /* 0x000eac0000004200 */
[C---:B----4-:R-:W-:Y:S08]  /*c910*/  HMMA.16816.F32.BF16 R60, R136.reuse, R144, R60 ;  /* 0x00000090883c723c */ /* 0x050ff0000004183c */
[C---:B------:R-:W-:Y:S01]  /*c920*/  HMMA.16816.F32.BF16 R64, R136.reuse, R146, R64 ;  /* 0x000000928840723c */ /* 0x040fe20000041840 */
[----:B------:R-:W-:Y:S07]  /*c930*/  LDSM.16.MT88.4 R144, [R218+0xa100] ;  /* 0x00a10000da90783b */ /* 0x000fee0000004200 */
[C---:B---3--:R-:W-:Y:S04]  /*c940*/  HMMA.16816.F32.BF16 R68, R136.reuse, R140, R68 ;  /* 0x0000008c8844723c */ /* 0x048fe80000041844 */
[--C-:B-1----:R-:W-:Y:S02]  /*c950*/  FFMA.FTZ R2, R213, c[0x0][0x2d0], -R188.reuse ;  /* 0x0000b400d5027a23 */ /* 0x102fe400000108bc */
[----:B------:R-:W-:Y:S02]  /*c960*/  IMAD.MOV.U32 R213, RZ, RZ, R183 ;  /* 0x000000ffffd57224 */ /* 0x000fe400078e00b7 */
[C---:B------:R-:W-:Y:S01]  /*c970*/  HMMA.16816.F32.BF16 R72, R136.reuse, R142, R72 ;  /* 0x0000008e8848723c */ /* 0x040fe20000041848 */
[----:B------:R1:W3:Y:S01]  /*c980*/  MUFU.EX2 R205, R2 ;  /* 0x0000000200cd7308 */ /* 0x0002e20000000800 */
[----:B------:R-:W4:Y:S06]  /*c990*/  LDSM.16.MT88.4 R140, [R217+0xa100] ;  /* 0x00a10000d98c783b */ /* 0x000f2c0000004200 */
[C---:B------:R-:W-:Y:S08]  /*c9a0*/  HMMA.16816.F32.BF16 R76, R136.reuse, R152, R76 ;  /* 0x00000098884c723c */ /* 0x040ff0000004184c */
[C---:B------:R-:W-:Y:S01]  /*c9b0*/  HMMA.16816.F32.BF16 R80, R136.reuse, R154, R80 ;  /* 0x0000009a8850723c */ /* 0x040fe20000041850 */
[----:B------:R-:W3:Y:S07]  /*c9c0*/  LDSM.16.MT88.4 R152, [R220+0xa100] ;  /* 0x00a10000dc98783b */ /* 0x000eee0000004200 */
[C---:B------:R-:W-:Y:S04]  /*c9d0*/  HMMA.16816.F32.BF16 R84, R136.reuse, R156, R84 ;  /* 0x0000009c8854723c */ /* 0x040fe80000041854 */
[--C-:B-1----:R-:W-:Y:S01]  /*c9e0*/  FFMA.FTZ R2, R214, c[0x0][0x2d0], -R189.reuse ;  /* 0x0000b400d6027a23 */ /* 0x102fe200000108bd */
[----:B------:R-:W-:Y:S03]  /*c9f0*/  MOV R214, R182 ;  /* 0x000000b600d67202 */ /* 0x000fe60000000f00 */
[C---:B------:R-:W-:Y:S01]  /*ca00*/  HMMA.16816.F32.BF16 R88, R136.reuse, R158, R88 ;  /* 0x0000009e8858723c */ /* 0x040fe20000041858 */
[----:B------:R1:W-:Y:S01]  /*ca10*/  MUFU.EX2 R204, R2 ;  /* 0x0000000200cc7308 */ /* 0x0003e20000000800 */
[----:B------:R-:W-:Y:S06]  /*ca20*/  LDSM.16.MT88.4 R156, [R218+0x1900] ;  /* 0x00190000da9c783b */ /* 0x000fec0000004200 */
[C---:B--2---:R-:W-:Y:S08]  /*ca30*/  HMMA.16816.F32.BF16 R92, R136.reuse, R148, R92 ;  /* 0x00000094885c723c */ /* 0x044ff0000004185c */
[C---:B------:R-:W-:Y:S01]  /*ca40*/  HMMA.16816.F32.BF16 R96, R136.reuse, R150, R96 ;  /* 0x000000968860723c */ /* 0x040fe20000041860 */
[----:B------:R-:W2:Y:S07]  /*ca50*/  LDSM.16.MT88.4 R148, [R219+0xa100] ;  /* 0x00a10000db94783b */ /* 0x000eae0000004200 */
[C---:B----4-:R-:W-:Y:S04]  /*ca60*/  HMMA.16816.F32.BF16 R100, R136.reuse, R140, R100 ;  /* 0x0000008c8864723c */ /* 0x050fe80000041864 */
[----:B-1----:R-:W-:Y:S04]  /*ca70*/  FFMA.FTZ R2, R198, c[0x0][0x2d0], -R189 ;  /* 0x0000b400c6027a23 */ /* 0x002fe800000108bd */
        /* <DEDUP_REMOVED lines=10> */
[----:B------:R-:W-:Y:S06]  /*cb20*/  LDSM.16.MT88.4 R152, [R218+0x4900] ;  /* 0x00490000da98783b */ /* 0x000fec0000004200 */
[C---:B--2---:R-:W-:Y:S08]  /*cb30*/  HMMA.16816.F32.BF16 R124, R136.reuse, R148, R124 ;  /* 0x00000094887c723c */ /* 0x044ff0000004187c */
[----:B------:R-:W-:Y:S01]  /*cb40*/  HMMA.16816.F32.BF16 R128, R136, R150, R128 ;  /* 0x000000968880723c */ /* 0x000fe20000041880 */
[----:B------:R-:W2:Y:S06]  /*cb50*/  LDSM.16.MT88.4 R148, [R219+0x1900] ;  /* 0x00190000db94783b */ /* 0x000eac0000004200 */
[----:B------:R-:W-:Y:S01]  /*cb60*/  F2FP.BF16.PACK_AB R136, R209, R210 ;  /* 0x000000d2d188723e */ /* 0x000fe200000010ff */
[--C-:B-1----:R-:W-:Y:S01]  /*cb70*/  FFMA.FTZ R2, R185, c[0x0][0x2d0], -R188.reuse ;  /* 0x0000b400b9027a23 */ /* 0x102fe200000108bc */
[----:B------:R-:W-:Y:S03]  /*cb80*/  F2FP.BF16.PACK_AB R137, R207, R208 ;  /* 0x000000d0cf89723e */ /* 0x000fe600000010ff */
[----:B------:R1:W3:Y:S01]  /*cb90*/  MUFU.EX2 R201, R2 ;  /* 0x0000000200c97308 */ /* 0x0002e20000000800 */
[----:B------:R-:W-:Y:S02]  /*cba0*/  F2FP.BF16.PACK_AB R138, R205, R206 ;  /* 0x000000cecd8a723e */ /* 0x000fe400000010ff */
[----:B----4-:R-:W-:Y:S02]  /*cbb0*/  F2FP.BF16.PACK_AB R139, R203, R204 ;  /* 0x000000cccb8b723e */ /* 0x010fe400000010ff */
[----:B------:R-:W-:Y:S01]  /*cbc0*/  MOV R185, R177 ;  /* 0x000000b100b97202 */ /* 0x000fe20000000f00 */
[----:B------:R-:W-:Y:S04]  /*cbd0*/  IMAD.MOV.U32 R177, RZ, RZ, R175 ;  /* 0x000000ffffb17224 */ /* 0x000fe800078e00af */
[C---:B------:R-:W-:Y:S08]  /*cbe0*/  HMMA.16816.F32.BF16 R4, R136.reuse, R140, R4 ;  /* 0x0000008c8804723c */ /* 0x040ff00000041804 */
[C---:B------:R-:W-:Y:S01]  /*cbf0*/  HMMA.16816.F32.BF16 R8, R136.reuse, R142, R8 ;  /* 0x0000008e8808723c */ /* 0x040fe20000041808 */
[----:B------:R-:W4:Y:S03]  /*cc00*/  LDSM.16.MT88.4 R140, [R217+0x4900] ;  /* 0x00490000d98c783b */ /* 0x000f260000004200 */
[--C-:B-1----:R-:W-:Y:S04]  /*cc10*/  FFMA.FTZ R2, R197, c[0x0][0x2d0], -R189.reuse ;  /* 0x0000b400c5027a23 */ /* 0x102fe800000108bd */
[C---:B------:R-:W-:Y:S01]  /*cc20*/  HMMA.16816.F32.BF16 R12, R136.reuse, R156, R12 ;  /* 0x0000009c880c723c */ /* 0x040fe2000004180c */
[----:B------:R1:W-:Y:S07]  /*cc30*/  MUFU.EX2 R200, R2 ;  /* 0x0000000200c87308 */ /* 0x0003ee0000000800 */
[C---:B------:R-:W-:Y:S01]  /*cc40*/  HMMA.16816.F32.BF16 R16, R136.reuse, R158, R16 ;  /* 0x0000009e8810723c */ /* 0x040fe20000041810 */
[----:B------:R-:W3:Y:S07]  /*cc50*/  LDSM.16.MT88.4 R156, [R220+0x4900] ;  /* 0x00490000dc9c783b */ /* 0x000eee0000004200 */
[C---:B------:R-:W-:Y:S08]  /*cc60*/  HMMA.16816.F32.BF16 R20, R136.reuse, R144, R20 ;  /* 0x000000908814723c */ /* 0x040ff00000041814 */
[C---:B------:R-:W-:Y:S01]  /*cc70*/  HMMA.16816.F32.BF16 R24, R136.reuse, R146, R24 ;  /* 0x000000928818723c */ /* 0x040fe20000041818 */
[----:B------:R-:W3:Y:S03]  /*cc80*/  LDSM.16.MT88.4 R144, [R219+0x4900] ;  /* 0x00490000db90783b */ /* 0x000ee60000004200 */
[--C-:B-1----:R-:W-:Y:S04]  /*cc90*/  FFMA.FTZ R2, R196, c[0x0][0x2d0], -R189.reuse ;  /* 0x0000b400c4027a23 */ /* 0x102fe800000108bd */
[C---:B--2---:R-:W-:Y:S01]  /*cca0*/  HMMA.16816.F32.BF16 R28, R136.reuse, R148, R28 ;  /* 0x00000094881c723c */ /* 0x044fe2000004181c */
[----:B------:R1:W2:Y:S07]  /*ccb0*/  MUFU.EX2 R199, R2 ;  /* 0x0000000200c77308 */ /* 0x0002ae0000000800 */
[C---:B------:R-:W-:Y:S01]  /*ccc0*/  HMMA.16816.F32.BF16 R32, R136.reuse, R150, R32 ;  /* 0x000000968820723c */ /* 0x040fe20000041820 */
[----:B------:R-:W-:Y:S07]  /*ccd0*/  LDSM.16.MT88.4 R148, [R218+0x7900] ;  /* 0x00790000da94783b */ /* 0x000fee0000004200 */
        /* <DEDUP_REMOVED lines=13> */
[----:B------:R1:W1:Y:S07]  /*cdb0*/  MUFU.EX2 R197, R2 ;  /* 0x0000000200c57308 */ /* 0x00026e0000000800 */
        /* <DEDUP_REMOVED lines=9> */
[----:B------:R-:W4:Y:S07]  /*ce50*/  LDSM.16.MT88.4 R148, [R220+0xa900] ;  /* 0x00a90000dc94783b */ /* 0x000f2e0000004200 */
[C---:B--2---:R-:W-:Y:S08]  /*ce60*/  HMMA.16816.F32.BF16 R84, R136.reuse, R152, R84 ;  /* 0x000000988854723c */ /* 0x044ff00000041854 */
[C---:B------:R-:W-:Y:S01]  /*ce70*/  HMMA.16816.F32.BF16 R88, R136.reuse, R154, R88 ;  /* 0x0000009a8858723c */ /* 0x040fe20000041858 */
[----:B------:R-:W2:Y:S03]  /*ce80*/  LDSM.16.MT88.4 R152, [R219+0xa900] ;  /* 0x00a90000db98783b */ /* 0x000ea60000004200 */
[--C-:B-1----:R-:W-:Y:S04]  /*ce90*/  FFMA.FTZ R2, R192, c[0x0][0x2d0], -R189.reuse ;  /* 0x0000b400c0027a23 */ /* 0x102fe800000108bd */
[C---:B---3--:R-:W-:Y:S01]  /*cea0*/  HMMA.16816.F32.BF16 R92, R136.reuse, R156, R92 ;  /* 0x0000009c885c723c */ /* 0x048fe2000004185c */
[----:B------:R1:W3:Y:S07]  /*ceb0*/  MUFU.EX2 R195, R2 ;  /* 0x0000000200c37308 */ /* 0x0002ee0000000800 */
        /* <DEDUP_REMOVED lines=12> */
[----:B------:R-:W4:Y:S03]  /*cf80*/  LDSM.16.MT88.4 R148, [R219+0x2100] ;  /* 0x00210000db94783b */ /* 0x000f260000004200 */
[----:B-1----:R-:W-:Y:S04]  /*cf90*/  FFMA.FTZ R2, R190, c[0x0][0x2d0], -R188 ;  /* 0x0000b400be027a23 */ /* 0x002fe800000108bc */
[C---:B--2---:R-:W-:Y:S01]  /*cfa0*/  HMMA.16816.F32.BF16 R124, R136.reuse, R152, R124 ;  /* 0x00000098887c723c */ /* 0x044fe2000004187c */
[----:B------:R1:W-:Y:S07]  /*cfb0*/  MUFU.EX2 R193, R2 ;  /* 0x0000000200c17308 */ /* 0x0003ee0000000800 */
[----:B------:R-:W-:Y:S01]  /*cfc0*/  HMMA.16816.F32.BF16 R128, R136, R154, R128 ;  /* 0x0000009a8880723c */ /* 0x000fe20000041880 */
[----:B------:R-:W2:Y:S06]  /*cfd0*/  LDSM.16.MT88.4 R152, [R217+0x5100] ;  /* 0x00510000d998783b */ /* 0x000eac0000004200 */
[----:B------:R-:W-:Y:S02]  /*cfe0*/  F2FP.BF16.PACK_AB R136, R201, R202 ;  /* 0x000000cac988723e */ /* 0x000fe400000010ff */
[----:B------:R-:W-:Y:S03]  /*cff0*/  F2FP.BF16.PACK_AB R137, R199, R200 ;  /* 0x000000c8c789723e */ /* 0x000fe600000010ff */
[----:B------:R-:W-:Y:S02]  /*d000*/  F2FP.BF16.PACK_AB R138, R197, R198 ;  /* 0x000000c6c58a723e */ /* 0x000fe400000010ff */
[----:B---3--:R-:W-:Y:S01]  /*d010*/  F2FP.BF16.PACK_AB R139, R195, R196 ;  /* 0x000000c4c38b723e */ /* 0x008fe200000010ff */
[--C-:B-1----:R-:W-:Y:S01]  /*d020*/  FFMA.FTZ R2, R179, c[0x0][0x2d0], -R189.reuse ;  /* 0x0000b400b3027a23 */ /* 0x102fe200000108bd */
[----:B------:R-:W-:Y:S05]  /*d030*/  MOV R179, R174 ;  /* 0x000000ae00b37202 */ /* 0x000fea0000000f00 */
[C---:B----4-:R-:W-:Y:S01]  /*d040*/  HMMA.16816.F32.BF16 R4, R136.reuse, R140, R4 ;  /* 0x0000008c8804723c */ /* 0x050fe20000041804 */
[----:B------:R1:W-:Y:S07]  /*d050*/  MUFU.EX2 R192, R2 ;  /* 0x0000000200c07308 */ /* 0x0003ee0000000800 */
[C---:B------:R-:W-:Y:S01]  /*d060*/  HMMA.16816.F32.BF16 R8, R136.reuse, R142, R8 ;  /* 0x0000008e8808723c */ /* 0x040fe20000041808 */
[----:B------:R-:W3:Y:S07]  /*d070*/  LDSM.16.MT88.4 R140, [R218+0x5100] ;  /* 0x00510000da8c783b */ /* 0x000eee0000004200 */
[C---:B------:R-:W-:Y:S08]  /*d080*/  HMMA.16816.F32.BF16 R12, R136.reuse, R144, R12 ;  /* 0x00000090880c723c */ /* 0x040ff0000004180c */
[C---:B------:R-:W-:Y:S01]  /*d090*/  HMMA.16816.F32.BF16 R16, R136.reuse, R146, R16 ;  /* 0x000000928810723c */ /* 0x040fe20000041810 */
[----:B------:R-:W3:Y:S03]  /*d0a0*/  LDSM.16.MT88.4 R144, [R220+0x5100] ;  /* 0x00510000dc90783b */ /* 0x000ee60000004200 */
[--C-:B-1----:R-:W-:Y:S02]  /*d0b0*/  FFMA.FTZ R2, R178, c[0x0][0x2d0], -R189.reuse ;  /* 0x0000b400b2027a23 */ /* 0x102fe400000108bd */
[----:B------:R-:W-:Y:S02]  /*d0c0*/  IMAD.MOV.U32 R178, RZ, RZ, R172 ;  /* 0x000000ffffb27224 */ /* 0x000fe400078e00ac */
[C---:B------:R-:W-:Y:S01]  /*d0d0*/  HMMA.16816.F32.BF16 R20, R136.reuse, R156, R20 ;  /* 0x0000009c8814723c */ /* 0x040fe20000041814 */
[----:B------:R-:W4:Y:S01]  /*d0e0*/  LDL.LU R172, [R1+0x8] ;  /* 0x0000080001ac7983 */ /* 0x000f220000300800 */
[----:B------:R1:W-:Y:S03]  /*d0f0*/  MUFU.EX2 R191, R2 ;  /* 0x0000000200bf7308 */ /* 0x0003e60000000800 */
[----:B------:R-:W4:Y:S03]  /*d100*/  LDL.LU R184, [R1+0xc] ;  /* 0x00000c0001b87983 */ /* 0x000f260000300800 */
[C---:B------:R-:W-:Y:S01]  /*d110*/  HMMA.16816.F32.BF16 R24, R136.reuse, R158, R24 ;  /* 0x0000009e8818723c */ /* 0x040fe20000041818 */
[----:B------:R-:W3:Y:S07]  /*d120*/  LDSM.16.MT88.4 R156, [R219+0x5100] ;  /* 0x00510000db9c783b */ /* 0x000eee0000004200 */
[C---:B------:R-:W-:Y:S08]  /*d130*/  HMMA.16816.F32.BF16 R28, R136.reuse, R148, R28 ;  /* 0x00000094881c723c */ /* 0x040ff0000004181c */
[C---:B------:R-:W-:Y:S01]  /*d140*/  HMMA.16816.F32.BF16 R32, R136.reuse, R150, R32 ;  /* 0x000000968820723c */ /* 0x040fe20000041820 */
[----:B------:R-:W3:Y:S03]  /*d150*/  LDSM.16.MT88.4 R148, [R217+0x8100] ;  /* 0x00810000d994783b */ /* 0x000ee60000004200 */
[--C-:B-1----:R-:W-:Y:S01]  /*d160*/  FFMA.FTZ R2, R176, c[0x0][0x2d0], -R188.reuse ;  /* 0x0000b400b0027a23 */ /* 0x102fe200000108bc */
[----:B------:R-:W-:Y:S01]  /*d170*/  MOV R176, R167 ;  /* 0x000000a700b07202 */ /* 0x000fe20000000f00 */
[----:B------:R-:W-:Y:S02]  /*d180*/  FFMA.FTZ R188, R166, c[0x0][0x2d0], -R188 ;  /* 0x0000b400a6bc7a23 */ /* 0x000fe400000108bc */
[C---:B--2---:R-:W-:Y:S01]  /*d190*/  HMMA.16816.F32.BF16 R36, R136.reuse, R152, R36 ;  /* 0x000000988824723c */ /* 0x044fe20000041824 */
[----:B------:R1:W-:Y:S07]  /*d1a0*/  MUFU.EX2 R190, R2 ;  /* 0x0000000200be7308 */ /* 0x0003ee0000000800 */
[C---:B------:R-:W-:Y:S01]  /*d1b0*/  HMMA.16816.F32.BF16 R40, R136.reuse, R154, R40 ;  /* 0x0000009a8828723c */ /* 0x040fe20000041828 */
[----:B------:R-:W-:Y:S02]  /*d1c0*/  LDSM.16.MT88.4 R152, [R220+0x8100] ;  /* 0x00810000dc98783b */ /* 0x000fe40000004200 */
[----:B------:R-:W2:Y:S05]  /*d1d0*/  MUFU.EX2 R188, R188 ;  /* 0x000000bc00bc7308 */ /* 0x000eaa0000000800 */
[C---:B---3--:R-:W-:Y:S08]  /*d1e0*/  HMMA.16816.F32.BF16 R44, R136.reuse, R140, R44 ;  /* 0x0000008c882c723c */ /* 0x048ff0000004182c */
[C---:B------:R-:W-:Y:S01]  /*d1f0*/  HMMA.16816.F32.BF16 R48, R136.reuse, R142, R48 ;  /* 0x0000008e8830723c */ /* 0x040fe20000041830 */
[----:B------:R-:W3:Y:S03]  /*d200*/  LDSM.16.MT88.4 R140, [R218+0x8100] ;  /* 0x00810000da8c783b */ /* 0x000ee60000004200 */
[--C-:B-1----:R-:W-:Y:S02]  /*d210*/  FFMA.FTZ R2, R165, c[0x0][0x2d0], -R189.reuse ;  /* 0x0000b400a5027a23 */ /* 0x102fe400000108bd */
[----:B------:R-:W-:Y:S02]  /*d220*/  FFMA.FTZ R189, R135, c[0x0][0x2d0], -R189 ;  /* 0x0000b40087bd7a23 */ /* 0x000fe400000108bd */
[C---:B------:R-:W-:Y:S04]  /*d230*/  HMMA.16816.F32.BF16 R52, R136.reuse, R144, R52 ;  /* 0x000000908834723c */ /* 0x040fe80000041834 */
[----:B------:R-:W-:Y:S01]  /*d240*/  IMAD.MOV.U32 R135, RZ, RZ, R181 ;  /* 0x000000ffff877224 */ /* 0x000fe200078e00b5 */
[----:B------:R-:W-:Y:S01]  /*d250*/  MUFU.EX2 R189, R189 ;  /* 0x000000bd00bd7308 */ /* 0x000fe20000000800 */
[----:B--2---:R-:W-:Y:S02]  /*d260*/  F2FP.BF16.PACK_AB R186, R188, R190 ;  /* 0x000000bebcba723e */ /* 0x004fe400000010ff */
[C---:B------:R-:W-:Y:S01]  /*d270*/  HMMA.16816.F32.BF16 R56, R136.reuse, R146, R56 ;  /* 0x000000928838723c */ /* 0x040fe20000041838 */
[----:B------:R-:W1:Y:S07]  /*d280*/  LDSM.16.MT88.4 R144, [R219+0x8100] ;  /* 0x00810000db90783b */ /* 0x000e6e0000004200 */
[C---:B------:R-:W-:Y:S08]  /*d290*/  HMMA.16816.F32.BF16 R60, R136.reuse, R156, R60 ;  /* 0x0000009c883c723c */ /* 0x040ff0000004183c */
        /* <DEDUP_REMOVED lines=16> */
[----:B------:R-:W-:Y:S07]  /*d3a0*/  LDSM.16.MT88.4 R156, [R220+0x2900] ;  /* 0x00290000dc9c783b */ /* 0x000fee0000004200 */
[C---:B---3--:R-:W-:Y:S08]  /*d3b0*/  HMMA.16816.F32.BF16 R108, R136.reuse, R140, R108 ;  /* 0x0000008c886c723c */ /* 0x048ff0000004186c */
[C---:B------:R-:W-:Y:S01]  /*d3c0*/  HMMA.16816.F32.BF16 R112, R136.reuse, R142, R112 ;  /* 0x0000008e8870723c */ /* 0x040fe20000041870 */
[----:B------:R-:W2:Y:S07]  /*d3d0*/  LDSM.16.MT88.4 R140, [R217+0x2900] ;  /* 0x00290000d98c783b */ /* 0x000eae0000004200 */
[C---:B------:R-:W-:Y:S07]  /*d3e0*/  HMMA.16816.F32.BF16 R116, R136.reuse, R148, R116 ;  /* 0x000000948874723c */ /* 0x040fee0000041874 */
[----:B------:R-:W-:Y:S01]  /*d3f0*/  MOV R149, R134 ;  /* 0x0000008600957202 */ /* 0x000fe20000000f00 */
[C---:B------:R-:W-:Y:S01]  /*d400*/  HMMA.16816.F32.BF16 R120, R136.reuse, R150, R120 ;  /* 0x000000968878723c */ /* 0x040fe20000041878 */
[----:B------:R-:W3:Y:S03]  /*d410*/  MUFU.EX2 R134, R2 ;  /* 0x0000000200867308 */ /* 0x000ee60000000800 */
[----:B------:R-:W-:Y:S02]  /*d420*/  IMAD.MOV.U32 R148, RZ, RZ, R164 ;  /* 0x000000ffff947224 */ /* 0x000fe400078e00a4 */
[----:B------:R-:W2:Y:S02]  /*d430*/  LDSM.16.MT88.4 R164, [R219+0x2900] ;  /* 0x00290000dba4783b */ /* 0x000ea40000004200 */
[C---:B-1----:R-:W-:Y:S08]  /*d440*/  HMMA.16816.F32.BF16 R124, R136.reuse, R144, R124 ;  /* 0x00000090887c723c */ /* 0x042ff0000004187c */
[----:B------:R-:W-:Y:S04]  /*d450*/  HMMA.16816.F32.BF16 R128, R136, R146, R128 ;  /* 0x000000928880723c */ /* 0x000fe80000041880 */
[----:B---3--:R-:W-:Y:S01]  /*d460*/  F2FP.BF16.PACK_AB R187, R189, R134 ;  /* 0x00000086bdbb723e */ /* 0x008fe200000010ff */
[----:B----4-:R-:W-:Y:S01]  /*d470*/  FFMA.FTZ R2, R3, R172, R173 ;  /* 0x000000ac03027223 */ /* 0x010fe200000100ad */
[----:B------:R-:W-:Y:S01]  /*d480*/  MOV R3, R180 ;  /* 0x000000b400037202 */ /* 0x000fe20000000f00 */
[----:B------:R-:W1:Y:S01]  /*d490*/  LDSM.16.MT88.4 R172, [R217+0x5900] ;  /* 0x00590000d9ac783b */ /* 0x000e620000004200 */
[----:B------:R-:W-:Y:S01]  /*d4a0*/  FFMA.FTZ R0, R0, R184, R185 ;  /* 0x000000b800007223 */ /* 0x000fe200000100b9 */
[----:B------:R-:W-:Y:S03]  /*d4b0*/  F2FP.BF16.PACK_AB R184, R193, R194 ;  /* 0x000000c2c1b8723e */ /* 0x000fe600000010ff */
[----:B------:R-:W-:Y:S03]  /*d4c0*/  F2FP.BF16.PACK_AB R185, R191, R192 ;  /* 0x000000c0bfb9723e */ /* 0x000fe600000010ff */
[----:B------:R-:W3:Y:S04]  /*d4d0*/  LDSM.16.MT88.4 R180, [R218+0x5900] ;  /* 0x00590000dab4783b */ /* 0x000ee80000004200 */
[C---:B--2---:R-:W-:Y:S07]  /*d4e0*/  HMMA.16816.F32.BF16 R136, R184.reuse, R140, R4 ;  /* 0x0000008cb888723c */ /* 0x044fee0000041804 */
[----:B------:R-:W-:Y:S01]  /*d4f0*/  IMAD.MOV.U32 R4, RZ, RZ, R148 ;  /* 0x000000ffff047224 */ /* 0x000fe200078e0094 */
[C---:B------:R-:W-:Y:S04]  /*d500*/  HMMA.16816.F32.BF16 R140, R184.reuse, R142, R8 ;  /* 0x0000008eb88c723c */ /* 0x040fe80000041808 */
[----:B------:R-:W-:Y:S01]  /*d510*/  MOV R5, R149 ;  /* 0x0000009500057202 */ /* 0x000fe20000000f00 */
[----:B------:R-:W-:Y:S01]  /*d520*/  IMAD.MOV.U32 R6, RZ, RZ, R163 ;  /* 0x000000ffff067224 */ /* 0x000fe200078e00a3 */
[----:B------:R-:W-:Y:S01]  /*d530*/  MOV R7, R162 ;  /* 0x000000a200077202 */ /* 0x000fe20000000f00 */
[----:B------:R-:W-:Y:S01]  /*d540*/  IMAD.MOV.U32 R10, RZ, RZ, R161 ;  /* 0x000000ffff0a7224 */ /* 0x000fe200078e00a1 */
[C---:B------:R-:W-:Y:S01]  /*d550*/  HMMA.16816.F32.BF16 R144, R184.reuse, R152, R12 ;  /* 0x00000098b890723c */ /* 0x040fe2000004180c */
[----:B------:R-:W-:Y:S03]  /*d560*/  LDSM.16.MT88.4 R12, [R217+0x8900] ;  /* 0x00890000d90c783b */ /* 0x000fe60000004200 */
[----:B------:R-:W-:Y:S04]  /*d570*/  MOV R11, R160 ;  /* 0x000000a0000b7202 */ /* 0x000fe80000000f00 */
[C---:B------:R-:W-:Y:S01]  /*d580*/  HMMA.16816.F32.BF16 R148, R184.reuse, R154, R16 ;  /* 0x0000009ab894723c */ /* 0x040fe20000041810 */
[----:B------:R-:W-:Y:S07]  /*d590*/  LDSM.16.MT88.4 R16, [R218+0x8900] ;  /* 0x00890000da10783b */ /* 0x000fee0000004200 */
[C---:B------:R-:W-:Y:S01]  /*d5a0*/  HMMA.16816.F32.BF16 R152, R184.reuse, R156, R20 ;  /* 0x0000009cb898723c */ /* 0x040fe20000041814 */
[----:B------:R-:W-:Y:S07]  /*d5b0*/  LDSM.16.MT88.4 R20, [R220+0x8900] ;  /* 0x00890000dc14783b */ /* 0x000fee0000004200 */
[C---:B------:R-:W-:Y:S01]  /*d5c0*/  HMMA.16816.F32.BF16 R156, R184.reuse, R158, R24 ;  /* 0x0000009eb89c723c */ /* 0x040fe20000041818 */
[----:B------:R-:W-:Y:S07]  /*d5d0*/  LDSM.16.MT88.4 R24, [R219+0x8900] ;  /* 0x00890000db18783b */ /* 0x000fee0000004200 */
[C---:B------:R-:W-:Y:S07]  /*d5e0*/  HMMA.16816.F32.BF16 R160, R184.reuse, R164, R28 ;  /* 0x000000a4b8a0723c */ /* 0x040fee000004181c */
[----:B------:R-:W-:Y:S01]  /*d5f0*/  IMAD.MOV.U32 R31, RZ, RZ, R4 ;  /* 0x000000ffff1f7224 */ /* 0x000fe200078e0004 */
[C---:B------:R-:W-:Y:S04]  /*d600*/  HMMA.16816.F32.BF16 R164, R184.reuse, R166, R32 ;  /* 0x000000a6b8a4723c */ /* 0x040fe80000041820 */
[----:B------:R-:W-:Y:S01]  /*d610*/  MOV R30, R5 ;  /* 0x00000005001e7202 */ /* 0x000fe20000000f00 */
[----:B------:R-:W-:Y:S01]  /*d620*/  IMAD.MOV.U32 R29, RZ, RZ, R6 ;  /* 0x000000ffff1d7224 */ /* 0x000fe200078e0006 */
[----:B------:R-:W-:Y:S01]  /*d630*/  MOV R28, R7 ;  /* 0x00000007001c7202 */ /* 0x000fe20000000f00 */
[----:B------:R-:W-:Y:S01]  /*d640*/  IMAD.MOV.U32 R35, RZ, RZ, R171 ;  /* 0x000000ffff237224 */ /* 0x000fe200078e00ab */
[----:B------:R-:W2:Y:S01]  /*d650*/  LDSM.16.MT88.4 R4, [R220+0x5900] ;  /* 0x00590000dc04783b */ /* 0x000ea20000004200 */
[----:B------:R-:W-:Y:S03]  /*d660*/  MOV R32, R170 ;  /* 0x000000aa00207202 */ /* 0x000fe60000000f00 */
[----:B------:R-:W-:Y:S01]  /*d670*/  IMAD.MOV.U32 R33, RZ, RZ, R169 ;  /* 0x000000ffff217224 */ /* 0x000fe200078e00a9 */
[----:B------:R-:W-:Y:S02]  /*d680*/  MOV R34, R168 ;  /* 0x000000a800227202 */ /* 0x000fe40000000f00 */
[C---:B-1----:R-:W-:Y:S07]  /*d690*/  HMMA.16816.F32.BF16 R168, R184.reuse, R172, R36 ;  /* 0x000000acb8a8723c */ /* 0x042fee0000041824 */
[----:B------:R-:W-:Y:S01]  /*d6a0*/  IMAD.MOV.U32 R36, RZ, RZ, R10 ;  /* 0x000000ffff247224 */ /* 0x000fe200078e000a */
[C---:B------:R-:W-:Y:S04]  /*d6b0*/  HMMA.16816.F32.BF16 R172, R184.reuse, R174, R40 ;  /* 0x000000aeb8ac723c */ /* 0x040fe80000041828 */
[----:B------:R-:W-:Y:S01]  /*d6c0*/  MOV R37, R11 ;  /* 0x0000000b00257202 */ /* 0x000fe20000000f00 */
[----:B------:R-:W-:Y:S01]  /*d6d0*/  IMAD.MOV.U32 R38, RZ, RZ, R179 ;  /* 0x000000ffff267224 */ /* 0x000fe200078e00b3 */
[----:B------:R-:W1:Y:S01]  /*d6e0*/  LDSM.16.MT88.4 R8, [R219+0x5900] ;  /* 0x00590000db08783b */ /* 0x000e620000004200 */
[----:B------:R-:W-:Y:S01]  /*d6f0*/  MOV R39, R178 ;  /* 0x000000b200277202 */ /* 0x000fe20000000f00 */
[----:B------:R-:W-:Y:S01]  /*d700*/  IMAD.MOV.U32 R42, RZ, RZ, R177 ;  /* 0x000000ffff2a7224 */ /* 0x000fe200078e00b1 */
[----:B------:R-:W-:Y:S02]  /*d710*/  MOV R43, R176 ;  /* 0x000000b0002b7202 */ /* 0x000fe40000000f00 */
[C---:B---3--:R-:W-:Y:S03]  /*d720*/  HMMA.16816.F32.BF16 R176, R184.reuse, R180, R44 ;  /* 0x000000b4b8b0723c */ /* 0x048fe6000004182c */
[----:B------:R-:W-:Y:S02]  /*d730*/  FADD.FTZ R2, R42, R2 ;  /* 0x000000022a027221 */ /* 0x000fe40000010000 */
[----:B------:R-:W-:Y:S02]  /*d740*/  FADD.FTZ R0, R43, R0 ;  /* 0x000000002b007221 */ /* 0x000fe40000010000 */
[----:B------:R-:W-:Y:S01]  /*d750*/  FADD.FTZ R2, R36, R2 ;  /* 0x0000000224027221 */ /* 0x000fe20000010000 */
        /* <DEDUP_REMOVED lines=10> */
[----:B------:R-:W-:Y:S01]  /*d800*/  FADD.FTZ R2, R28, R2 ;  /* 0x000000021c027221 */ /* 0x000fe20000010000 */
[C---:B-1----:R-:W-:Y:S03]  /*d810*/  HMMA.16816.F32.BF16 R60, R184.reuse, R8, R60 ;  /* 0x00000008b83c723c */ /* 0x042fe6000004183c */
[----:B------:R-:W-:Y:S02]  /*d820*/  FADD.FTZ R2, R30, R2 ;  /* 0x000000021e027221 */ /* 0x000fe40000010000 */
[----:B------:R-:W-:Y:S02]  /*d830*/  FADD.FTZ R0, R35, R0 ;  /* 0x0000000023007221 */ /* 0x000fe40000010000 */
[----:B------:R-:W-:Y:S01]  /*d840*/  FADD.FTZ R2, R3, R2 ;  /* 0x0000000203027221 */ /* 0x000fe20000010000 */
        /* <DEDUP_REMOVED lines=8> */
[----:B------:R-:W3:Y:S03]  /*d8d0*/  LDSM.16.MT88.4 R12, [R220+0xb900] ;  /* 0x00b90000dc0c783b */ /* 0x000ee60000004200 */
        /* <DEDUP_REMOVED lines=31> */
[----:B------:R-:W-:Y:S04]  /*dad0*/  FADD.FTZ R0, R196, R0 ;  /* 0x00000000c4007221 */ /* 0x000fe80000010000 */
[C---:B---3--:R-:W-:Y:S04]  /*dae0*/  HMMA.16816.F32.BF16 R116, R184.reuse, R12, R116 ;  /* 0x0000000cb874723c */ /* 0x048fe80000041874 */
[----:B------:R-:W-:Y:S04]  /*daf0*/  FADD.FTZ R0, R195, R0 ;  /* 0x00000000c3007221 */ /* 0x000fe80000010000 */
[C---:B------:R-:W-:Y:S04]  /*db00*/  HMMA.16816.F32.BF16 R120, R184.reuse, R14, R120 ;  /* 0x0000000eb878723c */ /* 0x040fe80000041878 */
[----:B------:R-:W-:Y:S02]  /*db10*/  FADD.FTZ R3, R192, R0 ;  /* 0x00000000c0037221 */ /* 0x000fe40000010000 */
[----:B------:R-:W-:Y:S02]  /*db20*/  FADD.FTZ R0, R193, R2 ;  /* 0x00000002c1007221 */ /* 0x000fe40000010000 */
[----:B------:R-:W-:Y:S01]  /*db30*/  FADD.FTZ R3, R191, R3 ;  /* 0x00000003bf037221 */ /* 0x000fe20000010000 */
[C---:B--2---:R-:W-:Y:S03]  /*db40*/  HMMA.16816.F32.BF16 R124, R184.reuse, R4, R124 ;  /* 0x00000004b87c723c */ /* 0x044fe6000004187c */
[----:B------:R-:W-:Y:S02]  /*db50*/  FADD.FTZ R2, R190, R0 ;  /* 0x00000000be027221 */ /* 0x000fe40000010000 */
[----:B------:R-:W-:Y:S01]  /*db60*/  FADD.FTZ R0, R134, R3 ;  /* 0x0000000386007221 */ /* 0x000fe20000010000 */
[----:B------:R-:W-:Y:S01]  /*db70*/  MOV R3, R133 ;  /* 0x0000008500037202 */ /* 0x000fe20000000f00 */
[----:B------:R-:W-:Y:S01]  /*db80*/  FADD.FTZ R2, R188, R2 ;  /* 0x00000002bc027221 */ /* 0x000fe20000010000 */
[----:B------:R-:W-:Y:S04]  /*db90*/  HMMA.16816.F32.BF16 R128, R184, R6, R128 ;  /* 0x00000006b880723c */ /* 0x000fe80000041880 */
[----:B------:R1:W-:Y:S01]  /*dba0*/  STL [R1+0x8], R2 ;  /* 0x0000080201007387 */ /* 0x0003e20000100800 */
[----:B------:R-:W-:Y:S02]  /*dbb0*/  FADD.FTZ R0, R189, R0 ;  /* 0x00000000bd007221 */ /* 0x000fe40000010000 */
[----:B------:R-:W-:Y:S03]  /*dbc0*/  IMAD.MOV.U32 R134, RZ, RZ, R132 ;  /* 0x000000ffff867224 */ /* 0x000fe600078e0084 */
[----:B------:R1:W-:Y:S01]  /*dbd0*/  STL [R1+0xc], R0 ;  /* 0x00000c0001007387 */ /* 0x0003e20000100800 */
[----:B------:R-:W-:-:S05]  /*dbe0*/  @P0 BRA `(.L_x_1357) ;  /* 0xffffa5b000000947 */ /* 0x000fca000383ffff */
.L_x_1356:
[----:B------:R-:W-:-:S13]  /*dbf0*/  ISETP.LE.AND P0, PT, RZ, UR24, PT ;  /* 0x00000018ff007c0c */ /* 0x000fda000bf03270 */
[----:B------:R-:W-:Y:S05]  /*dc00*/  @!P0 BRA `(.L_x_1358) ;  /* 0x00004f4000008947 */ /* 0x000fea0003800000 */
[----:B------:R-:W2:Y:S01]  /*dc10*/  LDL.64 R4, [R1+0x38] ;  /* 0x0000380001047983 */ /* 0x000ea20000100a00 */
[----:B------:R-:W-:-:S03]  /*dc20*/  ULDC.64 UR4, c[0x0][0x208] ;  /* 0x0000820000047ab9 */ /* 0x000fc60000000a00 */
[----:B------:R-:W3:Y:S01]  /*dc30*/  LDL.64 R6, [R1+0x20] ;  /* 0x0000200001067983 */ /* 0x000ee20000100a00 */
[----:B------:R-:W-:Y:S02]  /*dc40*/  UIADD3 UR11, UP5, UR10, 0x80, URZ ;  /* 0x000000800a0b7890 */ /* 0x000fe4000ffbe03f */
[----:B------:R-:W-:Y:S01]  /*dc50*/  UIADD3 UR13, UP4, UR10, 0x100, URZ ;  /* 0x000001000a0d7890 */ /* 0x000fe2000ff9e03f */
[----:B------:R-:W-:Y:S01]  /*dc60*/  IMAD.MOV.U32 R135, RZ, RZ, R132 ;  /* 0x000000ffff877224 */ /* 0x000fe200078e0084 */
[----:B------:R-:W-:Y:S01]  /*dc70*/  UIMAD.WIDE.U32 UR28, UR4, 0x60, URZ ;  /* 0x00000060041c78a5 */ /* 0x000fe2000f8e003f */
[----:B------:R-:W-:Y:S01]  /*dc80*/  IMAD.MOV.U32 R134, RZ, RZ, R133 ;  /* 0x000000ffff867224 */ /* 0x000fe200078e0085 */
[----:B------:R-:W-:Y:S02]  /*dc90*/  UIMAD UR22, UR5, 0x60, URZ ;  /* 0x00000060051678a4 */ /* 0x000fe4000f8e023f */
[----:B------:R-:W-:Y:S02]  /*dca0*/  UIADD3 UR15, UP3, UR10, 0x180, URZ ;  /* 0x000001800a0f7890 */ /* 0x000fe4000ff7e03f */
[----:B------:R-:W-:-:S02]  /*dcb0*/  UIADD3 UR17, UP2, UR9, 0x80, URZ ;  /* 0x0000008009117890 */ /* 0x000fc4000ff5e03f */
[----:B------:R-:W-:Y:S02]  /*dcc0*/  UIADD3 UR19, UP1, UR9, 0x100, URZ ;  /* 0x0000010009137890 */ /* 0x000fe4000ff3e03f */
[----:B------:R-:W-:Y:S02]  /*dcd0*/  UIADD3 UR21, UP0, UR9, 0x180, URZ ;  /* 0x0000018009157890 */ /* 0x000fe4000ff1e03f */
[----:B------:R-:W-:Y:S02]  /*dce0*/  ULDC.64 UR6, c[0x0][0x1e0] ;  /* 0x0000780000067ab9 */ /* 0x000fe40000000a00 */
[----:B------:R-:W-:Y:S02]  /*dcf0*/  USHF.L.U64.HI UR7, UR6, 0x6, UR7 ;  /* 0x0000000606077899 */ /* 0x000fe40008010207 */
[----:B------:R-:W-:Y:S02]  /*dd00*/  UIADD3.X UR10, URZ, UR14, URZ, UP5, !UPT ;  /* 0x0000000e3f0a7290 */ /* 0x000fe4000affe43f */
[----:B------:R-:W-:-:S02]  /*dd10*/  UIADD3.X UR12, URZ, UR14, URZ, UP4, !UPT ;  /* 0x0000000e3f0c7290 */ /* 0x000fc4000a7fe43f */
[----:B------:R-:W-:Y:S02]  /*dd20*/  USHF.L.U32 UR6, UR6, 0x6, URZ ;  /* 0x0000000606067899 */ /* 0x000fe4000800063f */
[----:B------:R-:W-:Y:S02]  /*dd30*/  UIADD3.X UR14, URZ, UR14, URZ, UP3, !UPT ;  /* 0x0000000e3f0e7290 */ /* 0x000fe40009ffe43f */
[----:B------:R-:W-:Y:S02]  /*dd40*/  UIADD3.X UR16, URZ, UR8, URZ, UP2, !UPT ;  /* 0x000000083f107290 */ /* 0x000fe400097fe43f */
[----:B------:R-:W-:Y:S02]  /*dd50*/  UIADD3.X UR18, URZ, UR8, URZ, UP1, !UPT ;  /* 0x000000083f127290 */ /* 0x000fe40008ffe43f */
[----:B------:R-:W-:Y:S02]  /*dd60*/  UIADD3.X UR20, URZ, UR8, URZ, UP0, !UPT ;  /* 0x000000083f147290 */ /* 0x000fe400087fe43f */
[----:B------:R-:W-:Y:S01]  /*dd70*/  UIADD3 UR22, UR29, UR22, URZ ;  /* 0x000000161d167290 */ /* 0x000fe2000fffe03f */
[----:B-12---:R-:W-:-:S02]  /*dd80*/  IADD3 R2, P0, R4, 0xc0, RZ ;  /* 0x000000c004027810 */ /* 0x006fc40007f1e0ff */
[C---:B------:R-:W-:Y:S02]  /*dd90*/  IADD3 R10, P6, R4.reuse, 0x40, RZ ;  /* 0x00000040040a7810 */ /* 0x040fe40007fde0ff */
[----:B------:R-:W-:Y:S02]  /*dda0*/  IADD3 R8, P1, R4, 0x80, RZ ;  /* 0x0000008004087810 */ /* 0x000fe40007f3e0ff */
[-C--:B---3--:R-:W-:Y:S02]  /*ddb0*/  IADD3.X R3, RZ, R7.reuse, RZ, P0, !PT ;  /* 0x00000007ff037210 */ /* 0x088fe400007fe4ff */
[-C--:B------:R-:W-:Y:S01]  /*ddc0*/  IADD3.X R11, RZ, R7.reuse, RZ, P6, !PT ;  /* 0x00000007ff0b7210 */ /* 0x080fe200037fe4ff */
[----:B------:R-:W-:Y:S02]  /*ddd0*/  IMAD.X R9, RZ, RZ, R7, P1 ;  /* 0x000000ffff097224 */ /* 0x000fe400008e0607 */
[----:B------:R1:W-:Y:S04]  /*dde0*/  STL.64 [R1], R2 ;  /* 0x0000000201007387 */ /* 0x0003e80000100a00 */
[----:B------:R2:W-:Y:S04]  /*ddf0*/  STL.64 [R1+0x18], R10 ;  /* 0x0000180a01007387 */ /* 0x0005e80000100a00 */
[----:B------:R2:W-:Y:S01]  /*de00*/  STL.64 [R1+0x10], R8 ;  /* 0x0000100801007387 */ /* 0x0005e20000100a00 */
[----:B-1----:R-:W-:Y:S01]  /*de10*/  IMAD.MOV.U32 R2, RZ, RZ, R4 ;  /* 0x000000ffff027224 */ /* 0x002fe200078e0004 */
[----:B------:R-:W-:-:S05]  /*de20*/  MOV R3, R7 ;  /* 0x0000000700037202 */ /* 0x000fca0000000f00 */
[----:B------:R2:W-:Y:S02]  /*de30*/  STL.64 [R1+0x20], R2 ;  /* 0x0000200201007387 */ /* 0x0005e40000100a00 */
.L_x_1359:
[----:B-12---:R-:W2:Y:S01]  /*de40*/  LDL.64 R2, [R1+0x20] ;  /* 0x0000200001027983 */ /* 0x006ea20000100a00 */
[----:B------:R-:W-:Y:S04]  /*de50*/  DEPBAR.LE SB0, 0x0 ;  /* 0x000080000000791a */ /* 0x000fe80000000000 */
[----:B------:R-:W-:Y:S01]  /*de60*/  USHF.R.S32.HI UR5, URZ, 0x1f, UR24 ;  /* 0x0000001f3f057899 */ /* 0x000fe20008011418 */
[----:B------:R-:W3:Y:S01]  /*de70*/  LDL.64 R210, [R1+0x18] ;  /* 0x0000180001d27983 */ /* 0x000ee20000100a00 */
[----:B------:R-:W-:Y:S01]  /*de80*/  UIMAD UR4, UR22, UR24, URZ ;  /* 0x00000018160472a4 */ /* 0x000fe2000f8e023f */
[----:B------:R-:W-:Y:S01]  /*de90*/  MOV R204, UR28 ;  /* 0x0000001c00cc7c02 */ /* 0x000fe20008000f00 */
[----:B------:R-:W-:Y:S01]  /*dea0*/  UISETP.GT.AND UP0, UPT, UR24, URZ, UPT ;  /* 0x0000003f1800728c */ /* 0x000fe2000bf04270 */
[----:B------:R-:W-:Y:S01]  /*deb0*/  MOV R205, UR29 ;  /* 0x0000001d00cd7c02 */ /* 0x000fe20008000f00 */
[----:B------:R-:W-:Y:S01]  /*dec0*/  UIMAD UR4, UR5, UR28, UR4 ;  /* 0x0000001c050472a4 */ /* 0x000fe2000f8e0204 */
[----:B------:R-:W4:Y:S06]  /*ded0*/  LDL.64 R208, [R1+0x10] ;  /* 0x0000100001d07983 */ /* 0x000f2c0000100a00 */
[----:B------:R-:W4:Y:S06]  /*dee0*/  LDL.64 R206, [R1] ;  /* 0x0000000001ce7983 */ /* 0x000f2c0000100a00 */
[----:B------:R-:W-:Y:S08]  /*def0*/  BAR.SYNC.DEFER_BLOCKING 0x0 ;  /* 0x0000000000007b1d */ /* 0x000ff00000010000 */
[----:B------:R-:W-:Y:S08]  /*df00*/  LDSM.16.M88.4 R48, [R223+0x18100] ;  /* 0x01810000df30783b */ /* 0x000ff00000000200 */
[----:B-----5:R-:W1:Y:S08]  /*df10*/  LDSM.16.M88.4 R8, [R216+0xc100] ;  /* 0x00c10000d808783b */ /* 0x020e700000000200 */
[----:B------:R-:W1:Y:S08]  /*df20*/  LDSM.16.M88.4 R16, [R216+0xc900] ;  /* 0x00c90000d810783b */ /* 0x000e700000000200 */
[----:B------:R-:W1:Y:S08]  /*df30*/  LDSM.16.M88.4 R24, [R216+0xd100] ;  /* 0x00d10000d818783b */ /* 0x000e700000000200 */
[----:B------:R-:W1:Y:S08]  /*df40*/  LDSM.16.M88.4 R32, [R216+0xd900] ;  /* 0x00d90000d820783b */ /* 0x000e700000000200 */
[----:B------:R-:W1:Y:S02]  /*df50*/  LDSM.16.M88.4 R40, [R216+0xe100] ;  /* 0x00e10000d828783b */ /* 0x000e640000000200 */
[C---:B-1----:R-:W-:Y:S06]  /*df60*/  HMMA.16816.F32.BF16 R4, R48.reuse, R8, RZ ;  /* 0x000000083004723c */ /* 0x042fec00000418ff */
[----:B------:R-:W1:Y:S02]  /*df70*/  LDSM.16.M88.4 R184, [R216+0xe900] ;  /* 0x00e90000d8b8783b */ /* 0x000e640000000200 */
[C---:B------:R-:W-:Y:S06]  /*df80*/  HMMA.16816.F32.BF16 R8, R48.reuse, R10, RZ ;  /* 0x0000000a3008723c */ /* 0x040fec00000418ff */
[----:B------:R-:W-:Y:S02]  /*df90*/  LDSM.16.M88.4 R188, [R224+0x18100] ;  /* 0x01810000e0bc783b */ /* 0x000fe40000000200 */
[C---:B------:R-:W-:Y:S06]  /*dfa0*/  HMMA.16816.F32.BF16 R12, R48.reuse, R16, RZ ;  /* 0x00000010300c723c */ /* 0x040fec00000418ff */
[----:B------:R-:W1:Y:S02]  /*dfb0*/  LDSM.16.M88.4 R192, [R227] ;  /* 0x00000000e3c0783b */ /* 0x000e640000000200 */
[C---:B------:R-:W-:Y:S06]  /*dfc0*/  HMMA.16816.F32.BF16 R16, R48.reuse, R18, RZ ;  /* 0x000000123010723c */ /* 0x040fec00000418ff */
[----:B------:R-:W1:Y:S02]  /*dfd0*/  LDSM.16.M88.4 R196, [R250] ;  /* 0x00000000fac4783b */ /* 0x000e640000000200 */
[C---:B------:R-:W-:Y:S06]  /*dfe0*/  HMMA.16816.F32.BF16 R20, R48.reuse, R24, RZ ;  /* 0x000000183014723c */ /* 0x040fec00000418ff */
[----:B------:R-:W1:Y:S02]  /*dff0*/  LDSM.16.M88.4 R200, [R249] ;  /* 0x00000000f9c8783b */ /* 0x000e640000000200 */
[C---:B------:R-:W-:Y:S08]  /*e000*/  HMMA.16816.F32.BF16 R24, R48.reuse, R26, RZ ;  /* 0x0000001a3018723c */ /* 0x040ff000000418ff */
[C---:B------:R-:W-:Y:S08]  /*e010*/  HMMA.16816.F32.BF16 R28, R48.reuse, R32, RZ ;  /* 0x00000020301c723c */ /* 0x040ff000000418ff */
[C---:B------:R-:W-:Y:S08]  /*e020*/  HMMA.16816.F32.BF16 R32, R48.reuse, R34, RZ ;  /* 0x000000223020723c */ /* 0x040ff000000418ff */
[C---:B------:R-:W-:Y:S08]  /*e030*/  HMMA.16816.F32.BF16 R36, R48.reuse, R40, RZ ;  /* 0x000000283024723c */ /* 0x040ff000000418ff */
[C---:B------:R-:W-:Y:S08]  /*e040*/  HMMA.16816.F32.BF16 R40, R48.reuse, R42, RZ ;  /* 0x0000002a3028723c */ /* 0x040ff000000418ff */
[C---:B-1----:R-:W-:Y:S08]  /*e050*/  HMMA.16816.F32.BF16 R44, R48.reuse, R184, RZ ;  /* 0x000000b8302c723c */ /* 0x042ff000000418ff */
[----:B------:R-:W-:Y:S01]  /*e060*/  HMMA.16816.F32.BF16 R48, R48, R186, RZ ;  /* 0x000000ba3030723c */ /* 0x000fe200000418ff */
[----:B------:R-:W1:Y:S07]  /*e070*/  LDSM.16.M88.4 R184, [R248] ;  /* 0x00000000f8b8783b */ /* 0x000e6e0000000200 */
[C---:B------:R-:W-:Y:S08]  /*e080*/  HMMA.16816.F32.BF16 R4, R188.reuse, R192, R4 ;  /* 0x000000c0bc04723c */ /* 0x040ff00000041804 */
[C---:B------:R-:W-:Y:S01]  /*e090*/  HMMA.16816.F32.BF16 R8, R188.reuse, R194, R8 ;  /* 0x000000c2bc08723c */ /* 0x040fe20000041808 */
[----:B------:R-:W1:Y:S07]  /*e0a0*/  LDSM.16.M88.4 R192, [R247] ;  /* 0x00000000f7c0783b */ /* 0x000e6e0000000200 */
[C---:B------:R-:W-:Y:S08]  /*e0b0*/  HMMA.16816.F32.BF16 R12, R188.reuse, R196, R12 ;  /* 0x000000c4bc0c723c */ /* 0x040ff0000004180c */
[C---:B------:R-:W-:Y:S01]  /*e0c0*/  HMMA.16816.F32.BF16 R16, R188.reuse, R198, R16 ;  /* 0x000000c6bc10723c */ /* 0x040fe20000041810 */
[----:B------:R-:W1:Y:S07]  /*e0d0*/  LDSM.16.M88.4 R196, [R246] ;  /* 0x00000000f6c4783b */ /* 0x000e6e0000000200 */
[C---:B------:R-:W-:Y:S08]  /*e0e0*/  HMMA.16816.F32.BF16 R20, R188.reuse, R200, R20 ;  /* 0x000000c8bc14723c */ /* 0x040ff00000041814 */
[C---:B------:R-:W-:Y:S08]  /*e0f0*/  HMMA.16816.F32.BF16 R24, R188.reuse, R202, R24 ;  /* 0x000000cabc18723c */ /* 0x040ff00000041818 */
[C---:B-1----:R-:W-:Y:S08]  /*e100*/  HMMA.16816.F32.BF16 R28, R188.reuse, R184, R28 ;  /* 0x000000b8bc1c723c */ /* 0x042ff0000004181c */
[C---:B------:R-:W-:Y:S08]  /*e110*/  HMMA.16816.F32.BF16 R32, R188.reuse, R186, R32 ;  /* 0x000000babc20723c */ /* 0x040ff00000041820 */
[C---:B------:R-:W-:Y:S08]  /*e120*/  HMMA.16816.F32.BF16 R36, R188.reuse, R192, R36 ;  /* 0x000000c0bc24723c */ /* 0x040ff00000041824 */
[C---:B------:R-:W-:Y:S08]  /*e130*/  HMMA.16816.F32.BF16 R40, R188.reuse, R194, R40 ;  /* 0x000000c2bc28723c */ /* 0x040ff00000041828 */
[C---:B------:R-:W-:Y:S08]  /*e140*/  HMMA.16816.F32.BF16 R44, R188.reuse, R196, R44 ;  /* 0x000000c4bc2c723c */ /* 0x040ff0000004182c */
[----:B------:R-:W-:Y:S04]  /*e150*/  HMMA.16816.F32.BF16 R48, R188, R198, R48 ;  /* 0x000000c6bc30723c */ /* 0x000fe80000041830 */
[----:B--2---:R-:W-:Y:S05]  /*e160*/  IMAD.WIDE.U32 R132, R204, UR24, R2 ;  /* 0x00000018cc847c25 */ /* 0x004fea000f8e0002 */
[----:B------:R-:W-:Y:S03]  /*e170*/  IADD3 R0, R133, UR4, RZ ;  /* 0x0000000485007c10 */ /* 0x000fe6000fffe0ff */
[C---:B------:R-:W-:Y:S04]  /*e180*/  LEA R2, P0, R132.reuse, c[0x0][0x1f8], 0x1 ;  /* 0x00007e0084027a11 */ /* 0x040fe800078008ff */
[----:B------:R-:W-:Y:S01]  /*e190*/  LEA.HI.X R3, R132, c[0x0][0x1fc], R0, 0x1, P0 ;  /* 0x00007f0084037a11 */ /* 0x000fe200000f0c00 */
[C---:B---3--:R-:W-:Y:S04]  /*e1a0*/  IMAD.WIDE.U32 R132, R204.reuse, UR24, R210 ;  /* 0x00000018cc847c25 */ /* 0x048fe8000f8e00d2 */
[----:B------:R-:W-:Y:S01]  /*e1b0*/  @!PT LDS RZ, [RZ] ;  /* 0x00000000fffff984 */ /* 0x000fe20000000800 */
[----:B------:R-:W-:Y:S01]  /*e1c0*/  @!PT LDS RZ, [RZ] ;  /* 0x00000000fffff984 */ /* 0x000fe20000000800 */
[----:B------:R-:W-:Y:S01]  /*e1d0*/  @!PT LDS RZ, [RZ] ;  /* 0x00000000fffff984 */ /* 0x000fe20000000800 */
[----:B------:R1:W-:Y:S01]  /*e1e0*/  LDGSTS.E.BYPASS.LTC128B.128 [R251+0x100], [R2.64], !P5 ;  /* 0x0010000002fb7fae */ /* 0x0003e2000e901d5e */
[----:B------:R-:W-:Y:S01]  /*e1f0*/  IADD3 R0, R133, UR4, RZ ;  /* 0x0000000485007c10 */ /* 0x000fe2000fffe0ff */
[----:B----4-:R-:W-:Y:S01]  /*e200*/  IMAD.WIDE.U32 R184, R204, UR24, R208 ;  /* 0x00000018ccb87c25 */ /* 0x010fe2000f8e00d0 */
[C---:B------:R-:W-:Y:S04]  /*e210*/  LEA R186, P0, R132.reuse, c[0x0][0x1f8], 0x1 ;  /* 0x00007e0084ba7a11 */ /* 0x040fe800078008ff */
[----:B------:R-:W-:Y:S01]  /*e220*/  LEA.HI.X R187, R132, c[0x0][0x1fc], R0, 0x1, P0 ;  /* 0x00007f0084bb7a11 */ /* 0x000fe200000f0c00 */
[----:B------:R-:W-:Y:S01]  /*e230*/  IMAD.WIDE.U32 R132, R204, UR24, R206 ;  /* 0x00000018cc847c25 */ /* 0x000fe2000f8e00ce */
[----:B------:R-:W-:Y:S01]  /*e240*/  IADD3 R0, R185, UR4, RZ ;  /* 0x00000004b9007c10 */ /* 0x000fe2000fffe0ff */
[----:B------:R-:W-:Y:S02]  /*e250*/  UIADD3 UR24, UR24, -0x1, URZ ;  /* 0xffffffff18187890 */ /* 0x000fe4000fffe03f */
[----:B------:R2:W-:Y:S02]  /*e260*/  LDGSTS.E.BYPASS.LTC128B.128 [R251+0x3100], [R186.64], !P4 ;  /* 0x03100000bafb7fae */ /* 0x0005e4000e101d5e */
[----:B------:R-:W-:Y:S01]  /*e270*/  @UP0 USHF.R.S32.HI UR23, URZ, 0x1f, UR24 ;  /* 0x0000001f3f170899 */ /* 0x000fe20008011418 */
[C---:B--2---:R-:W-:Y:S04]  /*e280*/  LEA R186, P0, R184.reuse, c[0x0][0x1f8], 0x1 ;  /* 0x00007e00b8ba7a11 */ /* 0x044fe800078008ff */
[----:B------:R-:W-:Y:S02]  /*e290*/  LEA.HI.X R187, R184, c[0x0][0x1fc], R0, 0x1, P0 ;  /* 0x00007f00b8bb7a11 */ /* 0x000fe400000f0c00 */
[----:B------:R-:W-:Y:S01]  /*e2a0*/  IADD3 R0, R133, UR4, RZ ;  /* 0x0000000485007c10 */ /* 0x000fe2000fffe0ff */
[----:B------:R-:W-:Y:S01]  /*e2b0*/  ULDC.64 UR4, c[0x0][0x1e0] ;  /* 0x0000780000047ab9 */ /* 0x000fe20000000a00 */
[C---:B------:R-:W-:Y:S01]  /*e2c0*/  LEA R184, P0, R132.reuse, c[0x0][0x1f8], 0x1 ;  /* 0x00007e0084b87a11 */ /* 0x040fe200078008ff */
[----:B------:R2:W-:Y:S03]  /*e2d0*/  LDGSTS.E.BYPASS.LTC128B.128 [R251+0x6100], [R186.64], !P3 ;  /* 0x06100000bafb7fae */ /* 0x0005e6000d901d5e */
[----:B------:R-:W-:Y:S01]  /*e2e0*/  LEA.HI.X R185, R132, c[0x0][0x1fc], R0, 0x1, P0 ;  /* 0x00007f0084b97a11 */ /* 0x000fe200000f0c00 */
[----:B------:R-:W-:Y:S01]  /*e2f0*/  @UP0 UIMAD.WIDE.U32 UR26, UR24, UR4, URZ ;  /* 0x00000004181a02a5 */ /* 0x000fe2000f8e003f */
[----:B-1----:R-:W-:Y:S01]  /*e300*/  IADD3 R2, P0, R2, UR9, RZ ;  /* 0x0000000902027c10 */ /* 0x002fe2000ff1e0ff */
[----:B------:R-:W-:Y:S02]  /*e310*/  @UP0 UIMAD UR23, UR23, UR4, URZ ;  /* 0x00000004171702a4 */ /* 0x000fe4000f8e023f */
[----:B------:R1:W-:Y:S01]  /*e320*/  LDGSTS.E.BYPASS.LTC128B.128 [R251+0x9100], [R184.64], !P2 ;  /* 0x09100000b8fb7fae */ /* 0x0003e2000d101d5e */
[----:B------:R-:W-:Y:S01]  /*e330*/  IADD3.X R3, R3, UR8, RZ, P0, !PT ;  /* 0x0000000803037c10 */ /* 0x000fe200087fe4ff */
[----:B------:R-:W-:Y:S01]  /*e340*/  @UP0 UIMAD UR23, UR24, UR5, UR23 ;  /* 0x00000005181702a4 */ /* 0x000fe2000f8e0217 */
[C---:B------:R-:W-:Y:S03]  /*e350*/  IADD3 R132, P1, R2.reuse, UR19, RZ ;  /* 0x0000001302847c10 */ /* 0x040fe6000ff3e0ff */
[----:B------:R-:W-:Y:S01]  /*e360*/  @UP0 UIADD3 UR4, UR27, UR23, URZ ;  /* 0x000000171b040290 */ /* 0x000fe2000fffe03f */
[C---:B------:R-:W-:Y:S01]  /*e370*/  IADD3.X R133, R3.reuse, UR18, RZ, P1, !PT ;  /* 0x0000001203857c10 */ /* 0x040fe20008ffe4ff */
[----:B------:R3:W-:Y:S02]  /*e380*/  LDGSTS.E.BYPASS.LTC128B.128 [R251+0x1100], [R2.64], !P5 ;  /* 0x0110000002fb7fae */ /* 0x0007e4000e901d5e */
[----:B------:R-:W-:Y:S06]  /*e390*/  @UP0 UIMAD UR4, UR4, 0x60, URZ ;  /* 0x00000060040408a4 */ /* 0x000fec000f8e023f */
[----:B------:R3:W-:Y:S01]  /*e3a0*/  LDGSTS.E.BYPASS.LTC128B.128 [R251+0x4100], [R2.64+0x80], !P4 ;  /* 0x0410008002fb7fae */ /* 0x0007e2000e101d5e */
[C---:B--2---:R-:W-:Y:S04]  /*e3b0*/  IADD3 R186, P0, R2.reuse, UR9, RZ ;  /* 0x0000000902ba7c10 */ /* 0x044fe8000ff1e0ff */
[C---:B------:R-:W-:Y:S03]  /*e3c0*/  IADD3.X R187, R3.reuse, UR8, RZ, P0, !PT ;  /* 0x0000000803bb7c10 */ /* 0x040fe600087fe4ff */
[----:B------:R3:W-:Y:S01]  /*e3d0*/  LDGSTS.E.BYPASS.LTC128B.128 [R251+0x7100], [R2.64+0x100], !P3 ;  /* 0x0710010002fb7fae */ /* 0x0007e2000d901d5e */
[C---:B-1----:R-:W-:Y:S04]  /*e3e0*/  IADD3 R184, P6, R2.reuse, UR17, RZ ;  /* 0x0000001102b87c10 */ /* 0x042fe8000ffde0ff */
[C---:B------:R-:W-:Y:S03]  /*e3f0*/  IADD3.X R185, R3.reuse, UR16, RZ, P6, !PT ;  /* 0x0000001003b97c10 */ /* 0x040fe6000b7fe4ff */
[----:B------:R3:W-:Y:S08]  /*e400*/  LDGSTS.E.BYPASS.LTC128B.128 [R251+0xa100], [R2.64+0x180], !P2 ;  /* 0x0a10018002fb7fae */ /* 0x0007f0000d101d5e */
[----:B------:R1:W-:Y:S08]  /*e410*/  LDGSTS.E.BYPASS.LTC128B.128 [R251+0x2100], [R186.64], !P5 ;  /* 0x02100000bafb7fae */ /* 0x0003f0000e901d5e */
[----:B------:R1:W-:Y:S08]  /*e420*/  LDGSTS.E.BYPASS.LTC128B.128 [R251+0x5100], [R184.64], !P4 ;  /* 0x05100000b8fb7fae */ /* 0x0003f0000e101d5e */
[----:B------:R2:W-:Y:S01]  /*e430*/  LDGSTS.E.BYPASS.LTC128B.128 [R251+0x8100], [R132.64], !P3 ;  /* 0x0810000084fb7fae */ /* 0x0005e2000d901d5e */
[----:B---3--:R-:W-:Y:S04]  /*e440*/  IADD3 R2, P0, R2, UR21, RZ ;  /* 0x0000001502027c10 */ /* 0x008fe8000ff1e0ff */
[----:B------:R-:W-:Y:S02]  /*e450*/  IADD3.X R3, R3, UR20, RZ, P0, !PT ;  /* 0x0000001403037c10 */ /* 0x000fe400087fe4ff */
[----:B------:R-:W-:Y:S03]  /*e460*/  PLOP3.LUT P0, PT, PT, PT, UP0, 0x80, 0x0 ;  /* 0x000000000000781c */ /* 0x000fe60003f0f008 */
[----:B------:R3:W-:Y:S08]  /*e470*/  LDGSTS.E.BYPASS.LTC128B.128 [R251+0xb100], [R2.64], !P2 ;  /* 0x0b10000002fb7fae */ /* 0x0007f0000d101d5e */
[----:B-1----:R-:W-:Y:S08]  /*e480*/  LDSM.16.M88.4 R184, [R226+0x18100] ;  /* 0x01810000e2b8783b */ /* 0x002ff00000000200 */
[----:B------:R-:W1:Y:S08]  /*e490*/  LDSM.16.M88.4 R192, [R222+0xc100] ;  /* 0x00c10000dec0783b */ /* 0x000e700000000200 */
[----:B------:R-:W4:Y:S08]  /*e4a0*/  LDSM.16.M88.4 R200, [R222+0xc900] ;  /* 0x00c90000dec8783b */ /* 0x000f300000000200 */
[----:B------:R-:W2:Y:S08]  /*e4b0*/  LDSM.16.M88.4 R188, [R222+0xd100] ;  /* 0x00d10000debc783b */ /* 0x000eb00000000200 */
[----:B------:R-:W0:Y:S08]  /*e4c0*/  LDGDEPBAR ;  /* 0x00000000000079af */ /* 0x000e300000000000 */
[----:B------:R-:W2:Y:S01]  /*e4d0*/  LDSM.16.M88.4 R196, [R222+0xd900] ;  /* 0x00d90000dec4783b */ /* 0x000ea20000000200 */
[C---:B-1----:R-:W-:Y:S08]  /*e4e0*/  HMMA.16816.F32.BF16 R4, R184.reuse, R192, R4 ;  /* 0x000000c0b804723c */ /* 0x042ff00000041804 */
[C---:B------:R-:W-:Y:S01]  /*e4f0*/  HMMA.16816.F32.BF16 R8, R184.reuse, R194, R8 ;  /* 0x000000c2b808723c */ /* 0x040fe20000041808 */
[----:B------:R-:W-:Y:S07]  /*e500*/  LDSM.16.M88.4 R192, [R222+0xe900] ;  /* 0x00e90000dec0783b */ /* 0x000fee0000000200 */
[C---:B----4-:R-:W-:Y:S08]  /*e510*/  HMMA.16816.F32.BF16 R12, R184.reuse, R200, R12 ;  /* 0x000000c8b80c723c */ /* 0x050ff0000004180c */
[C---:B------:R-:W-:Y:S01]  /*e520*/  HMMA.16816.F32.BF16 R16, R184.reuse, R202, R16 ;  /* 0x000000cab810723c */ /* 0x040fe20000041810 */
[----:B------:R-:W-:Y:S07]  /*e530*/  LDSM.16.M88.4 R200, [R221] ;  /* 0x00000000ddc8783b */ /* 0x000fee0000000200 */
[C---:B--2---:R-:W-:Y:S08]  /*e540*/  HMMA.16816.F32.BF16 R20, R184.reuse, R188, R20 ;  /* 0x000000bcb814723c */ /* 0x044ff00000041814 */
[C---:B------:R-:W-:Y:S01]  /*e550*/  HMMA.16816.F32.BF16 R24, R184.reuse, R190, R24 ;  /* 0x000000beb818723c */ /* 0x040fe20000041818 */
[----:B------:R-:W1:Y:S07]  /*e560*/  LDSM.16.M88.4 R188, [R222+0xe100] ;  /* 0x00e10000debc783b */ /* 0x000e6e0000000200 */
[C---:B------:R-:W-:Y:S08]  /*e570*/  HMMA.16816.F32.BF16 R28, R184.reuse, R196, R28 ;  /* 0x000000c4b81c723c */ /* 0x040ff0000004181c */
[C---:B------:R-:W-:Y:S01]  /*e580*/  HMMA.16816.F32.BF16 R32, R184.reuse, R198, R32 ;  /* 0x000000c6b820723c */ /* 0x040fe20000041820 */
[----:B------:R-:W2:Y:S07]  /*e590*/  LDSM.16.M88.4 R196, [R225+0x18100] ;  /* 0x01810000e1c4783b */ /* 0x000eae0000000200 */
[C---:B-1----:R-:W-:Y:S08]  /*e5a0*/  HMMA.16816.F32.BF16 R36, R184.reuse, R188, R36 ;  /* 0x000000bcb824723c */ /* 0x042ff00000041824 */
[C---:B------:R-:W-:Y:S01]  /*e5b0*/  HMMA.16816.F32.BF16 R40, R184.reuse, R190, R40 ;  /* 0x000000beb828723c */ /* 0x040fe20000041828 */
[----:B------:R-:W-:Y:S07]  /*e5c0*/  LDSM.16.M88.4 R188, [R221+0x1000] ;  /* 0x00100000ddbc783b */ /* 0x000fee0000000200 */
[C---:B------:R-:W-:Y:S08]  /*e5d0*/  HMMA.16816.F32.BF16 R44, R184.reuse, R192, R44 ;  /* 0x000000c0b82c723c */ /* 0x040ff0000004182c */
[----:B------:R-:W-:Y:S01]  /*e5e0*/  HMMA.16816.F32.BF16 R48, R184, R194, R48 ;  /* 0x000000c2b830723c */ /* 0x000fe20000041830 */
[----:B------:R-:W1:Y:S07]  /*e5f0*/  LDSM.16.M88.4 R184, [R221+0x800] ;  /* 0x00080000ddb8783b */ /* 0x000e6e0000000200 */
[C---:B--2---:R-:W-:Y:S01]  /*e600*/  HMMA.16816.F32.BF16 R4, R196.reuse, R200, R4 ;  /* 0x000000c8c404723c */ /* 0x044fe20000041804 */
[----:B------:R-:W2:Y:S07]  /*e610*/  LDSM.16.M88.4 R192, [R221+0x1800] ;  /* 0x00180000ddc0783b */ /* 0x000eae0000000200 */
[C---:B------:R-:W-:Y:S01]  /*e620*/  HMMA.16816.F32.BF16 R8, R196.reuse, R202, R8 ;  /* 0x000000cac408723c */ /* 0x040fe20000041808 */
[----:B------:R-:W4:Y:S07]  /*e630*/  LDSM.16.M88.4 R200, [R221+0x2000] ;  /* 0x00200000ddc8783b */ /* 0x000f2e0000000200 */
[C---:B-1----:R-:W-:Y:S08]  /*e640*/  HMMA.16816.F32.BF16 R12, R196.reuse, R184, R12 ;  /* 0x000000b8c40c723c */ /* 0x042ff0000004180c */
        /* <DEDUP_REMOVED lines=8> */
[C---:B----4-:R-:W-:Y:S08]  /*e6d0*/  HMMA.16816.F32.BF16 R36, R196.reuse, R200, R36 ;  /* 0x000000c8c424723c */ /* 0x050ff00000041824 */
[C---:B------:R-:W-:Y:S01]  /*e6e0*/  HMMA.16816.F32.BF16 R40, R196.reuse, R202, R40 ;  /* 0x000000cac428723c */ /* 0x040fe20000041828 */
[----:B------:R-:W4:Y:S07]  /*e6f0*/  LDSM.16.M88.4 R200, [R216+0xf900] ;  /* 0x00f90000d8c8783b */ /* 0x000f2e0000000200 */
[C---:B-1----:R-:W-:Y:S08]  /*e700*/  HMMA.16816.F32.BF16 R44, R196.reuse, R184, R44 ;  /* 0x000000b8c42c723c */ /* 0x042ff0000004182c */
[----:B------:R-:W-:Y:S01]  /*e710*/  HMMA.16816.F32.BF16 R48, R196, R186, R48 ;  /* 0x000000bac430723c */ /* 0x000fe20000041830 */
[----:B------:R-:W1:Y:S07]  /*e720*/  LDSM.16.M88.4 R184, [R216+0x10100] ;  /* 0x01010000d8b8783b */ /* 0x000e6e0000000200 */
[C---:B--2---:R-:W-:Y:S01]  /*e730*/  HMMA.16816.F32.BF16 R4, R188.reuse, R192, R4 ;  /* 0x000000c0bc04723c */ /* 0x044fe20000041804 */
[----:B------:R-:W-:Y:S07]  /*e740*/  LDSM.16.M88.4 R196, [R216+0x11100] ;  /* 0x01110000d8c4783b */ /* 0x000fee0000000200 */
[C---:B------:R-:W-:Y:S01]  /*e750*/  HMMA.16816.F32.BF16 R8, R188.reuse, R194, R8 ;  /* 0x000000c2bc08723c */ /* 0x040fe20000041808 */
[----:B------:R-:W2:Y:S07]  /*e760*/  LDSM.16.M88.4 R192, [R216+0x10900] ;  /* 0x01090000d8c0783b */ /* 0x000eae0000000200 */
[C---:B----4-:R-:W-:Y:S08]  /*e770*/  HMMA.16816.F32.BF16 R12, R188.reuse, R200, R12 ;  /* 0x000000c8bc0c723c */ /* 0x050ff0000004180c */
[C---:B------:R-:W-:Y:S01]  /*e780*/  HMMA.16816.F32.BF16 R16, R188.reuse, R202, R16 ;  /* 0x000000cabc10723c */ /* 0x040fe20000041810 */
[----:B------:R-:W4:Y:S07]  /*e790*/  LDSM.16.M88.4 R200, [R216+0x11900] ;  /* 0x01190000d8c8783b */ /* 0x000f2e0000000200 */
[C---:B-1----:R-:W-:Y:S08]  /*e7a0*/  HMMA.16816.F32.BF16 R20, R188.reuse, R184, R20 ;  /* 0x000000b8bc14723c */ /* 0x042ff00000041814 */
[C---:B------:R-:W-:Y:S01]  /*e7b0*/  HMMA.16816.F32.BF16 R24, R188.reuse, R186, R24 ;  /* 0x000000babc18723c */ /* 0x040fe20000041818 */
[----:B------:R-:W-:Y:S07]  /*e7c0*/  LDSM.16.M88.4 R184, [R224+0x1c100] ;  /* 0x01c10000e0b8783b */ /* 0x000fee0000000200 */
[C---:B--2---:R-:W-:Y:S08]  /*e7d0*/  HMMA.16816.F32.BF16 R28, R188.reuse, R192, R28 ;  /* 0x000000c0bc1c723c */ /* 0x044ff0000004181c */
[C---:B------:R-:W-:Y:S01]  /*e7e0*/  HMMA.16816.F32.BF16 R32, R188.reuse, R194, R32 ;  /* 0x000000c2bc20723c */ /* 0x040fe20000041820 */
[----:B------:R-:W1:Y:S07]  /*e7f0*/  LDSM.16.M88.4 R192, [R245] ;  /* 0x00000000f5c0783b */ /* 0x000e6e0000000200 */
[C---:B------:R-:W-:Y:S08]  /*e800*/  HMMA.16816.F32.BF16 R36, R188.reuse, R196, R36 ;  /* 0x000000c4bc24723c */ /* 0x040ff00000041824 */
[C---:B------:R-:W-:Y:S01]  /*e810*/  HMMA.16816.F32.BF16 R40, R188.reuse, R198, R40 ;  /* 0x000000c6bc28723c */ /* 0x040fe20000041828 */
[----:B------:R-:W2:Y:S07]  /*e820*/  LDSM.16.M88.4 R196, [R244] ;  /* 0x00000000f4c4783b */ /* 0x000eae0000000200 */
[C---:B----4-:R-:W-:Y:S08]  /*e830*/  HMMA.16816.F32.BF16 R44, R188.reuse, R200, R44 ;  /* 0x000000c8bc2c723c */ /* 0x050ff0000004182c */
[----:B------:R-:W-:Y:S01]  /*e840*/  HMMA.16816.F32.BF16 R48, R188, R202, R48 ;  /* 0x000000cabc30723c */ /* 0x000fe20000041830 */
[----:B------:R-:W4:Y:S07]  /*e850*/  LDSM.16.M88.4 R188, [R243] ;  /* 0x00000000f3bc783b */ /* 0x000f2e0000000200 */
[C---:B-1----:R-:W-:Y:S01]  /*e860*/  HMMA.16816.F32.BF16 R4, R184.reuse, R192, R4 ;  /* 0x000000c0b804723c */ /* 0x042fe20000041804 */
[----:B------:R-:W1:Y:S07]  /*e870*/  LDSM.16.M88.4 R200, [R242] ;  /* 0x00000000f2c8783b */ /* 0x000e6e0000000200 */
[C---:B------:R-:W-:Y:S01]  /*e880*/  HMMA.16816.F32.BF16 R8, R184.reuse, R194, R8 ;  /* 0x000000c2b808723c */ /* 0x040fe20000041808 */
[----:B------:R-:W-:Y:S07]  /*e890*/  LDSM.16.M88.4 R192, [R240] ;  /* 0x00000000f0c0783b */ /* 0x000fee0000000200 */
[C---:B--2---:R-:W-:Y:S08]  /*e8a0*/  HMMA.16816.F32.BF16 R12, R184.reuse, R196, R12 ;  /* 0x000000c4b80c723c */ /* 0x044ff0000004180c */
[C---:B------:R-:W-:Y:S01]  /*e8b0*/  HMMA.16816.F32.BF16 R16, R184.reuse, R198, R16 ;  /* 0x000000c6b810723c */ /* 0x040fe20000041810 */
[----:B------:R-:W-:Y:S07]  /*e8c0*/  LDSM.16.M88.4 R196, [R226+0x1c100] ;  /* 0x01c10000e2c4783b */ /* 0x000fee0000000200 */
[C---:B----4-:R-:W-:Y:S08]  /*e8d0*/  HMMA.16816.F32.BF16 R20, R184.reuse, R188, R20 ;  /* 0x000000bcb814723c */ /* 0x050ff00000041814 */
[C---:B------:R-:W-:Y:S01]  /*e8e0*/  HMMA.16816.F32.BF16 R24, R184.reuse, R190, R24 ;  /* 0x000000beb818723c */ /* 0x040fe20000041818 */
[----:B------:R-:W2:Y:S07]  /*e8f0*/  LDSM.16.M88.4 R188, [R241] ;  /* 0x00000000f1bc783b */ /* 0x000eae0000000200 */
[C---:B-1----:R-:W-:Y:S08]  /*e900*/  HMMA.16816.F32.BF16 R28, R184.reuse, R200, R28 ;  /* 0x000000c8b81c723c */ /* 0x042ff0000004181c */
[C---:B------:R-:W-:Y:S01]  /*e910*/  HMMA.16816.F32.BF16 R32, R184.reuse, R202, R32 ;  /* 0x000000cab820723c */ /* 0x040fe20000041820 */
[----:B------:R-:W1:Y:S07]  /*e920*/  LDSM.16.M88.4 R200, [R222+0xf100] ;  /* 0x00f10000dec8783b */ /* 0x000e6e0000000200 */
[C---:B--2---:R-:W-:Y:S08]  /*e930*/  HMMA.16816.F32.BF16 R36, R184.reuse, R188, R36 ;  /* 0x000000bcb824723c */ /* 0x044ff00000041824 */
[C---:B------:R-:W-:Y:S01]  /*e940*/  HMMA.16816.F32.BF16 R40, R184.reuse, R190, R40 ;  /* 0x000000beb828723c */ /* 0x040fe20000041828 */
[----:B------:R-:W-:Y:S07]  /*e950*/  LDSM.16.M88.4 R188, [R222+0x10100] ;  /* 0x01010000debc783b */ /* 0x000fee0000000200 */
[C---:B------:R-:W-:Y:S08]  /*e960*/  HMMA.16816.F32.BF16 R44, R184.reuse, R192, R44 ;  /* 0x000000c0b82c723c */ /* 0x040ff0000004182c */
[----:B------:R-:W-:Y:S01]  /*e970*/  HMMA.16816.F32.BF16 R48, R184, R194, R48 ;  /* 0x000000c2b830723c */ /* 0x000fe20000041830 */
[----:B------:R-:W2:Y:S07]  /*e980*/  LDSM.16.M88.4 R184, [R222+0xf900] ;  /* 0x00f90000deb8783b */ /* 0x000eae0000000200 */
[C---:B-1----:R-:W-:Y:S01]  /*e990*/  HMMA.16816.F32.BF16 R4, R196.reuse, R200, R4 ;  /* 0x000000c8c404723c */ /* 0x042fe20000041804 */
[----:B------:R-:W1:Y:S07]  /*e9a0*/  LDSM.16.M88.4 R192, [R222+0x10900] ;  /* 0x01090000dec0783b */ /* 0x000e6e0000000200 */
[C---:B------:R-:W-:Y:S01]  /*e9b0*/  HMMA.16816.F32.BF16 R8, R196.reuse, R202, R8 ;  /* 0x000000cac408723c */ /* 0x040fe20000041808 */
[----:B------:R-:W4:Y:S07]  /*e9c0*/  LDSM.16.M88.4 R200, [R222+0x11100] ;  /* 0x01110000dec8783b */ /* 0x000f2e0000000200 */
[C---:B--2---:R-:W-:Y:S08]  /*e9d0*/  HMMA.16816.F32.BF16 R12, R196.reuse, R184, R12 ;  /* 0x000000b8c40c723c */ /* 0x044ff0000004180c */
        /* <DEDUP_REMOVED lines=8> */
[C---:B----4-:R-:W-:Y:S08]  /*ea60*/  HMMA.16816.F32.BF16 R36, R196.reuse, R200, R36 ;  /* 0x000000c8c424723c */ /* 0x050ff00000041824 */
[C---:B------:R-:W-:Y:S01]  /*ea70*/  HMMA.16816.F32.BF16 R40, R196.reuse, R202, R40 ;  /* 0x000000cac428723c */ /* 0x040fe20000041828 */
[----:B------:R-:W4:Y:S07]  /*ea80*/  LDSM.16.M88.4 R200, [R221+0x3800] ;  /* 0x00380000ddc8783b */ /* 0x000f2e0000000200 */
[C---:B--2---:R-:W-:Y:S08]  /*ea90*/  HMMA.16816.F32.BF16 R44, R196.reuse, R184, R44 ;  /* 0x000000b8c42c723c */ /* 0x044ff0000004182c */
[----:B------:R-:W-:Y:S01]  /*eaa0*/  HMMA.16816.F32.BF16 R48, R196, R186, R48 ;  /* 0x000000bac430723c */ /* 0x000fe20000041830 */
[----:B------:R-:W2:Y:S07]  /*eab0*/  LDSM.16.M88.4 R184, [R221+0x4000] ;  /* 0x00400000ddb8783b */ /* 0x000eae0000000200 */
[C---:B-1----:R-:W-:Y:S01]  /*eac0*/  HMMA.16816.F32.BF16 R4, R188.reuse, R192, R4 ;  /* 0x000000c0bc04723c */ /* 0x042fe20000041804 */
[----:B------:R-:W-:Y:S07]  /*ead0*/  LDSM.16.M88.4 R196, [R221+0x5000] ;  /* 0x00500000ddc4783b */ /* 0x000fee0000000200 */
[C---:B------:R-:W-:Y:S01]  /*eae0*/  HMMA.16816.F32.BF16 R8, R188.reuse, R194, R8 ;  /* 0x000000c2bc08723c */ /* 0x040fe20000041808 */
[----:B------:R-:W1:Y:S07]  /*eaf0*/  LDSM.16.M88.4 R192, [R221+0x4800] ;  /* 0x00480000ddc0783b */ /* 0x000e6e0000000200 */
[C---:B----4-:R-:W-:Y:S08]  /*eb00*/  HMMA.16816.F32.BF16 R12, R188.reuse, R200, R12 ;  /* 0x000000c8bc0c723c */ /* 0x050ff0000004180c */
[C---:B------:R-:W-:Y:S01]  /*eb10*/  HMMA.16816.F32.BF16 R16, R188.reuse, R202, R16 ;  /* 0x000000cabc10723c */ /* 0x040fe20000041810 */
[----:B------:R-:W4:Y:S07]  /*eb20*/  LDSM.16.M88.4 R200, [R221+0x5800] ;  /* 0x00580000ddc8783b */ /* 0x000f2e0000000200 */
[C---:B--2---:R-:W-:Y:S08]  /*eb30*/  HMMA.16816.F32.BF16 R20, R188.reuse, R184, R20 ;  /* 0x000000b8bc14723c */ /* 0x044ff00000041814 */
[C---:B------:R-:W-:Y:S01]  /*eb40*/  HMMA.16816.F32.BF16 R24, R188.reuse, R186, R24 ;  /* 0x000000babc18723c */ /* 0x040fe20000041818 */
[----:B------:R-:W-:Y:S07]  /*eb50*/  LDSM.16.M88.4 R184, [R223+0x20100] ;  /* 0x02010000dfb8783b */ /* 0x000fee0000000200 */
[C---:B-1----:R-:W-:Y:S08]  /*eb60*/  HMMA.16816.F32.BF16 R28, R188.reuse, R192, R28 ;  /* 0x000000c0bc1c723c */ /* 0x042ff0000004181c */
[C---:B------:R-:W-:Y:S01]  /*eb70*/  HMMA.16816.F32.BF16 R32, R188.reuse, R194, R32 ;  /* 0x000000c2bc20723c */ /* 0x040fe20000041820 */
[----:B------:R-:W1:Y:S07]  /*eb80*/  LDSM.16.M88.4 R192, [R216+0x12100] ;  /* 0x01210000d8c0783b */ /* 0x000e6e0000000200 */
[C---:B------:R-:W-:Y:S08]  /*eb90*/  HMMA.16816.F32.BF16 R36, R188.reuse, R196, R36 ;  /* 0x000000c4bc24723c */ /* 0x040ff00000041824 */
[C---:B------:R-:W-:Y:S01]  /*eba0*/  HMMA.16816.F32.BF16 R40, R188.reuse, R198, R40 ;  /* 0x000000c6bc28723c */ /* 0x040fe20000041828 */
[----:B------:R-:W2:Y:S07]  /*ebb0*/  LDSM.16.M88.4 R196, [R216+0x12900] ;  /* 0x01290000d8c4783b */ /* 0x000eae0000000200 */
[C---:B----4-:R-:W-:Y:S08]  /*ebc0*/  HMMA.16816.F32.BF16 R44, R188.reuse, R200, R44 ;  /* 0x000000c8bc2c723c */ /* 0x050ff0000004182c */
[----:B------:R-:W-:Y:S01]  /*ebd0*/  HMMA.16816.F32.BF16 R48, R188, R202, R48 ;  /* 0x000000cabc30723c */ /* 0x000fe20000041830 */
[----:B------:R-:W4:Y:S07]  /*ebe0*/  LDSM.16.M88.4 R188, [R216+0x13100] ;  /* 0x01310000d8bc783b */ /* 0x000f2e0000000200 */
[C---:B-1----:R-:W-:Y:S01]  /*ebf0*/  HMMA.16816.F32.BF16 R4, R184.reuse, R192, R4 ;  /* 0x000000c0b804723c */ /* 0x042fe20000041804 */
[----:B------:R-:W1:Y:S07]  /*ec00*/  LDSM.16.M88.4 R200, [R216+0x13900] ;  /* 0x01390000d8c8783b */ /* 0x000e6e0000000200 */
[C---:B------:R-:W-:Y:S01]  /*ec10*/  HMMA.16816.F32.BF16 R8, R184.reuse, R194, R8 ;  /* 0x000000c2b808723c */ /* 0x040fe20000041808 */
[----:B------:R-:W-:Y:S07]  /*ec20*/  LDSM.16.M88.4 R192, [R216+0x14900] ;  /* 0x01490000d8c0783b */ /* 0x000fee0000000200 */
[C---:B--2---:R-:W-:Y:S08]  /*ec30*/  HMMA.16816.F32.BF16 R12, R184.reuse, R196, R12 ;  /* 0x000000c4b80c723c */ /* 0x044ff0000004180c */
[C---:B------:R-:W-:Y:S01]  /*ec40*/  HMMA.16816.F32.BF16 R16, R184.reuse, R198, R16 ;  /* 0x000000c6b810723c */ /* 0x040fe20000041810 */
[----:B------:R-:W-:Y:S07]  /*ec50*/  LDSM.16.M88.4 R196, [R224+0x20100] ;  /* 0x02010000e0c4783b */ /* 0x000fee0000000200 */
[C---:B----4-:R-:W-:Y:S08]  /*ec60*/  HMMA.16816.F32.BF16 R20, R184.reuse, R188, R20 ;  /* 0x000000bcb814723c */ /* 0x050ff00000041814 */
[C---:B------:R-:W-:Y:S01]  /*ec70*/  HMMA.16816.F32.BF16 R24, R184.reuse, R190, R24 ;  /* 0x000000beb818723c */ /* 0x040fe20000041818 */
[----:B------:R-:W2:Y:S07]  /*ec80*/  LDSM.16.M88.4 R188, [R216+0x14100] ;  /* 0x01410000d8bc783b */ /* 0x000eae0000000200 */
[C---:B-1----:R-:W-:Y:S08]  /*ec90*/  HMMA.16816.F32.BF16 R28, R184.reuse, R200, R28 ;  /* 0x000000c8b81c723c */ /* 0x042ff0000004181c */
[C---:B------:R-:W-:Y:S01]  /*eca0*/  HMMA.16816.F32.BF16 R32, R184.reuse, R202, R32 ;  /* 0x000000cab820723c */ /* 0x040fe20000041820 */
[----:B------:R-:W1:Y:S07]  /*ecb0*/  LDSM.16.M88.4 R200, [R239] ;  /* 0x00000000efc8783b */ /* 0x000e6e0000000200 */
[C---:B--2---:R-:W-:Y:S08]  /*ecc0*/  HMMA.16816.F32.BF16 R36, R184.reuse, R188, R36 ;  /* 0x000000bcb824723c */ /* 0x044ff00000041824 */
[C---:B------:R-:W-:Y:S01]  /*ecd0*/  HMMA.16816.F32.BF16 R40, R184.reuse, R190, R40 ;  /* 0x000000beb828723c */ /* 0x040fe20000041828 */
[----:B------:R-:W-:Y:S07]  /*ece0*/  LDSM.16.M88.4 R188, [R237] ;  /* 0x00000000edbc783b */ /* 0x000fee0000000200 */
[C---:B------:R-:W-:Y:S08]  /*ecf0*/  HMMA.16816.F32.BF16 R44, R184.reuse, R192, R44 ;  /* 0x000000c0b82c723c */ /* 0x040ff0000004182c */
[----:B------:R-:W-:Y:S01]  /*ed00*/  HMMA.16816.F32.BF16 R48, R184, R194, R48 ;  /* 0x000000c2b830723c */ /* 0x000fe20000041830 */
[----:B------:R-:W2:Y:S07]  /*ed10*/  LDSM.16.M88.4 R184, [R238] ;  /* 0x00000000eeb8783b */ /* 0x000eae0000000200 */
[C---:B-1----:R-:W-:Y:S01]  /*ed20*/  HMMA.16816.F32.BF16 R4, R196.reuse, R200, R4 ;  /* 0x000000c8c404723c */ /* 0x042fe20000041804 */
[----:B------:R-:W1:Y:S07]  /*ed30*/  LDSM.16.M88.4 R192, [R236] ;  /* 0x00000000ecc0783b */ /* 0x000e6e0000000200 */
[C---:B------:R-:W-:Y:S01]  /*ed40*/  HMMA.16816.F32.BF16 R8, R196.reuse, R202, R8 ;  /* 0x000000cac408723c */ /* 0x040fe20000041808 */
[----:B------:R-:W4:Y:S07]  /*ed50*/  LDSM.16.M88.4 R200, [R235] ;  /* 0x00000000ebc8783b */ /* 0x000f2e0000000200 */
[C---:B--2---:R-:W-:Y:S08]  /*ed60*/  HMMA.16816.F32.BF16 R12, R196.reuse, R184, R12 ;  /* 0x000000b8c40c723c */ /* 0x044ff0000004180c */
[C---:B------:R-:W-:Y:S01]  /*ed70*/  HMMA.16816.F32.BF16 R16, R196.reuse, R186, R16 ;  /* 0x000000bac410723c */ /* 0x040fe20000041810 */
[----:B------:R-:W2:Y:S07]  /*ed80*/  LDSM.16.M88.4 R184, [R234] ;  /* 0x00000000eab8783b */ /* 0x000eae0000000200 */
        /* <DEDUP_REMOVED lines=62> */
[----:B------:R-:W1:Y:S07]  /*f170*/  LDSM.16.M88.4 R192, [R233] ;  /* 0x00000000e9c0783b */ /* 0x000e6e0000000200 */
[C---:B----4-:R-:W-:Y:S08]  /*f180*/  HMMA.16816.F32.BF16 R36, R196.reuse, R200, R36 ;  /* 0x000000c8c424723c */ /* 0x050ff00000041824 */
[C---:B------:R-:W-:Y:S01]  /*f190*/  HMMA.16816.F32.BF16 R40, R196.reuse, R202, R40 ;  /* 0x000000cac428723c */ /* 0x040fe20000041828 */
[----:B------:R-:W4:Y:S07]  /*f1a0*/  LDSM.16.M88.4 R200, [R232] ;  /* 0x00000000e8c8783b */ /* 0x000f2e0000000200 */
[C---:B--2---:R-:W-:Y:S08]  /*f1b0*/  HMMA.16816.F32.BF16 R44, R196.reuse, R184, R44 ;  /* 0x000000b8c42c723c */ /* 0x044ff0000004182c */
[----:B------:R-:W-:Y:S01]  /*f1c0*/  HMMA.16816.F32.BF16 R48, R196, R186, R48 ;  /* 0x000000bac430723c */ /* 0x000fe20000041830 */
[----:B------:R-:W2:Y:S07]  /*f1d0*/  LDSM.16.M88.4 R184, [R231] ;  /* 0x00000000e7b8783b */ /* 0x000eae0000000200 */
[C---:B-1----:R-:W-:Y:S01]  /*f1e0*/  HMMA.16816.F32.BF16 R4, R188.reuse, R192, R4 ;  /* 0x000000c0bc04723c */ /* 0x042fe20000041804 */
[----:B------:R-:W-:Y:S07]  /*f1f0*/  LDSM.16.M88.4 R196, [R229] ;  /* 0x00000000e5c4783b */ /* 0x000fee0000000200 */
[C---:B------:R-:W-:Y:S01]  /*f200*/  HMMA.16816.F32.BF16 R8, R188.reuse, R194, R8 ;  /* 0x000000c2bc08723c */ /* 0x040fe20000041808 */
[----:B------:R-:W1:Y:S07]  /*f210*/  LDSM.16.M88.4 R192, [R230] ;  /* 0x00000000e6c0783b */ /* 0x000e6e0000000200 */
[C---:B----4-:R-:W-:Y:S08]  /*f220*/  HMMA.16816.F32.BF16 R12, R188.reuse, R200, R12 ;  /* 0x000000c8bc0c723c */ /* 0x050ff0000004180c */
[C---:B------:R-:W-:Y:S01]  /*f230*/  HMMA.16816.F32.BF16 R16, R188.reuse, R202, R16 ;  /* 0x000000cabc10723c */ /* 0x040fe20000041810 */
[----:B------:R-:W4:Y:S07]  /*f240*/  LDSM.16.M88.4 R200, [R228] ;  /* 0x00000000e4c8783b */ /* 0x000f2e0000000200 */
        /* <DEDUP_REMOVED lines=26> */
[C---:B------:R-:W-:Y:S08]  /*f3f0*/  HMMA.16816.F32.BF16 R40, R184.reuse, R190, R40 ;  /* 0x000000beb828723c */ /* 0x040ff00000041828 */
[C---:B------:R-:W-:Y:S08]  /*f400*/  HMMA.16816.F32.BF16 R44, R184.reuse, R192, R44 ;  /* 0x000000c0b82c723c */ /* 0x040ff0000004182c */
[----:B------:R-:W-:Y:S01]  /*f410*/  HMMA.16816.F32.BF16 R48, R184, R194, R48 ;  /* 0x000000c2b830723c */ /* 0x000fe20000041830 */
[----:B------:R-:W2:Y:S07]  /*f420*/  LDSM.16.M88.4 R184, [R221+0x9800] ;  /* 0x00980000ddb8783b */ /* 0x000eae0000000200 */
[C---:B-1----:R-:W-:Y:S08]  /*f430*/  HMMA.16816.F32.BF16 R4, R196.reuse, R200, R4 ;  /* 0x000000c8c404723c */ /* 0x042ff00000041804 */
[C---:B------:R-:W-:Y:S11]  /*f440*/  HMMA.16816.F32.BF16 R8, R196.reuse, R202, R8 ;  /* 0x000000cac408723c */ /* 0x040ff60000041808 */
[----:B------:R-:W-:Y:S05]  /*f450*/  @!UPT UIADD3 URZ, URZ, URZ, URZ ;  /* 0x0000003f3f3ff290 */ /* 0x000fea000fffe03f */
[----:B------:R-:W-:Y:S02]  /*f460*/  FMUL.FTZ R4, R4, c[0x0][0x320] ;  /* 0x0000c80004047a20 */ /* 0x000fe40000410000 */
[----:B------:R-:W-:Y:S02]  /*f470*/  FMUL.FTZ R5, R5, c[0x0][0x320] ;  /* 0x0000c80005057a20 */ /* 0x000fe40000410000 */
[----:B------:R-:W-:Y:S01]  /*f480*/  FMUL.FTZ R6, R6, c[0x0][0x320] ;  /* 0x0000c80006067a20 */ /* 0x000fe20000410000 */
[----:B------:R-:W-:Y:S01]  /*f490*/  MUFU.TANH R189, R4 ;  /* 0x0000000400bd7308 */ /* 0x000fe20000002400 */
[----:B------:R-:W-:Y:S02]  /*f4a0*/  FMUL.FTZ R7, R7, c[0x0][0x320] ;  /* 0x0000c80007077a20 */ /* 0x000fe40000410000 */
[----:B------:R-:W-:Y:S01]  /*f4b0*/  FMUL.FTZ R8, R8, c[0x0][0x320] ;  /* 0x0000c80008087a20 */ /* 0x000fe20000410000 */
[C---:B--2---:R-:W-:Y:S03]  /*f4c0*/  HMMA.16816.F32.BF16 R12, R196.reuse, R184, R12 ;  /* 0x000000b8c40c723c */ /* 0x044fe6000004180c */
[----:B------:R-:W-:Y:S02]  /*f4d0*/  FMUL.FTZ R9, R9, c[0x0][0x320] ;  /* 0x0000c80009097a20 */ /* 0x000fe40000410000 */
[----:B------:R-:W-:Y:S01]  /*f4e0*/  FMUL.FTZ R10, R10, c[0x0][0x320] ;  /* 0x0000c8000a0a7a20 */ /* 0x000fe20000410000 */
[----:B------:R-:W-:Y:S01]  /*f4f0*/  MUFU.TANH R191, R5 ;  /* 0x0000000500bf7308 */ /* 0x000fe20000002400 */
[----:B------:R-:W-:Y:S01]  /*f500*/  FMUL.FTZ R11, R11, c[0x0][0x320] ;  /* 0x0000c8000b0b7a20 */ /* 0x000fe20000410000 */
[C---:B------:R-:W-:Y:S08]  /*f510*/  HMMA.16816.F32.BF16 R16, R196.reuse, R186, R16 ;  /* 0x000000bac410723c */ /* 0x040ff00000041810 */
[----:B------:R-:W3:Y:S08]  /*f520*/  MUFU.TANH R195, R6 ;  /* 0x0000000600c37308 */ /* 0x000ef00000002400 */
[----:B------:R-:W-:Y:S02]  /*f530*/  FMUL.FTZ R12, R12, c[0x0][0x320] ;  /* 0x0000c8000c0c7a20 */ /* 0x000fe40000410000 */
[----:B------:R1:W2:Y:S01]  /*f540*/  MUFU.TANH R200, R7 ;  /* 0x0000000700c87308 */ /* 0x0002a20000002400 */
[----:B------:R-:W-:Y:S02]  /*f550*/  FMUL.FTZ R13, R13, c[0x0][0x320] ;  /* 0x0000c8000d0d7a20 */ /* 0x000fe40000410000 */
[----:B------:R-:W-:Y:S02]  /*f560*/  FMUL.FTZ R14, R14, c[0x0][0x320] ;  /* 0x0000c8000e0e7a20 */ /* 0x000fe40000410000 */
[----:B------:R-:W-:Y:S02]  /*f570*/  FMUL.FTZ R15, R15, c[0x0][0x320] ;  /* 0x0000c8000f0f7a20 */ /* 0x000fe40000410000 */
[----:B------:R-:W-:Y:S02]  /*f580*/  FMUL.FTZ R17, R17, c[0x0][0x320] ;  /* 0x0000c80011117a20 */ /* 0x000fe40000410000 */
[----:B------:R-:W-:Y:S01]  /*f590*/  FMUL.FTZ R16, R16, c[0x0][0x320] ;  /* 0x0000c80010107a20 */ /* 0x000fe20000410000 */
[----:B------:R-:W-:Y:S01]  /*f5a0*/  MUFU.TANH R190, R8 ;  /* 0x0000000800be7308 */ /* 0x000fe20000002400 */
[----:B------:R-:W-:Y:S02]  /*f5b0*/  FMUL.FTZ R18, R18, c[0x0][0x320] ;  /* 0x0000c80012127a20 */ /* 0x000fe40000410000 */
[----:B------:R-:W-:Y:S01]  /*f5c0*/  FMUL.FTZ R19, R19, c[0x0][0x320] ;  /* 0x0000c80013137a20 */ /* 0x000fe20000410000 */
[----:B---3--:R-:W-:Y:S06]  /*f5d0*/  FMNMX.FTZ R2, R195, R135, !PT ;  /* 0x00000087c3027209 */ /* 0x008fec0007810000 */
[----:B------:R-:W-:Y:S01]  /*f5e0*/  MUFU.TANH R188, R9 ;  /* 0x0000000900bc7308 */ /* 0x000fe20000002400 */
[----:B-1----:R-:W1:Y:S01]  /*f5f0*/  LDSM.16.M88.4 R4, [R221+0xa000] ;  /* 0x00a00000dd04783b */ /* 0x002e620000000200 */
[----:B--2---:R-:W-:Y:S08]  /*f600*/  FMNMX.FTZ R2, R200, R2, !PT ;  /* 0x00000002c8027209 */ /* 0x004ff00007810000 */
[----:B------:R-:W2:Y:S10]  /*f610*/  MUFU.TANH R192, R10 ;  /* 0x0000000a00c07308 */ /* 0x000eb40000002400 */
[----:B------:R3:W4:Y:S10]  /*f620*/  MUFU.TANH R193, R11 ;  /* 0x0000000b00c17308 */ /* 0x0007340000002400 */
[----:B------:R-:W-:Y:S01]  /*f630*/  MUFU.TANH R204, R15 ;  /* 0x0000000f00cc7308 */ /* 0x000fe20000002400 */
[----:B--2---:R-:W-:Y:S09]  /*f640*/  FMNMX.FTZ R2, R192, R2, !PT ;  /* 0x00000002c0027209 */ /* 0x004ff20007810000 */
[----:B------:R-:W-:Y:S01]  /*f650*/  MUFU.TANH R202, R13 ;  /* 0x0000000d00ca7308 */ /* 0x000fe20000002400 */
[C---:B-1----:R-:W-:Y:S01]  /*f660*/  HMMA.16816.F32.BF16 R20, R196.reuse, R4, R20 ;  /* 0x00000004c414723c */ /* 0x042fe20000041814 */
[----:B---3--:R-:W1:Y:S02]  /*f670*/  LDSM.16.M88.4 R8, [R221+0xa800] ;  /* 0x00a80000dd08783b */ /* 0x008e640000000200 */
[----:B----4-:R-:W-:Y:S06]  /*f680*/  FMNMX.FTZ R2, R193, R2, !PT ;  /* 0x00000002c1027209 */ /* 0x010fec0007810000 */
[----:B------:R-:W2:Y:S01]  /*f690*/  MUFU.TANH R203, R14 ;  /* 0x0000000e00cb7308 */ /* 0x000ea20000002400 */
[C---:B------:R-:W-:Y:S01]  /*f6a0*/  HMMA.16816.F32.BF16 R24, R196.reuse, R6, R24 ;  /* 0x00000006c418723c */ /* 0x040fe20000041818 */
[----:B------:R-:W3:Y:S08]  /*f6b0*/  LDSM.16.M88.4 R4, [R221+0xb000] ;  /* 0x00b00000dd04783b */ /* 0x000ef00000000200 */
[----:B------:R-:W-:Y:S05]  /*f6c0*/  MUFU.TANH R206, R17 ;  /* 0x0000001100ce7308 */ /* 0x000fea0000002400 */
[----:B------:R-:W-:Y:S02]  /*f6d0*/  FMUL.FTZ R20, R20, c[0x0][0x320] ;  /* 0x0000c80014147a20 */ /* 0x000fe40000410000 */
[----:B------:R-:W-:Y:S03]  /*f6e0*/  FMUL.FTZ R21, R21, c[0x0][0x320] ;  /* 0x0000c80015157a20 */ /* 0x000fe60000410000 */
[----:B------:R-:W-:Y:S01]  /*f6f0*/  MUFU.TANH R201, R12 ;  /* 0x0000000c00c97308 */ /* 0x000fe20000002400 */
[----:B------:R-:W-:Y:S02]  /*f700*/  FMUL.FTZ R22, R22, c[0x0][0x320] ;  /* 0x0000c80016167a20 */ /* 0x000fe40000410000 */
[----:B------:R-:W-:Y:S01]  /*f710*/  FMUL.FTZ R23, R23, c[0x0][0x320] ;  /* 0x0000c80017177a20 */ /* 0x000fe20000410000 */
[----:B--2---:R-:W-:Y:S01]  /*f720*/  FMNMX.FTZ R2, R203, R2, !PT ;  /* 0x00000002cb027209 */ /* 0x004fe20007810000 */
[----:B------:R-:W-:Y:S02]  /*f730*/  FMUL.FTZ R25, R25, c[0x0][0x320] ;  /* 0x0000c80019197a20 */ /* 0x000fe40000410000 */
[----:B------:R-:W-:Y:S01]  /*f740*/  FMUL.FTZ R27, R27, c[0x0][0x320] ;  /* 0x0000c8001b1b7a20 */ /* 0x000fe20000410000 */
[----:B------:R-:W-:Y:S01]  /*f750*/  FMNMX.FTZ R2, R204, R2, !PT ;  /* 0x00000002cc027209 */ /* 0x000fe20007810000 */
[----:B------:R-:W-:Y:S01]  /*f760*/  FMUL.FTZ R24, R24, c[0x0][0x320] ;  /* 0x0000c80018187a20 */ /* 0x000fe20000410000 */
[----:B------:R-:W-:Y:S01]  /*f770*/  MUFU.TANH R209, R20 ;  /* 0x0000001400d17308 */ /* 0x000fe20000002400 */
[----:B------:R-:W-:Y:S01]  /*f780*/  FMUL.FTZ R26, R26, c[0x0][0x320] ;  /* 0x0000c8001a1a7a20 */ /* 0x000fe20000410000 */
[C---:B-1----:R-:W-:Y:S08]  /*f790*/  HMMA.16816.F32.BF16 R28, R196.reuse, R8, R28 ;  /* 0x00000008c41c723c */ /* 0x042ff0000004181c */
[----:B------:R-:W-:Y:S01]  /*f7a0*/  MUFU.TANH R214, R21 ;  /* 0x0000001500d67308 */ /* 0x000fe20000002400 */
[C---:B------:R-:W-:Y:S01]  /*f7b0*/  HMMA.16816.F32.BF16 R32, R196.reuse, R10, R32 ;  /* 0x0000000ac420723c */ /* 0x040fe20000041820 */
[----:B------:R-:W1:Y:S01]  /*f7c0*/  LDSM.16.M88.4 R8, [R221+0xb800] ;  /* 0x00b80000dd08783b */ /* 0x000e620000000200 */
[----:B------:R-:W-:Y:S06]  /*f7d0*/  DEPBAR.LE SB0, 0x0 ;  /* 0x000080000000791a */ /* 0x000fec0000000000 */
[C---:B---3--:R-:W-:Y:S01]  /*f7e0*/  HMMA.16816.F32.BF16 R36, R196.reuse, R4, R36 ;  /* 0x00000004c424723c */ /* 0x048fe20000041824 */
[----:B------:R-:W-:Y:S07]  /*f7f0*/  BAR.SYNC.DEFER_BLOCKING 0x0 ;  /* 0x0000000000007b1d */ /* 0x000fee0000010000 */
[C---:B------:R-:W-:Y:S04]  /*f800*/  HMMA.16816.F32.BF16 R40, R196.reuse, R6, R40 ;  /* 0x00000006c428723c */ /* 0x040fe80000041828 */
[----:B------:R-:W-:Y:S02]  /*f810*/  FMUL.FTZ R30, R30, c[0x0][0x320] ;  /* 0x0000c8001e1e7a20 */ /* 0x000fe40000410000 */
[----:B------:R-:W-:Y:S02]  /*f820*/  FMUL.FTZ R28, R28, c[0x0][0x320] ;  /* 0x0000c8001c1c7a20 */ /* 0x000fe40000410000 */
[----:B------:R-:W-:Y:S04]  /*f830*/  FMUL.FTZ R29, R29, c[0x0][0x320] ;  /* 0x0000c8001d1d7a20 */ /* 0x000fe80000410000 */
[----:B------:R-:W-:Y:S02]  /*f840*/  FMUL.FTZ R31, R31, c[0x0][0x320] ;  /* 0x0000c8001f1f7a20 */ /* 0x000fe40000410000 */
[----:B------:R-:W-:Y:S02]  /*f850*/  FMUL.FTZ R32, R32, c[0x0][0x320] ;  /* 0x0000c80020207a20 */ /* 0x000fe40000410000 */
[----:B------:R-:W-:Y:S01]  /*f860*/  FMUL.FTZ R36, R36, c[0x0][0x320] ;  /* 0x0000c80024247a20 */ /* 0x000fe20000410000 */
[----:B------:R-:W2:Y:S01]  /*f870*/  LDL.64 R6, [R1+0x30] ;  /* 0x0000300001067983 */ /* 0x000ea20000100a00 */
[----:B------:R-:W-:Y:S01]  /*f880*/  MUFU.TANH R215, R22 ;  /* 0x0000001600d77308 */ /* 0x000fe20000002400 */
[----:B------:R-:W-:Y:S02]  /*f890*/  FMUL.FTZ R37, R37, c[0x0][0x320] ;  /* 0x0000c80025257a20 */ /* 0x000fe40000410000 */
[----:B------:R-:W-:Y:S02]  /*f8a0*/  FMUL.FTZ R38, R38, c[0x0][0x320] ;  /* 0x0000c80026267a20 */ /* 0x000fe40000410000 */
[----:B------:R-:W-:Y:S01]  /*f8b0*/  FMUL.FTZ R39, R39, c[0x0][0x320] ;  /* 0x0000c80027277a20 */ /* 0x000fe20000410000 */
[C---:B-1----:R-:W-:Y:S01]  /*f8c0*/  HMMA.16816.F32.BF16 R44, R196.reuse, R8, R44 ;  /* 0x00000008c42c723c */ /* 0x042fe2000004182c */
[----:B------:R-:W2:Y:S02]  /*f8d0*/  LDL.64 R8, [R1+0x28] ;  /* 0x0000280001087983 */ /* 0x000ea40000100a00 */
[----:B------:R-:W-:Y:S01]  /*f8e0*/  FMUL.FTZ R41, R41, c[0x0][0x320] ;  /* 0x0000c80029297a20 */ /* 0x000fe20000410000 */
[----:B------:R-:W1:Y:S01]  /*f8f0*/  MUFU.TANH R0, R26 ;  /* 0x0000001a00007308 */ /* 0x000e620000002400 */
[----:B------:R-:W-:Y:S02]  /*f900*/  FMUL.FTZ R42, R42, c[0x0][0x320] ;  /* 0x0000c8002a2a7a20 */ /* 0x000fe40000410000 */
[----:B------:R-:W-:Y:S01]  /*f910*/  FMUL.FTZ R33, R33, c[0x0][0x320] ;  /* 0x0000c80021217a20 */ /* 0x000fe20000410000 */
[----:B------:R-:W-:Y:S04]  /*f920*/  HMMA.16816.F32.BF16 R48, R196, R10, R48 ;  /* 0x0000000ac430723c */ /* 0x000fe80000041830 */
[----:B------:R-:W-:Y:S02]  /*f930*/  FMUL.FTZ R34, R34, c[0x0][0x320] ;  /* 0x0000c80022227a20 */ /* 0x000fe40000410000 */
[----:B------:R1:W-:Y:S01]  /*f940*/  MUFU.TANH R17, R41 ;  /* 0x0000002900117308 */ /* 0x0003e20000002400 */
[----:B------:R-:W-:Y:S02]  /*f950*/  FMUL.FTZ R35, R35, c[0x0][0x320] ;  /* 0x0000c80023237a20 */ /* 0x000fe40000410000 */
[----:B------:R-:W-:Y:S03]  /*f960*/  FMUL.FTZ R43, R43, c[0x0][0x320] ;  /* 0x0000c8002b2b7a20 */ /* 0x000fe60000410000 */
[----:B------:R-:W-:Y:S04]  /*f970*/  FMUL.FTZ R40, R40, c[0x0][0x320] ;  /* 0x0000c80028287a20 */ /* 0x000fe80000410000 */
[----:B------:R-:W-:Y:S01]  /*f980*/  MUFU.TANH R205, R16 ;  /* 0x0000001000cd7308 */ /* 0x000fe20000002400 */
        /* <DEDUP_REMOVED lines=8> */
[----:B-1----:R-:W-:Y:S02]  /*fa10*/  MOV R41, R0 ;  /* 0x0000000000297202 */ /* 0x002fe40000000f00 */
[----:B------:R-:W-:Y:S04]  /*fa20*/  FMNMX.FTZ R0, R189, R134, !PT ;  /* 0x00000086bd007209 */ /* 0x000fe80007810000 */
[----:B------:R-:W-:Y:S01]  /*fa30*/  FMNMX.FTZ R0, R191, R0, !PT ;  /* 0x00000000bf007209 */ /* 0x000fe20007810000 */
[----:B------:R-:W1:Y:S03]  /*fa40*/  MUFU.TANH R208, R19 ;  /* 0x0000001300d07308 */ /* 0x000e660000002400 */
[----:B------:R-:W-:Y:S04]  /*fa50*/  FMNMX.FTZ R0, R190, R0, !PT ;  /* 0x00000000be007209 */ /* 0x000fe80007810000 */
[----:B------:R-:W-:Y:S03]  /*fa60*/  FMNMX.FTZ R0, R188, R0, !PT ;  /* 0x00000000bc007209 */ /* 0x000fe60007810000 */
[----:B------:R-:W4:Y:S01]  /*fa70*/  MUFU.TANH R210, R24 ;  /* 0x0000001800d27308 */ /* 0x000f220000002400 */
[----:B------:R-:W-:Y:S02]  /*fa80*/  FMNMX.FTZ R0, R201, R0, !PT ;  /* 0x00000000c9007209 */ /* 0x000fe40007810000 */
[----:B---3--:R-:W-:Y:S02]  /*fa90*/  FMNMX.FTZ R2, R207, R2, !PT ;  /* 0x00000002cf027209 */ /* 0x008fe40007810000 */
[----:B------:R-:W-:Y:S04]  /*faa0*/  FMNMX.FTZ R0, R202, R0, !PT ;  /* 0x00000000ca007209 */ /* 0x000fe80007810000 */
[----:B------:R-:W-:Y:S01]  /*fab0*/  FMNMX.FTZ R0, R205, R0, !PT ;  /* 0x00000000cd007209 */ /* 0x000fe20007810000 */
[----:B------:R-:W3:Y:S03]  /*fac0*/  MUFU.TANH R3, R30 ;  /* 0x0000001e00037308 */ /* 0x000ee60000002400 */
[----:B------:R-:W-:Y:S02]  /*fad0*/  FMNMX.FTZ R0, R206, R0, !PT ;  /* 0x00000000ce007209 */ /* 0x000fe40007810000 */
[----:B-1----:R-:W-:Y:S02]  /*fae0*/  FMNMX.FTZ R2, R208, R2, !PT ;  /* 0x00000002d0027209 */ /* 0x002fe40007810000 */
[----:B------:R-:W-:Y:S02]  /*faf0*/  FMNMX.FTZ R0, R209, R0, !PT ;  /* 0x00000000d1007209 */ /* 0x000fe40007810000 */
[----:B------:R-:W-:Y:S01]  /*fb00*/  FMNMX.FTZ R2, R215, R2, !PT ;  /* 0x00000002d7027209 */ /* 0x000fe20007810000 */
[----:B------:R3:W-:Y:S01]  /*fb10*/  MUFU.TANH R19, R42 ;  /* 0x0000002a00137308 */ /* 0x0007e20000002400 */
[----:B------:R-:W-:Y:S04]  /*fb20*/  FMNMX.FTZ R0, R214, R0, !PT ;  /* 0x00000000d6007209 */ /* 0x000fe80007810000 */
[----:B----4-:R-:W-:Y:S05]  /*fb30*/  FMNMX.FTZ R0, R210, R0, !PT ;  /* 0x00000000d2007209 */ /* 0x010fea0007810000 */
[----:B------:R-:W1:Y:S10]  /*fb40*/  MUFU.TANH R252, R23 ;  /* 0x0000001700fc7308 */ /* 0x000e740000002400 */
[----:B------:R-:W4:Y:S01]  /*fb50*/  MUFU.TANH R24, R25 ;  /* 0x0000001900187308 */ /* 0x000f220000002400 */
[----:B---3--:R-:W-:Y:S09]  /*fb60*/  MOV R42, R3 ;  /* 0x00000003002a7202 */ /* 0x008ff20000000f00 */
[----:B------:R-:W3:Y:S01]  /*fb70*/  MUFU.TANH R25, R28 ;  /* 0x0000001c00197308 */ /* 0x000ee20000002400 */
[----:B-1----:R-:W-:Y:S04]  /*fb80*/  FMNMX.FTZ R2, R252, R2, !PT ;  /* 0x00000002fc027209 */ /* 0x002fe80007810000 */
[----:B------:R-:W-:Y:S05]  /*fb90*/  FMNMX.FTZ R2, R41, R2, !PT ;  /* 0x0000000229027209 */ /* 0x000fea0007810000 */
[----:B------:R-:W1:Y:S01]  /*fba0*/  MUFU.TANH R211, R27 ;  /* 0x0000001b00d37308 */ /* 0x000e620000002400 */
[----:B----4-:R-:W-:Y:S09]  /*fbb0*/  FMNMX.FTZ R0, R24, R0, !PT ;  /* 0x0000000018007209 */ /* 0x010ff20007810000 */
[----:B------:R-:W4:Y:S01]  /*fbc0*/  MUFU.TANH R27, R29 ;  /* 0x0000001d001b7308 */ /* 0x000f220000002400 */
[----:B---3--:R-:W-:Y:S09]  /*fbd0*/  FMNMX.FTZ R0, R25, R0, !PT ;  /* 0x0000000019007209 */ /* 0x008ff20007810000 */
        /* <DEDUP_REMOVED lines=8> */
[----:B-1----:R-:W-:Y:S09]  /*fc60*/  FMNMX.FTZ R2, R213, R2, !PT ;  /* 0x00000002d5027209 */ /* 0x002ff20007810000 */
[----:B------:R-:W1:Y:S01]  /*fc70*/  MUFU.TANH R194, R34 ;  /* 0x0000002200c27308 */ /* 0x000e620000002400 */
[----:B----4-:R-:W-:Y:S09]  /*fc80*/  MOV R198, R185 ;  /* 0x000000b900c67202 */ /* 0x010ff20000000f00 */
[----:B------:R-:W-:Y:S01]  /*fc90*/  MUFU.TANH R32, R37 ;  /* 0x0000002500207308 */ /* 0x000fe20000002400 */
[----:B---3--:R-:W-:Y:S04]  /*fca0*/  FMNMX.FTZ R0, R26, R0, !PT ;  /* 0x000000001a007209 */ /* 0x008fe80007810000 */
[----:B------:R-:W-:Y:S05]  /*fcb0*/  FMNMX.FTZ R0, R198, R0, !PT ;  /* 0x00000000c6007209 */ /* 0x000fea0007810000 */
[----:B------:R-:W3:Y:S01]  /*fcc0*/  MUFU.TANH R3, R45 ;  /* 0x0000002d00037308 */ /* 0x000ee20000002400 */
[----:B-1----:R-:W-:Y:S04]  /*fcd0*/  MOV R199, R194 ;  /* 0x000000c200c77202 */ /* 0x002fe80000000f00 */
[----:B------:R-:W-:Y:S05]  /*fce0*/  FMNMX.FTZ R2, R199, R2, !PT ;  /* 0x00000002c7027209 */ /* 0x000fea0007810000 */
[----:B------:R-:W1:Y:S10]  /*fcf0*/  MUFU.TANH R33, R35 ;  /* 0x0000002300217308 */ /* 0x000e740000002400 */
[----:B------:R3:W-:Y:S10]  /*fd00*/  MUFU.TANH R196, R49 ;  /* 0x0000003100c47308 */ /* 0x0007f40000002400 */
[----:B------:R-:W4:Y:S10]  /*fd10*/  MUFU.TANH R132, R38 ;  /* 0x0000002600847308 */ /* 0x000f340000002400 */
[----:B------:R4:W-:Y:S01]  /*fd20*/  MUFU.TANH R18, R43 ;  /* 0x0000002b00127308 */ /* 0x0009e20000002400 */
[----:B---3--:R-:W-:Y:S02]  /*fd30*/  MOV R49, R3 ;  /* 0x0000000300317202 */ /* 0x008fe40000000f00 */
[----:B-1----:R-:W-:Y:S02]  /*fd40*/  FMNMX.FTZ R3, R33, R2, !PT ;  /* 0x0000000221037209 */ /* 0x002fe40007810000 */
[----:B------:R-:W-:Y:S01]  /*fd50*/  FMNMX.FTZ R2, R32, R0, !PT ;  /* 0x0000000020027209 */ /* 0x000fe20007810000 */
[----:B------:R-:W-:Y:S04]  /*fd60*/  FMUL.FTZ R0, R51, c[0x0][0x320] ;  /* 0x0000c80033007a20 */ /* 0x000fe80000410000 */
[----:B------:R-:W1:Y:S10]  /*fd70*/  MUFU.TANH R16, R40 ;  /* 0x0000002800107308 */ /* 0x000e740000002400 */
[----:B------:R-:W3:Y:S01]  /*fd80*/  MUFU.TANH R133, R39 ;  /* 0x0000002700857308 */ /* 0x000ee20000002400 */
[----:B----4-:R-:W-:Y:S04]  /*fd90*/  MOV R43, R132 ;  /* 0x00000084002b7202 */ /* 0x010fe80000000f00 */
[----:B------:R-:W-:Y:S05]  /*fda0*/  FMNMX.FTZ R3, R43, R3, !PT ;  /* 0x000000032b037209 */ /* 0x000fea0007810000 */
[----:B------:R3:W-:Y:S01]  /*fdb0*/  MUFU.TANH R184, R50 ;  /* 0x0000003200b87308 */ /* 0x0007e20000002400 */
[----:B-1----:R-:W-:Y:S09]  /*fdc0*/  FMNMX.FTZ R2, R16, R2, !PT ;  /* 0x0000000210027209 */ /* 0x002ff20007810000 */
[----:B------:R-:W1:Y:S10]  /*fdd0*/  MUFU.TANH R5, R44 ;  /* 0x0000002c00057308 */ /* 0x000e740000002400 */
[----:B------:R1:W-:Y:S01]  /*fde0*/  MUFU.TANH R197, R48 ;  /* 0x0000003000c57308 */ /* 0x0003e20000002400 */
[----:B---3--:R-:W-:Y:S04]  /*fdf0*/  MOV R50, R133 ;  /* 0x0000008500327202 */ /* 0x008fe80000000f00 */
[----:B------:R-:W-:Y:S05]  /*fe00*/  FMNMX.FTZ R3, R50, R3, !PT ;  /* 0x0000000332037209 */ /* 0x000fea0007810000 */
[----:B------:R3:W-:Y:S01]  /*fe10*/  MUFU.TANH R185, R0 ;  /* 0x0000000000b97308 */ /* 0x0007e20000002400 */
[----:B--2---:R-:W-:Y:S09]  /*fe20*/  @P0 MOV R7, R9 ;  /* 0x0000000900070202 */ /* 0x004ff20000000f00 */
[----:B------:R-:W2:Y:S01]  /*fe30*/  MUFU.TANH R4, R46 ;  /* 0x0000002e00047308 */ /* 0x000ea20000002400 */
[----:B-1----:R-:W-:Y:S09]  /*fe40*/  MOV R48, R5 ;  /* 0x0000000500307202 */ /* 0x002ff20000000f00 */
[----:B------:R-:W1:Y:S01]  /*fe50*/  MUFU.TANH R13, R47 ;  /* 0x0000002f000d7308 */ /* 0x000e620000002400 */
[----:B---3--:R-:W-:Y:S02]  /*fe60*/  FMNMX.FTZ R0, R17, R2, !PT ;  /* 0x0000000211007209 */ /* 0x008fe40007810000 */
[----:B------:R-:W-:Y:S02]  /*fe70*/  FMNMX.FTZ R2, R19, R3, !PT ;  /* 0x0000000313027209 */ /* 0x000fe40007810000 */
[----:B------:R-:W-:Y:S02]  /*fe80*/  FMNMX.FTZ R0, R48, R0, !PT ;  /* 0x0000000030007209 */ /* 0x000fe40007810000 */
[----:B------:R-:W-:Y:S02]  /*fe90*/  FMNMX.FTZ R2, R18, R2, !PT ;  /* 0x0000000212027209 */ /* 0x000fe40007810000 */
[----:B------:R-:W-:Y:S02]  /*fea0*/  FMNMX.FTZ R0, R49, R0, !PT ;  /* 0x0000000031007209 */ /* 0x000fe40007810000 */
[----:B--2---:R-:W-:Y:S02]  /*feb0*/  MOV R51, R4 ;  /* 0x0000000400337202 */ /* 0x004fe40000000f00 */
[----:B------:R-:W-:Y:S02]  /*fec0*/  FMNMX.FTZ R133, R197, R0, !PT ;  /* 0x00000000c5857209 */ /* 0x000fe40007810000 */
[----:B------:R-:W-:Y:S02]  /*fed0*/  FMNMX.FTZ R2, R51, R2, !PT ;  /* 0x0000000233027209 */ /* 0x000fe40007810000 */
[----:B------:R-:W-:Y:S02]  /*fee0*/  FMNMX.FTZ R133, R196, R133, !PT ;  /* 0x00000085c4857209 */ /* 0x000fe40007810000 */
[----:B-1----:R-:W-:Y:S03]  /*fef0*/  FMNMX.FTZ R0, R13, R2, !PT ;  /* 0x000000020d007209 */ /* 0x002fe60007810000 */
[----:B------:R-:W1:Y:S01]  /*ff00*/  SHFL.BFLY PT, R3, R133, 0x2, 0x1f ;  /* 0x0c401f0085037f89 */ /* 0x000e6200000e0000 */
[----:B------:R-:W-:Y:S04]  /*ff10*/  FMNMX.FTZ R0, R184, R0, !PT ;  /* 0x00000000b8007209 */ /* 0x000fe80007810000 */
[----:B------:R-:W-:Y:S05]  /*ff20*/  FMNMX.FTZ R0, R185, R0, !PT ;  /* 0x00000000b9007209 */ /* 0x000fea0007810000 */
[----:B------:R-:W2:Y:S01]  /*ff30*/  SHFL.BFLY PT, R2, R0, 0x2, 0x1f ;  /* 0x0c401f0000027f89 */ /* 0x000ea200000e0000 */
[----:B-1----:R-:W-:Y:S07]  /*ff40*/  FMNMX.FTZ R133, R133, R3, !PT ;  /* 0x0000000385857209 */ /* 0x002fee0007810000 */
[----:B------:R-:W1:Y:S01]  /*ff50*/  SHFL.BFLY PT, R4, R133, 0x1, 0x1f ;  /* 0x0c201f0085047f89 */ /* 0x000e6200000e0000 */
[----:B--2---:R-:W-:Y:S02]  /*ff60*/  FMNMX.FTZ R0, R0, R2, !PT ;  /* 0x0000000200007209 */ /* 0x004fe40007810000 */
[----:B------:R-:W-:Y:S05]  /*ff70*/  MOV R2, UR26 ;  /* 0x0000001a00027c02 */ /* 0x000fea0008000f00 */
[----:B------:R-:W2:Y:S01]  /*ff80*/  SHFL.BFLY PT, R3, R0, 0x1, 0x1f ;  /* 0x0c201f0000037f89 */ /* 0x000ea200000e0000 */
[----:B------:R-:W-:Y:S05]  /*ff90*/  @P0 IMAD.WIDE.U32 R6, R2, 0x60, R6 ;  /* 0x0000006002060825 */ /* 0x000fea00078e0006 */
[----:B------:R-:W-:Y:S04]  /*ffa0*/  @P0 SHF.L.U32 R5, R6, 0x1, RZ ;  /* 0x0000000106050819 */ /* 0x000fe800000006ff */
[----:B------:R-:W-:Y:S02]  /*ffb0*/  @P0 IADD3 R10, P6, R5, 0x80, RZ ;  /* 0x00000080050a0810 */ /* 0x000fe40007fde0ff */
[----:B-1----:R-:W-:Y:S02]  /*ffc0*/  FMNMX.FTZ R133, R133, R4, !PT ;  /* 0x0000000485857209 */ /* 0x002fe40007810000 */
[----:B------:R-:W-:Y:S03]  /*ffd0*/  @P0 IADD3 R10, P1, R10, c[0x0][0x1c8], RZ ;  /* 0x000072000a0a0a10 */ /* 0x000fe60007f3e0ff */
[C---:B------:R-:W-:Y:S02]  /*ffe0*/  FMUL.FTZ R194, R133.reuse, c[0x0][0x2d0] ;  /* 0x0000b40085c27a20 */ /* 0x040fe40000410000 */
[----:B------:R-:W-:Y:S02]  /*fff0*/  FADD.FTZ R2, -R133, R134 ;  /* 0x0000008685027221 */ /* 0x000fe40000010100 */
[--C-:B------:R-:W-:Y:S01]  /*10000*/  FFMA.FTZ R4, R189, c[0x0][0x2d0], -R194.reuse ;  /* 0x0000b400bd047a23 */ /* 0x100fe200000108c2 */
[----:B--2---:R-:W-:Y:S01]  /*10010*/  FMNMX.FTZ R132, R0, R3, !PT ;  /* 0x0000000300847209 */ /* 0x004fe20007810000 */
[----:B------:R-:W-:Y:S01]  /*10020*/  FMUL.FTZ R0, R2, c[0x0][0x2d0] ;  /* 0x0000b40002007a20 */ /* 0x000fe20000410000 */
[----:B------:R-:W-:Y:S01]  /*10030*/  @P0 IADD3 R3, R7, UR4, RZ ;  /* 0x0000000407030c10 */ /* 0x000fe2000fffe0ff */
[--C-:B------:R-:W-:Y:S01]  /*10040*/  FFMA.FTZ R7, R191, c[0x0][0x2d0], -R194.reuse ;  /* 0x0000b400bf077a23 */ /* 0x100fe200000108c2 */
[----:B------:R1:W-:Y:S01]  /*10050*/  MUFU.EX2 R189, R4 ;  /* 0x0000000400bd7308 */ /* 0x0003e20000000800 */
[----:B------:R-:W-:Y:S02]  /*10060*/  MOV R191, R19 ;  /* 0x0000001300bf7202 */ /* 0x000fe40000000f00 */
[----:B------:R-:W-:Y:S04]  /*10070*/  @P0 SHF.L.U64.HI R3, R6, 0x1, R3 ;  /* 0x0000000106030819 */ /* 0x000fe80000010203 */
[--C-:B------:R-:W-:Y:S02]  /*10080*/  @P0 IADD3.X R11, RZ, c[0x0][0x1cc], R3.reuse, P1, P6 ;  /* 0x00007300ff0b0a10 */ /* 0x100fe40000fec403 */
[C---:B------:R-:W-:Y:S01]  /*10090*/  @P0 IADD3 R8, P6, R5.reuse, 0x100, RZ ;  /* 0x0000010005080810 */ /* 0x040fe20007fde0ff */
[----:B------:R2:W-:Y:S03]  /*100a0*/  MUFU.EX2 R12, R7 ;  /* 0x00000007000c7308 */ /* 0x0005e60000000800 */
[----:B------:R-:W-:Y:S04]  /*100b0*/  @P0 IADD3 R8, P1, R8, c[0x0][0x1c8], RZ ;  /* 0x0000720008080a10 */ /* 0x000fe80007f3e0ff */
[----:B------:R-:W-:Y:S02]  /*100c0*/  @P0 IADD3.X R9, RZ, c[0x0][0x1cc], R3, P1, P6 ;  /* 0x00007300ff090a10 */ /* 0x000fe40000fec403 */
[C---:B------:R-:W-:Y:S01]  /*100d0*/  @P0 IADD3 R6, P6, R5.reuse, 0x180, RZ ;  /* 0x0000018005060810 */ /* 0x040fe20007fde0ff */
[----:B------:R3:W4:Y:S01]  /*100e0*/  MUFU.EX2 R2, R0 ;  /* 0x0000000000027308 */ /* 0x0007220000000800 */
[----:B-1----:R-:W-:Y:S04]  /*100f0*/  @P0 IADD3 R4, P1, R5, c[0x0][0x1c8], RZ ;  /* 0x0000720005040a10 */ /* 0x002fe80007f3e0ff */
[----:B------:R-:W-:Y:S02]  /*10100*/  @P0 IADD3.X R5, R3, c[0x0][0x1cc], RZ, P1, !PT ;  /* 0x0000730003050a10 */ /* 0x000fe40000ffe4ff */
[----:B------:R-:W-:Y:S03]  /*10110*/  @P0 IADD3 R6, P1, R6, c[0x0][0x1c8], RZ ;  /* 0x0000720006060a10 */ /* 0x000fe60007f3e0ff */
[----:B------:R1:W-:Y:S01]  /*10120*/  @P0 LDGSTS.E.BYPASS.LTC128B.128 [R251+0xc100], [R4.64], !P5 ;  /* 0x0c10000004fb0fae */ /* 0x0003e2000e901d5e */
[--C-:B--2---:R-:W-:Y:S01]  /*10130*/  FFMA.FTZ R7, R190, c[0x0][0x2d0], -R194.reuse ;  /* 0x0000b400be077a23 */ /* 0x104fe200000108c2 */
[----:B------:R-:W-:Y:S03]  /*10140*/  MOV R190, R18 ;  /* 0x0000001200be7202 */ /* 0x000fe60000000f00 */
[----:B------:R2:W-:Y:S03]  /*10150*/  MUFU.EX2 R134, R7 ;  /* 0x0000000700867308 */ /* 0x0005e60000000800 */
[----:B------:R1:W-:Y:S01]  /*10160*/  @P0 LDGSTS.E.BYPASS.LTC128B.128 [R251+0xf100], [R10.64], !P4 ;  /* 0x0f1000000afb0fae */ /* 0x0003e2000e101d5e */
[----:B---3--:R-:W-:Y:S02]  /*10170*/  FADD.FTZ R0, -R132, R135 ;  /* 0x0000008784007221 */ /* 0x008fe40000010100 */
[----:B----4-:R-:W-:Y:S02]  /*10180*/  FMUL.FTZ R52, R2, R52 ;  /* 0x0000003402347220 */ /* 0x010fe40000410000 */
[----:B------:R-:W-:Y:S03]  /*10190*/  FMUL.FTZ R0, R0, c[0x0][0x2d0] ;  /* 0x0000b40000007a20 */ /* 0x000fe60000410000 */
[----:B------:R3:W-:Y:S01]  /*101a0*/  @P0 LDGSTS.E.BYPASS.LTC128B.128 [R251+0x12100], [R8.64], !P3 ;  /* 0x1210000008fb0fae */ /* 0x0007e2000d901d5e */
[C---:B------:R-:W-:Y:S02]  /*101b0*/  FMUL.FTZ R53, R2.reuse, R53 ;  /* 0x0000003502357220 */ /* 0x040fe40000410000 */
[C---:B------:R-:W-:Y:S01]  /*101c0*/  FMUL.FTZ R56, R2.reuse, R56 ;  /* 0x0000003802387220 */ /* 0x040fe20000410000 */
[----:B------:R-:W4:Y:S01]  /*101d0*/  MUFU.EX2 R0, R0 ;  /* 0x0000000000007308 */ /* 0x000f220000000800 */
[C---:B------:R-:W-:Y:S02]  /*101e0*/  FMUL.FTZ R57, R2.reuse, R57 ;  /* 0x0000003902397220 */ /* 0x040fe40000410000 */
[C---:B------:R-:W-:Y:S02]  /*101f0*/  FMUL.FTZ R60, R2.reuse, R60 ;  /* 0x0000003c023c7220 */ /* 0x040fe40000410000 */
[C---:B------:R-:W-:Y:S02]  /*10200*/  FMUL.FTZ R61, R2.reuse, R61 ;  /* 0x0000003d023d7220 */ /* 0x040fe40000410000 */
[----:B------:R-:W-:Y:S01]  /*10210*/  FMUL.FTZ R64, R2, R64 ;  /* 0x0000004002407220 */ /* 0x000fe20000410000 */
[----:B--2---:R-:W-:Y:S01]  /*10220*/  @P0 IADD3.X R7, RZ, c[0x0][0x1cc], R3, P1, P6 ;  /* 0x00007300ff070a10 */ /* 0x004fe20000fec403 */
[--C-:B------:R-:W-:Y:S01]  /*10230*/  FFMA.FTZ R3, R188, c[0x0][0x2d0], -R194.reuse ;  /* 0x0000b400bc037a23 */ /* 0x100fe200000108c2 */
[----:B-1----:R-:W-:Y:S01]  /*10240*/  @P0 IADD3 R4, P1, R4, UR6, RZ ;  /* 0x0000000604040c10 */ /* 0x002fe2000ff3e0ff */
[C---:B------:R-:W-:Y:S01]  /*10250*/  FMUL.FTZ R65, R2.reuse, R65 ;  /* 0x0000004102417220 */ /* 0x040fe20000410000 */
[----:B------:R-:W-:Y:S01]  /*10260*/  MOV R188, R13 ;  /* 0x0000000d00bc7202 */ /* 0x000fe20000000f00 */
[----:B------:R1:W2:Y:S01]  /*10270*/  MUFU.EX2 R14, R3 ;  /* 0x00000003000e7308 */ /* 0x0002a20000000800 */
[----:B------:R2:W-:Y:S01]  /*10280*/  @P0 LDGSTS.E.BYPASS.LTC128B.128 [R251+0x15100], [R6.64], !P2 ;  /* 0x1510000006fb0fae */ /* 0x0005e2000d101d5e */
[----:B------:R-:W-:Y:S01]  /*10290*/  @P0 IADD3.X R5, R5, UR7, RZ, P1, !PT ;  /* 0x0000000705050c10 */ /* 0x000fe20008ffe4ff */
[----:B------:R-:W-:Y:S01]  /*102a0*/  FMUL.FTZ R68, R2, R68 ;  /* 0x0000004402447220 */ /* 0x000fe20000410000 */
[----:B------:R-:W-:Y:S01]  /*102b0*/  @P0 IADD3 R10, P6, R4, UR6, RZ ;  /* 0x00000006040a0c10 */ /* 0x000fe2000ffde0ff */
[C---:B------:R-:W-:Y:S02]  /*102c0*/  FMUL.FTZ R69, R2.reuse, R69 ;  /* 0x0000004502457220 */ /* 0x040fe40000410000 */
[----:B------:R-:W-:Y:S01]  /*102d0*/  FMUL.FTZ R72, R2, R72 ;  /* 0x0000004802487220 */ /* 0x000fe20000410000 */
[C---:B------:R-:W-:Y:S01]  /*102e0*/  @P0 IADD3.X R11, R5.reuse, UR7, RZ, P6, !PT ;  /* 0x00000007050b0c10 */ /* 0x040fe2000b7fe4ff */
[----:B------:R2:W-:Y:S01]  /*102f0*/  @P0 LDGSTS.E.BYPASS.LTC128B.128 [R251+0xd100], [R4.64], !P5 ;  /* 0x0d10000004fb0fae */ /* 0x0005e2000e901d5e */
[----:B---3--:R-:W-:Y:S01]  /*10300*/  @P0 IADD3 R8, P1, R4, UR11, RZ ;  /* 0x0000000b04080c10 */ /* 0x008fe2000ff3e0ff */
[C---:B----4-:R-:W-:Y:S01]  /*10310*/  FMUL.FTZ R18, R0.reuse, R150 ;  /* 0x0000009600127220 */ /* 0x050fe20000410000 */
[----:B------:R-:W-:Y:S01]  /*10320*/  MOV R150, R32 ;  /* 0x0000002000967202 */ /* 0x000fe20000000f00 */
[----:B------:R-:W-:Y:S01]  /*10330*/  FMUL.FTZ R19, R0, R151 ;  /* 0x0000009700137220 */ /* 0x000fe20000410000 */
[----:B------:R-:W-:Y:S01]  /*10340*/  @P0 IADD3.X R9, R5, UR10, RZ, P1, !PT ;  /* 0x0000000a05090c10 */ /* 0x000fe20008ffe4ff */
[----:B------:R-:W-:Y:S01]  /*10350*/  FMUL.FTZ R32, R2, R164 ;  /* 0x000000a402207220 */ /* 0x000fe20000410000 */
[----:B------:R-:W-:Y:S01]  /*10360*/  MOV R151, R27 ;  /* 0x0000001b00977202 */ /* 0x000fe20000000f00 */
[----:B------:R3:W-:Y:S01]  /*10370*/  @P0 LDGSTS.E.BYPASS.LTC128B.128 [R251+0x10100], [R4.64+0x80], !P4 ;  /* 0x1010008004fb0fae */ /* 0x0007e2000e101d5e */
[C---:B------:R-:W-:Y:S01]  /*10380*/  FMUL.FTZ R27, R0.reuse, R159 ;  /* 0x0000009f001b7220 */ /* 0x040fe20000410000 */
[----:B------:R-:W-:Y:S01]  /*10390*/  MOV R159, R134 ;  /* 0x00000086009f7202 */ /* 0x000fe20000000f00 */
[C---:B------:R-:W-:Y:S01]  /*103a0*/  FMUL.FTZ R34, R0.reuse, R166 ;  /* 0x000000a600227220 */ /* 0x040fe20000410000 */
[----:B------:R-:W-:Y:S01]  /*103b0*/  MOV R166, R151 ;  /* 0x0000009700a67202 */ /* 0x000fe20000000f00 */
[----:B------:R-:W-:Y:S01]  /*103c0*/  FMUL.FTZ R35, R0, R167 ;  /* 0x000000a700237220 */ /* 0x000fe20000410000 */
[----:B------:R-:W-:Y:S01]  /*103d0*/  MOV R164, R212 ;  /* 0x000000d400a47202 */ /* 0x000fe20000000f00 */
[----:B-1----:R-:W-:Y:S01]  /*103e0*/  FMUL.FTZ R3, R132, c[0x0][0x2d0] ;  /* 0x0000b40084037a20 */ /* 0x002fe20000410000 */
[----:B------:R3:W-:Y:S01]  /*103f0*/  @P0 LDGSTS.E.BYPASS.LTC128B.128 [R251+0x13100], [R4.64+0x100], !P3 ;  /* 0x1310010004fb0fae */ /* 0x0007e2000d901d5e */
[----:B------:R-:W-:Y:S02]  /*10400*/  FMUL.FTZ R54, R0, R54 ;  /* 0x0000003600367220 */ /* 0x000fe40000410000 */
[--C-:B--2---:R-:W-:Y:S01]  /*10410*/  FFMA.FTZ R6, R195, c[0x0][0x2d0], -R3.reuse ;  /* 0x0000b400c3067a23 */ /* 0x104fe20000010803 */
[----:B------:R-:W-:Y:S01]  /*10420*/  MOV R195, R12 ;  /* 0x0000000c00c37202 */ /* 0x000fe20000000f00 */
[--C-:B------:R-:W-:Y:S02]  /*10430*/  FFMA.FTZ R12, R200, c[0x0][0x2d0], -R3.reuse ;  /* 0x0000b400c80c7a23 */ /* 0x100fe40000010803 */
[----:B------:R1:W-:Y:S01]  /*10440*/  MUFU.EX2 R186, R6 ;  /* 0x0000000600ba7308 */ /* 0x0003e20000000800 */
[----:B------:R3:W-:Y:S01]  /*10450*/  @P0 LDGSTS.E.BYPASS.LTC128B.128 [R251+0x16100], [R4.64+0x180], !P2 ;  /* 0x1610018004fb0fae */ /* 0x0007e2000d101d5e */
[C---:B------:R-:W-:Y:S02]  /*10460*/  FMUL.FTZ R55, R0.reuse, R55 ;  /* 0x0000003700377220 */ /* 0x040fe40000410000 */
[C---:B------:R-:W-:Y:S02]  /*10470*/  FMUL.FTZ R58, R0.reuse, R58 ;  /* 0x0000003a003a7220 */ /* 0x040fe40000410000 */
[C---:B------:R-:W-:Y:S02]  /*10480*/  FMUL.FTZ R59, R0.reuse, R59 ;  /* 0x0000003b003b7220 */ /* 0x040fe40000410000 */
[C---:B------:R-:W-:Y:S01]  /*10490*/  FMUL.FTZ R62, R0.reuse, R62 ;  /* 0x0000003e003e7220 */ /* 0x040fe20000410000 */
[----:B------:R2:W-:Y:S01]  /*104a0*/  @P0 LDGSTS.E.BYPASS.LTC128B.128 [R251+0xe100], [R10.64], !P5 ;  /* 0x0e1000000afb0fae */ /* 0x0005e2000e901d5e */
[----:B------:R4:W2:Y:S01]  /*104b0*/  MUFU.EX2 R135, R12 ;  /* 0x0000000c00877308 */ /* 0x0008a20000000800 */
[C---:B------:R-:W-:Y:S02]  /*104c0*/  FMUL.FTZ R63, R0.reuse, R63 ;  /* 0x0000003f003f7220 */ /* 0x040fe40000410000 */
[C---:B------:R-:W-:Y:S02]  /*104d0*/  FMUL.FTZ R66, R0.reuse, R66 ;  /* 0x0000004200427220 */ /* 0x040fe40000410000 */
[C---:B------:R-:W-:Y:S02]  /*104e0*/  FMUL.FTZ R67, R0.reuse, R67 ;  /* 0x0000004300437220 */ /* 0x040fe40000410000 */
[----:B------:R4:W-:Y:S01]  /*104f0*/  @P0 LDGSTS.E.BYPASS.LTC128B.128 [R251+0x11100], [R8.64], !P4 ;  /* 0x1110000008fb0fae */ /* 0x0009e2000e101d5e */
[C---:B------:R-:W-:Y:S02]  /*10500*/  FMUL.FTZ R70, R0.reuse, R70 ;  /* 0x0000004600467220 */ /* 0x040fe40000410000 */
[----:B------:R-:W-:Y:S02]  /*10510*/  FMUL.FTZ R71, R0, R71 ;  /* 0x0000004700477220 */ /* 0x000fe40000410000 */
[----:B------:R-:W-:Y:S01]  /*10520*/  FMUL.FTZ R73, R2, R73 ;  /* 0x0000004902497220 */ /* 0x000fe20000410000 */
[----:B-1----:R-:W-:Y:S01]  /*10530*/  @P0 IADD3 R6, P6, R4, UR13, RZ ;  /* 0x0000000d04060c10 */ /* 0x002fe2000ffde0ff */
[C---:B------:R-:W-:Y:S02]  /*10540*/  FMUL.FTZ R74, R0.reuse, R74 ;  /* 0x0000004a004a7220 */ /* 0x040fe40000410000 */
[----:B------:R-:W-:Y:S01]  /*10550*/  FMUL.FTZ R75, R0, R75 ;  /* 0x0000004b004b7220 */ /* 0x000fe20000410000 */
[C---:B------:R-:W-:Y:S01]  /*10560*/  @P0 IADD3.X R7, R5.reuse, UR12, RZ, P6, !PT ;  /* 0x0000000c05070c10 */ /* 0x040fe2000b7fe4ff */
[----:B------:R-:W-:Y:S01]  /*10570*/  FMUL.FTZ R76, R2, R76 ;  /* 0x0000004c024c7220 */ /* 0x000fe20000410000 */
[----:B---3--:R-:W-:Y:S01]  /*10580*/  @P0 IADD3 R4, P1, R4, UR15, RZ ;  /* 0x0000000f04040c10 */ /* 0x008fe2000ff3e0ff */
[----:B------:R-:W-:Y:S02]  /*10590*/  FMUL.FTZ R77, R2, R77 ;  /* 0x0000004d024d7220 */ /* 0x000fe40000410000 */
[----:B------:R1:W-:Y:S01]  /*105a0*/  @P0 LDGSTS.E.BYPASS.LTC128B.128 [R251+0x14100], [R6.64], !P3 ;  /* 0x1410000006fb0fae */ /* 0x0003e2000d901d5e */
[----:B------:R-:W-:Y:S01]  /*105b0*/  @P0 IADD3.X R5, R5, UR14, RZ, P1, !PT ;  /* 0x0000000e05050c10 */ /* 0x000fe20008ffe4ff */
[C---:B------:R-:W-:Y:S02]  /*105c0*/  FMUL.FTZ R78, R0.reuse, R78 ;  /* 0x0000004e004e7220 */ /* 0x040fe40000410000 */
[C---:B--2---:R-:W-:Y:S02]  /*105d0*/  FMUL.FTZ R10, R0.reuse, R142 ;  /* 0x0000008e000a7220 */ /* 0x044fe40000410000 */
[C---:B------:R-:W-:Y:S02]  /*105e0*/  FMUL.FTZ R11, R0.reuse, R143 ;  /* 0x0000008f000b7220 */ /* 0x040fe40000410000 */
[----:B------:R2:W-:Y:S01]  /*105f0*/  @P0 LDGSTS.E.BYPASS.LTC128B.128 [R251+0x17100], [R4.64], !P2 ;  /* 0x1710000004fb0fae */ /* 0x0005e2000d101d5e */
[----:B------:R-:W-:Y:S02]  /*10600*/  FMUL.FTZ R79, R0, R79 ;  /* 0x0000004f004f7220 */ /* 0x000fe40000410000 */
[--C-:B----4-:R-:W-:Y:S01]  /*10610*/  FFMA.FTZ R8, R192, c[0x0][0x2d0], -R3.reuse ;  /* 0x0000b400c0087a23 */ /* 0x110fe20000010803 */
[----:B------:R-:W-:Y:S01]  /*10620*/  MOV R192, R14 ;  /* 0x0000000e00c07202 */ /* 0x000fe20000000f00 */
[C---:B------:R-:W-:Y:S02]  /*10630*/  FMUL.FTZ R9, R2.reuse, R141 ;  /* 0x0000008d02097220 */ /* 0x040fe40000410000 */
[----:B------:R3:W-:Y:S01]  /*10640*/  MUFU.EX2 R187, R8 ;  /* 0x0000000800bb7308 */ /* 0x0007e20000000800 */
[----:B------:R-:W4:Y:S01]  /*10650*/  LDSM.16.MT88.4 R12, [R217+0x100] ;  /* 0x00010000d90c783b */ /* 0x000f220000004200 */
[C---:B------:R-:W-:Y:S02]  /*10660*/  FMUL.FTZ R80, R2.reuse, R80 ;  /* 0x0000005002507220 */ /* 0x040fe40000410000 */
[----:B------:R-:W-:Y:S02]  /*10670*/  FMUL.FTZ R81, R2, R81 ;  /* 0x0000005102517220 */ /* 0x000fe40000410000 */
[C---:B------:R-:W-:Y:S02]  /*10680*/  FMUL.FTZ R82, R0.reuse, R82 ;  /* 0x0000005200527220 */ /* 0x040fe40000410000 */
[----:B------:R-:W-:Y:S01]  /*10690*/  FMUL.FTZ R83, R0, R83 ;  /* 0x0000005300537220 */ /* 0x000fe20000410000 */
[----:B------:R-:W4:Y:S01]  /*106a0*/  LDSM.16.MT88.4 R20, [R218+0x100] ;  /* 0x00010000da14783b */ /* 0x000f220000004200 */
[----:B------:R-:W-:Y:S02]  /*106b0*/  FMUL.FTZ R84, R2, R84 ;  /* 0x0000005402547220 */ /* 0x000fe40000410000 */
[----:B-1----:R-:W-:Y:S01]  /*106c0*/  FMUL.FTZ R6, R0, R138 ;  /* 0x0000008a00067220 */ /* 0x002fe20000410000 */
[----:B------:R-:W-:Y:S01]  /*106d0*/  F2FP.BF16.PACK_AB R138, R192, R134 ;  /* 0x00000086c08a723e */ /* 0x000fe200000010ff */
[----:B------:R-:W-:Y:S02]  /*106e0*/  FMUL.FTZ R7, R0, R139 ;  /* 0x0000008b00077220 */ /* 0x000fe40000410000 */
[--C-:B------:R-:W-:Y:S01]  /*106f0*/  FFMA.FTZ R134, R201, c[0x0][0x2d0], -R194.reuse ;  /* 0x0000b400c9867a23 */ /* 0x100fe200000108c2 */
[----:B------:R-:W1:Y:S01]  /*10700*/  LDSM.16.MT88.4 R28, [R220+0x100] ;  /* 0x00010000dc1c783b */ /* 0x000e620000004200 */
[C---:B------:R-:W-:Y:S02]  /*10710*/  FMUL.FTZ R85, R2.reuse, R85 ;  /* 0x0000005502557220 */ /* 0x040fe40000410000 */
[--C-:B--2---:R-:W-:Y:S01]  /*10720*/  FFMA.FTZ R4, R193, c[0x0][0x2d0], -R3.reuse ;  /* 0x0000b400c1047a23 */ /* 0x104fe20000010803 */
[----:B------:R-:W-:Y:S01]  /*10730*/  MOV R193, R16 ;  /* 0x0000001000c17202 */ /* 0x000fe20000000f00 */
[C---:B------:R-:W-:Y:S01]  /*10740*/  FMUL.FTZ R5, R2.reuse, R137 ;  /* 0x0000008902057220 */ /* 0x040fe20000410000 */
[----:B------:R-:W-:Y:S01]  /*10750*/  F2FP.BF16.PACK_AB R137, R135, R186 ;  /* 0x000000ba8789723e */ /* 0x000fe200000010ff */
[----:B------:R-:W2:Y:S01]  /*10760*/  MUFU.EX2 R200, R4 ;  /* 0x0000000400c87308 */ /* 0x000ea20000000800 */
[C---:B---3--:R-:W-:Y:S01]  /*10770*/  FMUL.FTZ R8, R2.reuse, R140 ;  /* 0x0000008c02087220 */ /* 0x048fe20000410000 */
[----:B------:R-:W3:Y:S01]  /*10780*/  LDSM.16.MT88.4 R36, [R219+0x100] ;  /* 0x00010000db24783b */ /* 0x000ee20000004200 */
[C---:B------:R-:W-:Y:S01]  /*10790*/  FMUL.FTZ R16, R2.reuse, R148 ;  /* 0x0000009402107220 */ /* 0x040fe20000410000 */
[----:B------:R-:W-:Y:S01]  /*107a0*/  MOV R148, R17 ;  /* 0x0000001100947202 */ /* 0x000fe20000000f00 */
[C---:B------:R-:W-:Y:S01]  /*107b0*/  FMUL.FTZ R17, R2.reuse, R149 ;  /* 0x0000009502117220 */ /* 0x040fe20000410000 */
[----:B------:R-:W-:Y:S01]  /*107c0*/  MOV R149, R33 ;  /* 0x0000002100957202 */ /* 0x000fe20000000f00 */
[----:B------:R-:W-:Y:S01]  /*107d0*/  FMUL.FTZ R33, R2, R165 ;  /* 0x000000a502217220 */ /* 0x000fe20000410000 */
[----:B------:R-:W-:Y:S01]  /*107e0*/  MOV R165, R213 ;  /* 0x000000d500a57202 */ /* 0x000fe20000000f00 */
[C---:B------:R-:W-:Y:S01]  /*107f0*/  FMUL.FTZ R86, R0.reuse, R86 ;  /* 0x0000005600567220 */ /* 0x040fe20000410000 */
[----:B------:R-:W1:Y:S01]  /*10800*/  LDSM.16.MT88.4 R44, [R217+0x3100] ;  /* 0x00310000d92c783b */ /* 0x000e620000004200 */
[----:B------:R-:W-:Y:S02]  /*10810*/  FMUL.FTZ R87, R0, R87 ;  /* 0x0000005700577220 */ /* 0x000fe40000410000 */
[C---:B------:R-:W-:Y:S02]  /*10820*/  FMUL.FTZ R88, R2.reuse, R88 ;  /* 0x0000005802587220 */ /* 0x040fe40000410000 */
[----:B------:R-:W-:Y:S02]  /*10830*/  FMUL.FTZ R89, R2, R89 ;  /* 0x0000005902597220 */ /* 0x000fe40000410000 */
[C---:B------:R-:W-:Y:S01]  /*10840*/  FMUL.FTZ R90, R0.reuse, R90 ;  /* 0x0000005a005a7220 */ /* 0x040fe20000410000 */
[----:B------:R-:W1:Y:S01]  /*10850*/  LDSM.16.MT88.4 R140, [R218+0x3100] ;  /* 0x00310000da8c783b */ /* 0x000e620000004200 */
[----:B------:R-:W-:Y:S02]  /*10860*/  FMUL.FTZ R91, R0, R91 ;  /* 0x0000005b005b7220 */ /* 0x000fe40000410000 */
[C---:B------:R-:W-:Y:S02]  /*10870*/  FMUL.FTZ R92, R2.reuse, R92 ;  /* 0x0000005c025c7220 */ /* 0x040fe40000410000 */
[----:B------:R-:W-:Y:S01]  /*10880*/  FMUL.FTZ R93, R2, R93 ;  /* 0x0000005d025d7220 */ /* 0x000fe20000410000 */
[----:B--2---:R-:W-:Y:S01]  /*10890*/  F2FP.BF16.PACK_AB R139, R200, R187 ;  /* 0x000000bbc88b723e */ /* 0x004fe200000010ff */
[----:B------:R-:W-:Y:S01]  /*108a0*/  FMUL.FTZ R4, R2, R136 ;  /* 0x0000008802047220 */ /* 0x000fe20000410000 */
[----:B------:R-:W-:Y:S01]  /*108b0*/  F2FP.BF16.PACK_AB R136, R195, R189 ;  /* 0x000000bdc388723e */ /* 0x000fe200000010ff */
[----:B------:R-:W0:Y:S01]  /*108c0*/  LDGDEPBAR ;  /* 0x00000000000079af */ /* 0x000e220000000000 */
[C---:B------:R-:W-:Y:S02]  /*108d0*/  FMUL.FTZ R94, R0.reuse, R94 ;  /* 0x0000005e005e7220 */ /* 0x040fe40000410000 */
[----:B------:R-:W-:Y:S02]  /*108e0*/  FMUL.FTZ R95, R0, R95 ;  /* 0x0000005f005f7220 */ /* 0x000fe40000410000 */
[C---:B------:R-:W-:Y:S01]  /*108f0*/  FMUL.FTZ R96, R2.reuse, R96 ;  /* 0x0000006002607220 */ /* 0x040fe20000410000 */
[C---:B----4-:R-:W-:Y:S05]  /*10900*/  HMMA.16816.F32.BF16 R4, R136.reuse, R12, R4 ;  /* 0x0000000c8804723c */ /* 0x050fea0000041804 */
[C---:B------:R-:W-:Y:S02]  /*10910*/  FMUL.FTZ R97, R2.reuse, R97 ;  /* 0x0000006102617220 */ /* 0x040fe40000410000 */
[C---:B------:R-:W-:Y:S01]  /*10920*/  FMUL.FTZ R12, R2.reuse, R144 ;  /* 0x00000090020c7220 */ /* 0x040fe20000410000 */
[C---:B------:R-:W-:Y:S04]  /*10930*/  HMMA.16816.F32.BF16 R8, R136.reuse, R14, R8 ;  /* 0x0000000e8808723c */ /* 0x040fe80000041808 */
[C---:B------:R-:W-:Y:S02]  /*10940*/  FMUL.FTZ R13, R2.reuse, R145 ;  /* 0x00000091020d7220 */ /* 0x040fe40000410000 */
[----:B------:R-:W-:Y:S01]  /*10950*/  FMUL.FTZ R40, R2, R172 ;  /* 0x000000ac02287220 */ /* 0x000fe20000410000 */
[----:B------:R-:W-:Y:S01]  /*10960*/  MOV R172, R41 ;  /* 0x0000002900ac7202 */ /* 0x000fe20000000f00 */
[C---:B------:R-:W-:Y:S04]  /*10970*/  FMUL.FTZ R14, R0.reuse, R146 ;  /* 0x00000092000e7220 */ /* 0x040fe80000410000 */
[C---:B------:R-:W-:Y:S02]  /*10980*/  FMUL.FTZ R15, R0.reuse, R147 ;  /* 0x00000093000f7220 */ /* 0x040fe40000410000 */
[----:B------:R-:W2:Y:S01]  /*10990*/  LDSM.16.MT88.4 R144, [R220+0x3100] ;  /* 0x00310000dc90783b */ /* 0x000ea20000004200 */
[C---:B------:R-:W-:Y:S02]  /*109a0*/  FMUL.FTZ R98, R0.reuse, R98 ;  /* 0x0000006200627220 */ /* 0x040fe40000410000 */
[----:B------:R-:W-:Y:S02]  /*109b0*/  FMUL.FTZ R99, R0, R99 ;  /* 0x0000006300637220 */ /* 0x000fe40000410000 */
[C---:B------:R-:W-:Y:S03]  /*109c0*/  HMMA.16816.F32.BF16 R12, R136.reuse, R20, R12 ;  /* 0x00000014880c723c */ /* 0x040fe6000004180c */
[C---:B------:R-:W-:Y:S02]  /*109d0*/  FMUL.FTZ R100, R2.reuse, R100 ;  /* 0x0000006402647220 */ /* 0x040fe40000410000 */
[----:B------:R-:W-:Y:S02]  /*109e0*/  FMUL.FTZ R101, R2, R101 ;  /* 0x0000006502657220 */ /* 0x000fe40000410000 */
[----:B------:R-:W-:Y:S01]  /*109f0*/  FMUL.FTZ R102, R0, R102 ;  /* 0x0000006600667220 */ /* 0x000fe20000410000 */
        /* <DEDUP_REMOVED lines=14> */
[C---:B-1----:R-:W-:Y:S03]  /*10ae0*/  HMMA.16816.F32.BF16 R20, R136.reuse, R28, R20 ;  /* 0x0000001c8814723c */ /* 0x042fe60000041814 */
[----:B------:R-:W-:Y:S01]  /*10af0*/  FMUL.FTZ R25, R2, R157 ;  /* 0x0000009d02197220 */ /* 0x000fe20000410000 */
[----:B------:R-:W-:Y:S01]  /*10b00*/  MOV R156, R51 ;  /* 0x00000033009c7202 */ /* 0x000fe20000000f00 */
[----:B------:R-:W-:Y:S01]  /*10b10*/  FMUL.FTZ R51, R0, R183 ;  /* 0x000000b700337220 */ /* 0x000fe20000410000 */
[----:B------:R-:W-:Y:S01]  /*10b20*/  MOV R157, R195 ;  /* 0x000000c3009d7202 */ /* 0x000fe20000000f00 */
[C---:B------:R-:W-:Y:S01]  /*10b30*/  FMUL.FTZ R29, R2.reuse, R161 ;  /* 0x000000a1021d7220 */ /* 0x040fe20000410000 */
[----:B------:R-:W-:Y:S01]  /*10b40*/  MOV R161, R150 ;  /* 0x0000009600a17202 */ /* 0x000fe20000000f00 */
[C---:B------:R-:W-:Y:S01]  /*10b50*/  FMUL.FTZ R104, R2.reuse, R104 ;  /* 0x0000006802687220 */ /* 0x040fe20000410000 */
[C---:B------:R-:W-:Y:S03]  /*10b60*/  HMMA.16816.F32.BF16 R24, R136.reuse, R30, R24 ;  /* 0x0000001e8818723c */ /* 0x040fe60000041818 */
[----:B------:R-:W-:Y:S01]  /*10b70*/  FMUL.FTZ R28, R2, R160 ;  /* 0x000000a0021c7220 */ /* 0x000fe20000410000 */
[----:B------:R-:W-:Y:S01]  /*10b80*/  MOV R200, R42 ;  /* 0x0000002a00c87202 */ /* 0x000fe20000000f00 */
[C---:B------:R-:W-:Y:S01]  /*10b90*/  FMUL.FTZ R42, R0.reuse, R174 ;  /* 0x000000ae002a7220 */ /* 0x040fe20000410000 */
[----:B------:R-:W-:Y:S01]  /*10ba0*/  MOV R160, R50 ;  /* 0x0000003200a07202 */ /* 0x000fe20000000f00 */
[C---:B------:R-:W-:Y:S01]  /*10bb0*/  FMUL.FTZ R30, R0.reuse, R162 ;  /* 0x000000a2001e7220 */ /* 0x040fe20000410000 */
[----:B------:R-:W-:Y:S01]  /*10bc0*/  MOV R162, R149 ;  /* 0x0000009500a27202 */ /* 0x000fe20000000f00 */
[C---:B------:R-:W-:Y:S01]  /*10bd0*/  FMUL.FTZ R31, R0.reuse, R163 ;  /* 0x000000a3001f7220 */ /* 0x040fe20000410000 */
[----:B------:R-:W1:Y:S02]  /*10be0*/  LDSM.16.MT88.4 R148, [R219+0x3100] ;  /* 0x00310000db94783b */ /* 0x000e640000004200 */
[----:B------:R-:W-:Y:S01]  /*10bf0*/  MOV R163, R152 ;  /* 0x0000009800a37202 */ /* 0x000fe20000000f00 */
[C---:B------:R-:W-:Y:S01]  /*10c00*/  FMUL.FTZ R50, R0.reuse, R182 ;  /* 0x000000b600327220 */ /* 0x040fe20000410000 */
[----:B------:R-:W-:Y:S01]  /*10c10*/  MOV R152, R43 ;  /* 0x0000002b00987202 */ /* 0x000fe20000000f00 */
[----:B------:R-:W-:Y:S01]  /*10c20*/  FMUL.FTZ R43, R0, R175 ;  /* 0x000000af002b7220 */ /* 0x000fe20000410000 */
[C---:B---3--:R-:W-:Y:S03]  /*10c30*/  HMMA.16816.F32.BF16 R28, R136.reuse, R36, R28 ;  /* 0x00000024881c723c */ /* 0x048fe6000004181c */
[----:B------:R-:W-:Y:S01]  /*10c40*/  FMUL.FTZ R105, R2, R105 ;  /* 0x0000006902697220 */ /* 0x000fe20000410000 */
[----:B------:R-:W-:Y:S01]  /*10c50*/  MOV R158, R135 ;  /* 0x00000087009e7202 */ /* 0x000fe20000000f00 */
[----:B------:R-:W-:Y:S01]  /*10c60*/  FMUL.FTZ R106, R0, R106 ;  /* 0x0000006a006a7220 */ /* 0x000fe20000410000 */
[----:B------:R-:W-:Y:S01]  /*10c70*/  MOV R195, R49 ;  /* 0x0000003100c37202 */ /* 0x000fe20000000f00 */
[C---:B------:R-:W-:Y:S01]  /*10c80*/  FMUL.FTZ R49, R2.reuse, R181 ;  /* 0x000000b502317220 */ /* 0x040fe20000410000 */
[C---:B------:R-:W-:Y:S04]  /*10c90*/  HMMA.16816.F32.BF16 R32, R136.reuse, R38, R32 ;  /* 0x000000268820723c */ /* 0x040fe80000041820 */
[----:B------:R-:W-:Y:S01]  /*10ca0*/  FMUL.FTZ R37, R2, R169 ;  /* 0x000000a902257220 */ /* 0x000fe20000410000 */
[----:B------:R-:W-:Y:S01]  /*10cb0*/  MOV R135, R210 ;  /* 0x000000d200877202 */ /* 0x000fe20000000f00 */
[----:B------:R3:W-:Y:S01]  /*10cc0*/  MUFU.EX2 R169, R134 ;  /* 0x0000008600a97308 */ /* 0x0007e20000000800 */
[C---:B------:R-:W-:Y:S02]  /*10cd0*/  FMUL.FTZ R38, R0.reuse, R170 ;  /* 0x000000aa00267220 */ /* 0x040fe40000410000 */
[----:B------:R-:W-:Y:S03]  /*10ce0*/  FMUL.FTZ R39, R0, R171 ;  /* 0x000000ab00277220 */ /* 0x000fe60000410000 */
[----:B------:R-:W-:Y:S01]  /*10cf0*/  FMUL.FTZ R36, R2, R168 ;  /* 0x000000a802247220 */ /* 0x000fe20000410000 */
[----:B------:R-:W-:Y:S01]  /*10d00*/  MOV R168, R211 ;  /* 0x000000d300a87202 */ /* 0x000fe20000000f00 */
[----:B------:R-:W-:Y:S02]  /*10d10*/  FMUL.FTZ R107, R0, R107 ;  /* 0x0000006b006b7220 */ /* 0x000fe40000410000 */
[C---:B------:R-:W-:Y:S02]  /*10d20*/  FMUL.FTZ R108, R2.reuse, R108 ;  /* 0x0000006c026c7220 */ /* 0x040fe40000410000 */
[C---:B------:R-:W-:Y:S01]  /*10d30*/  FMUL.FTZ R109, R2.reuse, R109 ;  /* 0x0000006d026d7220 */ /* 0x040fe20000410000 */
[C---:B------:R-:W-:Y:S03]  /*10d40*/  HMMA.16816.F32.BF16 R36, R136.reuse, R44, R36 ;  /* 0x0000002c8824723c */ /* 0x040fe60000041824 */
        /* <DEDUP_REMOVED lines=8> */
[--C-:B---3--:R-:W-:Y:S02]  /*10dd0*/  FFMA.FTZ R134, R202, c[0x0][0x2d0], -R194.reuse ;  /* 0x0000b400ca867a23 */ /* 0x108fe400000108c2 */
[----:B------:R-:W-:Y:S02]  /*10de0*/  FMUL.FTZ R48, R2, R180 ;  /* 0x000000b402307220 */ /* 0x000fe40000410000 */
[C---:B------:R-:W-:Y:S02]  /*10df0*/  FMUL.FTZ R47, R0.reuse, R179 ;  /* 0x000000b3002f7220 */ /* 0x040fe40000410000 */
[----:B------:R3:W4:Y:S03]  /*10e00*/  MUFU.EX2 R179, R134 ;  /* 0x0000008600b37308 */ /* 0x0007260000000800 */
[C---:B------:R-:W-:Y:S02]  /*10e10*/  FMUL.FTZ R46, R0.reuse, R178 ;  /* 0x000000b2002e7220 */ /* 0x040fe40000410000 */
[----:B------:R-:W-:Y:S02]  /*10e20*/  FMUL.FTZ R111, R0, R111 ;  /* 0x0000006f006f7220 */ /* 0x000fe40000410000 */
[C---:B------:R-:W-:Y:S02]  /*10e30*/  FMUL.FTZ R112, R2.reuse, R112 ;  /* 0x0000007002707220 */ /* 0x040fe40000410000 */
[----:B------:R-:W-:Y:S01]  /*10e40*/  FMUL.FTZ R113, R2, R113 ;  /* 0x0000007102717220 */ /* 0x000fe20000410000 */
[C---:B------:R-:W-:Y:S03]  /*10e50*/  HMMA.16816.F32.BF16 R44, R136.reuse, R140, R44 ;  /* 0x0000008c882c723c */ /* 0x040fe6000004182c */
[C---:B------:R-:W-:Y:S02]  /*10e60*/  FMUL.FTZ R114, R0.reuse, R114 ;  /* 0x0000007200727220 */ /* 0x040fe40000410000 */
[----:B------:R-:W-:Y:S02]  /*10e70*/  FMUL.FTZ R115, R0, R115 ;  /* 0x0000007300737220 */ /* 0x000fe40000410000 */
[C---:B------:R-:W-:Y:S01]  /*10e80*/  FMUL.FTZ R116, R2.reuse, R116 ;  /* 0x0000007402747220 */ /* 0x040fe20000410000 */
[C---:B------:R-:W-:Y:S01]  /*10e90*/  HMMA.16816.F32.BF16 R48, R136.reuse, R142, R48 ;  /* 0x0000008e8830723c */ /* 0x040fe20000041830 */
[----:B------:R-:W4:Y:S03]  /*10ea0*/  LDSM.16.MT88.4 R140, [R217+0x6100] ;  /* 0x00610000d98c783b */ /* 0x000f260000004200 */
[----:B------:R-:W-:Y:S02]  /*10eb0*/  FMUL.FTZ R117, R2, R117 ;  /* 0x0000007502757220 */ /* 0x000fe40000410000 */
[--C-:B---3--:R-:W-:Y:S02]  /*10ec0*/  FFMA.FTZ R134, R203, c[0x0][0x2d0], -R3.reuse ;  /* 0x0000b400cb867a23 */ /* 0x108fe40000010803 */
[C---:B--2---:R-:W-:Y:S02]  /*10ed0*/  HMMA.16816.F32.BF16 R52, R136.reuse, R144, R52 ;  /* 0x000000908834723c */ /* 0x044fe40000041834 */
[----:B------:R2:W-:Y:S02]  /*10ee0*/  MUFU.EX2 R213, R134 ;  /* 0x0000008600d57308 */ /* 0x0005e40000000800 */
[C---:B------:R-:W-:Y:S02]  /*10ef0*/  FMUL.FTZ R118, R0.reuse, R118 ;  /* 0x0000007600767220 */ /* 0x040fe40000410000 */
[----:B------:R-:W-:Y:S02]  /*10f00*/  FMUL.FTZ R119, R0, R119 ;  /* 0x0000007700777220 */ /* 0x000fe40000410000 */
        /* <DEDUP_REMOVED lines=9> */
[--C-:B--2---:R-:W-:Y:S02]  /*10fa0*/  FFMA.FTZ R134, R204, c[0x0][0x2d0], -R3.reuse ;  /* 0x0000b400cc867a23 */ /* 0x104fe40000010803 */
[C---:B------:R-:W-:Y:S02]  /*10fb0*/  FMUL.FTZ R124, R2.reuse, R124 ;  /* 0x0000007c027c7220 */ /* 0x040fe40000410000 */
[----:B------:R2:W1:Y:S01]  /*10fc0*/  MUFU.EX2 R212, R134 ;  /* 0x0000008600d47308 */ /* 0x0004620000000800 */
[C---:B----4-:R-:W-:Y:S03]  /*10fd0*/  HMMA.16816.F32.BF16 R68, R136.reuse, R140, R68 ;  /* 0x0000008c8844723c */ /* 0x050fe60000041844 */
[----:B------:R-:W-:Y:S02]  /*10fe0*/  FMUL.FTZ R125, R2, R125 ;  /* 0x0000007d027d7220 */ /* 0x000fe40000410000 */
[C---:B------:R-:W-:Y:S02]  /*10ff0*/  FMUL.FTZ R126, R0.reuse, R126 ;  /* 0x0000007e007e7220 */ /* 0x040fe40000410000 */
[----:B------:R-:W-:Y:S01]  /*11000*/  FMUL.FTZ R127, R0, R127 ;  /* 0x0000007f007f7220 */ /* 0x000fe20000410000 */
[C---:B------:R-:W-:Y:S01]  /*11010*/  HMMA.16816.F32.BF16 R72, R136.reuse, R142, R72 ;  /* 0x0000008e8848723c */ /* 0x040fe20000041848 */
[----:B------:R-:W4:Y:S03]  /*11020*/  LDSM.16.MT88.4 R140, [R219+0x6100] ;  /* 0x00610000db8c783b */ /* 0x000f260000004200 */
[C---:B------:R-:W-:Y:S02]  /*11030*/  FMUL.FTZ R128, R2.reuse, R128 ;  /* 0x0000008002807220 */ /* 0x040fe40000410000 */
[----:B------:R-:W-:Y:S02]  /*11040*/  FMUL.FTZ R129, R2, R129 ;  /* 0x0000008102817220 */ /* 0x000fe40000410000 */
[C---:B---3--:R-:W-:Y:S04]  /*11050*/  HMMA.16816.F32.BF16 R76, R136.reuse, R144, R76 ;  /* 0x00000090884c723c */ /* 0x048fe8000004184c */
[C---:B------:R-:W-:Y:S02]  /*11060*/  FMUL.FTZ R130, R0.reuse, R130 ;  /* 0x0000008200827220 */ /* 0x040fe40000410000 */
[----:B------:R-:W-:Y:S02]  /*11070*/  FMUL.FTZ R131, R0, R131 ;  /* 0x0000008300837220 */ /* 0x000fe40000410000 */
[C---:B------:R-:W-:Y:S01]  /*11080*/  HMMA.16816.F32.BF16 R80, R136.reuse, R146, R80 ;  /* 0x000000928850723c */ /* 0x040fe20000041850 */
[----:B------:R-:W3:Y:S03]  /*11090*/  LDSM.16.MT88.4 R144, [R217+0x9100] ;  /* 0x00910000d990783b */ /* 0x000ee60000004200 */
[--C-:B--2---:R-:W-:Y:S02]  /*110a0*/  FFMA.FTZ R134, R205, c[0x0][0x2d0], -R194.reuse ;  /* 0x0000b400cd867a23 */ /* 0x104fe400000108c2 */
[--C-:B------:R-:W-:Y:S02]  /*110b0*/  FFMA.FTZ R135, R135, c[0x0][0x2d0], -R194.reuse ;  /* 0x0000b40087877a23 */ /* 0x100fe400000108c2 */
[C---:B-1----:R-:W-:Y:S01]  /*110c0*/  HMMA.16816.F32.BF16 R84, R136.reuse, R148, R84 ;  /* 0x000000948854723c */ /* 0x042fe20000041854 */
[----:B------:R1:W-:Y:S03]  /*110d0*/  MUFU.EX2 R178, R134 ;  /* 0x0000008600b27308 */ /* 0x0003e60000000800 */
[--C-:B------:R-:W-:Y:S04]  /*110e0*/  FFMA.FTZ R184, R184, c[0x0][0x2d0], -R3.reuse ;  /* 0x0000b400b8b87a23 */ /* 0x100fe80000010803 */
[C---:B------:R-:W-:Y:S01]  /*110f0*/  HMMA.16816.F32.BF16 R88, R136.reuse, R150, R88 ;  /* 0x000000968858723c */ /* 0x040fe20000041858 */
[----:B------:R-:W2:Y:S02]  /*11100*/  LDSM.16.MT88.4 R148, [R218+0x9100] ;  /* 0x00910000da94783b */ /* 0x000ea40000004200 */
[----:B------:R3:W-:Y:S05]  /*11110*/  MUFU.EX2 R171, R135 ;  /* 0x0000008700ab7308 */ /* 0x0007ea0000000800 */
[C---:B----4-:R-:W-:Y:S08]  /*11120*/  HMMA.16816.F32.BF16 R92, R136.reuse, R140, R92 ;  /* 0x0000008c885c723c */ /* 0x050ff0000004185c */
[C---:B------:R-:W-:Y:S01]  /*11130*/  HMMA.16816.F32.BF16 R96, R136.reuse, R142, R96 ;  /* 0x0000008e8860723c */ /* 0x040fe20000041860 */
[----:B------:R-:W4:Y:S03]  /*11140*/  LDSM.16.MT88.4 R140, [R220+0x9100] ;  /* 0x00910000dc8c783b */ /* 0x000f260000004200 */
[--C-:B-1----:R-:W-:Y:S04]  /*11150*/  FFMA.FTZ R134, R206, c[0x0][0x2d0], -R194.reuse ;  /* 0x0000b400ce867a23 */ /* 0x102fe800000108c2 */
[C---:B---3--:R-:W-:Y:S01]  /*11160*/  HMMA.16816.F32.BF16 R100, R136.reuse, R144, R100 ;  /* 0x000000908864723c */ /* 0x048fe20000041864 */
[----:B------:R1:W3:Y:S03]  /*11170*/  MUFU.EX2 R177, R134 ;  /* 0x0000008600b17308 */ /* 0x0002e60000000800 */
[--C-:B------:R-:W-:Y:S02]  /*11180*/  FFMA.FTZ R135, R195, c[0x0][0x2d0], -R194.reuse ;  /* 0x0000b400c3877a23 */ /* 0x100fe400000108c2 */
[--C-:B------:R-:W-:Y:S02]  /*11190*/  FFMA.FTZ R195, R197, c[0x0][0x2d0], -R194.reuse ;  /* 0x0000b400c5c37a23 */ /* 0x100fe400000108c2 */
[C---:B------:R-:W-:Y:S01]  /*111a0*/  HMMA.16816.F32.BF16 R104, R136.reuse, R146, R104 ;  /* 0x000000928868723c */ /* 0x040fe20000041868 */
[----:B------:R-:W3:Y:S03]  /*111b0*/  LDSM.16.MT88.4 R144, [R219+0x9100] ;  /* 0x00910000db90783b */ /* 0x000ee60000004200 */
[----:B------:R-:W-:Y:S04]  /*111c0*/  MUFU.EX2 R195, R195 ;  /* 0x000000c300c37308 */ /* 0x000fe80000000800 */
[C---:B--2---:R-:W-:Y:S08]  /*111d0*/  HMMA.16816.F32.BF16 R108, R136.reuse, R148, R108 ;  /* 0x00000094886c723c */ /* 0x044ff0000004186c */
[C---:B------:R-:W-:Y:S01]  /*111e0*/  HMMA.16816.F32.BF16 R112, R136.reuse, R150, R112 ;  /* 0x000000968870723c */ /* 0x040fe20000041870 */
[----:B------:R-:W2:Y:S03]  /*111f0*/  LDSM.16.MT88.4 R148, [R217+0x900] ;  /* 0x00090000d994783b */ /* 0x000ea60000004200 */
[--C-:B-1----:R-:W-:Y:S04]  /*11200*/  FFMA.FTZ R134, R207, c[0x0][0x2d0], -R3.reuse ;  /* 0x0000b400cf867a23 */ /* 0x102fe80000010803 */
[----:B------:R1:W-:Y:S01]  /*11210*/  MUFU.EX2 R211, R134 ;  /* 0x0000008600d37308 */ /* 0x0003e20000000800 */
[C---:B----4-:R-:W-:Y:S08]  /*11220*/  HMMA.16816.F32.BF16 R116, R136.reuse, R140, R116 ;  /* 0x0000008c8874723c */ /* 0x050ff00000041874 */
[C---:B------:R-:W-:Y:S01]  /*11230*/  HMMA.16816.F32.BF16 R120, R136.reuse, R142, R120 ;  /* 0x0000008e8878723c */ /* 0x040fe20000041878 */
[----:B------:R-:W4:Y:S07]  /*11240*/  LDSM.16.MT88.4 R140, [R218+0x900] ;  /* 0x00090000da8c783b */ /* 0x000f2e0000004200 */
[C---:B---3--:R-:W-:Y:S04]  /*11250*/  HMMA.16816.F32.BF16 R124, R136.reuse, R144, R124 ;  /* 0x00000090887c723c */ /* 0x048fe8000004187c */
[--C-:B-1----:R-:W-:Y:S04]  /*11260*/  FFMA.FTZ R134, R208, c[0x0][0x2d0], -R3.reuse ;  /* 0x0000b400d0867a23 */ /* 0x102fe80000010803 */
[----:B------:R-:W-:Y:S01]  /*11270*/  HMMA.16816.F32.BF16 R128, R136, R146, R128 ;  /* 0x000000928880723c */ /* 0x000fe20000041880 */
[----:B------:R-:W1:Y:S01]  /*11280*/  LDSM.16.MT88.4 R144, [R220+0x900] ;  /* 0x00090000dc90783b */ /* 0x000e620000004200 */
[----:B------:R-:W3:Y:S05]  /*11290*/  MUFU.EX2 R210, R134 ;  /* 0x0000008600d27308 */ /* 0x000eea0000000800 */
[----:B------:R-:W-:Y:S02]  /*112a0*/  F2FP.BF16.PACK_AB R136, R179, R169 ;  /* 0x000000a9b388723e */ /* 0x000fe400000010ff */
[----:B------:R-:W-:Y:S03]  /*112b0*/  F2FP.BF16.PACK_AB R137, R212, R213 ;  /* 0x000000d5d489723e */ /* 0x000fe600000010ff */
[----:B------:R-:W-:Y:S02]  /*112c0*/  F2FP.BF16.PACK_AB R138, R177, R178 ;  /* 0x000000b2b18a723e */ /* 0x000fe400000010ff */
[----:B---3--:R-:W-:Y:S01]  /*112d0*/  F2FP.BF16.PACK_AB R139, R210, R211 ;  /* 0x000000d3d28b723e */ /* 0x008fe200000010ff */
[--C-:B------:R-:W-:Y:S04]  /*112e0*/  FFMA.FTZ R134, R209, c[0x0][0x2d0], -R194.reuse ;  /* 0x0000b400d1867a23 */ /* 0x100fe800000108c2 */
[----:B------:R3:W-:Y:S02]  /*112f0*/  MUFU.EX2 R176, R134 ;  /* 0x0000008600b07308 */ /* 0x0007e40000000800 */
[C---:B--2---:R-:W-:Y:S08]  /*11300*/  HMMA.16816.F32.BF16 R4, R136.reuse, R148, R4 ;  /* 0x000000948804723c */ /* 0x044ff00000041804 */
[C---:B------:R-:W-:Y:S01]  /*11310*/  HMMA.16816.F32.BF16 R8, R136.reuse, R150, R8 ;  /* 0x000000968808723c */ /* 0x040fe20000041808 */
[----:B------:R-:W2:Y:S07]  /*11320*/  LDSM.16.MT88.4 R148, [R219+0x900] ;  /* 0x00090000db94783b */ /* 0x000eae0000004200 */
[C---:B----4-:R-:W-:Y:S04]  /*11330*/  HMMA.16816.F32.BF16 R12, R136.reuse, R140, R12 ;  /* 0x0000008c880c723c */ /* 0x050fe8000004180c */
[--C-:B---3--:R-:W-:Y:S04]  /*11340*/  FFMA.FTZ R134, R214, c[0x0][0x2d0], -R194.reuse ;  /* 0x0000b400d6867a23 */ /* 0x108fe800000108c2 */
        /* <DEDUP_REMOVED lines=8> */
[----:B------:R2:W-:Y:S01]  /*113d0*/  MUFU.EX2 R207, R134 ;  /* 0x0000008600cf7308 */ /* 0x0005e20000000800 */
[C---:B------:R-:W-:Y:S01]  /*113e0*/  HMMA.16816.F32.BF16 R32, R136.reuse, R150, R32 ;  /* 0x000000968820723c */ /* 0x040fe20000041820 */
[----:B------:R-:W4:Y:S07]  /*113f0*/  LDSM.16.MT88.4 R148, [R220+0x3900] ;  /* 0x00390000dc94783b */ /* 0x000f2e0000004200 */
[C---:B---3--:R-:W-:Y:S08]  /*11400*/  HMMA.16816.F32.BF16 R36, R136.reuse, R140, R36 ;  /* 0x0000008c8824723c */ /* 0x048ff00000041824 */
[C---:B------:R-:W-:Y:S01]  /*11410*/  HMMA.16816.F32.BF16 R40, R136.reuse, R142, R40 ;  /* 0x0000008e8828723c */ /* 0x040fe20000041828 */
[----:B------:R-:W3:Y:S03]  /*11420*/  LDSM.16.MT88.4 R140, [R219+0x3900] ;  /* 0x00390000db8c783b */ /* 0x000ee60000004200 */
[--C-:B--2---:R-:W-:Y:S04]  /*11430*/  FFMA.FTZ R134, R252, c[0x0][0x2d0], -R3.reuse ;  /* 0x0000b400fc867a23 */ /* 0x104fe80000010803 */
[C---:B-1----:R-:W-:Y:S01]  /*11440*/  HMMA.16816.F32.BF16 R44, R136.reuse, R144, R44 ;  /* 0x00000090882c723c */ /* 0x042fe2000004182c */
[----:B------:R1:W-:Y:S07]  /*11450*/  MUFU.EX2 R206, R134 ;  /* 0x0000008600ce7308 */ /* 0x0003ee0000000800 */
[C---:B------:R-:W-:Y:S01]  /*11460*/  HMMA.16816.F32.BF16 R48, R136.reuse, R146, R48 ;  /* 0x000000928830723c */ /* 0x040fe20000041830 */
[----:B------:R-:W2:Y:S07]  /*11470*/  LDSM.16.MT88.4 R144, [R217+0x6900] ;  /* 0x00690000d990783b */ /* 0x000eae0000004200 */
[C---:B----4-:R-:W-:Y:S08]  /*11480*/  HMMA.16816.F32.BF16 R52, R136.reuse, R148, R52 ;  /* 0x000000948834723c */ /* 0x050ff00000041834 */
[C---:B------:R-:W-:Y:S01]  /*11490*/  HMMA.16816.F32.BF16 R56, R136.reuse, R150, R56 ;  /* 0x000000968838723c */ /* 0x040fe20000041838 */
[----:B------:R-:W4:Y:S03]  /*114a0*/  LDSM.16.MT88.4 R148, [R218+0x6900] ;  /* 0x00690000da94783b */ /* 0x000f260000004200 */
[--C-:B-1----:R-:W-:Y:S04]  /*114b0*/  FFMA.FTZ R134, R173, c[0x0][0x2d0], -R194.reuse ;  /* 0x0000b400ad867a23 */ /* 0x102fe800000108c2 */
[C---:B---3--:R-:W-:Y:S01]  /*114c0*/  HMMA.16816.F32.BF16 R60, R136.reuse, R140, R60 ;  /* 0x0000008c883c723c */ /* 0x048fe2000004183c */
[----:B------:R1:W3:Y:S07]  /*114d0*/  MUFU.EX2 R174, R134 ;  /* 0x0000008600ae7308 */ /* 0x0002ee0000000800 */
[C---:B------:R-:W-:Y:S01]  /*114e0*/  HMMA.16816.F32.BF16 R64, R136.reuse, R142, R64 ;  /* 0x0000008e8840723c */ /* 0x040fe20000041840 */
[----:B------:R-:W3:Y:S07]  /*114f0*/  LDSM.16.MT88.4 R140, [R220+0x6900] ;  /* 0x00690000dc8c783b */ /* 0x000eee0000004200 */
        /* <DEDUP_REMOVED lines=10> */
[C---:B------:R-:W-:Y:S01]  /*115a0*/  HMMA.16816.F32.BF16 R88, R136.reuse, R142, R88 ;  /* 0x0000008e8858723c */ /* 0x040fe20000041858 */
[----:B------:R-:W1:Y:S01]  /*115b0*/  LDSM.16.MT88.4 R140, [R218+0x9900] ;  /* 0x00990000da8c783b */ /* 0x000e620000004200 */
[----:B------:R3:W1:Y:S06]  /*115c0*/  MUFU.EX2 R204, R134 ;  /* 0x0000008600cc7308 */ /* 0x00066c0000000800 */
[C---:B--2---:R-:W-:Y:S08]  /*115d0*/  HMMA.16816.F32.BF16 R92, R136.reuse, R144, R92 ;  /* 0x00000090885c723c */ /* 0x044ff0000004185c */
[C---:B------:R-:W-:Y:S01]  /*115e0*/  HMMA.16816.F32.BF16 R96, R136.reuse, R146, R96 ;  /* 0x000000928860723c */ /* 0x040fe20000041860 */
[----:B------:R-:W2:Y:S07]  /*115f0*/  LDSM.16.MT88.4 R144, [R220+0x9900] ;  /* 0x00990000dc90783b */ /* 0x000eae0000004200 */
[C---:B----4-:R-:W-:Y:S04]  /*11600*/  HMMA.16816.F32.BF16 R100, R136.reuse, R148, R100 ;  /* 0x000000948864723c */ /* 0x050fe80000041864 */
[--C-:B---3--:R-:W-:Y:S04]  /*11610*/  FFMA.FTZ R134, R167, c[0x0][0x2d0], -R194.reuse ;  /* 0x0000b400a7867a23 */ /* 0x108fe800000108c2 */
[----:B------:R3:W-:Y:S01]  /*11620*/  MUFU.EX2 R180, R134 ;  /* 0x0000008600b47308 */ /* 0x0007e20000000800 */
[C---:B------:R-:W-:Y:S01]  /*11630*/  HMMA.16816.F32.BF16 R104, R136.reuse, R150, R104 ;  /* 0x000000968868723c */ /* 0x040fe20000041868 */
[----:B------:R-:W4:Y:S07]  /*11640*/  LDSM.16.MT88.4 R148, [R219+0x9900] ;  /* 0x00990000db94783b */ /* 0x000f2e0000004200 */
[C---:B-1----:R-:W-:Y:S08]  /*11650*/  HMMA.16816.F32.BF16 R108, R136.reuse, R140, R108 ;  /* 0x0000008c886c723c */ /* 0x042ff0000004186c */
[C---:B------:R-:W-:Y:S01]  /*11660*/  HMMA.16816.F32.BF16 R112, R136.reuse, R142, R112 ;  /* 0x0000008e8870723c */ /* 0x040fe20000041870 */
[----:B------:R-:W1:Y:S03]  /*11670*/  LDSM.16.MT88.4 R140, [R217+0x1100] ;  /* 0x00110000d98c783b */ /* 0x000e660000004200 */
[--C-:B---3--:R-:W-:Y:S04]  /*11680*/  FFMA.FTZ R134, R166, c[0x0][0x2d0], -R194.reuse ;  /* 0x0000b400a6867a23 */ /* 0x108fe800000108c2 */
[C---:B--2---:R-:W-:Y:S01]  /*11690*/  HMMA.16816.F32.BF16 R116, R136.reuse, R144, R116 ;  /* 0x000000908874723c */ /* 0x044fe20000041874 */
[----:B------:R2:W3:Y:S07]  /*116a0*/  MUFU.EX2 R252, R134 ;  /* 0x0000008600fc7308 */ /* 0x0004ee0000000800 */
[C---:B------:R-:W-:Y:S01]  /*116b0*/  HMMA.16816.F32.BF16 R120, R136.reuse, R146, R120 ;  /* 0x000000928878723c */ /* 0x040fe20000041878 */
[----:B------:R-:W3:Y:S07]  /*116c0*/  LDSM.16.MT88.4 R144, [R218+0x1100] ;  /* 0x00110000da90783b */ /* 0x000eee0000004200 */
[C---:B----4-:R-:W-:Y:S08]  /*116d0*/  HMMA.16816.F32.BF16 R124, R136.reuse, R148, R124 ;  /* 0x00000094887c723c */ /* 0x050ff0000004187c */
[----:B------:R-:W-:Y:S01]  /*116e0*/  HMMA.16816.F32.BF16 R128, R136, R150, R128 ;  /* 0x000000968880723c */ /* 0x000fe20000041880 */
[----:B------:R-:W4:Y:S03]  /*116f0*/  LDSM.16.MT88.4 R148, [R220+0x1100] ;  /* 0x00110000dc94783b */ /* 0x000f260000004200 */
[--C-:B--2---:R-:W-:Y:S03]  /*11700*/  FFMA.FTZ R134, R200, c[0x0][0x2d0], -R3.reuse ;  /* 0x0000b400c8867a23 */ /* 0x104fe60000010803 */
[----:B------:R-:W-:Y:S01]  /*11710*/  F2FP.BF16.PACK_AB R138, R174, R171 ;  /* 0x000000abae8a723e */ /* 0x000fe200000010ff */
[----:B------:R2:W-:Y:S01]  /*11720*/  MUFU.EX2 R200, R134 ;  /* 0x0000008600c87308 */ /* 0x0005e20000000800 */
[----:B------:R-:W-:Y:S03]  /*11730*/  F2FP.BF16.PACK_AB R136, R170, R176 ;  /* 0x000000b0aa88723e */ /* 0x000fe600000010ff */
[----:B------:R-:W-:Y:S02]  /*11740*/  F2FP.BF16.PACK_AB R137, R206, R207 ;  /* 0x000000cfce89723e */ /* 0x000fe400000010ff */
[----:B------:R-:W-:Y:S07]  /*11750*/  F2FP.BF16.PACK_AB R139, R204, R203 ;  /* 0x000000cbcc8b723e */ /* 0x000fee00000010ff */
[C---:B-1----:R-:W-:Y:S08]  /*11760*/  HMMA.16816.F32.BF16 R4, R136.reuse, R140, R4 ;  /* 0x0000008c8804723c */ /* 0x042ff00000041804 */
[C---:B------:R-:W-:Y:S01]  /*11770*/  HMMA.16816.F32.BF16 R8, R136.reuse, R142, R8 ;  /* 0x0000008e8808723c */ /* 0x040fe20000041808 */
[----:B------:R-:W1:Y:S03]  /*11780*/  LDSM.16.MT88.4 R140, [R219+0x1100] ;  /* 0x00110000db8c783b */ /* 0x000e660000004200 */
[--C-:B--2---:R-:W-:Y:S04]  /*11790*/  FFMA.FTZ R134, R165, c[0x0][0x2d0], -R3.reuse ;  /* 0x0000b400a5867a23 */ /* 0x104fe80000010803 */
[C---:B---3--:R-:W-:Y:S01]  /*117a0*/  HMMA.16816.F32.BF16 R12, R136.reuse, R144, R12 ;  /* 0x00000090880c723c */ /* 0x048fe2000004180c */
[----:B------:R2:W3:Y:S07]  /*117b0*/  MUFU.EX2 R201, R134 ;  /* 0x0000008600c97308 */ /* 0x0004ee0000000800 */
[C---:B------:R-:W-:Y:S01]  /*117c0*/  HMMA.16816.F32.BF16 R16, R136.reuse, R146, R16 ;  /* 0x000000928810723c */ /* 0x040fe20000041810 */
[----:B------:R-:W3:Y:S07]  /*117d0*/  LDSM.16.MT88.4 R144, [R217+0x4100] ;  /* 0x00410000d990783b */ /* 0x000eee0000004200 */
[C---:B----4-:R-:W-:Y:S08]  /*117e0*/  HMMA.16816.F32.BF16 R20, R136.reuse, R148, R20 ;  /* 0x000000948814723c */ /* 0x050ff00000041814 */
[C---:B------:R-:W-:Y:S01]  /*117f0*/  HMMA.16816.F32.BF16 R24, R136.reuse, R150, R24 ;  /* 0x000000968818723c */ /* 0x040fe20000041818 */
[----:B------:R-:W4:Y:S03]  /*11800*/  LDSM.16.MT88.4 R148, [R218+0x4100] ;  /* 0x00410000da94783b */ /* 0x000f260000004200 */
[--C-:B--2---:R-:W-:Y:S04]  /*11810*/  FFMA.FTZ R134, R164, c[0x0][0x2d0], -R194.reuse ;  /* 0x0000b400a4867a23 */ /* 0x104fe800000108c2 */
[----:B------:R2:W-:Y:S01]  /*11820*/  MUFU.EX2 R215, R134 ;  /* 0x0000008600d77308 */ /* 0x0005e20000000800 */
[C---:B-1----:R-:W-:Y:S01]  /*11830*/  HMMA.16816.F32.BF16 R28, R136.reuse, R140, R28 ;  /* 0x0000008c881c723c */ /* 0x042fe2000004181c */
[----:B------:R-:W-:Y:S07]  /*11840*/  LDSM.16.MT88.4 R164, [R219+0x2900] ;  /* 0x00290000dba4783b */ /* 0x000fee0000004200 */
[C---:B------:R-:W-:Y:S01]  /*11850*/  HMMA.16816.F32.BF16 R32, R136.reuse, R142, R32 ;  /* 0x0000008e8820723c */ /* 0x040fe20000041820 */
[----:B------:R-:W1:Y:S07]  /*11860*/  LDSM.16.MT88.4 R140, [R220+0x4100] ;  /* 0x00410000dc8c783b */ /* 0x000e6e0000004200 */
[C---:B---3--:R-:W-:Y:S04]  /*11870*/  HMMA.16816.F32.BF16 R36, R136.reuse, R144, R36 ;  /* 0x000000908824723c */ /* 0x048fe80000041824 */
[--C-:B--2---:R-:W-:Y:S04]  /*11880*/  FFMA.FTZ R134, R163, c[0x0][0x2d0], -R194.reuse ;  /* 0x0000b400a3867a23 */ /* 0x104fe800000108c2 */
[C---:B------:R-:W-:Y:S01]  /*11890*/  HMMA.16816.F32.BF16 R40, R136.reuse, R146, R40 ;  /* 0x000000928828723c */ /* 0x040fe20000041828 */
[----:B------:R-:W2:Y:S01]  /*118a0*/  LDSM.16.MT88.4 R144, [R219+0x4100] ;  /* 0x00410000db90783b */ /* 0x000ea20000004200 */
[----:B------:R3:W2:Y:S06]  /*118b0*/  MUFU.EX2 R214, R134 ;  /* 0x0000008600d67308 */ /* 0x0006ac0000000800 */
[C---:B----4-:R-:W-:Y:S01]  /*118c0*/  HMMA.16816.F32.BF16 R44, R136.reuse, R148, R44 ;  /* 0x00000094882c723c */ /* 0x050fe2000004182c */
[----:B------:R-:W4:Y:S07]  /*118d0*/  LDL.LU R163, [R1+0x8] ;  /* 0x0000080001a37983 */ /* 0x000f2e0000300800 */
[C---:B------:R-:W-:Y:S01]  /*118e0*/  HMMA.16816.F32.BF16 R48, R136.reuse, R150, R48 ;  /* 0x000000968830723c */ /* 0x040fe20000041830 */
[----:B------:R-:W2:Y:S07]  /*118f0*/  LDSM.16.MT88.4 R148, [R217+0x7100] ;  /* 0x00710000d994783b */ /* 0x000eae0000004200 */
[C---:B-1----:R-:W-:Y:S04]  /*11900*/  HMMA.16816.F32.BF16 R52, R136.reuse, R140, R52 ;  /* 0x0000008c8834723c */ /* 0x042fe80000041834 */
[--C-:B---3--:R-:W-:Y:S04]  /*11910*/  FFMA.FTZ R134, R199, c[0x0][0x2d0], -R3.reuse ;  /* 0x0000b400c7867a23 */ /* 0x108fe80000010803 */
[----:B------:R1:W-:Y:S01]  /*11920*/  MUFU.EX2 R199, R134 ;  /* 0x0000008600c77308 */ /* 0x0003e20000000800 */
[C---:B------:R-:W-:Y:S01]  /*11930*/  HMMA.16816.F32.BF16 R56, R136.reuse, R142, R56 ;  /* 0x0000008e8838723c */ /* 0x040fe20000041838 */
[----:B------:R-:W3:Y:S07]  /*11940*/  LDSM.16.MT88.4 R140, [R218+0x7100] ;  /* 0x00710000da8c783b */ /* 0x000eee0000004200 */
[C---:B--2---:R-:W-:Y:S08]  /*11950*/  HMMA.16816.F32.BF16 R60, R136.reuse, R144, R60 ;  /* 0x00000090883c723c */ /* 0x044ff0000004183c */
[C---:B------:R-:W-:Y:S01]  /*11960*/  HMMA.16816.F32.BF16 R64, R136.reuse, R146, R64 ;  /* 0x000000928840723c */ /* 0x040fe20000041840 */
[----:B------:R-:W2:Y:S03]  /*11970*/  LDSM.16.MT88.4 R144, [R220+0x7100] ;  /* 0x00710000dc90783b */ /* 0x000ea60000004200 */
[--C-:B-1----:R-:W-:Y:S04]  /*11980*/  FFMA.FTZ R134, R162, c[0x0][0x2d0], -R3.reuse ;  /* 0x0000b400a2867a23 */ /* 0x102fe80000010803 */
[C---:B------:R-:W-:Y:S04]  /*11990*/  HMMA.16816.F32.BF16 R68, R136.reuse, R148, R68 ;  /* 0x000000948844723c */ /* 0x040fe80000041844 */
[----:B------:R-:W-:Y:S02]  /*119a0*/  MOV R162, R198 ;  /* 0x000000c600a27202 */ /* 0x000fe40000000f00 */
[----:B------:R1:W1:Y:S02]  /*119b0*/  MUFU.EX2 R198, R134 ;  /* 0x0000008600c67308 */ /* 0x0002640000000800 */
[C---:B------:R-:W-:Y:S01]  /*119c0*/  HMMA.16816.F32.BF16 R72, R136.reuse, R150, R72 ;  /* 0x000000968848723c */ /* 0x040fe20000041848 */
[----:B------:R-:W2:Y:S07]  /*119d0*/  LDSM.16.MT88.4 R148, [R219+0x7100] ;  /* 0x00710000db94783b */ /* 0x000eae0000004200 */
[C---:B---3--:R-:W-:Y:S08]  /*119e0*/  HMMA.16816.F32.BF16 R76, R136.reuse, R140, R76 ;  /* 0x0000008c884c723c */ /* 0x048ff0000004184c */
[C---:B------:R-:W-:Y:S01]  /*119f0*/  HMMA.16816.F32.BF16 R80, R136.reuse, R142, R80 ;  /* 0x0000008e8850723c */ /* 0x040fe20000041850 */
[----:B------:R-:W3:Y:S03]  /*11a00*/  LDSM.16.MT88.4 R140, [R217+0xa100] ;  /* 0x00a10000d98c783b */ /* 0x000ee60000004200 */
[--C-:B-1----:R-:W-:Y:S04]  /*11a10*/  FFMA.FTZ R134, R162, c[0x0][0x2d0], -R194.reuse ;  /* 0x0000b400a2867a23 */ /* 0x102fe800000108c2 */
[C---:B--2---:R-:W-:Y:S01]  /*11a20*/  HMMA.16816.F32.BF16 R84, R136.reuse, R144, R84 ;  /* 0x000000908854723c */ /* 0x044fe20000041854 */
[----:B------:R-:W2:Y:S01]  /*11a30*/  LDL.LU R162, [R1+0xc] ;  /* 0x00000c0001a27983 */ /* 0x000ea20000300800 */
[----:B------:R1:W-:Y:S06]  /*11a40*/  MUFU.EX2 R209, R134 ;  /* 0x0000008600d17308 */ /* 0x0003ec0000000800 */
[C---:B------:R-:W-:Y:S01]  /*11a50*/  HMMA.16816.F32.BF16 R88, R136.reuse, R146, R88 ;  /* 0x000000928858723c */ /* 0x040fe20000041858 */
[----:B------:R-:W3:Y:S07]  /*11a60*/  LDSM.16.MT88.4 R144, [R218+0xa100] ;  /* 0x00a10000da90783b */ /* 0x000eee0000004200 */
[C---:B------:R-:W-:Y:S08]  /*11a70*/  HMMA.16816.F32.BF16 R92, R136.reuse, R148, R92 ;  /* 0x00000094885c723c */ /* 0x040ff0000004185c */
[C---:B------:R-:W-:Y:S01]  /*11a80*/  HMMA.16816.F32.BF16 R96, R136.reuse, R150, R96 ;  /* 0x000000968860723c */ /* 0x040fe20000041860 */
[----:B------:R-:W3:Y:S03]  /*11a90*/  LDSM.16.MT88.4 R148, [R220+0xa100] ;  /* 0x00a10000dc94783b */ /* 0x000ee60000004200 */
[--C-:B-1----:R-:W-:Y:S01]  /*11aa0*/  FFMA.FTZ R134, R161, c[0x0][0x2d0], -R194.reuse ;  /* 0x0000b400a1867a23 */ /* 0x102fe200000108c2 */
[----:B------:R-:W-:Y:S02]  /*11ab0*/  MOV R161, R159 ;  /* 0x0000009f00a17202 */ /* 0x000fe40000000f00 */
[----:B------:R-:W-:Y:S01]  /*11ac0*/  MOV R159, R157 ;  /* 0x0000009d009f7202 */ /* 0x000fe20000000f00 */
[----:B------:R1:W-:Y:S01]  /*11ad0*/  MUFU.EX2 R208, R134 ;  /* 0x0000008600d07308 */ /* 0x0003e20000000800 */
[C---:B---3--:R-:W-:Y:S03]  /*11ae0*/  HMMA.16816.F32.BF16 R100, R136.reuse, R140, R100 ;  /* 0x0000008c8864723c */ /* 0x048fe60000041864 */
[----:B------:R-:W-:Y:S02]  /*11af0*/  MOV R157, R192 ;  /* 0x000000c0009d7202 */ /* 0x000fe40000000f00 */
[----:B------:R-:W-:Y:S03]  /*11b00*/  MOV R173, R161 ;  /* 0x000000a100ad7202 */ /* 0x000fe60000000f00 */
[C---:B------:R-:W-:Y:S01]  /*11b10*/  HMMA.16816.F32.BF16 R104, R136.reuse, R142, R104 ;  /* 0x0000008e8868723c */ /* 0x040fe20000041868 */
[----:B------:R-:W3:Y:S07]  /*11b20*/  LDSM.16.MT88.4 R140, [R219+0xa100] ;  /* 0x00a10000db8c783b */ /* 0x000eee0000004200 */
[C---:B------:R-:W-:Y:S04]  /*11b30*/  HMMA.16816.F32.BF16 R108, R136.reuse, R144, R108 ;  /* 0x00000090886c723c */ /* 0x040fe8000004186c */
[--C-:B-1----:R-:W-:Y:S04]  /*11b40*/  FFMA.FTZ R134, R152, c[0x0][0x2d0], -R3.reuse ;  /* 0x0000b40098867a23 */ /* 0x102fe80000010803 */
[C---:B------:R-:W-:Y:S01]  /*11b50*/  HMMA.16816.F32.BF16 R112, R136.reuse, R146, R112 ;  /* 0x000000928870723c */ /* 0x040fe20000041870 */
[----:B------:R-:W1:Y:S03]  /*11b60*/  LDSM.16.MT88.4 R144, [R217+0x1900] ;  /* 0x00190000d990783b */ /* 0x000e660000004200 */
[----:B------:R-:W-:Y:S02]  /*11b70*/  MOV R152, R193 ;  /* 0x000000c100987202 */ /* 0x000fe40000000f00 */
[----:B------:R3:W-:Y:S02]  /*11b80*/  MUFU.EX2 R193, R134 ;  /* 0x0000008600c17308 */ /* 0x0007e40000000800 */
[C---:B------:R-:W-:Y:S08]  /*11b90*/  HMMA.16816.F32.BF16 R116, R136.reuse, R148, R116 ;  /* 0x000000948874723c */ /* 0x040ff00000041874 */
[C---:B------:R-:W-:Y:S01]  /*11ba0*/  HMMA.16816.F32.BF16 R120, R136.reuse, R150, R120 ;  /* 0x000000968878723c */ /* 0x040fe20000041878 */
[----:B------:R-:W1:Y:S07]  /*11bb0*/  LDSM.16.MT88.4 R148, [R218+0x1900] ;  /* 0x00190000da94783b */ /* 0x000e6e0000004200 */
[C---:B---3--:R-:W-:Y:S04]  /*11bc0*/  HMMA.16816.F32.BF16 R124, R136.reuse, R140, R124 ;  /* 0x0000008c887c723c */ /* 0x048fe8000004187c */
[--C-:B------:R-:W-:Y:S01]  /*11bd0*/  FFMA.FTZ R134, R160, c[0x0][0x2d0], -R3.reuse ;  /* 0x0000b400a0867a23 */ /* 0x100fe20000010803 */
[----:B------:R-:W-:Y:S03]  /*11be0*/  MOV R160, R158 ;  /* 0x0000009e00a07202 */ /* 0x000fe60000000f00 */
[----:B------:R-:W-:Y:S01]  /*11bf0*/  HMMA.16816.F32.BF16 R128, R136, R142, R128 ;  /* 0x0000008e8880723c */ /* 0x000fe20000041880 */
[----:B------:R-:W3:Y:S01]  /*11c00*/  LDSM.16.MT88.4 R140, [R220+0x1900] ;  /* 0x00190000dc8c783b */ /* 0x000ee20000004200 */
[----:B------:R1:W-:Y:S02]  /*11c10*/  MUFU.EX2 R192, R134 ;  /* 0x0000008600c07308 */ /* 0x0003e40000000800 */
[----:B------:R-:W-:Y:S02]  /*11c20*/  MOV R158, R155 ;  /* 0x0000009b009e7202 */ /* 0x000fe40000000f00 */
[----:B------:R-:W-:Y:S02]  /*11c30*/  MOV R175, R160 ;  /* 0x000000a000af7202 */ /* 0x000fe40000000f00 */
[----:B------:R-:W-:Y:S04]  /*11c40*/  F2FP.BF16.PACK_AB R136, R252, R180 ;  /* 0x000000b4fc88723e */ /* 0x000fe800000010ff */
[----:B------:R-:W-:Y:S02]  /*11c50*/  F2FP.BF16.PACK_AB R137, R201, R200 ;  /* 0x000000c8c989723e */ /* 0x000fe400000010ff */
[----:B------:R-:W-:Y:S02]  /*11c60*/  F2FP.BF16.PACK_AB R138, R214, R215 ;  /* 0x000000d7d68a723e */ /* 0x000fe400000010ff */
[----:B------:R-:W-:Y:S02]  /*11c70*/  F2FP.BF16.PACK_AB R139, R198, R199 ;  /* 0x000000c7c68b723e */ /* 0x000fe400000010ff */
[----:B------:R-:W-:Y:S02]  /*11c80*/  MOV R160, R159 ;  /* 0x0000009f00a07202 */ /* 0x000fe40000000f00 */
[----:B------:R-:W-:Y:S03]  /*11c90*/  MOV R161, R158 ;  /* 0x0000009e00a17202 */ /* 0x000fe60000000f00 */
[C---:B-1----:R-:W-:Y:S03]  /*11ca0*/  HMMA.16816.F32.BF16 R4, R136.reuse, R144, R4 ;  /* 0x000000908804723c */ /* 0x042fe60000041804 */
[--C-:B------:R-:W-:Y:S01]  /*11cb0*/  FFMA.FTZ R134, R154, c[0x0][0x2d0], -R194.reuse ;  /* 0x0000b4009a867a23 */ /* 0x100fe200000108c2 */
[----:B------:R-:W-:Y:S03]  /*11cc0*/  MOV R181, R161 ;  /* 0x000000a100b57202 */ /* 0x000fe60000000f00 */
[----:B------:R1:W-:Y:S01]  /*11cd0*/  MUFU.EX2 R205, R134 ;  /* 0x0000008600cd7308 */ /* 0x0003e20000000800 */
[C---:B------:R-:W-:Y:S01]  /*11ce0*/  HMMA.16816.F32.BF16 R8, R136.reuse, R146, R8 ;  /* 0x000000928808723c */ /* 0x040fe20000041808 */
[----:B------:R-:W3:Y:S07]  /*11cf0*/  LDSM.16.MT88.4 R144, [R219+0x1900] ;  /* 0x00190000db90783b */ /* 0x000eee0000004200 */
[C---:B------:R-:W-:Y:S08]  /*11d00*/  HMMA.16816.F32.BF16 R12, R136.reuse, R148, R12 ;  /* 0x00000094880c723c */ /* 0x040ff0000004180c */
[C---:B------:R-:W-:Y:S01]  /*11d10*/  HMMA.16816.F32.BF16 R16, R136.reuse, R150, R16 ;  /* 0x000000968810723c */ /* 0x040fe20000041810 */
[----:B------:R-:W3:Y:S03]  /*11d20*/  LDSM.16.MT88.4 R148, [R217+0x4900] ;  /* 0x00490000d994783b */ /* 0x000ee60000004200 */
[--C-:B-1----:R-:W-:Y:S04]  /*11d30*/  FFMA.FTZ R134, R153, c[0x0][0x2d0], -R194.reuse ;  /* 0x0000b40099867a23 */ /* 0x102fe800000108c2 */
[C---:B---3--:R-:W-:Y:S01]  /*11d40*/  HMMA.16816.F32.BF16 R20, R136.reuse, R140, R20 ;  /* 0x0000008c8814723c */ /* 0x048fe20000041814 */
[----:B------:R1:W-:Y:S07]  /*11d50*/  MUFU.EX2 R202, R134 ;  /* 0x0000008600ca7308 */ /* 0x0003ee0000000800 */
[C---:B------:R-:W-:Y:S01]  /*11d60*/  HMMA.16816.F32.BF16 R24, R136.reuse, R142, R24 ;  /* 0x0000008e8818723c */ /* 0x040fe20000041818 */
[----:B------:R-:W3:Y:S07]  /*11d70*/  LDSM.16.MT88.4 R140, [R218+0x4900] ;  /* 0x00490000da8c783b */ /* 0x000eee0000004200 */
[C---:B------:R-:W-:Y:S08]  /*11d80*/  HMMA.16816.F32.BF16 R28, R136.reuse, R144, R28 ;  /* 0x00000090881c723c */ /* 0x040ff0000004181c */
[C---:B------:R-:W-:Y:S01]  /*11d90*/  HMMA.16816.F32.BF16 R32, R136.reuse, R146, R32 ;  /* 0x000000928820723c */ /* 0x040fe20000041820 */
[----:B------:R-:W4:Y:S03]  /*11da0*/  LDSM.16.MT88.4 R144, [R220+0x4900] ;  /* 0x00490000dc90783b */ /* 0x000f260000004200 */
[--C-:B-1----:R-:W-:Y:S04]  /*11db0*/  FFMA.FTZ R134, R191, c[0x0][0x2d0], -R3.reuse ;  /* 0x0000b400bf867a23 */ /* 0x102fe80000010803 */
[C---:B------:R-:W-:Y:S01]  /*11dc0*/  HMMA.16816.F32.BF16 R36, R136.reuse, R148, R36 ;  /* 0x000000948824723c */ /* 0x040fe20000041824 */
[----:B------:R1:W-:Y:S07]  /*11dd0*/  MUFU.EX2 R191, R134 ;  /* 0x0000008600bf7308 */ /* 0x0003ee0000000800 */
[C---:B------:R-:W-:Y:S01]  /*11de0*/  HMMA.16816.F32.BF16 R40, R136.reuse, R150, R40 ;  /* 0x000000968828723c */ /* 0x040fe20000041828 */
[----:B------:R-:W4:Y:S07]  /*11df0*/  LDSM.16.MT88.4 R148, [R219+0x4900] ;  /* 0x00490000db94783b */ /* 0x000f2e0000004200 */
[C---:B---3--:R-:W-:Y:S08]  /*11e00*/  HMMA.16816.F32.BF16 R44, R136.reuse, R140, R44 ;  /* 0x0000008c882c723c */ /* 0x048ff0000004182c */
[C---:B------:R-:W-:Y:S01]  /*11e10*/  HMMA.16816.F32.BF16 R48, R136.reuse, R142, R48 ;  /* 0x0000008e8830723c */ /* 0x040fe20000041830 */
[----:B------:R-:W3:Y:S03]  /*11e20*/  LDSM.16.MT88.4 R140, [R217+0x7900] ;  /* 0x00790000d98c783b */ /* 0x000ee60000004200 */
[----:B-1----:R-:W-:Y:S04]  /*11e30*/  FFMA.FTZ R134, R190, c[0x0][0x2d0], -R3 ;  /* 0x0000b400be867a23 */ /* 0x002fe80000010803 */
[----:B------:R1:W-:Y:S01]  /*11e40*/  MUFU.EX2 R190, R134 ;  /* 0x0000008600be7308 */ /* 0x0003e20000000800 */
[C---:B----4-:R-:W-:Y:S08]  /*11e50*/  HMMA.16816.F32.BF16 R52, R136.reuse, R144, R52 ;  /* 0x000000908834723c */ /* 0x050ff00000041834 */
[C---:B------:R-:W-:Y:S01]  /*11e60*/  HMMA.16816.F32.BF16 R56, R136.reuse, R146, R56 ;  /* 0x000000928838723c */ /* 0x040fe20000041838 */
[----:B------:R-:W4:Y:S03]  /*11e70*/  LDSM.16.MT88.4 R144, [R218+0x7900] ;  /* 0x00790000da90783b */ /* 0x000f260000004200 */
[----:B------:R-:W-:Y:S01]  /*11e80*/  FFMA.FTZ R2, R2, R163, R189 ;  /* 0x000000a302027223 */ /* 0x000fe200000100bd */
[----:B------:R-:W-:Y:S03]  /*11e90*/  MOV R163, R156 ;  /* 0x0000009c00a37202 */ /* 0x000fe60000000f00 */
[C---:B------:R-:W-:Y:S04]  /*11ea0*/  HMMA.16816.F32.BF16 R60, R136.reuse, R148, R60 ;  /* 0x00000094883c723c */ /* 0x040fe8000004183c */
[--C-:B-1----:R-:W-:Y:S04]  /*11eb0*/  FFMA.FTZ R134, R152, c[0x0][0x2d0], -R194.reuse ;  /* 0x0000b40098867a23 */ /* 0x102fe800000108c2 */
[C---:B------:R-:W-:Y:S01]  /*11ec0*/  HMMA.16816.F32.BF16 R64, R136.reuse, R150, R64 ;  /* 0x000000968840723c */ /* 0x040fe20000041840 */
[----:B------:R-:W1:Y:S01]  /*11ed0*/  LDSM.16.MT88.4 R148, [R220+0x7900] ;  /* 0x00790000dc94783b */ /* 0x000e620000004200 */
[----:B------:R-:W-:Y:S02]  /*11ee0*/  MUFU.EX2 R197, R134 ;  /* 0x0000008600c57308 */ /* 0x000fe40000000800 */
[----:B------:R-:W-:Y:S04]  /*11ef0*/  FFMA.FTZ R194, R196, c[0x0][0x2d0], -R194 ;  /* 0x0000b400c4c27a23 */ /* 0x000fe800000108c2 */
[C---:B---3--:R-:W-:Y:S01]  /*11f00*/  HMMA.16816.F32.BF16 R68, R136.reuse, R140, R68 ;  /* 0x0000008c8844723c */ /* 0x048fe20000041844 */
[----:B------:R-:W-:Y:S03]  /*11f10*/  LDSM.16.MT88.4 R152, [R220+0x2100] ;  /* 0x00210000dc98783b */ /* 0x000fe60000004200 */
[----:B------:R-:W-:Y:S04]  /*11f20*/  MUFU.EX2 R194, R194 ;  /* 0x000000c200c27308 */ /* 0x000fe80000000800 */
[C---:B------:R-:W-:Y:S01]  /*11f30*/  HMMA.16816.F32.BF16 R72, R136.reuse, R142, R72 ;  /* 0x0000008e8848723c */ /* 0x040fe20000041848 */
[----:B------:R-:W3:Y:S05]  /*11f40*/  LDSM.16.MT88.4 R140, [R219+0x7900] ;  /* 0x00790000db8c783b */ /* 0x000eea0000004200 */
[----:B------:R-:W3:Y:S02]  /*11f50*/  MUFU.EX2 R196, R135 ;  /* 0x0000008700c47308 */ /* 0x000ee40000000800 */
[C---:B----4-:R-:W-:Y:S08]  /*11f60*/  HMMA.16816.F32.BF16 R76, R136.reuse, R144, R76 ;  /* 0x00000090884c723c */ /* 0x050ff0000004184c */
[C---:B------:R-:W-:Y:S01]  /*11f70*/  HMMA.16816.F32.BF16 R80, R136.reuse, R146, R80 ;  /* 0x000000928850723c */ /* 0x040fe20000041850 */
[----:B------:R-:W4:Y:S01]  /*11f80*/  LDSM.16.MT88.4 R144, [R217+0xa900] ;  /* 0x00a90000d990783b */ /* 0x000f220000004200 */
[----:B------:R3:W-:Y:S06]  /*11f90*/  MUFU.EX2 R135, R184 ;  /* 0x000000b800877308 */ /* 0x0007ec0000000800 */
[C---:B-1----:R-:W-:Y:S08]  /*11fa0*/  HMMA.16816.F32.BF16 R84, R136.reuse, R148, R84 ;  /* 0x000000948854723c */ /* 0x042ff00000041854 */
[C---:B------:R-:W-:Y:S01]  /*11fb0*/  HMMA.16816.F32.BF16 R88, R136.reuse, R150, R88 ;  /* 0x000000968858723c */ /* 0x040fe20000041858 */
[----:B------:R-:W1:Y:S07]  /*11fc0*/  LDSM.16.MT88.4 R148, [R218+0xa900] ;  /* 0x00a90000da94783b */ /* 0x000e6e0000004200 */
[C---:B---3--:R-:W-:Y:S04]  /*11fd0*/  HMMA.16816.F32.BF16 R92, R136.reuse, R140, R92 ;  /* 0x0000008c885c723c */ /* 0x048fe8000004185c */
[----:B------:R-:W-:Y:S04]  /*11fe0*/  F2FP.BF16.PACK_AB R184, R196, R197 ;  /* 0x000000c5c4b8723e */ /* 0x000fe800000010ff */
[C---:B------:R-:W-:Y:S01]  /*11ff0*/  HMMA.16816.F32.BF16 R96, R136.reuse, R142, R96 ;  /* 0x0000008e8860723c */ /* 0x040fe20000041860 */
[----:B------:R-:W3:Y:S03]  /*12000*/  LDSM.16.MT88.4 R140, [R220+0xa900] ;  /* 0x00a90000dc8c783b */ /* 0x000ee60000004200 */
[----:B--2---:R-:W-:Y:S01]  /*12010*/  FFMA.FTZ R168, R0, R162, R186 ;  /* 0x000000a200a87223 */ /* 0x004fe200000100ba */
[----:B------:R-:W-:Y:S01]  /*12020*/  MOV R162, R157 ;  /* 0x0000009d00a27202 */ /* 0x000fe20000000f00 */
[--C-:B------:R-:W-:Y:S01]  /*12030*/  FFMA.FTZ R0, R163, c[0x0][0x2d0], -R3.reuse ;  /* 0x0000b400a3007a23 */ /* 0x100fe20000010803 */
[----:B------:R-:W-:Y:S01]  /*12040*/  F2FP.BF16.PACK_AB R186, R194, R195 ;  /* 0x000000c3c2ba723e */ /* 0x000fe200000010ff */
[C---:B----4-:R-:W-:Y:S01]  /*12050*/  HMMA.16816.F32.BF16 R100, R136.reuse, R144, R100 ;  /* 0x000000908864723c */ /* 0x050fe20000041864 */
[----:B------:R-:W-:Y:S01]  /*12060*/  LDSM.16.MT88.4 R156, [R218+0x5100] ;  /* 0x00510000da9c783b */ /* 0x000fe20000004200 */
[----:B------:R2:W-:Y:S02]  /*12070*/  MUFU.EX2 R189, R0 ;  /* 0x0000000000bd7308 */ /* 0x0005e40000000800 */
[----:B------:R-:W-:Y:S04]  /*12080*/  MOV R172, R162 ;  /* 0x000000a200ac7202 */ /* 0x000fe80000000f00 */
[C---:B------:R-:W-:Y:S01]  /*12090*/  HMMA.16816.F32.BF16 R104, R136.reuse, R146, R104 ;  /* 0x000000928868723c */ /* 0x040fe20000041868 */
[----:B------:R-:W4:Y:S07]  /*120a0*/  LDSM.16.MT88.4 R144, [R219+0xa900] ;  /* 0x00a90000db90783b */ /* 0x000f2e0000004200 */
[C---:B-1----:R-:W-:Y:S08]  /*120b0*/  HMMA.16816.F32.BF16 R108, R136.reuse, R148, R108 ;  /* 0x00000094886c723c */ /* 0x042ff0000004186c */
[C---:B------:R-:W-:Y:S01]  /*120c0*/  HMMA.16816.F32.BF16 R112, R136.reuse, R150, R112 ;  /* 0x000000968870723c */ /* 0x040fe20000041870 */
[----:B------:R-:W1:Y:S03]  /*120d0*/  LDSM.16.MT88.4 R148, [R217+0x2100] ;  /* 0x00210000d994783b */ /* 0x000e660000004200 */
[--C-:B--2---:R-:W-:Y:S02]  /*120e0*/  FFMA.FTZ R0, R188, c[0x0][0x2d0], -R3.reuse ;  /* 0x0000b400bc007a23 */ /* 0x104fe40000010803 */
[----:B------:R-:W-:Y:S02]  /*120f0*/  FFMA.FTZ R3, R185, c[0x0][0x2d0], -R3 ;  /* 0x0000b400b9037a23 */ /* 0x000fe40000010803 */
[C---:B---3--:R-:W-:Y:S01]  /*12100*/  HMMA.16816.F32.BF16 R116, R136.reuse, R140, R116 ;  /* 0x0000008c8874723c */ /* 0x048fe20000041874 */
[----:B------:R2:W3:Y:S07]  /*12110*/  MUFU.EX2 R188, R0 ;  /* 0x0000000000bc7308 */ /* 0x0004ee0000000800 */
[C---:B------:R-:W-:Y:S01]  /*12120*/  HMMA.16816.F32.BF16 R120, R136.reuse, R142, R120 ;  /* 0x0000008e8878723c */ /* 0x040fe20000041878 */
[----:B------:R-:W1:Y:S02]  /*12130*/  LDSM.16.MT88.4 R140, [R218+0x2100] ;  /* 0x00210000da8c783b */ /* 0x000e640000004200 */
[----:B------:R1:W1:Y:S05]  /*12140*/  MUFU.EX2 R134, R3 ;  /* 0x0000000300867308 */ /* 0x00026a0000000800 */
[C---:B----4-:R-:W-:Y:S08]  /*12150*/  HMMA.16816.F32.BF16 R124, R136.reuse, R144, R124 ;  /* 0x00000090887c723c */ /* 0x050ff0000004187c */
[----:B------:R-:W-:Y:S01]  /*12160*/  HMMA.16816.F32.BF16 R128, R136, R146, R128 ;  /* 0x000000928880723c */ /* 0x000fe20000041880 */
[----:B------:R-:W4:Y:S03]  /*12170*/  LDSM.16.MT88.4 R144, [R219+0x2100] ;  /* 0x00210000db90783b */ /* 0x000f260000004200 */
[----:B--2---:R-:W-:Y:S01]  /*12180*/  FADD.FTZ R0, R160, R2 ;  /* 0x00000002a0007221 */ /* 0x004fe20000010000 */
[----:B---3--:R-:W-:Y:S01]  /*12190*/  F2FP.BF16.PACK_AB R185, R188, R189 ;  /* 0x000000bdbcb9723e */ /* 0x008fe200000010ff */
[----:B------:R-:W-:Y:S01]  /*121a0*/  FADD.FTZ R2, R175, R168 ;  /* 0x000000a8af027221 */ /* 0x000fe20000010000 */
[----:B------:R-:W-:Y:S01]  /*121b0*/  F2FP.BF16.PACK_AB R136, R208, R209 ;  /* 0x000000d1d088723e */ /* 0x000fe200000010ff */
[----:B------:R-:W-:Y:S01]  /*121c0*/  FADD.FTZ R0, R173, R0 ;  /* 0x00000000ad007221 */ /* 0x000fe20000010000 */
[----:B------:R-:W-:Y:S01]  /*121d0*/  F2FP.BF16.PACK_AB R137, R192, R193 ;  /* 0x000000c1c089723e */ /* 0x000fe200000010ff */
[----:B------:R-:W-:Y:S02]  /*121e0*/  LDSM.16.MT88.4 R160, [R220+0x2900] ;  /* 0x00290000dca0783b */ /* 0x000fe40000004200 */
[----:B------:R-:W-:Y:S01]  /*121f0*/  F2FP.BF16.PACK_AB R138, R202, R205 ;  /* 0x000000cdca8a723e */ /* 0x000fe200000010ff */
[----:B------:R-:W-:Y:S01]  /*12200*/  FADD.FTZ R0, R172, R0 ;  /* 0x00000000ac007221 */ /* 0x000fe20000010000 */
[----:B------:R-:W-:Y:S01]  /*12210*/  F2FP.BF16.PACK_AB R139, R190, R191 ;  /* 0x000000bfbe8b723e */ /* 0x000fe200000010ff */
[----:B------:R-:W-:Y:S01]  /*12220*/  FADD.FTZ R2, R187, R2 ;  /* 0x00000002bb027221 */ /* 0x000fe20000010000 */
[----:B------:R-:W-:Y:S02]  /*12230*/  MOV R168, R174 ;  /* 0x000000ae00a87202 */ /* 0x000fe40000000f00 */
[----:B------:R-:W-:Y:S01]  /*12240*/  LDSM.16.MT88.4 R172, [R217+0x5900] ;  /* 0x00590000d9ac783b */ /* 0x000fe20000004200 */
[----:B-1----:R-:W-:Y:S01]  /*12250*/  FADD.FTZ R3, R181, R2 ;  /* 0x00000002b5037221 */ /* 0x002fe20000010000 */
[----:B------:R-:W-:Y:S01]  /*12260*/  F2FP.BF16.PACK_AB R187, R134, R135 ;  /* 0x0000008786bb723e */ /* 0x000fe200000010ff */
[C---:B------:R-:W-:Y:S03]  /*12270*/  HMMA.16816.F32.BF16 R4, R136.reuse, R148, R4 ;  /* 0x000000948804723c */ /* 0x040fe60000041804 */
[----:B------:R-:W-:Y:S01]  /*12280*/  FADD.FTZ R2, R169, R0 ;  /* 0x00000000a9027221 */ /* 0x000fe20000010000 */
[----:B------:R-:W-:Y:S02]  /*12290*/  MOV R0, R180 ;  /* 0x000000b400007202 */ /* 0x000fe40000000f00 */
[----:B------:R-:W-:Y:S02]  /*122a0*/  LDSM.16.MT88.4 R180, [R218+0x5900] ;  /* 0x00590000dab4783b */ /* 0x000fe40000004200 */
[C---:B------:R-:W-:Y:S06]  /*122b0*/  HMMA.16816.F32.BF16 R8, R136.reuse, R150, R8 ;  /* 0x000000968808723c */ /* 0x040fec0000041808 */
[----:B------:R-:W1:Y:S02]  /*122c0*/  LDSM.16.MT88.4 R148, [R217+0x5100] ;  /* 0x00510000d994783b */ /* 0x000e640000004200 */
[C---:B------:R-:W-:Y:S08]  /*122d0*/  HMMA.16816.F32.BF16 R12, R136.reuse, R140, R12 ;  /* 0x0000008c880c723c */ /* 0x040ff0000004180c */
[C---:B------:R-:W-:Y:S01]  /*122e0*/  HMMA.16816.F32.BF16 R16, R136.reuse, R142, R16 ;  /* 0x0000008e8810723c */ /* 0x040fe20000041810 */
[----:B------:R-:W2:Y:S07]  /*122f0*/  LDSM.16.MT88.4 R140, [R220+0x5100] ;  /* 0x00510000dc8c783b */ /* 0x000eae0000004200 */
[C---:B------:R-:W-:Y:S08]  /*12300*/  HMMA.16816.F32.BF16 R20, R136.reuse, R152, R20 ;  /* 0x000000988814723c */ /* 0x040ff00000041814 */
        /* <DEDUP_REMOVED lines=8> */
[C---:B------:R-:W-:Y:S08]  /*12390*/  HMMA.16816.F32.BF16 R44, R136.reuse, R156, R44 ;  /* 0x0000009c882c723c */ /* 0x040ff0000004182c */
[C---:B------:R-:W-:Y:S01]  /*123a0*/  HMMA.16816.F32.BF16 R48, R136.reuse, R158, R48 ;  /* 0x0000009e8830723c */ /* 0x040fe20000041830 */
[----:B------:R-:W1:Y:S07]  /*123b0*/  LDSM.16.MT88.4 R156, [R220+0x8100] ;  /* 0x00810000dc9c783b */ /* 0x000e6e0000004200 */
[C---:B--2---:R-:W-:Y:S08]  /*123c0*/  HMMA.16816.F32.BF16 R52, R136.reuse, R140, R52 ;  /* 0x0000008c8834723c */ /* 0x044ff00000041834 */
[C---:B------:R-:W-:Y:S01]  /*123d0*/  HMMA.16816.F32.BF16 R56, R136.reuse, R142, R56 ;  /* 0x0000008e8838723c */ /* 0x040fe20000041838 */
[----:B------:R-:W2:Y:S07]  /*123e0*/  LDSM.16.MT88.4 R140, [R219+0x8100] ;  /* 0x00810000db8c783b */ /* 0x000eae0000004200 */
[C---:B---3--:R-:W-:Y:S08]  /*123f0*/  HMMA.16816.F32.BF16 R60, R136.reuse, R152, R60 ;  /* 0x00000098883c723c */ /* 0x048ff0000004183c */
[C---:B------:R-:W-:Y:S01]  /*12400*/  HMMA.16816.F32.BF16 R64, R136.reuse, R154, R64 ;  /* 0x0000009a8840723c */ /* 0x040fe20000041840 */
[----:B------:R-:W-:Y:S07]  /*12410*/  LDSM.16.MT88.4 R152, [R218+0xb100] ;  /* 0x00b10000da98783b */ /* 0x000fee0000004200 */
[C---:B----4-:R-:W-:Y:S08]  /*12420*/  HMMA.16816.F32.BF16 R68, R136.reuse, R144, R68 ;  /* 0x000000908844723c */ /* 0x050ff00000041844 */
        /* <DEDUP_REMOVED lines=11> */
[C---:B---3--:R-:W-:Y:S08]  /*124e0*/  HMMA.16816.F32.BF16 R100, R136.reuse, R144, R100 ;  /* 0x000000908864723c */ /* 0x048ff00000041864 */
[C---:B------:R-:W-:Y:S08]  /*124f0*/  HMMA.16816.F32.BF16 R104, R136.reuse, R146, R104 ;  /* 0x000000928868723c */ /* 0x040ff00000041868 */
[C---:B------:R-:W-:Y:S08]  /*12500*/  HMMA.16816.F32.BF16 R108, R136.reuse, R152, R108 ;  /* 0x00000098886c723c */ /* 0x040ff0000004186c */
[C---:B------:R-:W-:Y:S01]  /*12510*/  HMMA.16816.F32.BF16 R112, R136.reuse, R154, R112 ;  /* 0x0000009a8870723c */ /* 0x040fe20000041870 */
[----:B------:R-:W3:Y:S07]  /*12520*/  LDSM.16.MT88.4 R152, [R218+0x2900] ;  /* 0x00290000da98783b */ /* 0x000eee0000004200 */
[C---:B-1----:R-:W-:Y:S08]  /*12530*/  HMMA.16816.F32.BF16 R116, R136.reuse, R148, R116 ;  /* 0x000000948874723c */ /* 0x042ff00000041874 */
[C---:B------:R-:W-:Y:S08]  /*12540*/  HMMA.16816.F32.BF16 R120, R136.reuse, R150, R120 ;  /* 0x000000968878723c */ /* 0x040ff00000041878 */
[C---:B----4-:R-:W-:Y:S08]  /*12550*/  HMMA.16816.F32.BF16 R124, R136.reuse, R156, R124 ;  /* 0x0000009c887c723c */ /* 0x050ff0000004187c */
[----:B------:R-:W-:Y:S08]  /*12560*/  HMMA.16816.F32.BF16 R128, R136, R158, R128 ;  /* 0x0000009e8880723c */ /* 0x000ff00000041880 */
[C---:B--2---:R-:W-:Y:S01]  /*12570*/  HMMA.16816.F32.BF16 R136, R184.reuse, R140, R4 ;  /* 0x0000008cb888723c */ /* 0x044fe20000041804 */
[----:B------:R-:W1:Y:S07]  /*12580*/  LDSM.16.MT88.4 R4, [R220+0x5900] ;  /* 0x00590000dc04783b */ /* 0x000e6e0000004200 */
[C---:B------:R-:W-:Y:S01]  /*12590*/  HMMA.16816.F32.BF16 R140, R184.reuse, R142, R8 ;  /* 0x0000008eb88c723c */ /* 0x040fe20000041808 */
[----:B------:R-:W2:Y:S07]  /*125a0*/  LDSM.16.MT88.4 R8, [R219+0x5900] ;  /* 0x00590000db08783b */ /* 0x000eae0000004200 */
[C---:B---3--:R-:W-:Y:S01]  /*125b0*/  HMMA.16816.F32.BF16 R144, R184.reuse, R152, R12 ;  /* 0x00000098b890723c */ /* 0x048fe2000004180c */
        /* <DEDUP_REMOVED lines=9> */
[C---:B------:R-:W-:Y:S07]  /*12650*/  HMMA.16816.F32.BF16 R164, R184.reuse, R166, R32 ;  /* 0x000000a6b8a4723c */ /* 0x040fee0000041820 */
[----:B------:R-:W-:Y:S02]  /*12660*/  MOV R34, R168 ;  /* 0x000000a800227202 */ /* 0x000fe40000000f00 */
[----:B------:R-:W-:Y:S03]  /*12670*/  MOV R33, R171 ;  /* 0x000000ab00217202 */ /* 0x000fe60000000f00 */
[----:B------:R-:W-:Y:S02]  /*12680*/  MOV R32, R170 ;  /* 0x000000aa00207202 */ /* 0x000fe40000000f00 */
[C---:B------:R-:W-:Y:S03]  /*12690*/  HMMA.16816.F32.BF16 R168, R184.reuse, R172, R36 ;  /* 0x000000acb8a8723c */ /* 0x040fe60000041824 */
[----:B------:R-:W-:Y:S01]  /*126a0*/  MOV R35, R0 ;  /* 0x0000000000237202 */ /* 0x000fe20000000f00 */
[----:B------:R-:W-:Y:S03]  /*126b0*/  FADD.FTZ R0, R213, R3 ;  /* 0x00000003d5007221 */ /* 0x000fe60000010000 */
[----:B------:R-:W-:Y:S01]  /*126c0*/  MOV R36, R179 ;  /* 0x000000b300247202 */ /* 0x000fe20000000f00 */
[C---:B------:R-:W-:Y:S04]  /*126d0*/  HMMA.16816.F32.BF16 R172, R184.reuse, R174, R40 ;  /* 0x000000aeb8ac723c */ /* 0x040fe80000041828 */
[----:B------:R-:W-:Y:S01]  /*126e0*/  MOV R37, R178 ;  /* 0x000000b200257202 */ /* 0x000fe20000000f00 */
[----:B------:R-:W-:Y:S01]  /*126f0*/  FADD.FTZ R2, R36, R2 ;  /* 0x0000000224027221 */ /* 0x000fe20000010000 */
[----:B------:R-:W-:Y:S01]  /*12700*/  MOV R38, R177 ;  /* 0x000000b100267202 */ /* 0x000fe20000000f00 */
[----:B------:R-:W-:Y:S01]  /*12710*/  FADD.FTZ R0, R212, R0 ;  /* 0x00000000d4007221 */ /* 0x000fe20000010000 */
[----:B------:R-:W-:Y:S01]  /*12720*/  MOV R39, R176 ;  /* 0x000000b000277202 */ /* 0x000fe20000000f00 */
        /* <DEDUP_REMOVED lines=42> */
[----:B------:R-:W-:Y:S04]  /*129d0*/  FADD.FTZ R0, R191, R0 ;  /* 0x00000000bf007221 */ /* 0x000fe80000010000 */
        /* <DEDUP_REMOVED lines=11> */
[----:B------:R-:W-:Y:S01]  /*12a90*/  FADD.FTZ R0, R135, R3 ;  /* 0x0000000387007221 */ /* 0x000fe20000010000 */
[----:B------:R-:W-:Y:S01]  /*12aa0*/  MOV R135, R132 ;  /* 0x0000008400877202 */ /* 0x000fe20000000f00 */
[C---:B------:R-:W-:Y:S01]  /*12ab0*/  HMMA.16816.F32.BF16 R112, R184.reuse, R6, R112 ;  /* 0x00000006b870723c */ /* 0x040fe20000041870 */
[----:B------:R1:W-:Y:S03]  /*12ac0*/  STL [R1+0x8], R2 ;  /* 0x0000080201007387 */ /* 0x0003e60000100800 */
[----:B------:R-:W-:Y:S01]  /*12ad0*/  FADD.FTZ R0, R134, R0 ;  /* 0x0000000086007221 */ /* 0x000fe20000010000 */
[----:B------:R-:W-:Y:S03]  /*12ae0*/  MOV R134, R133 ;  /* 0x0000008500867202 */ /* 0x000fe60000000f00 */
[C---:B--2---:R-:W-:Y:S01]  /*12af0*/  HMMA.16816.F32.BF16 R116, R184.reuse, R8, R116 ;  /* 0x00000008b874723c */ /* 0x044fe20000041874 */
[----:B------:R1:W-:Y:S07]  /*12b00*/  STL [R1+0xc], R0 ;  /* 0x00000c0001007387 */ /* 0x0003ee0000100800 */
[C---:B------:R-:W-:Y:S08]  /*12b10*/  HMMA.16816.F32.BF16 R120, R184.reuse, R10, R120 ;  /* 0x0000000ab878723c */ /* 0x040ff00000041878 */
[C---:B---3--:R-:W-:Y:S08]  /*12b20*/  HMMA.16816.F32.BF16 R124, R184.reuse, R12, R124 ;  /* 0x0000000cb87c723c */ /* 0x048ff0000004187c */
[----:B------:R-:W-:Y:S01]  /*12b30*/  HMMA.16816.F32.BF16 R128, R184, R14, R128 ;  /* 0x0000000eb880723c */ /* 0x000fe20000041880 */
[----:B------:R-:W-:-:S07]  /*12b40*/  @P0 BRA `(.L_x_1359) ;  /* 0xffffb2f000000947 */ /* 0x000fce000383ffff */
.L_x_1358:
[----:B------:R-:W2:Y:S04]  /*12b50*/  LDL.LU R4, [R1+0x8] ;  /* 0x0000080001047983 */ /* 0x000ea80000300800 */
        /* <DEDUP_REMOVED lines=156> */
.L_x_1348:
        /* <DEDUP_REMOVED lines=184> */
.L_x_1361:
        /* <DEDUP_REMOVED lines=150> */
.L_x_1363:
[----:B--234-:R-:W-:Y:S05]  /*14a00*/  BSYNC B0 ;  /* 0x0000000000007941 */ /* 0x01cfea0003800000 */
.L_x_1362:
        /* <DEDUP_REMOVED lines=30> */
.L_x_1365:
[----:B------:R-:W-:Y:S05]  /*14bf0*/  BSYNC B0 ;  /* 0x0000000000007941 */ /* 0x000fea0003800000 */
.L_x_1364:
        /* <DEDUP_REMOVED lines=30> */
.L_x_1367:
[----:B------:R-:W-:Y:S05]  /*14de0*/  BSYNC B0 ;  /* 0x0000000000007941 */ /* 0x000fea0003800000 */
.L_x_1366:
        /* <DEDUP_REMOVED lines=31> */
.L_x_1360:
        /* <DEDUP_REMOVED lines=19> */
.L_x_1368:
        /* <DEDUP_REMOVED lines=42> */
.L_x_1370:
[----:B------:R-:W-:Y:S05]  /*153b0*/  BSYNC B0 ;  /* 0x0000000000007941 */ /* 0x000fea0003800000 */
.L_x_1369:
        /* <DEDUP_REMOVED lines=73> */
.L_x_1372:
[----:B------:R-:W-:Y:S05]  /*15850*/  BSYNC B0 ;  /* 0x0000000000007941 */ /* 0x000fea0003800000 */
.L_x_1371:
        /* <DEDUP_REMOVED lines=27> */
.L_x_1374:
[----:B------:R-:W-:Y:S05]  /*15a10*/  BSYNC B0 ;  /* 0x0000000000007941 */ /* 0x000fea0003800000 */
.L_x_1373:
        /* <DEDUP_REMOVED lines=27> */
.L_x_1376:
[----:B------:R-:W-:Y:S05]  /*15bd0*/  BSYNC B0 ;  /* 0x0000000000007941 */ /* 0x000fea0003800000 */
.L_x_1375:
        /* <DEDUP_REMOVED lines=28> */
.L_x_1377:
        /* <DEDUP_REMOVED lines=14> */
.L_x_3079:


//--------------------- .text._ZN7cutlass13device_kernelIN5flash19enable_sm80_to_sm89INS1_16FlashAttnFwdSm80INS1_25CollectiveMainloopFwdSm80ILi8ELi1ELb0EN4cute5tupleIJNS5_1CILi128EEENS7_ILi48EEENS7_ILi256EEEEEELi256ENS_10bfloat16_tEfNS_4arch4Sm80ELb1ELb0ELb1ELb1ELb0ELb1ELb1ELb0EEENS1_21CollectiveEpilogueFwdINS6_IJS8_SA_S9_EEENS6_IJNS7_ILi1EEESI_SI_EEESC_SE_Li256ELb1ELb1ELb0ELb0EEENS1_19SingleTileSchedulerILb1ELb0ELb1ELi128EEEEEEEEEvNT_6ParamsE --------------------------
	.section	.text._ZN7cutlass13device_kernelIN5flash19enable_sm80_to_sm89INS1_16FlashAttnFwdSm80INS1_25CollectiveMainloopFwdSm80ILi8ELi1ELb0EN4cute5tupleIJNS5_1CILi128EEENS7_ILi48EEENS7_ILi256EEEEEELi256ENS_10bfloat16_tEfNS_4arch4Sm80ELb1ELb0ELb1ELb1ELb0ELb1ELb1ELb0EEENS1_21CollectiveEpilogueFwdINS6_IJS8_SA_S9_EEENS6_IJNS7_ILi1EEESI_SI_EEESC_SE_Li256ELb1ELb1ELb0ELb0EEENS1_19SingleTileSchedulerILb1ELb0ELb1ELi128EEEEEEEEEvNT_6ParamsE,"ax",@progbits
	.sectioninfo	@"SHI_REGISTERS=252"
	.align	128
.text._ZN7cutlass13device_kernelIN5flash19enable_sm80_to_sm89INS1_16FlashAttnFwdSm80INS1_25CollectiveMainloopFwdSm80ILi8ELi1ELb0EN4cute5tupleIJNS5_1CILi128EEENS7_ILi48EEENS7_ILi256EEEEEELi256ENS_10bfloat16_tEfNS_4arch4Sm80ELb1ELb0ELb1ELb1ELb0ELb1ELb1ELb0EEENS1_21CollectiveEpilogueFwdINS6_IJS8_SA_S9_EEENS6_IJNS7_ILi1EEESI_SI_EEESC_SE_Li256ELb1ELb1ELb0ELb0EEENS1_19SingleTileSchedulerILb1ELb0ELb1ELi128EEEEEEEEEvNT_6ParamsE:
        .type           _ZN7cutlass13device_kernelIN5flash19enable_sm80_to_sm89INS1_16FlashAttnFwdSm80INS1_25CollectiveMainloopFwdSm80ILi8ELi1ELb0EN4cute5tupleIJNS5_1CILi128EEENS7_ILi48EEENS7_ILi256EEEEEELi256ENS_10bfloat16_tEfNS_4arch4Sm80ELb1ELb0ELb1ELb1ELb0ELb1ELb1ELb0EEENS1_21CollectiveEpilogueFwdINS6_IJS8_SA_S9_EEENS6_IJNS7_ILi1EEESI_SI_EEESC_SE_Li256ELb1ELb1ELb0ELb0EEENS1_19SingleTileSchedulerILb1ELb0ELb1ELi128EEEEEEEEEvNT_6ParamsE,@function
        .size           _ZN7cutlass13device_kernelIN5flash19enable_sm80_to_sm89INS1_16FlashAttnFwdSm80INS1_25CollectiveMainloopFwdSm80ILi8ELi1ELb0EN4cute5tupleIJNS5_1CILi128EEENS7_ILi48EEENS7_ILi256EEEEEELi256ENS_10bfloat16_tEfNS_4arch4Sm80ELb1ELb0ELb1ELb1ELb0ELb1ELb1ELb0EEENS1_21CollectiveEpilogueFwdINS6_IJS8_SA_S9_EEENS6_IJNS7_ILi1EEESI_SI_EEESC_SE_Li256ELb1ELb1ELb0ELb0EEENS1_19SingleTileSchedulerILb1ELb0ELb1ELi128EEEEEEEEEvNT_6ParamsE,(.L_x_3080 - _ZN7cutlass13device_kernelIN5flash19enable_sm80_to_sm89INS1_16FlashAttnFwdSm80INS1_25CollectiveMainloopFwdSm80ILi8ELi1ELb0EN4cute5tupleIJNS5_1CILi128EEENS7_ILi48EEENS7_ILi256EEEEEELi256ENS_10bfloat16_tEfNS_4arch4Sm80ELb1ELb0ELb1ELb1ELb0ELb1ELb1ELb0EEENS1_21CollectiveEpilogueFwdINS6_IJS8_SA_S9_EEENS6_IJNS7_ILi1EEESI_SI_EEESC_SE_Li256ELb1ELb1ELb0ELb0EEENS1_19SingleTileSchedulerILb1ELb0ELb1ELi128EEEEEEEEEvNT_6ParamsE)
        .other          _ZN7cutlass13device_kernelIN5flash19enable_sm80_to_sm89INS1_16FlashAttnFwdSm80INS1_25CollectiveMainloopFwdSm80ILi8ELi1ELb0EN4cute5tupleIJNS5_1CILi128EEENS7_ILi48EEENS7_ILi256EEEEEELi256ENS_10bfloat16_tEfNS_4arch4Sm80ELb1ELb0ELb1ELb1ELb0ELb1ELb1ELb0EEENS1_21CollectiveEpilogueFwdINS6_IJS8_SA_S9_EEENS6_IJNS7_ILi1EEESI_SI_EEESC_SE_Li256ELb1ELb1ELb0ELb0EEENS1_19SingleTileSchedulerILb1ELb0ELb1ELi128EEEEEEEEEvNT_6ParamsE,@"STO_CUDA_ENTRY STV_DEFAULT"
_ZN7cutlass13device_kernelIN5flash19enable_sm80_to_sm89INS1_16FlashAttnFwdSm80INS1_25CollectiveMainloopFwdSm80ILi8ELi1ELb0EN4cute5tupleIJNS5_1CILi128EEENS7_ILi48EEENS7_ILi256EEEEEELi256ENS_10bfloat16_tEfNS_4arch4Sm80ELb1ELb0ELb1ELb1ELb0ELb1ELb1ELb0EEENS1_21CollectiveEpilogueFwdINS6_IJS8_SA_S9_EEENS6_IJNS7_ILi1EEESI_SI_EEESC_SE_Li256ELb1ELb1ELb0ELb0EEENS1_19SingleTileSchedulerILb1ELb0ELb1ELi128EEEEEEEEEvNT_6ParamsE:
[----:B------:R-:W-:Y:S02]  /*0000*/  MOV R1, c[0x0][0x28] ;  /* 0x00000a0000017a02 */ /* 0x000fe40000000f00 */
[----:B------:R-:W1:Y:S01]  /*0010*/  S2R R97, SR_TID.X ;  /* 0x0000000000617919 */ /* 0x000e620000002100 */
[----:B------:R-:W2:Y:S01]  /*0020*/  S2UR UR17, SR_CTAID.X ;  /* 0x00000000001179c3 */ /* 0x000ea20000002500 */
[----:B------:R-:W-:Y:S02]  /*0030*/  ULDC.64 UR26, c[0x0][0x118] ;  /* 0x00004600001a7ab9 */ /* 0x000fe40000000a00 */
[----:B------:R-:W3:Y:S05]  /*0040*/  S2R R5, SR_CTAID.Z ;  /* 0x0000000000057919 */ /* 0x000eea0000002700 */
[----:B------:R-:W4:Y:S01]  /*0050*/  S2UR UR24, SR_CTAID.Z ;  /* 0x00000000001879c3 */ /* 0x000f220000002700 */
[----:B-1----:R-:W-:-:S05]  /*0060*/  SHF.R.U32.HI R4, RZ, 0x5, R97 ;  /* 0x00000005ff047819 */ /* 0x002fca0000011661 */
[----:B------:R-:W1:Y:S02]  /*0070*/  SHFL.IDX PT, R0, R4, RZ, 0x1f ;  /* 0x00001fff04007589 */ /* 0x000e6400000e0000 */
[----:B-1----:R-:W-:Y:S02]  /*0080*/  ISETP.NE.AND P0, PT, R0, RZ, PT ;  /* 0x000000ff0000720c */ /* 0x002fe40003f05270 */
[----:B------:R-:W-:-:S05]  /*0090*/  MOV R0, 0x4 ;  /* 0x0000000400007802 */ /* 0x000fca0000000f00 */
[----:B---3--:R-:W-:-:S06]  /*00a0*/  IMAD.WIDE R2, R5, R0, c[0x0][0x568] ;  /* 0x00015a0005027625 */ /* 0x008fcc00078e0200 */
[----:B----4-:R-:W-:Y:S05]  /*00b0*/  @!P0 BRA `(.L_x_1378) ;  /* 0x0000017000008947 */ /* 0x010fea0003800000 */
[----:B--2---:R-:W-:-:S04]  /*00c0*/  ISETP.NE.U32.AND P0, PT, RZ, c[0x0][0x568], PT ;  /* 0x00015a00ff007a0c */ /* 0x004fc80003f05070 */
[----:B------:R-:W-:-:S13]  /*00d0*/  ISETP.NE.AND.EX P0, PT, RZ, c[0x0][0x56c], PT, P0 ;  /* 0x00015b00ff007a0c */ /* 0x000fda0003f05300 */
[----:B------:R-:W-:Y:S05]  /*00e0*/  @!P0 BRA `(.L_x_1379) ;  /* 0x0000003000008947 */ /* 0x000fea0003800000 */
[----:B------:R-:W2:Y:S02]  /*00f0*/  LDG.E R2, [R2.64] ;  /* 0x0000001a02027981 */ /* 0x000ea4000c1e1900 */
[----:B--2---:R1:W2:Y:S02]  /*0100*/  R2UR UR5, R2 ;  /* 0x00000000020573c2 */ /* 0x0042a400000e0000 */
[----:B-12---:R-:W-:Y:S05]  /*0110*/  BRA `(.L_x_1380) ;  /* 0x000000b000007947 */ /* 0x006fea0003800000 */
.L_x_1379:
[----:B------:R-:W-:-:S04]  /*0120*/  ISETP.NE.U32.AND P0, PT, RZ, c[0x0][0x560], PT ;  /* 0x00015800ff007a0c */ /* 0x000fc80003f05070 */
[----:B------:R-:W-:-:S13]  /*0130*/  ISETP.NE.AND.EX P0, PT, RZ, c[0x0][0x564], PT, P0 ;  /* 0x00015900ff007a0c */ /* 0x000fda0003f05300 */
[----:B------:R-:W-:Y:S05]  /*0140*/  @!P0 BRA `(.L_x_1381) ;  /* 0x0000007000008947 */ /* 0x000fea0003800000 */
[----:B------:R-:W-:-:S05]  /*0150*/  IMAD.WIDE R4, R5, R0, c[0x0][0x560] ;  /* 0x0001580005047625 */ /* 0x000fca00078e0200 */
[----:B------:R-:W2:Y:S04]  /*0160*/  LDG.E R3, [R4.64] ;  /* 0x0000001a04037981 */ /* 0x000ea8000c1e1900 */
[----:B------:R-:W3:Y:S01]  /*0170*/  LDG.E R2, [R4.64+0x4] ;  /* 0x0000041a04027981 */ /* 0x000ee2000c1e1900 */
[----:B--2---:R-:W1:Y:S08]  /*0180*/  R2UR UR4, R3 ;  /* 0x00000000030473c2 */ /* 0x004e7000000e0000 */
[----:B---3--:R-:W1:Y:S02]  /*0190*/  R2UR UR5, R2 ;  /* 0x00000000020573c2 */ /* 0x008e6400000e0000 */
[----:B-1----:R-:W-:Y:S01]  /*01a0*/  UIADD3 UR5, -UR4, UR5, URZ ;  /* 0x0000000504057290 */ /* 0x002fe2000fffe13f */
[----:B------:R-:W-:Y:S05]  /*01b0*/  BRA `(.L_x_1380) ;  /* 0x0000001000007947 */ /* 0x000fea0003800000 */
.L_x_1381:
[----:B------:R-:W-:Y:S02]  /*01c0*/  ULDC UR5, c[0x0][0x54c] ;  /* 0x0001530000057ab9 */ /* 0x000fe40000000800 */
.L_x_1380:
[----:B------:R-:W-:Y:S02]  /*01d0*/  ULDC UR4, c[0x0][0x548] ;  /* 0x0001520000047ab9 */ /* 0x000fe40000000800 */
[----:B------:R-:W-:-:S02]  /*01e0*/  USHF.L.U32 UR18, UR17, 0x7, URZ ;  /* 0x0000000711127899 */ /* 0x000fc4000800063f */
[----:B------:R-:W-:-:S04]  /*01f0*/  UIMAD UR4, UR5, UR4, URZ ;  /* 0x00000004050472a4 */ /* 0x000fc8000f8e023f */
[----:B------:R-:W-:-:S04]  /*0200*/  UISETP.GE.AND UP0, UPT, UR18, UR4, UPT ;  /* 0x000000041200728c */ /* 0x000fc8000bf06270 */
[----:B------:R-:W-:Y:S01]  /*0210*/  USEL UR24, UR24, 0xffffffff, !UP0 ;  /* 0xffffffff18187887 */ /* 0x000fe2000c000000 */
[----:B------:R-:W-:Y:S05]  /*0220*/  BRA `(.L_x_1382) ;  /* 0x0000016000007947 */ /* 0x000fea0003800000 */
.L_x_1378:
[----:B--2---:R-:W-:-:S04]  /*0230*/  ISETP.NE.U32.AND P0, PT, RZ, c[0x0][0x568], PT ;  /* 0x00015a00ff007a0c */ /* 0x004fc80003f05070 */
[----:B------:R-:W-:-:S13]  /*0240*/  ISETP.NE.AND.EX P0, PT, RZ, c[0x0][0x56c], PT, P0 ;  /* 0x00015b00ff007a0c */ /* 0x000fda0003f05300 */
[----:B------:R-:W-:Y:S05]  /*0250*/  @!P0 BRA `(.L_x_1383) ;  /* 0x0000003000008947 */ /* 0x000fea0003800000 */
[----:B------:R-:W2:Y:S02]  /*0260*/  LDG.E R2, [R2.64] ;  /* 0x0000001a02027981 */ /* 0x000ea4000c1e1900 */
[----:B--2---:R1:W2:Y:S02]  /*0270*/  R2UR UR5, R2 ;  /* 0x00000000020573c2 */ /* 0x0042a400000e0000 */
[----:B-12---:R-:W-:Y:S05]  /*0280*/  BRA `(.L_x_1384) ;  /* 0x000000b000007947 */ /* 0x006fea0003800000 */
.L_x_1383:
        /* <DEDUP_REMOVED lines=10> */
.L_x_1385:
[----:B------:R-:W-:Y:S02]  /*0330*/  ULDC UR5, c[0x0][0x54c] ;  /* 0x0001530000057ab9 */ /* 0x000fe40000000800 */
.L_x_1384:
[----:B------:R-:W-:Y:S02]  /*0340*/  ULDC UR4, c[0x0][0x548] ;  /* 0x0001520000047ab9 */ /* 0x000fe40000000800 */
[----:B------:R-:W-:-:S02]  /*0350*/  USHF.L.U32 UR18, UR17, 0x7, URZ ;  /* 0x0000000711127899 */ /* 0x000fc4000800063f */
[----:B------:R-:W-:-:S04]  /*0360*/  UIMAD UR4, UR5, UR4, URZ ;  /* 0x00000004050472a4 */ /* 0x000fc8000f8e023f */
[----:B------:R-:W-:-:S04]  /*0370*/  UISETP.GE.AND UP0, UPT, UR18, UR4, UPT ;  /* 0x000000041200728c */ /* 0x000fc8000bf06270 */
[----:B------:R-:W-:-:S06]  /*0380*/  USEL UR24, UR24, 0xffffffff, !UP0 ;  /* 0xffffffff18187887 */ /* 0x000fcc000c000000 */
.L_x_1382:
[----:B------:R-:W-:-:S13]  /*0390*/  ISETP.LE.AND P0, PT, RZ, UR24, PT ;  /* 0x00000018ff007c0c */ /* 0x000fda000bf03270 */
[----:B------:R-:W-:Y:S05]  /*03a0*/  @!P0 EXIT ;  /* 0x000000000000894d */ /* 0x000fea0003800000 */
[----:B------:R-:W-:Y:S01]  /*03b0*/  ISETP.NE.U32.AND P0, PT, RZ, c[0x0][0x370], PT ;  /* 0x0000dc00ff007a0c */ /* 0x000fe20003f05070 */
[----:B------:R-:W-:Y:S01]  /*03c0*/  IMAD.U32 R13, RZ, RZ, UR24 ;  /* 0x00000018ff0d7e24 */ /* 0x000fe2000f8e00ff */
[----:B------:R-:W-:Y:S01]  /*03d0*/  ISETP.NE.U32.AND P1, PT, RZ, c[0x0][0x360], PT ;  /* 0x0000d800ff007a0c */ /* 0x000fe20003f25070 */
[----:B------:R-:W-:Y:S01]  /*03e0*/  ULDC.64 UR4, c[0x0][0x358] ;  /* 0x0000d60000047ab9 */ /* 0x000fe20000000a00 */
[----:B------:R-:W-:Y:S01]  /*03f0*/  ISETP.NE.AND.EX P3, PT, RZ, c[0x0][0x374], PT, P0 ;  /* 0x0000dd00ff007a0c */ /* 0x000fe20003f65300 */
[----:B------:R-:W-:Y:S01]  /*0400*/  IMAD.U32 R15, RZ, RZ, UR24 ;  /* 0x00000018ff0f7e24 */ /* 0x000fe2000f8e00ff */
[----:B------:R-:W-:Y:S01]  /*0410*/  ISETP.NE.AND.EX P1, PT, RZ, c[0x0][0x364], PT, P1 ;  /* 0x0000d900ff007a0c */ /* 0x000fe20003f25310 */
[----:B------:R-:W-:Y:S01]  /*0420*/  UISETP.NE.U32.AND UP3, UPT, URZ, UR4, UPT ;  /* 0x000000043f00728c */ /* 0x000fe2000bf65070 */
[----:B------:R-:W-:Y:S01]  /*0430*/  ISETP.NE.U32.AND P2, PT, RZ, c[0x0][0x348], PT ;  /* 0x0000d200ff007a0c */ /* 0x000fe20003f45070 */
[----:B------:R-:W-:Y:S01]  /*0440*/  IMAD.U32 R11, RZ, RZ, UR24 ;  /* 0x00000018ff0b7e24 */ /* 0x000fe2000f8e00ff */
[----:B------:R-:W-:Y:S01]  /*0450*/  ISETP.NE.U32.AND P0, PT, RZ, c[0x0][0x350], PT ;  /* 0x0000d400ff007a0c */ /* 0x000fe20003f05070 */
[----:B------:R-:W-:Y:S01]  /*0460*/  IMAD.U32 R9, RZ, RZ, UR24 ;  /* 0x00000018ff097e24 */ /* 0x000fe2000f8e00ff */
[----:B------:R-:W-:-:S05]  /*0470*/  ISETP.NE.AND.EX P2, PT, RZ, c[0x0][0x34c], PT, P2 ;  /* 0x0000d300ff007a0c */ /* 0x000fca0003f45320 */
[C---:B------:R-:W-:Y:S01]  /*0480*/  @P3 IMAD.WIDE R12, R0.reuse, R13, c[0x0][0x370] ;  /* 0x0000dc00000c3625 */ /* 0x040fe200078e020d */
[----:B------:R-:W-:Y:S01]  /*0490*/  ISETP.NE.AND.EX P4, PT, RZ, c[0x0][0x354], PT, P0 ;  /* 0x0000d500ff007a0c */ /* 0x000fe20003f85300 */
[----:B------:R-:W-:Y:S02]  /*04a0*/  UISETP.NE.AND.EX UP3, UPT, URZ, UR5, UPT, UP3 ;  /* 0x000000053f00728c */ /* 0x000fe4000bf65330 */
[C---:B------:R-:W-:Y:S01]  /*04b0*/  @P1 IMAD.WIDE R14, R0.reuse, R15, c[0x0][0x360] ;  /* 0x0000d800000e1625 */ /* 0x040fe200078e020f */
[----:B------:R1:W2:Y:S03]  /*04c0*/  @P3 LDG.E R6, [R12.64] ;  /* 0x0000001a0c063981 */ /* 0x0002a6000c1e1900 */
[----:B------:R-:W-:Y:S01]  /*04d0*/  IMAD.U32 R3, RZ, RZ, UR24 ;  /* 0x00000018ff037e24 */ /* 0x000fe2000f8e00ff */
[----:B------:R-:W-:Y:S01]  /*04e0*/  PLOP3.LUT P0, PT, PT, PT, UP3, 0x80, 0x0 ;  /* 0x000000000000781c */ /* 0x000fe20003f0f038 */
[C---:B------:R-:W-:Y:S01]  /*04f0*/  IMAD.WIDE R10, R0.reuse, R11, c[0x0][0x348] ;  /* 0x0000d200000a7625 */ /* 0x040fe200078e020b */
[----:B------:R-:W3:Y:S03]  /*0500*/  @P1 LDG.E R2, [R14.64] ;  /* 0x0000001a0e021981 */ /* 0x000ee6000c1e1900 */
[----:B------:R-:W-:Y:S01]  /*0510*/  IMAD.MOV.U32 R106, RZ, RZ, RZ ;  /* 0x000000ffff6a7224 */ /* 0x000fe200078e00ff */
[----:B------:R-:W4:Y:S01]  /*0520*/  @P2 LDG.E R5, [R10.64] ;  /* 0x0000001a0a052981 */ /* 0x000f22000c1e1900 */
[----:B------:R-:W-:Y:S01]  /*0530*/  IMAD.WIDE R8, R0, R9, c[0x0][0x350] ;  /* 0x0000d40000087625 */ /* 0x000fe200078e0209 */
[----:B------:R-:W1:Y:S01]  /*0540*/  S2UR UR16, SR_CTAID.Y ;  /* 0x00000000001079c3 */ /* 0x000e620000002600 */
[----:B------:R-:W-:Y:S01]  /*0550*/  UMOV UR20, URZ ;  /* 0x0000003f00147c82 */ /* 0x000fe20008000000 */
[----:B------:R-:W-:-:S02]  /*0560*/  P2R R7, PR, RZ, 0x10 ;  /* 0x00000010ff077803 */ /* 0x000fc40000000000 */
[----:B------:R-:W4:Y:S01]  /*0570*/  @P4 LDG.E R4, [R8.64] ;  /* 0x0000001a08044981 */ /* 0x000f22000c1e1900 */
[----:B-1----:R-:W-:-:S05]  /*0580*/  IMAD.WIDE R12, R0, R3, c[0x0][0x358] ;  /* 0x0000d600000c7625 */ /* 0x002fca00078e0203 */
[----:B------:R1:W5:Y:S01]  /*0590*/  @P0 LDG.E R106, [R12.64] ;  /* 0x0000001a0c6a0981 */ /* 0x000362000c1e1900 */
[----:B------:R-:W-:Y:S02]  /*05a0*/  ULDC UR22, c[0x0][0x168] ;  /* 0x00005a0000167ab9 */ /* 0x000fe40000000800 */
[----:B------:R-:W-:Y:S02]  /*05b0*/  UMOV UR21, URZ ;  /* 0x0000003f00157c82 */ /* 0x000fe40008000000 */
[----:B------:R-:W-:Y:S02]  /*05c0*/  UMOV UR19, URZ ;  /* 0x0000003f00137c82 */ /* 0x000fe40008000000 */
[----:B------:R-:W-:Y:S02]  /*05d0*/  USHF.R.S32.HI UR15, URZ, 0x1f, UR16 ;  /* 0x0000001f3f0f7899 */ /* 0x000fe40008011410 */
[----:B------:R-:W-:Y:S02]  /*05e0*/  ULDC UR35, c[0x0][0x1d0] ;  /* 0x0000740000237ab9 */ /* 0x000fe40000000800 */
[----:B------:R-:W-:Y:S01]  /*05f0*/  ULDC UR4, c[0x0][0x228] ;  /* 0x00008a0000047ab9 */ /* 0x000fe20000000800 */
[----:B--2---:R1:W2:Y:S01]  /*0600*/  @P3 R2UR UR20, R6 ;  /* 0x00000000061433c2 */ /* 0x0042a200000e0000 */
[----:B------:R-:W-:-:S07]  /*0610*/  ISETP.NE.AND P3, PT, R7, RZ, PT ;  /* 0x000000ff0700720c */ /* 0x000fce0003f65270 */
[----:B---3--:R1:W3:Y:S08]  /*0620*/  @P1 R2UR UR22, R2 ;  /* 0x00000000021613c2 */ /* 0x0082f000000e0000 */
[----:B----4-:R1:W4:Y:S08]  /*0630*/  @P2 R2UR UR21, R5 ;  /* 0x00000000051523c2 */ /* 0x01033000000e0000 */
[----:B------:R1:W1:Y:S01]  /*0640*/  @P3 R2UR UR19, R4 ;  /* 0x00000000041333c2 */ /* 0x00026200000e0000 */
[----:B------:R-:W-:Y:S05]  /*0650*/  @P1 BRA `(.L_x_1386) ;  /* 0x0000006000001947 */ /* 0x000fea0003800000 */
[----:B--2---:R-:W-:Y:S05]  /*0660*/  @!P2 BRA `(.L_x_1386) ;  /* 0x000000500000a947 */ /* 0x004fea0003800000 */
[----:B-1----:R-:W2:Y:S04]  /*0670*/  LDG.E R2, [R10.64] ;  /* 0x0000001a0a027981 */ /* 0x002ea8000c1e1900 */
[----:B----4-:R-:W4:Y:S01]  /*0680*/  LDG.E R3, [R10.64+0x4] ;  /* 0x0000041a0a037981 */ /* 0x010f22000c1e1900 */
[----:B--23--:R-:W1:Y:S08]  /*0690*/  R2UR UR22, R2 ;  /* 0x00000000021673c2 */ /* 0x00ce7000000e0000 */
[----:B----4-:R-:W1:Y:S02]  /*06a0*/  R2UR UR5, R3 ;  /* 0x00000000030573c2 */ /* 0x010e6400000e0000 */
[----:B-1----:R-:W-:-:S06]  /*06b0*/  UIADD3 UR22, -UR22, UR5, URZ ;  /* 0x0000000516167290 */ /* 0x002fcc000fffe13f */
.L_x_1386:
[----:B--2---:R-:W-:-:S04]  /*06c0*/  ISETP.NE.U32.AND P1, PT, RZ, c[0x0][0x368], PT ;  /* 0x0000da00ff007a0c */ /* 0x004fc80003f25070 */
[----:B------:R-:W-:-:S13]  /*06d0*/  ISETP.NE.AND.EX P1, PT, RZ, c[0x0][0x36c], PT, P1 ;  /* 0x0000db00ff007a0c */ /* 0x000fda0003f25310 */
[----:B------:R-:W-:Y:S05]  /*06e0*/  @!P1 BRA `(.L_x_1387) ;  /* 0x0000005000009947 */ /* 0x000fea0003800000 */
[----:B------:R-:W-:-:S05]  /*06f0*/  MOV R3, UR24 ;  /* 0x0000001800037c02 */ /* 0x000fca0008000f00 */
[----:B-1----:R-:W-:-:S06]  /*0700*/  IMAD.WIDE R2, R0, R3, c[0x0][0x368] ;  /* 0x0000da0000027625 */ /* 0x002fcc00078e0203 */
[----:B------:R-:W2:Y:S02]  /*0710*/  LDG.E R2, [R2.64] ;  /* 0x0000001a02027981 */ /* 0x000ea4000c1e1900 */
[----:B--2---:R1:W2:Y:S02]  /*0720*/  R2UR UR35, R2 ;  /* 0x00000000022373c2 */ /* 0x0042a400000e0000 */
[----:B-12---:R-:W-:Y:S05]  /*0730*/  BRA `(.L_x_1388) ;  /* 0x0000006000007947 */ /* 0x006fea0003800000 */
.L_x_1387:
[----:B------:R-:W-:Y:S05]  /*0740*/  @!P3 BRA `(.L_x_1388) ;  /* 0x000000500000b947 */ /* 0x000fea0003800000 */
[----:B-1----:R-:W2:Y:S04]  /*0750*/  LDG.E R2, [R8.64] ;  /* 0x0000001a08027981 */ /* 0x002ea8000c1e1900 */
[----:B----4-:R-:W4:Y:S01]  /*0760*/  LDG.E R3, [R8.64+0x4] ;  /* 0x0000041a08037981 */ /* 0x010f22000c1e1900 */
[----:B--2---:R-:W1:Y:S08]  /*0770*/  R2UR UR35, R2 ;  /* 0x00000000022373c2 */ /* 0x004e7000000e0000 */
[----:B----4-:R-:W1:Y:S02]  /*0780*/  R2UR UR5, R3 ;  /* 0x00000000030573c2 */ /* 0x010e6400000e0000 */
[----:B-1----:R-:W-:-:S06]  /*0790*/  UIADD3 UR35, -UR35, UR5, URZ ;  /* 0x0000000523237290 */ /* 0x002fcc000fffe13f */
.L_x_1388:
[----:B-1----:R-:W2:Y:S04]  /*07a0*/  @P0 LDG.E R2, [R12.64] ;  /* 0x0000001a0c020981 */ /* 0x002ea8000c1e1900 */
[----:B----4-:R-:W4:Y:S01]  /*07b0*/  @P0 LDG.E R4, [R12.64+0x4] ;  /* 0x0000041a0c040981 */ /* 0x010f22000c1e1900 */
[----:B------:R-:W-:Y:S01]  /*07c0*/  ISETP.NE.U32.AND P1, PT, RZ, c[0x0][0x378], PT ;  /* 0x0000de00ff007a0c */ /* 0x000fe20003f25070 */
[----:B------:R-:W-:-:S02]  /*07d0*/  IMAD.U32 R3, RZ, RZ, UR24 ;  /* 0x00000018ff037e24 */ /* 0x000fc4000f8e00ff */
[----:B------:R-:W-:Y:S01]  /*07e0*/  IMAD.U32 R98, RZ, RZ, UR35 ;  /* 0x00000023ff627e24 */ /* 0x000fe2000f8e00ff */
[----:B------:R-:W-:-:S13]  /*07f0*/  ISETP.NE.AND.EX P1, PT, RZ, c[0x0][0x37c], PT, P1 ;  /* 0x0000df00ff007a0c */ /* 0x000fda0003f25310 */
[----:B------:R-:W-:-:S05]  /*0800*/  @P1 IMAD.WIDE R6, R0, R3, c[0x0][0x378] ;  /* 0x0000de0000061625 */ /* 0x000fca00078e0203 */
[----:B------:R1:W5:Y:S01]  /*0810*/  @P1 LDG.E R98, [R6.64] ;  /* 0x0000001a06621981 */ /* 0x000362000c1e1900 */
[----:B------:R-:W-:Y:S02]  /*0820*/  ULDC UR5, c[0x0][0x2c4] ;  /* 0x0000b10000057ab9 */ /* 0x000fe40000000800 */
[----:B------:R-:W-:Y:S02]  /*0830*/  UISETP.NE.AND UP2, UPT, UR5, 0x1, UPT ;  /* 0x000000010500788c */ /* 0x000fe4000bf45270 */
[----:B------:R-:W-:-:S09]  /*0840*/  UIADD3 UR5, -UR20, UR35, URZ ;  /* 0x0000002314057290 */ /* 0x000fd2000fffe13f */
[----:B------:R-:W-:Y:S01]  /*0850*/  @UP2 UIADD3 UR8, UR18, 0x7f, URZ ;  /* 0x0000007f12082890 */ /* 0x000fe2000fffe03f */
[----:B--2---:R-:W2:Y:S08]  /*0860*/  @P0 R2UR UR6, R2 ;  /* 0x00000000020603c2 */ /* 0x004eb000000e0000 */
[----:B----4-:R-:W2:Y:S02]  /*0870*/  @P0 R2UR UR7, R4 ;  /* 0x00000000040703c2 */ /* 0x010ea400000e0000 */
[----:B--2---:R-:W-:-:S03]  /*0880*/  @UP3 UIADD3 UR4, -UR6, UR7, URZ ;  /* 0x0000000706043290 */ /* 0x004fc6000fffe13f */
[----:B------:R-:W-:Y:S02]  /*0890*/  ULDC.64 UR6, c[0x0][0x2c8] ;  /* 0x0000b20000067ab9 */ /* 0x000fe40000000a00 */
[----:B------:R-:W-:Y:S02]  /*08a0*/  UIMAD.WIDE.U32 UR8, UR8, UR6, URZ ;  /* 0x00000006080872a5 */ /* 0x000fe4000f8e003f */
[----:B------:R-:W-:Y:S02]  /*08b0*/  UIADD3 UR14, UR5, UR4, URZ ;  /* 0x00000004050e7290 */ /* 0x000fe4000fffe03f */
[----:B------:R-:W-:Y:S02]  /*08c0*/  UIADD3 UR6, UR18, 0x7f, URZ ;  /* 0x0000007f12067890 */ /* 0x000fe4000fffe03f */
[----:B---3--:R-:W-:Y:S02]  /*08d0*/  UIADD3 UR12, UR14, 0x30, -UR22 ;  /* 0x000000300e0c7890 */ /* 0x008fe4000fffe816 */
[----:B------:R-:W-:-:S02]  /*08e0*/  @UP2 USHF.R.U32.HI UR6, URZ, UR7, UR9 ;  /* 0x000000073f062299 */ /* 0x000fc40008011609 */
[----:B------:R-:W-:Y:S02]  /*08f0*/  UIADD3 UR7, UR14, 0x2f, URZ ;  /* 0x0000002f0e077890 */ /* 0x000fe4000fffe03f */
[----:B------:R-:W-:Y:S02]  /*0900*/  UIADD3 UR6, UR12, UR6, URZ ;  /* 0x000000060c067290 */ /* 0x000fe4000fffe03f */
[----:B------:R-:W-:Y:S02]  /*0910*/  UIMAD.WIDE UR8, UR7, 0x2aaaaaab, URZ ;  /* 0x2aaaaaab070878a5 */ /* 0x000fe4000f8e023f */
[----:B------:R-:W-:Y:S02]  /*0920*/  UIMAD.WIDE UR6, UR6, 0x2aaaaaab, URZ ;  /* 0x2aaaaaab060678a5 */ /* 0x000fe4000f8e023f */
[----:B------:R-:W-:Y:S02]  /*0930*/  USHF.R.U32.HI UR13, URZ, 0x1f, UR9 ;  /* 0x0000001f3f0d7899 */ /* 0x000fe40008011609 */
[----:B------:R-:W-:-:S02]  /*0940*/  USHF.R.U32.HI UR6, URZ, 0x1f, UR7 ;  /* 0x0000001f3f067899 */ /* 0x000fc40008011607 */
[----:B------:R-:W-:Y:S02]  /*0950*/  ULEA.HI.SX32 UR13, UR9, UR13, 0x1d ;  /* 0x0000000d090d7291 */ /* 0x000fe4000f8fea3f */
[----:B------:R-:W-:-:S04]  /*0960*/  ULEA.HI.SX32 UR6, UR7, UR6, 0x1d ;  /* 0x0000000607067291 */ /* 0x000fc8000f8fea3f */
[----:B------:R-:W-:-:S04]  /*0970*/  UISETP.LT.AND UP0, UPT, UR13, UR6, UPT ;  /* 0x000000060d00728c */ /* 0x000fc8000bf01270 */
[----:B------:R-:W-:Y:S02]  /*0980*/  USEL UR7, UR13, UR6, UP0 ;  /* 0x000000060d077287 */ /* 0x000fe40008000000 */
[----:B------:R-:W-:Y:S02]  /*0990*/  UIADD3 UR6, -UR5, URZ, URZ ;  /* 0x0000003f05067290 */ /* 0x000fe4000fffe13f */
[----:B------:R-:W-:Y:S02]  /*09a0*/  UIMAD UR7, UR7, 0x30, -UR5 ;  /* 0x00000030070778a4 */ /* 0x000fe4000f8e0a05 */
[----:B------:R-:W-:Y:S02]  /*09b0*/  UISETP.LT.AND UP1, UPT, URZ, UR6, UPT ;  /* 0x000000063f00728c */ /* 0x000fe4000bf21270 */
[----:B------:R-:W-:Y:S02]  /*09c0*/  UISETP.LT.AND UP0, UPT, UR7, UR4, UPT ;  /* 0x000000040700728c */ /* 0x000fe4000bf01270 */
[----:B------:R-:W-:-:S02]  /*09d0*/  USEL UR6, URZ, UR6, !UP1 ;  /* 0x000000063f067287 */ /* 0x000fc4000c800000 */
[----:B------:R-:W-:Y:S02]  /*09e0*/  USEL UR7, UR7, UR4, UP0 ;  /* 0x0000000407077287 */ /* 0x000fe40008000000 */
[----:B------:R-:W-:Y:S02]  /*09f0*/  UIMAD.WIDE.U32 UR10, UR6, -0x55555555, URZ ;  /* 0xaaaaaaab060a78a5 */ /* 0x000fe4000f8e003f */
[----:B------:R-:W-:-:S11]  /*0a00*/  UISETP.GT.AND UP0, UPT, UR7, UR6, UPT ;  /* 0x000000060700728c */ /* 0x000fd6000bf04270 */
[----:B------:R-:W-:-:S04]  /*0a10*/  @UP0 UIADD3 UR7, UR7, 0x2f, URZ ;  /* 0x0000002f07070890 */ /* 0x000fc8000fffe03f */
[----:B------:R-:W-:Y:S02]  /*0a20*/  UIMAD.WIDE UR8, UR7, 0x2aaaaaab, URZ ;  /* 0x2aaaaaab070878a5 */ /* 0x000fe4000f8e023f */
[----:B------:R-:W-:Y:S02]  /*0a30*/  USHF.R.U32.HI UR7, URZ, 0x5, UR11 ;  /* 0x000000053f077899 */ /* 0x000fe4000801160b */
[----:B------:R-:W-:-:S05]  /*0a40*/  @UP0 USHF.R.U32.HI UR6, URZ, 0x1f, UR9 ;  /* 0x0000001f3f060899 */ /* 0x000fca0008011609 */
[----:B------:R-:W-:Y:S02]  /*0a50*/  UMOV UR5, UR7 ;  /* 0x0000000700057c82 */ /* 0x000fe40008000000 */
[----:B------:R-:W-:-:S04]  /*0a60*/  @UP0 ULEA.HI.SX32 UR5, UR9, UR6, 0x1d ;  /* 0x0000000609050291 */ /* 0x000fc8000f8fea3f */
[----:B------:R-:W-:-:S06]  /*0a70*/  UISETP.GT.AND UP0, UPT, UR5, UR7, UPT ;  /* 0x000000070500728c */ /* 0x000fcc000bf04270 */
[----:B------:R-:W-:-:S13]  /*0a80*/  PLOP3.LUT P0, PT, PT, PT, UP0, 0x80, 0x0 ;  /* 0x000000000000781c */ /* 0x000fda0003f0f008 */
[----:B------:R-:W-:Y:S05]  /*0a90*/  @!P0 BRA `(.L_x_1389) ;  /* 0x00006d7000008947 */ /* 0x000fea0003800000 */
[----:B-1----:R-:W-:Y:S01]  /*0aa0*/  SHF.R.S32.HI R6, RZ, 0x1f, R97 ;  /* 0x0000001fff067819 */ /* 0x002fe20000011461 */
[----:B------:R-:W-:Y:S02]  /*0ab0*/  UMOV UR30, 0x30 ;  /* 0x00000030001e7882 */ /* 0x000fe40000000000 */
[----:B------:R-:W-:Y:S01]  /*0ac0*/  ULDC.64 UR10, c[0x0][0x238] ;  /* 0x00008e00000a7ab9 */ /* 0x000fe20000000a00 */
[----:B------:R-:W-:Y:S01]  /*0ad0*/  LEA.HI R16, R6, R97, RZ, 0x3 ;  /* 0x0000006106107211 */ /* 0x000fe200078f18ff */
[----:B------:R-:W-:Y:S02]  /*0ae0*/  UIMAD.WIDE.U32 UR28, UR30, UR10, URZ ;  /* 0x0000000a1e1c72a5 */ /* 0x000fe4000f8e003f */
[----:B------:R-:W-:Y:S01]  /*0af0*/  UIADD3 UR6, UR5, -0x1, URZ ;  /* 0xffffffff05067890 */ /* 0x000fe2000fffe03f */
[----:B------:R-:W-:Y:S01]  /*0b00*/  SHF.R.S32.HI R137, RZ, 0x3, R16 ;  /* 0x00000003ff897819 */ /* 0x000fe20000011410 */
[----:B------:R-:W-:Y:S01]  /*0b10*/  ULDC.64 UR8, c[0x0][0x240] ;  /* 0x0000900000087ab9 */ /* 0x000fe20000000a00 */
[----:B------:R-:W-:Y:S01]  /*0b20*/  LOP3.LUT R16, R16, 0xfffffff8, RZ, 0xc0, !PT ;  /* 0xfffffff810107812 */ /* 0x000fe200078ec0ff */
[----:B------:R-:W-:Y:S01]  /*0b30*/  IMAD.U32 R2, RZ, RZ, UR28 ;  /* 0x0000001cff027e24 */ /* 0x000fe2000f8e00ff */
[----:B------:R-:W-:Y:S01]  /*0b40*/  SHF.R.S32.HI R101, RZ, 0x1f, R137 ;  /* 0x0000001fff657819 */ /* 0x000fe20000011489 */
[----:B------:R-:W-:Y:S01]  /*0b50*/  UIMAD UR5, UR6, -0x30, UR4 ;  /* 0xffffffd0060578a4 */ /* 0x000fe2000f8e0204 */
[----:B-----5:R-:W-:Y:S01]  /*0b60*/  IADD3 R107, P0, R137, R106, RZ ;  /* 0x0000006a896b7210 */ /* 0x020fe20007f1e0ff */
[----:B------:R-:W-:Y:S01]  /*0b70*/  IMAD.IADD R16, R97, 0x1, -R16 ;  /* 0x0000000161107824 */ /* 0x000fe200078e0a10 */
[----:B------:R-:W-:Y:S01]  /*0b80*/  UIMAD UR8, UR15, UR8, URZ ;  /* 0x000000080f0872a4 */ /* 0x000fe2000f8e023f */
[----:B------:R-:W-:Y:S01]  /*0b90*/  IMAD.MOV.U32 R100, RZ, RZ, R2 ;  /* 0x000000ffff647224 */ /* 0x000fe200078e0002 */
[----:B------:R-:W-:Y:S01]  /*0ba0*/  LEA.HI.X.SX32 R106, R106, R101, 0x1, P0 ;  /* 0x000000656a6a7211 */ /* 0x000fe200000f0eff */
[----:B------:R-:W-:Y:S01]  /*0bb0*/  IMAD.SHL.U32 R14, R16, 0x8, RZ ;  /* 0x00000008100e7824 */ /* 0x000fe200078e00ff */
[----:B------:R-:W-:Y:S01]  /*0bc0*/  UISETP.LT.AND UP0, UPT, UR5, 0x30, UPT ;  /* 0x000000300500788c */ /* 0x000fe2000bf01270 */
[----:B------:R-:W-:Y:S01]  /*0bd0*/  IMAD.U32 R2, RZ, RZ, UR16 ;  /* 0x00000010ff027e24 */ /* 0x000fe2000f8e00ff */
[----:B------:R-:W-:Y:S01]  /*0be0*/  USHF.R.S32.HI UR25, URZ, 0x1f, UR24 ;  /* 0x0000001f3f197899 */ /* 0x000fe20008011418 */
[----:B------:R-:W-:Y:S01]  /*0bf0*/  IMAD R8, R106, c[0x0][0x238], RZ ;  /* 0x00008e006a087a24 */ /* 0x000fe200078e02ff */
[----:B------:R-:W-:Y:S01]  /*0c00*/  SHF.R.S32.HI R15, RZ, 0x1f, R14 ;  /* 0x0000001fff0f7819 */ /* 0x000fe2000001140e */
[----:B------:R-:W-:Y:S01]  /*0c10*/  IMAD.U32 R3, RZ, RZ, UR29 ;  /* 0x0000001dff037e24 */ /* 0x000fe2000f8e00ff */
[----:B------:R-:W-:Y:S01]  /*0c20*/  UIMAD UR31, UR16, UR9, UR8 ;  /* 0x00000009101f72a4 */ /* 0x000fe2000f8e0208 */
[C---:B------:R-:W-:Y:S01]  /*0c30*/  IMAD R8, R107.reuse, c[0x0][0x23c], R8 ;  /* 0x00008f006b087a24 */ /* 0x040fe200078e0208 */
[----:B------:R-:W-:Y:S01]  /*0c40*/  USEL UR10, UR5, 0x30, UP0 ;  /* 0x00000030050a7887 */ /* 0x000fe20008000000 */
[----:B------:R-:W-:Y:S01]  /*0c50*/  IMAD.WIDE.U32 R4, R107, c[0x0][0x238], R14 ;  /* 0x00008e006b047a25 */ /* 0x000fe200078e000e */
[----:B------:R-:W-:Y:S01]  /*0c60*/  USEL UR23, UR24, URZ, !UP3 ;  /* 0x0000003f18177287 */ /* 0x000fe2000d800000 */
[----:B------:R-:W-:Y:S01]  /*0c70*/  ISETP.GE.AND P2, PT, R14, c[0x0][0x1d4], PT ;  /* 0x000075000e007a0c */ /* 0x000fe20003f46270 */
[----:B------:R-:W-:Y:S01]  /*0c80*/  USEL UR5, UR25, URZ, !UP3 ;  /* 0x0000003f19057287 */ /* 0x000fe2000d800000 */
[----:B------:R-:W-:Y:S01]  /*0c90*/  IMAD.IADD R9, R5, 0x1, R8 ;  /* 0x0000000105097824 */ /* 0x000fe200078e0208 */
[----:B------:R-:W-:Y:S01]  /*0ca0*/  ULDC.64 UR8, c[0x0][0x248] ;  /* 0x0000920000087ab9 */ /* 0x000fe20000000a00 */
[----:B------:R-:W-:Y:S01]  /*0cb0*/  IMAD.MOV.U32 R8, RZ, RZ, R4 ;  /* 0x000000ffff087224 */ /* 0x000fe200078e0004 */
[----:B------:R-:W-:Y:S01]  /*0cc0*/  UIMAD UR8, UR5, UR8, URZ ;  /* 0x00000008050872a4 */ /* 0x000fe2000f8e023f */
[----:B------:R-:W-:Y:S01]  /*0cd0*/  IMAD.U32 R142, RZ, RZ, UR23 ;  /* 0x00000017ff8e7e24 */ /* 0x000fe2000f8e00ff */
[----:B------:R-:W-:Y:S01]  /*0ce0*/  UIMAD UR11, UR30, UR11, URZ ;  /* 0x0000000b1e0b72a4 */ /* 0x000fe2000f8e023f */
[----:B------:R-:W-:Y:S01]  /*0cf0*/  IMAD.WIDE.U32 R2, R2, c[0x0][0x240], R8 ;  /* 0x0000900002027a25 */ /* 0x000fe200078e0008 */
[----:B------:R-:W-:Y:S01]  /*0d00*/  IADD3 R4, -R137, UR10, RZ ;  /* 0x0000000a89047c10 */ /* 0x000fe2000fffe1ff */
[----:B------:R-:W-:Y:S01]  /*0d10*/  UIMAD UR9, UR23, UR9, UR8 ;  /* 0x00000009170972a4 */ /* 0x000fe2000f8e0208 */
[----:B------:R-:W-:Y:S01]  /*0d20*/  P2R R139, PR, RZ, 0x4 ;  /* 0x00000004ff8b7803 */ /* 0x000fe20000000000 */
[----:B------:R-:W-:Y:S01]  /*0d30*/  USHF.R.S32.HI UR10, URZ, 0x1f, UR6 ;  /* 0x0000001f3f0a7899 */ /* 0x000fe20008011406 */
[----:B------:R-:W-:Y:S01]  /*0d40*/  IADD3 R3, R3, UR31, RZ ;  /* 0x0000001f03037c10 */ /* 0x000fe2000fffe0ff */
[----:B------:R-:W-:Y:S01]  /*0d50*/  UIADD3 UR31, UR29, UR11, URZ ;  /* 0x0000000b1d1f7290 */ /* 0x000fe2000fffe03f */
[----:B------:R-:W-:Y:S01]  /*0d60*/  ISETP.GE.AND P1, PT, R4, 0x1, PT ;  /* 0x000000010400780c */ /* 0x000fe20003f26270 */
[----:B------:R-:W-:Y:S01]  /*0d70*/  IMAD.SHL.U32 R16, R16, 0x4, RZ ;  /* 0x0000000410107824 */ /* 0x000fe200078e00ff */
[----:B------:R-:W-:Y:S01]  /*0d80*/  ISETP.GT.AND P0, PT, R4, 0x20, PT ;  /* 0x000000200400780c */ /* 0x000fe20003f04270 */
[----:B------:R-:W-:Y:S01]  /*0d90*/  IMAD.WIDE.U32 R144, R142, c[0x0][0x248], R2 ;  /* 0x000092008e907a25 */ /* 0x000fe200078e0002 */
[----:B------:R-:W-:Y:S01]  /*0da0*/  UIMAD UR8, UR31, UR6, URZ ;  /* 0x000000061f0872a4 */ /* 0x000fe2000f8e023f */
[----:B------:R-:W-:Y:S01]  /*0db0*/  LEA.HI R4, R6, R97, RZ, 0x6 ;  /* 0x0000006106047211 */ /* 0x000fe200078f30ff */
[----:B------:R-:W-:Y:S01]  /*0dc0*/  ULDC UR33, c[0x0][0x238] ;  /* 0x00008e0000217ab9 */ /* 0x000fe20000000800 */
[----:B------:R-:W-:Y:S01]  /*0dd0*/  IMAD.MOV.U32 R160, RZ, RZ, R144 ;  /* 0x000000ffffa07224 */ /* 0x000fe200078e0090 */
[----:B------:R-:W-:Y:S01]  /*0de0*/  IADD3 R161, R145, UR9, RZ ;  /* 0x0000000991a17c10 */ /* 0x000fe2000fffe0ff */
[----:B------:R-:W-:Y:S01]  /*0df0*/  UIMAD UR8, UR10, UR28, UR8 ;  /* 0x0000001c0a0872a4 */ /* 0x000fe2000f8e0208 */
[----:B------:R-:W-:Y:S01]  /*0e00*/  IMAD.SHL.U32 R21, R137, 0x40, RZ ;  /* 0x0000004089157824 */ /* 0x000fe200078e00ff */
[----:B------:R-:W-:Y:S01]  /*0e10*/  IADD3 R12, R16, 0x40, RZ ;  /* 0x00000040100c7810 */ /* 0x000fe20007ffe0ff */
[----:B------:R-:W-:Y:S01]  /*0e20*/  IMAD.SHL.U32 R4, R4, 0x8, RZ ;  /* 0x0000000804047824 */ /* 0x000fe200078e00ff */
[----:B------:R-:W-:Y:S01]  /*0e30*/  IADD3 R135, R14, 0x80, RZ ;  /* 0x000000800e877810 */ /* 0x000fe20007ffe0ff */
[----:B------:R-:W-:Y:S01]  /*0e40*/  IMAD.WIDE.U32 R6, R100, UR6, R160 ;  /* 0x0000000664067c25 */ /* 0x000fe2000f8e00a0 */
[----:B------:R-:W-:Y:S01]  /*0e50*/  LOP3.LUT R21, R21, 0x1c0, RZ, 0xc0, !PT ;  /* 0x000001c015157812 */ /* 0x000fe200078ec0ff */
[----:B------:R-:W-:Y:S01]  /*0e60*/  UMOV UR36, 0x5 ;  /* 0x0000000500247882 */ /* 0x000fe20000000000 */
[----:B------:R-:W-:Y:S01]  /*0e70*/  LOP3.LUT R4, R4, 0xfffffe00, RZ, 0xc0, !PT ;  /* 0xfffffe0004047812 */ /* 0x000fe200078ec0ff */
[----:B------:R-:W-:Y:S01]  /*0e80*/  IMAD.IADD R11, R16, 0x1, R12 ;  /* 0x00000001100b7824 */ /* 0x000fe200078e020c */
[----:B------:R-:W-:Y:S01]  /*0e90*/  IADD3 R2, R7, UR8, RZ ;  /* 0x0000000807027c10 */ /* 0x000fe2000fffe0ff */
[----:B------:R-:W-:Y:S01]  /*0ea0*/  ULDC UR32, c[0x0][0x23c] ;  /* 0x00008f0000207ab9 */ /* 0x000fe20000000800 */
[----:B------:R-:W-:Y:S01]  /*0eb0*/  @P1 LEA R18, P2, R6, c[0x0][0x220], 0x1 ;  /* 0x0000880006121a11 */ /* 0x000fe200078408ff */
[----:B------:R-:W-:Y:S01]  /*0ec0*/  USHF.L.U64.HI UR32, UR33, UR36, UR32 ;  /* 0x0000002421207299 */ /* 0x000fe20008010220 */
[----:B------:R-:W-:Y:S01]  /*0ed0*/  LOP3.LUT R136, R21, 0x38, R14, 0xf8, !PT ;  /* 0x0000003815887812 */ /* 0x000fe200078ef80e */
[----:B------:R-:W-:Y:S01]  /*0ee0*/  USHF.L.U32 UR33, UR33, 0x5, URZ ;  /* 0x0000000521217899 */ /* 0x000fe2000800063f */
[----:B------:R-:W-:Y:S01]  /*0ef0*/  SHF.R.U32.HI R13, RZ, 0x3, R21 ;  /* 0x00000003ff0d7819 */ /* 0x000fe20000011615 */
[----:B------:R-:W-:Y:S01]  /*0f00*/  IMAD.MOV.U32 R113, RZ, RZ, c[0x0][0x27c] ;  /* 0x00009f00ff717624 */ /* 0x000fe200078e00ff */
[----:B------:R-:W-:Y:S01]  /*0f10*/  IADD3 R134, R14, 0xc0, RZ ;  /* 0x000000c00e867810 */ /* 0x000fe20007ffe0ff */
[----:B------:R-:W-:Y:S01]  /*0f20*/  UIADD3 UR35, UR19, UR35, URZ ;  /* 0x0000002313237290 */ /* 0x000fe2000fffe03f */
[----:B------:R-:W-:Y:S01]  /*0f30*/  @P1 LEA.HI.X R19, R6, c[0x0][0x224], R2, 0x1, P2 ;  /* 0x0000890006131a11 */ /* 0x000fe200010f0c02 */
[----:B------:R-:W-:Y:S01]  /*0f40*/  ULDC.64 UR8, c[0x0][0x1e0] ;  /* 0x0000780000087ab9 */ /* 0x000fe20000000a00 */
[----:B------:R-:W-:-:S02]  /*0f50*/  ISETP.NE.AND P2, PT, R139, RZ, PT ;  /* 0x000000ff8b00720c */ /* 0x000fc40003f45270 */
[----:B------:R-:W-:Y:S02]  /*0f60*/  ISETP.GE.AND P6, PT, R11, c[0x0][0x1d4], PT ;  /* 0x000075000b007a0c */ /* 0x000fe40003fc6270 */
[----:B------:R-:W-:Y:S02]  /*0f70*/  ISETP.GE.AND P5, PT, R135, c[0x0][0x1d4], PT ;  /* 0x0000750087007a0c */ /* 0x000fe40003fa6270 */
[----:B------:R-:W-:Y:S02]  /*0f80*/  ISETP.GE.AND P4, PT, R134, c[0x0][0x1d4], PT ;  /* 0x0000750086007a0c */ /* 0x000fe40003f86270 */
[----:B------:R-:W-:-:S05]  /*0f90*/  LOP3.LUT R136, R4, R136, R13, 0xf6, !PT ;  /* 0x0000008804887212 */ /* 0x000fca00078ef60d */
[----:B------:R-:W-:-:S05]  /*0fa0*/  IMAD.SHL.U32 R136, R136, 0x2, RZ ;  /* 0x0000000288887824 */ /* 0x000fca00078e00ff */
[----:B------:R-:W-:Y:S01]  /*0fb0*/  @!PT LDS RZ, [RZ] ;  /* 0x00000000fffff984 */ /* 0x000fe20000000800 */
[----:B------:R-:W-:Y:S01]  /*0fc0*/  @!PT LDS RZ, [RZ] ;  /* 0x00000000fffff984 */ /* 0x000fe20000000800 */
[----:B------:R-:W-:Y:S01]  /*0fd0*/  @!PT LDS RZ, [RZ] ;  /* 0x00000000fffff984 */ /* 0x000fe20000000800 */
[----:B------:R1:W-:Y:S04]  /*0fe0*/  @P1 LDGSTS.E.BYPASS.LTC128B.128 [R136+0xa080], [R18.64], !P2 ;  /* 0x0a08000012881fae */ /* 0x0003e8000d101d5a */
[----:B------:R1:W-:Y:S04]  /*0ff0*/  @P1 LDGSTS.E.BYPASS.LTC128B.128 [R136+0xb880], [R18.64+0x80], !P6 ;  /* 0x0b88008012881fae */ /* 0x0003e8000f101d5a */
[----:B------:R1:W-:Y:S04]  /*1000*/  @P1 LDGSTS.E.BYPASS.LTC128B.128 [R136+0xd080], [R18.64+0x100], !P5 ;  /* 0x0d08010012881fae */ /* 0x0003e8000e901d5a */
[----:B------:R1:W-:Y:S01]  /*1010*/  @P1 LDGSTS.E.BYPASS.LTC128B.128 [R136+0xe880], [R18.64+0x180], !P4 ;  /* 0x0e88018012881fae */ /* 0x0003e2000e101d5a */
[----:B------:R-:W-:-:S04]  /*1020*/  @P0 IADD3 R3, P1, R6, UR33, RZ ;  /* 0x0000002106030c10 */ /* 0x000fc8000ff3e0ff */
[----:B------:R-:W-:Y:S02]  /*1030*/  @P0 IADD3.X R2, R2, UR32, RZ, P1, !PT ;  /* 0x0000002002020c10 */ /* 0x000fe40008ffe4ff */
[----:B------:R-:W-:-:S04]  /*1040*/  @P0 LEA R8, P1, R3, c[0x0][0x220], 0x1 ;  /* 0x0000880003080a11 */ /* 0x000fc800078208ff */
[----:B------:R-:W-:Y:S01]  /*1050*/  @P0 LEA.HI.X R9, R3, c[0x0][0x224], R2, 0x1, P1 ;  /* 0x0000890003090a11 */ /* 0x000fe200008f0c02 */
[----:B------:R-:W-:Y:S01]  /*1060*/  IMAD.U32 R3, RZ, RZ, UR24 ;  /* 0x00000018ff037e24 */ /* 0x000fe2000f8e00ff */
[----:B------:R-:W-:-:S03]  /*1070*/  ISETP.NE.U32.AND P1, PT, RZ, c[0x0][0x340], PT ;  /* 0x0000d000ff007a0c */ /* 0x000fc60003f25070 */
[----:B------:R2:W-:Y:S01]  /*1080*/  @P0 LDGSTS.E.BYPASS.LTC128B.128 [R136+0xb080], [R8.64], !P2 ;  /* 0x0b08000008880fae */ /* 0x0005e2000d101d5a */
[----:B------:R-:W-:-:S03]  /*1090*/  ISETP.NE.AND.EX P1, PT, RZ, c[0x0][0x344], PT, P1 ;  /* 0x0000d100ff007a0c */ /* 0x000fc60003f25310 */
[----:B------:R2:W-:Y:S04]  /*10a0*/  @P0 LDGSTS.E.BYPASS.LTC128B.128 [R136+0xc880], [R8.64+0x80], !P6 ;  /* 0x0c88008008880fae */ /* 0x0005e8000f101d5a */
[----:B------:R2:W-:Y:S04]  /*10b0*/  @P0 LDGSTS.E.BYPASS.LTC128B.128 [R136+0xe080], [R8.64+0x100], !P5 ;  /* 0x0e08010008880fae */ /* 0x0005e8000e901d5a */
[----:B------:R2:W-:Y:S02]  /*10c0*/  @P0 LDGSTS.E.BYPASS.LTC128B.128 [R136+0xf880], [R8.64+0x180], !P4 ;  /* 0x0f88018008880fae */ /* 0x0005e4000e101d5a */
[----:B------:R-:W-:Y:S01]  /*10d0*/  @P1 IMAD.WIDE R6, R0, R3, c[0x0][0x340] ;  /* 0x0000d00000061625 */ /* 0x000fe200078e0203 */
[----:B------:R-:W-:Y:S01]  /*10e0*/  ISETP.GE.AND P0, PT, R14, c[0x0][0x27c], PT ;  /* 0x00009f000e007a0c */ /* 0x000fe20003f06270 */
[----:B------:R-:W-:Y:S01]  /*10f0*/  USHF.R.S32.HI UR34, URZ, 0x1f, UR35 ;  /* 0x0000001f3f227899 */ /* 0x000fe20008011423 */
[----:B------:R-:W-:Y:S01]  /*1100*/  IADD3 R133, R137, 0x20, RZ ;  /* 0x0000002089857810 */ /* 0x000fe20007ffe0ff */
[----:B------:R-:W-:Y:S01]  /*1110*/  IMAD.SHL.U32 R2, R113, 0x2, RZ ;  /* 0x0000000271027824 */ /* 0x000fe200078e00ff */
[----:B------:R-:W-:Y:S01]  /*1120*/  SEL R3, RZ, c[0x0][0x27c], !P0 ;  /* 0x00009f00ff037a07 */ /* 0x000fe20004000000 */
[----:B------:R-:W-:Y:S01]  /*1130*/  UIMAD UR10, UR34, UR8, URZ ;  /* 0x00000008220a72a4 */ /* 0x000fe2000f8e023f */
[----:B------:R3:W4:Y:S01]  /*1140*/  @P1 LDG.E R0, [R6.64] ;  /* 0x0000001a06001981 */ /* 0x000722000c1e1900 */
[----:B------:R-:W-:Y:S01]  /*1150*/  UIMAD.WIDE.U32 UR38, UR35, UR8, URZ ;  /* 0x00000008232672a5 */ /* 0x000fe2000f8e003f */
[----:B------:R-:W-:Y:S01]  /*1160*/  IADD3 R5, -R2, c[0x0][0x1d4], RZ ;  /* 0x0000750002057a10 */ /* 0x000fe20007ffe1ff */
[----:B------:R-:W-:Y:S01]  /*1170*/  IMAD.IADD R3, R14, 0x1, R3 ;  /* 0x000000010e037824 */ /* 0x000fe200078e0203 */
[----:B------:R-:W-:Y:S01]  /*1180*/  UIMAD UR10, UR35, UR9, UR10 ;  /* 0x00000009230a72a4 */ /* 0x000fe2000f8e020a */
[----:B------:R-:W-:Y:S01]  /*1190*/  SHF.R.S32.HI R17, RZ, 0x1f, R16 ;  /* 0x0000001fff117819 */ /* 0x000fe20000011410 */
[----:B------:R-:W-:Y:S01]  /*11a0*/  IMAD R150, R101, c[0x0][0x280], RZ ;  /* 0x0000a00065967a24 */ /* 0x000fe200078e02ff */
[----:B------:R-:W-:Y:S01]  /*11b0*/  ULDC.64 UR8, c[0x0][0x1e8] ;  /* 0x00007a0000087ab9 */ /* 0x000fe20000000a00 */
[----:B-1----:R-:W-:Y:S01]  /*11c0*/  SHF.R.S32.HI R18, RZ, 0x1f, R3 ;  /* 0x0000001fff127819 */ /* 0x002fe20000011403 */
[----:B------:R-:W-:Y:S01]  /*11d0*/  UIADD3 UR39, UR39, UR10, URZ ;  /* 0x0000000a27277290 */ /* 0x000fe2000fffe03f */
[C---:B------:R-:W-:Y:S01]  /*11e0*/  IMAD R150, R137.reuse, c[0x0][0x284], R150 ;  /* 0x0000a10089967a24 */ /* 0x040fe200078e0296 */
[----:B------:R-:W-:Y:S01]  /*11f0*/  UIMAD UR10, UR15, UR8, URZ ;  /* 0x000000080f0a72a4 */ /* 0x000fe2000f8e023f */
[CC--:B------:R-:W-:Y:S01]  /*1200*/  LEA.HI R132, R18.reuse, R3.reuse, RZ, 0x3 ;  /* 0x0000000312847211 */ /* 0x0c0fe200078f18ff */
[C---:B------:R-:W-:Y:S01]  /*1210*/  IMAD.WIDE.U32 R154, R137.reuse, c[0x0][0x280], R16 ;  /* 0x0000a000899a7a25 */ /* 0x040fe200078e0010 */
[----:B------:R-:W-:Y:S01]  /*1220*/  LEA.HI R18, R18, R3, RZ, 0x6 ;  /* 0x0000000312127211 */ /* 0x000fe200078f30ff */
[----:B------:R-:W-:Y:S01]  /*1230*/  UIMAD UR9, UR16, UR9, UR10 ;  /* 0x00000009100972a4 */ /* 0x000fe2000f8e020a */
[----:B------:R-:W0:Y:S01]  /*1240*/  LDGDEPBAR ;  /* 0x00000000000079af */ /* 0x000e220000000000 */
[----:B------:R-:W-:Y:S01]  /*1250*/  IMAD.U32 R3, RZ, RZ, UR16 ;  /* 0x00000010ff037e24 */ /* 0x000fe2000f8e00ff */
[----:B------:R-:W-:Y:S01]  /*1260*/  ULDC.64 UR10, c[0x0][0x260] ;  /* 0x00009800000a7ab9 */ /* 0x000fe20000000a00 */
[----:B------:R-:W-:Y:S01]  /*1270*/  IMAD.WIDE.U32 R24, R137, c[0x0][0x280], R14 ;  /* 0x0000a00089187a25 */ /* 0x000fe200078e000e */
[----:B------:R-:W-:Y:S01]  /*1280*/  UIMAD UR10, UR15, UR10, URZ ;  /* 0x0000000a0f0a72a4 */ /* 0x000fe2000f8e023f */
[----:B------:R-:W-:Y:S01]  /*1290*/  SHF.R.S32.HI R18, RZ, 0x6, R18 ;  /* 0x00000006ff127819 */ /* 0x000fe20000011412 */
[----:B------:R-:W-:Y:S01]  /*12a0*/  UIMAD.WIDE.U32 UR38, UR16, UR8, UR38 ;  /* 0x00000008102672a5 */ /* 0x000fe2000f8e0026 */
[----:B------:R-:W-:Y:S01]  /*12b0*/  IMAD.WIDE.U32 R22, R3, c[0x0][0x260], R14 ;  /* 0x0000980003167a25 */ /* 0x000fe200078e000e */
[----:B------:R-:W-:Y:S01]  /*12c0*/  UIMAD UR10, UR16, UR11, UR10 ;  /* 0x0000000b100a72a4 */ /* 0x000fe2000f8e020a */
[CC--:B---3--:R-:W-:Y:S01]  /*12d0*/  SEL R6, R2.reuse, R5.reuse, !P0 ;  /* 0x0000000502067207 */ /* 0x0c8fe20004000000 */
[----:B------:R-:W-:Y:S01]  /*12e0*/  UIADD3 UR37, UR39, UR9, URZ ;  /* 0x0000000927257290 */ /* 0x000fe2000fffe03f */
[----:B------:R-:W-:Y:S01]  /*12f0*/  ISETP.GE.AND P0, PT, R11, c[0x0][0x27c], PT ;  /* 0x00009f000b007a0c */ /* 0x000fe20003f06270 */
[----:B------:R-:W-:Y:S01]  /*1300*/  IMAD.SHL.U32 R10, R133, 0x40, RZ ;  /* 0x00000040850a7824 */ /* 0x000fe200078e00ff */
[----:B------:R-:W-:Y:S01]  /*1310*/  SHF.R.S32.HI R129, RZ, 0x1f, R6 ;  /* 0x0000001fff817819 */ /* 0x000fe20000011406 */
[----:B------:R-:W-:Y:S01]  /*1320*/  IMAD.IADD R155, R155, 0x1, R150 ;  /* 0x000000019b9b7824 */ /* 0x000fe200078e0296 */
[----:B------:R-:W-:Y:S01]  /*1330*/  SEL R5, R2, R5, !P0 ;  /* 0x0000000502057207 */ /* 0x000fe20004000000 */
[----:B------:R-:W-:Y:S01]  /*1340*/  IMAD.IADD R151, R150, 0x1, R25 ;  /* 0x0000000196977824 */ /* 0x000fe200078e0219 */
[----:B------:R-:W-:Y:S01]  /*1350*/  SEL R2, RZ, c[0x0][0x27c], !P0 ;  /* 0x00009f00ff027a07 */ /* 0x000fe20004000000 */
[----:B------:R-:W-:Y:S01]  /*1360*/  IMAD.MOV.U32 R150, RZ, RZ, R24 ;  /* 0x000000ffff967224 */ /* 0x000fe200078e0018 */
[----:B------:R-:W-:Y:S01]  /*1370*/  IADD3 R23, R23, UR10, RZ ;  /* 0x0000000a17177c10 */ /* 0x000fe2000fffe0ff */
[----:B------:R-:W-:Y:S01]  /*1380*/  IMAD R148, R101, c[0x0][0x290], RZ ;  /* 0x0000a40065947a24 */ /* 0x000fe200078e02ff */
[----:B------:R-:W-:Y:S01]  /*1390*/  LOP3.LUT R24, R21, 0x38, R132, 0xf8, !PT ;  /* 0x0000003815187812 */ /* 0x000fe200078ef884 */
[----:B------:R-:W-:Y:S01]  /*13a0*/  IMAD.IADD R3, R11, 0x1, R2 ;  /* 0x000000010b037824 */ /* 0x000fe200078e0202 */
[----:B------:R-:W-:Y:S01]  /*13b0*/  SHF.R.S32.HI R2, RZ, 0x1f, R133 ;  /* 0x0000001fff027819 */ /* 0x000fe20000011485 */
[----:B------:R-:W-:Y:S01]  /*13c0*/  IMAD.WIDE.U32 R142, R142, c[0x0][0x268], R22 ;  /* 0x00009a008e8e7a25 */ /* 0x000fe200078e0016 */
[----:B------:R-:W-:Y:S01]  /*13d0*/  LOP3.LUT R10, R10, 0x1c0, RZ, 0xc0, !PT ;  /* 0x000001c00a0a7812 */ /* 0x000fe200078ec0ff */
[----:B------:R-:W-:Y:S01]  /*13e0*/  ULDC.64 UR8, c[0x0][0x210] ;  /* 0x0000840000087ab9 */ /* 0x000fe20000000a00 */
[----:B------:R-:W-:Y:S01]  /*13f0*/  SHF.R.S32.HI R20, RZ, 0x1f, R3 ;  /* 0x0000001fff147819 */ /* 0x000fe20000011403 */
[----:B------:R-:W-:Y:S01]  /*1400*/  IMAD R22, R18, 0xc00, R4 ;  /* 0x00000c0012167824 */ /* 0x000fe200078e0204 */
[----:B------:R-:W-:Y:S01]  /*1410*/  LOP3.LUT R127, R24, R13, RZ, 0x3c, !PT ;  /* 0x0000000d187f7212 */ /* 0x000fe200078e3cff */
[C---:B------:R-:W-:Y:S01]  /*1420*/  IMAD R148, R137.reuse, c[0x0][0x294], R148 ;  /* 0x0000a50089947a24 */ /* 0x040fe200078e0294 */
[CC--:B------:R-:W-:Y:S01]  /*1430*/  LEA.HI R131, R20.reuse, R3.reuse, RZ, 0x3 ;  /* 0x0000000314837211 */ /* 0x0c0fe200078f18ff */
[C---:B------:R-:W-:Y:S01]  /*1440*/  IMAD.WIDE.U32 R152, R137.reuse, c[0x0][0x290], R16 ;  /* 0x0000a40089987a25 */ /* 0x040fe200078e0010 */
[----:B------:R-:W-:Y:S01]  /*1450*/  LEA.HI R20, R20, R3, RZ, 0x6 ;  /* 0x0000000314147211 */ /* 0x000fe200078f30ff */
[----:B------:R-:W-:Y:S01]  /*1460*/  UIMAD UR8, UR15, UR8, URZ ;  /* 0x000000080f0872a4 */ /* 0x000fe2000f8e023f */
[----:B------:R-:W-:Y:S01]  /*1470*/  LEA.HI R3, R2, R133, RZ, 0x3 ;  /* 0x0000008502037211 */ /* 0x000fe200078f18ff */
[----:B------:R-:W-:Y:S01]  /*1480*/  IMAD.IADD R127, R22, 0x1, R127 ;  /* 0x00000001167f7824 */ /* 0x000fe200078e027f */
[----:B------:R-:W-:Y:S01]  /*1490*/  SHF.R.U32.HI R2, RZ, 0x3, R10 ;  /* 0x00000003ff027819 */ /* 0x000fe2000001160a */
[----:B--2---:R-:W-:Y:S01]  /*14a0*/  IMAD.WIDE.U32 R8, R137, c[0x0][0x290], R14 ;  /* 0x0000a40089087a25 */ /* 0x004fe200078e000e */
[----:B------:R-:W-:Y:S01]  /*14b0*/  LOP3.LUT R123, R10, 0x38, R132, 0xf8, !PT ;  /* 0x000000380a7b7812 */ /* 0x000fe200078ef884 */
[----:B------:R-:W-:Y:S01]  /*14c0*/  UIMAD UR8, UR16, UR9, UR8 ;  /* 0x00000009100872a4 */ /* 0x000fe2000f8e0208 */
[----:B------:R-:W-:Y:S01]  /*14d0*/  LEA.HI R129, R129, R6, RZ, 0x4 ;  /* 0x0000000681817211 */ /* 0x000fe200078f20ff */
[----:B------:R-:W-:Y:S01]  /*14e0*/  IMAD.SHL.U32 R3, R3, 0x40, RZ ;  /* 0x0000004003037824 */ /* 0x000fe200078e00ff */
[----:B------:R-:W-:Y:S01]  /*14f0*/  LOP3.LUT R123, R123, R2, RZ, 0x3c, !PT ;  /* 0x000000027b7b7212 */ /* 0x000fe200078e3cff */
[----:B------:R-:W-:Y:S01]  /*1500*/  IMAD.IADD R153, R153, 0x1, R148 ;  /* 0x0000000199997824 */ /* 0x000fe200078e0294 */
[----:B------:R-:W-:Y:S01]  /*1510*/  SHF.R.S32.HI R20, RZ, 0x6, R20 ;  /* 0x00000006ff147819 */ /* 0x000fe20000011414 */
[----:B------:R-:W-:Y:S01]  /*1520*/  IMAD.IADD R149, R148, 0x1, R9 ;  /* 0x0000000194957824 */ /* 0x000fe200078e0209 */
[----:B------:R-:W-:Y:S01]  /*1530*/  LOP3.LUT R3, R3, 0xfffffe00, RZ, 0xc0, !PT ;  /* 0xfffffe0003037812 */ /* 0x000fe200078ec0ff */
[----:B------:R-:W-:Y:S01]  /*1540*/  IMAD.MOV.U32 R148, RZ, RZ, R8 ;  /* 0x000000ffff947224 */ /* 0x000fe200078e0008 */
[----:B------:R-:W-:Y:S01]  /*1550*/  LOP3.LUT R22, R21, 0x38, R131, 0xf8, !PT ;  /* 0x0000003815167812 */ /* 0x000fe200078ef883 */
[----:B------:R-:W-:Y:S01]  /*1560*/  IMAD.U32 R147, RZ, RZ, UR39 ;  /* 0x00000027ff937e24 */ /* 0x000fe2000f8e00ff */
[----:B------:R-:W-:Y:S01]  /*1570*/  SHF.R.S32.HI R129, RZ, 0x4, R129 ;  /* 0x00000004ff817819 */ /* 0x000fe20000011481 */
[----:B------:R-:W-:Y:S01]  /*1580*/  IMAD R18, R18, 0xc00, R3 ;  /* 0x00000c0012127824 */ /* 0x000fe200078e0203 */
[----:B------:R-:W-:Y:S01]  /*1590*/  LOP3.LUT R125, R22, R13, RZ, 0x3c, !PT ;  /* 0x0000000d167d7212 */ /* 0x000fe200078e3cff */
[----:B------:R-:W-:Y:S01]  /*15a0*/  IMAD.U32 R146, RZ, RZ, UR38 ;  /* 0x00000026ff927e24 */ /* 0x000fe2000f8e00ff */
[----:B------:R-:W-:Y:S01]  /*15b0*/  SHF.R.S32.HI R8, RZ, 0x1f, R5 ;  /* 0x0000001fff087819 */ /* 0x000fe20000011405 */
[----:B------:R-:W-:Y:S01]  /*15c0*/  IMAD.IADD R123, R18, 0x1, R123 ;  /* 0x00000001127b7824 */ /* 0x000fe200078e027b */
[----:B------:R-:W-:Y:S01]  /*15d0*/  LEA.HI.SX32 R129, R132, R129, 0x1d ;  /* 0x0000008184817211 */ /* 0x000fe200078feaff */
[----:B------:R-:W-:Y:S01]  /*15e0*/  IMAD R18, R20, 0xc00, R4 ;  /* 0x00000c0014127824 */ /* 0x000fe200078e0204 */
[----:B------:R-:W-:Y:S01]  /*15f0*/  LEA.HI R8, R8, R5, RZ, 0x4 ;  /* 0x0000000508087211 */ /* 0x000fe200078f20ff */
[----:B------:R-:W-:Y:S01]  /*1600*/  IMAD R20, R20, 0xc00, R3 ;  /* 0x00000c0014147824 */ /* 0x000fe200078e0203 */
[----:B------:R-:W-:Y:S01]  /*1610*/  LOP3.LUT R119, R10, 0x38, R131, 0xf8, !PT ;  /* 0x000000380a777812 */ /* 0x000fe200078ef883 */
[----:B------:R-:W-:Y:S01]  /*1620*/  IMAD.IADD R125, R18, 0x1, R125 ;  /* 0x00000001127d7824 */ /* 0x000fe200078e027d */
[----:B------:R-:W-:Y:S01]  /*1630*/  SHF.R.S32.HI R18, RZ, 0x1f, R129 ;  /* 0x0000001fff127819 */ /* 0x000fe20000011481 */
[----:B------:R-:W-:Y:S01]  /*1640*/  IMAD.U32 R147, RZ, RZ, UR37 ;  /* 0x00000025ff937e24 */ /* 0x000fe2000f8e00ff */
[----:B------:R-:W-:Y:S01]  /*1650*/  SHF.R.S32.HI R8, RZ, 0x4, R8 ;  /* 0x00000004ff087819 */ /* 0x000fe20000011408 */
[----:B------:R-:W-:Y:S01]  /*1660*/  IMAD.WIDE.U32 R158, R137, c[0x0][0x1e0], RZ ;  /* 0x00007800899e7a25 */ /* 0x000fe200078e00ff */
[----:B------:R-:W-:Y:S01]  /*1670*/  LEA.HI R9, R18, R129, RZ, 0x3 ;  /* 0x0000008112097211 */ /* 0x000fe200078f18ff */
[----:B------:R-:W-:Y:S01]  /*1680*/  ULDC.U8 UR44, c[0x0][0x298] ;  /* 0x0000a600002c7ab9 */ /* 0x000fe20000000000 */
[----:B------:R-:W-:Y:S01]  /*1690*/  LEA.HI.SX32 R8, R131, R8, 0x1d ;  /* 0x0000000883087211 */ /* 0x000fe200078feaff */
[----:B------:R-:W-:Y:S01]  /*16a0*/  IMAD.SHL.U32 R129, R129, 0x8, RZ ;  /* 0x0000000881817824 */ /* 0x000fe200078e00ff */
[----:B------:R-:W-:Y:S01]  /*16b0*/  SHF.R.S32.HI R9, RZ, 0x3, R9 ;  /* 0x00000003ff097819 */ /* 0x000fe20000011409 */
[----:B------:R-:W-:Y:S01]  /*16c0*/  IMAD.WIDE.U32 R156, R133, c[0x0][0x1e0], RZ ;  /* 0x00007800859c7a25 */ /* 0x000fe200078e00ff */
[----:B------:R-:W-:Y:S01]  /*16d0*/  SHF.R.S32.HI R5, RZ, 0x1f, R8 ;  /* 0x0000001fff057819 */ /* 0x000fe20000011408 */
[----:B------:R-:W-:Y:S01]  /*16e0*/  ULDC UR46, c[0x0][0x280] ;  /* 0x0000a000002e7ab9 */ /* 0x000fe20000000800 */
[----:B------:R-:W-:Y:S01]  /*16f0*/  LOP3.LUT R126, R21, 0x38, R129, 0xf8, !PT ;  /* 0x00000038157e7812 */ /* 0x000fe200078ef881 */
[----:B------:R-:W-:Y:S01]  /*1700*/  IMAD.SHL.U32 R128, R8, 0x8, RZ ;  /* 0x0000000808807824 */ /* 0x000fe200078e00ff */
[----:B------:R-:W-:Y:S01]  /*1710*/  LEA.HI R5, R5, R8, RZ, 0x3 ;  /* 0x0000000805057211 */ /* 0x000fe200078f18ff */
[C---:B------:R-:W-:Y:S01]  /*1720*/  IMAD R19, R9.reuse, 0xc00, R4 ;  /* 0x00000c0009137824 */ /* 0x040fe200078e0204 */
[-C--:B------:R-:W-:Y:S01]  /*1730*/  LOP3.LUT R126, R126, R13.reuse, RZ, 0x3c, !PT ;  /* 0x0000000d7e7e7212 */ /* 0x080fe200078e3cff */
[----:B------:R-:W-:Y:S01]  /*1740*/  IMAD R121, R9, 0xc00, R3 ;  /* 0x00000c0009797824 */ /* 0x000fe200078e0203 */
[----:B------:R-:W-:Y:S01]  /*1750*/  SHF.R.S32.HI R5, RZ, 0x3, R5 ;  /* 0x00000003ff057819 */ /* 0x000fe20000011405 */
[----:B------:R-:W-:Y:S01]  /*1760*/  IMAD.WIDE.U32 R154, R98, c[0x0][0x280], R154 ;  /* 0x0000a000629a7a25 */ /* 0x000fe200078e009a */
[C---:B------:R-:W-:Y:S01]  /*1770*/  LOP3.LUT R9, R10.reuse, 0x38, R128, 0xf8, !PT ;  /* 0x000000380a097812 */ /* 0x040fe200078ef880 */
[----:B------:R-:W-:Y:S01]  /*1780*/  ULDC UR37, c[0x0][0x290] ;  /* 0x0000a40000257ab9 */ /* 0x000fe20000000800 */
[-C--:B------:R-:W-:Y:S01]  /*1790*/  LOP3.LUT R119, R119, R2.reuse, RZ, 0x3c, !PT ;  /* 0x0000000277777212 */ /* 0x080fe200078e3cff */
[----:B------:R-:W-:Y:S01]  /*17a0*/  IMAD.IADD R126, R19, 0x1, R126 ;  /* 0x00000001137e7824 */ /* 0x000fe200078e027e */
[----:B------:R-:W-:Y:S01]  /*17b0*/  LOP3.LUT R19, R10, 0x38, R129, 0xf8, !PT ;  /* 0x000000380a137812 */ /* 0x000fe200078ef881 */
[----:B------:R-:W-:Y:S01]  /*17c0*/  IMAD.WIDE.U32 R150, R98, c[0x0][0x280], R150 ;  /* 0x0000a00062967a25 */ /* 0x000fe200078e0096 */
[----:B------:R-:W-:Y:S01]  /*17d0*/  LOP3.LUT R8, R21, 0x38, R128, 0xf8, !PT ;  /* 0x0000003815087812 */ /* 0x000fe200078ef880 */
[----:B------:R-:W-:Y:S01]  /*17e0*/  ULDC UR45, c[0x0][0x294] ;  /* 0x0000a500002d7ab9 */ /* 0x000fe20000000800 */
[-C--:B------:R-:W-:Y:S01]  /*17f0*/  LOP3.LUT R18, R19, R2.reuse, RZ, 0x3c, !PT ;  /* 0x0000000213127212 */ /* 0x080fe200078e3cff */
[----:B------:R-:W-:Y:S01]  /*1800*/  IMAD.IADD R119, R20, 0x1, R119 ;  /* 0x0000000114777824 */ /* 0x000fe200078e0277 */
[----:B------:R-:W-:Y:S01]  /*1810*/  LOP3.LUT R9, R9, R2, RZ, 0x3c, !PT ;  /* 0x0000000209097212 */ /* 0x000fe200078e3cff */
[----:B------:R-:W-:Y:S01]  /*1820*/  IMAD R2, R5, 0xc00, R3 ;  /* 0x00000c0005027824 */ /* 0x000fe200078e0203 */
[----:B------:R-:W-:Y:S01]  /*1830*/  ISETP.GE.AND P0, PT, R113, 0x1, PT ;  /* 0x000000017100780c */ /* 0x000fe20003f06270 */
[----:B------:R-:W-:Y:S01]  /*1840*/  IMAD.U32 R3, RZ, RZ, UR25 ;  /* 0x00000019ff037e24 */ /* 0x000fe2000f8e00ff */
[----:B------:R-:W-:Y:S01]  /*1850*/  LOP3.LUT R8, R8, R13, RZ, 0x3c, !PT ;  /* 0x0000000d08087212 */ /* 0x000fe200078e3cff */
[----:B------:R-:W-:Y:S01]  /*1860*/  IMAD R13, R5, 0xc00, R4 ;  /* 0x00000c00050d7824 */ /* 0x000fe200078e0204 */
[----:B------:R-:W-:Y:S01]  /*1870*/  P2R R7, PR, RZ, 0x1 ;  /* 0x00000001ff077803 */ /* 0x000fe20000000000 */
[----:B------:R-:W-:Y:S01]  /*1880*/  IMAD.U32 R4, RZ, RZ, UR24 ;  /* 0x00000018ff047e24 */ /* 0x000fe2000f8e00ff */
[----:B------:R-:W-:Y:S01]  /*1890*/  LOP3.LUT R132, R132, 0xfffffff8, RZ, 0xc0, !PT ;  /* 0xfffffff884847812 */ /* 0x000fe200078ec0ff */
[----:B------:R-:W-:Y:S01]  /*18a0*/  IMAD.U32 R7, RZ, RZ, UR16 ;  /* 0x00000010ff077e24 */ /* 0x000fe2000f8e00ff */
[----:B------:R-:W-:Y:S01]  /*18b0*/  LOP3.LUT R131, R131, 0xfffffff8, RZ, 0xc0, !PT ;  /* 0xfffffff883837812 */ /* 0x000fe200078ec0ff */
[----:B------:R-:W-:Y:S01]  /*18c0*/  IMAD.IADD R121, R121, 0x1, R18 ;  /* 0x0000000179797824 */ /* 0x000fe200078e0212 */
[----:B------:R-:W-:Y:S01]  /*18d0*/  IADD3 R130, -R137, 0x30, RZ ;  /* 0x0000003089827810 */ /* 0x000fe20007ffe1ff */
[----:B------:R-:W-:Y:S01]  /*18e0*/  IMAD.WIDE.U32 R6, R7, c[0x0][0x210], R14 ;  /* 0x0000840007067a25 */ /* 0x000fe200078e000e */
[----:B------:R-:W-:Y:S01]  /*18f0*/  IADD3 R10, R16, 0x20, RZ ;  /* 0x00000020100a7810 */ /* 0x000fe20007ffe0ff */
[----:B------:R-:W-:Y:S01]  /*1900*/  USHF.L.U32 UR25, UR46, 0x5, URZ ;  /* 0x000000052e197899 */ /* 0x000fe2000800063f */
[----:B------:R-:W-:Y:S01]  /*1910*/  SHF.R.S32.HI R122, RZ, 0x1f, R132 ;  /* 0x0000001fff7a7819 */ /* 0x000fe20000011484 */
[----:B------:R-:W-:Y:S01]  /*1920*/  IMAD.IADD R124, R13, 0x1, R8 ;  /* 0x000000010d7c7824 */ /* 0x000fe200078e0208 */
[----:B------:R-:W-:Y:S01]  /*1930*/  IADD3 R7, R7, UR8, RZ ;  /* 0x0000000807077c10 */ /* 0x000fe2000fffe0ff */
[----:B------:R-:W-:Y:S01]  /*1940*/  ULDC.64 UR8, c[0x0][0x1e0] ;  /* 0x0000780000087ab9 */ /* 0x000fe20000000a00 */
[----:B------:R-:W-:Y:S01]  /*1950*/  IMAD.IADD R117, R2, 0x1, R9 ;  /* 0x0000000102757824 */ /* 0x000fe200078e0209 */
[----:B------:R-:W-:Y:S01]  /*1960*/  UIMAD UR10, UR30, UR9, URZ ;  /* 0x000000091e0a72a4 */ /* 0x000fe2000f8e023f */
[----:B------:R-:W-:Y:S01]  /*1970*/  IMAD.WIDE.U32 R152, R98, c[0x0][0x290], R152 ;  /* 0x0000a40062987a25 */ /* 0x000fe200078e0098 */
[----:B------:R-:W-:Y:S01]  /*1980*/  UIMAD.WIDE.U32 UR38, UR30, UR8, URZ ;  /* 0x000000081e2672a5 */ /* 0x000fe2000f8e003f */
[----:B------:R-:W-:-:S02]  /*1990*/  IADD3 R9, R16, 0x60, RZ ;  /* 0x0000006010097810 */ /* 0x000fc40007ffe0ff */
[----:B------:R-:W-:Y:S01]  /*19a0*/  ULDC.64 UR8, c[0x0][0x280] ;  /* 0x0000a00000087ab9 */ /* 0x000fe20000000a00 */
[----:B------:R-:W-:Y:S01]  /*19b0*/  IMAD.WIDE.U32 R148, R98, c[0x0][0x290], R148 ;  /* 0x0000a40062947a25 */ /* 0x000fe200078e0094 */
[----:B------:R-:W-:Y:S01]  /*19c0*/  UIMAD UR11, UR30, UR9, URZ ;  /* 0x000000091e0b72a4 */ /* 0x000fe2000f8e023f */
[----:B------:R-:W-:Y:S01]  /*19d0*/  SHF.R.S32.HI R118, RZ, 0x1f, R129 ;  /* 0x0000001fff767819 */ /* 0x000fe20000011481 */
[----:B------:R-:W-:Y:S01]  /*19e0*/  UIMAD.WIDE.U32 UR40, UR30, UR8, URZ ;  /* 0x000000081e2872a5 */ /* 0x000fe2000f8e003f */
[----:B------:R-:W-:Y:S01]  /*19f0*/  IMAD.SHL.U32 R127, R127, 0x2, RZ ;  /* 0x000000027f7f7824 */ /* 0x000fe200078e00ff */
[----:B------:R-:W-:Y:S01]  /*1a00*/  SHF.R.S32.HI R120, RZ, 0x1f, R131 ;  /* 0x0000001fff787819 */ /* 0x000fe20000011483 */
[----:B------:R-:W-:Y:S01]  /*1a10*/  ULDC.64 UR8, c[0x0][0x290] ;  /* 0x0000a40000087ab9 */ /* 0x000fe20000000a00 */
[----:B------:R-:W-:Y:S01]  /*1a20*/  IMAD.SHL.U32 R123, R123, 0x2, RZ ;  /* 0x000000027b7b7824 */ /* 0x000fe200078e00ff */
[----:B------:R-:W-:Y:S01]  /*1a30*/  UIMAD.WIDE.U32 UR42, UR30, UR8, URZ ;  /* 0x000000081e2a72a5 */ /* 0x000fe2000f8e003f */
[----:B------:R-:W-:Y:S01]  /*1a40*/  SHF.R.S32.HI R116, RZ, 0x1f, R128 ;  /* 0x0000001fff747819 */ /* 0x000fe20000011480 */
[----:B------:R-:W-:Y:S01]  /*1a50*/  UIMAD UR30, UR30, UR9, URZ ;  /* 0x000000091e1e72a4 */ /* 0x000fe2000f8e023f */
[----:B------:R-:W-:Y:S01]  /*1a60*/  IMAD.SHL.U32 R125, R125, 0x2, RZ ;  /* 0x000000027d7d7824 */ /* 0x000fe200078e00ff */
[----:B------:R-:W-:Y:S01]  /*1a70*/  UIADD3 UR10, UR39, UR10, URZ ;  /* 0x0000000a270a7290 */ /* 0x000fe2000fffe03f */
[----:B------:R-:W-:Y:S01]  /*1a80*/  IMAD.SHL.U32 R119, R119, 0x2, RZ ;  /* 0x0000000277777824 */ /* 0x000fe200078e00ff */
[----:B------:R-:W-:Y:S01]  /*1a90*/  ULDC.64 UR8, c[0x0][0x268] ;  /* 0x00009a0000087ab9 */ /* 0x000fe20000000a00 */
[----:B------:R-:W-:Y:S01]  /*1aa0*/  IMAD.SHL.U32 R126, R126, 0x2, RZ ;  /* 0x000000027e7e7824 */ /* 0x000fe200078e00ff */
[----:B------:R-:W-:Y:S01]  /*1ab0*/  UIMAD UR5, UR5, UR8, URZ ;  /* 0x00000008050572a4 */ /* 0x000fe2000f8e023f */
[----:B------:R-:W-:Y:S01]  /*1ac0*/  IMAD.SHL.U32 R121, R121, 0x2, RZ ;  /* 0x0000000279797824 */ /* 0x000fe200078e00ff */
[----:B------:R-:W-:Y:S01]  /*1ad0*/  UIADD3 UR11, UR41, UR11, URZ ;  /* 0x0000000b290b7290 */ /* 0x000fe2000fffe03f */
[----:B------:R-:W-:Y:S01]  /*1ae0*/  IMAD.SHL.U32 R124, R124, 0x2, RZ ;  /* 0x000000027c7c7824 */ /* 0x000fe200078e00ff */
[----:B------:R-:W-:Y:S01]  /*1af0*/  UIMAD UR5, UR23, UR9, UR5 ;  /* 0x00000009170572a4 */ /* 0x000fe2000f8e0205 */
[----:B------:R-:W-:Y:S01]  /*1b00*/  IMAD.SHL.U32 R117, R117, 0x2, RZ ;  /* 0x0000000275757824 */ /* 0x000fe200078e00ff */
[----:B------:R-:W-:-:S02]  /*1b10*/  ULDC UR8, c[0x0][0x1e4] ;  /* 0x0000790000087ab9 */ /* 0x000fc40000000800 */
[----:B------:R-:W-:Y:S02]  /*1b20*/  ULDC UR9, c[0x0][0x1e0] ;  /* 0x0000780000097ab9 */ /* 0x000fe40000000800 */
[----:B------:R-:W-:Y:S01]  /*1b30*/  ULDC UR23, c[0x0][0x284] ;  /* 0x0000a10000177ab9 */ /* 0x000fe20000000800 */
[----:B------:R-:W-:Y:S01]  /*1b40*/  IADD3 R103, R143, UR5, RZ ;  /* 0x000000058f677c10 */ /* 0x000fe2000fffe0ff */
[----:B------:R-:W-:Y:S02]  /*1b50*/  USHF.L.U64.HI UR8, UR9, UR36, UR8 ;  /* 0x0000002409087299 */ /* 0x000fe40008010208 */
[----:B------:R-:W-:Y:S02]  /*1b60*/  USHF.L.U64.HI UR23, UR46, UR36, UR23 ;  /* 0x000000242e177299 */ /* 0x000fe40008010217 */
[----:B------:R-:W-:Y:S02]  /*1b70*/  USHF.L.U64.HI UR36, UR37, UR36, UR45 ;  /* 0x0000002425247299 */ /* 0x000fe4000801022d */
[----:B------:R-:W-:-:S02]  /*1b80*/  USHF.L.U32 UR9, UR9, 0x5, URZ ;  /* 0x0000000509097899 */ /* 0x000fc4000800063f */
[----:B------:R-:W-:Y:S02]  /*1b90*/  USHF.L.U32 UR37, UR37, 0x5, URZ ;  /* 0x0000000525257899 */ /* 0x000fe4000800063f */
[----:B------:R-:W-:Y:S01]  /*1ba0*/  UIADD3 UR30, UR43, UR30, URZ ;  /* 0x0000001e2b1e7290 */ /* 0x000fe2000fffe03f */
[----:B----4-:R-:W-:Y:S01]  /*1bb0*/  @P1 SHF.R.S32.HI R19, RZ, 0x1f, R0 ;  /* 0x0000001fff131819 */ /* 0x010fe20000011400 */
[----:B------:R-:W-:Y:S01]  /*1bc0*/  @!P1 IMAD.MOV.U32 R19, RZ, RZ, R3 ;  /* 0x000000ffff139224 */ /* 0x000fe200078e0003 */
[----:B------:R-:W-:Y:S01]  /*1bd0*/  SHF.R.S32.HI R3, RZ, 0x1f, R98 ;  /* 0x0000001fff037819 */ /* 0x000fe20000011462 */
[----:B------:R-:W-:Y:S02]  /*1be0*/  @P1 IMAD.MOV.U32 R18, RZ, RZ, R0 ;  /* 0x000000ffff121224 */ /* 0x000fe400078e0000 */
[----:B------:R-:W-:Y:S01]  /*1bf0*/  @!P1 IMAD.MOV.U32 R18, RZ, RZ, R4 ;  /* 0x000000ffff129224 */ /* 0x000fe200078e0004 */
[----:B------:R-:W-:Y:S01]  /*1c00*/  SEL R99, R19, RZ, !P3 ;  /* 0x000000ff13637207 */ /* 0x000fe20005800000 */
[----:B------:R-:W-:-:S02]  /*1c10*/  IMAD R0, R101, c[0x0][0x1e0], RZ ;  /* 0x0000780065007a24 */ /* 0x000fc400078e02ff */
[----:B------:R-:W-:Y:S01]  /*1c20*/  IMAD R5, R3, c[0x0][0x280], RZ ;  /* 0x0000a00003057a24 */ /* 0x000fe200078e02ff */
[----:B------:R-:W-:Y:S01]  /*1c30*/  SEL R140, R18, RZ, !P3 ;  /* 0x000000ff128c7207 */ /* 0x000fe20005800000 */
[----:B------:R-:W-:Y:S02]  /*1c40*/  IMAD R109, R99, c[0x0][0x1f0], RZ ;  /* 0x00007c00636d7a24 */ /* 0x000fe400078e02ff */
[----:B------:R-:W-:Y:S01]  /*1c50*/  IMAD R115, R137, c[0x0][0x1e4], R0 ;  /* 0x0000790089737a24 */ /* 0x000fe200078e0200 */
[----:B------:R-:W-:Y:S01]  /*1c60*/  SHF.R.S32.HI R0, RZ, 0x1f, R133 ;  /* 0x0000001fff007819 */ /* 0x000fe20000011485 */
[C---:B------:R-:W-:Y:S02]  /*1c70*/  IMAD R109, R140.reuse, c[0x0][0x1f4], R109 ;  /* 0x00007d008c6d7a24 */ /* 0x040fe400078e026d */
[----:B------:R-:W-:-:S04]  /*1c80*/  IMAD.WIDE.U32 R146, R140, c[0x0][0x1f0], R146 ;  /* 0x00007c008c927a25 */ /* 0x000fc800078e0092 */
[----:B------:R-:W-:Y:S01]  /*1c90*/  IMAD.IADD R115, R159, 0x1, R115 ;  /* 0x000000019f737824 */ /* 0x000fe200078e0273 */
[----:B------:R-:W-:Y:S01]  /*1ca0*/  BAR.SYNC.DEFER_BLOCKING 0x0 ;  /* 0x0000000000007b1d */ /* 0x000fe20000010000 */
[----:B------:R-:W-:Y:S01]  /*1cb0*/  IMAD.IADD R109, R147, 0x1, R109 ;  /* 0x00000001936d7824 */ /* 0x000fe200078e026d */
[----:B------:R-:W-:Y:S01]  /*1cc0*/  IADD3 R105, P1, P0, R146, R158, R14 ;  /* 0x0000009e92697210 */ /* 0x000fe2000783e00e */
[----:B------:R-:W-:Y:S02]  /*1cd0*/  IMAD R99, R99, c[0x0][0x218], RZ ;  /* 0x0000860063637a24 */ /* 0x000fe400078e02ff */
[----:B------:R-:W-:Y:S01]  /*1ce0*/  IMAD R3, R3, c[0x0][0x290], RZ ;  /* 0x0000a40003037a24 */ /* 0x000fe200078e02ff */
[----:B------:R-:W-:Y:S01]  /*1cf0*/  IADD3.X R104, R109, R115, R15, P1, P0 ;  /* 0x000000736d687210 */ /* 0x000fe20000fe040f */
[----:B------:R-:W-:Y:S01]  /*1d00*/  IMAD R0, R0, c[0x0][0x1e0], RZ ;  /* 0x0000780000007a24 */ /* 0x000fe200078e02ff */
[----:B------:R-:W-:Y:S01]  /*1d10*/  ISETP.NE.AND P0, PT, RZ, UR44, PT ;  /* 0x0000002cff007c0c */ /* 0x000fe2000bf05270 */
[----:B------:R-:W-:-:S02]  /*1d20*/  IMAD R99, R140, c[0x0][0x21c], R99 ;  /* 0x000087008c637a24 */ /* 0x000fc400078e0263 */
[----:B------:R-:W-:Y:S01]  /*1d30*/  IMAD.WIDE.U32 R140, R140, c[0x0][0x218], R6 ;  /* 0x000086008c8c7a25 */ /* 0x000fe200078e0006 */
[----:B------:R-:W-:Y:S02]  /*1d40*/  P2R R138, PR, RZ, 0x1 ;  /* 0x00000001ff8a7803 */ /* 0x000fe40000000000 */
[----:B------:R-:W-:Y:S01]  /*1d50*/  IADD3 R102, P0, R137, UR35, RZ ;  /* 0x0000002389667c10 */ /* 0x000fe2000ff1e0ff */
[C---:B------:R-:W-:Y:S02]  /*1d60*/  IMAD R5, R98.reuse, c[0x0][0x284], R5 ;  /* 0x0000a10062057a24 */ /* 0x040fe400078e0205 */
[----:B------:R-:W-:Y:S01]  /*1d70*/  IMAD R3, R98, c[0x0][0x294], R3 ;  /* 0x0000a50062037a24 */ /* 0x000fe200078e0203 */
[----:B------:R-:W-:Y:S01]  /*1d80*/  IADD3.X R101, R101, UR34, RZ, P0, !PT ;  /* 0x0000002265657c10 */ /* 0x000fe200087fe4ff */
[----:B------:R-:W-:Y:S02]  /*1d90*/  IMAD R7, R133, c[0x0][0x1e4], R0 ;  /* 0x0000790085077a24 */ /* 0x000fe400078e0200 */
[----:B------:R-:W-:-:S02]  /*1da0*/  IMAD.IADD R112, R155, 0x1, R5 ;  /* 0x000000019b707824 */ /* 0x000fc400078e0205 */
[----:B------:R-:W-:Y:S02]  /*1db0*/  IMAD.IADD R114, R157, 0x1, R7 ;  /* 0x000000019d727824 */ /* 0x000fe400078e0207 */
[----:B------:R-:W-:Y:S02]  /*1dc0*/  IMAD.IADD R110, R5, 0x1, R151 ;  /* 0x00000001056e7824 */ /* 0x000fe400078e0297 */
[----:B------:R-:W-:Y:S02]  /*1dd0*/  IMAD.IADD R111, R153, 0x1, R3 ;  /* 0x00000001996f7824 */ /* 0x000fe400078e0203 */
[----:B------:R-:W-:Y:S02]  /*1de0*/  IMAD.IADD R108, R3, 0x1, R149 ;  /* 0x00000001036c7824 */ /* 0x000fe400078e0295 */
[----:B------:R-:W-:Y:S02]  /*1df0*/  IMAD.IADD R99, R141, 0x1, R99 ;  /* 0x000000018d637824 */ /* 0x000fe400078e0263 */
.L_x_1429:
[----:B------:R-:W-:Y:S01]  /*1e00*/  ISETP.GE.AND P2, PT, R113, 0x1, PT ;  /* 0x000000017100780c */ /* 0x000fe20003f46270 */
[----:B------:R-:W-:Y:S01]  /*1e10*/  USHF.R.S32.HI UR34, URZ, 0x1f, UR6 ;  /* 0x0000001f3f227899 */ /* 0x000fe20008011406 */
[----:B------:R-:W-:Y:S01]  /*1e20*/  IMAD.U32 R0, RZ, RZ, UR9 ;  /* 0x00000009ff007e24 */ /* 0x000fe2000f8e00ff */
[----:B------:R-:W-:Y:S01]  /*1e30*/  UIMAD UR45, UR10, UR6, URZ ;  /* 0x000000060a2d72a4 */ /* 0x000fe2000f8e023f */
[----:B------:R-:W-:Y:S04]  /*1e40*/  DEPBAR.LE SB0, 0x0 ;  /* 0x000080000000791a */ /* 0x000fe80000000000 */
[----:B------:R-:W-:Y:S01]  /*1e50*/  UIMAD.WIDE.U32 UR52, UR38, UR6, URZ ;  /* 0x00000006263472a5 */ /* 0x000fe2000f8e003f */
[----:B------:R-:W-:Y:S01]  /*1e60*/  BAR.SYNC.DEFER_BLOCKING 0x0 ;  /* 0x0000000000007b1d */ /* 0x000fe20000010000 */
[----:B------:R-:W-:Y:S01]  /*1e70*/  UIMAD UR45, UR34, UR38, UR45 ;  /* 0x00000026222d72a4 */ /* 0x000fe2000f8e022d */
[----:B-1----:R-:W-:Y:S03]  /*1e80*/  IMAD.U32 R5, RZ, RZ, UR8 ;  /* 0x00000008ff057e24 */ /* 0x002fe6000f8e00ff */
[C---:B------:R-:W-:Y:S01]  /*1e90*/  IADD3 R3, P1, P0, R105.reuse, UR52, R0 ;  /* 0x0000003469037c10 */ /* 0x040fe2000f83e000 */
[----:B------:R-:W-:Y:S06]  /*1ea0*/  UIADD3 UR45, UR53, UR45, URZ ;  /* 0x0000002d352d7290 */ /* 0x000fec000fffe03f */
[C---:B------:R-:W-:Y:S02]  /*1eb0*/  IADD3.X R0, R104.reuse, UR45, R5, P1, P0 ;  /* 0x0000002d68007c10 */ /* 0x040fe40008fe0405 */
[----:B------:R-:W-:Y:S04]  /*1ec0*/  IADD3 R5, P0, R105, UR52, RZ ;  /* 0x0000003469057c10 */ /* 0x000fe8000ff1e0ff */
[----:B------:R-:W-:Y:S02]  /*1ed0*/  IADD3.X R2, R104, UR45, RZ, P0, !PT ;  /* 0x0000002d68027c10 */ /* 0x000fe400087fe4ff */
[C---:B------:R-:W-:Y:S04]  /*1ee0*/  LEA R86, P0, R5.reuse, c[0x0][0x1c8], 0x1 ;  /* 0x0000720005567a11 */ /* 0x040fe800078008ff */
[----:B------:R-:W-:Y:S01]  /*1ef0*/  LEA.HI.X R87, R5, c[0x0][0x1cc], R2, 0x1, P0 ;  /* 0x0000730005577a11 */ /* 0x000fe200000f0c02 */
[----:B------:R-:W-:Y:S01]  /*1f00*/  BSSY B2, `(.L_x_1390) ;  /* 0x0000504000027945 */ /* 0x000fe20003800000 */
[C---:B------:R-:W-:Y:S04]  /*1f10*/  LEA R84, P0, R3.reuse, c[0x0][0x1c8], 0x1 ;  /* 0x0000720003547a11 */ /* 0x040fe800078008ff */
[----:B------:R-:W-:Y:S01]  /*1f20*/  LEA.HI.X R85, R3, c[0x0][0x1cc], R0, 0x1, P0 ;  /* 0x0000730003557a11 */ /* 0x000fe200000f0c00 */
[----:B------:R-:W-:-:S05]  /*1f30*/  @!P2 BRA `(.L_x_1391) ;  /* 0x00004d500000a947 */ /* 0x000fca0003800000 */
[----:B------:R-:W-:Y:S01]  /*1f40*/  UIMAD UR44, UR11, UR6, URZ ;  /* 0x000000060b2c72a4 */ /* 0x000fe2000f8e023f */
[----:B------:R-:W-:Y:S01]  /*1f50*/  ISETP.NE.AND P2, PT, R138, RZ, PT ;  /* 0x000000ff8a00720c */ /* 0x000fe20003f45270 */
        /* <DEDUP_REMOVED lines=23> */
[----:B------:R-:W-:Y:S01]  /*20d0*/  IADD3 R3, P0, R154, UR50, RZ ;  /* 0x000000329a037c10 */ /* 0x000fe2000ff1e0ff */
[----:B------:R-:W-:Y:S01]  /*20e0*/  CS2R R44, SRZ ;  /* 0x00000000002c7805 */ /* 0x000fe2000001ff00 */
[----:B------:R-:W-:Y:S01]  /*20f0*/  CS2R R52, SRZ ;  /* 0x0000000000347805 */ /* 0x000fe2000001ff00 */
[----:B------:R-:W-:Y:S01]  /*2100*/  CS2R R48, SRZ ;  /* 0x0000000000307805 */ /* 0x000fe2000001ff00 */
[----:B------:R-:W-:Y:S01]  /*2110*/  IADD3.X R0, R112, UR44, RZ, P0, !PT ;  /* 0x0000002c70007c10 */ /* 0x000fe200087fe4ff */
[----:B------:R-:W-:Y:S01]  /*2120*/  CS2R R82, SRZ ;  /* 0x0000000000527805 */ /* 0x000fe2000001ff00 */
[----:B------:R-:W-:Y:S01]  /*2130*/  IADD3 R5, P0, R152, UR48, RZ ;  /* 0x0000003098057c10 */ /* 0x000fe2000ff1e0ff */
[----:B------:R-:W-:Y:S01]  /*2140*/  CS2R R46, SRZ ;  /* 0x00000000002e7805 */ /* 0x000fe2000001ff00 */
[----:B------:R-:W-:Y:S01]  /*2150*/  CS2R R78, SRZ ;  /* 0x00000000004e7805 */ /* 0x000fe2000001ff00 */
[----:B------:R-:W-:Y:S01]  /*2160*/  CS2R R38, SRZ ;  /* 0x0000000000267805 */ /* 0x000fe2000001ff00 */
[----:B------:R-:W-:Y:S01]  /*2170*/  IADD3.X R2, R111, UR35, RZ, P0, !PT ;  /* 0x000000236f027c10 */ /* 0x000fe200087fe4ff */
        /* <DEDUP_REMOVED lines=21> */
.L_x_1394:
[----:B------:R-:W-:Y:S05]  /*22d0*/  BSYNC B0 ;  /* 0x0000000000007941 */ /* 0x000fea0003800000 */
.L_x_1393:
[----:B------:R-:W-:Y:S01]  /*22e0*/  ISETP.GE.AND P3, PT, R133, UR46, PT ;  /* 0x0000002e85007c0c */ /* 0x000fe2000bf66270 */
        /* <DEDUP_REMOVED lines=41> */
[----:B------:R-:W-:Y:S01]  /*2580*/  IMAD.U32 R5, RZ, RZ, UR25 ;  /* 0x00000019ff057e24 */ /* 0x000fe2000f8e00ff */
[----:B------:R-:W-:Y:S01]  /*2590*/  CS2R R36, SRZ ;  /* 0x0000000000247805 */ /* 0x000fe2000001ff00 */
[----:B------:R-:W-:Y:S01]  /*25a0*/  IMAD.U32 R3, RZ, RZ, UR23 ;  /* 0x00000017ff037e24 */ /* 0x000fe2000f8e00ff */
[----:B------:R-:W-:Y:S01]  /*25b0*/  CS2R R70, SRZ ;  /* 0x0000000000467805 */ /* 0x000fe2000001ff00 */
[----:B------:R-:W-:Y:S01]  /*25c0*/  IMAD.U32 R0, RZ, RZ, UR36 ;  /* 0x00000024ff007e24 */ /* 0x000fe2000f8e00ff */
[----:B------:R-:W-:Y:S01]  /*25d0*/  IADD3 R5, P1, P0, R154, UR50, R5 ;  /* 0x000000329a057c10 */ /* 0x000fe2000f83e005 */
[----:B------:R-:W-:Y:S01]  /*25e0*/  CS2R R32, SRZ ;  /* 0x0000000000207805 */ /* 0x000fe2000001ff00 */
[----:B------:R-:W-:Y:S01]  /*25f0*/  CS2R R66, SRZ ;  /* 0x0000000000427805 */ /* 0x000fe2000001ff00 */
[----:B------:R-:W-:Y:S01]  /*2600*/  CS2R R28, SRZ ;  /* 0x00000000001c7805 */ /* 0x000fe2000001ff00 */
[----:B------:R-:W-:Y:S01]  /*2610*/  IADD3.X R2, R112, UR44, R3, P1, P0 ;  /* 0x0000002c70027c10 */ /* 0x000fe20008fe0403 */
[----:B------:R-:W-:Y:S01]  /*2620*/  IMAD.U32 R3, RZ, RZ, UR37 ;  /* 0x00000025ff037e24 */ /* 0x000fe2000f8e00ff */
[----:B------:R-:W-:Y:S01]  /*2630*/  CS2R R62, SRZ ;  /* 0x00000000003e7805 */ /* 0x000fe2000001ff00 */
[----:B------:R-:W-:Y:S01]  /*2640*/  CS2R R18, SRZ ;  /* 0x0000000000127805 */ /* 0x000fe2000001ff00 */
[----:B------:R-:W-:Y:S02]  /*2650*/  CS2R R58, SRZ ;  /* 0x00000000003a7805 */ /* 0x000fe4000001ff00 */
[----:B------:R-:W-:Y:S04]  /*2660*/  IADD3 R3, P1, P0, R152, UR48, R3 ;  /* 0x0000003098037c10 */ /* 0x000fe8000f83e003 */
[----:B------:R-:W-:Y:S02]  /*2670*/  IADD3.X R0, R111, UR35, R0, P1, P0 ;  /* 0x000000236f007c10 */ /* 0x000fe40008fe0400 */
        /* <DEDUP_REMOVED lines=20> */
.L_x_1396:
[----:B------:R-:W-:Y:S05]  /*27c0*/  BSYNC B0 ;  /* 0x0000000000007941 */ /* 0x000fea0003800000 */
.L_x_1395:
        /* <DEDUP_REMOVED lines=52> */
[----:B------:R-:W-:Y:S01]  /*2b10*/  @!P0 PRMT R55, R55, 0x5410, R54 ;  /* 0x0000541037378816 */ /* 0x000fe20000000036 */
        /* <DEDUP_REMOVED lines=37> */
.L_x_1400:
[----:B------:R-:W-:Y:S05]  /*2d70*/  BSYNC B0 ;  /* 0x0000000000007941 */ /* 0x000fea0003800000 */
.L_x_1399:
        /* <DEDUP_REMOVED lines=56> */
.L_x_1402:
[----:B------:R-:W-:Y:S05]  /*3100*/  BSYNC B0 ;  /* 0x0000000000007941 */ /* 0x000fea0003800000 */
.L_x_1401:
        /* <DEDUP_REMOVED lines=56> */
.L_x_1404:
[----:B------:R-:W-:Y:S05]  /*3490*/  BSYNC B0 ;  /* 0x0000000000007941 */ /* 0x000fea0003800000 */
.L_x_1403:
        /* <DEDUP_REMOVED lines=55> */
.L_x_1398:
[----:B------:R-:W-:Y:S05]  /*3810*/  BSYNC B1 ;  /* 0x0000000000017941 */ /* 0x000fea0003800000 */
.L_x_1397:
        /* <DEDUP_REMOVED lines=57> */
.L_x_1407:
[----:B------:R-:W-:Y:S05]  /*3bb0*/  BSYNC B0 ;  /* 0x0000000000007941 */ /* 0x000fea0003800000 */
.L_x_1406:
        /* <DEDUP_REMOVED lines=56> */
.L_x_1409:
[----:B------:R-:W-:Y:S05]  /*3f40*/  BSYNC B0 ;  /* 0x0000000000007941 */ /* 0x000fea0003800000 */
.L_x_1408:
[----:B------:R-:W-:Y:S01]  /*3f50*/  ISETP.GE.AND P0, PT, R135, c[0x0][0x1d4], PT ;  /* 0x0000750087007a0c */ /* 0x000fe20003f06270 */
[----:B------:R-:W-:Y:S01]  /*3f60*/  @!UPT UIADD3 URZ, URZ, URZ, URZ ;  /* 0x0000003f3f3ff290 */ /* 0x000fe2000fffe03f */
[----:B------:R-:W-:Y:S11]  /*3f70*/  BSSY B0, `(.L_x_1410) ;  /* 0x0000036000007945 */ /* 0x000ff60003800000 */
[----:B------:R-:W-:-:S05]  /*3f80*/  @P0 BRA `(.L_x_1411) ;  /* 0x0000034000000947 */ /* 0x000fca0003800000 */
[----:B------:R-:W-:Y:S01]  /*3f90*/  ISETP.GE.AND P0, PT, R12, c[0x0][0x27c], PT ;  /* 0x00009f000c007a0c */ /* 0x000fe20003f06270 */
[----:B------:R-:W2:Y:S11]  /*3fa0*/  LDS.128 R20, [R136+0xe080] ;  /* 0x00e0800088147984 */ /* 0x000eb60000000c00 */
[----:B------:R-:W-:Y:S01]  /*3fb0*/  @!UPT UIADD3 URZ, URZ, URZ, URZ ;  /* 0x0000003f3f3ff290 */ /* 0x000fe2000fffe03f */
[----:B-1----:R-:W-:Y:S02]  /*3fc0*/  @!P0 SHF.R.U64 R26, R62, 0x10, R63 ;  /* 0x000000103e1a8819 */ /* 0x002fe4000000123f */
        /* <DEDUP_REMOVED lines=48> */
.L_x_1411:
[----:B------:R-:W-:Y:S05]  /*42d0*/  BSYNC B0 ;  /* 0x0000000000007941 */ /* 0x000fea0003800000 */
.L_x_1410:
        /* <DEDUP_REMOVED lines=56> */
.L_x_1392:
        /* <DEDUP_REMOVED lines=36> */
.L_x_1413:
[----:B------:R-:W-:Y:S05]  /*48a0*/  BSYNC B0 ;  /* 0x0000000000007941 */ /* 0x000fea0003800000 */
.L_x_1412:
[----:B------:R-:W-:Y:S01]  /*48b0*/  ISETP.GE.AND P3, PT, R133, UR46, PT ;  /* 0x0000002e85007c0c */ /* 0x000fe2000bf66270 */
[----:B-1---5:R-:W-:Y:S01]  /*48c0*/  IMAD.MOV.U32 R4, RZ, RZ, R38 ;  /* 0x000000ffff047224 */ /* 0x022fe200078e0026 */
        /* <DEDUP_REMOVED lines=44> */
[----:B------:R-:W-:Y:S01]  /*4b90*/  CS2R R78, SRZ ;  /* 0x00000000004e7805 */ /* 0x000fe2000001ff00 */
[----:B------:R-:W-:Y:S01]  /*4ba0*/  IADD3 R7, P1, P0, R150, UR50, R7 ;  /* 0x0000003296077c10 */ /* 0x000fe2000f83e007 */
[----:B------:R-:W-:Y:S01]  /*4bb0*/  IMAD.U32 R5, RZ, RZ, UR37 ;  /* 0x00000025ff057e24 */ /* 0x000fe2000f8e00ff */
[----:B------:R-:W-:Y:S01]  /*4bc0*/  CS2R R76, SRZ ;  /* 0x00000000004c7805 */ /* 0x000fe2000001ff00 */
[----:B------:R-:W-:Y:S01]  /*4bd0*/  CS2R R22, SRZ ;  /* 0x0000000000167805 */ /* 0x000fe2000001ff00 */
[----:B------:R-:W-:Y:S01]  /*4be0*/  IADD3.X R0, R110, UR44, R3, P1, P0 ;  /* 0x0000002c6e007c10 */ /* 0x000fe20008fe0403 */
[----:B------:R-:W-:Y:S01]  /*4bf0*/  IMAD.U32 R3, RZ, RZ, UR36 ;  /* 0x00000024ff037e24 */ /* 0x000fe2000f8e00ff */
[----:B------:R-:W-:Y:S01]  /*4c00*/  IADD3 R5, P1, P0, R148, UR48, R5 ;  /* 0x0000003094057c10 */ /* 0x000fe2000f83e005 */
[----:B------:R-:W-:Y:S01]  /*4c10*/  CS2R R20, SRZ ;  /* 0x0000000000147805 */ /* 0x000fe2000001ff00 */
[----:B------:R-:W-:Y:S01]  /*4c20*/  CS2R R74, SRZ ;  /* 0x00000000004a7805 */ /* 0x000fe2000001ff00 */
[----:B------:R-:W-:Y:S01]  /*4c30*/  CS2R R72, SRZ ;  /* 0x0000000000487805 */ /* 0x000fe2000001ff00 */
[----:B------:R-:W-:Y:S02]  /*4c40*/  IADD3.X R2, R108, UR35, R3, P1, P0 ;  /* 0x000000236c027c10 */ /* 0x000fe40008fe0403 */
        /* <DEDUP_REMOVED lines=12> */
.L_x_1415:
[----:B------:R-:W-:Y:S05]  /*4d10*/  BSYNC B0 ;  /* 0x0000000000007941 */ /* 0x000fea0003800000 */
.L_x_1414:
        /* <DEDUP_REMOVED lines=34> */
[----:B------:R-:W-:Y:S01]  /*4f40*/  IADD3 R163, P0, R158, UR52, RZ ;  /* 0x000000349ea37c10 */ /* 0x000fe2000ff1e0ff */
[----:B------:R-:W-:Y:S03]  /*4f50*/  BSSY B0, `(.L_x_1418) ;  /* 0x0000074000007945 */ /* 0x000fe60003800000 */
[----:B------:R-:W-:Y:S02]  /*4f60*/  IADD3.X R162, R115, UR45, RZ, P0, !PT ;  /* 0x0000002d73a27c10 */ /* 0x000fe400087fe4ff */
[----:B------:R-:W-:Y:S11]  /*4f70*/  ISETP.GE.AND P0, PT, R14, c[0x0][0x1d4], PT ;  /* 0x000075000e007a0c */ /* 0x000ff60003f06270 */
[----:B------:R-:W-:Y:S02]  /*4f80*/  @!UPT UIADD3 URZ, URZ, URZ, URZ ;  /* 0x0000003f3f3ff290 */ /* 0x000fe4000fffe03f */
[----:B------:R-:W-:-:S05]  /*4f90*/  @P0 BRA `(.L_x_1419) ;  /* 0x000006f000000947 */ /* 0x000fca0003800000 */
[----:B------:R-:W-:Y:S01]  /*4fa0*/  ISETP.GE.AND P2, PT, R129, c[0x0][0x1d4], PT ;  /* 0x0000750081007a0c */ /* 0x000fe20003f46270 */
[----:B------:R-:W-:Y:S01]  /*4fb0*/  LDS.128 R32, [R126+0xa080] ;  /* 0x00a080007e207984 */ /* 0x000fe20000000c00 */
        /* <DEDUP_REMOVED lines=13> */
[----:B------:R-:W-:Y:S01]  /*5090*/  @!P0 SHF.R.U32.HI R64, RZ, 0x10, R59 ;  /* 0x00000010ff408819 */ /* 0x000fe2000001163b */
[----:B-1----:R-:W-:Y:S01]  /*50a0*/  @!P0 IMAD.U32 R66, R91, 0x10000, RZ ;  /* 0x000100005b428824 */ /* 0x002fe200078e00ff */
[----:B------:R-:W-:Y:S02]  /*50b0*/  @!P0 LOP3.LUT R59, R88, 0xffff0000, RZ, 0xc0, !PT ;  /* 0xffff0000583b8812 */ /* 0x000fe400078ec0ff */
[----:B------:R-:W-:Y:S02]  /*50c0*/  @!P0 LOP3.LUT R61, R89, 0xffff0000, RZ, 0xc0, !PT ;  /* 0xffff0000593d8812 */ /* 0x000fe400078ec0ff */
[----:B------:R-:W-:Y:S02]  /*50d0*/  @!P0 LOP3.LUT R69, R91, 0xffff0000, RZ, 0xc0, !PT ;  /* 0xffff00005b458812 */ /* 0x000fe400078ec0ff */
[C---:B------:R-:W-:Y:S02]  /*50e0*/  @!P0 LOP3.LUT R65, R90.reuse, 0xffff0000, RZ, 0xc0, !PT ;  /* 0xffff00005a418812 */ /* 0x040fe400078ec0ff */
[----:B------:R-:W-:Y:S01]  /*50f0*/  @!P0 PRMT R63, R63, 0x5410, R62 ;  /* 0x000054103f3f8816 */ /* 0x000fe2000000003e */
[----:B------:R-:W-:Y:S01]  /*5100*/  @!P0 IMAD.U32 R62, R90, 0x10000, RZ ;  /* 0x000100005a3e8824 */ /* 0x000fe200078e00ff */
[----:B------:R-:W-:Y:S02]  /*5110*/  @!P0 SHF.R.U32.HI R60, RZ, 0x10, R57 ;  /* 0x00000010ff3c8819 */ /* 0x000fe40000011639 */
[----:B------:R-:W-:Y:S01]  /*5120*/  @!P0 PRMT R57, R55, 0x5410, R56 ;  /* 0x0000541037398816 */ /* 0x000fe20000000038 */
[----:B------:R-:W-:Y:S01]  /*5130*/  @!P0 IMAD.U32 R56, R88, 0x10000, RZ ;  /* 0x0001000058388824 */ /* 0x000fe200078e00ff */
[--C-:B------:R-:W-:Y:S02]  /*5140*/  @!P0 SHF.R.U32.HI R54, RZ, 0x10, R47.reuse ;  /* 0x00000010ff368819 */ /* 0x100fe4000001162f */
[----:B------:R-:W-:Y:S01]  /*5150*/  @!P0 SHF.R.U64 R47, R46, 0x10, R47 ;  /* 0x000000102e2f8819 */ /* 0x000fe2000000122f */
[----:B------:R-:W-:Y:S01]  /*5160*/  @!P0 IMAD.U32 R46, R32, 0x10000, RZ ;  /* 0x00010000202e8824 */ /* 0x000fe200078e00ff */
[----:B------:R-:W-:Y:S01]  /*5170*/  @!P0 SHF.R.U64 R53, R44, 0x10, R45 ;  /* 0x000000102c358819 */ /* 0x000fe2000000122d */
[C---:B------:R-:W-:Y:S01]  /*5180*/  @!P0 IMAD.U32 R55, R57.reuse, 0x10000, RZ ;  /* 0x0001000039378824 */ /* 0x040fe200078e00ff */
[----:B------:R-:W-:Y:S02]  /*5190*/  @!P0 PRMT R52, R52, 0x5410, R47 ;  /* 0x0000541034348816 */ /* 0x000fe4000000002f */
[----:B------:R-:W-:Y:S01]  /*51a0*/  @!P0 LOP3.LUT R47, R32, 0xffff0000, RZ, 0xc0, !PT ;  /* 0xffff0000202f8812 */ /* 0x000fe200078ec0ff */
[----:B------:R-:W-:Y:S01]  /*51b0*/  @!P0 FMUL.FTZ R166, R46, R55 ;  /* 0x000000372ea68220 */ /* 0x000fe20000410000 */
[----:B------:R-:W-:Y:S02]  /*51c0*/  @!P0 LOP3.LUT R57, R57, 0xffff0000, RZ, 0xc0, !PT ;  /* 0xffff000039398812 */ /* 0x000fe400078ec0ff */
[----:B------:R-:W-:Y:S02]  /*51d0*/  @!P0 PRMT R50, R50, 0x5410, R53 ;  /* 0x0000541032328816 */ /* 0x000fe40000000035 */
[----:B------:R-:W-:Y:S01]  /*51e0*/  @!P0 SHF.R.U32.HI R44, RZ, 0x10, R45 ;  /* 0x00000010ff2c8819 */ /* 0x000fe2000001162d */
[----:B------:R-:W-:Y:S01]  /*51f0*/  @!P0 FMUL.FTZ R167, R47, R57 ;  /* 0x000000392fa78220 */ /* 0x000fe20000410000 */
[----:B------:R-:W-:Y:S01]  /*5200*/  @!P0 PRMT R58, R13, 0x5432, R60 ;  /* 0x000054320d3a8816 */ /* 0x000fe2000000003c */
[C---:B------:R-:W-:Y:S01]  /*5210*/  @!P0 IMAD.U32 R45, R50.reuse, 0x10000, RZ ;  /* 0x00010000322d8824 */ /* 0x040fe200078e00ff */
[----:B------:R-:W-:Y:S01]  /*5220*/  @!P0 PRMT R49, R49, 0x5410, R44 ;  /* 0x0000541031318816 */ /* 0x000fe2000000002c */
[C---:B------:R-:W-:Y:S01]  /*5230*/  @!P0 IMAD.U32 R60, R63.reuse, 0x10000, RZ ;  /* 0x000100003f3c8824 */ /* 0x040fe200078e00ff */
[----:B------:R-:W-:Y:S01]  /*5240*/  @!P0 LOP3.LUT R44, R50, 0xffff0000, RZ, 0xc0, !PT ;  /* 0xffff0000322c8812 */ /* 0x000fe200078ec0ff */
[-C--:B------:R-:W-:Y:S01]  /*5250*/  @!P0 FMUL.FTZ R0, R46, R45.reuse ;  /* 0x0000002d2e008220 */ /* 0x080fe20000410000 */
[----:B------:R-:W-:Y:S01]  /*5260*/  @!P0 LOP3.LUT R63, R63, 0xffff0000, RZ, 0xc0, !PT ;  /* 0xffff00003f3f8812 */ /* 0x000fe200078ec0ff */
[----:B------:R-:W-:Y:S01]  /*5270*/  @!P0 IMAD.U32 R46, R33, 0x10000, RZ ;  /* 0x00010000212e8824 */ /* 0x000fe200078e00ff */
[----:B------:R-:W-:Y:S01]  /*5280*/  @!P0 PRMT R67, R67, 0x5410, R64 ;  /* 0x0000541043438816 */ /* 0x000fe20000000040 */
[----:B------:R-:W-:Y:S01]  /*5290*/  @!P0 FFMA.FTZ R0, R55, R56, R0 ;  /* 0x0000003837008223 */ /* 0x000fe20000010000 */
[C---:B------:R-:W-:Y:S01]  /*52a0*/  @!P0 SHF.L.U32 R55, R58.reuse, 0x10, RZ ;  /* 0x000000103a378819 */ /* 0x040fe200000006ff */
[-C--:B------:R-:W-:Y:S01]  /*52b0*/  @!P0 FMUL.FTZ R2, R47, R44.reuse ;  /* 0x0000002c2f028220 */ /* 0x080fe20000410000 */
[----:B------:R-:W-:Y:S01]  /*52c0*/  @!P0 LOP3.LUT R47, R33, 0xffff0000, RZ, 0xc0, !PT ;  /* 0xffff0000212f8812 */ /* 0x000fe200078ec0ff */
[----:B------:R-:W-:Y:S01]  /*52d0*/  @!P0 FFMA.FTZ R167, R59, R44, -R167 ;  /* 0x0000002c3ba78223 */ /* 0x000fe200000108a7 */
[----:B------:R-:W-:Y:S01]  /*52e0*/  @!P0 LOP3.LUT R58, R58, 0xffff0000, RZ, 0xc0, !PT ;  /* 0xffff00003a3a8812 */ /* 0x000fe200078ec0ff */
[----:B------:R-:W-:Y:S01]  /*52f0*/  @!P0 FFMA.FTZ R166, R56, R45, -R166 ;  /* 0x0000002d38a68223 */ /* 0x000fe200000108a6 */
[C---:B------:R-:W-:Y:S01]  /*5300*/  @!P0 LOP3.LUT R44, R49.reuse, 0xffff0000, RZ, 0xc0, !PT ;  /* 0xffff0000312c8812 */ /* 0x040fe200078ec0ff */
[----:B------:R-:W-:Y:S01]  /*5310*/  @!P0 IMAD.U32 R45, R49, 0x10000, RZ ;  /* 0x00010000312d8824 */ /* 0x000fe200078e00ff */
[----:B------:R-:W-:Y:S01]  /*5320*/  @!P0 PRMT R51, R51, 0x5410, R54 ;  /* 0x0000541033338816 */ /* 0x000fe20000000036 */
        /* <DEDUP_REMOVED lines=22> */
[----:B------:R-:W-:Y:S02]  /*5490*/  @!P0 FFMA.FTZ R172, R66, R45, -R172 ;  /* 0x0000002d42ac8223 */ /* 0x000fe400000108ac */
[C---:B------:R-:W-:Y:S02]  /*54a0*/  @!P0 IMAD.U32 R45, R52.reuse, 0x10000, RZ ;  /* 0x00010000342d8824 */ /* 0x040fe400078e00ff */
[----:B------:R-:W-:Y:S01]  /*54b0*/  @!P0 FFMA.FTZ R175, R69, R44, -R175 ;  /* 0x0000002c45af8223 */ /* 0x000fe200000108af */
[----:B------:R-:W-:Y:S01]  /*54c0*/  @!P0 LOP3.LUT R44, R52, 0xffff0000, RZ, 0xc0, !PT ;  /* 0xffff0000342c8812 */ /* 0x000fe200078ec0ff */
[C---:B------:R-:W-:Y:S02]  /*54d0*/  @!P0 FMUL.FTZ R173, R46.reuse, R60 ;  /* 0x0000003c2ead8220 */ /* 0x040fe40000410000 */
        /* <DEDUP_REMOVED lines=27> */
.L_x_1419:
[----:B------:R-:W-:Y:S05]  /*5690*/  BSYNC B0 ;  /* 0x0000000000007941 */ /* 0x000fea0003800000 */
.L_x_1418:
[----:B------:R-:W-:Y:S11]  /*56a0*/  ISETP.GE.AND P0, PT, R11, c[0x0][0x1d4], PT ;  /* 0x000075000b007a0c */ /* 0x000ff60003f06270 */
[----:B------:R-:W-:Y:S02]  /*56b0*/  @!UPT UIADD3 URZ, URZ, URZ, URZ ;  /* 0x0000003f3f3ff290 */ /* 0x000fe4000fffe03f */
[----:B------:R-:W-:-:S05]  /*56c0*/  @P0 BRA `(.L_x_1417) ;  /* 0x000006f000000947 */ /* 0x000fca0003800000 */
[----:B------:R-:W-:Y:S01]  /*56d0*/  ISETP.GE.AND P2, PT, R128, c[0x0][0x1d4], PT ;  /* 0x0000750080007a0c */ /* 0x000fe20003f46270 */
[----:B-1----:R-:W1:Y:S01]  /*56e0*/  LDS.128 R32, [R124+0xa080] ;  /* 0x00a080007c207984 */ /* 0x002e620000000c00 */
[CC--:B------:R-:W-:Y:S04]  /*56f0*/  IADD3 R63, P1, P0, R146.reuse, R163.reuse, R131 ;  /* 0x000000a3923f7210 */ /* 0x0c0fe8000783e083 */
[CC--:B------:R-:W-:Y:S03]  /*5700*/  IADD3.X R60, R109.reuse, R162.reuse, R120, P1, P0 ;  /* 0x000000a26d3c7210 */ /* 0x0c0fe60000fe0478 */
[----:B------:R-:W2:Y:S04]  /*5710*/  LDS.128 R64, [R125+0xa080] ;  /* 0x00a080007d407984 */ /* 0x000ea80000000c00 */
        /* <DEDUP_REMOVED lines=8> */
[--C-:B------:R-:W-:Y:S02]  /*57a0*/  @!P0 SHF.R.U32.HI R44, RZ, 0x10, R39.reuse ;  /* 0x00000010ff2c8819 */ /* 0x100fe40000011627 */
[----:B------:R-:W-:Y:S01]  /*57b0*/  @!P0 SHF.R.U64 R39, R38, 0x10, R39 ;  /* 0x0000001026278819 */ /* 0x000fe20000001227 */
[----:B-1----:R-:W-:Y:S01]  /*57c0*/  @!P0 IMAD.U32 R38, R32, 0x10000, RZ ;  /* 0x0001000020268824 */ /* 0x002fe200078e00ff */
[----:B------:R-:W-:Y:S01]  /*57d0*/  @!P0 SHF.R.U64 R45, R36, 0x10, R37 ;  /* 0x00000010242d8819 */ /* 0x000fe20000001225 */
[C---:B--2---:R-:W-:Y:S01]  /*57e0*/  @!P0 IMAD.U32 R46, R64.reuse, 0x10000, RZ ;  /* 0x00010000402e8824 */ /* 0x044fe200078e00ff */
[----:B------:R-:W-:Y:S01]  /*57f0*/  @!P0 LOP3.LUT R51, R64, 0xffff0000, RZ, 0xc0, !PT ;  /* 0xffff000040338812 */ /* 0x000fe200078ec0ff */
[C---:B------:R-:W-:Y:S01]  /*5800*/  @!P0 IMAD.U32 R50, R65.reuse, 0x10000, RZ ;  /* 0x0001000041328824 */ /* 0x040fe200078e00ff */
[----:B------:R-:W-:Y:S01]  /*5810*/  @!P0 LOP3.LUT R53, R65, 0xffff0000, RZ, 0xc0, !PT ;  /* 0xffff000041358812 */ /* 0x000fe200078ec0ff */
[C---:B------:R-:W-:Y:S01]  /*5820*/  @!P0 IMAD.U32 R58, R67.reuse, 0x10000, RZ ;  /* 0x00010000433a8824 */ /* 0x040fe200078e00ff */
[----:B------:R-:W-:Y:S01]  /*5830*/  @!P0 LOP3.LUT R61, R67, 0xffff0000, RZ, 0xc0, !PT ;  /* 0xffff0000433d8812 */ /* 0x000fe200078ec0ff */
[C---:B------:R-:W-:Y:S01]  /*5840*/  @!P0 IMAD.U32 R54, R66.reuse, 0x10000, RZ ;  /* 0x0001000042368824 */ /* 0x040fe200078e00ff */
[----:B------:R-:W-:Y:S02]  /*5850*/  @!P0 LOP3.LUT R57, R66, 0xffff0000, RZ, 0xc0, !PT ;  /* 0xffff000042398812 */ /* 0x000fe400078ec0ff */
[----:B------:R-:W-:Y:S02]  /*5860*/  @!P0 PRMT R48, R48, 0x5410, R39 ;  /* 0x0000541030308816 */ /* 0x000fe40000000027 */
[----:B------:R-:W-:Y:S02]  /*5870*/  @!P0 LOP3.LUT R39, R32, 0xffff0000, RZ, 0xc0, !PT ;  /* 0xffff000020278812 */ /* 0x000fe400078ec0ff */
[----:B------:R-:W-:Y:S02]  /*5880*/  @!P0 SHF.R.U64 R47, R84, 0x10, R85 ;  /* 0x00000010542f8819 */ /* 0x000fe40000001255 */
[----:B------:R-:W-:Y:S02]  /*5890*/  @!P0 PRMT R42, R42, 0x5410, R45 ;  /* 0x000054102a2a8816 */ /* 0x000fe4000000002d */
[----:B------:R-:W-:Y:S02]  /*58a0*/  @!P0 PRMT R96, R96, 0x5410, R47 ;  /* 0x0000541060608816 */ /* 0x000fe4000000002f */
[----:B------:R-:W-:Y:S01]  /*58b0*/  @!P0 SHF.R.U32.HI R36, RZ, 0x10, R37 ;  /* 0x00000010ff248819 */ /* 0x000fe20000011625 */
[----:B------:R-:W-:Y:S01]  /*58c0*/  @!P0 IMAD.U32 R37, R42, 0x10000, RZ ;  /* 0x000100002a258824 */ /* 0x000fe200078e00ff */
[----:B------:R-:W-:Y:S01]  /*58d0*/  @!P0 SHF.R.U32.HI R49, RZ, 0x10, R87 ;  /* 0x00000010ff318819 */ /* 0x000fe20000011657 */
[----:B------:R-:W-:Y:S01]  /*58e0*/  @!P0 IMAD.U32 R47, R96, 0x10000, RZ ;  /* 0x00010000602f8824 */ /* 0x000fe200078e00ff */
[----:B------:R-:W-:Y:S01]  /*58f0*/  @!P0 PRMT R41, R41, 0x5410, R36 ;  /* 0x0000541029298816 */ /* 0x000fe20000000024 */
[----:B------:R-:W-:Y:S01]  /*5900*/  @!P0 FMUL.FTZ R0, R38, R37 ;  /* 0x0000002526008220 */ /* 0x000fe20000410000 */
[----:B------:R-:W-:Y:S01]  /*5910*/  @!P0 LOP3.LUT R36, R42, 0xffff0000, RZ, 0xc0, !PT ;  /* 0xffff00002a248812 */ /* 0x000fe200078ec0ff */
[----:B------:R-:W-:Y:S01]  /*5920*/  @!P0 FMUL.FTZ R60, R38, R47 ;  /* 0x0000002f263c8220 */ /* 0x000fe20000410000 */
[----:B------:R-:W-:Y:S01]  /*5930*/  @!P0 PRMT R94, R94, 0x5410, R49 ;  /* 0x000054105e5e8816 */ /* 0x000fe20000000031 */
[----:B------:R-:W-:Y:S01]  /*5940*/  @!P0 FFMA.FTZ R0, R47, R46, R0 ;  /* 0x0000002e2f008223 */ /* 0x000fe20000010000 */
[----:B------:R-:W-:Y:S01]  /*5950*/  @!P0 LOP3.LUT R49, R96, 0xffff0000, RZ, 0xc0, !PT ;  /* 0xffff000060318812 */ /* 0x000fe200078ec0ff */
[-C--:B------:R-:W-:Y:S01]  /*5960*/  @!P0 FMUL.FTZ R2, R39, R36.reuse ;  /* 0x0000002427028220 */ /* 0x080fe20000410000 */
[----:B------:R-:W-:Y:S01]  /*5970*/  @!P0 LOP3.LUT R59, R94, 0xffff0000, RZ, 0xc0, !PT ;  /* 0xffff00005e3b8812 */ /* 0x000fe200078ec0ff */
[----:B------:R-:W-:Y:S01]  /*5980*/  @!P0 FFMA.FTZ R60, R46, R37, -R60 ;  /* 0x000000252e3c8223 */ /* 0x000fe2000001083c */
[----:B------:R-:W-:Y:S01]  /*5990*/  @!P0 PRMT R43, R43, 0x5410, R44 ;  /* 0x000054102b2b8816 */ /* 0x000fe2000000002c */
[----:B------:R-:W-:Y:S01]  /*59a0*/  @!P0 FMUL.FTZ R69, R39, R49 ;  /* 0x0000003127458220 */ /* 0x000fe20000410000 */
[C---:B------:R-:W-:Y:S01]  /*59b0*/  @!P0 LOP3.LUT R39, R33.reuse, 0xffff0000, RZ, 0xc0, !PT ;  /* 0xffff000021278812 */ /* 0x040fe200078ec0ff */
[----:B------:R-:W-:Y:S01]  /*59c0*/  @!P0 IMAD.U32 R38, R33, 0x10000, RZ ;  /* 0x0001000021268824 */ /* 0x000fe200078e00ff */
[----:B------:R-:W-:Y:S01]  /*59d0*/  @!P0 SHF.R.U32.HI R84, RZ, 0x10, R85 ;  /* 0x00000010ff548819 */ /* 0x000fe20000011655 */
[----:B------:R-:W-:Y:S01]  /*59e0*/  @!P0 FFMA.FTZ R69, R51, R36, -R69 ;  /* 0x0000002433458223 */ /* 0x000fe20000010845 */
[C---:B------:R-:W-:Y:S01]  /*59f0*/  @!P0 LOP3.LUT R36, R41.reuse, 0xffff0000, RZ, 0xc0, !PT ;  /* 0xffff000029248812 */ /* 0x040fe200078ec0ff */
[----:B------:R-:W-:Y:S01]  /*5a00*/  @!P0 IMAD.U32 R37, R41, 0x10000, RZ ;  /* 0x0001000029258824 */ /* 0x000fe200078e00ff */
[----:B------:R-:W-:Y:S01]  /*5a10*/  @!P0 PRMT R95, R95, 0x5410, R84 ;  /* 0x000054105f5f8816 */ /* 0x000fe20000000054 */
[----:B------:R-:W-:Y:S01]  /*5a20*/  @!P0 IMAD.U32 R56, R94, 0x10000, RZ ;  /* 0x000100005e388824 */ /* 0x000fe200078e00ff */
[----:B------:R-:W-:Y:S01]  /*5a30*/  @!P0 F2FP.BF16.PACK_AB R60, R69, R60 ;  /* 0x0000003c453c823e */ /* 0x000fe200000010ff */
[C---:B------:R-:W-:Y:S01]  /*5a40*/  @!P0 FMUL.FTZ R3, R38.reuse, R37 ;  /* 0x0000002526038220 */ /* 0x040fe20000410000 */
[----:B------:R-:W-:Y:S01]  /*5a50*/  @!P0 LOP3.LUT R47, R95, 0xffff0000, RZ, 0xc0, !PT ;  /* 0xffff00005f2f8812 */ /* 0x000fe200078ec0ff */
[----:B------:R-:W-:Y:S01]  /*5a60*/  @!P0 FMUL.FTZ R4, R39, R36 ;  /* 0x0000002427048220 */ /* 0x000fe20000410000 */
[----:B------:R-:W-:Y:S01]  /*5a70*/  @!P0 SHF.L.U32 R46, R95, 0x10, RZ ;  /* 0x000000105f2e8819 */ /* 0x000fe200000006ff */
[----:B------:R-:W-:Y:S01]  /*5a80*/  @!P0 FFMA.FTZ R2, R49, R51, R2 ;  /* 0x0000003331028223 */ /* 0x000fe20000010002 */
[----:B------:R-:W-:Y:S01]  /*5a90*/  @!P0 MOV R64, R60 ;  /* 0x0000003c00408202 */ /* 0x000fe20000000f00 */
[----:B------:R-:W-:Y:S01]  /*5aa0*/  @!P0 FMUL.FTZ R91, R39, R47 ;  /* 0x0000002f275b8220 */ /* 0x000fe20000410000 */
[----:B------:R-:W-:Y:S01]  /*5ab0*/  @!P0 LOP3.LUT R39, R35, 0xffff0000, RZ, 0xc0, !PT ;  /* 0xffff000023278812 */ /* 0x000fe200078ec0ff */
[----:B------:R-:W-:Y:S01]  /*5ac0*/  @!P0 FMUL.FTZ R90, R38, R46 ;  /* 0x0000002e265a8220 */ /* 0x000fe20000410000 */
[----:B------:R-:W-:Y:S01]  /*5ad0*/  @!P0 SHF.R.U64 R86, R86, 0x10, R87 ;  /* 0x0000001056568819 */ /* 0x000fe20000001257 */
[----:B------:R-:W-:Y:S01]  /*5ae0*/  @!P0 FFMA.FTZ R91, R53, R36, -R91 ;  /* 0x00000024355b8223 */ /* 0x000fe2000001085b */
[----:B------:R-:W-:Y:S01]  /*5af0*/  @!P0 F2FP.BF16.PACK_AB R69, R2, R0 ;  /* 0x000000000245823e */ /* 0x000fe200000010ff */
[----:B------:R-:W-:Y:S01]  /*5b00*/  @!P0 IMAD.U32 R38, R35, 0x10000, RZ ;  /* 0x0001000023268824 */ /* 0x000fe200078e00ff */
[C---:B------:R-:W-:Y:S01]  /*5b10*/  @!P0 LOP3.LUT R36, R43.reuse, 0xffff0000, RZ, 0xc0, !PT ;  /* 0xffff00002b248812 */ /* 0x040fe200078ec0ff */
[----:B------:R-:W-:Y:S01]  /*5b20*/  @!P0 FFMA.FTZ R90, R50, R37, -R90 ;  /* 0x00000025325a8223 */ /* 0x000fe2000001085a */
[----:B------:R-:W-:Y:S01]  /*5b30*/  @!P0 SHF.L.U32 R37, R43, 0x10, RZ ;  /* 0x000000102b258819 */ /* 0x000fe200000006ff */
[----:B------:R-:W-:Y:S01]  /*5b40*/  @!P0 FMUL.FTZ R162, R38, R56 ;  /* 0x0000003826a28220 */ /* 0x000fe20000410000 */
[----:B------:R-:W-:Y:S01]  /*5b50*/  @!P0 PRMT R93, R93, 0x5410, R86 ;  /* 0x000054105d5d8816 */ /* 0x000fe20000000056 */
[----:B------:R-:W-:Y:S01]  /*5b60*/  @!P0 FMUL.FTZ R165, R39, R59 ;  /* 0x0000003b27a58220 */ /* 0x000fe20000410000 */
[----:B------:R-:W-:Y:S01]  /*5b70*/  @!P0 F2FP.BF16.PACK_AB R91, R91, R90 ;  /* 0x0000005a5b5b823e */ /* 0x000fe200000010ff */
[-C--:B------:R-:W-:Y:S01]  /*5b80*/  @!P0 FMUL.FTZ R8, R39, R36.reuse ;  /* 0x0000002427088220 */ /* 0x080fe20000410000 */
[----:B------:R-:W-:Y:S01]  /*5b90*/  @!P0 LOP3.LUT R39, R34, 0xffff0000, RZ, 0xc0, !PT ;  /* 0xffff000022278812 */ /* 0x000fe200078ec0ff */
[-C--:B------:R-:W-:Y:S01]  /*5ba0*/  @!P0 FMUL.FTZ R7, R38, R37.reuse ;  /* 0x0000002526078220 */ /* 0x080fe20000410000 */
[C---:B------:R-:W-:Y:S01]  /*5bb0*/  @!P0 LOP3.LUT R55, R93.reuse, 0xffff0000, RZ, 0xc0, !PT ;  /* 0xffff00005d378812 */ /* 0x040fe200078ec0ff */
[----:B------:R-:W-:Y:S02]  /*5bc0*/  @!P0 IMAD.U32 R38, R34, 0x10000, RZ ;  /* 0x0001000022268824 */ /* 0x000fe400078e00ff */
        /* <DEDUP_REMOVED lines=8> */
[-C--:B------:R-:W-:Y:S02]  /*5c50*/  @!P0 FMUL.FTZ R5, R38, R37.reuse ;  /* 0x0000002526058220 */ /* 0x080fe40000410000 */
[----:B------:R-:W-:Y:S02]  /*5c60*/  @!P0 FFMA.FTZ R3, R46, R50, R3 ;  /* 0x000000322e038223 */ /* 0x000fe40000010003 */
        /* <DEDUP_REMOVED lines=21> */
.L_x_1417:
[----:B------:R-:W-:Y:S05]  /*5dc0*/  BSYNC B1 ;  /* 0x0000000000017941 */ /* 0x000fea0003800000 */
.L_x_1416:
[----:B------:R-:W-:Y:S04]  /*5dd0*/  IADD3 R55, P0, R156, UR52, RZ ;  /* 0x000000349c377c10 */ /* 0x000fe8000ff1e0ff */
[----:B------:R-:W-:Y:S01]  /*5de0*/  IADD3.X R52, R114, UR45, RZ, P0, !PT ;  /* 0x0000002d72347c10 */ /* 0x000fe200087fe4ff */
[----:B------:R-:W-:-:S05]  /*5df0*/  @P3 BRA `(.L_x_1405) ;  /* 0x0000114000003947 */ /* 0x000fca0003800000 */
[----:B------:R-:W-:Y:S01]  /*5e00*/  ISETP.GE.AND P0, PT, R14, c[0x0][0x1d4], PT ;  /* 0x000075000e007a0c */ /* 0x000fe20003f06270 */
[----:B------:R-:W-:Y:S01]  /*5e10*/  @!UPT UIADD3 URZ, URZ, URZ, URZ ;  /* 0x0000003f3f3ff290 */ /* 0x000fe2000fffe03f */
[----:B------:R-:W-:Y:S11]  /*5e20*/  BSSY B0, `(.L_x_1420) ;  /* 0x0000071000007945 */ /* 0x000ff60003800000 */
        /* <DEDUP_REMOVED lines=67> */
[----:B------:R-:W-:Y:S01]  /*6260*/  @!P0 LOP3.LUT R24, R31, 0xffff0000, RZ, 0xc0, !PT ;  /* 0xffff00001f188812 */ /* 0x000fe200078ec0ff */
[----:B------:R-:W-:Y:S01]  /*6270*/  @!P0 IMAD.U32 R26, R35, 0x10000, RZ ;  /* 0x00010000231a8824 */ /* 0x000fe200078e00ff */
[----:B------:R-:W-:Y:S01]  /*6280*/  @!P0 PRMT R81, R81, 0x5410, R78 ;  /* 0x0000541051518816 */ /* 0x000fe2000000004e */
[----:B------:R-:W-:Y:S01]  /*6290*/  @!P0 FFMA.FTZ R64, R42, R25, -R64 ;  /* 0x000000192a408223 */ /* 0x000fe20000010840 */
[----:B------:R-:W-:Y:S01]  /*62a0*/  @!P0 SHF.L.U32 R25, R31, 0x10, RZ ;  /* 0x000000101f198819 */ /* 0x000fe200000006ff */
[----:B------:R-:W-:Y:S01]  /*62b0*/  @!P0 FMUL.FTZ R66, R26, R48 ;  /* 0x000000301a428220 */ /* 0x000fe20000410000 */
[----:B------:R-:W-:Y:S01]  /*62c0*/  @!P0 LOP3.LUT R47, R81, 0xffff0000, RZ, 0xc0, !PT ;  /* 0xffff0000512f8812 */ /* 0x000fe200078ec0ff */
[----:B------:R-:W-:Y:S01]  /*62d0*/  @!P0 FMUL.FTZ R85, R27, R51 ;  /* 0x000000331b558220 */ /* 0x000fe20000410000 */
[----:B------:R-:W-:Y:S01]  /*62e0*/  @!P0 F2FP.BF16.PACK_AB R67, R67, R64 ;  /* 0x000000404343823e */ /* 0x000fe200000010ff */
[----:B------:R-:W-:Y:S01]  /*62f0*/  @!P0 FMUL.FTZ R8, R27, R24 ;  /* 0x000000181b088220 */ /* 0x000fe20000410000 */
[----:B------:R-:W-:Y:S01]  /*6300*/  @!P0 LOP3.LUT R27, R34, 0xffff0000, RZ, 0xc0, !PT ;  /* 0xffff0000221b8812 */ /* 0x000fe200078ec0ff */
[-C--:B------:R-:W-:Y:S01]  /*6310*/  @!P0 FMUL.FTZ R7, R26, R25.reuse ;  /* 0x000000191a078220 */ /* 0x080fe20000410000 */
[----:B------:R-:W-:Y:S01]  /*6320*/  @!P0 F2FP.BF16.PACK_AB R64, R2, R0 ;  /* 0x000000000240823e */ /* 0x000fe200000010ff */
        /* <DEDUP_REMOVED lines=32> */
.L_x_1421:
[----:B------:R-:W-:Y:S05]  /*6530*/  BSYNC B0 ;  /* 0x0000000000007941 */ /* 0x000fea0003800000 */
.L_x_1420:
[----:B------:R-:W-:Y:S11]  /*6540*/  ISETP.GE.AND P0, PT, R11, c[0x0][0x1d4], PT ;  /* 0x000075000b007a0c */ /* 0x000ff60003f06270 */
[----:B------:R-:W-:Y:S02]  /*6550*/  @!UPT UIADD3 URZ, URZ, URZ, URZ ;  /* 0x0000003f3f3ff290 */ /* 0x000fe4000fffe03f */
[----:B------:R-:W-:-:S05]  /*6560*/  @P0 BRA `(.L_x_1405) ;  /* 0x000009d000000947 */ /* 0x000fca0003800000 */
[----:B------:R-:W-:Y:S01]  /*6570*/  IADD3 R54, P1, P0, R146, R55, R131 ;  /* 0x0000003792367210 */ /* 0x000fe2000783e083 */
[----:B------:R-:W2:Y:S03]  /*6580*/  LDS.128 R24, [R117+0xa080] ;  /* 0x00a0800075187984 */ /* 0x000ea60000000c00 */
[----:B------:R-:W-:Y:S02]  /*6590*/  IADD3.X R47, R109, R52, R120, P1, P0 ;  /* 0x000000346d2f7210 */ /* 0x000fe40000fe0478 */
[C---:B-1----:R-:W-:Y:S03]  /*65a0*/  LEA R56, P0, R54.reuse, c[0x0][0x1c8], 0x1 ;  /* 0x0000720036387a11 */ /* 0x042fe600078008ff */
[----:B------:R-:W1:Y:S01]  /*65b0*/  LDS.128 R48, [R119+0xa080] ;  /* 0x00a0800077307984 */ /* 0x000e620000000c00 */
[----:B------:R-:W-:Y:S02]  /*65c0*/  LEA.HI.X R57, R54, c[0x0][0x1cc], R47, 0x1, P0 ;  /* 0x0000730036397a11 */ /* 0x000fe400000f0c2f */
[----:B------:R-:W-:Y:S11]  /*65d0*/  ISETP.GE.AND P0, PT, R11, c[0x0][0x27c], PT ;  /* 0x00009f000b007a0c */ /* 0x000ff60003f06270 */
[----:B------:R-:W-:Y:S02]  /*65e0*/  @!UPT UIADD3 URZ, URZ, URZ, URZ ;  /* 0x0000003f3f3ff290 */ /* 0x000fe4000fffe03f */
[----:B------:R-:W-:Y:S02]  /*65f0*/  @!P0 SHF.R.U32.HI R30, RZ, 0x10, R21 ;  /* 0x00000010ff1e8819 */ /* 0x000fe40000011615 */
[----:B------:R-:W-:Y:S02]  /*6600*/  @!P0 SHF.R.U32.HI R33, RZ, 0x10, R73 ;  /* 0x00000010ff218819 */ /* 0x000fe40000011649 */
[----:B------:R-:W-:Y:S02]  /*6610*/  @!P0 SHF.R.U64 R21, R20, 0x10, R21 ;  /* 0x0000001014158819 */ /* 0x000fe40000001215 */
[----:B------:R-:W-:Y:S02]  /*6620*/  @!P0 PRMT R20, R13, 0x5410, R30 ;  /* 0x000054100d148816 */ /* 0x000fe4000000001e */
[----:B------:R-:W-:Y:S02]  /*6630*/  @!P0 PRMT R18, R18, 0x5410, R21 ;  /* 0x0000541012128816 */ /* 0x000fe40000000015 */
[----:B------:R-:W-:Y:S01]  /*6640*/  @!P0 PRMT R80, R80, 0x5410, R33 ;  /* 0x0000541050508816 */ /* 0x000fe20000000021 */
[C---:B------:R-:W-:Y:S01]  /*6650*/  @!P0 IMAD.U32 R30, R20.reuse, 0x10000, RZ ;  /* 0x00010000141e8824 */ /* 0x040fe200078e00ff */
[----:B------:R-:W-:Y:S02]  /*6660*/  @!P0 LOP3.LUT R20, R20, 0xffff0000, RZ, 0xc0, !PT ;  /* 0xffff000014148812 */ /* 0x000fe400078ec0ff */
[C---:B------:R-:W-:Y:S01]  /*6670*/  @!P0 LOP3.LUT R36, R80.reuse, 0xffff0000, RZ, 0xc0, !PT ;  /* 0xffff000050248812 */ /* 0x040fe200078ec0ff */
[----:B------:R-:W-:Y:S01]  /*6680*/  @!P0 IMAD.U32 R34, R80, 0x10000, RZ ;  /* 0x0001000050228824 */ /* 0x000fe200078e00ff */
[--C-:B------:R-:W-:Y:S01]  /*6690*/  @!P0 SHF.R.U64 R29, R22, 0x10, R23.reuse ;  /* 0x00000010161d8819 */ /* 0x100fe20000001217 */
[----:B--2---:R-:W-:Y:S01]  /*66a0*/  @!P0 IMAD.U32 R21, R25, 0x10000, RZ ;  /* 0x0001000019158824 */ /* 0x004fe200078e00ff */
[----:B------:R-:W-:Y:S02]  /*66b0*/  @!P0 SHF.R.U32.HI R22, RZ, 0x10, R23 ;  /* 0x00000010ff168819 */ /* 0x000fe40000011617 */
[----:B------:R-:W-:Y:S01]  /*66c0*/  @!P0 PRMT R28, R28, 0x5410, R29 ;  /* 0x000054101c1c8816 */ /* 0x000fe2000000001d */
[----:B------:R-:W-:Y:S01]  /*66d0*/  @!P0 FMUL.FTZ R47, R21, R34 ;  /* 0x00000022152f8220 */ /* 0x000fe20000410000 */
[----:B------:R-:W-:Y:S01]  /*66e0*/  @!P0 PRMT R13, R19, 0x5410, R22 ;  /* 0x00005410130d8816 */ /* 0x000fe20000000016 */
[-C--:B------:R-:W-:Y:S01]  /*66f0*/  @!P0 FMUL.FTZ R3, R21, R30.reuse ;  /* 0x0000001e15038220 */ /* 0x080fe20000410000 */
[----:B-1----:R-:W-:Y:S01]  /*6700*/  @!P0 LOP3.LUT R39, R49, 0xffff0000, RZ, 0xc0, !PT ;  /* 0xffff000031278812 */ /* 0x002fe200078ec0ff */
[----:B------:R-:W-:Y:S01]  /*6710*/  @!P0 IMAD.U32 R19, R18, 0x10000, RZ ;  /* 0x0001000012138824 */ /* 0x000fe200078e00ff */
[C---:B------:R-:W-:Y:S01]  /*6720*/  @!P0 LOP3.LUT R35, R48.reuse, 0xffff0000, RZ, 0xc0, !PT ;  /* 0xffff000030238812 */ /* 0x040fe200078ec0ff */
[----:B------:R-:W-:Y:S01]  /*6730*/  @!P0 IMAD.U32 R32, R48, 0x10000, RZ ;  /* 0x0001000030208824 */ /* 0x000fe200078e00ff */
[C---:B------:R-:W-:Y:S01]  /*6740*/  @!P0 LOP3.LUT R43, R50.reuse, 0xffff0000, RZ, 0xc0, !PT ;  /* 0xffff0000322b8812 */ /* 0x040fe200078ec0ff */
[----:B------:R-:W-:Y:S01]  /*6750*/  @!P0 IMAD.U32 R41, R50, 0x10000, RZ ;  /* 0x0001000032298824 */ /* 0x000fe200078e00ff */
[----:B------:R-:W-:Y:S01]  /*6760*/  @!P0 SHF.L.U32 R44, R51, 0x10, RZ ;  /* 0x00000010332c8819 */ /* 0x000fe200000006ff */
[----:B------:R-:W-:Y:S01]  /*6770*/  @!P0 IMAD.U32 R37, R49, 0x10000, RZ ;  /* 0x0001000031258824 */ /* 0x000fe200078e00ff */
[----:B------:R-:W-:Y:S02]  /*6780*/  @!P0 LOP3.LUT R46, R51, 0xffff0000, RZ, 0xc0, !PT ;  /* 0xffff0000332e8812 */ /* 0x000fe400078ec0ff */
[----:B------:R-:W-:Y:S01]  /*6790*/  @!P0 SHF.L.U32 R22, R24, 0x10, RZ ;  /* 0x0000001018168819 */ /* 0x000fe200000006ff */
[----:B------:R-:W-:Y:S01]  /*67a0*/  @!P0 FFMA.FTZ R47, R37, R30, -R47 ;  /* 0x0000001e252f8223 */ /* 0x000fe2000001082f */
[----:B------:R-:W-:Y:S02]  /*67b0*/  @!P0 LOP3.LUT R21, R25, 0xffff0000, RZ, 0xc0, !PT ;  /* 0xffff000019158812 */ /* 0x000fe400078ec0ff */
[----:B------:R-:W-:Y:S01]  /*67c0*/  @!P0 SHF.R.U64 R31, R74, 0x10, R75 ;  /* 0x000000104a1f8819 */ /* 0x000fe2000000124b */
[----:B------:R-:W-:Y:S01]  /*67d0*/  @!P0 FMUL.FTZ R0, R22, R19 ;  /* 0x0000001316008220 */ /* 0x000fe20000410000 */
[----:B------:R-:W-:Y:S01]  /*67e0*/  @!P0 SHF.R.U64 R72, R72, 0x10, R73 ;  /* 0x0000001048488819 */ /* 0x000fe20000001249 */
[C---:B------:R-:W-:Y:S01]  /*67f0*/  @!P0 FMUL.FTZ R54, R21.reuse, R36 ;  /* 0x0000002415368220 */ /* 0x040fe20000410000 */
[----:B------:R-:W-:Y:S01]  /*6800*/  @!P0 PRMT R70, R70, 0x5410, R31 ;  /* 0x0000541046468816 */ /* 0x000fe2000000001f */
[-C--:B------:R-:W-:Y:S01]  /*6810*/  @!P0 FMUL.FTZ R4, R21, R20.reuse ;  /* 0x0000001415048220 */ /* 0x080fe20000410000 */
[----:B------:R-:W-:Y:S01]  /*6820*/  @!P0 LOP3.LUT R21, R24, 0xffff0000, RZ, 0xc0, !PT ;  /* 0xffff000018158812 */ /* 0x000fe200078ec0ff */
[----:B------:R-:W-:Y:S01]  /*6830*/  @!P0 FFMA.FTZ R54, R39, R20, -R54 ;  /* 0x0000001427368223 */ /* 0x000fe20000010836 */
[----:B------:R-:W-:Y:S01]  /*6840*/  @!P0 LOP3.LUT R20, R18, 0xffff0000, RZ, 0xc0, !PT ;  /* 0xffff000012148812 */ /* 0x000fe200078ec0ff */
[C---:B------:R-:W-:Y:S01]  /*6850*/  @!P0 IMAD.U32 R38, R70.reuse, 0x10000, RZ ;  /* 0x0001000046268824 */ /* 0x040fe200078e00ff */
[----:B------:R-:W-:Y:S01]  /*6860*/  @!P0 LOP3.LUT R40, R70, 0xffff0000, RZ, 0xc0, !PT ;  /* 0xffff000046288812 */ /* 0x000fe200078ec0ff */
[----:B------:R-:W-:Y:S01]  /*6870*/  @!P0 IMAD.U32 R18, R28, 0x10000, RZ ;  /* 0x000100001c128824 */ /* 0x000fe200078e00ff */
[----:B------:R-:W-:Y:S01]  /*6880*/  @!P0 PRMT R71, R71, 0x5410, R72 ;  /* 0x0000541047478816 */ /* 0x000fe20000000048 */
[----:B------:R-:W-:Y:S01]  /*6890*/  @!P0 FMUL.FTZ R2, R21, R20 ;  /* 0x0000001415028220 */ /* 0x000fe20000410000 */
[----:B------:R-:W-:Y:S02]  /*68a0*/  @!P0 F2FP.BF16.PACK_AB R47, R54, R47 ;  /* 0x0000002f362f823e */ /* 0x000fe400000010ff */
[C---:B------:R-:W-:Y:S01]  /*68b0*/  @!P0 LOP3.LUT R33, R71.reuse, 0xffff0000, RZ, 0xc0, !PT ;  /* 0xffff000047218812 */ /* 0x040fe200078ec0ff */
[----:B------:R-:W-:Y:S01]  /*68c0*/  @!P0 IMAD.U32 R31, R71, 0x10000, RZ ;  /* 0x00010000471f8824 */ /* 0x000fe200078e00ff */
[----:B------:R-:W-:Y:S01]  /*68d0*/  @!P0 SHF.R.U32.HI R75, RZ, 0x10, R75 ;  /* 0x00000010ff4b8819 */ /* 0x000fe2000001164b */
[----:B------:R-:W-:Y:S02]  /*68e0*/  @!P0 IMAD.MOV.U32 R49, RZ, RZ, R47 ;  /* 0x000000ffff318224 */ /* 0x000fe400078e002f */
[----:B------:R-:W-:Y:S01]  /*68f0*/  @!P0 FMUL.FTZ R53, R22, R31 ;  /* 0x0000001f16358220 */ /* 0x000fe20000410000 */
[----:B------:R-:W-:Y:S01]  /*6900*/  @!P0 PRMT R68, R68, 0x5410, R75 ;  /* 0x0000541044448816 */ /* 0x000fe2000000004b */
[----:B------:R-:W-:Y:S01]  /*6910*/  @!P0 FMUL.FTZ R58, R21, R33 ;  /* 0x00000021153a8220 */ /* 0x000fe20000410000 */
[----:B------:R-:W-:Y:S01]  /*6920*/  @!P0 LOP3.LUT R21, R26, 0xffff0000, RZ, 0xc0, !PT ;  /* 0xffff00001a158812 */ /* 0x000fe200078ec0ff */
[----:B------:R-:W-:Y:S01]  /*6930*/  @!P0 FFMA.FTZ R53, R32, R19, -R53 ;  /* 0x0000001320358223 */ /* 0x000fe20000010835 */
[----:B------:R-:W-:Y:S01]  /*6940*/  @!P0 SHF.L.U32 R19, R26, 0x10, RZ ;  /* 0x000000101a138819 */ /* 0x000fe200000006ff */
[----:B------:R-:W-:Y:S01]  /*6950*/  @!P0 IMAD.U32 R22, R27, 0x10000, RZ ;  /* 0x000100001b168824 */ /* 0x000fe200078e00ff */
[C---:B------:R-:W-:Y:S01]  /*6960*/  @!P0 LOP3.LUT R45, R68.reuse, 0xffff0000, RZ, 0xc0, !PT ;  /* 0xffff0000442d8812 */ /* 0x040fe200078ec0ff */
[----:B------:R-:W-:Y:S02]  /*6970*/  @!P0 IMAD.U32 R42, R68, 0x10000, RZ ;  /* 0x00010000442a8824 */ /* 0x000fe400078e00ff */
[C---:B------:R-:W-:Y:S02]  /*6980*/  @!P0 FMUL.FTZ R59, R19.reuse, R38 ;  /* 0x00000026133b8220 */ /* 0x040fe40000410000 */
[-C--:B------:R-:W-:Y:S02]  /*6990*/  @!P0 FMUL.FTZ R5, R19, R18.reuse ;  /* 0x0000001213058220 */ /* 0x080fe40000410000 */
[----:B------:R-:W-:Y:S01]  /*69a0*/  @!P0 FFMA.FTZ R59, R41, R18, -R59 ;  /* 0x00000012293b8223 */ /* 0x000fe2000001083b */
[----:B------:R-:W-:Y:S01]  /*69b0*/  @!P0 LOP3.LUT R18, R27, 0xffff0000, RZ, 0xc0, !PT ;  /* 0xffff00001b128812 */ /* 0x000fe200078ec0ff */
[----:B------:R-:W-:Y:S01]  /*69c0*/  @!P0 FFMA.FTZ R58, R35, R20, -R58 ;  /* 0x00000014233a8223 */ /* 0x000fe2000001083a */
[----:B------:R-:W-:Y:S01]  /*69d0*/  @!P0 LOP3.LUT R20, R28, 0xffff0000, RZ, 0xc0, !PT ;  /* 0xffff00001c148812 */ /* 0x000fe200078ec0ff */
[C---:B------:R-:W-:Y:S01]  /*69e0*/  @!P0 IMAD.U32 R19, R13.reuse, 0x10000, RZ ;  /* 0x000100000d138824 */ /* 0x040fe200078e00ff */
[----:B------:R-:W-:Y:S01]  /*69f0*/  @!P0 LOP3.LUT R13, R13, 0xffff0000, RZ, 0xc0, !PT ;  /* 0xffff00000d0d8812 */ /* 0x000fe200078ec0ff */
[----:B------:R-:W-:Y:S01]  /*6a00*/  @!P0 FMUL.FTZ R62, R21, R40 ;  /* 0x00000028153e8220 */ /* 0x000fe20000410000 */
[----:B------:R-:W-:Y:S01]  /*6a10*/  @!P0 F2FP.BF16.PACK_AB R58, R58, R53 ;  /* 0x000000353a3a823e */ /* 0x000fe200000010ff */
[----:B------:R-:W-:Y:S02]  /*6a20*/  @!P0 FFMA.FTZ R0, R31, R32, R0 ;  /* 0x000000201f008223 */ /* 0x000fe40000010000 */
[----:B------:R-:W-:Y:S01]  /*6a30*/  @!P0 FMUL.FTZ R61, R22, R42 ;  /* 0x0000002a163d8220 */ /* 0x000fe20000410000 */
[----:B------:R-:W-:Y:S01]  /*6a40*/  @!P0 MOV R48, R58 ;  /* 0x0000003a00308202 */ /* 0x000fe20000000f00 */
[----:B------:R-:W-:Y:S02]  /*6a50*/  @!P0 FMUL.FTZ R60, R18, R45 ;  /* 0x0000002d123c8220 */ /* 0x000fe40000410000 */
[----:B------:R-:W-:Y:S02]  /*6a60*/  @!P0 FFMA.FTZ R2, R33, R35, R2 ;  /* 0x0000002321028223 */ /* 0x000fe40000010002 */
[----:B------:R-:W-:Y:S02]  /*6a70*/  @!P0 FFMA.FTZ R62, R43, R20, -R62 ;  /* 0x000000142b3e8223 */ /* 0x000fe4000001083e */
[----:B------:R-:W-:Y:S01]  /*6a80*/  @!P0 FFMA.FTZ R3, R34, R37, R3 ;  /* 0x0000002522038223 */ /* 0x000fe20000010003 */
[----:B------:R-:W-:Y:S01]  /*6a90*/  @!P0 F2FP.BF16.PACK_AB R47, R2, R0 ;  /* 0x00000000022f823e */ /* 0x000fe200000010ff */
[----:B------:R-:W-:Y:S01]  /*6aa0*/  @!P0 FFMA.FTZ R61, R44, R19, -R61 ;  /* 0x000000132c3d8223 */ /* 0x000fe2000001083d */
[----:B------:R-:W-:Y:S01]  /*6ab0*/  @!P0 F2FP.BF16.PACK_AB R59, R62, R59 ;  /* 0x0000003b3e3b823e */ /* 0x000fe200000010ff */
[----:B------:R-:W-:Y:S02]  /*6ac0*/  @!P0 FFMA.FTZ R60, R46, R13, -R60 ;  /* 0x0000000d2e3c8223 */ /* 0x000fe4000001083c */
[----:B------:R-:W-:Y:S02]  /*6ad0*/  @!P0 FMUL.FTZ R6, R21, R20 ;  /* 0x0000001415068220 */ /* 0x000fe40000410000 */
[----:B------:R-:W-:Y:S01]  /*6ae0*/  @!P0 FFMA.FTZ R4, R36, R39, R4 ;  /* 0x0000002724048223 */ /* 0x000fe20000010004 */
[----:B------:R-:W-:Y:S01]  /*6af0*/  @!P0 F2FP.BF16.PACK_AB R60, R60, R61 ;  /* 0x0000003d3c3c823e */ /* 0x000fe200000010ff */
[----:B------:R-:W-:Y:S02]  /*6b00*/  @!P0 FMUL.FTZ R7, R22, R19 ;  /* 0x0000001316078220 */ /* 0x000fe40000410000 */
[----:B------:R-:W-:Y:S01]  /*6b10*/  @!P0 FFMA.FTZ R5, R38, R41, R5 ;  /* 0x0000002926058223 */ /* 0x000fe20000010005 */
[----:B------:R-:W-:Y:S01]  /*6b20*/  @!P0 MOV R51, R60 ;  /* 0x0000003c00338202 */ /* 0x000fe20000000f00 */
[----:B------:R-:W-:Y:S01]  /*6b30*/  @!P0 FMUL.FTZ R8, R18, R13 ;  /* 0x0000000d12088220 */ /* 0x000fe20000410000 */
[----:B------:R-:W-:Y:S01]  /*6b40*/  @!P0 F2FP.BF16.PACK_AB R54, R4, R3 ;  /* 0x000000030436823e */ /* 0x000fe200000010ff */
[----:B------:R-:W-:Y:S02]  /*6b50*/  @!P0 FFMA.FTZ R6, R40, R43, R6 ;  /* 0x0000002b28068223 */ /* 0x000fe40000010006 */
[----:B------:R-:W-:Y:S02]  /*6b60*/  @!P0 FFMA.FTZ R7, R42, R44, R7 ;  /* 0x0000002c2a078223 */ /* 0x000fe40000010007 */
[----:B------:R-:W-:Y:S01]  /*6b70*/  @!P0 IMAD.MOV.U32 R50, RZ, RZ, R59 ;  /* 0x000000ffff328224 */ /* 0x000fe200078e003b */
[----:B------:R-:W-:Y:S01]  /*6b80*/  @!P0 F2FP.BF16.PACK_AB R53, R6, R5 ;  /* 0x000000050635823e */ /* 0x000fe200000010ff */
[----:B------:R-:W-:Y:S02]  /*6b90*/  @!P0 FFMA.FTZ R8, R45, R46, R8 ;  /* 0x0000002e2d088223 */ /* 0x000fe40000010008 */
[----:B------:R-:W-:Y:S01]  /*6ba0*/  @!P0 IMAD.MOV.U32 R24, RZ, RZ, R47 ;  /* 0x000000ffff188224 */ /* 0x000fe200078e002f */
[----:B------:R1:W-:Y:S01]  /*6bb0*/  STG.E.128 [R56.64], R48 ;  /* 0x0000003038007986 */ /* 0x0003e2000c101d1a */
[----:B------:R-:W-:Y:S01]  /*6bc0*/  @!P0 MOV R26, R53 ;  /* 0x00000035001a8202 */ /* 0x000fe20000000f00 */
[----:B------:R-:W-:Y:S01]  /*6bd0*/  @!P0 IMAD.MOV.U32 R25, RZ, RZ, R54 ;  /* 0x000000ffff198224 */ /* 0x000fe200078e0036 */
[----:B------:R-:W-:Y:S05]  /*6be0*/  @!P0 F2FP.BF16.PACK_AB R58, R8, R7 ;  /* 0x00000007083a823e */ /* 0x000fea00000010ff */
[----:B------:R-:W-:Y:S01]  /*6bf0*/  @!P0 IMAD.MOV.U32 R27, RZ, RZ, R58 ;  /* 0x000000ffff1b8224 */ /* 0x000fe200078e003a */
[----:B------:R-:W-:Y:S11]  /*6c00*/  ISETP.GE.AND P0, PT, R128, c[0x0][0x1d4], PT ;  /* 0x0000750080007a0c */ /* 0x000ff60003f06270 */
[----:B------:R-:W-:Y:S02]  /*6c10*/  @!UPT UIADD3 URZ, URZ, URZ, URZ ;  /* 0x0000003f3f3ff290 */ /* 0x000fe4000fffe03f */
[----:B------:R-:W-:-:S05]  /*6c20*/  @P0 BRA `(.L_x_1405) ;  /* 0x0000031000000947 */ /* 0x000fca0003800000 */
[----:B------:R-:W-:Y:S04]  /*6c30*/  IADD3 R55, P1, P0, R146, R55, R128 ;  /* 0x0000003792377210 */ /* 0x000fe8000783e080 */
[----:B------:R-:W-:Y:S02]  /*6c40*/  IADD3.X R52, R109, R52, R116, P1, P0 ;  /* 0x000000346d347210 */ /* 0x000fe40000fe0474 */
[C---:B------:R-:W-:Y:S04]  /*6c50*/  LEA R2, P0, R55.reuse, c[0x0][0x1c8], 0x1 ;  /* 0x0000720037027a11 */ /* 0x040fe800078008ff */
[----:B------:R-:W-:Y:S05]  /*6c60*/  LEA.HI.X R3, R55, c[0x0][0x1cc], R52, 0x1, P0 ;  /* 0x0000730037037a11 */ /* 0x000fea00000f0c34 */
[----:B------:R2:W-:Y:S01]  /*6c70*/  STG.E.128 [R2.64], R24 ;  /* 0x0000001802007986 */ /* 0x0005e2000c101d1a */
[----:B------:R-:W-:-:S05]  /*6c80*/  BRA `(.L_x_1405) ;  /* 0x000002b000007947 */ /* 0x000fca0003800000 */
.L_x_1391:
[----:B------:R-:W-:Y:S01]  /*6c90*/  UIMAD UR5, UR6, -0x30, UR4 ;  /* 0xffffffd0060578a4 */ /* 0x000fe2000f8e0204 */
[----:B------:R-:W-:Y:S03]  /*6ca0*/  BSSY B0, `(.L_x_1422) ;  /* 0x0000016000007945 */ /* 0x000fe60003800000 */
[----:B------:R-:W-:Y:S04]  /*6cb0*/  UISETP.LT.AND UP0, UPT, UR5, 0x30, UPT ;  /* 0x000000300500788c */ /* 0x000fe8000bf01270 */
[----:B------:R-:W-:Y:S06]  /*6cc0*/  USEL UR46, UR5, 0x30, UP0 ;  /* 0x00000030052e7887 */ /* 0x000fec0008000000 */
[----:B------:R-:W-:Y:S11]  /*6cd0*/  ISETP.GE.AND P0, PT, R137, UR46, PT ;  /* 0x0000002e89007c0c */ /* 0x000ff6000bf06270 */
        /* <DEDUP_REMOVED lines=18> */
.L_x_1423:
[----:B------:R-:W-:Y:S05]  /*6e00*/  BSYNC B0 ;  /* 0x0000000000007941 */ /* 0x000fea0003800000 */
.L_x_1422:
[----:B------:R-:W-:Y:S11]  /*6e10*/  ISETP.GE.AND P0, PT, R133, UR46, PT ;  /* 0x0000002e85007c0c */ /* 0x000ff6000bf06270 */
        /* <DEDUP_REMOVED lines=18> */
.L_x_1405:
[----:B------:R-:W-:Y:S05]  /*6f40*/  BSYNC B2 ;  /* 0x0000000000027941 */ /* 0x000fea0003800000 */
.L_x_1390:
[----:B------:R-:W-:Y:S01]  /*6f50*/  UIMAD.WIDE.U32 UR44, UR6, 0x30, URZ ;  /* 0x00000030062c78a5 */ /* 0x000fe2000f8e003f */
[----:B--2---:R-:W-:Y:S01]  /*6f60*/  IADD3 R3, -R137, UR46, RZ ;  /* 0x0000002e89037c10 */ /* 0x004fe2000fffe1ff */
[----:B------:R-:W-:Y:S01]  /*6f70*/  UIMAD UR5, UR34, 0x30, URZ ;  /* 0x00000030220578a4 */ /* 0x000fe2000f8e023f */
[----:B------:R-:W-:Y:S01]  /*6f80*/  ISETP.NE.AND P3, PT, R139, RZ, PT ;  /* 0x000000ff8b00720c */ /* 0x000fe20003f65270 */
[----:B------:R-:W-:Y:S02]  /*6f90*/  BSSY B0, `(.L_x_1424) ;  /* 0x0000043000007945 */ /* 0x000fe40003800000 */
[----:B------:R-:W-:Y:S01]  /*6fa0*/  UIADD3 UR5, UR45, UR5, URZ ;  /* 0x000000052d057290 */ /* 0x000fe2000fffe03f */
[----:B------:R-:W-:Y:S05]  /*6fb0*/  IADD3 R2, P0, R107, UR44, RZ ;  /* 0x0000002c6b027c10 */ /* 0x000fea000ff1e0ff */
[----:B------:R-:W-:Y:S02]  /*6fc0*/  IADD3.X R0, R106, UR5, RZ, P0, !PT ;  /* 0x000000056a007c10 */ /* 0x000fe400087fe4ff */
[C---:B------:R-:W-:Y:S11]  /*6fd0*/  ISETP.GE.AND P0, PT, R3.reuse, 0x21, PT ;  /* 0x000000210300780c */ /* 0x040ff60003f06270 */
[----:B------:R-:W-:Y:S02]  /*6fe0*/  @!UPT UIADD3 URZ, URZ, URZ, URZ ;  /* 0x0000003f3f3ff290 */ /* 0x000fe4000fffe03f */
[----:B-1----:R-:W-:Y:S05]  /*6ff0*/  @P0 IADD3 R5, P1, R2, 0x20, RZ ;  /* 0x0000002002050810 */ /* 0x002fea0007f3e0ff */
[----:B------:R-:W-:Y:S01]  /*7000*/  @P0 IMAD.X R4, RZ, RZ, R0, P1 ;  /* 0x000000ffff040224 */ /* 0x000fe200008e0600 */
[----:B------:R-:W-:Y:S03]  /*7010*/  ISETP.GE.AND P1, PT, R3, 0x1, PT ;  /* 0x000000010300780c */ /* 0x000fe60003f26270 */
[----:B------:R-:W-:Y:S04]  /*7020*/  @P0 IMAD R4, R4, c[0x0][0x258], RZ ;  /* 0x0000960004040a24 */ /* 0x000fe800078e02ff */
[----:B------:R-:W-:Y:S06]  /*7030*/  @P0 IMAD R4, R5, c[0x0][0x25c], R4 ;  /* 0x0000970005040a24 */ /* 0x000fec00078e0204 */
[----:B------:R-:W-:Y:S02]  /*7040*/  @P1 IMAD.MOV.U32 R6, RZ, RZ, R142 ;  /* 0x000000ffff061224 */ /* 0x000fe400078e008e */
[----:B------:R-:W-:Y:S02]  /*7050*/  @P1 IMAD.MOV.U32 R7, RZ, RZ, R103 ;  /* 0x000000ffff071224 */ /* 0x000fe400078e0067 */
[----:B------:R-:W-:Y:S02]  /*7060*/  @P1 IMAD R3, R0, c[0x0][0x258], RZ ;  /* 0x0000960000031a24 */ /* 0x000fe400078e02ff */
[C---:B------:R-:W-:Y:S04]  /*7070*/  @P1 IMAD.WIDE.U32 R6, R2.reuse, c[0x0][0x258], R6 ;  /* 0x0000960002061a25 */ /* 0x040fe800078e0006 */
[----:B------:R-:W-:Y:S01]  /*7080*/  @P1 IMAD R3, R2, c[0x0][0x25c], R3 ;  /* 0x0000970002031a24 */ /* 0x000fe200078e0203 */
[C---:B------:R-:W-:Y:S01]  /*7090*/  @P1 LEA R18, P2, R6.reuse, c[0x0][0x250], 0x1 ;  /* 0x0000940006121a11 */ /* 0x040fe200078408ff */
[----:B------:R-:W-:Y:S02]  /*70a0*/  @P0 IMAD.MOV.U32 R2, RZ, RZ, R142 ;  /* 0x000000ffff020224 */ /* 0x000fe400078e008e */
[----:B------:R-:W-:Y:S05]  /*70b0*/  @P1 IMAD.IADD R3, R7, 0x1, R3 ;  /* 0x0000000107031824 */ /* 0x000fea00078e0203 */
[----:B------:R-:W-:Y:S01]  /*70c0*/  @P1 LEA.HI.X R19, R6, c[0x0][0x254], R3, 0x1, P2 ;  /* 0x0000950006131a11 */ /* 0x000fe200010f0c03 */
[----:B------:R-:W-:Y:S04]  /*70d0*/  @P0 IMAD.MOV.U32 R3, RZ, RZ, R103 ;  /* 0x000000ffff030224 */ /* 0x000fe800078e0067 */
[----:B------:R-:W-:Y:S01]  /*70e0*/  @!PT LDS RZ, [RZ] ;  /* 0x00000000fffff984 */ /* 0x000fe20000000800 */
[----:B------:R-:W-:Y:S01]  /*70f0*/  @!PT LDS RZ, [RZ] ;  /* 0x00000000fffff984 */ /* 0x000fe20000000800 */
[----:B------:R-:W-:Y:S01]  /*7100*/  @!PT LDS RZ, [RZ] ;  /* 0x00000000fffff984 */ /* 0x000fe20000000800 */
[----:B------:R1:W-:Y:S01]  /*7110*/  @P1 LDGSTS.E.BYPASS.LTC128B.128 [R136+0x4080], [R18.64], !P3 ;  /* 0x0408000012881fae */ /* 0x0003e2000d901d5a */
[----:B------:R-:W-:Y:S03]  /*7120*/  @P0 IMAD.WIDE.U32 R2, R5, c[0x0][0x258], R2 ;  /* 0x0000960005020a25 */ /* 0x000fe600078e0002 */
[----:B------:R1:W-:Y:S01]  /*7130*/  @P1 LDGSTS.E.BYPASS.LTC128B.128 [R136+0x5880], [R18.64+0x80], !P6 ;  /* 0x0588008012881fae */ /* 0x0003e2000f101d5a */
[----:B------:R-:W-:Y:S01]  /*7140*/  @P0 IMAD.IADD R4, R3, 0x1, R4 ;  /* 0x0000000103040824 */ /* 0x000fe200078e0204 */
[C---:B------:R-:W-:Y:S02]  /*7150*/  @P0 LEA R6, P2, R2.reuse, c[0x0][0x250], 0x1 ;  /* 0x0000940002060a11 */ /* 0x040fe400078408ff */
[----:B------:R1:W-:Y:S02]  /*7160*/  @P1 LDGSTS.E.BYPASS.LTC128B.128 [R136+0x7080], [R18.64+0x100], !P5 ;  /* 0x0708010012881fae */ /* 0x0003e4000e901d5a */
[----:B------:R-:W-:Y:S02]  /*7170*/  @P0 LEA.HI.X R7, R2, c[0x0][0x254], R4, 0x1, P2 ;  /* 0x0000950002070a11 */ /* 0x000fe400010f0c04 */
[----:B------:R1:W-:Y:S04]  /*7180*/  @P1 LDGSTS.E.BYPASS.LTC128B.128 [R136+0x8880], [R18.64+0x180], !P4 ;  /* 0x0888018012881fae */ /* 0x0003e8000e101d5a */
[----:B------:R1:W-:Y:S04]  /*7190*/  @P0 LDGSTS.E.BYPASS.LTC128B.128 [R136+0x5080], [R6.64], !P3 ;  /* 0x0508000006880fae */ /* 0x0003e8000d901d5a */
[----:B------:R1:W-:Y:S04]  /*71a0*/  @P0 LDGSTS.E.BYPASS.LTC128B.128 [R136+0x6880], [R6.64+0x80], !P6 ;  /* 0x0688008006880fae */ /* 0x0003e8000f101d5a */
[----:B------:R1:W-:Y:S04]  /*71b0*/  @P0 LDGSTS.E.BYPASS.LTC128B.128 [R136+0x8080], [R6.64+0x100], !P5 ;  /* 0x0808010006880fae */ /* 0x0003e8000e901d5a */
[----:B------:R1:W-:Y:S01]  /*71c0*/  @P0 LDGSTS.E.BYPASS.LTC128B.128 [R136+0x9880], [R6.64+0x180], !P4 ;  /* 0x0988018006880fae */ /* 0x0003e2000e101d5a */
[----:B------:R-:W-:Y:S03]  /*71d0*/  IADD3 R2, P0, R102, UR44, RZ ;  /* 0x0000002c66027c10 */ /* 0x000fe6000ff1e0ff */
[----:B------:R-:W0:Y:S01]  /*71e0*/  LDGDEPBAR ;  /* 0x00000000000079af */ /* 0x000e220000000000 */
[----:B------:R-:W-:Y:S02]  /*71f0*/  IADD3.X R0, R101, UR5, RZ, P0, !PT ;  /* 0x0000000565007c10 */ /* 0x000fe400087fe4ff */
[----:B------:R-:W-:Y:S01]  /*7200*/  ISETP.LT.AND P0, PT, R137, UR46, PT ;  /* 0x0000002e89007c0c */ /* 0x000fe2000bf01270 */
[----:B------:R-:W-:Y:S04]  /*7210*/  DEPBAR.LE SB0, 0x0 ;  /* 0x000080000000791a */ /* 0x000fe80000000000 */
[----:B------:R-:W-:Y:S08]  /*7220*/  BAR.SYNC.DEFER_BLOCKING 0x0 ;  /* 0x0000000000007b1d */ /* 0x000ff00000010000 */
[----:B------:R-:W-:-:S05]  /*7230*/  @!P0 BRA `(.L_x_1425) ;  /* 0x0000018000008947 */ /* 0x000fca0003800000 */
[----:B-1----:R-:W-:Y:S02]  /*7240*/  IMAD.MOV.U32 R4, RZ, RZ, R140 ;  /* 0x000000ffff047224 */ /* 0x002fe400078e008c */
[----:B------:R-:W-:Y:S02]  /*7250*/  IMAD.MOV.U32 R5, RZ, RZ, R99 ;  /* 0x000000ffff057224 */ /* 0x000fe400078e0063 */
        /* <DEDUP_REMOVED lines=22> */
.L_x_1425:
[----:B-1----:R-:W-:Y:S05]  /*73c0*/  BSYNC B0 ;  /* 0x0000000000007941 */ /* 0x002fea0003800000 */
.L_x_1424:
[----:B------:R-:W-:Y:S01]  /*73d0*/  ISETP.GE.AND P0, PT, R133, UR46, PT ;  /* 0x0000002e85007c0c */ /* 0x000fe2000bf06270 */
[----:B------:R-:W-:Y:S01]  /*73e0*/  @!UPT UIADD3 URZ, URZ, URZ, URZ ;  /* 0x0000003f3f3ff290 */ /* 0x000fe2000fffe03f */
[----:B------:R-:W-:Y:S11]  /*73f0*/  BSSY B0, `(.L_x_1426) ;  /* 0x000001c000007945 */ /* 0x000ff60003800000 */
[----:B------:R-:W-:-:S05]  /*7400*/  @P0 BRA `(.L_x_1427) ;  /* 0x000001a000000947 */ /* 0x000fca0003800000 */
[----:B------:R-:W-:Y:S01]  /*7410*/  IADD3 R2, P0, R2, 0x20, RZ ;  /* 0x0000002002027810 */ /* 0x000fe20007f1e0ff */
[----:B------:R-:W-:Y:S02]  /*7420*/  IMAD.MOV.U32 R4, RZ, RZ, R140 ;  /* 0x000000ffff047224 */ /* 0x000fe400078e008c */
[----:B------:R-:W-:Y:S02]  /*7430*/  IMAD.MOV.U32 R5, RZ, RZ, R99 ;  /* 0x000000ffff057224 */ /* 0x000fe400078e0063 */
[----:B------:R-:W-:Y:S02]  /*7440*/  IMAD.X R3, RZ, RZ, R0, P0 ;  /* 0x000000ffff037224 */ /* 0x000fe400000e0600 */
[----:B------:R-:W-:Y:S04]  /*7450*/  IMAD.WIDE.U32 R4, R2, c[0x0][0x208], R4 ;  /* 0x0000820002047a25 */ /* 0x000fe800078e0004 */
[----:B------:R-:W-:Y:S01]  /*7460*/  IMAD R3, R3, c[0x0][0x208], RZ ;  /* 0x0000820003037a24 */ /* 0x000fe200078e02ff */
[----:B------:R-:W-:Y:S03]  /*7470*/  LEA R18, P0, R4, c[0x0][0x1f8], 0x1 ;  /* 0x00007e0004127a11 */ /* 0x000fe600078008ff */
        /* <DEDUP_REMOVED lines=19> */
.L_x_1427:
[----:B------:R-:W-:Y:S05]  /*75b0*/  BSYNC B0 ;  /* 0x0000000000007941 */ /* 0x000fea0003800000 */
.L_x_1426:
[----:B------:R-:W-:Y:S06]  /*75c0*/  UISETP.GT.AND UP0, UPT, UR6, UR7, UPT ;  /* 0x000000070600728c */ /* 0x000fec000bf04270 */
[----:B------:R-:W-:Y:S11]  /*75d0*/  PLOP3.LUT P0, PT, PT, PT, UP0, 0x80, 0x0 ;  /* 0x000000000000781c */ /* 0x000ff60003f0f008 */
[----:B------:R-:W-:Y:S02]  /*75e0*/  @!UPT UIADD3 URZ, URZ, URZ, URZ ;  /* 0x0000003f3f3ff290 */ /* 0x000fe4000fffe03f */
[----:B------:R-:W-:-:S05]  /*75f0*/  @!P0 BRA `(.L_x_1428) ;  /* 0x000001b000008947 */ /* 0x000fca0003800000 */
[----:B------:R-:W-:Y:S01]  /*7600*/  UIADD3 UR35, UR6, -0x1, URZ ;  /* 0xffffffff06237890 */ /* 0x000fe2000fffe03f */
[----:B------:R-:W-:Y:S01]  /*7610*/  ISETP.GE.AND P1, PT, R130, 0x1, PT ;  /* 0x000000018200780c */ /* 0x000fe20003f26270 */
[----:B------:R-:W-:Y:S02]  /*7620*/  IMAD.MOV.U32 R2, RZ, RZ, R144 ;  /* 0x000000ffff027224 */ /* 0x000fe400078e0090 */
[----:B------:R-:W-:Y:S01]  /*7630*/  USHF.R.S32.HI UR34, URZ, 0x1f, UR35 ;  /* 0x0000001f3f227899 */ /* 0x000fe20008011423 */
[----:B------:R-:W-:Y:S01]  /*7640*/  IMAD.MOV.U32 R3, RZ, RZ, R161 ;  /* 0x000000ffff037224 */ /* 0x000fe200078e00a1 */
[----:B------:R-:W-:Y:S03]  /*7650*/  UIMAD UR5, UR31, UR35, URZ ;  /* 0x000000231f0572a4 */ /* 0x000fe6000f8e023f */
[----:B------:R-:W-:Y:S01]  /*7660*/  IMAD.WIDE.U32 R2, R100, UR35, R2 ;  /* 0x0000002364027c25 */ /* 0x000fe2000f8e0002 */
[----:B------:R-:W-:Y:S04]  /*7670*/  UIMAD UR5, UR34, UR28, UR5 ;  /* 0x0000001c220572a4 */ /* 0x000fe8000f8e0205 */
[C---:B-1----:R-:W-:Y:S02]  /*7680*/  @P1 LEA R4, P0, R2.reuse, c[0x0][0x220], 0x1 ;  /* 0x0000880002041a11 */ /* 0x042fe400078008ff */
[----:B------:R-:W-:Y:S04]  /*7690*/  IADD3 R0, R3, UR5, RZ ;  /* 0x0000000503007c10 */ /* 0x000fe8000fffe0ff */
[----:B------:R-:W-:Y:S02]  /*76a0*/  @P1 LEA.HI.X R5, R2, c[0x0][0x224], R0, 0x1, P0 ;  /* 0x0000890002051a11 */ /* 0x000fe400000f0c00 */
[----:B------:R-:W-:Y:S03]  /*76b0*/  ISETP.GE.AND P0, PT, R130, 0x21, PT ;  /* 0x000000218200780c */ /* 0x000fe60003f06270 */
[----:B------:R-:W-:Y:S01]  /*76c0*/  @!PT LDS RZ, [RZ] ;  /* 0x00000000fffff984 */ /* 0x000fe20000000800 */
[----:B------:R-:W-:Y:S01]  /*76d0*/  @!PT LDS RZ, [RZ] ;  /* 0x00000000fffff984 */ /* 0x000fe20000000800 */
[----:B------:R-:W-:Y:S01]  /*76e0*/  @!PT LDS RZ, [RZ] ;  /* 0x00000000fffff984 */ /* 0x000fe20000000800 */
[----:B------:R1:W-:Y:S04]  /*76f0*/  @P1 LDGSTS.E.BYPASS.LTC128B.128 [R136+0xa080], [R4.64], !P3 ;  /* 0x0a08000004881fae */ /* 0x0003e8000d901d5a */
[----:B------:R1:W-:Y:S04]  /*7700*/  @P1 LDGSTS.E.BYPASS.LTC128B.128 [R136+0xb880], [R4.64+0x80], !P6 ;  /* 0x0b88008004881fae */ /* 0x0003e8000f101d5a */
[----:B------:R1:W-:Y:S02]  /*7710*/  @P1 LDGSTS.E.BYPASS.LTC128B.128 [R136+0xd080], [R4.64+0x100], !P5 ;  /* 0x0d08010004881fae */ /* 0x0003e4000e901d5a */
[----:B------:R-:W-:Y:S02]  /*7720*/  @P0 IADD3 R2, P2, R2, UR33, RZ ;  /* 0x0000002102020c10 */ /* 0x000fe4000ff5e0ff */
[----:B------:R1:W-:Y:S02]  /*7730*/  @P1 LDGSTS.E.BYPASS.LTC128B.128 [R136+0xe880], [R4.64+0x180], !P4 ;  /* 0x0e88018004881fae */ /* 0x0003e4000e101d5a */
[----:B------:R-:W-:Y:S02]  /*7740*/  @P0 IADD3.X R3, R0, UR32, RZ, P2, !PT ;  /* 0x0000002000030c10 */ /* 0x000fe400097fe4ff */
[C---:B------:R-:W-:Y:S04]  /*7750*/  @P0 LEA R6, P2, R2.reuse, c[0x0][0x220], 0x1 ;  /* 0x0000880002060a11 */ /* 0x040fe800078408ff */
[----:B------:R-:W-:Y:S05]  /*7760*/  @P0 LEA.HI.X R7, R2, c[0x0][0x224], R3, 0x1, P2 ;  /* 0x0000890002070a11 */ /* 0x000fea00010f0c03 */
[----:B------:R1:W-:Y:S04]  /*7770*/  @P0 LDGSTS.E.BYPASS.LTC128B.128 [R136+0xb080], [R6.64], !P3 ;  /* 0x0b08000006880fae */ /* 0x0003e8000d901d5a */
[----:B------:R1:W-:Y:S04]  /*7780*/  @P0 LDGSTS.E.BYPASS.LTC128B.128 [R136+0xc880], [R6.64+0x80], !P6 ;  /* 0x0c88008006880fae */ /* 0x0003e8000f101d5a */
[----:B------:R1:W-:Y:S04]  /*7790*/  @P0 LDGSTS.E.BYPASS.LTC128B.128 [R136+0xe080], [R6.64+0x100], !P5 ;  /* 0x0e08010006880fae */ /* 0x0003e8000e901d5a */
[----:B------:R1:W-:Y:S02]  /*77a0*/  @P0 LDGSTS.E.BYPASS.LTC128B.128 [R136+0xf880], [R6.64+0x180], !P4 ;  /* 0x0f88018006880fae */ /* 0x0003e4000e101d5a */
.L_x_1428:
[----:B------:R-:W0:Y:S01]  /*77b0*/  LDGDEPBAR ;  /* 0x00000000000079af */ /* 0x000e220000000000 */
[----:B------:R-:W-:Y:S01]  /*77c0*/  UIADD3 UR6, UR6, -0x1, URZ ;  /* 0xffffffff06067890 */ /* 0x000fe2000fffe03f */
[----:B------:R-:W-:Y:S11]  /*77d0*/  PLOP3.LUT P0, PT, PT, PT, UP0, 0x80, 0x0 ;  /* 0x000000000000781c */ /* 0x000ff60003f0f008 */
[----:B------:R-:W-:Y:S02]  /*77e0*/  @!UPT UIADD3 URZ, URZ, URZ, URZ ;  /* 0x0000003f3f3ff290 */ /* 0x000fe4000fffe03f */
[----:B------:R-:W-:-:S05]  /*77f0*/  @P0 BRA `(.L_x_1429) ;  /* 0xffffa60000000947 */ /* 0x000fca000383ffff */
[----:B------:R-:W-:Y:S06]  /*7800*/  BAR.SYNC.DEFER_BLOCKING 0x0 ;  /* 0x0000000000007b1d */ /* 0x000fec0000010000 */
.L_x_1389:
[----:B-1----:R-:W-:Y:S01]  /*7810*/  UIADD3 UR6, UR18, 0x7f, URZ ;  /* 0x0000007f12067890 */ /* 0x002fe2000fffe03f */
[----:B------:R-:W-:Y:S01]  /*7820*/  PLOP3.LUT P2, PT, PT, PT, PT, 0x80, 0x0 ;  /* 0x000000000000781c */ /* 0x000fe20003f4f070 */
[----:B------:R-:W-:Y:S01]  /*7830*/  ULDC.64 UR4, c[0x0][0x2c8] ;  /* 0x0000b20000047ab9 */ /* 0x000fe20000000a00 */
[----:B------:R-:W-:Y:S01]  /*7840*/  IMAD.MOV.U32 R3, RZ, RZ, RZ ;  /* 0x000000ffff037224 */ /* 0x000fe200078e00ff */
[----:B------:R-:W-:Y:S01]  /*7850*/  UIMAD.WIDE.U32 UR8, UR6, UR4, URZ ;  /* 0x00000004060872a5 */ /* 0x000fe2000f8e003f */
[----:B------:R-:W-:Y:S01]  /*7860*/  IMAD.MOV.U32 R130, RZ, RZ, RZ ;  /* 0x000000ffff827224 */ /* 0x000fe200078e00ff */
[----:B------:R-:W-:Y:S01]  /*7870*/  UIADD3 UR19, UR19, UR20, URZ ;  /* 0x0000001413137290 */ /* 0x000fe2000fffe03f */
[----:B------:R-:W-:Y:S01]  /*7880*/  CS2R R128, SRZ ;  /* 0x0000000000807805 */ /* 0x000fe2000001ff00 */
[----:B------:R-:W-:Y:S01]  /*7890*/  @UP2 USHF.R.U32.HI UR6, URZ, UR5, UR9 ;  /* 0x000000053f062299 */ /* 0x000fe20008011609 */
[----:B------:R-:W-:Y:S01]  /*78a0*/  CS2R R126, SRZ ;  /* 0x00000000007e7805 */ /* 0x000fe2000001ff00 */
[----:B------:R-:W-:Y:S01]  /*78b0*/  CS2R R124, SRZ ;  /* 0x00000000007c7805 */ /* 0x000fe2000001ff00 */
[----:B------:R-:W-:Y:S01]  /*78c0*/  CS2R R122, SRZ ;  /* 0x00000000007a7805 */ /* 0x000fe2000001ff00 */
[----:B------:R-:W-:Y:S01]  /*78d0*/  UIADD3 UR6, UR12, UR6, URZ ;  /* 0x000000060c067290 */ /* 0x000fe2000fffe03f */
[----:B------:R-:W-:Y:S01]  /*78e0*/  CS2R R120, SRZ ;  /* 0x0000000000787805 */ /* 0x000fe2000001ff00 */
[----:B------:R-:W-:Y:S01]  /*78f0*/  CS2R R118, SRZ ;  /* 0x0000000000767805 */ /* 0x000fe2000001ff00 */
[----:B------:R-:W-:Y:S01]  /*7900*/  CS2R R116, SRZ ;  /* 0x0000000000747805 */ /* 0x000fe2000001ff00 */
[----:B------:R-:W-:Y:S01]  /*7910*/  UIMAD.WIDE UR4, UR6, 0x2aaaaaab, URZ ;  /* 0x2aaaaaab060478a5 */ /* 0x000fe2000f8e023f */
[----:B------:R-:W-:Y:S01]  /*7920*/  CS2R R114, SRZ ;  /* 0x0000000000727805 */ /* 0x000fe2000001ff00 */
[----:B------:R-:W-:Y:S01]  /*7930*/  CS2R R112, SRZ ;  /* 0x0000000000707805 */ /* 0x000fe2000001ff00 */
[----:B------:R-:W-:Y:S01]  /*7940*/  CS2R R110, SRZ ;  /* 0x00000000006e7805 */ /* 0x000fe2000001ff00 */
[----:B------:R-:W-:Y:S01]  /*7950*/  USHF.R.U32.HI UR4, URZ, 0x1f, UR5 ;  /* 0x0000001f3f047899 */ /* 0x000fe20008011605 */
[----:B------:R-:W-:Y:S01]  /*7960*/  CS2R R108, SRZ ;  /* 0x00000000006c7805 */ /* 0x000fe2000001ff00 */
[----:B-----5:R-:W-:Y:S01]  /*7970*/  CS2R R106, SRZ ;  /* 0x00000000006a7805 */ /* 0x020fe2000001ff00 */
[----:B------:R-:W-:Y:S01]  /*7980*/  CS2R R104, SRZ ;  /* 0x0000000000687805 */ /* 0x000fe2000001ff00 */
[----:B------:R-:W-:Y:S01]  /*7990*/  ULEA.HI.SX32 UR4, UR5, UR4, 0x1d ;  /* 0x0000000405047291 */ /* 0x000fe2000f8fea3f */
[----:B------:R-:W-:Y:S01]  /*79a0*/  CS2R R102, SRZ ;  /* 0x0000000000667805 */ /* 0x000fe2000001ff00 */
[----:B------:R-:W-:Y:S01]  /*79b0*/  CS2R R100, SRZ ;  /* 0x0000000000647805 */ /* 0x000fe2000001ff00 */
[----:B------:R-:W-:Y:S01]  /*79c0*/  MOV R99, RZ ;  /* 0x000000ff00637202 */ /* 0x000fe20000000f00 */
[----:B------:R-:W-:Y:S01]  /*79d0*/  UISETP.LT.AND UP0, UPT, UR13, UR4, UPT ;  /* 0x000000040d00728c */ /* 0x000fe2000bf01270 */
[----:B------:R-:W-:Y:S01]  /*79e0*/  IMAD.MOV.U32 R4, RZ, RZ, RZ ;  /* 0x000000ffff047224 */ /* 0x000fe200078e00ff */
[----:B------:R-:W-:Y:S01]  /*79f0*/  CS2R R6, SRZ ;  /* 0x0000000000067805 */ /* 0x000fe2000001ff00 */
[----:B------:R-:W-:Y:S01]  /*7a00*/  MOV R96, RZ ;  /* 0x000000ff00607202 */ /* 0x000fe20000000f00 */
[----:B------:R-:W-:Y:S01]  /*7a10*/  USEL UR13, UR13, UR4, UP0 ;  /* 0x000000040d0d7287 */ /* 0x000fe20008000000 */
[----:B------:R-:W-:Y:S01]  /*7a20*/  CS2R R94, SRZ ;  /* 0x00000000005e7805 */ /* 0x000fe2000001ff00 */
[----:B------:R-:W-:Y:S01]  /*7a30*/  CS2R R92, SRZ ;  /* 0x00000000005c7805 */ /* 0x000fe2000001ff00 */
[----:B------:R-:W-:Y:S01]  /*7a40*/  CS2R R90, SRZ ;  /* 0x00000000005a7805 */ /* 0x000fe2000001ff00 */
[----:B------:R-:W-:Y:S01]  /*7a50*/  UISETP.GE.AND UP0, UPT, UR13, 0x1, UPT ;  /* 0x000000010d00788c */ /* 0x000fe2000bf06270 */
[----:B------:R-:W-:Y:S01]  /*7a60*/  CS2R R88, SRZ ;  /* 0x0000000000587805 */ /* 0x000fe2000001ff00 */
[----:B------:R-:W-:Y:S01]  /*7a70*/  CS2R R86, SRZ ;  /* 0x0000000000567805 */ /* 0x000fe2000001ff00 */
        /* <DEDUP_REMOVED lines=54> */
[----:B------:R-:W-:Y:S02]  /*7de0*/  USHF.R.S32.HI UR6, URZ, 0x1f, UR21 ;  /* 0x0000001f3f067899 */ /* 0x000fe40008011415 */
[----:B------:R-:W-:Y:S01]  /*7df0*/  ULDC.64 UR4, c[0x0][0x178] ;  /* 0x00005e0000047ab9 */ /* 0x000fe20000000a00 */
[----:B------:R-:W2:Y:S01]  /*7e00*/  @P0 LDG.E R24, [R24.64] ;  /* 0x0000001a18180981 */ /* 0x000ea2000c1e1900 */
[-C--:B------:R-:W-:Y:S01]  /*7e10*/  LEA.HI R196, R4, R97.reuse, RZ, 0x3 ;  /* 0x0000006104c47211 */ /* 0x080fe200078f18ff */
[----:B------:R-:W-:Y:S01]  /*7e20*/  UIMAD UR6, UR6, UR4, URZ ;  /* 0x00000004060672a4 */ /* 0x000fe2000f8e023f */
[----:B------:R-:W-:Y:S01]  /*7e30*/  PLOP3.LUT P2, PT, PT, PT, UP2, 0x80, 0x0 ;  /* 0x000000000000781c */ /* 0x000fe20003f4f028 */
[----:B------:R-:W-:Y:S01]  /*7e40*/  UIMAD.WIDE.U32 UR8, UR21, UR4, URZ ;  /* 0x00000004150872a5 */ /* 0x000fe2000f8e003f */
[----:B------:R-:W-:Y:S01]  /*7e50*/  LOP3.LUT R0, R196, 0xfffffff8, RZ, 0xc0, !PT ;  /* 0xfffffff8c4007812 */ /* 0x000fe200078ec0ff */
[----:B------:R-:W-:Y:S01]  /*7e60*/  UIMAD UR21, UR21, UR5, UR6 ;  /* 0x00000005151572a4 */ /* 0x000fe2000f8e0206 */
[----:B------:R-:W-:Y:S01]  /*7e70*/  SHF.R.S32.HI R196, RZ, 0x3, R196 ;  /* 0x00000003ffc47819 */ /* 0x000fe200000114c4 */
[----:B------:R-:W-:Y:S01]  /*7e80*/  IMAD.U32 R228, RZ, RZ, UR16 ;  /* 0x00000010ffe47e24 */ /* 0x000fe2000f8e00ff */
[----:B------:R-:W-:Y:S01]  /*7e90*/  ULDC.64 UR6, c[0x0][0x348] ;  /* 0x0000d20000067ab9 */ /* 0x000fe20000000a00 */
[----:B------:R-:W-:Y:S01]  /*7ea0*/  IMAD.IADD R33, R97, 0x1, -R0 ;  /* 0x0000000161217824 */ /* 0x000fe200078e0a00 */
[----:B------:R-:W-:Y:S01]  /*7eb0*/  UIADD3 UR9, UR9, UR21, URZ ;  /* 0x0000001509097290 */ /* 0x000fe2000fffe03f */
[----:B------:R-:W-:Y:S01]  /*7ec0*/  PLOP3.LUT P1, PT, PT, PT, UP2, 0x80, 0x0 ;  /* 0x000000000000781c */ /* 0x000fe20003f2f028 */
[----:B------:R-:W-:Y:S01]  /*7ed0*/  UISETP.NE.U32.AND UP0, UPT, URZ, UR6, UPT ;  /* 0x000000063f00728c */ /* 0x000fe2000bf05070 */
[C---:B------:R-:W-:Y:S01]  /*7ee0*/  IMAD R0, R33.reuse, 0x20, R196 ;  /* 0x0000002021007824 */ /* 0x040fe200078e02c4 */
[----:B------:R-:W-:Y:S01]  /*7ef0*/  ULDC.64 UR4, c[0x0][0x1b8] ;  /* 0x00006e0000047ab9 */ /* 0x000fe20000000a00 */
[-C--:B------:R-:W-:Y:S01]  /*7f00*/  LEA.HI R6, R4, R97.reuse, RZ, 0x4 ;  /* 0x0000006104067211 */ /* 0x080fe200078f20ff */
[----:B------:R-:W-:Y:S01]  /*7f10*/  UIMAD.WIDE.U32 UR10, UR16, UR4, UR8 ;  /* 0x00000004100a72a5 */ /* 0x000fe2000f8e0008 */
[----:B------:R-:W-:Y:S01]  /*7f20*/  IADD3 R12, R196, UR18, RZ ;  /* 0x00000012c40c7c10 */ /* 0x000fe2000fffe0ff */
[----:B------:R-:W-:Y:S01]  /*7f30*/  UIMAD UR6, UR15, UR4, URZ ;  /* 0x000000040f0672a4 */ /* 0x000fe2000f8e023f */
[----:B------:R-:W-:Y:S01]  /*7f40*/  IADD3 R0, R0, UR18, RZ ;  /* 0x0000001200007c10 */ /* 0x000fe2000fffe0ff */
[----:B------:R-:W-:Y:S01]  /*7f50*/  UISETP.NE.AND.EX UP0, UPT, URZ, UR7, UPT, UP0 ;  /* 0x000000073f00728c */ /* 0x000fe2000bf05300 */
[C---:B------:R-:W-:Y:S01]  /*7f60*/  IMAD.SHL.U32 R76, R33.reuse, 0x8, RZ ;  /* 0x00000008214c7824 */ /* 0x040fe200078e00ff */
[----:B------:R-:W-:Y:S01]  /*7f70*/  USHF.R.S32.HI UR9, URZ, 0x1f, UR24 ;  /* 0x0000001f3f097899 */ /* 0x000fe20008011418 */
[----:B------:R-:W-:Y:S01]  /*7f80*/  IADD3 R23, P3, R196, UR19, RZ ;  /* 0x00000013c4177c10 */ /* 0x000fe2000ff7e0ff */
[----:B------:R-:W-:Y:S01]  /*7f90*/  UIMAD UR6, UR16, UR5, UR6 ;  /* 0x00000005100672a4 */ /* 0x000fe2000f8e0206 */
[----:B------:R-:W-:Y:S01]  /*7fa0*/  @P2 IMAD.HI.U32 R2, R0, c[0x0][0x2c8], RZ ;  /* 0x0000b20000022a27 */ /* 0x000fe200078e00ff */
[----:B------:R-:W-:Y:S01]  /*7fb0*/  USEL UR7, UR9, URZ, !UP0 ;  /* 0x0000003f09077287 */ /* 0x000fe2000c000000 */
[----:B------:R-:W-:Y:S01]  /*7fc0*/  LEA.HI R145, R4, R97, RZ, 0x6 ;  /* 0x0000006104917211 */ /* 0x000fe200078f30ff */
[----:B------:R-:W-:Y:S01]  /*7fd0*/  ULDC.64 UR4, c[0x0][0x1c0] ;  /* 0x0000700000047ab9 */ /* 0x000fe20000000a00 */
[----:B------:R-:W-:Y:S01]  /*7fe0*/  IMAD.MOV.U32 R8, RZ, RZ, R0 ;  /* 0x000000ffff087224 */ /* 0x000fe200078e0000 */
[----:B------:R-:W-:Y:S01]  /*7ff0*/  USEL UR8, UR24, URZ, !UP0 ;  /* 0x0000003f18087287 */ /* 0x000fe2000c000000 */
[----:B------:R-:W-:Y:S01]  /*8000*/  @P1 SHF.R.U32.HI R8, RZ, c[0x0][0x2cc], R2 ;  /* 0x0000b300ff081a19 */ /* 0x000fe20000011602 */
[----:B------:R-:W-:Y:S01]  /*8010*/  UIMAD UR7, UR7, UR4, URZ ;  /* 0x00000004070772a4 */ /* 0x000fe2000f8e023f */
[----:B------:R-:W-:Y:S01]  /*8020*/  IMAD.SHL.U32 R142, R33, 0x8, RZ ;  /* 0x00000008218e7824 */ /* 0x000fe200078e00ff */
[----:B------:R-:W-:Y:S01]  /*8030*/  UIADD3 UR11, UR11, UR6, URZ ;  /* 0x000000060b0b7290 */ /* 0x000fe2000fffe03f */
[--C-:B------:R-:W-:Y:S01]  /*8040*/  SHF.R.S32.HI R5, RZ, 0x1f, R8.reuse ;  /* 0x0000001fff057819 */ /* 0x100fe20000011408 */
[----:B------:R-:W-:Y:S01]  /*8050*/  UIMAD UR5, UR8, UR5, UR7 ;  /* 0x00000005080572a4 */ /* 0x000fe2000f8e0207 */
[----:B------:R-:W-:Y:S01]  /*8060*/  IMAD.MOV R3, RZ, RZ, -R8 ;  /* 0x000000ffff037224 */ /* 0x000fe200078e0a08 */
[----:B------:R-:W-:Y:S01]  /*8070*/  UIMAD.WIDE.U32 UR10, UR8, UR4, UR10 ;  /* 0x00000004080a72a5 */ /* 0x000fe2000f8e000a */
[----:B------:R-:W-:Y:S01]  /*8080*/  SHF.R.S32.HI R143, RZ, 0x1f, R142 ;  /* 0x0000001fff8f7819 */ /* 0x000fe2000001148e */
[----:B------:R-:W-:Y:S01]  /*8090*/  IMAD R5, R5, c[0x0][0x1b0], RZ ;  /* 0x00006c0005057a24 */ /* 0x000fe200078e02ff */
[----:B------:R-:W-:Y:S01]  /*80a0*/  ULDC UR6, c[0x0][0x2c4] ;  /* 0x0000b10000067ab9 */ /* 0x000fe20000000800 */
[----:B------:R-:W-:Y:S01]  /*80b0*/  IMAD R2, R3, c[0x0][0x2c4], R0 ;  /* 0x0000b10003027a24 */ /* 0x000fe200078e0200 */
[----:B------:R-:W-:Y:S01]  /*80c0*/  UIADD3 UR5, UR11, UR5, URZ ;  /* 0x000000050b057290 */ /* 0x000fe2000fffe03f */
[----:B------:R-:W-:Y:S01]  /*80d0*/  SHF.R.S32.HI R3, RZ, 0x4, R6 ;  /* 0x00000004ff037819 */ /* 0x000fe20000011406 */
[----:B------:R-:W-:Y:S01]  /*80e0*/  IMAD.U32 R11, RZ, RZ, UR11 ;  /* 0x0000000bff0b7e24 */ /* 0x000fe2000f8e00ff */
[----:B------:R-:W-:Y:S01]  /*80f0*/  UIMAD UR6, UR22, UR6, URZ ;  /* 0x00000006160672a4 */ /* 0x000fe2000f8e023f */
[----:B------:R-:W-:Y:S01]  /*8100*/  IMAD.U32 R10, RZ, RZ, UR10 ;  /* 0x0000000aff0a7e24 */ /* 0x000fe2000f8e00ff */
[----:B------:R-:W-:Y:S01]  /*8110*/  LEA.HI R35, R6, R3, RZ, 0x1 ;  /* 0x0000000306237211 */ /* 0x000fe200078f08ff */
[----:B------:R-:W-:Y:S01]  /*8120*/  IMAD.U32 R11, RZ, RZ, UR5 ;  /* 0x00000005ff0b7e24 */ /* 0x000fe2000f8e00ff */
[----:B------:R-:W-:Y:S01]  /*8130*/  SHF.R.S32.HI R15, RZ, 0x1f, R2 ;  /* 0x0000001fff0f7819 */ /* 0x000fe20000011402 */
[C---:B------:R-:W-:Y:S01]  /*8140*/  IMAD R5, R8.reuse, c[0x0][0x1b4], R5 ;  /* 0x00006d0008057a24 */ /* 0x040fe200078e0205 */
[----:B------:R-:W-:Y:S01]  /*8150*/  LOP3.LUT R35, R35, 0xfffffffe, RZ, 0xc0, !PT ;  /* 0xfffffffe23237812 */ /* 0x000fe200078ec0ff */
[----:B------:R-:W-:Y:S01]  /*8160*/  IMAD.WIDE.U32 R8, R8, c[0x0][0x1b0], R10 ;  /* 0x00006c0008087a25 */ /* 0x000fe200078e000a */
[----:B------:R-:W-:Y:S01]  /*8170*/  IADD3 R0, R12, 0x20, RZ ;  /* 0x000000200c007810 */ /* 0x000fe20007ffe0ff */
[----:B------:R-:W-:Y:S01]  /*8180*/  USHF.R.S32.HI UR4, URZ, 0x1f, UR19 ;  /* 0x0000001f3f047899 */ /* 0x000fe20008011413 */
[----:B------:R-:W-:Y:S01]  /*8190*/  LOP3.LUT R6, R6, 0xfffffff0, RZ, 0xc0, !PT ;  /* 0xfffffff006067812 */ /* 0x000fe200078ec0ff */
[----:B------:R-:W-:Y:S01]  /*81a0*/  IMAD R15, R15, c[0x0][0x1a8], RZ ;  /* 0x00006a000f0f7a24 */ /* 0x000fe200078e02ff */
[----:B------:R-:W-:Y:S01]  /*81b0*/  ISETP.GE.AND P1, PT, R0, UR6, PT ;  /* 0x0000000600007c0c */ /* 0x000fe2000bf26270 */
[----:B------:R-:W-:Y:S01]  /*81c0*/  IMAD.IADD R9, R9, 0x1, R5 ;  /* 0x0000000109097824 */ /* 0x000fe200078e0205 */
[----:B------:R-:W-:Y:S01]  /*81d0*/  IADD3 R0, R76, 0x80, RZ ;  /* 0x000000804c007810 */ /* 0x000fe20007ffe0ff */
[----:B------:R-:W-:Y:S01]  /*81e0*/  IMAD.IADD R35, R3, 0x1, -R35 ;  /* 0x0000000103237824 */ /* 0x000fe200078e0a23 */
[----:B------:R-:W-:Y:S01]  /*81f0*/  P2R R10, PR, RZ, 0x2 ;  /* 0x00000002ff0a7803 */ /* 0x000fe20000000000 */
[----:B------:R-:W-:Y:S01]  /*8200*/  IMAD R15, R2, c[0x0][0x1ac], R15 ;  /* 0x00006b00020f7a24 */ /* 0x000fe200078e020f */
[----:B------:R-:W-:Y:S01]  /*8210*/  ISETP.GE.AND P6, PT, R0, c[0x0][0x198], PT ;  /* 0x0000660000007a0c */ /* 0x000fe20003fc6270 */
[----:B------:R-:W-:Y:S01]  /*8220*/  IMAD.WIDE.U32 R2, R2, c[0x0][0x1a8], R8 ;  /* 0x00006a0002027a25 */ /* 0x000fe200078e0008 */
[----:B------:R-:W-:Y:S01]  /*8230*/  LEA.HI.X.SX32 R26, R196, UR4, 0x1, P3 ;  /* 0x00000004c41a7c11 */ /* 0x000fe200098f0eff */
[----:B------:R-:W-:Y:S01]  /*8240*/  ULDC.64 UR4, c[0x0][0x1e8] ;  /* 0x00007a0000047ab9 */ /* 0x000fe20000000a00 */
[----:B------:R-:W-:Y:S01]  /*8250*/  ISETP.GE.AND P2, PT, R12, UR6, PT ;  /* 0x000000060c007c0c */ /* 0x000fe2000bf46270 */
[----:B------:R-:W-:Y:S01]  /*8260*/  IMAD.IADD R15, R3, 0x1, R15 ;  /* 0x00000001030f7824 */ /* 0x000fe200078e020f */
[----:B------:R-:W-:Y:S01]  /*8270*/  LEA R16, P1, R2, c[0x0][0x160], 0x1 ;  /* 0x0000580002107a11 */ /* 0x000fe200078208ff */
[----:B------:R-:W-:Y:S01]  /*8280*/  IMAD R20, R26, c[0x0][0x1e0], RZ ;  /* 0x000078001a147a24 */ /* 0x000fe200078e02ff */
[----:B------:R-:W-:Y:S01]  /*8290*/  P2R R3, PR, RZ, 0x40 ;  /* 0x00000040ff037803 */ /* 0x000fe20000000000 */
[----:B------:R-:W-:Y:S01]  /*82a0*/  IMAD.IADD R3, R97, 0x1, -R6 ;  /* 0x0000000161037824 */ /* 0x000fe200078e0a06 */
[----:B------:R-:W-:Y:S01]  /*82b0*/  LEA.HI.X R15, R2, c[0x0][0x164], R15, 0x1, P1 ;  /* 0x00005900020f7a11 */ /* 0x000fe200008f0c0f */
[----:B------:R-:W1:Y:S01]  /*82c0*/  SHFL.IDX PT, R18, R16, RZ, 0x181f ;  /* 0x00181fff10127589 */ /* 0x000e6200000e0000 */
[----:B------:R-:W-:Y:S01]  /*82d0*/  IMAD R26, R26, c[0x0][0x208], RZ ;  /* 0x000082001a1a7a24 */ /* 0x000fe200078e02ff */
[----:B------:R-:W-:Y:S01]  /*82e0*/  IADD3 R6, R76, 0xc0, RZ ;  /* 0x000000c04c067810 */ /* 0x000fe20007ffe0ff */
[C---:B------:R-:W-:Y:S01]  /*82f0*/  IMAD R20, R23.reuse, c[0x0][0x1e4], R20 ;  /* 0x0000790017147a24 */ /* 0x040fe200078e0214 */
[----:B------:R-:W3:Y:S01]  /*8300*/  SHFL.IDX PT, R19, R15, RZ, 0x181f ;  /* 0x00181fff0f137589 */ /* 0x000ee200000e0000 */
[----:B------:R-:W-:Y:S01]  /*8310*/  SHF.R.S32.HI R8, RZ, 0x1f, R3 ;  /* 0x0000001fff087819 */ /* 0x000fe20000011403 */
[C---:B------:R-:W-:Y:S01]  /*8320*/  IMAD R26, R23.reuse, c[0x0][0x20c], R26 ;  /* 0x00008300171a7a24 */ /* 0x040fe200078e021a */
[----:B------:R-:W-:Y:S01]  /*8330*/  ISETP.GE.AND P5, PT, R6, c[0x0][0x198], PT ;  /* 0x0000660006007a0c */ /* 0x000fe20003fa6270 */
[C-C-:B------:R-:W-:Y:S01]  /*8340*/  IMAD.WIDE.U32 R28, R23.reuse, c[0x0][0x1e0], R142.reuse ;  /* 0x00007800171c7a25 */ /* 0x140fe200078e008e */
[----:B------:R-:W-:Y:S01]  /*8350*/  LEA.HI R8, R8, R3, RZ, 0x3 ;  /* 0x0000000308087211 */ /* 0x000fe200078f18ff */
[----:B------:R-:W-:Y:S01]  /*8360*/  @!UP1 UMOV UR8, UR24 ;  /* 0x0000001800089c82 */ /* 0x000fe20008000000 */
[----:B------:R-:W-:Y:S01]  /*8370*/  IADD3 R34, R142, 0x40, RZ ;  /* 0x000000408e227810 */ /* 0x000fe20007ffe0ff */
[----:B------:R-:W-:Y:S01]  /*8380*/  IMAD.WIDE.U32 R22, R23, c[0x0][0x208], R142 ;  /* 0x0000820017167a25 */ /* 0x000fe200078e008e */
[----:B------:R-:W-:Y:S01]  /*8390*/  LOP3.LUT R2, R8, 0xfffffff8, RZ, 0xc0, !PT ;  /* 0xfffffff808027812 */ /* 0x000fe200078ec0ff */
[----:B------:R-:W-:Y:S01]  /*83a0*/  UIMAD UR4, UR15, UR4, URZ ;  /* 0x000000040f0472a4 */ /* 0x000fe2000f8e023f */
[----:B------:R-:W-:Y:S01]  /*83b0*/  @!P2 SHF.R.S32.HI R13, RZ, 0x1f, R34 ;  /* 0x0000001fff0da819 */ /* 0x000fe20000011422 */
[----:B------:R-:W-:Y:S01]  /*83c0*/  IMAD.IADD R27, R23, 0x1, R26 ;  /* 0x00000001171b7824 */ /* 0x000fe200078e021a */
[----:B------:R-:W-:Y:S01]  /*83d0*/  @!P2 SHF.R.S32.HI R11, RZ, 0x1f, R0 ;  /* 0x0000001fff0ba819 */ /* 0x000fe20000011400 */
[----:B------:R-:W-:Y:S01]  /*83e0*/  IMAD.MOV.U32 R26, RZ, RZ, R22 ;  /* 0x000000ffff1a7224 */ /* 0x000fe200078e0016 */
[----:B------:R-:W-:Y:S01]  /*83f0*/  ISETP.GE.AND P3, PT, R76, c[0x0][0x198], PT ;  /* 0x000066004c007a0c */ /* 0x000fe20003f66270 */
[----:B------:R-:W-:Y:S01]  /*8400*/  IMAD.IADD R2, R3, 0x1, -R2 ;  /* 0x0000000103027824 */ /* 0x000fe200078e0a02 */
[----:B------:R-:W-:Y:S01]  /*8410*/  P2R R3, PR, RZ, 0x20 ;  /* 0x00000020ff037803 */ /* 0x000fe20000000000 */
[----:B------:R-:W-:Y:S01]  /*8420*/  IMAD.SHL.U32 R147, R196, 0x40, RZ ;  /* 0x00000040c4937824 */ /* 0x000fe200078e00ff */
[----:B------:R-:W-:Y:S01]  /*8430*/  @!P2 LEA.HI R13, R13, R34, RZ, 0x3 ;  /* 0x000000220d0da211 */ /* 0x000fe200078f18ff */
[----:B------:R-:W-:Y:S01]  /*8440*/  IMAD.SHL.U32 R145, R145, 0x8, RZ ;  /* 0x0000000891917824 */ /* 0x000fe200078e00ff */
[----:B-1----:R-:W-:Y:S01]  /*8450*/  @!P2 LEA R22, P1, R76, R18, 0x1 ;  /* 0x000000124c16a211 */ /* 0x002fe200078208ff */
[----:B------:R-:W-:Y:S01]  /*8460*/  IMAD.MOV.U32 R5, RZ, RZ, 0x10 ;  /* 0x00000010ff057424 */ /* 0x000fe200078e00ff */
[----:B------:R-:W-:Y:S01]  /*8470*/  LOP3.LUT P4, RZ, R2, 0x4, RZ, 0xc0, !PT ;  /* 0x0000000402ff7812 */ /* 0x000fe2000788c0ff */
[----:B------:R-:W-:Y:S01]  /*8480*/  IMAD.SHL.U32 R3, R35, 0x8, RZ ;  /* 0x0000000823037824 */ /* 0x000fe200078e00ff */
[----:B---3--:R-:W-:Y:S01]  /*8490*/  @!P2 LEA.HI.X R23, R76, R19, R143, 0x1, P1 ;  /* 0x000000134c17a211 */ /* 0x008fe200008f0c8f */
[----:B------:R-:W-:Y:S01]  /*84a0*/  IMAD.IADD R21, R29, 0x1, R20 ;  /* 0x000000011d157824 */ /* 0x000fe200078e0214 */
[C---:B------:R-:W-:Y:S01]  /*84b0*/  LOP3.LUT P1, RZ, R2.reuse, 0x2, RZ, 0xc0, !PT ;  /* 0x0000000202ff7812 */ /* 0x040fe2000782c0ff */
[----:B------:R-:W-:Y:S01]  /*84c0*/  IMAD.SHL.U32 R2, R2, 0x40, RZ ;  /* 0x0000004002027824 */ /* 0x000fe200078e00ff */
[----:B------:R-:W-:Y:S01]  /*84d0*/  LOP3.LUT R147, R147, 0x1c0, RZ, 0xc0, !PT ;  /* 0x000001c093937812 */ /* 0x000fe200078ec0ff */
[----:B------:R-:W-:Y:S01]  /*84e0*/  IMAD.MOV.U32 R20, RZ, RZ, R28 ;  /* 0x000000ffff147224 */ /* 0x000fe200078e001c */
[----:B------:R-:W-:Y:S01]  /*84f0*/  LOP3.LUT R145, R145, 0xfffffe00, RZ, 0xc0, !PT ;  /* 0xfffffe0091917812 */ /* 0x000fe200078ec0ff */
[----:B------:R-:W-:Y:S01]  /*8500*/  UIMAD UR4, UR16, UR5, UR4 ;  /* 0x00000005100472a4 */ /* 0x000fe2000f8e0204 */
[----:B------:R-:W-:Y:S01]  /*8510*/  LOP3.LUT R2, R2, 0x1c0, RZ, 0xc0, !PT ;  /* 0x000001c002027812 */ /* 0x000fe200078ec0ff */
[----:B------:R-:W-:Y:S01]  /*8520*/  IMAD.WIDE.U32 R228, R228, c[0x0][0x1e8], R20 ;  /* 0x00007a00e4e47a25 */ /* 0x000fe200078e0014 */
[----:B------:R-:W-:Y:S01]  /*8530*/  LOP3.LUT R32, R147, 0x38, R142, 0xf8, !PT ;  /* 0x0000003893207812 */ /* 0x000fe200078ef88e */
[----:B------:R-:W-:Y:S01]  /*8540*/  BSSY B0, `(.L_x_1431) ;  /* 0x0000056000007945 */ /* 0x000fe20003800000 */
[----:B------:R-:W-:Y:S01]  /*8550*/  SHF.R.U32.HI R144, RZ, 0x3, R147 ;  /* 0x00000003ff907819 */ /* 0x000fe20000011693 */
[----:B------:R-:W-:Y:S01]  /*8560*/  IMAD.U32 R20, RZ, RZ, UR16 ;  /* 0x00000010ff147e24 */ /* 0x000fe2000f8e00ff */
[----:B------:R-:W-:-:S02]  /*8570*/  SEL R5, R5, 0xfffffff0, !P1 ;  /* 0xfffffff005057807 */ /* 0x000fc40004800000 */
[----:B------:R-:W-:Y:S01]  /*8580*/  @!P2 LEA.HI R11, R11, R0, RZ, 0x3 ;  /* 0x000000000b0ba211 */ /* 0x000fe200078f18ff */
[----:B------:R-:W-:Y:S01]  /*8590*/  IMAD.WIDE.U32 R20, R20, c[0x0][0x210], R26 ;  /* 0x0000840014147a25 */ /* 0x000fe200078e001a */
[----:B------:R-:W-:Y:S02]  /*85a0*/  ISETP.GE.AND P1, PT, R34, c[0x0][0x198], PT ;  /* 0x0000660022007a0c */ /* 0x000fe40003f26270 */
[----:B------:R-:W-:Y:S02]  /*85b0*/  LOP3.LUT R3, R2, 0x8, R3, 0xf8, !PT ;  /* 0x0000000802037812 */ /* 0x000fe400078ef803 */
[----:B------:R-:W-:Y:S02]  /*85c0*/  SHF.R.U32.HI R2, RZ, 0x3, R2 ;  /* 0x00000003ff027819 */ /* 0x000fe40000011602 */
[----:B------:R-:W-:Y:S02]  /*85d0*/  LOP3.LUT R32, R145, R32, R144, 0xf6, !PT ;  /* 0x0000002091207212 */ /* 0x000fe400078ef690 */
[----:B------:R-:W-:-:S02]  /*85e0*/  @!P2 LOP3.LUT R13, R13, 0xfffffff8, RZ, 0xc0, !PT ;  /* 0xfffffff80d0da812 */ /* 0x000fc400078ec0ff */
[----:B------:R-:W-:Y:S01]  /*85f0*/  @!P2 LOP3.LUT R11, R11, 0xfffffff8, RZ, 0xc0, !PT ;  /* 0xfffffff80b0ba812 */ /* 0x000fe200078ec0ff */
[----:B------:R-:W-:Y:S01]  /*8600*/  @!P2 IMAD.SHL.U32 R9, R32, 0x2, RZ ;  /* 0x000000022009a824 */ /* 0x000fe200078e00ff */
[----:B------:R-:W-:Y:S02]  /*8610*/  @!P2 SHF.R.S32.HI R7, RZ, 0x1f, R6 ;  /* 0x0000001fff07a819 */ /* 0x000fe40000011406 */
[----:B------:R-:W-:Y:S01]  /*8620*/  LOP3.LUT R2, R3, R2, RZ, 0x3c, !PT ;  /* 0x0000000203027212 */ /* 0x000fe200078e3cff */
[----:B------:R-:W-:Y:S01]  /*8630*/  @!P2 IMAD.WIDE R26, R11, 0x2, R18 ;  /* 0x000000020b1aa825 */ /* 0x000fe200078e0212 */
[----:B------:R-:W-:Y:S01]  /*8640*/  IADD3 R229, R229, UR4, RZ ;  /* 0x00000004e5e57c10 */ /* 0x000fe2000fffe0ff */
[----:B------:R-:W-:Y:S01]  /*8650*/  ULDC.64 UR4, c[0x0][0x210] ;  /* 0x0000840000047ab9 */ /* 0x000fe20000000a00 */
[----:B------:R-:W-:Y:S01]  /*8660*/  @!P2 LEA.HI R7, R7, R6, RZ, 0x3 ;  /* 0x000000060707a211 */ /* 0x000fe200078f18ff */
[----:B------:R-:W-:Y:S01]  /*8670*/  UIMAD UR4, UR15, UR4, URZ ;  /* 0x000000040f0472a4 */ /* 0x000fe2000f8e023f */
[----:B------:R-:W-:Y:S01]  /*8680*/  @!PT LDS RZ, [RZ] ;  /* 0x00000000fffff984 */ /* 0x000fe20000000800 */
[----:B------:R1:W-:Y:S01]  /*8690*/  @!P2 LDGSTS.E.BYPASS.LTC128B.128 [R9+0x10080], [R22.64], !P3 ;  /* 0x100800001609afae */ /* 0x0003e2000d901d5a */
[----:B------:R-:W-:-:S02]  /*86a0*/  LOP3.LUT R223, R223, 0xfffffffe, RZ, 0xc0, !PT ;  /* 0xfffffffedfdf7812 */ /* 0x000fc400078ec0ff */
[----:B------:R-:W-:Y:S01]  /*86b0*/  @!P2 LOP3.LUT R7, R7, 0xfffffff8, RZ, 0xc0, !PT ;  /* 0xfffffff80707a812 */ /* 0x000fe200078ec0ff */
[----:B------:R-:W-:-:S04]  /*86c0*/  UIMAD UR4, UR16, UR5, UR4 ;  /* 0x00000005100472a4 */ /* 0x000fc8000f8e0204 */
[----:B------:R-:W-:Y:S01]  /*86d0*/  @!P2 IMAD.WIDE R28, R7, 0x2, R18 ;  /* 0x00000002071ca825 */ /* 0x000fe200078e0212 */
[----:B------:R-:W-:Y:S02]  /*86e0*/  IADD3 R7, R142, 0x80, RZ ;  /* 0x000000808e077810 */ /* 0x000fe40007ffe0ff */
[----:B------:R-:W-:Y:S02]  /*86f0*/  IADD3 R21, R21, UR4, RZ ;  /* 0x0000000415157c10 */ /* 0x000fe4000fffe0ff */
[----:B--2---:R-:W-:Y:S01]  /*8700*/  @P0 SHF.R.S32.HI R25, RZ, 0x1f, R24 ;  /* 0x0000001fff190819 */ /* 0x004fe20000011418 */
[----:B------:R-:W-:Y:S02]  /*8710*/  @!P0 IMAD.U32 R24, RZ, RZ, UR8 ;  /* 0x00000008ff188e24 */ /* 0x000fe4000f8e00ff */
[----:B------:R-:W-:Y:S01]  /*8720*/  @!P0 IMAD.U32 R25, RZ, RZ, UR9 ;  /* 0x00000009ff198e24 */ /* 0x000fe2000f8e00ff */
[----:B------:R-:W-:-:S04]  /*8730*/  ISETP.NE.U32.AND P0, PT, RZ, c[0x0][0x350], PT ;  /* 0x0000d400ff007a0c */ /* 0x000fc80003f05070 */
[----:B------:R-:W-:-:S04]  /*8740*/  ISETP.NE.AND.EX P0, PT, RZ, c[0x0][0x354], PT, P0 ;  /* 0x0000d500ff007a0c */ /* 0x000fc80003f05300 */
[----:B------:R-:W-:Y:S02]  /*8750*/  SEL R224, R24, RZ, !P0 ;  /* 0x000000ff18e07207 */ /* 0x000fe40004000000 */
[----:B------:R-:W-:Y:S01]  /*8760*/  SEL R3, R25, RZ, !P0 ;  /* 0x000000ff19037207 */ /* 0x000fe20004000000 */
[----:B------:R-:W-:Y:S01]  /*8770*/  @!P2 IMAD.WIDE R24, R13, 0x2, R18 ;  /* 0x000000020d18a825 */ /* 0x000fe200078e0212 */
[----:B------:R-:W-:Y:S01]  /*8780*/  ISETP.NE.AND P0, PT, R10, RZ, PT ;  /* 0x000000ff0a00720c */ /* 0x000fe20003f05270 */
[----:B------:R2:W3:Y:S02]  /*8790*/  SHFL.IDX PT, R18, R16, 0x1, 0x181f ;  /* 0x00381f0010127f89 */ /* 0x0004e400000e0000 */
[C---:B------:R-:W-:Y:S02]  /*87a0*/  IMAD R233, R3.reuse, c[0x0][0x1f0], RZ ;  /* 0x00007c0003e97a24 */ /* 0x040fe400078e02ff */
[----:B------:R1:W-:Y:S01]  /*87b0*/  @!P2 LDGSTS.E.BYPASS.LTC128B.128 [R9+0x14080], [R24.64], !P1 ;  /* 0x140800001809afae */ /* 0x0003e2000c901d5a */
[----:B------:R-:W-:-:S02]  /*87c0*/  IMAD R231, R3, c[0x0][0x218], RZ ;  /* 0x0000860003e77a24 */ /* 0x000fc400078e02ff */
[----:B------:R-:W-:Y:S01]  /*87d0*/  IMAD.MOV.U32 R3, RZ, RZ, 0x20 ;  /* 0x00000020ff037424 */ /* 0x000fe200078e00ff */
[----:B------:R1:W-:Y:S01]  /*87e0*/  @!P2 LDGSTS.E.BYPASS.LTC128B.128 [R9+0x18080], [R26.64], !P6 ;  /* 0x180800001a09afae */ /* 0x0003e2000f101d5a */
[----:B------:R-:W-:Y:S01]  /*87f0*/  ISETP.GE.AND P6, PT, R142, c[0x0][0x1d4], PT ;  /* 0x000075008e007a0c */ /* 0x000fe20003fc6270 */
[C---:B------:R-:W-:Y:S02]  /*8800*/  IMAD R233, R224.reuse, c[0x0][0x1f4], R233 ;  /* 0x00007d00e0e97a24 */ /* 0x040fe400078e02e9 */
[----:B------:R1:W-:Y:S01]  /*8810*/  @!P2 LDGSTS.E.BYPASS.LTC128B.128 [R9+0x1c080], [R28.64], !P5 ;  /* 0x1c0800001c09afae */ /* 0x0003e2000e901d5a */
[C---:B------:R-:W-:Y:S01]  /*8820*/  IMAD R231, R224.reuse, c[0x0][0x21c], R231 ;  /* 0x00008700e0e77a24 */ /* 0x040fe200078e02e7 */
[----:B------:R-:W-:Y:S01]  /*8830*/  ISETP.GE.AND P5, PT, R7, c[0x0][0x1d4], PT ;  /* 0x0000750007007a0c */ /* 0x000fe20003fa6270 */
[----:B------:R-:W-:Y:S01]  /*8840*/  IMAD.WIDE.U32 R228, R224, c[0x0][0x1f0], R228 ;  /* 0x00007c00e0e47a25 */ /* 0x000fe200078e00e4 */
[----:B------:R-:W-:Y:S01]  /*8850*/  IADD3 R7, R142, 0xc0, RZ ;  /* 0x000000c08e077810 */ /* 0x000fe20007ffe0ff */
[----:B------:R2:W4:Y:S01]  /*8860*/  SHFL.IDX PT, R19, R15, 0x1, 0x181f ;  /* 0x00381f000f137f89 */ /* 0x00052200000e0000 */
[----:B------:R-:W-:Y:S01]  /*8870*/  SEL R3, R3, 0xffffffe0, !P4 ;  /* 0xffffffe003037807 */ /* 0x000fe20006000000 */
[----:B------:R-:W-:Y:S01]  /*8880*/  IMAD.WIDE.U32 R224, R224, c[0x0][0x218], R20 ;  /* 0x00008600e0e07a25 */ /* 0x000fe200078e0014 */
[----:B------:R-:W-:-:S02]  /*8890*/  ISETP.GE.AND P4, PT, R7, c[0x0][0x1d4], PT ;  /* 0x0000750007007a0c */ /* 0x000fc40003f86270 */
[----:B------:R-:W-:Y:S01]  /*88a0*/  @P6 LOP3.LUT R223, R223, 0x1, RZ, 0xfc, !PT ;  /* 0x00000001dfdf6812 */ /* 0x000fe200078efcff */
[----:B------:R-:W-:Y:S01]  /*88b0*/  IMAD.IADD R233, R229, 0x1, R233 ;  /* 0x00000001e5e97824 */ /* 0x000fe200078e02e9 */
[----:B------:R-:W-:Y:S01]  /*88c0*/  ISETP.GE.AND P6, PT, R34, c[0x0][0x1d4], PT ;  /* 0x0000750022007a0c */ /* 0x000fe20003fc6270 */
[----:B------:R-:W-:Y:S02]  /*88d0*/  IMAD.IADD R231, R225, 0x1, R231 ;  /* 0x00000001e1e77824 */ /* 0x000fe400078e02e7 */
[----:B-1----:R-:W-:-:S05]  /*88e0*/  IMAD.SHL.U32 R9, R8, 0x40, RZ ;  /* 0x0000004008097824 */ /* 0x002fca00078e00ff */
[----:B------:R-:W-:Y:S01]  /*88f0*/  LOP3.LUT R2, R2, 0xfffffe00, R9, 0xf8, !PT ;  /* 0xfffffe0002027812 */ /* 0x000fe200078ef809 */
[----:B------:R-:W-:Y:S05]  /*8900*/  @P0 BRA `(.L_x_1432) ;  /* 0x0000019000000947 */ /* 0x000fea0003800000 */
[----:B--234-:R-:W-:Y:S01]  /*8910*/  IADD3 R14, R76, 0x80, RZ ;  /* 0x000000804c0e7810 */ /* 0x01cfe20007ffe0ff */
[----:B------:R-:W-:Y:S01]  /*8920*/  IMAD.SHL.U32 R17, R32, 0x2, RZ ;  /* 0x0000000220117824 */ /* 0x000fe200078e00ff */
[C---:B------:R-:W-:Y:S02]  /*8930*/  IADD3 R8, R76.reuse, 0xc0, RZ ;  /* 0x000000c04c087810 */ /* 0x040fe40007ffe0ff */
[----:B------:R-:W-:Y:S02]  /*8940*/  SHF.R.S32.HI R11, RZ, 0x1f, R34 ;  /* 0x0000001fff0b7819 */ /* 0x000fe40000011422 */
[----:B------:R-:W-:Y:S02]  /*8950*/  SHF.R.S32.HI R9, RZ, 0x1f, R14 ;  /* 0x0000001fff097819 */ /* 0x000fe4000001140e */
[----:B------:R-:W-:Y:S02]  /*8960*/  LEA R20, P0, R76, R18, 0x1 ;  /* 0x000000124c147211 */ /* 0x000fe400078008ff */
[----:B------:R-:W-:-:S02]  /*8970*/  SHF.R.S32.HI R7, RZ, 0x1f, R8 ;  /* 0x0000001fff077819 */ /* 0x000fc40000011408 */
[----:B------:R-:W-:Y:S02]  /*8980*/  LEA.HI R11, R11, R34, RZ, 0x3 ;  /* 0x000000220b0b7211 */ /* 0x000fe400078f18ff */
[----:B------:R-:W-:Y:S02]  /*8990*/  P2R R13, PR, RZ, 0x4 ;  /* 0x00000004ff0d7803 */ /* 0x000fe40000000000 */
[----:B------:R-:W-:Y:S02]  /*89a0*/  LEA.HI R9, R9, R14, RZ, 0x3 ;  /* 0x0000000e09097211 */ /* 0x000fe400078f18ff */
[----:B------:R-:W-:Y:S02]  /*89b0*/  LEA.HI.X R21, R76, R19, R143, 0x1, P0 ;  /* 0x000000134c157211 */ /* 0x000fe400000f0c8f */
[----:B------:R-:W-:Y:S02]  /*89c0*/  LEA.HI R7, R7, R8, RZ, 0x3 ;  /* 0x0000000807077211 */ /* 0x000fe400078f18ff */
[----:B------:R-:W-:Y:S01]  /*89d0*/  ISETP.GE.AND P2, PT, R0, c[0x0][0x198], PT ;  /* 0x0000660000007a0c */ /* 0x000fe20003f46270 */
[----:B------:R1:W-:Y:S01]  /*89e0*/  LDGSTS.E.BYPASS.LTC128B.128 [R17+0x11080], [R20.64], !P3 ;  /* 0x1108000014117fae */ /* 0x0003e2000d901d5a */
[----:B------:R-:W-:-:S02]  /*89f0*/  ISETP.GE.AND P0, PT, R6, c[0x0][0x198], PT ;  /* 0x0000660006007a0c */ /* 0x000fc40003f06270 */
[----:B------:R-:W-:Y:S02]  /*8a00*/  LOP3.LUT R11, R11, 0xfffffff8, RZ, 0xc0, !PT ;  /* 0xfffffff80b0b7812 */ /* 0x000fe400078ec0ff */
[----:B------:R-:W-:Y:S02]  /*8a10*/  LOP3.LUT R9, R9, 0xfffffff8, RZ, 0xc0, !PT ;  /* 0xfffffff809097812 */ /* 0x000fe400078ec0ff */
[----:B------:R-:W-:Y:S01]  /*8a20*/  LOP3.LUT R7, R7, 0xfffffff8, RZ, 0xc0, !PT ;  /* 0xfffffff807077812 */ /* 0x000fe200078ec0ff */
[----:B------:R-:W-:-:S04]  /*8a30*/  IMAD.WIDE R22, R11, 0x2, R18 ;  /* 0x000000020b167825 */ /* 0x000fc800078e0212 */
[--C-:B------:R-:W-:Y:S01]  /*8a40*/  IMAD.WIDE R8, R9, 0x2, R18.reuse ;  /* 0x0000000209087825 */ /* 0x100fe200078e0212 */
[----:B------:R1:W-:Y:S03]  /*8a50*/  LDGSTS.E.BYPASS.LTC128B.128 [R17+0x15080], [R22.64], !P1 ;  /* 0x1508000016117fae */ /* 0x0003e6000c901d5a */
[----:B------:R-:W-:Y:S01]  /*8a60*/  IMAD.WIDE R18, R7, 0x2, R18 ;  /* 0x0000000207127825 */ /* 0x000fe200078e0212 */
[----:B------:R1:W-:Y:S01]  /*8a70*/  LDGSTS.E.BYPASS.LTC128B.128 [R17+0x19080], [R8.64], !P2 ;  /* 0x1908000008117fae */ /* 0x0003e2000d101d5a */
[----:B------:R-:W-:-:S03]  /*8a80*/  ISETP.NE.AND P2, PT, R13, RZ, PT ;  /* 0x000000ff0d00720c */ /* 0x000fc60003f45270 */
[----:B------:R1:W-:Y:S05]  /*8a90*/  LDGSTS.E.BYPASS.LTC128B.128 [R17+0x1d080], [R18.64], !P0 ;  /* 0x1d08000012117fae */ /* 0x0003ea000c101d5a */
.L_x_1432:
[----:B--234-:R-:W-:Y:S05]  /*8aa0*/  BSYNC B0 ;  /* 0x0000000000007941 */ /* 0x01cfea0003800000 */
.L_x_1431:
[----:B------:R-:W-:Y:S01]  /*8ab0*/  IADD3 R7, R12, 0x40, RZ ;  /* 0x000000400c077810 */ /* 0x000fe20007ffe0ff */
[----:B-1----:R1:W2:Y:S01]  /*8ac0*/  SHFL.IDX PT, R19, R15, 0x2, 0x181f ;  /* 0x00581f000f137f89 */ /* 0x0022a200000e0000 */
[----:B------:R-:W-:Y:S02]  /*8ad0*/  BSSY B0, `(.L_x_1433) ;  /* 0x000001f000007945 */ /* 0x000fe40003800000 */
[----:B------:R-:W-:Y:S01]  /*8ae0*/  ISETP.GE.AND P0, PT, R7, UR6, PT ;  /* 0x0000000607007c0c */ /* 0x000fe2000bf06270 */
[----:B------:R1:W3:Y:S03]  /*8af0*/  SHFL.IDX PT, R18, R16, 0x2, 0x181f ;  /* 0x00581f0010127f89 */ /* 0x0002e600000e0000 */
[----:B------:R-:W-:-:S09]  /*8b00*/  P2R R9, PR, RZ, 0x1 ;  /* 0x00000001ff097803 */ /* 0x000fd20000000000 */
[----:B------:R-:W-:Y:S05]  /*8b10*/  @P0 BRA `(.L_x_1434) ;  /* 0x000001a000000947 */ /* 0x000fea0003800000 */
[----:B------:R-:W-:Y:S01]  /*8b20*/  IADD3 R14, R76, 0x80, RZ ;  /* 0x000000804c0e7810 */ /* 0x000fe20007ffe0ff */
[----:B------:R-:W-:Y:S01]  /*8b30*/  IMAD.SHL.U32 R23, R32, 0x2, RZ ;  /* 0x0000000220177824 */ /* 0x000fe200078e00ff */
[C---:B------:R-:W-:Y:S02]  /*8b40*/  IADD3 R8, R76.reuse, 0xc0, RZ ;  /* 0x000000c04c087810 */ /* 0x040fe40007ffe0ff */
[----:B------:R-:W-:Y:S02]  /*8b50*/  SHF.R.S32.HI R13, RZ, 0x1f, R34 ;  /* 0x0000001fff0d7819 */ /* 0x000fe40000011422 */
[----:B------:R-:W-:Y:S02]  /*8b60*/  SHF.R.S32.HI R11, RZ, 0x1f, R14 ;  /* 0x0000001fff0b7819 */ /* 0x000fe4000001140e */
[----:B---3--:R-:W-:Y:S02]  /*8b70*/  LEA R20, P0, R76, R18, 0x1 ;  /* 0x000000124c147211 */ /* 0x008fe400078008ff */
[----:B------:R-:W-:-:S02]  /*8b80*/  SHF.R.S32.HI R7, RZ, 0x1f, R8 ;  /* 0x0000001fff077819 */ /* 0x000fc40000011408 */
[----:B------:R-:W-:Y:S02]  /*8b90*/  LEA.HI R13, R13, R34, RZ, 0x3 ;  /* 0x000000220d0d7211 */ /* 0x000fe400078f18ff */
[----:B------:R-:W-:Y:S02]  /*8ba0*/  P2R R17, PR, RZ, 0x4 ;  /* 0x00000004ff117803 */ /* 0x000fe40000000000 */
[----:B------:R-:W-:Y:S02]  /*8bb0*/  LEA.HI R11, R11, R14, RZ, 0x3 ;  /* 0x0000000e0b0b7211 */ /* 0x000fe400078f18ff */
[----:B--2---:R-:W-:Y:S02]  /*8bc0*/  LEA.HI.X R21, R76, R19, R143, 0x1, P0 ;  /* 0x000000134c157211 */ /* 0x004fe400000f0c8f */
[----:B------:R-:W-:Y:S02]  /*8bd0*/  LEA.HI R7, R7, R8, RZ, 0x3 ;  /* 0x0000000807077211 */ /* 0x000fe400078f18ff */
[----:B------:R-:W-:Y:S01]  /*8be0*/  ISETP.GE.AND P2, PT, R0, c[0x0][0x198], PT ;  /* 0x0000660000007a0c */ /* 0x000fe20003f46270 */
[----:B------:R-:W-:Y:S01]  /*8bf0*/  @!PT LDS RZ, [RZ] ;  /* 0x00000000fffff984 */ /* 0x000fe20000000800 */
        /* <DEDUP_REMOVED lines=12> */
.L_x_1434:
[----:B------:R-:W-:Y:S05]  /*8cc0*/  BSYNC B0 ;  /* 0x0000000000007941 */ /* 0x000fea0003800000 */
.L_x_1433:
[----:B------:R-:W-:Y:S01]  /*8cd0*/  IADD3 R7, R12, 0x60, RZ ;  /* 0x000000600c077810 */ /* 0x000fe20007ffe0ff */
[----:B------:R-:W-:Y:S01]  /*8ce0*/  UMOV UR12, 0x30 ;  /* 0x00000030000c7882 */ /* 0x000fe20000000000 */
[----:B------:R4:W1:Y:S01]  /*8cf0*/  SHFL.IDX PT, R17, R15, 0x3, 0x181f ;  /* 0x00781f000f117f89 */ /* 0x00086200000e0000 */
[----:B------:R-:W-:Y:S01]  /*8d00*/  ULDC.64 UR4, c[0x0][0x1e0] ;  /* 0x0000780000047ab9 */ /* 0x000fe20000000a00 */
[----:B------:R-:W-:Y:S01]  /*8d10*/  ISETP.GE.AND P0, PT, R7, UR6, PT ;  /* 0x0000000607007c0c */ /* 0x000fe2000bf06270 */
[----:B------:R-:W-:Y:S01]  /*8d20*/  UIMAD.WIDE.U32 UR20, UR12, UR4, URZ ;  /* 0x000000040c1472a5 */ /* 0x000fe2000f8e003f */
[----:B-1----:R-:W1:Y:S01]  /*8d30*/  SHFL.IDX PT, R16, R16, 0x3, 0x181f ;  /* 0x00781f0010107f89 */ /* 0x002e6200000e0000 */
[----:B------:R-:W-:Y:S01]  /*8d40*/  UIMAD UR5, UR12, UR5, URZ ;  /* 0x000000050c0572a4 */ /* 0x000fe2000f8e023f */
[----:B------:R-:W-:Y:S01]  /*8d50*/  BSSY B0, `(.L_x_1435) ;  /* 0x000001c000007945 */ /* 0x000fe20003800000 */
[----:B------:R-:W-:Y:S02]  /*8d60*/  P2R R8, PR, RZ, 0x1 ;  /* 0x00000001ff087803 */ /* 0x000fe40000000000 */
[----:B------:R-:W-:-:S06]  /*8d70*/  UIADD3 UR9, UR21, UR5, URZ ;  /* 0x0000000515097290 */ /* 0x000fcc000fffe03f */
[----:B------:R-:W-:Y:S05]  /*8d80*/  @P0 BRA `(.L_x_1436) ;  /* 0x0000018000000947 */ /* 0x000fea0003800000 */
[----:B------:R-:W-:Y:S01]  /*8d90*/  SHF.R.S32.HI R7, RZ, 0x1f, R34 ;  /* 0x0000001fff077819 */ /* 0x000fe20000011422 */
[----:B------:R-:W-:Y:S01]  /*8da0*/  IMAD.SHL.U32 R11, R32, 0x2, RZ ;  /* 0x00000002200b7824 */ /* 0x000fe200078e00ff */
[C---:B------:R-:W-:Y:S02]  /*8db0*/  IADD3 R14, R76.reuse, 0x80, RZ ;  /* 0x000000804c0e7810 */ /* 0x040fe40007ffe0ff */
[----:B------:R-:W-:Y:S02]  /*8dc0*/  LEA.HI R7, R7, R34, RZ, 0x3 ;  /* 0x0000002207077211 */ /* 0x000fe400078f18ff */
[C---:B-123--:R-:W-:Y:S02]  /*8dd0*/  LEA R18, P0, R76.reuse, R16, 0x1 ;  /* 0x000000104c127211 */ /* 0x04efe400078008ff */
[----:B------:R-:W-:Y:S02]  /*8de0*/  LOP3.LUT R7, R7, 0xfffffff8, RZ, 0xc0, !PT ;  /* 0xfffffff807077812 */ /* 0x000fe400078ec0ff */
[----:B------:R-:W-:-:S02]  /*8df0*/  LEA.HI.X R19, R76, R17, R143, 0x1, P0 ;  /* 0x000000114c137211 */ /* 0x000fc400000f0c8f */
[----:B------:R-:W-:Y:S01]  /*8e00*/  ISETP.GE.AND P0, PT, R0, c[0x0][0x198], PT ;  /* 0x0000660000007a0c */ /* 0x000fe20003f06270 */
[----:B------:R-:W-:Y:S01]  /*8e10*/  IMAD.WIDE R20, R7, 0x2, R16 ;  /* 0x0000000207147825 */ /* 0x000fe200078e0210 */
[----:B------:R-:W-:Y:S01]  /*8e20*/  SHF.R.S32.HI R7, RZ, 0x1f, R14 ;  /* 0x0000001fff077819 */ /* 0x000fe2000001140e */
[----:B------:R-:W-:Y:S01]  /*8e30*/  @!PT LDS RZ, [RZ] ;  /* 0x00000000fffff984 */ /* 0x000fe20000000800 */
[----:B------:R1:W-:Y:S03]  /*8e40*/  LDGSTS.E.BYPASS.LTC128B.128 [R11+0x13080], [R18.64], !P3 ;  /* 0x13080000120b7fae */ /* 0x0003e6000d901d5a */
[----:B------:R-:W-:Y:S01]  /*8e50*/  LEA.HI R7, R7, R14, RZ, 0x3 ;  /* 0x0000000e07077211 */ /* 0x000fe200078f18ff */
[----:B------:R1:W-:Y:S03]  /*8e60*/  LDGSTS.E.BYPASS.LTC128B.128 [R11+0x17080], [R20.64], !P1 ;  /* 0x17080000140b7fae */ /* 0x0003e6000c901d5a */
[----:B------:R-:W-:-:S05]  /*8e70*/  LOP3.LUT R7, R7, 0xfffffff8, RZ, 0xc0, !PT ;  /* 0xfffffff807077812 */ /* 0x000fca00078ec0ff */
[----:B----4-:R-:W-:Y:S01]  /*8e80*/  IMAD.WIDE R14, R7, 0x2, R16 ;  /* 0x00000002070e7825 */ /* 0x010fe200078e0210 */
[----:B------:R-:W-:-:S04]  /*8e90*/  IADD3 R7, R76, 0xc0, RZ ;  /* 0x000000c04c077810 */ /* 0x000fc80007ffe0ff */
[----:B------:R-:W-:Y:S01]  /*8ea0*/  SHF.R.S32.HI R0, RZ, 0x1f, R7 ;  /* 0x0000001fff007819 */ /* 0x000fe20000011407 */
[----:B------:R1:W-:Y:S01]  /*8eb0*/  LDGSTS.E.BYPASS.LTC128B.128 [R11+0x1b080], [R14.64], !P0 ;  /* 0x1b0800000e0b7fae */ /* 0x0003e2000c101d5a */
[----:B------:R-:W-:Y:S02]  /*8ec0*/  ISETP.GE.AND P0, PT, R6, c[0x0][0x198], PT ;  /* 0x0000660006007a0c */ /* 0x000fe40003f06270 */
[----:B------:R-:W-:-:S04]  /*8ed0*/  LEA.HI R7, R0, R7, RZ, 0x3 ;  /* 0x0000000700077211 */ /* 0x000fc800078f18ff */
[----:B------:R-:W-:-:S05]  /*8ee0*/  LOP3.LUT R7, R7, 0xfffffff8, RZ, 0xc0, !PT ;  /* 0xfffffff807077812 */ /* 0x000fca00078ec0ff */
[----:B------:R-:W-:-:S05]  /*8ef0*/  IMAD.WIDE R16, R7, 0x2, R16 ;  /* 0x0000000207107825 */ /* 0x000fca00078e0210 */
[----:B------:R1:W-:Y:S02]  /*8f00*/  LDGSTS.E.BYPASS.LTC128B.128 [R11+0x1f080], [R16.64], !P0 ;  /* 0x1f080000100b7fae */ /* 0x0003e4000c101d5a */
.L_x_1436:
[----:B------:R-:W-:Y:S05]  /*8f10*/  BSYNC B0 ;  /* 0x0000000000007941 */ /* 0x000fea0003800000 */
.L_x_1435:
[----:B------:R-:W-:Y:S01]  /*8f20*/  UIMAD UR12, UR13, -0x30, UR12 ;  /* 0xffffffd00d0c78a4 */ /* 0x000fe2000f8e020c */
[----:B-1----:R-:W-:Y:S01]  /*8f30*/  IMAD.U32 R16, RZ, RZ, UR20 ;  /* 0x00000014ff107e24 */ /* 0x002fe2000f8e00ff */
[----:B------:R-:W-:Y:S01]  /*8f40*/  UIADD3 UR15, UR13, -0x1, URZ ;  /* 0xffffffff0d0f7890 */ /* 0x000fe2000fffe03f */
[----:B------:R-:W-:Y:S01]  /*8f50*/  IMAD.MOV.U32 R232, RZ, RZ, R228 ;  /* 0x000000ffffe87224 */ /* 0x000fe200078e00e4 */
[----:B------:R-:W-:Y:S01]  /*8f60*/  UIADD3 UR11, UR14, UR12, URZ ;  /* 0x0000000c0e0b7290 */ /* 0x000fe2000fffe03f */
[----:B------:R-:W-:Y:S01]  /*8f70*/  IMAD.U32 R17, RZ, RZ, UR21 ;  /* 0x00000015ff117e24 */ /* 0x000fe2000f8e00ff */
[----:B------:R-:W-:Y:S01]  /*8f80*/  USHF.R.S32.HI UR10, URZ, 0x1f, UR15 ;  /* 0x0000001f3f0a7899 */ /* 0x000fe2000801140f */
[----:B------:R-:W0:Y:S01]  /*8f90*/  LDGDEPBAR ;  /* 0x00000000000079af */ /* 0x000e220000000000 */
[----:B------:R-:W-:Y:S01]  /*8fa0*/  UISETP.LT.AND UP0, UPT, UR11, 0x30, UPT ;  /* 0x000000300b00788c */ /* 0x000fe2000bf01270 */
[----:B------:R-:W-:Y:S01]  /*8fb0*/  IMAD.WIDE.U32 R16, R16, UR15, R232 ;  /* 0x0000000f10107c25 */ /* 0x000fe2000f8e00e8 */
[----:B------:R-:W-:-:S02]  /*8fc0*/  UIMAD UR4, UR9, UR15, URZ ;  /* 0x0000000f090472a4 */ /* 0x000fc4000f8e023f */
[----:B------:R-:W-:Y:S02]  /*8fd0*/  USEL UR5, UR11, 0x30, UP0 ;  /* 0x000000300b057887 */ /* 0x000fe40008000000 */
[----:B------:R-:W-:Y:S02]  /*8fe0*/  UIMAD UR4, UR10, UR20, UR4 ;  /* 0x000000140a0472a4 */ /* 0x000fe4000f8e0204 */
[----:B------:R-:W-:Y:S02]  /*8ff0*/  UMOV UR7, 0x5 ;  /* 0x0000000500077882 */ /* 0x000fe40000000000 */
[----:B------:R-:W-:Y:S02]  /*9000*/  IADD3 R6, -R196, UR5, RZ ;  /* 0x00000005c4067c10 */ /* 0x000fe4000fffe1ff */
[----:B------:R-:W-:Y:S01]  /*9010*/  IADD3 R0, R17, UR4, RZ ;  /* 0x0000000411007c10 */ /* 0x000fe2000fffe0ff */
[----:B------:R-:W-:Y:S01]  /*9020*/  ULDC.64 UR4, c[0x0][0x1e0] ;  /* 0x0000780000047ab9 */ /* 0x000fe20000000a00 */
[----:B------:R-:W-:Y:S01]  /*9030*/  BAR.SYNC.DEFER_BLOCKING 0x0 ;  /* 0x0000000000007b1d */ /* 0x000fe20000010000 */
[----:B------:R-:W-:Y:S01]  /*9040*/  ISETP.GE.AND P1, PT, R6, 0x1, PT ;  /* 0x000000010600780c */ /* 0x000fe20003f26270 */
[----:B------:R-:W-:-:S02]  /*9050*/  USHF.L.U32 UR8, UR4, 0x5, URZ ;  /* 0x0000000504087899 */ /* 0x000fc4000800063f */
[----:B------:R-:W-:-:S10]  /*9060*/  USHF.L.U64.HI UR7, UR4, UR7, UR5 ;  /* 0x0000000704077299 */ /* 0x000fd40008010205 */
[----:B------:R-:W-:Y:S01]  /*9070*/  @P1 LEA R14, P0, R16, c[0x0][0x1c8], 0x1 ;  /* 0x00007200100e1a11 */ /* 0x000fe200078008ff */
[----:B------:R-:W-:-:S03]  /*9080*/  @P1 IMAD.SHL.U32 R13, R32, 0x2, RZ ;  /* 0x00000002200d1824 */ /* 0x000fc600078e00ff */
[----:B----4-:R-:W-:Y:S02]  /*9090*/  @P1 LEA.HI.X R15, R16, c[0x0][0x1cc], R0, 0x1, P0 ;  /* 0x00007300100f1a11 */ /* 0x010fe400000f0c00 */
[----:B------:R-:W-:-:S13]  /*90a0*/  ISETP.GE.AND P0, PT, R6, 0x21, PT ;  /* 0x000000210600780c */ /* 0x000fda0003f06270 */
[----:B------:R-:W-:Y:S01]  /*90b0*/  @P0 IADD3 R6, P3, R16, UR8, RZ ;  /* 0x0000000810060c10 */ /* 0x000fe2000ff7e0ff */
[----:B------:R-:W-:-:S03]  /*90c0*/  @P0 IMAD.SHL.U32 R11, R32, 0x2, RZ ;  /* 0x00000002200b0824 */ /* 0x000fc600078e00ff */
[----:B------:R-:W-:Y:S02]  /*90d0*/  @P0 IADD3.X R7, R0, UR7, RZ, P3, !PT ;  /* 0x0000000700070c10 */ /* 0x000fe40009ffe4ff */
[----:B------:R-:W-:-:S04]  /*90e0*/  @P0 LEA R16, P3, R6, c[0x0][0x1c8], 0x1 ;  /* 0x0000720006100a11 */ /* 0x000fc800078608ff */
[----:B------:R-:W-:Y:S02]  /*90f0*/  @P0 LEA.HI.X R17, R6, c[0x0][0x1cc], R7, 0x1, P3 ;  /* 0x0000730006110a11 */ /* 0x000fe400018f0c07 */
[----:B------:R-:W-:Y:S02]  /*9100*/  LOP3.LUT P3, RZ, R223, 0x1, RZ, 0xc0, !PT ;  /* 0x00000001dfff7812 */ /* 0x000fe4000786c0ff */
[----:B------:R-:W-:Y:S02]  /*9110*/  LEA.HI R6, R4, R97, RZ, 0x5 ;  /* 0x0000006104067211 */ /* 0x000fe400078f28ff */
[----:B------:R-:W-:Y:S02]  /*9120*/  SEL R0, RZ, 0x1, P3 ;  /* 0x00000001ff007807 */ /* 0x000fe40001800000 */
[----:B------:R-:W-:-:S07]  /*9130*/  SHF.R.S32.HI R7, RZ, 0x5, R6 ;  /* 0x00000005ff077819 */ /* 0x000fce0000011406 */
        /* <DEDUP_REMOVED lines=16> */
.L_x_1437:
[----:B------:R-:W-:Y:S01]  /*9240*/  ULDC.U8 UR4, c[0x0][0x298] ;  /* 0x0000a60000047ab9 */ /* 0x000fe20000000000 */
[----:B-1----:R-:W-:Y:S01]  /*9250*/  SHF.R.S32.HI R11, RZ, 0x1f, R98 ;  /* 0x0000001fff0b7819 */ /* 0x002fe20000011462 */
        /* <DEDUP_REMOVED lines=11> */
[----:B--2---:R-:W-:Y:S01]  /*9310*/  IADD3 R21, R11, R99, RZ ;  /* 0x000000630b157210 */ /* 0x004fe20007ffe0ff */
[----:B------:R-:W-:Y:S05]  /*9320*/  @!P0 BRA `(.L_x_1439) ;  /* 0x00004ae000008947 */ /* 0x000fea0003800000 */
[----:B------:R-:W-:Y:S01]  /*9330*/  PLOP3.LUT P0, PT, PT, PT, UP2, 0x80, 0x0 ;  /* 0x000000000000781c */ /* 0x000fe20003f0f028 */
[----:B------:R-:W-:Y:S01]  /*9340*/  IMAD.MOV.U32 R16, RZ, RZ, R14 ;  /* 0x000000ffff107224 */ /* 0x000fe200078e000e */
[----:B------:R-:W-:Y:S01]  /*9350*/  BSSY B0, `(.L_x_1440) ;  /* 0x0000049000007945 */ /* 0x000fe20003800000 */
[----:B------:R-:W-:Y:S01]  /*9360*/  IMAD.MOV.U32 R20, RZ, RZ, R98 ;  /* 0x000000ffff147224 */ /* 0x000fe200078e0062 */
        /* <DEDUP_REMOVED lines=10> */
[----:B------:R-:W-:-:S13]  /*9410*/  PLOP3.LUT P0, PT, PT, PT, UP2, 0x80, 0x0 ;  /* 0x000000000000781c */ /* 0x000fda0003f0f028 */
[----:B------:R-:W-:-:S04]  /*9420*/  @P0 SHF.R.U32.HI R12, RZ, c[0x0][0x2cc], R11 ;  /* 0x0000b300ff0c0a19 */ /* 0x000fc8000001160b */
[----:B------:R-:W-:Y:S01]  /*9430*/  SHF.R.S32.HI R11, RZ, 0x1f, R12 ;  /* 0x0000001fff0b7819 */ /* 0x000fe2000001140c */
[----:B------:R-:W-:-:S04]  /*9440*/  IMAD.WIDE.U32 R14, R12, c[0x0][0x280], R16 ;  /* 0x0000a0000c0e7a25 */ /* 0x000fc800078e0010 */
[C---:B------:R-:W-:Y:S01]  /*9450*/  IMAD R13, R11.reuse, c[0x0][0x280], RZ ;  /* 0x0000a0000b0d7a24 */ /* 0x040fe200078e02ff */
[----:B------:R-:W-:Y:S01]  /*9460*/  LEA R16, P0, R14, c[0x0][0x270], 0x1 ;  /* 0x00009c000e107a11 */ /* 0x000fe200078008ff */
[----:B------:R-:W-:Y:S02]  /*9470*/  IMAD R11, R11, c[0x0][0x290], RZ ;  /* 0x0000a4000b0b7a24 */ /* 0x000fe400078e02ff */
[C---:B------:R-:W-:Y:S02]  /*9480*/  IMAD R13, R12.reuse, c[0x0][0x284], R13 ;  /* 0x0000a1000c0d7a24 */ /* 0x040fe400078e020d */
[C---:B------:R-:W-:Y:S01]  /*9490*/  IMAD.WIDE.U32 R20, R12.reuse, c[0x0][0x290], R20 ;  /* 0x0000a4000c147a25 */ /* 0x040fe200078e0014 */
[----:B------:R1:W2:Y:S02]  /*94a0*/  SHFL.IDX PT, R24, R16, RZ, 0x181f ;  /* 0x00181fff10187589 */ /* 0x0002a400000e0000 */
[----:B---3--:R-:W-:Y:S01]  /*94b0*/  IADD3 R18, R15, R13, RZ ;  /* 0x0000000d0f127210 */ /* 0x008fe20007ffe0ff */
[----:B------:R-:W-:-:S03]  /*94c0*/  IMAD R11, R12, c[0x0][0x294], R11 ;  /* 0x0000a5000c0b7a24 */ /* 0x000fc600078e020b */
[----:B------:R-:W-:Y:S02]  /*94d0*/  LEA.HI.X R18, R14, c[0x0][0x274], R18, 0x1, P0 ;  /* 0x00009d000e127a11 */ /* 0x000fe400000f0c12 */
[----:B------:R-:W-:Y:S02]  /*94e0*/  IADD3 R13, R21, R11, RZ ;  /* 0x0000000b150d7210 */ /* 0x000fe40007ffe0ff */
[C---:B------:R-:W-:Y:S01]  /*94f0*/  LEA R12, P0, R20.reuse, c[0x0][0x288], 0x1 ;  /* 0x0000a200140c7a11 */ /* 0x040fe200078008ff */
[----:B------:R1:W3:Y:S03]  /*9500*/  SHFL.IDX PT, R25, R18, RZ, 0x181f ;  /* 0x00181fff12197589 */ /* 0x0002e600000e0000 */
[----:B------:R-:W-:Y:S01]  /*9510*/  LEA.HI.X R13, R20, c[0x0][0x28c], R13, 0x1, P0 ;  /* 0x0000a300140d7a11 */ /* 0x000fe200000f0c0d */
[----:B------:R1:W4:Y:S01]  /*9520*/  SHFL.IDX PT, R22, R12, RZ, 0x181f ;  /* 0x00181fff0c167589 */ /* 0x00032200000e0000 */
[----:B------:R-:W-:-:S03]  /*9530*/  IMAD.SHL.U32 R20, R33, 0x4, RZ ;  /* 0x0000000421147824 */ /* 0x000fc600078e00ff */
        /* <DEDUP_REMOVED lines=42> */
.L_x_1441:
[----:B------:R-:W-:Y:S05]  /*97e0*/  BSYNC B0 ;  /* 0x0000000000007941 */ /* 0x000fea0003800000 */
.L_x_1440:
[----:B------:R-:W-:Y:S01]  /*97f0*/  ISETP.NE.AND P0, PT, R10, RZ, PT ;  /* 0x000000ff0a00720c */ /* 0x000fe20003f05270 */
[----:B-----5:R-:W-:Y:S01]  /*9800*/  IMAD.MOV.U32 R11, RZ, RZ, R144 ;  /* 0x000000ffff0b7224 */ /* 0x020fe200078e0090 */
[----:B-1-3--:R1:W3:Y:S01]  /*9810*/  SHFL.IDX PT, R23, R18, 0x1, 0x181f ;  /* 0x00381f0012177f89 */ /* 0x00a2e200000e0000 */
        /* <DEDUP_REMOVED lines=27> */
[----:B----4-:R1:W4:Y:S01]  /*99d0*/  SHFL.IDX PT, R22, R16, 0x1, 0x181f ;  /* 0x00381f0010167f89 */ /* 0x01032200000e0000 */
[----:B------:R-:W-:Y:S01]  /*99e0*/  IMAD.MOV.U32 R10, RZ, RZ, R131 ;  /* 0x000000ffff0a7224 */ /* 0x000fe200078e0083 */
[----:B------:R-:W-:Y:S01]  /*99f0*/  PRMT R114, R19, 0x7610, R114 ;  /* 0x0000761013727816 */ /* 0x000fe20000000072 */
[----:B------:R-:W-:Y:S01]  /*9a00*/  CS2R R112, SRZ ;  /* 0x0000000000707805 */ /* 0x000fe2000001ff00 */
[----:B------:R1:W2:Y:S01]  /*9a10*/  SHFL.IDX PT, R15, R13, 0x1, 0x181f ;  /* 0x00381f000d0f7f89 */ /* 0x0002a200000e0000 */
        /* <DEDUP_REMOVED lines=11> */
[C---:B---3--:R-:W-:Y:S01]  /*9ad0*/  ISETP.GE.AND P0, PT, R20.reuse, c[0x0][0x27c], PT ;  /* 0x00009f0014007a0c */ /* 0x048fe20003f06270 */
[----:B------:R-:W-:Y:S01]  /*9ae0*/  CS2R R134, SRZ ;  /* 0x0000000000867805 */ /* 0x000fe2000001ff00 */
[----:B------:R-:W-:Y:S01]  /*9af0*/  CS2R R132, SRZ ;  /* 0x0000000000847805 */ /* 0x000fe2000001ff00 */
[----:B------:R-:W-:-:S10]  /*9b00*/  IADD3 R11, R20, 0x20, RZ ;  /* 0x00000020140b7810 */ /* 0x000fd40007ffe0ff */
[----:B----4-:R-:W-:-:S04]  /*9b10*/  @!P0 IMAD.WIDE R26, R20, 0x2, R22 ;  /* 0x00000002141a8825 */ /* 0x010fc800078e0216 */
[----:B-12---:R-:W-:Y:S01]  /*9b20*/  @!P0 IMAD.WIDE R24, R20, 0x2, R14 ;  /* 0x0000000214188825 */ /* 0x006fe200078e020e */
        /* <DEDUP_REMOVED lines=34> */
.L_x_1443:
[----:B---3--:R-:W-:Y:S05]  /*9d50*/  BSYNC B0 ;  /* 0x0000000000007941 */ /* 0x008fea0003800000 */
.L_x_1442:
[----:B------:R-:W-:Y:S01]  /*9d60*/  ISETP.NE.AND P0, PT, R9, RZ, PT ;  /* 0x000000ff0900720c */ /* 0x000fe20003f05270 */
[----:B-1---5:R-:W-:Y:S01]  /*9d70*/  IMAD.MOV.U32 R14, RZ, RZ, R108 ;  /* 0x000000ffff0e7224 */ /* 0x022fe200078e006c */
[----:B------:R1:W3:Y:S01]  /*9d80*/  SHFL.IDX PT, R25, R18, 0x2, 0x181f ;  /* 0x00581f0012197f89 */ /* 0x0002e200000e0000 */
        /* <DEDUP_REMOVED lines=27> */
[----:B--2---:R1:W2:Y:S01]  /*9f40*/  SHFL.IDX PT, R24, R16, 0x2, 0x181f ;  /* 0x00581f0010187f89 */ /* 0x0042a200000e0000 */
[----:B------:R-:W-:Y:S01]  /*9f50*/  IMAD.MOV.U32 R9, RZ, RZ, R133 ;  /* 0x000000ffff097224 */ /* 0x000fe200078e0085 */
[----:B------:R-:W-:Y:S01]  /*9f60*/  PRMT R75, R14, 0x7610, R75 ;  /* 0x000076100e4b7816 */ /* 0x000fe2000000004b */
[----:B------:R-:W-:Y:S01]  /*9f70*/  CS2R R38, SRZ ;  /* 0x0000000000267805 */ /* 0x000fe2000001ff00 */
[----:B------:R1:W4:Y:S01]  /*9f80*/  SHFL.IDX PT, R23, R13, 0x2, 0x181f ;  /* 0x00581f000d177f89 */ /* 0x00032200000e0000 */
        /* <DEDUP_REMOVED lines=13> */
[C---:B---3--:R-:W-:Y:S01]  /*a060*/  IADD3 R10, R20.reuse, 0x20, RZ ;  /* 0x00000020140a7810 */ /* 0x048fe20007ffe0ff */
[----:B------:R-:W-:Y:S01]  /*a070*/  CS2R R100, SRZ ;  /* 0x0000000000647805 */ /* 0x000fe2000001ff00 */
[----:B------:R-:W-:Y:S01]  /*a080*/  ISETP.GE.AND P1, PT, R20, c[0x0][0x27c], PT ;  /* 0x00009f0014007a0c */ /* 0x000fe20003f26270 */
[----:B------:R-:W-:Y:S01]  /*a090*/  CS2R R98, SRZ ;  /* 0x0000000000627805 */ /* 0x000fe2000001ff00 */
[----:B------:R-:W-:Y:S01]  /*a0a0*/  ISETP.GE.AND P0, PT, R10, c[0x0][0x27c], PT ;  /* 0x00009f000a007a0c */ /* 0x000fe20003f06270 */
[----:B------:R-:W-:Y:S01]  /*a0b0*/  CS2R R90, SRZ ;  /* 0x00000000005a7805 */ /* 0x000fe2000001ff00 */
[----:B------:R-:W-:Y:S01]  /*a0c0*/  CS2R R88, SRZ ;  /* 0x0000000000587805 */ /* 0x000fe2000001ff00 */
[----:B------:R-:W-:-:S08]  /*a0d0*/  IADD3 R14, R20, 0x40, RZ ;  /* 0x00000040140e7810 */ /* 0x000fd00007ffe0ff */
[C---:B--2---:R-:W-:Y:S02]  /*a0e0*/  @!P1 IMAD.WIDE R36, R20.reuse, 0x2, R24 ;  /* 0x0000000214249825 */ /* 0x044fe400078e0218 */
[----:B------:R-:W-:Y:S02]  /*a0f0*/  @!P0 SHF.R.S32.HI R9, RZ, 0x1f, R10 ;  /* 0x0000001fff098819 */ /* 0x000fe4000001140a */
[----:B----4-:R-:W-:Y:S01]  /*a100*/  @!P1 IMAD.WIDE R30, R20, 0x2, R22 ;  /* 0x00000002141e9825 */ /* 0x010fe200078e0216 */
        /* <DEDUP_REMOVED lines=29> */
.L_x_1445:
[----:B---3--:R-:W-:Y:S05]  /*a2e0*/  BSYNC B0 ;  /* 0x0000000000007941 */ /* 0x008fea0003800000 */
.L_x_1444:
[----:B------:R-:W-:Y:S01]  /*a2f0*/  ISETP.NE.AND P0, PT, R8, RZ, PT ;  /* 0x000000ff0800720c */ /* 0x000fe20003f05270 */
[----:B--2--5:R-:W-:Y:S01]  /*a300*/  IMAD.MOV.U32 R11, RZ, RZ, R78 ;  /* 0x000000ffff0b7224 */ /* 0x024fe200078e004e */
        /* <DEDUP_REMOVED lines=28> */
[----:B-1----:R-:W1:Y:S01]  /*a4d0*/  SHFL.IDX PT, R16, R16, 0x3, 0x181f ;  /* 0x00781f0010107f89 */ /* 0x002e6200000e0000 */
        /* <DEDUP_REMOVED lines=18> */
[----:B--2---:R-:W-:-:S02]  /*a600*/  IADD3 R13, R20, 0x20, RZ ;  /* 0x00000020140d7810 */ /* 0x004fc40007ffe0ff */
[C---:B------:R-:W-:Y:S02]  /*a610*/  IADD3 R11, R20.reuse, 0x40, RZ ;  /* 0x00000040140b7810 */ /* 0x040fe40007ffe0ff */
[----:B------:R-:W-:-:S06]  /*a620*/  IADD3 R9, R20, 0x60, RZ ;  /* 0x0000006014097810 */ /* 0x000fcc0007ffe0ff */
[----:B-1--4-:R-:W-:-:S04]  /*a630*/  @!P0 IMAD.WIDE R22, R20, 0x2, R16 ;  /* 0x0000000214168825 */ /* 0x012fc800078e0210 */
        /* <DEDUP_REMOVED lines=33> */
.L_x_1447:
[----:B---3--:R-:W-:Y:S05]  /*a850*/  BSYNC B0 ;  /* 0x0000000000007941 */ /* 0x008fea0003800000 */
.L_x_1446:
        /* <DEDUP_REMOVED lines=18> */
[----:B--2---:R-:W-:Y:S01]  /*a980*/  PRMT R18, R11, 0x7610, R18 ;  /* 0x000076100b127816 */ /* 0x004fe20000000012 */
        /* <DEDUP_REMOVED lines=70> */
.L_x_1451:
[----:B------:R-:W-:Y:S05]  /*adf0*/  BSYNC B0 ;  /* 0x0000000000007941 */ /* 0x000fea0003800000 */
.L_x_1450:
        /* <DEDUP_REMOVED lines=50> */
.L_x_1453:
[----:B------:R-:W-:Y:S05]  /*b120*/  BSYNC B0 ;  /* 0x0000000000007941 */ /* 0x000fea0003800000 */
.L_x_1452:
        /* <DEDUP_REMOVED lines=50> */
.L_x_1455:
[----:B------:R-:W-:Y:S05]  /*b450*/  BSYNC B0 ;  /* 0x0000000000007941 */ /* 0x000fea0003800000 */
.L_x_1454:
        /* <DEDUP_REMOVED lines=15> */
[C---:B-1----:R-:W-:Y:S01]  /*b550*/  IMAD.U32 R104, R10.reuse, 0x10000, RZ ;  /* 0x000100000a687824 */ /* 0x042fe200078e00ff */
        /* <DEDUP_REMOVED lines=20> */
[C---:B------:R-:W-:Y:S02]  /*b6a0*/  FMUL.FTZ R105, R107.reuse, R96 ;  /* 0x000000606b697220 */ /* 0x040fe40000410000 */
[C---:B------:R-:W-:Y:S02]  /*b6b0*/  FMUL.FTZ R10, R94.reuse, R93 ;  /* 0x0000005d5e0a7220 */ /* 0x040fe40000410000 */
[-C--:B------:R-:W-:Y:S02]  /*b6c0*/  FMUL.FTZ R107, R107, R104.reuse ;  /* 0x000000686b6b7220 */ /* 0x080fe40000410000 */
[----:B------:R-:W-:Y:S02]  /*b6d0*/  FMUL.FTZ R94, R94, R95 ;  /* 0x0000005f5e5e7220 */ /* 0x000fe40000410000 */
[----:B------:R-:W-:-:S02]  /*b6e0*/  FFMA.FTZ R105, R114, R104, -R105 ;  /* 0x0000006872697223 */ /* 0x000fc40000010869 */
[----:B------:R-:W-:Y:S02]  /*b6f0*/  FFMA.FTZ R96, R114, R96, R107 ;  /* 0x0000006072607223 */ /* 0x000fe4000001006b */
[C---:B------:R-:W-:Y:S01]  /*b700*/  FFMA.FTZ R95, R8.reuse, R95, -R10 ;  /* 0x0000005f085f7223 */ /* 0x040fe2000001080a */
[----:B------:R-:W-:Y:S01]  /*b710*/  F2FP.BF16.PACK_AB R10, R11, R92 ;  /* 0x0000005c0b0a723e */ /* 0x000fe200000010ff */
[----:B------:R-:W-:Y:S01]  /*b720*/  FFMA.FTZ R94, R8, R93, R94 ;  /* 0x0000005d085e7223 */ /* 0x000fe2000001005e */
[----:B------:R-:W-:Y:S02]  /*b730*/  F2FP.BF16.PACK_AB R11, R106, R9 ;  /* 0x000000096a0b723e */ /* 0x000fe400000010ff */
[----:B------:R-:W-:Y:S02]  /*b740*/  F2FP.BF16.PACK_AB R8, R96, R105 ;  /* 0x000000696008723e */ /* 0x000fe400000010ff */
[----:B------:R-:W-:-:S05]  /*b750*/  F2FP.BF16.PACK_AB R9, R94, R95 ;  /* 0x0000005f5e09723e */ /* 0x000fca00000010ff */
[----:B------:R1:W-:Y:S02]  /*b760*/  STS.128 [R146+0x1c080], R8 ;  /* 0x01c0800892007388 */ /* 0x0003e40000000c00 */
.L_x_1449:
[----:B------:R-:W-:Y:S05]  /*b770*/  BSYNC B1 ;  /* 0x0000000000017941 */ /* 0x000fea0003800000 */
.L_x_1448:
        /* <DEDUP_REMOVED lines=18> */
[C---:B-1----:R-:W-:Y:S01]  /*b8a0*/  LOP3.LUT R92, R10.reuse, 0xffff0000, RZ, 0xc0, !PT ;  /* 0xffff00000a5c7812 */ /* 0x042fe200078ec0ff */
        /* <DEDUP_REMOVED lines=33> */
[----:B------:R1:W-:Y:S02]  /*bac0*/  STS.128 [R146+0x11080], R8 ;  /* 0x0110800892007388 */ /* 0x0003e40000000c00 */
.L_x_1459:
[----:B------:R-:W-:Y:S05]  /*bad0*/  BSYNC B0 ;  /* 0x0000000000007941 */ /* 0x000fea0003800000 */
.L_x_1458:
        /* <DEDUP_REMOVED lines=50> */
.L_x_1461:
[----:B------:R-:W-:Y:S05]  /*be00*/  BSYNC B0 ;  /* 0x0000000000007941 */ /* 0x000fea0003800000 */
.L_x_1460:
        /* <DEDUP_REMOVED lines=50> */
.L_x_1463:
[----:B------:R-:W-:Y:S05]  /*c130*/  BSYNC B0 ;  /* 0x0000000000007941 */ /* 0x000fea0003800000 */
.L_x_1462:
        /* <DEDUP_REMOVED lines=49> */
.L_x_1457:
[----:B------:R-:W-:Y:S05]  /*c450*/  BSYNC B1 ;  /* 0x0000000000017941 */ /* 0x000fea0003800000 */
.L_x_1456:
        /* <DEDUP_REMOVED lines=53> */
.L_x_1467:
[----:B------:R-:W-:Y:S05]  /*c7b0*/  BSYNC B0 ;  /* 0x0000000000007941 */ /* 0x000fea0003800000 */
.L_x_1466:
        /* <DEDUP_REMOVED lines=50> */
.L_x_1469:
[----:B------:R-:W-:Y:S05]  /*cae0*/  BSYNC B0 ;  /* 0x0000000000007941 */ /* 0x000fea0003800000 */
.L_x_1468:
        /* <DEDUP_REMOVED lines=50> */
.L_x_1471:
[----:B------:R-:W-:Y:S05]  /*ce10*/  BSYNC B0 ;  /* 0x0000000000007941 */ /* 0x000fea0003800000 */
.L_x_1470:
        /* <DEDUP_REMOVED lines=49> */
.L_x_1465:
[----:B------:R-:W-:Y:S05]  /*d130*/  BSYNC B1 ;  /* 0x0000000000017941 */ /* 0x000fea0003800000 */
.L_x_1464:
        /* <DEDUP_REMOVED lines=52> */
.L_x_1474:
[----:B------:R-:W-:Y:S05]  /*d480*/  BSYNC B0 ;  /* 0x0000000000007941 */ /* 0x000fea0003800000 */
.L_x_1473:
        /* <DEDUP_REMOVED lines=50> */
.L_x_1476:
[----:B------:R-:W-:Y:S05]  /*d7b0*/  BSYNC B0 ;  /* 0x0000000000007941 */ /* 0x000fea0003800000 */
.L_x_1475:
        /* <DEDUP_REMOVED lines=50> */
.L_x_1478:
[----:B------:R-:W-:Y:S05]  /*dae0*/  BSYNC B0 ;  /* 0x0000000000007941 */ /* 0x000fea0003800000 */
.L_x_1477:
        /* <DEDUP_REMOVED lines=50> */
.L_x_1439:
        /* <DEDUP_REMOVED lines=20> */
[----:B------:R-:W-:Y:S02]  /*df50*/  IMAD R14, R12, c[0x0][0x284], R13 ;  /* 0x0000a1000c0e7a24 */ /* 0x000fe400078e020d */
[----:B---3--:R1:W2:Y:S03]  /*df60*/  SHFL.IDX PT, R18, R15, RZ, 0x181f ;  /* 0x00181fff0f127589 */ /* 0x0082a600000e0000 */
[----:B------:R-:W-:Y:S02]  /*df70*/  IADD3 R14, R17, R14, RZ ;  /* 0x0000000e110e7210 */ /* 0x000fe40007ffe0ff */
[----:B------:R-:W-:-:S02]  /*df80*/  MOV R17, R21 ;  /* 0x0000001500117202 */ /* 0x000fc40000000f00 */
[----:B------:R-:W-:Y:S01]  /*df90*/  LEA.HI.X R14, R16, c[0x0][0x274], R14, 0x1, P0 ;  /* 0x00009d00100e7a11 */ /* 0x000fe200000f0c0e */
[----:B------:R-:W-:-:S04]  /*dfa0*/  IMAD.MOV.U32 R16, RZ, RZ, R98 ;  /* 0x000000ffff107224 */ /* 0x000fc800078e0062 */
[C---:B------:R-:W-:Y:S01]  /*dfb0*/  IMAD.WIDE.U32 R16, R12.reuse, c[0x0][0x290], R16 ;  /* 0x0000a4000c107a25 */ /* 0x040fe200078e0010 */
[----:B------:R1:W3:Y:S03]  /*dfc0*/  SHFL.IDX PT, R19, R14, RZ, 0x181f ;  /* 0x00181fff0e137589 */ /* 0x0002e600000e0000 */
[----:B------:R-:W-:Y:S01]  /*dfd0*/  IMAD R12, R12, c[0x0][0x294], R11 ;  /* 0x0000a5000c0c7a24 */ /* 0x000fe200078e020b */
[----:B------:R-:W-:-:S03]  /*dfe0*/  LEA R13, P0, R16, c[0x0][0x288], 0x1 ;  /* 0x0000a200100d7a11 */ /* 0x000fc600078008ff */
[----:B------:R-:W-:-:S05]  /*dff0*/  IMAD.IADD R12, R17, 0x1, R12 ;  /* 0x00000001110c7824 */ /* 0x000fca00078e020c */
        /* <DEDUP_REMOVED lines=29> */
.L_x_1480:
[----:B--2---:R-:W-:Y:S05]  /*e1d0*/  BSYNC B0 ;  /* 0x0000000000007941 */ /* 0x004fea0003800000 */
.L_x_1479:
        /* <DEDUP_REMOVED lines=71> */
.L_x_1482:
[----:B------:R-:W-:Y:S05]  /*e650*/  BSYNC B0 ;  /* 0x0000000000007941 */ /* 0x000fea0003800000 */
.L_x_1481:
        /* <DEDUP_REMOVED lines=73> */
.L_x_1484:
[----:B--2---:R-:W-:Y:S05]  /*eaf0*/  BSYNC B0 ;  /* 0x0000000000007941 */ /* 0x004fea0003800000 */
.L_x_1483:
        /* <DEDUP_REMOVED lines=71> */
.L_x_1486:
[----:B------:R-:W-:Y:S05]  /*ef70*/  BSYNC B0 ;  /* 0x0000000000007941 */ /* 0x000fea0003800000 */
.L_x_1485:
        /* <DEDUP_REMOVED lines=45> */
[--C-:B------:R-:W-:Y:S02]  /*f250*/  SHF.R.U64 R157, R108, 0x10, R109.reuse ;  /* 0x000000106c9d7819 */ /* 0x100fe4000000126d */
[----:B------:R-:W-:Y:S02]  /*f260*/  SHF.R.U32.HI R108, RZ, 0x10, R109 ;  /* 0x00000010ff6c7819 */ /* 0x000fe4000001166d */
[----:B------:R-:W-:Y:S02]  /*f270*/  LEA.HI R9, R8, R33, RZ, 0x1d ;  /* 0x0000002108097211 */ /* 0x000fe400078fe8ff */
[----:B------:R-:W-:Y:S02]  /*f280*/  SHF.R.U64 R109, R110, 0x10, R111 ;  /* 0x000000106e6d7819 */ /* 0x000fe4000000126f */
[----:B------:R-:W-:Y:S01]  /*f290*/  SHF.R.S32.HI R8, RZ, 0x1f, R9 ;  /* 0x0000001fff087819 */ /* 0x000fe20000011409 */
[----:B------:R-:W-:Y:S01]  /*f2a0*/  IMAD.SHL.U32 R10, R9, 0x8, RZ ;  /* 0x00000008090a7824 */ /* 0x000fe200078e00ff */
[----:B------:R-:W-:-:S02]  /*f2b0*/  SHF.R.U32.HI R110, RZ, 0x10, R111 ;  /* 0x00000010ff6e7819 */ /* 0x000fc4000001166f */
[----:B------:R-:W-:Y:S02]  /*f2c0*/  LEA.HI R8, R8, R9, RZ, 0x3 ;  /* 0x0000000908087211 */ /* 0x000fe400078f18ff */
[----:B------:R-:W-:Y:S02]  /*f2d0*/  LOP3.LUT R9, R147, 0x38, R10, 0xf8, !PT ;  /* 0x0000003893097812 */ /* 0x000fe400078ef80a */
[--C-:B------:R-:W-:Y:S01]  /*f2e0*/  SHF.R.U64 R111, R104, 0x10, R105.reuse ;  /* 0x00000010686f7819 */ /* 0x100fe20000001269 */
[----:B------:R-:W-:Y:S01]  /*f2f0*/  IMAD.SHL.U32 R8, R8, 0x400, RZ ;  /* 0x0000040008087824 */ /* 0x000fe200078e00ff */
[----:B------:R-:W-:Y:S02]  /*f300*/  LOP3.LUT R148, R9, R144, RZ, 0x3c, !PT ;  /* 0x0000009009947212 */ /* 0x000fe400078e3cff */
[----:B------:R-:W-:Y:S02]  /*f310*/  SHF.R.U32.HI R104, RZ, 0x10, R105 ;  /* 0x00000010ff687819 */ /* 0x000fe40000011669 */
[----:B------:R-:W-:-:S02]  /*f320*/  LOP3.LUT R8, R8, 0x7fffe000, RZ, 0xc0, !PT ;  /* 0x7fffe00008087812 */ /* 0x000fc400078ec0ff */
[----:B------:R-:W-:Y:S02]  /*f330*/  PRMT R150, R150, 0x5410, R111 ;  /* 0x0000541096967816 */ /* 0x000fe4000000006f */
[----:B------:R-:W-:Y:S02]  /*f340*/  IADD3 R148, R148, R8, R145 ;  /* 0x0000000894947210 */ /* 0x000fe40007ffe091 */
[----:B------:R-:W-:Y:S01]  /*f350*/  PRMT R154, R154, 0x5410, R157 ;  /* 0x000054109a9a7816 */ /* 0x000fe2000000009d */
[----:B------:R-:W-:Y:S01]  /*f360*/  IMAD.U32 R160, R150, 0x10000, RZ ;  /* 0x0001000096a07824 */ /* 0x000fe200078e00ff */
[--C-:B------:R-:W-:Y:S01]  /*f370*/  SHF.R.U64 R105, R106, 0x10, R107.reuse ;  /* 0x000000106a697819 */ /* 0x100fe2000000126b */
[----:B------:R-:W-:Y:S01]  /*f380*/  IMAD.SHL.U32 R148, R148, 0x2, RZ ;  /* 0x0000000294947824 */ /* 0x000fe200078e00ff */
[----:B------:R-:W-:Y:S01]  /*f390*/  SHF.R.U32.HI R106, RZ, 0x10, R107 ;  /* 0x00000010ff6a7819 */ /* 0x000fe2000001166b */
[----:B------:R-:W-:Y:S01]  /*f3a0*/  IMAD.U32 R158, R154, 0x10000, RZ ;  /* 0x000100009a9e7824 */ /* 0x000fe200078e00ff */
[----:B------:R-:W-:-:S02]  /*f3b0*/  PRMT R149, R149, 0x5410, R104 ;  /* 0x0000541095957816 */ /* 0x000fc40000000068 */
[----:B------:R-:W2:Y:S01]  /*f3c0*/  LDS.128 R8, [R148+0x10080] ;  /* 0x0100800094087984 */ /* 0x000ea20000000c00 */
[----:B------:R-:W-:Y:S02]  /*f3d0*/  PRMT R153, R153, 0x5410, R108 ;  /* 0x0000541099997816 */ /* 0x000fe4000000006c */
[----:B-1----:R-:W-:Y:S01]  /*f3e0*/  SHF.L.U32 R104, R13, 0x10, RZ ;  /* 0x000000100d687819 */ /* 0x002fe200000006ff */
[----:B------:R-:W-:Y:S01]  /*f3f0*/  IMAD.U32 R159, R149, 0x10000, RZ ;  /* 0x00010000959f7824 */ /* 0x000fe200078e00ff */
[----:B------:R-:W-:Y:S01]  /*f400*/  LOP3.LUT R107, R13, 0xffff0000, RZ, 0xc0, !PT ;  /* 0xffff00000d6b7812 */ /* 0x000fe200078ec0ff */
[----:B------:R-:W-:Y:S01]  /*f410*/  IMAD.U32 R13, R15, 0x10000, RZ ;  /* 0x000100000f0d7824 */ /* 0x000fe200078e00ff */
[----:B------:R-:W-:Y:S02]  /*f420*/  PRMT R155, R155, 0x5410, R110 ;  /* 0x000054109b9b7816 */ /* 0x000fe4000000006e */
[----:B------:R-:W-:Y:S02]  /*f430*/  LOP3.LUT R108, R15, 0xffff0000, RZ, 0xc0, !PT ;  /* 0xffff00000f6c7812 */ /* 0x000fe400078ec0ff */
[----:B------:R-:W-:-:S02]  /*f440*/  PRMT R156, R156, 0x5410, R109 ;  /* 0x000054109c9c7816 */ /* 0x000fc4000000006d */
[----:B------:R-:W-:Y:S01]  /*f450*/  PRMT R152, R152, 0x5410, R105 ;  /* 0x0000541098987816 */ /* 0x000fe20000000069 */
[----:B------:R-:W-:Y:S01]  /*f460*/  IMAD.U32 R105, R12, 0x10000, RZ ;  /* 0x000100000c697824 */ /* 0x000fe200078e00ff */
[----:B------:R-:W-:Y:S01]  /*f470*/  PRMT R151, R151, 0x5410, R106 ;  /* 0x0000541097977816 */ /* 0x000fe2000000006a */
[----:B------:R-:W-:Y:S01]  /*f480*/  IMAD.U32 R106, R14, 0x10000, RZ ;  /* 0x000100000e6a7824 */ /* 0x000fe200078e00ff */
[----:B------:R-:W-:Y:S02]  /*f490*/  LOP3.LUT R12, R12, 0xffff0000, RZ, 0xc0, !PT ;  /* 0xffff00000c0c7812 */ /* 0x000fe400078ec0ff */
[----:B------:R-:W-:Y:S02]  /*f4a0*/  LOP3.LUT R149, R149, 0xffff0000, RZ, 0xc0, !PT ;  /* 0xffff000095957812 */ /* 0x000fe400078ec0ff */
[----:B------:R-:W-:Y:S01]  /*f4b0*/  LOP3.LUT R14, R14, 0xffff0000, RZ, 0xc0, !PT ;  /* 0xffff00000e0e7812 */ /* 0x000fe200078ec0ff */
[----:B--2---:R-:W-:Y:S01]  /*f4c0*/  IMAD.U32 R161, R8, 0x10000, RZ ;  /* 0x0001000008a17824 */ /* 0x004fe200078e00ff */
[----:B------:R-:W-:Y:S01]  /*f4d0*/  SHF.L.U32 R15, R9, 0x10, RZ ;  /* 0x00000010090f7819 */ /* 0x000fe200000006ff */
[----:B------:R-:W-:Y:S01]  /*f4e0*/  IMAD.U32 R111, R11, 0x10000, RZ ;  /* 0x000100000b6f7824 */ /* 0x000fe200078e00ff */
[----:B------:R-:W-:Y:S01]  /*f4f0*/  LOP3.LUT R110, R9, 0xffff0000, RZ, 0xc0, !PT ;  /* 0xffff0000096e7812 */ /* 0x000fe200078ec0ff */
[----:B------:R-:W-:Y:S01]  /*f500*/  FMUL.FTZ R162, R161, R158 ;  /* 0x0000009ea1a27220 */ /* 0x000fe20000410000 */
[----:B------:R-:W-:-:S02]  /*f510*/  SHF.L.U32 R109, R10, 0x10, RZ ;  /* 0x000000100a6d7819 */ /* 0x000fc400000006ff */
[----:B------:R-:W-:Y:S01]  /*f520*/  LOP3.LUT R9, R10, 0xffff0000, RZ, 0xc0, !PT ;  /* 0xffff00000a097812 */ /* 0x000fe200078ec0ff */
[----:B------:R-:W-:Y:S01]  /*f530*/  FMUL.FTZ R10, R161, R160 ;  /* 0x000000a0a10a7220 */ /* 0x000fe20000410000 */
[----:B------:R-:W-:Y:S01]  /*f540*/  LOP3.LUT R157, R11, 0xffff0000, RZ, 0xc0, !PT ;  /* 0xffff00000b9d7812 */ /* 0x000fe200078ec0ff */
[----:B------:R-:W-:Y:S01]  /*f550*/  FMUL.FTZ R161, R15, R159 ;  /* 0x0000009f0fa17220 */ /* 0x000fe20000410000 */
[----:B------:R-:W-:Y:S01]  /*f560*/  LOP3.LUT R8, R8, 0xffff0000, RZ, 0xc0, !PT ;  /* 0xffff000008087812 */ /* 0x000fe200078ec0ff */
[----:B------:R-:W-:Y:S02]  /*f570*/  FFMA.FTZ R11, R105, R158, -R10 ;  /* 0x0000009e690b7223 */ /* 0x000fe4000001080a */
[C---:B------:R-:W-:Y:S01]  /*f580*/  IMAD.U32 R10, R153.reuse, 0x10000, RZ ;  /* 0x00010000990a7824 */ /* 0x040fe200078e00ff */
[----:B------:R-:W-:Y:S01]  /*f590*/  LOP3.LUT R153, R153, 0xffff0000, RZ, 0xc0, !PT ;  /* 0xffff000099997812 */ /* 0x000fe200078ec0ff */
[----:B------:R-:W-:Y:S01]  /*f5a0*/  FFMA.FTZ R105, R105, R160, R162 ;  /* 0x000000a069697223 */ /* 0x000fe200000100a2 */
[----:B------:R-:W-:Y:S01]  /*f5b0*/  SHF.L.U32 R160, R155, 0x10, RZ ;  /* 0x000000109ba07819 */ /* 0x000fe200000006ff */
[C---:B------:R-:W-:Y:S01]  /*f5c0*/  IMAD.U32 R158, R151.reuse, 0x10000, RZ ;  /* 0x00010000979e7824 */ /* 0x040fe200078e00ff */
[----:B------:R-:W-:Y:S01]  /*f5d0*/  LOP3.LUT R151, R151, 0xffff0000, RZ, 0xc0, !PT ;  /* 0xffff000097977812 */ /* 0x000fe200078ec0ff */
[-C--:B------:R-:W-:Y:S01]  /*f5e0*/  FMUL.FTZ R162, R15, R10.reuse ;  /* 0x0000000a0fa27220 */ /* 0x080fe20000410000 */
[----:B------:R-:W-:Y:S01]  /*f5f0*/  LOP3.LUT R155, R155, 0xffff0000, RZ, 0xc0, !PT ;  /* 0xffff00009b9b7812 */ /* 0x000fe200078ec0ff */
[----:B------:R-:W-:Y:S01]  /*f600*/  FFMA.FTZ R10, R104, R10, -R161 ;  /* 0x0000000a680a7223 */ /* 0x000fe200000108a1 */
[----:B------:R-:W-:Y:S01]  /*f610*/  LOP3.LUT R161, R150, 0xffff0000, RZ, 0xc0, !PT ;  /* 0xffff000096a17812 */ /* 0x000fe200078ec0ff */
[----:B------:R-:W-:-:S02]  /*f620*/  FMUL.FTZ R15, R111, R158 ;  /* 0x0000009e6f0f7220 */ /* 0x000fc40000410000 */
[-C--:B------:R-:W-:Y:S02]  /*f630*/  FMUL.FTZ R111, R111, R160.reuse ;  /* 0x000000a06f6f7220 */ /* 0x080fe40000410000 */
[----:B------:R-:W-:Y:S01]  /*f640*/  FFMA.FTZ R104, R104, R159, R162 ;  /* 0x0000009f68687223 */ /* 0x000fe200000100a2 */
[----:B------:R-:W-:Y:S01]  /*f650*/  LOP3.LUT R159, R154, 0xffff0000, RZ, 0xc0, !PT ;  /* 0xffff00009a9f7812 */ /* 0x000fe200078ec0ff */
[C---:B------:R-:W-:Y:S02]  /*f660*/  FFMA.FTZ R15, R13.reuse, R160, -R15 ;  /* 0x000000a00d0f7223 */ /* 0x040fe4000001080f */
[----:B------:R-:W-:Y:S02]  /*f670*/  FFMA.FTZ R111, R13, R158, R111 ;  /* 0x0000009e0d6f7223 */ /* 0x000fe4000001006f */
[----:B------:R-:W-:Y:S02]  /*f680*/  FMUL.FTZ R13, R8, R161 ;  /* 0x000000a1080d7220 */ /* 0x000fe40000410000 */
[C---:B------:R-:W-:Y:S01]  /*f690*/  IMAD.U32 R158, R156.reuse, 0x10000, RZ ;  /* 0x000100009c9e7824 */ /* 0x040fe200078e00ff */
[----:B------:R-:W-:Y:S01]  /*f6a0*/  LOP3.LUT R156, R156, 0xffff0000, RZ, 0xc0, !PT ;  /* 0xffff00009c9c7812 */ /* 0x000fe200078ec0ff */
[----:B------:R-:W-:-:S02]  /*f6b0*/  FFMA.FTZ R154, R12, R159, -R13 ;  /* 0x0000009f0c9a7223 */ /* 0x000fc4000001080d */
[C---:B------:R-:W-:Y:S01]  /*f6c0*/  IMAD.U32 R13, R152.reuse, 0x10000, RZ ;  /* 0x00010000980d7824 */ /* 0x040fe200078e00ff */
[----:B------:R-:W-:Y:S01]  /*f6d0*/  LOP3.LUT R152, R152, 0xffff0000, RZ, 0xc0, !PT ;  /* 0xffff000098987812 */ /* 0x000fe200078ec0ff */
[----:B------:R-:W-:Y:S02]  /*f6e0*/  FMUL.FTZ R8, R8, R159 ;  /* 0x0000009f08087220 */ /* 0x000fe40000410000 */
[CC--:B------:R-:W-:Y:S02]  /*f6f0*/  FMUL.FTZ R159, R109.reuse, R13.reuse ;  /* 0x0000000d6d9f7220 */ /* 0x0c0fe40000410000 */
[-C--:B------:R-:W-:Y:S02]  /*f700*/  FMUL.FTZ R109, R109, R158.reuse ;  /* 0x0000009e6d6d7220 */ /* 0x080fe40000410000 */
[C---:B------:R-:W-:Y:S02]  /*f710*/  FFMA.FTZ R159, R106.reuse, R158, -R159 ;  /* 0x0000009e6a9f7223 */ /* 0x040fe4000001089f */
[----:B------:R-:W-:-:S02]  /*f720*/  FFMA.FTZ R109, R106, R13, R109 ;  /* 0x0000000d6a6d7223 */ /* 0x000fc4000001006d */
[C---:B------:R-:W-:Y:S02]  /*f730*/  FMUL.FTZ R150, R110.reuse, R149 ;  /* 0x000000956e967220 */ /* 0x040fe40000410000 */
[----:B------:R-:W-:Y:S02]  /*f740*/  FMUL.FTZ R13, R9, R152 ;  /* 0x00000098090d7220 */ /* 0x000fe40000410000 */
[----:B------:R-:W-:Y:S02]  /*f750*/  FMUL.FTZ R106, R157, R151 ;  /* 0x000000979d6a7220 */ /* 0x000fe40000410000 */
[----:B------:R-:W-:Y:S02]  /*f760*/  FMUL.FTZ R110, R110, R153 ;  /* 0x000000996e6e7220 */ /* 0x000fe40000410000 */
[----:B------:R-:W-:Y:S02]  /*f770*/  FMUL.FTZ R9, R9, R156 ;  /* 0x0000009c09097220 */ /* 0x000fe40000410000 */
[----:B------:R-:W-:-:S02]  /*f780*/  FMUL.FTZ R157, R157, R155 ;  /* 0x0000009b9d9d7220 */ /* 0x000fc40000410000 */
[----:B------:R-:W-:Y:S02]  /*f790*/  FFMA.FTZ R153, R107, R153, -R150 ;  /* 0x000000996b997223 */ /* 0x000fe40000010896 */
[----:B------:R-:W-:Y:S02]  /*f7a0*/  FFMA.FTZ R156, R14, R156, -R13 ;  /* 0x0000009c0e9c7223 */ /* 0x000fe4000001080d */
        /* <DEDUP_REMOVED lines=8> */
[----:B------:R-:W-:Y:S01]  /*f830*/  FFMA.FTZ R108, R108, R151, R157 ;  /* 0x000000976c6c7223 */ /* 0x000fe2000001009d */
[----:B------:R-:W-:-:S02]  /*f840*/  F2FP.BF16.PACK_AB R8, R8, R105 ;  /* 0x000000690808723e */ /* 0x000fc400000010ff */
[----:B------:R-:W-:Y:S01]  /*f850*/  F2FP.BF16.PACK_AB R9, R107, R104 ;  /* 0x000000686b09723e */ /* 0x000fe200000010ff */
[----:B------:R1:W-:Y:S01]  /*f860*/  STS.128 [R146+0x10080], R12 ;  /* 0x0100800c92007388 */ /* 0x0003e20000000c00 */
[----:B------:R-:W-:Y:S02]  /*f870*/  F2FP.BF16.PACK_AB R10, R152, R109 ;  /* 0x0000006d980a723e */ /* 0x000fe400000010ff */
[----:B------:R-:W-:-:S05]  /*f880*/  F2FP.BF16.PACK_AB R11, R108, R111 ;  /* 0x0000006f6c0b723e */ /* 0x000fca00000010ff */
[----:B------:R1:W-:Y:S02]  /*f890*/  STS.128 [R148+0x10080], R8 ;  /* 0x0100800894007388 */ /* 0x0003e40000000c00 */
.L_x_1490:
[----:B------:R-:W-:Y:S05]  /*f8a0*/  BSYNC B0 ;  /* 0x0000000000007941 */ /* 0x000fea0003800000 */
.L_x_1489:
        /* <DEDUP_REMOVED lines=26> */
[----:B------:R-:W-:Y:S02]  /*fa50*/  SHF.R.U64 R92, R92, 0x10, R93 ;  /* 0x000000105c5c7819 */ /* 0x000fe4000000125d */
[----:B------:R-:W-:Y:S01]  /*fa60*/  SHF.R.U32.HI R91, RZ, 0x10, R91 ;  /* 0x00000010ff5b7819 */ /* 0x000fe2000001165b */
[----:B------:R-:W-:Y:S01]  /*fa70*/  IMAD.SHL.U32 R105, R105, 0x2, RZ ;  /* 0x0000000269697824 */ /* 0x000fe200078e00ff */
[----:B------:R-:W-:-:S02]  /*fa80*/  SHF.R.U32.HI R93, RZ, 0x10, R93 ;  /* 0x00000010ff5d7819 */ /* 0x000fc4000001165d */
[----:B------:R-:W-:Y:S02]  /*fa90*/  PRMT R135, R135, 0x5410, R88 ;  /* 0x0000541087877816 */ /* 0x000fe40000000058 */
[----:B------:R-:W2:Y:S01]  /*faa0*/  LDS.128 R8, [R105+0x10080] ;  /* 0x0100800069087984 */ /* 0x000ea20000000c00 */
[----:B------:R-:W-:Y:S02]  /*fab0*/  PRMT R134, R134, 0x5410, R89 ;  /* 0x0000541086867816 */ /* 0x000fe40000000059 */
[----:B------:R-:W-:Y:S02]  /*fac0*/  SHF.R.U64 R94, R94, 0x10, R95 ;  /* 0x000000105e5e7819 */ /* 0x000fe4000000125f */
[----:B------:R-:W-:Y:S01]  /*fad0*/  PRMT R136, R136, 0x5410, R91 ;  /* 0x0000541088887816 */ /* 0x000fe2000000005b */
[----:B------:R-:W-:Y:S01]  /*fae0*/  IMAD.U32 R109, R134, 0x10000, RZ ;  /* 0x00010000866d7824 */ /* 0x000fe200078e00ff */
[----:B------:R-:W-:Y:S02]  /*faf0*/  SHF.R.U32.HI R95, RZ, 0x10, R95 ;  /* 0x00000010ff5f7819 */ /* 0x000fe4000001165f */
        /* <DEDUP_REMOVED lines=32> */
[----:B------:R-:W-:Y:S02]  /*fd00*/  FMUL.FTZ R89, R8, R109 ;  /* 0x0000006d08597220 */ /* 0x000fe40000410000 */
[----:B------:R-:W-:Y:S02]  /*fd10*/  FFMA.FTZ R95, R88, R110, -R95 ;  /* 0x0000006e585f7223 */ /* 0x000fe4000001085f */
        /* <DEDUP_REMOVED lines=8> */
[C---:B------:R-:W-:Y:S02]  /*fda0*/  FFMA.FTZ R89, R12.reuse, R9, -R89 ;  /* 0x000000090c597223 */ /* 0x040fe40000010859 */
[----:B------:R-:W-:Y:S02]  /*fdb0*/  FFMA.FTZ R9, R12, R109, R8 ;  /* 0x0000006d0c097223 */ /* 0x000fe40000010008 */
[C---:B------:R-:W-:Y:S02]  /*fdc0*/  FMUL.FTZ R8, R94.reuse, R110 ;  /* 0x0000006e5e087220 */ /* 0x040fe40000410000 */
[-C--:B------:R-:W-:Y:S02]  /*fdd0*/  FMUL.FTZ R94, R94, R88.reuse ;  /* 0x000000585e5e7220 */ /* 0x080fe40000410000 */
[C---:B------:R-:W-:Y:S01]  /*fde0*/  IMAD.U32 R12, R137.reuse, 0x10000, RZ ;  /* 0x00010000890c7824 */ /* 0x040fe200078e00ff */
[----:B------:R-:W-:Y:S01]  /*fdf0*/  LOP3.LUT R137, R137, 0xffff0000, RZ, 0xc0, !PT ;  /* 0xffff000089897812 */ /* 0x000fe200078ec0ff */
[C---:B------:R-:W-:Y:S01]  /*fe00*/  IMAD.U32 R109, R141.reuse, 0x10000, RZ ;  /* 0x000100008d6d7824 */ /* 0x040fe200078e00ff */
[----:B------:R-:W-:Y:S01]  /*fe10*/  LOP3.LUT R141, R141, 0xffff0000, RZ, 0xc0, !PT ;  /* 0xffff00008d8d7812 */ /* 0x000fe200078ec0ff */
[----:B------:R-:W-:-:S02]  /*fe20*/  FFMA.FTZ R88, R13, R88, -R8 ;  /* 0x000000580d587223 */ /* 0x000fc40000010808 */
[----:B------:R-:W-:Y:S02]  /*fe30*/  FFMA.FTZ R110, R13, R110, R94 ;  /* 0x0000006e0d6e7223 */ /* 0x000fe4000001005e */
[C---:B------:R-:W-:Y:S02]  /*fe40*/  FMUL.FTZ R13, R107.reuse, R12 ;  /* 0x0000000c6b0d7220 */ /* 0x040fe40000410000 */
[-C--:B------:R-:W-:Y:S02]  /*fe50*/  FMUL.FTZ R107, R107, R109.reuse ;  /* 0x0000006d6b6b7220 */ /* 0x080fe40000410000 */
[C---:B------:R-:W-:Y:S02]  /*fe60*/  FMUL.FTZ R8, R108.reuse, R134 ;  /* 0x000000866c087220 */ /* 0x040fe40000410000 */
[----:B------:R-:W-:Y:S02]  /*fe70*/  FMUL.FTZ R108, R108, R138 ;  /* 0x0000008a6c6c7220 */ /* 0x000fe40000410000 */
[----:B------:R-:W-:-:S02]  /*fe80*/  FFMA.FTZ R109, R90, R109, -R13 ;  /* 0x0000006d5a6d7223 */ /* 0x000fc4000001080d */
[----:B------:R-:W-:Y:S02]  /*fe90*/  FFMA.FTZ R107, R90, R12, R107 ;  /* 0x0000000c5a6b7223 */ /* 0x000fe4000001006b */
[----:B------:R-:W-:Y:S02]  /*fea0*/  FFMA.FTZ R138, R91, R138, -R8 ;  /* 0x0000008a5b8a7223 */ /* 0x000fe40000010808 */
[----:B------:R-:W-:Y:S02]  /*feb0*/  FMUL.FTZ R90, R106, R137 ;  /* 0x000000896a5a7220 */ /* 0x000fe40000410000 */
[C---:B------:R-:W-:Y:S01]  /*fec0*/  FMUL.FTZ R12, R11.reuse, R136 ;  /* 0x000000880b0c7220 */ /* 0x040fe20000410000 */
[----:B------:R-:W-:Y:S01]  /*fed0*/  F2FP.BF16.PACK_AB R13, R138, R89 ;  /* 0x000000598a0d723e */ /* 0x000fe200000010ff */
[----:B------:R-:W-:Y:S02]  /*fee0*/  FMUL.FTZ R94, R106, R141 ;  /* 0x0000008d6a5e7220 */ /* 0x000fe40000410000 */
[----:B------:R-:W-:-:S02]  /*fef0*/  FMUL.FTZ R8, R11, R140 ;  /* 0x0000008c0b087220 */ /* 0x000fc40000410000 */
[C---:B------:R-:W-:Y:S02]  /*ff00*/  FFMA.FTZ R90, R14.reuse, R141, -R90 ;  /* 0x0000008d0e5a7223 */ /* 0x040fe4000001085a */
[----:B------:R-:W-:Y:S01]  /*ff10*/  FFMA.FTZ R11, R93, R140, -R12 ;  /* 0x0000008c5d0b7223 */ /* 0x000fe2000001080c */
[----:B------:R-:W-:Y:S01]  /*ff20*/  F2FP.BF16.PACK_AB R12, R95, R10 ;  /* 0x0000000a5f0c723e */ /* 0x000fe200000010ff */
[----:B------:R-:W-:Y:S02]  /*ff30*/  FFMA.FTZ R108, R91, R134, R108 ;  /* 0x000000865b6c7223 */ /* 0x000fe4000001006c */
[----:B------:R-:W-:Y:S01]  /*ff40*/  FFMA.FTZ R94, R14, R137, R94 ;  /* 0x000000890e5e7223 */ /* 0x000fe2000001005e */
[----:B------:R-:W-:Y:S01]  /*ff50*/  F2FP.BF16.PACK_AB R14, R90, R109 ;  /* 0x0000006d5a0e723e */ /* 0x000fe200000010ff */
[----:B------:R-:W-:Y:S01]  /*ff60*/  FFMA.FTZ R93, R93, R136, R8 ;  /* 0x000000885d5d7223 */ /* 0x000fe20000010008 */
[----:B------:R-:W-:Y:S02]  /*ff70*/  F2FP.BF16.PACK_AB R8, R15, R92 ;  /* 0x0000005c0f08723e */ /* 0x000fe400000010ff */
[----:B------:R-:W-:-:S02]  /*ff80*/  F2FP.BF16.PACK_AB R15, R11, R88 ;  /* 0x000000580b0f723e */ /* 0x000fc400000010ff */
[----:B------:R-:W-:Y:S02]  /*ff90*/  F2FP.BF16.PACK_AB R9, R108, R9 ;  /* 0x000000096c09723e */ /* 0x000fe400000010ff */
[----:B------:R-:W-:Y:S01]  /*ffa0*/  F2FP.BF16.PACK_AB R10, R94, R107 ;  /* 0x0000006b5e0a723e */ /* 0x000fe200000010ff */
[----:B------:R1:W-:Y:S01]  /*ffb0*/  STS.128 [R104+0x10080], R12 ;  /* 0x0100800c68007388 */ /* 0x0003e20000000c00 */
[----:B------:R-:W-:-:S05]  /*ffc0*/  F2FP.BF16.PACK_AB R11, R93, R110 ;  /* 0x0000006e5d0b723e */ /* 0x000fca00000010ff */
[----:B------:R1:W-:Y:S02]  /*ffd0*/  STS.128 [R105+0x10080], R8 ;  /* 0x0100800869007388 */ /* 0x0003e40000000c00 */
.L_x_1488:
[----:B------:R-:W-:Y:S05]  /*ffe0*/  BSYNC B1 ;  /* 0x0000000000017941 */ /* 0x000fea0003800000 */
.L_x_1487:
        /* <DEDUP_REMOVED lines=29> */
[----:B------:R-:W-:Y:S01]  /*101c0*/  SHF.R.U64 R70, R70, 0x10, R71 ;  /* 0x0000001046467819 */ /* 0x000fe20000001247 */
[----:B------:R-:W-:Y:S01]  /*101d0*/  IMAD.SHL.U32 R89, R89, 0x2, RZ ;  /* 0x0000000259597824 */ /* 0x000fe200078e00ff */
[----:B------:R-:W-:Y:S02]  /*101e0*/  SHF.R.U64 R72, R72, 0x10, R73 ;  /* 0x0000001048487819 */ /* 0x000fe40000001249 */
[----:B------:R-:W1:Y:S01]  /*101f0*/  LDS.128 R12, [R90+0x10080] ;  /* 0x010080005a0c7984 */ /* 0x000e620000000c00 */
[----:B------:R-:W-:-:S02]  /*10200*/  SHF.R.U32.HI R71, RZ, 0x10, R71 ;  /* 0x00000010ff477819 */ /* 0x000fc40000011647 */
[----:B------:R-:W-:Y:S01]  /*10210*/  SHF.R.U32.HI R73, RZ, 0x10, R73 ;  /* 0x00000010ff497819 */ /* 0x000fe20000011649 */
[----:B------:R-:W2:Y:S01]  /*10220*/  LDS.128 R8, [R89+0x10080] ;  /* 0x0100800059087984 */ /* 0x000ea20000000c00 */
[----:B------:R-:W-:Y:S02]  /*10230*/  PRMT R127, R127, 0x5410, R68 ;  /* 0x000054107f7f7816 */ /* 0x000fe40000000044 */
[----:B------:R-:W-:Y:S02]  /*10240*/  PRMT R126, R126, 0x5410, R69 ;  /* 0x000054107e7e7816 */ /* 0x000fe40000000045 */
[----:B------:R-:W-:Y:S02]  /*10250*/  SHF.R.U64 R74, R74, 0x10, R75 ;  /* 0x000000104a4a7819 */ /* 0x000fe4000000124b */
[----:B------:R-:W-:Y:S01]  /*10260*/  PRMT R128, R128, 0x5410, R71 ;  /* 0x0000541080807816 */ /* 0x000fe20000000047 */
[----:B------:R-:W-:Y:S01]  /*10270*/  IMAD.U32 R95, R126, 0x10000, RZ ;  /* 0x000100007e5f7824 */ /* 0x000fe200078e00ff */
[----:B------:R-:W-:-:S02]  /*10280*/  SHF.R.U32.HI R75, RZ, 0x10, R75 ;  /* 0x00000010ff4b7819 */ /* 0x000fc4000001164b */
[----:B------:R-:W-:Y:S02]  /*10290*/  PRMT R131, R131, 0x5410, R72 ;  /* 0x0000541083837816 */ /* 0x000fe40000000048 */
[----:B------:R-:W-:Y:S02]  /*102a0*/  PRMT R130, R130, 0x5410, R73 ;  /* 0x0000541082827816 */ /* 0x000fe40000000049 */
[----:B------:R-:W-:Y:S01]  /*102b0*/  PRMT R132, R132, 0x5410, R75 ;  /* 0x0000541084847816 */ /* 0x000fe2000000004b */
[C---:B------:R-:W-:Y:S01]  /*102c0*/  IMAD.U32 R75, R131.reuse, 0x10000, RZ ;  /* 0x00010000834b7824 */ /* 0x040fe200078e00ff */
[----:B------:R-:W-:Y:S02]  /*102d0*/  LOP3.LUT R94, R131, 0xffff0000, RZ, 0xc0, !PT ;  /* 0xffff0000835e7812 */ /* 0x000fe400078ec0ff */
[----:B------:R-:W-:Y:S02]  /*102e0*/  PRMT R129, R129, 0x5410, R70 ;  /* 0x0000541081817816 */ /* 0x000fe40000000046 */
[----:B------:R-:W-:-:S02]  /*102f0*/  PRMT R133, R133, 0x5410, R74 ;  /* 0x0000541085857816 */ /* 0x000fc4000000004a */
[----:B------:R-:W-:-:S03]  /*10300*/  LOP3.LUT R126, R126, 0xffff0000, RZ, 0xc0, !PT ;  /* 0xffff00007e7e7812 */ /* 0x000fc600078ec0ff */
[C---:B------:R-:W-:Y:S01]  /*10310*/  IMAD.U32 R105, R133.reuse, 0x10000, RZ ;  /* 0x0001000085697824 */ /* 0x040fe200078e00ff */
        /* <DEDUP_REMOVED lines=13> */
[C---:B------:R-:W-:Y:S01]  /*103f0*/  IMAD.U32 R9, R127.reuse, 0x10000, RZ ;  /* 0x000100007f097824 */ /* 0x040fe200078e00ff */
        /* <DEDUP_REMOVED lines=9> */
[C---:B------:R-:W-:Y:S01]  /*10490*/  SHF.L.U32 R9, R130.reuse, 0x10, RZ ;  /* 0x0000001082097819 */ /* 0x040fe200000006ff */
[C---:B------:R-:W-:Y:S01]  /*104a0*/  FMUL.FTZ R75, R15.reuse, R127 ;  /* 0x0000007f0f4b7220 */ /* 0x040fe20000410000 */
[----:B------:R-:W-:Y:S01]  /*104b0*/  LOP3.LUT R130, R130, 0xffff0000, RZ, 0xc0, !PT ;  /* 0xffff000082827812 */ /* 0x000fe200078ec0ff */
[C---:B------:R-:W-:Y:S02]  /*104c0*/  FMUL.FTZ R69, R8.reuse, R95 ;  /* 0x0000005f08457220 */ /* 0x040fe40000410000 */
[-C--:B------:R-:W-:Y:S02]  /*104d0*/  FMUL.FTZ R15, R15, R94.reuse ;  /* 0x0000005e0f0f7220 */ /* 0x080fe40000410000 */
[----:B------:R-:W-:Y:S02]  /*104e0*/  FMUL.FTZ R8, R8, R9 ;  /* 0x0000000908087220 */ /* 0x000fe40000410000 */
[----:B------:R-:W-:-:S02]  /*104f0*/  FFMA.FTZ R75, R68, R94, -R75 ;  /* 0x0000005e444b7223 */ /* 0x000fc4000001084b */
[C---:B------:R-:W-:Y:S01]  /*10500*/  IMAD.U32 R94, R128.reuse, 0x10000, RZ ;  /* 0x00010000805e7824 */ /* 0x040fe200078e00ff */
[----:B------:R-:W-:Y:S01]  /*10510*/  LOP3.LUT R128, R128, 0xffff0000, RZ, 0xc0, !PT ;  /* 0xffff000080807812 */ /* 0x000fe200078ec0ff */
[----:B------:R-:W-:Y:S02]  /*10520*/  FFMA.FTZ R69, R12, R9, -R69 ;  /* 0x000000090c457223 */ /* 0x000fe40000010845 */
[----:B------:R-:W-:Y:S02]  /*10530*/  FFMA.FTZ R15, R68, R127, R15 ;  /* 0x0000007f440f7223 */ /* 0x000fe4000001000f */
[----:B------:R-:W-:Y:S02]  /*10540*/  FFMA.FTZ R9, R12, R95, R8 ;  /* 0x0000005f0c097223 */ /* 0x000fe40000010008 */
[C---:B------:R-:W-:Y:S01]  /*10550*/  IMAD.U32 R68, R132.reuse, 0x10000, RZ ;  /* 0x0001000084447824 */ /* 0x040fe200078e00ff */
[----:B------:R-:W-:Y:S01]  /*10560*/  LOP3.LUT R132, R132, 0xffff0000, RZ, 0xc0, !PT ;  /* 0xffff000084847812 */ /* 0x000fe200078ec0ff */
[C---:B------:R-:W-:Y:S01]  /*10570*/  IMAD.U32 R95, R129.reuse, 0x10000, RZ ;  /* 0x00010000815f7824 */ /* 0x040fe200078e00ff */
[----:B------:R-:W-:Y:S01]  /*10580*/  LOP3.LUT R129, R129, 0xffff0000, RZ, 0xc0, !PT ;  /* 0xffff000081817812 */ /* 0x000fe200078ec0ff */
[----:B------:R-:W-:-:S02]  /*10590*/  FMUL.FTZ R8, R74, R94 ;  /* 0x0000005e4a087220 */ /* 0x000fc40000410000 */
[-C--:B------:R-:W-:Y:S02]  /*105a0*/  FMUL.FTZ R74, R74, R68.reuse ;  /* 0x000000444a4a7220 */ /* 0x080fe40000410000 */
[C---:B------:R-:W-:Y:S02]  /*105b0*/  FMUL.FTZ R12, R92.reuse, R95 ;  /* 0x0000005f5c0c7220 */ /* 0x040fe40000410000 */
[----:B------:R-:W-:Y:S02]  /*105c0*/  FFMA.FTZ R68, R13, R68, -R8 ;  /* 0x000000440d447223 */ /* 0x000fe40000010808 */
[----:B------:R-:W-:Y:S02]  /*105d0*/  FMUL.FTZ R92, R92, R105 ;  /* 0x000000695c5c7220 */ /* 0x000fe40000410000 */
[C---:B------:R-:W-:Y:S02]  /*105e0*/  FMUL.FTZ R8, R93.reuse, R126 ;  /* 0x0000007e5d087220 */ /* 0x040fe40000410000 */
[----:B------:R-:W-:-:S02]  /*105f0*/  FMUL.FTZ R93, R93, R130 ;  /* 0x000000825d5d7220 */ /* 0x000fc40000410000 */
[C---:B------:R-:W-:Y:S02]  /*10600*/  FFMA.FTZ R105, R70.reuse, R105, -R12 ;  /* 0x0000006946697223 */ /* 0x040fe4000001080c */
[----:B------:R-:W-:Y:S02]  /*10610*/  FFMA.FTZ R92, R70, R95, R92 ;  /* 0x0000005f465c7223 */ /* 0x000fe4000001005c */
[----:B------:R-:W-:Y:S02]  /*10620*/  FFMA.FTZ R130, R71, R130, -R8 ;  /* 0x0000008247827223 */ /* 0x000fe40000010808 */
[----:B------:R-:W-:Y:S02]  /*10630*/  FMUL.FTZ R70, R91, R129 ;  /* 0x000000815b467220 */ /* 0x000fe40000410000 */
[----:B------:R-:W-:Y:S02]  /*10640*/  FMUL.FTZ R12, R11, R128 ;  /* 0x000000800b0c7220 */ /* 0x000fe40000410000 */
[----:B------:R-:W-:-:S02]  /*10650*/  FMUL.FTZ R91, R91, R133 ;  /* 0x000000855b5b7220 */ /* 0x000fc40000410000 */
[-C--:B------:R-:W-:Y:S02]  /*10660*/  FMUL.FTZ R8, R11, R132.reuse ;  /* 0x000000840b087220 */ /* 0x080fe40000410000 */
[----:B------:R-:W-:Y:S02]  /*10670*/  FFMA.FTZ R70, R14, R133, -R70 ;  /* 0x000000850e467223 */ /* 0x000fe40000010846 */
[----:B------:R-:W-:Y:S01]  /*10680*/  FFMA.FTZ R11, R73, R132, -R12 ;  /* 0x00000084490b7223 */ /* 0x000fe2000001080c */
[----:B------:R-:W-:Y:S01]  /*10690*/  F2FP.BF16.PACK_AB R12, R75, R10 ;  /* 0x0000000a4b0c723e */ /* 0x000fe200000010ff */
[----:B------:R-:W-:Y:S01]  /*106a0*/  FFMA.FTZ R94, R13, R94, R74 ;  /* 0x0000005e0d5e7223 */ /* 0x000fe2000001004a */
[----:B------:R-:W-:Y:S01]  /*106b0*/  F2FP.BF16.PACK_AB R13, R130, R69 ;  /* 0x00000045820d723e */ /* 0x000fe200000010ff */
[----:B------:R-:W-:Y:S02]  /*106c0*/  FFMA.FTZ R126, R71, R126, R93 ;  /* 0x0000007e477e7223 */ /* 0x000fe4000001005d */
[----:B------:R-:W-:Y:S01]  /*106d0*/  FFMA.FTZ R129, R14, R129, R91 ;  /* 0x000000810e817223 */ /* 0x000fe2000001005b */
[----:B------:R-:W-:Y:S01]  /*106e0*/  F2FP.BF16.PACK_AB R14, R70, R105 ;  /* 0x00000069460e723e */ /* 0x000fe200000010ff */
[----:B------:R-:W-:Y:S01]  /*106f0*/  FFMA.FTZ R73, R73, R128, R8 ;  /* 0x0000008049497223 */ /* 0x000fe20000010008 */
[----:B------:R-:W-:-:S02]  /*10700*/  F2FP.BF16.PACK_AB R8, R15, R72 ;  /* 0x000000480f08723e */ /* 0x000fc400000010ff */
[----:B------:R-:W-:Y:S02]  /*10710*/  F2FP.BF16.PACK_AB R15, R11, R68 ;  /* 0x000000440b0f723e */ /* 0x000fe400000010ff */
[----:B------:R-:W-:Y:S02]  /*10720*/  F2FP.BF16.PACK_AB R9, R126, R9 ;  /* 0x000000097e09723e */ /* 0x000fe400000010ff */
[----:B------:R-:W-:Y:S01]  /*10730*/  F2FP.BF16.PACK_AB R10, R129, R92 ;  /* 0x0000005c810a723e */ /* 0x000fe200000010ff */
[----:B------:R1:W-:Y:S01]  /*10740*/  STS.128 [R90+0x10080], R12 ;  /* 0x0100800c5a007388 */ /* 0x0003e20000000c00 */
[----:B------:R-:W-:-:S05]  /*10750*/  F2FP.BF16.PACK_AB R11, R73, R94 ;  /* 0x0000005e490b723e */ /* 0x000fca00000010ff */
[----:B------:R1:W-:Y:S02]  /*10760*/  STS.128 [R89+0x10080], R8 ;  /* 0x0100800859007388 */ /* 0x0003e40000000c00 */
.L_x_1494:
[----:B------:R-:W-:Y:S05]  /*10770*/  BSYNC B0 ;  /* 0x0000000000007941 */ /* 0x000fea0003800000 */
.L_x_1493:
        /* <DEDUP_REMOVED lines=32> */
[----:B------:R-:W-:Y:S02]  /*10980*/  SHF.R.U64 R54, R54, 0x10, R55 ;  /* 0x0000001036367819 */ /* 0x000fe40000001237 */
[----:B------:R-:W1:Y:S01]  /*10990*/  LDS.128 R12, [R69+0x10080] ;  /* 0x01008000450c7984 */ /* 0x000e620000000c00 */
[----:B------:R-:W-:Y:S02]  /*109a0*/  SHF.R.U64 R56, R56, 0x10, R57 ;  /* 0x0000001038387819 */ /* 0x000fe40000001239 */
[----:B------:R-:W-:Y:S01]  /*109b0*/  SHF.R.U32.HI R55, RZ, 0x10, R55 ;  /* 0x00000010ff377819 */ /* 0x000fe20000011637 */
[----:B------:R-:W2:Y:S01]  /*109c0*/  LDS.128 R8, [R68+0x10080] ;  /* 0x0100800044087984 */ /* 0x000ea20000000c00 */
[----:B------:R-:W-:-:S02]  /*109d0*/  SHF.R.U32.HI R57, RZ, 0x10, R57 ;  /* 0x00000010ff397819 */ /* 0x000fc40000011639 */
[----:B------:R-:W-:Y:S02]  /*109e0*/  PRMT R119, R119, 0x5410, R52 ;  /* 0x0000541077777816 */ /* 0x000fe40000000034 */
        /* <DEDUP_REMOVED lines=58> */
[----:B------:R-:W-:Y:S02]  /*10d90*/  FMUL.FTZ R71, R71, R73 ;  /* 0x0000004947477220 */ /* 0x000fe40000410000 */
[C---:B------:R-:W-:Y:S02]  /*10da0*/  FMUL.FTZ R8, R72.reuse, R118 ;  /* 0x0000007648087220 */ /* 0x040fe40000410000 */
[----:B------:R-:W-:-:S02]  /*10db0*/  FMUL.FTZ R72, R72, R122 ;  /* 0x0000007a48487220 */ /* 0x000fc40000410000 */
[C---:B------:R-:W-:Y:S02]  /*10dc0*/  FFMA.FTZ R73, R54.reuse, R73, -R13 ;  /* 0x0000004936497223 */ /* 0x040fe4000001080d */
[----:B------:R-:W-:Y:S02]  /*10dd0*/  FFMA.FTZ R71, R54, R12, R71 ;  /* 0x0000000c36477223 */ /* 0x000fe40000010047 */
[----:B------:R-:W-:Y:S02]  /*10de0*/  FFMA.FTZ R122, R55, R122, -R8 ;  /* 0x0000007a377a7223 */ /* 0x000fe40000010808 */
[----:B------:R-:W-:Y:S02]  /*10df0*/  FMUL.FTZ R54, R70, R121 ;  /* 0x0000007946367220 */ /* 0x000fe40000410000 */
[----:B------:R-:W-:Y:S01]  /*10e00*/  FMUL.FTZ R12, R11, R120 ;  /* 0x000000780b0c7220 */ /* 0x000fe20000410000 */
[----:B------:R-:W-:Y:S01]  /*10e10*/  F2FP.BF16.PACK_AB R13, R122, R53 ;  /* 0x000000357a0d723e */ /* 0x000fe200000010ff */
[----:B------:R-:W-:-:S02]  /*10e20*/  FMUL.FTZ R58, R70, R125 ;  /* 0x0000007d463a7220 */ /* 0x000fc40000410000 */
[-C--:B------:R-:W-:Y:S02]  /*10e30*/  FMUL.FTZ R8, R11, R124.reuse ;  /* 0x0000007c0b087220 */ /* 0x080fe40000410000 */
[C---:B------:R-:W-:Y:S02]  /*10e40*/  FFMA.FTZ R54, R14.reuse, R125, -R54 ;  /* 0x0000007d0e367223 */ /* 0x040fe40000010836 */
        /* <DEDUP_REMOVED lines=13> */
.L_x_1492:
[----:B------:R-:W-:Y:S05]  /*10f20*/  BSYNC B1 ;  /* 0x0000000000017941 */ /* 0x000fea0003800000 */
.L_x_1491:
        /* <DEDUP_REMOVED lines=120> */
.L_x_1498:
[----:B------:R-:W-:Y:S05]  /*116b0*/  BSYNC B0 ;  /* 0x0000000000007941 */ /* 0x000fea0003800000 */
.L_x_1497:
        /* <DEDUP_REMOVED lines=34> */
[--C-:B------:R-:W-:Y:S02]  /*118e0*/  SHF.R.U64 R40, R40, 0x10, R41.reuse ;  /* 0x0000001028287819 */ /* 0x100fe40000001229 */
[----:B------:R-:W-:Y:S01]  /*118f0*/  SHF.R.U32.HI R41, RZ, 0x10, R41 ;  /* 0x00000010ff297819 */ /* 0x000fe20000011629 */
[----:B------:R-:W2:Y:S01]  /*11900*/  LDS.128 R8, [R44+0x10080] ;  /* 0x010080002c087984 */ /* 0x000ea20000000c00 */
[----:B------:R-:W-:-:S02]  /*11910*/  PRMT R85, R85, 0x5410, R36 ;  /* 0x0000541055557816 */ /* 0x000fc40000000024 */
[----:B------:R-:W-:Y:S02]  /*11920*/  PRMT R96, R96, 0x5410, R37 ;  /* 0x0000541060607816 */ /* 0x000fe40000000025 */
[----:B------:R-:W-:Y:S01]  /*11930*/  SHF.R.U64 R42, R42, 0x10, R43 ;  /* 0x000000102a2a7819 */ /* 0x000fe2000000122b */
[----:B------:R-:W-:Y:S01]  /*11940*/  IMAD.U32 R49, R85, 0x10000, RZ ;  /* 0x0001000055317824 */ /* 0x000fe200078e00ff */
[----:B------:R-:W-:Y:S02]  /*11950*/  SHF.R.U32.HI R38, RZ, 0x10, R39 ;  /* 0x00000010ff267819 */ /* 0x000fe40000011627 */
[----:B------:R-:W-:Y:S02]  /*11960*/  PRMT R86, R86, 0x5410, R47 ;  /* 0x0000541056567816 */ /* 0x000fe4000000002f */
        /* <DEDUP_REMOVED lines=36> */
[----:B------:R-:W-:Y:S02]  /*11bb0*/  IMAD.U32 R50, R87, 0x10000, RZ ;  /* 0x0001000057327824 */ /* 0x000fe400078e00ff */
[----:B------:R-:W-:-:S02]  /*11bc0*/  FFMA.FTZ R15, R36, R86, R15 ;  /* 0x00000056240f7223 */ /* 0x000fc4000001000f */
[C---:B------:R-:W-:Y:S01]  /*11bd0*/  IMAD.U32 R36, R100.reuse, 0x10000, RZ ;  /* 0x0001000064247824 */ /* 0x040fe200078e00ff */
[----:B------:R-:W-:Y:S01]  /*11be0*/  LOP3.LUT R100, R100, 0xffff0000, RZ, 0xc0, !PT ;  /* 0xffff000064647812 */ /* 0x000fe200078ec0ff */
[C---:B------:R-:W-:Y:S02]  /*11bf0*/  FFMA.FTZ R37, R12.reuse, R9, -R37 ;  /* 0x000000090c257223 */ /* 0x040fe40000010825 */
[----:B------:R-:W-:Y:S02]  /*11c00*/  FFMA.FTZ R9, R12, R49, R8 ;  /* 0x000000310c097223 */ /* 0x000fe40000010008 */
[C---:B------:R-:W-:Y:S02]  /*11c10*/  FMUL.FTZ R8, R42.reuse, R50 ;  /* 0x000000322a087220 */ /* 0x040fe40000410000 */
[----:B------:R-:W-:Y:S02]  /*11c20*/  FMUL.FTZ R42, R42, R36 ;  /* 0x000000242a2a7220 */ /* 0x000fe40000410000 */
[----:B------:R-:W-:-:S02]  /*11c30*/  IMAD.U32 R12, R96, 0x10000, RZ ;  /* 0x00010000600c7824 */ /* 0x000fc400078e00ff */
[----:B------:R-:W-:Y:S02]  /*11c40*/  FFMA.FTZ R36, R13, R36, -R8 ;  /* 0x000000240d247223 */ /* 0x000fe40000010808 */
[C---:B------:R-:W-:Y:S01]  /*11c50*/  IMAD.U32 R49, R101.reuse, 0x10000, RZ ;  /* 0x0001000065317824 */ /* 0x040fe200078e00ff */
[----:B------:R-:W-:Y:S01]  /*11c60*/  LOP3.LUT R101, R101, 0xffff0000, RZ, 0xc0, !PT ;  /* 0xffff000065657812 */ /* 0x000fe200078ec0ff */
[----:B------:R-:W-:Y:S02]  /*11c70*/  FFMA.FTZ R50, R13, R50, R42 ;  /* 0x000000320d327223 */ /* 0x000fe4000001002a */
[C---:B------:R-:W-:Y:S01]  /*11c80*/  IMAD.U32 R38, R14.reuse, 0x10000, RZ ;  /* 0x000100000e267824 */ /* 0x040fe200078e00ff */
[----:B------:R-:W-:Y:S01]  /*11c90*/  LOP3.LUT R14, R14, 0xffff0000, RZ, 0xc0, !PT ;  /* 0xffff00000e0e7812 */ /* 0x000fe200078ec0ff */
[----:B------:R-:W-:Y:S02]  /*11ca0*/  FMUL.FTZ R8, R48, R85 ;  /* 0x0000005530087220 */ /* 0x000fe40000410000 */
[----:B------:R-:W-:-:S02]  /*11cb0*/  FMUL.FTZ R13, R47, R12 ;  /* 0x0000000c2f0d7220 */ /* 0x000fc40000410000 */
[-C--:B------:R-:W-:Y:S02]  /*11cc0*/  FMUL.FTZ R48, R48, R98.reuse ;  /* 0x0000006230307220 */ /* 0x080fe40000410000 */
[-C--:B------:R-:W-:Y:S02]  /*11cd0*/  FMUL.FTZ R47, R47, R49.reuse ;  /* 0x000000312f2f7220 */ /* 0x080fe40000410000 */
[----:B------:R-:W-:Y:S01]  /*11ce0*/  FFMA.FTZ R98, R39, R98, -R8 ;  /* 0x0000006227627223 */ /* 0x000fe20000010808 */
[----:B------:R-:W-:Y:S01]  /*11cf0*/  LOP3.LUT R8, R87, 0xffff0000, RZ, 0xc0, !PT ;  /* 0xffff000057087812 */ /* 0x000fe200078ec0ff */
[----:B------:R-:W-:Y:S01]  /*11d00*/  FFMA.FTZ R49, R38, R49, -R13 ;  /* 0x0000003126317223 */ /* 0x000fe2000001080d */
[----:B------:R-:W-:Y:S01]  /*11d10*/  LOP3.LUT R13, R96, 0xffff0000, RZ, 0xc0, !PT ;  /* 0xffff0000600d7812 */ /* 0x000fe200078ec0ff */
[----:B------:R-:W-:Y:S02]  /*11d20*/  FFMA.FTZ R48, R39, R85, R48 ;  /* 0x0000005527307223 */ /* 0x000fe40000010030 */
[----:B------:R-:W-:-:S02]  /*11d30*/  FFMA.FTZ R47, R38, R12, R47 ;  /* 0x0000000c262f7223 */ /* 0x000fc4000001002f */
[----:B------:R-:W-:Y:S01]  /*11d40*/  FMUL.FTZ R38, R46, R13 ;  /* 0x0000000d2e267220 */ /* 0x000fe20000410000 */
[----:B------:R-:W-:Y:S01]  /*11d50*/  F2FP.BF16.PACK_AB R9, R48, R9 ;  /* 0x000000093009723e */ /* 0x000fe200000010ff */
[C---:B------:R-:W-:Y:S02]  /*11d60*/  FMUL.FTZ R39, R11.reuse, R8 ;  /* 0x000000080b277220 */ /* 0x040fe40000410000 */
[-C--:B------:R-:W-:Y:S02]  /*11d70*/  FMUL.FTZ R42, R46, R101.reuse ;  /* 0x000000652e2a7220 */ /* 0x080fe40000410000 */
[-C--:B------:R-:W-:Y:S02]  /*11d80*/  FMUL.FTZ R12, R11, R100.reuse ;  /* 0x000000640b0c7220 */ /* 0x080fe40000410000 */
[----:B------:R-:W-:Y:S02]  /*11d90*/  FFMA.FTZ R38, R14, R101, -R38 ;  /* 0x000000650e267223 */ /* 0x000fe40000010826 */
[----:B------:R-:W-:-:S02]  /*11da0*/  FFMA.FTZ R11, R41, R100, -R39 ;  /* 0x00000064290b7223 */ /* 0x000fc40000010827 */
[----:B------:R-:W-:Y:S01]  /*11db0*/  FFMA.FTZ R42, R14, R13, R42 ;  /* 0x0000000d0e2a7223 */ /* 0x000fe2000001002a */
[----:B------:R-:W-:Y:S01]  /*11dc0*/  F2FP.BF16.PACK_AB R13, R98, R37 ;  /* 0x00000025620d723e */ /* 0x000fe200000010ff */
[----:B------:R-:W-:Y:S01]  /*11dd0*/  FFMA.FTZ R41, R41, R8, R12 ;  /* 0x0000000829297223 */ /* 0x000fe2000001000c */
[----:B------:R-:W-:Y:S02]  /*11de0*/  F2FP.BF16.PACK_AB R8, R15, R40 ;  /* 0x000000280f08723e */ /* 0x000fe400000010ff */
[----:B------:R-:W-:Y:S02]  /*11df0*/  F2FP.BF16.PACK_AB R12, R43, R10 ;  /* 0x0000000a2b0c723e */ /* 0x000fe400000010ff */
[----:B------:R-:W-:Y:S02]  /*11e00*/  F2FP.BF16.PACK_AB R14, R38, R49 ;  /* 0x00000031260e723e */ /* 0x000fe400000010ff */
[----:B------:R-:W-:Y:S02]  /*11e10*/  F2FP.BF16.PACK_AB R15, R11, R36 ;  /* 0x000000240b0f723e */ /* 0x000fe400000010ff */
[----:B------:R-:W-:-:S02]  /*11e20*/  F2FP.BF16.PACK_AB R10, R42, R47 ;  /* 0x0000002f2a0a723e */ /* 0x000fc400000010ff */
[----:B------:R-:W-:Y:S01]  /*11e30*/  F2FP.BF16.PACK_AB R11, R41, R50 ;  /* 0x00000032290b723e */ /* 0x000fe200000010ff */
[----:B------:R1:W-:Y:S04]  /*11e40*/  STS.128 [R45+0x10080], R12 ;  /* 0x0100800c2d007388 */ /* 0x0003e80000000c00 */
[----:B------:R1:W-:Y:S02]  /*11e50*/  STS.128 [R44+0x10080], R8 ;  /* 0x010080082c007388 */ /* 0x0003e40000000c00 */
.L_x_1496:
[----:B------:R-:W-:Y:S05]  /*11e60*/  BSYNC B1 ;  /* 0x0000000000017941 */ /* 0x000fea0003800000 */
.L_x_1495:
        /* <DEDUP_REMOVED lines=119> */
.L_x_1500:
[----:B------:R-:W-:Y:S05]  /*125e0*/  BSYNC B0 ;  /* 0x0000000000007941 */ /* 0x000fea0003800000 */
.L_x_1499:
        /* <DEDUP_REMOVED lines=30> */
[--C-:B------:R-:W-:Y:S01]  /*127d0*/  SHF.R.U64 R20, R20, 0x10, R21.reuse ;  /* 0x0000001014147819 */ /* 0x100fe20000001215 */
[----:B------:R-:W-:Y:S01]  /*127e0*/  IMAD.SHL.U32 R16, R16, 0x2, RZ ;  /* 0x0000000210107824 */ /* 0x000fe200078e00ff */
[----:B------:R-:W-:Y:S02]  /*127f0*/  SHF.R.U32.HI R21, RZ, 0x10, R21 ;  /* 0x00000010ff157819 */ /* 0x000fe40000011615 */
[----:B------:R-:W1:Y:S01]  /*12800*/  LDS.128 R12, [R17+0x10080] ;  /* 0x01008000110c7984 */ /* 0x000e620000000c00 */
[--C-:B------:R-:W-:Y:S02]  /*12810*/  SHF.R.U64 R22, R22, 0x10, R23.reuse ;  /* 0x0000001016167819 */ /* 0x100fe40000001217 */
[----:B------:R-:W-:Y:S01]  /*12820*/  SHF.R.U32.HI R23, RZ, 0x10, R23 ;  /* 0x00000010ff177819 */ /* 0x000fe20000011617 */
[----:B------:R-:W2:Y:S01]  /*12830*/  LDS.128 R8, [R16+0x10080] ;  /* 0x0100800010087984 */ /* 0x000ea20000000c00 */
[----:B------:R-:W-:-:S02]  /*12840*/  PRMT R65, R65, 0x5410, R18 ;  /* 0x0000541041417816 */ /* 0x000fc40000000012 */
[----:B------:R-:W-:Y:S02]  /*12850*/  PRMT R61, R61, 0x5410, R20 ;  /* 0x000054103d3d7816 */ /* 0x000fe40000000014 */
[----:B------:R-:W-:Y:S01]  /*12860*/  PRMT R60, R60, 0x5410, R21 ;  /* 0x000054103c3c7816 */ /* 0x000fe20000000015 */
[----:B------:R-:W-:Y:S01]  /*12870*/  IMAD.U32 R25, R65, 0x10000, RZ ;  /* 0x0001000041197824 */ /* 0x000fe200078e00ff */
[----:B------:R-:W-:Y:S02]  /*12880*/  PRMT R62, R62, 0x5410, R23 ;  /* 0x000054103e3e7816 */ /* 0x000fe40000000017 */
[----:B------:R-:W-:Y:S02]  /*12890*/  PRMT R63, R63, 0x5410, R22 ;  /* 0x000054103f3f7816 */ /* 0x000fe40000000016 */
[----:B------:R-:W-:Y:S02]  /*128a0*/  SHF.R.U32.HI R29, RZ, 0x10, R29 ;  /* 0x00000010ff1d7819 */ /* 0x000fe4000001161d */
[----:B------:R-:W-:-:S02]  /*128b0*/  SHF.R.U64 R24, R30, 0x10, R31 ;  /* 0x000000101e187819 */ /* 0x000fc4000000121f */
[----:B------:R-:W-:Y:S01]  /*128c0*/  PRMT R64, R64, 0x5410, R29 ;  /* 0x0000541040407816 */ /* 0x000fe2000000001d */
[----:B------:R-:W-:Y:S01]  /*128d0*/  IMAD.U32 R29, R60, 0x10000, RZ ;  /* 0x000100003c1d7824 */ /* 0x000fe200078e00ff */
[----:B------:R-:W-:Y:S02]  /*128e0*/  LOP3.LUT R30, R65, 0xffff0000, RZ, 0xc0, !PT ;  /* 0xffff0000411e7812 */ /* 0x000fe400078ec0ff */
[----:B------:R-:W-:Y:S02]  /*128f0*/  SHF.R.U32.HI R31, RZ, 0x10, R31 ;  /* 0x00000010ff1f7819 */ /* 0x000fe4000001161f */
        /* <DEDUP_REMOVED lines=73> */
.L_x_1472:
[----:B------:R-:W-:Y:S05]  /*12d90*/  BSYNC B2 ;  /* 0x0000000000027941 */ /* 0x000fea0003800000 */
.L_x_1438:
[----:B------:R-:W-:Y:S01]  /*12da0*/  ULDC.64 UR4, c[0x0][0x208] ;  /* 0x0000820000047ab9 */ /* 0x000fe20000000a00 */
[----:B-1----:R-:W-:Y:S01]  /*12db0*/  IMAD.SHL.U32 R10, R33, 0x40, RZ ;  /* 0x00000040210a7824 */ /* 0x002fe200078e00ff */
[----:B------:R-:W-:Y:S01]  /*12dc0*/  UIMAD UR10, UR10, UR4, URZ ;  /* 0x000000040a0a72a4 */ /* 0x000fe2000f8e023f */
[----:B------:R-:W-:Y:S01]  /*12dd0*/  IMAD.SHL.U32 R9, R196, 0x8, RZ ;  /* 0x00000008c4097824 */ /* 0x000fe200078e00ff */
[----:B------:R-:W-:Y:S01]  /*12de0*/  UIMAD.WIDE.U32 UR28, UR15, UR4, URZ ;  /* 0x000000040f1c72a5 */ /* 0x000fe2000f8e003f */
[----:B------:R-:W-:Y:S01]  /*12df0*/  IMAD.MOV.U32 R230, RZ, RZ, R224 ;  /* 0x000000ffffe67224 */ /* 0x000fe200078e00e0 */
[----:B------:R-:W-:Y:S01]  /*12e00*/  UIMAD UR5, UR15, UR5, UR10 ;  /* 0x000000050f0572a4 */ /* 0x000fe2000f8e020a */
[----:B------:R-:W-:Y:S01]  /*12e10*/  LOP3.LUT R10, R10, 0x1c0, RZ, 0xc0, !PT ;  /* 0x000001c00a0a7812 */ /* 0x000fe200078ec0ff */
[----:B------:R-:W-:-:S04]  /*12e20*/  DEPBAR.LE SB0, 0x0 ;  /* 0x000080000000791a */ /* 0x000fc80000000000 */
[----:B------:R-:W-:Y:S01]  /*12e30*/  UIADD3 UR4, UR29, UR5, URZ ;  /* 0x000000051d047290 */ /* 0x000fe2000fffe03f */
[----:B--2---:R-:W-:Y:S01]  /*12e40*/  IMAD.U32 R12, RZ, RZ, UR28 ;  /* 0x0000001cff0c7e24 */ /* 0x004fe2000f8e00ff */
[----:B------:R-:W-:Y:S01]  /*12e50*/  LOP3.LUT R9, R10, 0x8, R9, 0xf8, !PT ;  /* 0x000000080a097812 */ /* 0x000fe200078ef809 */
[----:B------:R-:W-:Y:S01]  /*12e60*/  IMAD.U32 R13, RZ, RZ, UR29 ;  /* 0x0000001dff0d7e24 */ /* 0x000fe2000f8e00ff */
[----:B------:R-:W-:Y:S01]  /*12e70*/  ISETP.GT.AND P3, PT, R97, 0x7f, PT ;  /* 0x0000007f6100780c */ /* 0x000fe20003f64270 */
[----:B------:R-:W-:Y:S01]  /*12e80*/  UIMAD UR4, UR4, 0x30, URZ ;  /* 0x00000030040478a4 */ /* 0x000fe2000f8e023f */
[----:B------:R-:W-:Y:S01]  /*12e90*/  SHF.R.U32.HI R10, RZ, 0x3, R10 ;  /* 0x00000003ff0a7819 */ /* 0x000fe2000001160a */
[----:B------:R-:W-:Y:S01]  /*12ea0*/  IMAD.WIDE.U32 R12, R12, 0x30, R230 ;  /* 0x000000300c0c7825 */ /* 0x000fe200078e00e6 */
[----:B------:R-:W-:Y:S01]  /*12eb0*/  SEL R11, RZ, 0x2, P6 ;  /* 0x00000002ff0b7807 */ /* 0x000fe20003000000 */
[----:B------:R-:W-:Y:S01]  /*12ec0*/  UISETP.GE.AND UP0, UPT, UR13, 0x2, UPT ;  /* 0x000000020d00788c */ /* 0x000fe2000bf06270 */
[----:B------:R-:W-:Y:S01]  /*12ed0*/  LOP3.LUT R10, R9, R10, RZ, 0x3c, !PT ;  /* 0x0000000a090a7212 */ /* 0x000fe200078e3cff */
[----:B------:R-:W-:Y:S01]  /*12ee0*/  IMAD.U32 R19, RZ, RZ, UR12 ;  /* 0x0000000cff137e24 */ /* 0x000fe2000f8e00ff */
[----:B------:R-:W-:Y:S01]  /*12ef0*/  SEL R9, RZ, 0x4, P5 ;  /* 0x00000004ff097807 */ /* 0x000fe20002800000 */
[----:B------:R-:W-:Y:S01]  /*12f00*/  IMAD.SHL.U32 R226, R32, 0x2, RZ ;  /* 0x0000000220e27824 */ /* 0x000fe200078e00ff */
[----:B------:R-:W-:Y:S01]  /*12f10*/  IADD3 R8, R13, UR4, RZ ;  /* 0x000000040d087c10 */ /* 0x000fe2000fffe0ff */
[----:B------:R-:W-:Y:S01]  /*12f20*/  IMAD R221, R35, 0x200, R10 ;  /* 0x0000020023dd7824 */ /* 0x000fe200078e020a */
[----:B------:R-:W-:Y:S01]  /*12f30*/  IADD3 R0, R9, R11, R0 ;  /* 0x0000000b09007210 */ /* 0x000fe20007ffe000 */
[----:B------:R-:W-:Y:S01]  /*12f40*/  @!P3 IMAD.MOV.U32 R11, RZ, RZ, c[0x0][0x208] ;  /* 0x00008200ff0bb624 */ /* 0x000fe200078e00ff */
[----:B------:R-:W-:Y:S01]  /*12f50*/  SEL R13, RZ, 0x8, P4 ;  /* 0x00000008ff0d7807 */ /* 0x000fe20002000000 */
[----:B------:R-:W-:Y:S01]  /*12f60*/  @!P3 IMAD.MOV.U32 R9, RZ, RZ, c[0x0][0x20c] ;  /* 0x00008300ff09b624 */ /* 0x000fe200078e00ff */
[----:B------:R-:W-:Y:S01]  /*12f70*/  BAR.SYNC.DEFER_BLOCKING 0x0 ;  /* 0x0000000000007b1d */ /* 0x000fe20000010000 */
[C---:B------:R-:W-:Y:S01]  /*12f80*/  LEA R26, P0, R12.reuse, c[0x0][0x1f8], 0x1 ;  /* 0x00007e000c1a7a11 */ /* 0x040fe200078008ff */
[----:B------:R-:W-:Y:S01]  /*12f90*/  IMAD.SHL.U32 R221, R221, 0x2, RZ ;  /* 0x00000002dddd7824 */ /* 0x000fe200078e00ff */
[----:B------:R-:W-:Y:S01]  /*12fa0*/  LOP3.LUT P1, RZ, R33, 0x2, RZ, 0xc0, !PT ;  /* 0x0000000221ff7812 */ /* 0x000fe2000782c0ff */
[----:B---3--:R-:W-:Y:S01]  /*12fb0*/  IMAD.IADD R18, R13, 0x1, R0 ;  /* 0x000000010d127824 */ /* 0x008fe200078e0200 */
[----:B------:R-:W-:Y:S01]  /*12fc0*/  LEA.HI.X R27, R12, c[0x0][0x1fc], R8, 0x1, P0 ;  /* 0x00007f000c1b7a11 */ /* 0x000fe200000f0c08 */
[----:B------:R-:W-:Y:S01]  /*12fd0*/  IMAD R0, R7, 0x400, R2 ;  /* 0x0000040007007824 */ /* 0x000fe200078e0202 */
[----:B------:R-:W-:-:S02]  /*12fe0*/  P2R R16, PR, RZ, 0x40 ;  /* 0x00000040ff107803 */ /* 0x000fc40000000000 */
[----:B------:R-:W-:Y:S01]  /*12ff0*/  @!P3 LEA R24, P0, R11, R26, 0x6 ;  /* 0x0000001a0b18b211 */ /* 0x000fe200078030ff */
[----:B------:R-:W-:Y:S01]  /*13000*/  IMAD.SHL.U32 R12, R0, 0x2, RZ ;  /* 0x00000002000c7824 */ /* 0x000fe200078e00ff */
[----:B------:R-:W-:Y:S02]  /*13010*/  IADD3 R19, R19, UR14, -R196 ;  /* 0x0000000e13137c10 */ /* 0x000fe4000fffe8c4 */
[----:B------:R-:W-:Y:S02]  /*13020*/  LOP3.LUT P6, RZ, R18, 0x1, RZ, 0xc0, !PT ;  /* 0x0000000112ff7812 */ /* 0x000fe400078cc0ff */
[----:B------:R-:W-:Y:S02]  /*13030*/  @!P3 LEA.HI.X R25, R11, R27, R9, 0x6, P0 ;  /* 0x0000001b0b19b211 */ /* 0x000fe400000f3409 */
[----:B------:R-:W-:Y:S02]  /*13040*/  ISETP.LT.OR P0, PT, R19, 0x1, !P6 ;  /* 0x000000011300780c */ /* 0x000fe40007701670 */
[----:B------:R-:W-:Y:S01]  /*13050*/  LEA R222, R0, 0x10080, 0x1 ;  /* 0x0001008000de7811 */ /* 0x000fe200078e08ff */
[----:B------:R-:W-:Y:S01]  /*13060*/  IMAD.MOV.U32 R0, RZ, RZ, 0x40 ;  /* 0x00000040ff007424 */ /* 0x000fe200078e00ff */
[----:B------:R-:W-:-:S02]  /*13070*/  IADD3 R8, R221, 0xa080, RZ ;  /* 0x0000a080dd087810 */ /* 0x000fc40007ffe0ff */
[----:B------:R-:W-:Y:S01]  /*13080*/  IADD3 R219, R221, 0xa0a0, RZ ;  /* 0x0000a0a0dddb7810 */ /* 0x000fe20007ffe0ff */
[--C-:B------:R-:W-:Y:S01]  /*13090*/  IMAD R220, R5, 0x2, R222.reuse ;  /* 0x0000000205dc7824 */ /* 0x100fe200078e02de */
[----:B------:R-:W-:Y:S01]  /*130a0*/  @P1 IADD3 R219, R8, -0x20, RZ ;  /* 0xffffffe008db1810 */ /* 0x000fe20007ffe0ff */
[----:B------:R-:W-:Y:S01]  /*130b0*/  LDSM.16.M88.4 R12, [R12+0x10080] ;  /* 0x010080000c0c783b */ /* 0x000fe20000000200 */
[C---:B------:R-:W-:Y:S01]  /*130c0*/  LOP3.LUT P2, RZ, R18.reuse, 0x2, RZ, 0xc0, !PT ;  /* 0x0000000212ff7812 */ /* 0x040fe2000784c0ff */
[C---:B------:R-:W-:Y:S01]  /*130d0*/  IMAD R218, R3.reuse, 0x2, R222 ;  /* 0x0000000203da7824 */ /* 0x040fe200078e02de */
[----:B------:R-:W-:Y:S01]  /*130e0*/  LOP3.LUT P1, RZ, R18, 0x4, RZ, 0xc0, !PT ;  /* 0x0000000412ff7812 */ /* 0x000fe2000782c0ff */
[----:B------:R-:W-:Y:S01]  /*130f0*/  LDSM.16.M88.4 R8, [R220] ;  /* 0x00000000dc08783b */ /* 0x000fe20000000200 */
[----:B------:R-:W-:Y:S01]  /*13100*/  P2R R17, PR, RZ, 0x20 ;  /* 0x00000020ff117803 */ /* 0x000fe20000000000 */
[----:B------:R-:W-:Y:S01]  /*13110*/  IMAD R217, R3, 0x2, R220 ;  /* 0x0000000203d97824 */ /* 0x000fe200078e02dc */
[----:B------:R-:W-:Y:S01]  /*13120*/  @!P3 ISETP.LT.OR P6, PT, R19, 0x21, !P6 ;  /* 0x000000211300b80c */ /* 0x000fe200077c1670 */
[----:B------:R-:W-:Y:S01]  /*13130*/  LDSM.16.M88.4 R44, [R221+0xa080] ;  /* 0x00a08000dd2c783b */ /* 0x000fe20000000200 */
[----:B------:R-:W-:-:S02]  /*13140*/  IADD3 R211, R219, 0x800, RZ ;  /* 0x00000800dbd37810 */ /* 0x000fc40007ffe0ff */
[C---:B------:R-:W-:Y:S01]  /*13150*/  IADD3 R210, R219.reuse, 0x1000, RZ ;  /* 0x00001000dbd27810 */ /* 0x040fe20007ffe0ff */
[----:B------:R-:W1:Y:S01]  /*13160*/  LDSM.16.M88.4 R36, [R221+0xa880] ;  /* 0x00a88000dd24783b */ /* 0x000e620000000200 */
[C---:B------:R-:W-:Y:S02]  /*13170*/  IADD3 R208, R219.reuse, 0x1800, RZ ;  /* 0x00001800dbd07810 */ /* 0x040fe40007ffe0ff */
[C---:B------:R-:W-:Y:S01]  /*13180*/  IADD3 R207, R219.reuse, 0x2000, RZ ;  /* 0x00002000dbcf7810 */ /* 0x040fe20007ffe0ff */
[----:B------:R-:W2:Y:S01]  /*13190*/  LDSM.16.M88.4 R20, [R221+0xb080] ;  /* 0x00b08000dd14783b */ /* 0x000ea20000000200 */
[C---:B------:R-:W-:Y:S02]  /*131a0*/  IADD3 R206, R219.reuse, 0x2800, RZ ;  /* 0x00002800dbce7810 */ /* 0x040fe40007ffe0ff */
[C---:B------:R-:W-:Y:S01]  /*131b0*/  IADD3 R205, R219.reuse, 0x3000, RZ ;  /* 0x00003000dbcd7810 */ /* 0x040fe20007ffe0ff */
[----:B------:R-:W-:Y:S01]  /*131c0*/  LDSM.16.M88.4 R64, [R219] ;  /* 0x00000000db40783b */ /* 0x000fe20000000200 */
[----:B------:R-:W-:-:S02]  /*131d0*/  IADD3 R204, R219, 0x3800, RZ ;  /* 0x00003800dbcc7810 */ /* 0x000fc40007ffe0ff */
[C---:B------:R-:W-:Y:S01]  /*131e0*/  IADD3 R203, R219.reuse, 0x4000, RZ ;  /* 0x00004000dbcb7810 */ /* 0x040fe20007ffe0ff */
[----:B------:R-:W3:Y:S01]  /*131f0*/  LDSM.16.M88.4 R48, [R219+0x800] ;  /* 0x00080000db30783b */ /* 0x000ee20000000200 */
[C---:B------:R-:W-:Y:S02]  /*13200*/  IADD3 R202, R219.reuse, 0x4800, RZ ;  /* 0x00004800dbca7810 */ /* 0x040fe40007ffe0ff */
[C---:B------:R-:W-:Y:S01]  /*13210*/  IADD3 R201, R219.reuse, 0x5000, RZ ;  /* 0x00005000dbc97810 */ /* 0x040fe20007ffe0ff */
[----:B------:R-:W4:Y:S01]  /*13220*/  LDSM.16.M88.4 R28, [R219+0x1000] ;  /* 0x00100000db1c783b */ /* 0x000f220000000200 */
[----:B------:R-:W-:-:S03]  /*13230*/  IADD3 R200, R219, 0x5800, RZ ;  /* 0x00005800dbc87810 */ /* 0x000fc60007ffe0ff */
[----:B------:R-:W-:Y:S01]  /*13240*/  @!PT LDS RZ, [RZ] ;  /* 0x00000000fffff984 */ /* 0x000fe20000000800 */
[----:B------:R-:W-:Y:S01]  /*13250*/  @!PT LDS RZ, [RZ] ;  /* 0x00000000fffff984 */ /* 0x000fe20000000800 */
[----:B------:R-:W-:Y:S01]  /*13260*/  @!PT LDS RZ, [RZ] ;  /* 0x00000000fffff984 */ /* 0x000fe20000000800 */
[----:B------:R5:W-:Y:S01]  /*13270*/  LDGSTS.E.BYPASS.LTC128B.128 [R226+0x4080], [R26.64], !P0 ;  /* 0x040800001ae27fae */ /* 0x000be2000c101d5a */
[----:B------:R-:W-:-:S04]  /*13280*/  LOP3.LUT P0, RZ, R33, 0x4, RZ, 0xc0, !PT ;  /* 0x0000000421ff7812 */ /* 0x000fc8000780c0ff */
[----:B------:R-:W-:Y:S02]  /*13290*/  SEL R0, R0, 0xffffffc0, !P0 ;  /* 0xffffffc000007807 */ /* 0x000fe40004000000 */
[C---:B------:R-:W-:Y:S02]  /*132a0*/  ISETP.LT.OR P0, PT, R19.reuse, 0x1, !P2 ;  /* 0x000000011300780c */ /* 0x040fe40005701670 */
[----:B------:R-:W-:Y:S01]  /*132b0*/  @!P3 ISETP.LT.OR P2, PT, R19, 0x21, !P2 ;  /* 0x000000211300b80c */ /* 0x000fe20005741670 */
[--C-:B------:R-:W-:Y:S02]  /*132c0*/  IMAD.IADD R215, R221, 0x1, R0.reuse ;  /* 0x00000001ddd77824 */ /* 0x100fe400078e0200 */
[----:B------:R-:W-:-:S08]  /*132d0*/  IMAD.IADD R209, R219, 0x1, R0 ;  /* 0x00000001dbd17824 */ /* 0x000fd000078e0200 */
[----:B------:R5:W-:Y:S01]  /*132e0*/  LDGSTS.E.BYPASS.LTC128B.128 [R226+0x5880], [R26.64+0x80], !P0 ;  /* 0x058800801ae27fae */ /* 0x000be2000c101d5a */
[C---:B------:R-:W-:Y:S01]  /*132f0*/  ISETP.LT.OR P0, PT, R19.reuse, 0x1, !P1 ;  /* 0x000000011300780c */ /* 0x040fe20004f01670 */
[----:B-1----:R-:W-:Y:S01]  /*13300*/  HMMA.16816.F32.BF16 R40, R12, R36, RZ ;  /* 0x000000240c28723c */ /* 0x002fe200000418ff */
[----:B------:R-:W-:-:S07]  /*13310*/  @!P3 ISETP.LT.OR P1, PT, R19, 0x21, !P1 ;  /* 0x000000211300b80c */ /* 0x000fce0004f21670 */
[----:B------:R-:W-:Y:S04]  /*13320*/  HMMA.16816.F32.BF16 R36, R12, R38, RZ ;  /* 0x000000260c24723c */ /* 0x000fe800000418ff */
[----:B------:R5:W-:Y:S01]  /*13330*/  LDGSTS.E.BYPASS.LTC128B.128 [R226+0x7080], [R26.64+0x100], !P0 ;  /* 0x070801001ae27fae */ /* 0x000be2000c101d5a */
[----:B------:R-:W-:-:S03]  /*13340*/  LOP3.LUT P0, RZ, R18, 0x8, RZ, 0xc0, !PT ;  /* 0x0000000812ff7812 */ /* 0x000fc6000780c0ff */
[----:B--2---:R-:W-:Y:S01]  /*13350*/  HMMA.16816.F32.BF16 R32, R12, R20, RZ ;  /* 0x000000140c20723c */ /* 0x004fe200000418ff */
[C---:B------:R-:W-:Y:S02]  /*13360*/  ISETP.LT.OR P5, PT, R19.reuse, 0x1, !P0 ;  /* 0x000000011300780c */ /* 0x040fe400047a1670 */
[----:B------:R-:W-:-:S05]  /*13370*/  @!P3 ISETP.LT.OR P0, PT, R19, 0x21, !P0 ;  /* 0x000000211300b80c */ /* 0x000fca0004701670 */
[C---:B---3--:R-:W-:Y:S06]  /*13380*/  HMMA.16816.F32.BF16 R40, R8.reuse, R48, R40 ;  /* 0x000000300828723c */ /* 0x048fec0000041828 */
[----:B------:R5:W-:Y:S01]  /*13390*/  LDGSTS.E.BYPASS.LTC128B.128 [R226+0x8880], [R26.64+0x180], !P5 ;  /* 0x088801801ae27fae */ /* 0x000be2000e901d5a */
[----:B------:R-:W-:Y:S01]  /*133a0*/  ISETP.NE.AND P5, PT, R17, RZ, PT ;  /* 0x000000ff1100720c */ /* 0x000fe20003fa5270 */
[----:B------:R-:W-:Y:S02]  /*133b0*/  HMMA.16816.F32.BF16 R36, R8, R50, R36 ;  /* 0x000000320824723c */ /* 0x000fe40000041824 */
[----:B------:R5:W-:Y:S01]  /*133c0*/  @!P3 LDGSTS.E.BYPASS.LTC128B.128 [R226+0x5080], [R24.64], !P6 ;  /* 0x0508000018e2bfae */ /* 0x000be2000f101d5a */
[----:B------:R-:W-:-:S03]  /*133d0*/  ISETP.NE.AND P6, PT, R16, RZ, PT ;  /* 0x000000ff1000720c */ /* 0x000fc60003fc5270 */
[----:B------:R5:W-:Y:S02]  /*133e0*/  @!P3 LDGSTS.E.BYPASS.LTC128B.128 [R226+0x6880], [R24.64+0x80], !P2 ;  /* 0x0688008018e2bfae */ /* 0x000be4000d101d5a */
[C---:B------:R-:W-:Y:S02]  /*133f0*/  HMMA.16816.F32.BF16 R16, R12.reuse, R44, RZ ;  /* 0x0000002c0c10723c */ /* 0x040fe400000418ff */
[----:B------:R5:W-:Y:S04]  /*13400*/  @!P3 LDGSTS.E.BYPASS.LTC128B.128 [R226+0x8080], [R24.64+0x100], !P1 ;  /* 0x0808010018e2bfae */ /* 0x000be8000c901d5a */
[----:B------:R5:W-:Y:S01]  /*13410*/  @!P3 LDGSTS.E.BYPASS.LTC128B.128 [R226+0x9880], [R24.64+0x180], !P0 ;  /* 0x0988018018e2bfae */ /* 0x000be2000c101d5a */
[----:B------:R-:W-:Y:S01]  /*13420*/  PLOP3.LUT P0, PT, PT, PT, UP0, 0x80, 0x0 ;  /* 0x000000000000781c */ /* 0x000fe20003f0f008 */
[C---:B------:R-:W-:Y:S02]  /*13430*/  HMMA.16816.F32.BF16 R44, R12.reuse, R46, RZ ;  /* 0x0000002e0c2c723c */ /* 0x040fe400000418ff */
[----:B------:R-:W-:Y:S04]  /*13440*/  LDSM.16.M88.4 R60, [R218] ;  /* 0x00000000da3c783b */ /* 0x000fe80000000200 */
[----:B------:R-:W1:Y:S02]  /*13450*/  LDSM.16.M88.4 R68, [R215+0xa080] ;  /* 0x00a08000d744783b */ /* 0x000e640000000200 */
[----:B------:R-:W-:Y:S02]  /*13460*/  HMMA.16816.F32.BF16 R12, R12, R22, RZ ;  /* 0x000000160c0c723c */ /* 0x000fe400000418ff */
[----:B------:R-:W2:Y:S04]  /*13470*/  LDSM.16.M88.4 R52, [R215+0xa880] ;  /* 0x00a88000d734783b */ /* 0x000ea80000000200 */
[----:B------:R-:W-:Y:S02]  /*13480*/  LDSM.16.M88.4 R20, [R217] ;  /* 0x00000000d914783b */ /* 0x000fe40000000200 */
[C---:B------:R-:W-:Y:S02]  /*13490*/  HMMA.16816.F32.BF16 R16, R8.reuse, R64, R16 ;  /* 0x000000400810723c */ /* 0x040fe40000041810 */
[----:B------:R-:W-:Y:S04]  /*134a0*/  LDSM.16.M88.4 R56, [R209] ;  /* 0x00000000d138783b */ /* 0x000fe80000000200 */
[----:B------:R-:W-:Y:S02]  /*134b0*/  LDSM.16.M88.4 R48, [R209+0x800] ;  /* 0x00080000d130783b */ /* 0x000fe40000000200 */
[C---:B------:R-:W-:Y:S02]  /*134c0*/  HMMA.16816.F32.BF16 R44, R8.reuse, R66, R44 ;  /* 0x00000042082c723c */ /* 0x040fe4000004182c */
[----:B-----5:R-:W3:Y:S04]  /*134d0*/  LDSM.16.M88.4 R24, [R215+0xb080] ;  /* 0x00b08000d718783b */ /* 0x020ee80000000200 */
[----:B------:R-:W-:Y:S02]  /*134e0*/  LDSM.16.M88.4 R64, [R221+0xb880] ;  /* 0x00b88000dd40783b */ /* 0x000fe40000000200 */
[C---:B----4-:R-:W-:Y:S02]  /*134f0*/  HMMA.16816.F32.BF16 R32, R8.reuse, R28, R32 ;  /* 0x0000001c0820723c */ /* 0x050fe40000041820 */
[----:B------:R-:W-:Y:S04]  /*13500*/  LDSM.16.M88.4 R72, [R219+0x4800] ;  /* 0x00480000db48783b */ /* 0x000fe80000000200 */
[----:B------:R-:W0:Y:S02]  /*13510*/  LDGDEPBAR ;  /* 0x00000000000079af */ /* 0x000e240000000000 */
[----:B------:R-:W-:Y:S02]  /*13520*/  HMMA.16816.F32.BF16 R12, R8, R30, R12 ;  /* 0x0000001e080c723c */ /* 0x000fe4000004180c */
[----:B------:R-:W4:Y:S04]  /*13530*/  LDSM.16.M88.4 R28, [R209+0x1000] ;  /* 0x00100000d11c783b */ /* 0x000f280000000200 */
[----:B------:R-:W5:Y:S02]  /*13540*/  LDSM.16.M88.4 R8, [R222+0x4000] ;  /* 0x00400000de08783b */ /* 0x000f640000000200 */
        /* <DEDUP_REMOVED lines=8> */
[----:B------:R-:W2:Y:S04]  /*135d0*/  LDSM.16.M88.4 R24, [R221+0xc880] ;  /* 0x00c88000dd18783b */ /* 0x000ea80000000200 */
[----:B------:R-:W3:Y:S03]  /*135e0*/  LDSM.16.M88.4 R12, [R220+0x4000] ;  /* 0x00400000dc0c783b */ /* 0x000ee60000000200 */
[C---:B------:R-:W-:Y:S08]  /*135f0*/  HMMA.16816.F32.BF16 R16, R20.reuse, R56, R16 ;  /* 0x000000381410723c */ /* 0x040ff00000041810 */
[C---:B------:R-:W-:Y:S01]  /*13600*/  HMMA.16816.F32.BF16 R44, R20.reuse, R58, R44 ;  /* 0x0000003a142c723c */ /* 0x040fe2000004182c */
[----:B------:R-:W-:Y:S07]  /*13610*/  LDSM.16.M88.4 R56, [R215+0xb880] ;  /* 0x00b88000d738783b */ /* 0x000fee0000000200 */
[C---:B------:R-:W-:Y:S08]  /*13620*/  HMMA.16816.F32.BF16 R40, R20.reuse, R48, R40 ;  /* 0x000000301428723c */ /* 0x040ff00000041828 */
[C---:B------:R-:W-:Y:S01]  /*13630*/  HMMA.16816.F32.BF16 R36, R20.reuse, R50, R36 ;  /* 0x000000321424723c */ /* 0x040fe20000041824 */
[----:B------:R-:W2:Y:S07]  /*13640*/  LDSM.16.M88.4 R48, [R219+0x2000] ;  /* 0x00200000db30783b */ /* 0x000eae0000000200 */
[C---:B----4-:R-:W-:Y:S08]  /*13650*/  HMMA.16816.F32.BF16 R32, R20.reuse, R28, R32 ;  /* 0x0000001c1420723c */ /* 0x050ff00000041820 */
[----:B------:R-:W-:Y:S01]  /*13660*/  HMMA.16816.F32.BF16 R60, R20, R30, R60 ;  /* 0x0000001e143c723c */ /* 0x000fe2000004183c */
[----:B------:R-:W4:Y:S04]  /*13670*/  LDSM.16.M88.4 R28, [R219+0x2800] ;  /* 0x00280000db1c783b */ /* 0x000f280000000200 */
[----:B------:R-:W3:Y:S03]  /*13680*/  LDSM.16.M88.4 R20, [R218+0x4000] ;  /* 0x00400000da14783b */ /* 0x000ee60000000200 */
        /* <DEDUP_REMOVED lines=8> */
[----:B------:R-:W2:Y:S04]  /*13710*/  LDSM.16.M88.4 R24, [R215+0xc880] ;  /* 0x00c88000d718783b */ /* 0x000ea80000000200 */
[----:B------:R-:W5:Y:S03]  /*13720*/  LDSM.16.M88.4 R8, [R217+0x4000] ;  /* 0x00400000d908783b */ /* 0x000f660000000200 */
[C---:B---3--:R-:W-:Y:S08]  /*13730*/  HMMA.16816.F32.BF16 R16, R12.reuse, R68, R16 ;  /* 0x000000440c10723c */ /* 0x048ff00000041810 */
[C---:B------:R-:W-:Y:S01]  /*13740*/  HMMA.16816.F32.BF16 R44, R12.reuse, R70, R44 ;  /* 0x000000460c2c723c */ /* 0x040fe2000004182c */
[----:B------:R-:W-:Y:S07]  /*13750*/  LDSM.16.M88.4 R68, [R221+0xd080] ;  /* 0x00d08000dd44783b */ /* 0x000fee0000000200 */
[C---:B------:R-:W-:Y:S08]  /*13760*/  HMMA.16816.F32.BF16 R40, R12.reuse, R48, R40 ;  /* 0x000000300c28723c */ /* 0x040ff00000041828 */
[C---:B------:R-:W-:Y:S01]  /*13770*/  HMMA.16816.F32.BF16 R36, R12.reuse, R50, R36 ;  /* 0x000000320c24723c */ /* 0x040fe20000041824 */
[----:B------:R-:W-:Y:S07]  /*13780*/  LDSM.16.M88.4 R48, [R222+0x8000] ;  /* 0x00800000de30783b */ /* 0x000fee0000000200 */
[C---:B----4-:R-:W-:Y:S08]  /*13790*/  HMMA.16816.F32.BF16 R32, R12.reuse, R28, R32 ;  /* 0x0000001c0c20723c */ /* 0x050ff00000041820 */
[----:B------:R-:W-:Y:S01]  /*137a0*/  HMMA.16816.F32.BF16 R60, R12, R30, R60 ;  /* 0x0000001e0c3c723c */ /* 0x000fe2000004183c */
[----:B------:R-:W3:Y:S04]  /*137b0*/  LDSM.16.M88.4 R28, [R209+0x2000] ;  /* 0x00200000d11c783b */ /* 0x000ee80000000200 */
[----:B------:R-:W4:Y:S03]  /*137c0*/  LDSM.16.M88.4 R12, [R209+0x2800] ;  /* 0x00280000d10c783b */ /* 0x000f260000000200 */
[C---:B------:R-:W-:Y:S08]  /*137d0*/  HMMA.16816.F32.BF16 R16, R20.reuse, R56, R16 ;  /* 0x000000381410723c */ /* 0x040ff00000041810 */
[C---:B------:R-:W-:Y:S01]  /*137e0*/  HMMA.16816.F32.BF16 R44, R20.reuse, R58, R44 ;  /* 0x0000003a142c723c */ /* 0x040fe2000004182c */
[----:B------:R-:W3:Y:S07]  /*137f0*/  LDSM.16.M88.4 R56, [R221+0xd880] ;  /* 0x00d88000dd38783b */ /* 0x000eee0000000200 */
[C---:B-1----:R-:W-:Y:S08]  /*13800*/  HMMA.16816.F32.BF16 R40, R20.reuse, R52, R40 ;  /* 0x000000341428723c */ /* 0x042ff00000041828 */
[C---:B------:R-:W-:Y:S01]  /*13810*/  HMMA.16816.F32.BF16 R36, R20.reuse, R54, R36 ;  /* 0x000000361424723c */ /* 0x040fe20000041824 */
[----:B------:R-:W1:Y:S07]  /*13820*/  LDSM.16.M88.4 R52, [R221+0xe080] ;  /* 0x00e08000dd34783b */ /* 0x000e6e0000000200 */
[C---:B--2---:R-:W-:Y:S08]  /*13830*/  HMMA.16816.F32.BF16 R32, R20.reuse, R24, R32 ;  /* 0x000000181420723c */ /* 0x044ff00000041820 */
[----:B------:R-:W-:Y:S01]  /*13840*/  HMMA.16816.F32.BF16 R60, R20, R26, R60 ;  /* 0x0000001a143c723c */ /* 0x000fe2000004183c */
[----:B------:R-:W-:Y:S04]  /*13850*/  LDSM.16.M88.4 R24, [R220+0x8000] ;  /* 0x00800000dc18783b */ /* 0x000fe80000000200 */
[----:B------:R-:W2:Y:S03]  /*13860*/  LDSM.16.M88.4 R20, [R219+0x3000] ;  /* 0x00300000db14783b */ /* 0x000ea60000000200 */
[C---:B-----5:R-:W-:Y:S08]  /*13870*/  HMMA.16816.F32.BF16 R16, R8.reuse, R64, R16 ;  /* 0x000000400810723c */ /* 0x060ff00000041810 */
[C---:B------:R-:W-:Y:S01]  /*13880*/  HMMA.16816.F32.BF16 R44, R8.reuse, R66, R44 ;  /* 0x00000042082c723c */ /* 0x040fe2000004182c */
[----:B------:R-:W5:Y:S07]  /*13890*/  LDSM.16.M88.4 R64, [R219+0x3800] ;  /* 0x00380000db40783b */ /* 0x000f6e0000000200 */
[C---:B---3--:R-:W-:Y:S08]  /*138a0*/  HMMA.16816.F32.BF16 R40, R8.reuse, R28, R40 ;  /* 0x0000001c0828723c */ /* 0x048ff00000041828 */
[C---:B------:R-:W-:Y:S01]  /*138b0*/  HMMA.16816.F32.BF16 R36, R8.reuse, R30, R36 ;  /* 0x0000001e0824723c */ /* 0x040fe20000041824 */
[----:B------:R-:W3:Y:S07]  /*138c0*/  LDSM.16.M88.4 R28, [R219+0x4000] ;  /* 0x00400000db1c783b */ /* 0x000eee0000000200 */
[C---:B----4-:R-:W-:Y:S08]  /*138d0*/  HMMA.16816.F32.BF16 R32, R8.reuse, R12, R32 ;  /* 0x0000000c0820723c */ /* 0x050ff00000041820 */
[----:B------:R-:W-:Y:S01]  /*138e0*/  HMMA.16816.F32.BF16 R60, R8, R14, R60 ;  /* 0x0000000e083c723c */ /* 0x000fe2000004183c */
[----:B------:R-:W-:Y:S04]  /*138f0*/  LDSM.16.M88.4 R8, [R218+0x8000] ;  /* 0x00800000da08783b */ /* 0x000fe80000000200 */
[----:B------:R-:W4:Y:S03]  /*13900*/  LDSM.16.M88.4 R12, [R215+0xd080] ;  /* 0x00d08000d70c783b */ /* 0x000f260000000200 */
[C---:B------:R-:W-:Y:S08]  /*13910*/  HMMA.16816.F32.BF16 R16, R48.reuse, R68, R16 ;  /* 0x000000443010723c */ /* 0x040ff00000041810 */
[C---:B------:R-:W-:Y:S01]  /*13920*/  HMMA.16816.F32.BF16 R44, R48.reuse, R70, R44 ;  /* 0x00000046302c723c */ /* 0x040fe2000004182c */
[----:B------:R-:W-:Y:S07]  /*13930*/  LDSM.16.M88.4 R68, [R221+0xf880] ;  /* 0x00f88000dd44783b */ /* 0x000fee0000000200 */
[C---:B------:R-:W-:Y:S08]  /*13940*/  HMMA.16816.F32.BF16 R40, R48.reuse, R56, R40 ;  /* 0x000000383028723c */ /* 0x040ff00000041828 */
[C---:B------:R-:W-:Y:S01]  /*13950*/  HMMA.16816.F32.BF16 R36, R48.reuse, R58, R36 ;  /* 0x0000003a3024723c */ /* 0x040fe20000041824 */
[----:B------:R-:W3:Y:S07]  /*13960*/  LDSM.16.M88.4 R56, [R215+0xd880] ;  /* 0x00d88000d738783b */ /* 0x000eee0000000200 */
[C---:B-1----:R-:W-:Y:S08]  /*13970*/  HMMA.16816.F32.BF16 R32, R48.reuse, R52, R32 ;  /* 0x000000343020723c */ /* 0x042ff00000041820 */
[----:B------:R-:W-:Y:S01]  /*13980*/  HMMA.16816.F32.BF16 R60, R48, R54, R60 ;  /* 0x00000036303c723c */ /* 0x000fe2000004183c */
[----:B------:R-:W1:Y:S04]  /*13990*/  LDSM.16.M88.4 R52, [R215+0xe080] ;  /* 0x00e08000d734783b */ /* 0x000e680000000200 */
[----:B------:R-:W-:Y:S03]  /*139a0*/  LDSM.16.M88.4 R48, [R209+0x3000] ;  /* 0x00300000d130783b */ /* 0x000fe60000000200 */
[C---:B--2---:R-:W-:Y:S08]  /*139b0*/  HMMA.16816.F32.BF16 R16, R24.reuse, R20, R16 ;  /* 0x000000141810723c */ /* 0x044ff00000041810 */
[C---:B------:R-:W-:Y:S01]  /*139c0*/  HMMA.16816.F32.BF16 R44, R24.reuse, R22, R44 ;  /* 0x00000016182c723c */ /* 0x040fe2000004182c */
[----:B------:R-:W2:Y:S07]  /*139d0*/  LDSM.16.M88.4 R20, [R217+0x8000] ;  /* 0x00800000d914783b */ /* 0x000eae0000000200 */
[C---:B-----5:R-:W-:Y:S08]  /*139e0*/  HMMA.16816.F32.BF16 R40, R24.reuse, R64, R40 ;  /* 0x000000401828723c */ /* 0x060ff00000041828 */
[C---:B------:R-:W-:Y:S01]  /*139f0*/  HMMA.16816.F32.BF16 R36, R24.reuse, R66, R36 ;  /* 0x000000421824723c */ /* 0x040fe20000041824 */
[----:B------:R-:W-:Y:S07]  /*13a00*/  LDSM.16.M88.4 R64, [R222+0xc000] ;  /* 0x00c00000de40783b */ /* 0x000fee0000000200 */
[C---:B---3--:R-:W-:Y:S08]  /*13a10*/  HMMA.16816.F32.BF16 R32, R24.reuse, R28, R32 ;  /* 0x0000001c1820723c */ /* 0x048ff00000041820 */
[----:B------:R-:W-:Y:S01]  /*13a20*/  HMMA.16816.F32.BF16 R60, R24, R30, R60 ;  /* 0x0000001e183c723c */ /* 0x000fe2000004183c */
[----:B------:R-:W3:Y:S04]  /*13a30*/  LDSM.16.M88.4 R28, [R209+0x3800] ;  /* 0x00380000d11c783b */ /* 0x000ee80000000200 */
[----:B------:R-:W5:Y:S03]  /*13a40*/  LDSM.16.M88.4 R24, [R209+0x4000] ;  /* 0x00400000d118783b */ /* 0x000f660000000200 */
[C---:B----4-:R-:W-:Y:S08]  /*13a50*/  HMMA.16816.F32.BF16 R16, R8.reuse, R12, R16 ;  /* 0x0000000c0810723c */ /* 0x050ff00000041810 */
[C---:B------:R-:W-:Y:S01]  /*13a60*/  HMMA.16816.F32.BF16 R44, R8.reuse, R14, R44 ;  /* 0x0000000e082c723c */ /* 0x040fe2000004182c */
[----:B------:R-:W4:Y:S07]  /*13a70*/  LDSM.16.M88.4 R12, [R221+0xe880] ;  /* 0x00e88000dd0c783b */ /* 0x000f2e0000000200 */
[C---:B------:R-:W-:Y:S08]  /*13a80*/  HMMA.16816.F32.BF16 R40, R8.reuse, R56, R40 ;  /* 0x000000380828723c */ /* 0x040ff00000041828 */
[C---:B------:R-:W-:Y:S01]  /*13a90*/  HMMA.16816.F32.BF16 R36, R8.reuse, R58, R36 ;  /* 0x0000003a0824723c */ /* 0x040fe20000041824 */
[----:B------:R-:W-:Y:S07]  /*13aa0*/  LDSM.16.M88.4 R56, [R220+0xc000] ;  /* 0x00c00000dc38783b */ /* 0x000fee0000000200 */
[C---:B-1----:R-:W-:Y:S08]  /*13ab0*/  HMMA.16816.F32.BF16 R32, R8.reuse, R52, R32 ;  /* 0x000000340820723c */ /* 0x042ff00000041820 */
[----:B------:R-:W-:Y:S01]  /*13ac0*/  HMMA.16816.F32.BF16 R60, R8, R54, R60 ;  /* 0x00000036083c723c */ /* 0x000fe2000004183c */
[----:B------:R-:W1:Y:S04]  /*13ad0*/  LDSM.16.M88.4 R8, [R221+0xf080] ;  /* 0x00f08000dd08783b */ /* 0x000e680000000200 */
[----:B------:R-:W1:Y:S03]  /*13ae0*/  LDSM.16.M88.4 R52, [R219+0x5000] ;  /* 0x00500000db34783b */ /* 0x000e660000000200 */
[C---:B--2---:R-:W-:Y:S08]  /*13af0*/  HMMA.16816.F32.BF16 R16, R20.reuse, R48, R16 ;  /* 0x000000301410723c */ /* 0x044ff00000041810 */
[C---:B------:R-:W-:Y:S01]  /*13b00*/  HMMA.16816.F32.BF16 R44, R20.reuse, R50, R44 ;  /* 0x00000032142c723c */ /* 0x040fe2000004182c */
[----:B------:R-:W2:Y:S07]  /*13b10*/  LDSM.16.M88.4 R48, [R219+0x5800] ;  /* 0x00580000db30783b */ /* 0x000eae0000000200 */
[C---:B---3--:R-:W-:Y:S08]  /*13b20*/  HMMA.16816.F32.BF16 R40, R20.reuse, R28, R40 ;  /* 0x0000001c1428723c */ /* 0x048ff00000041828 */
[C---:B------:R-:W-:Y:S01]  /*13b30*/  HMMA.16816.F32.BF16 R36, R20.reuse, R30, R36 ;  /* 0x0000001e1424723c */ /* 0x040fe20000041824 */
[----:B------:R-:W-:Y:S07]  /*13b40*/  LDSM.16.M88.4 R28, [R218+0xc000] ;  /* 0x00c00000da1c783b */ /* 0x000fee0000000200 */
[C---:B-----5:R-:W-:Y:S08]  /*13b50*/  HMMA.16816.F32.BF16 R32, R20.reuse, R24, R32 ;  /* 0x000000181420723c */ /* 0x060ff00000041820 */
[----:B------:R-:W-:Y:S01]  /*13b60*/  HMMA.16816.F32.BF16 R60, R20, R26, R60 ;  /* 0x0000001a143c723c */ /* 0x000fe2000004183c */
[----:B------:R-:W3:Y:S04]  /*13b70*/  LDSM.16.M88.4 R24, [R215+0xe880] ;  /* 0x00e88000d718783b */ /* 0x000ee80000000200 */
[----:B------:R-:W5:Y:S03]  /*13b80*/  LDSM.16.M88.4 R20, [R215+0xf080] ;  /* 0x00f08000d714783b */ /* 0x000f660000000200 */
[C---:B----4-:R-:W-:Y:S08]  /*13b90*/  HMMA.16816.F32.BF16 R16, R64.reuse, R12, R16 ;  /* 0x0000000c4010723c */ /* 0x050ff00000041810 */
[C---:B------:R-:W-:Y:S01]  /*13ba0*/  HMMA.16816.F32.BF16 R44, R64.reuse, R14, R44 ;  /* 0x0000000e402c723c */ /* 0x040fe2000004182c */
[----:B------:R-:W-:Y:S07]  /*13bb0*/  LDSM.16.M88.4 R12, [R217+0xc000] ;  /* 0x00c00000d90c783b */ /* 0x000fee0000000200 */
[C---:B-1----:R-:W-:Y:S08]  /*13bc0*/  HMMA.16816.F32.BF16 R40, R64.reuse, R8, R40 ;  /* 0x000000084028723c */ /* 0x042ff00000041828 */
[C---:B------:R-:W-:Y:S01]  /*13bd0*/  HMMA.16816.F32.BF16 R36, R64.reuse, R10, R36 ;  /* 0x0000000a4024723c */ /* 0x040fe20000041824 */
[----:B------:R-:W-:Y:S07]  /*13be0*/  LDSM.16.M88.4 R8, [R209+0x4800] ;  /* 0x00480000d108783b */ /* 0x000fee0000000200 */
[C---:B------:R-:W-:Y:S08]  /*13bf0*/  HMMA.16816.F32.BF16 R32, R64.reuse, R68, R32 ;  /* 0x000000444020723c */ /* 0x040ff00000041820 */
[----:B------:R-:W-:Y:S01]  /*13c00*/  HMMA.16816.F32.BF16 R60, R64, R70, R60 ;  /* 0x00000046403c723c */ /* 0x000fe2000004183c */
[----:B------:R-:W1:Y:S07]  /*13c10*/  LDSM.16.M88.4 R64, [R215+0xf880] ;  /* 0x00f88000d740783b */ /* 0x000e6e0000000200 */
[C---:B------:R-:W-:Y:S08]  /*13c20*/  HMMA.16816.F32.BF16 R16, R56.reuse, R72, R16 ;  /* 0x000000483810723c */ /* 0x040ff00000041810 */
[C---:B------:R-:W-:Y:S08]  /*13c30*/  HMMA.16816.F32.BF16 R44, R56.reuse, R74, R44 ;  /* 0x0000004a382c723c */ /* 0x040ff0000004182c */
[C---:B------:R-:W-:Y:S08]  /*13c40*/  HMMA.16816.F32.BF16 R40, R56.reuse, R52, R40 ;  /* 0x000000343828723c */ /* 0x040ff00000041828 */
[C---:B------:R-:W-:Y:S01]  /*13c50*/  HMMA.16816.F32.BF16 R52, R56.reuse, R54, R36 ;  /* 0x000000363834723c */ /* 0x040fe20000041824 */
[----:B------:R-:W4:Y:S07]  /*13c60*/  LDSM.16.M88.4 R36, [R209+0x5000] ;  /* 0x00500000d124783b */ /* 0x000f2e0000000200 */
[C---:B--2---:R-:W-:Y:S08]  /*13c70*/  HMMA.16816.F32.BF16 R32, R56.reuse, R48, R32 ;  /* 0x000000303820723c */ /* 0x044ff00000041820 */
[----:B------:R-:W-:Y:S08]  /*13c80*/  HMMA.16816.F32.BF16 R60, R56, R50, R60 ;  /* 0x00000032383c723c */ /* 0x000ff0000004183c */
[C---:B---3--:R-:W-:Y:S08]  /*13c90*/  HMMA.16816.F32.BF16 R16, R28.reuse, R24, R16 ;  /* 0x000000181c10723c */ /* 0x048ff00000041810 */
[----:B------:R-:W-:Y:S01]  /*13ca0*/  HMMA.16816.F32.BF16 R44, R28, R26, R44 ;  /* 0x0000001a1c2c723c */ /* 0x000fe2000004182c */
[----:B------:R-:W2:Y:S01]  /*13cb0*/  LDSM.16.M88.4 R24, [R209+0x5800] ;  /* 0x00580000d118783b */ /* 0x000ea20000000200 */
[----:B------:R-:W-:-:S06]  /*13cc0*/  DEPBAR.LE SB0, 0x0 ;  /* 0x000080000000791a */ /* 0x000fcc0000000000 */
[C---:B-----5:R-:W-:Y:S08]  /*13cd0*/  HMMA.16816.F32.BF16 R40, R28.reuse, R20, R40 ;  /* 0x000000141c28723c */ /* 0x060ff00000041828 */
[C---:B------:R-:W-:Y:S08]  /*13ce0*/  HMMA.16816.F32.BF16 R52, R28.reuse, R22, R52 ;  /* 0x000000161c34723c */ /* 0x040ff00000041834 */
[C---:B-1----:R-:W-:Y:S08]  /*13cf0*/  HMMA.16816.F32.BF16 R32, R28.reuse, R64, R32 ;  /* 0x000000401c20723c */ /* 0x042ff00000041820 */
[----:B------:R-:W-:Y:S08]  /*13d00*/  HMMA.16816.F32.BF16 R60, R28, R66, R60 ;  /* 0x000000421c3c723c */ /* 0x000ff0000004183c */
[C---:B------:R-:W-:Y:S08]  /*13d10*/  HMMA.16816.F32.BF16 R16, R12.reuse, R8, R16 ;  /* 0x000000080c10723c */ /* 0x040ff00000041810 */
[C---:B------:R-:W-:Y:S08]  /*13d20*/  HMMA.16816.F32.BF16 R44, R12.reuse, R10, R44 ;  /* 0x0000000a0c2c723c */ /* 0x040ff0000004182c */
[C---:B----4-:R-:W-:Y:S08]  /*13d30*/  HMMA.16816.F32.BF16 R40, R12.reuse, R36, R40 ;  /* 0x000000240c28723c */ /* 0x050ff00000041828 */
[----:B------:R-:W-:Y:S01]  /*13d40*/  HMMA.16816.F32.BF16 R52, R12, R38, R52 ;  /* 0x000000260c34723c */ /* 0x000fe20000041834 */
[----:B------:R-:W-:-:S02]  /*13d50*/  FMUL.FTZ R0, R16, c[0x0][0x320] ;  /* 0x0000c80010007a20 */ /* 0x000fc40000410000 */
[----:B------:R-:W-:Y:S02]  /*13d60*/  FMUL.FTZ R9, R17, c[0x0][0x320] ;  /* 0x0000c80011097a20 */ /* 0x000fe40000410000 */
[----:B------:R-:W-:Y:S02]  /*13d70*/  FMUL.FTZ R8, R18, c[0x0][0x320] ;  /* 0x0000c80012087a20 */ /* 0x000fe40000410000 */
[----:B------:R-:W-:Y:S01]  /*13d80*/  FMUL.FTZ R10, R19, c[0x0][0x320] ;  /* 0x0000c800130a7a20 */ /* 0x000fe20000410000 */
[C---:B--2---:R-:W-:Y:S01]  /*13d90*/  HMMA.16816.F32.BF16 R32, R12.reuse, R24, R32 ;  /* 0x000000180c20723c */ /* 0x044fe20000041820 */
[----:B------:R-:W-:Y:S01]  /*13da0*/  FMUL.FTZ R11, R44, c[0x0][0x320] ;  /* 0x0000c8002c0b7a20 */ /* 0x000fe20000410000 */
[----:B------:R-:W1:Y:S06]  /*13db0*/  MUFU.TANH R0, R0 ;  /* 0x0000000000007308 */ /* 0x000e6c0000002400 */
[----:B------:R-:W-:Y:S02]  /*13dc0*/  HMMA.16816.F32.BF16 R60, R12, R26, R60 ;  /* 0x0000001a0c3c723c */ /* 0x000fe4000004183c */
[----:B------:R-:W2:Y:S05]  /*13dd0*/  MUFU.TANH R9, R9 ;  /* 0x0000000900097308 */ /* 0x000eaa0000002400 */
[----:B------:R-:W-:-:S03]  /*13de0*/  FMUL.FTZ R12, R45, c[0x0][0x320] ;  /* 0x0000c8002d0c7a20 */ /* 0x000fc60000410000 */
[----:B------:R-:W3:Y:S08]  /*13df0*/  MUFU.TANH R8, R8 ;  /* 0x0000000800087308 */ /* 0x000ef00000002400 */
[----:B------:R-:W4:Y:S08]  /*13e00*/  MUFU.TANH R10, R10 ;  /* 0x0000000a000a7308 */ /* 0x000f300000002400 */
[----:B------:R-:W1:Y:S08]  /*13e10*/  MUFU.TANH R11, R11 ;  /* 0x0000000b000b7308 */ /* 0x000e700000002400 */
[----:B------:R-:W1:Y:S01]  /*13e20*/  MUFU.TANH R12, R12 ;  /* 0x0000000c000c7308 */ /* 0x000e620000002400 */
[----:B------:R-:W-:Y:S06]  /*13e30*/  BAR.SYNC.DEFER_BLOCKING 0x0 ;  /* 0x0000000000007b1d */ /* 0x000fec0000010000 */
[----:B------:R-:W-:Y:S05]  /*13e40*/  @!P0 BRA `(.L_x_1501) ;  /* 0x000001f000008947 */ /* 0x000fea0003800000 */
[----:B--234-:R-:W-:Y:S01]  /*13e50*/  IADD3 R13, -R196, 0x30, RZ ;  /* 0x00000030c40d7810 */ /* 0x01cfe20007ffe1ff */
[----:B------:R-:W-:Y:S01]  /*13e60*/  UIADD3 UR5, UR13, -0x2, URZ ;  /* 0xfffffffe0d057890 */ /* 0x000fe2000fffe03f */
[----:B------:R-:W-:-:S02]  /*13e70*/  IMAD.U32 R17, RZ, RZ, UR8 ;  /* 0x00000008ff117e24 */ /* 0x000fc4000f8e00ff */
[----:B------:R-:W-:Y:S01]  /*13e80*/  ISETP.GE.AND P0, PT, R13, 0x21, PT ;  /* 0x000000210d00780c */ /* 0x000fe20003f06270 */
[----:B------:R-:W-:Y:S01]  /*13e90*/  USHF.R.S32.HI UR4, URZ, 0x1f, UR5 ;  /* 0x0000001f3f047899 */ /* 0x000fe20008011405 */
[----:B------:R-:W-:Y:S01]  /*13ea0*/  IMAD.U32 R15, RZ, RZ, UR7 ;  /* 0x00000007ff0f7e24 */ /* 0x000fe2000f8e00ff */
[----:B------:R-:W-:Y:S02]  /*13eb0*/  UIMAD UR9, UR9, UR5, URZ ;  /* 0x00000005090972a4 */ /* 0x000fe4000f8e023f */
        /* <DEDUP_REMOVED lines=24> */
.L_x_1501:
[----:B--234-:R-:W-:Y:S01]  /*14040*/  LOP3.LUT R18, R6, 0xffffffe0, RZ, 0xc0, !PT ;  /* 0xffffffe006127812 */ /* 0x01cfe200078ec0ff */
[----:B------:R-:W-:Y:S01]  /*14050*/  FMUL.FTZ R21, R40, c[0x0][0x320] ;  /* 0x0000c80028157a20 */ /* 0x000fe20000410000 */
[----:B------:R-:W-:Y:S01]  /*14060*/  SHF.R.S32.HI R16, RZ, 0x1f, R7 ;  /* 0x0000001fff107819 */ /* 0x000fe20000011407 */
[----:B------:R-:W-:Y:S01]  /*14070*/  FMUL.FTZ R15, R41, c[0x0][0x320] ;  /* 0x0000c800290f7a20 */ /* 0x000fe20000410000 */
[----:B------:R-:W-:Y:S01]  /*14080*/  LEA.HI R6, R4, R97, RZ, 0x2 ;  /* 0x0000006104067211 */ /* 0x000fe200078f10ff */
[----:B------:R-:W-:Y:S01]  /*14090*/  FMUL.FTZ R14, R52, c[0x0][0x320] ;  /* 0x0000c800340e7a20 */ /* 0x000fe20000410000 */
[----:B------:R-:W-:Y:S01]  /*140a0*/  LEA.HI R4, R16, R7, RZ, 0x3 ;  /* 0x0000000710047211 */ /* 0x000fe200078f18ff */
[----:B------:R-:W-:Y:S01]  /*140b0*/  IMAD.IADD R16, R97, 0x1, -R18 ;  /* 0x0000000161107824 */ /* 0x000fe200078e0a12 */
[----:B------:R-:W-:Y:S01]  /*140c0*/  LOP3.LUT R6, R6, 0xfffffffc, RZ, 0xc0, !PT ;  /* 0xfffffffc06067812 */ /* 0x000fe200078ec0ff */
[----:B------:R-:W2:Y:S01]  /*140d0*/  MUFU.TANH R21, R21 ;  /* 0x0000001500157308 */ /* 0x000ea20000002400 */
[----:B------:R-:W-:Y:S01]  /*140e0*/  LOP3.LUT R4, R4, 0xffffff8, RZ, 0xc0, !PT ;  /* 0x0ffffff804047812 */ /* 0x000fe200078ec0ff */
[----:B------:R-:W-:Y:S01]  /*140f0*/  FMUL.FTZ R13, R53, c[0x0][0x320] ;  /* 0x0000c800350d7a20 */ /* 0x000fe20000410000 */
[----:B------:R-:W-:Y:S01]  /*14100*/  SHF.R.S32.HI R17, RZ, 0x1f, R16 ;  /* 0x0000001fff117819 */ /* 0x000fe20000011410 */
[----:B------:R-:W-:Y:S01]  /*14110*/  IMAD.IADD R97, R97, 0x1, -R6 ;  /* 0x0000000161617824 */ /* 0x000fe200078e0a06 */
[----:B------:R-:W-:Y:S01]  /*14120*/  PLOP3.LUT P1, PT, PT, PT, UP2, 0x80, 0x0 ;  /* 0x000000000000781c */ /* 0x000fe20003f2f028 */
[----:B------:R-:W-:Y:S01]  /*14130*/  IMAD.IADD R4, R7, 0x1, -R4 ;  /* 0x0000000107047824 */ /* 0x000fe200078e0a04 */
[----:B------:R-:W-:Y:S01]  /*14140*/  LEA.HI R7, R17, R16, RZ, 0x2 ;  /* 0x0000001011077211 */ /* 0x000fe200078f10ff */
[----:B------:R-:W3:Y:S01]  /*14150*/  MUFU.TANH R15, R15 ;  /* 0x0000000f000f7308 */ /* 0x000ee20000002400 */
[----:B------:R-:W-:Y:S01]  /*14160*/  LEA.HI R6, R97, R97, RZ, 0x1 ;  /* 0x0000006161067211 */ /* 0x000fe200078f08ff */
[----:B------:R-:W-:Y:S01]  /*14170*/  FMUL.FTZ R32, R32, c[0x0][0x320] ;  /* 0x0000c80020207a20 */ /* 0x000fe20000410000 */
[----:B------:R-:W-:Y:S01]  /*14180*/  LEA.HI.SX32 R17, R7, UR18, 0x1e ;  /* 0x0000001207117c11 */ /* 0x000fe2000f8ff2ff */
[----:B------:R-:W-:Y:S01]  /*14190*/  FMUL.FTZ R33, R33, c[0x0][0x320] ;  /* 0x0000c80021217a20 */ /* 0x000fe20000410000 */
[----:B------:R-:W-:Y:S01]  /*141a0*/  LOP3.LUT R6, R6, 0x1ffffffe, RZ, 0xc0, !PT ;  /* 0x1ffffffe06067812 */ /* 0x000fe200078ec0ff */
[----:B------:R-:W-:Y:S01]  /*141b0*/  FMUL.FTZ R60, R60, c[0x0][0x320] ;  /* 0x0000c8003c3c7a20 */ /* 0x000fe20000410000 */
[----:B------:R-:W-:Y:S01]  /*141c0*/  PLOP3.LUT P0, PT, PT, PT, UP2, 0x80, 0x0 ;  /* 0x000000000000781c */ /* 0x000fe20003f0f028 */
[----:B------:R-:W-:Y:S01]  /*141d0*/  IMAD R4, R4, 0x10, R17 ;  /* 0x0000001004047824 */ /* 0x000fe200078e0211 */
[----:B------:R-:W-:Y:S01]  /*141e0*/  LOP3.LUT R7, R7, 0x7ffffffc, RZ, 0xc0, !PT ;  /* 0x7ffffffc07077812 */ /* 0x000fe200078ec0ff */
[----:B------:R-:W-:Y:S01]  /*141f0*/  IMAD.IADD R197, R97, 0x1, -R6 ;  /* 0x0000000161c57824 */ /* 0x000fe200078e0a06 */
[----:B------:R-:W4:Y:S01]  /*14200*/  MUFU.TANH R14, R14 ;  /* 0x0000000e000e7308 */ /* 0x000f220000002400 */
[----:B------:R-:W-:Y:S01]  /*14210*/  FMUL.FTZ R61, R61, c[0x0][0x320] ;  /* 0x0000c8003d3d7a20 */ /* 0x000fe20000410000 */
[----:B------:R-:W-:Y:S01]  /*14220*/  @UP2 USHF.L.U32 UR17, UR17, 0x7, URZ ;  /* 0x0000000711112899 */ /* 0x000fe2000800063f */
[----:B------:R-:W-:Y:S01]  /*14230*/  IMAD R197, R197, 0x8, R4 ;  /* 0x00000008c5c57824 */ /* 0x000fe200078e0204 */
[----:B------:R-:W-:Y:S01]  /*14240*/  ULDC.64 UR4, c[0x0][0x2c8] ;  /* 0x0000b20000047ab9 */ /* 0x000fe20000000a00 */
[----:B------:R-:W-:Y:S01]  /*14250*/  IMAD.IADD R198, R16, 0x1, -R7 ;  /* 0x0000000110c67824 */ /* 0x000fe200078e0a07 */
[----:B------:R-:W-:Y:S01]  /*14260*/  UIADD3 UR13, UR13, -0x2, URZ ;  /* 0xfffffffe0d0d7890 */ /* 0x000fe2000fffe03f */
[----:B------:R-:W-:Y:S01]  /*14270*/  @P1 IMAD.HI.U32 R17, R197, c[0x0][0x2c8], RZ ;  /* 0x0000b200c5111a27 */ /* 0x000fe200078e00ff */
[----:B------:R-:W5:Y:S01]  /*14280*/  MUFU.TANH R13, R13 ;  /* 0x0000000d000d7308 */ /* 0x000f620000002400 */
[----:B------:R-:W0:Y:S02]  /*14290*/  LDGDEPBAR ;  /* 0x00000000000079af */ /* 0x000e240000000000 */
[----:B------:R-:W-:Y:S01]  /*142a0*/  IMAD.MOV.U32 R22, RZ, RZ, R197 ;  /* 0x000000ffff167224 */ /* 0x000fe200078e00c5 */
[----:B------:R-:W-:Y:S01]  /*142b0*/  @P0 SHF.R.U32.HI R22, RZ, c[0x0][0x2cc], R17 ;  /* 0x0000b300ff160a19 */ /* 0x000fe20000011611 */
[----:B------:R-:W-:-:S02]  /*142c0*/  IMAD.U32 R7, RZ, RZ, UR11 ;  /* 0x0000000bff077e24 */ /* 0x000fc4000f8e00ff */
[----:B------:R-:W-:Y:S01]  /*142d0*/  IMAD.SHL.U32 R198, R198, 0x2, RZ ;  /* 0x00000002c6c67824 */ /* 0x000fe200078e00ff */
[----:B------:R-:W1:Y:S01]  /*142e0*/  MUFU.TANH R237, R32 ;  /* 0x0000002000ed7308 */ /* 0x000e620000002400 */
[----:B------:R-:W1:Y:S01]  /*142f0*/  SHFL.IDX PT, R18, R22, RZ, 0x1c1f ;  /* 0x001c1fff16127589 */ /* 0x000e6200000e0000 */
[----:B------:R-:W-:Y:S02]  /*14300*/  FMUL.FTZ R25, R46, c[0x0][0x320] ;  /* 0x0000c8002e197a20 */ /* 0x000fe40000410000 */
[C---:B------:R-:W-:Y:S01]  /*14310*/  IADD3 R7, -R198.reuse, 0x1, R7 ;  /* 0x00000001c6077810 */ /* 0x040fe20007ffe107 */
[----:B------:R-:W2:Y:S01]  /*14320*/  SHFL.IDX PT, R20, R22, 0x1, 0x1c1f ;  /* 0x003c1f0016147f89 */ /* 0x000ea200000e0000 */
[----:B------:R-:W-:Y:S02]  /*14330*/  FMUL.FTZ R47, R47, c[0x0][0x320] ;  /* 0x0000c8002f2f7a20 */ /* 0x000fe40000410000 */
[----:B------:R-:W-:Y:S01]  /*14340*/  IADD3 R23, R7, -UR22, RZ ;  /* 0x8000001607177c10 */ /* 0x000fe2000fffe0ff */
[----:B------:R-:W1:Y:S01]  /*14350*/  MUFU.TANH R199, R33 ;  /* 0x0000002100c77308 */ /* 0x000e620000002400 */
[----:B------:R-:W-:Y:S01]  /*14360*/  IADD3 R7, -R198, UR11, RZ ;  /* 0x0000000bc6077c10 */ /* 0x000fe2000fffe1ff */
[----:B------:R-:W-:Y:S01]  /*14370*/  FMUL.FTZ R6, R42, c[0x0][0x320] ;  /* 0x0000c8002a067a20 */ /* 0x000fe20000410000 */
[----:B------:R-:W-:Y:S01]  /*14380*/  UIMAD.WIDE.U32 UR10, UR17, UR4, URZ ;  /* 0x00000004110a72a5 */ /* 0x000fe2000f8e003f */
[----:B------:R-:W-:-:S02]  /*14390*/  FMUL.FTZ R4, R43, c[0x0][0x320] ;  /* 0x0000c8002b047a20 */ /* 0x000fc40000410000 */
[----:B------:R-:W-:Y:S02]  /*143a0*/  FMUL.FTZ R19, R54, c[0x0][0x320] ;  /* 0x0000c80036137a20 */ /* 0x000fe40000410000 */
[----:B------:R-:W3:Y:S01]  /*143b0*/  MUFU.TANH R227, R60 ;  /* 0x0000003c00e37308 */ /* 0x000ee20000002400 */
[----:B------:R-:W-:Y:S01]  /*143c0*/  FMUL.FTZ R17, R55, c[0x0][0x320] ;  /* 0x0000c80037117a20 */ /* 0x000fe20000410000 */
[----:B------:R-:W-:Y:S01]  /*143d0*/  @UP2 UMOV UR9, UR11 ;  /* 0x0000000b00092c82 */ /* 0x000fe20008000000 */
[----:B------:R-:W-:Y:S01]  /*143e0*/  FMUL.FTZ R34, R34, c[0x0][0x320] ;  /* 0x0000c80022227a20 */ /* 0x000fe20000410000 */
[----:B------:R-:W-:Y:S01]  /*143f0*/  @UP2 USHF.R.U32.HI UR18, URZ, UR5, UR9 ;  /* 0x000000053f122299 */ /* 0x000fe20008011609 */
[----:B------:R-:W-:Y:S02]  /*14400*/  FMUL.FTZ R35, R35, c[0x0][0x320] ;  /* 0x0000c80023237a20 */ /* 0x000fe40000410000 */
[----:B------:R-:W-:Y:S01]  /*14410*/  FMUL.FTZ R62, R62, c[0x0][0x320] ;  /* 0x0000c8003e3e7a20 */ /* 0x000fe20000410000 */
[----:B------:R-:W3:Y:S01]  /*14420*/  MUFU.TANH R235, R61 ;  /* 0x0000003d00eb7308 */ /* 0x000ee20000002400 */
[----:B-1----:R-:W-:Y:S01]  /*14430*/  IMAD.IADD R18, R23, 0x1, R18 ;  /* 0x0000000117127824 */ /* 0x002fe200078e0212 */
[----:B------:R-:W-:Y:S01]  /*14440*/  UIADD3 UR18, UR18, UR14, -UR22 ;  /* 0x0000000e12127290 */ /* 0x000fe2000fffe816 */
[----:B------:R-:W-:-:S02]  /*14450*/  FMUL.FTZ R63, R63, c[0x0][0x320] ;  /* 0x0000c8003f3f7a20 */ /* 0x000fc40000410000 */
[----:B--2---:R-:W-:Y:S01]  /*14460*/  IMAD.IADD R20, R23, 0x1, R20 ;  /* 0x0000000117147824 */ /* 0x004fe200078e0214 */
[----:B------:R-:W-:Y:S01]  /*14470*/  IMNMX R18, R7, R18, PT ;  /* 0x0000001207127217 */ /* 0x000fe20003800200 */
[----:B------:R-:W-:Y:S01]  /*14480*/  IMAD.SHL.U32 R216, R2, 0x2, RZ ;  /* 0x0000000202d87824 */ /* 0x000fe200078e00ff */
[----:B------:R-:W1:Y:S01]  /*14490*/  MUFU.TANH R25, R25 ;  /* 0x0000001900197308 */ /* 0x000e620000002400 */
[----:B------:R-:W-:Y:S01]  /*144a0*/  UIMAD.WIDE UR4, UR18, 0x2aaaaaab, URZ ;  /* 0x2aaaaaab120478a5 */ /* 0x000fe2000f8e023f */
[C---:B------:R-:W-:Y:S01]  /*144b0*/  ISETP.GT.AND P0, PT, R18.reuse, RZ, PT ;  /* 0x000000ff1200720c */ /* 0x040fe20003f04270 */
[--C-:B------:R-:W-:Y:S01]  /*144c0*/  IMAD R214, R5, 0x2, R216.reuse ;  /* 0x0000000205d67824 */ /* 0x100fe200078e02d8 */
[----:B------:R-:W-:Y:S01]  /*144d0*/  ISETP.GT.AND P1, PT, R18, 0x1, PT ;  /* 0x000000011200780c */ /* 0x000fe20003f24270 */
[----:B------:R-:W-:Y:S01]  /*144e0*/  LDSM.16.MT88.4 R148, [R216+0x4080] ;  /* 0x00408000d894783b */ /* 0x000fe20000004200 */
[----:B------:R-:W-:Y:S01]  /*144f0*/  FSEL R16, R0, -INF , P0 ;  /* 0xff80000000107808 */ /* 0x000fe20000000000 */
[----:B------:R-:W-:Y:S01]  /*14500*/  IMAD R213, R3, 0x2, R216 ;  /* 0x0000000203d57824 */ /* 0x000fe200078e02d8 */
[C---:B------:R-:W-:Y:S01]  /*14510*/  ISETP.GT.AND P0, PT, R18.reuse, 0x8, PT ;  /* 0x000000081200780c */ /* 0x040fe20003f04270 */
[----:B------:R-:W2:Y:S01]  /*14520*/  MUFU.TANH R23, R47 ;  /* 0x0000002f00177308 */ /* 0x000ea20000002400 */
[----:B------:R-:W-:Y:S01]  /*14530*/  FSEL R31, R9, -INF , P1 ;  /* 0xff800000091f7808 */ /* 0x000fe20000800000 */
[----:B------:R-:W-:Y:S01]  /*14540*/  IMAD R212, R3, 0x2, R214 ;  /* 0x0000000203d47824 */ /* 0x000fe200078e02d6 */
[C---:B------:R-:W-:Y:S01]  /*14550*/  ISETP.GT.AND P1, PT, R18.reuse, 0x9, PT ;  /* 0x000000091200780c */ /* 0x040fe20003f24270 */
[----:B------:R-:W-:Y:S01]  /*14560*/  LDSM.16.MT88.4 R140, [R214+0x4080] ;  /* 0x00408000d68c783b */ /* 0x000fe20000004200 */
[----:B------:R-:W-:Y:S01]  /*14570*/  FSEL R29, R11, -INF , P0 ;  /* 0xff8000000b1d7808 */ /* 0x000fe20000000000 */
[----:B------:R-:W-:Y:S01]  /*14580*/  USHF.R.U32.HI UR4, URZ, 0x1f, UR5 ;  /* 0x0000001f3f047899 */ /* 0x000fe20008011605 */
[----:B------:R-:W-:Y:S01]  /*14590*/  ISETP.GT.AND P0, PT, R18, 0x10, PT ;  /* 0x000000101200780c */ /* 0x000fe20003f04270 */
[----:B------:R-:W1:Y:S01]  /*145a0*/  MUFU.TANH R6, R6 ;  /* 0x0000000600067308 */ /* 0x000e620000002400 */
[----:B------:R-:W-:Y:S01]  /*145b0*/  FSEL R27, R12, -INF , P1 ;  /* 0xff8000000c1b7808 */ /* 0x000fe20000800000 */
[----:B------:R-:W-:Y:S01]  /*145c0*/  LDSM.16.MT88.4 R132, [R213+0x4080] ;  /* 0x00408000d584783b */ /* 0x000fe20000004200 */
[C---:B------:R-:W-:Y:S01]  /*145d0*/  ISETP.GT.AND P1, PT, R18.reuse, 0x11, PT ;  /* 0x000000111200780c */ /* 0x040fe20003f24270 */
[----:B------:R-:W-:Y:S01]  /*145e0*/  ULEA.HI.SX32 UR4, UR5, UR4, 0x1d ;  /* 0x0000000405047291 */ /* 0x000fe2000f8fea3f */
[----:B------:R-:W-:Y:S01]  /*145f0*/  FSEL R21, R21, -INF , P0 ;  /* 0xff80000015157808 */ /* 0x000fe20000000000 */
[----:B------:R-:W-:Y:S01]  /*14600*/  LDSM.16.MT88.4 R40, [R216+0x5880] ;  /* 0x00588000d828783b */ /* 0x000fe20000004200 */
[C---:B------:R-:W-:Y:S01]  /*14610*/  ISETP.GT.AND P0, PT, R18.reuse, 0x18, PT ;  /* 0x000000181200780c */ /* 0x040fe20003f04270 */
[----:B------:R-:W1:Y:S01]  /*14620*/  MUFU.TANH R4, R4 ;  /* 0x0000000400047308 */ /* 0x000e620000002400 */
[----:B---3--:R-:W-:Y:S01]  /*14630*/  FSEL R15, R15, -INF , P1 ;  /* 0xff8000000f0f7808 */ /* 0x008fe20000800000 */
[----:B------:R-:W-:Y:S01]  /*14640*/  LDSM.16.MT88.4 R48, [R214+0x5880] ;  /* 0x00588000d630783b */ /* 0x000fe20000004200 */
[----:B------:R-:W-:-:S02]  /*14650*/  ISETP.GT.AND P1, PT, R18, 0x19, PT ;  /* 0x000000191200780c */ /* 0x000fc40003f24270 */
[----:B------:R-:W-:Y:S01]  /*14660*/  IMNMX R0, R7, R20, PT ;  /* 0x0000001407007217 */ /* 0x000fe20003800200 */
[----:B------:R-:W-:Y:S01]  /*14670*/  LDSM.16.MT88.4 R56, [R213+0x5880] ;  /* 0x00588000d538783b */ /* 0x000fe20000004200 */
[----:B----4-:R-:W-:Y:S01]  /*14680*/  FSEL R7, R14, -INF , P0 ;  /* 0xff8000000e077808 */ /* 0x010fe20000000000 */
[----:B------:R-:W3:Y:S01]  /*14690*/  MUFU.TANH R19, R19 ;  /* 0x0000001300137308 */ /* 0x000ee20000002400 */
[C---:B------:R-:W-:Y:S01]  /*146a0*/  ISETP.GT.AND P0, PT, R18.reuse, 0x20, PT ;  /* 0x000000201200780c */ /* 0x040fe20003f04270 */
[----:B------:R-:W-:Y:S01]  /*146b0*/  LDSM.16.MT88.4 R64, [R212+0x5880] ;  /* 0x00588000d440783b */ /* 0x000fe20000004200 */
[----:B-----5:R-:W-:Y:S02]  /*146c0*/  FSEL R11, R13, -INF , P1 ;  /* 0xff8000000d0b7808 */ /* 0x020fe40000800000 */
[----:B------:R-:W-:Y:S01]  /*146d0*/  ISETP.GT.AND P1, PT, R18, 0x21, PT ;  /* 0x000000211200780c */ /* 0x000fe20003f24270 */
[----:B------:R-:W-:Y:S01]  /*146e0*/  LDSM.16.MT88.4 R72, [R216+0x7080] ;  /* 0x00708000d848783b */ /* 0x000fe20000004200 */
[----:B------:R-:W-:Y:S01]  /*146f0*/  FMNMX.FTZ R12, R16, R31, !PT ;  /* 0x0000001f100c7209 */ /* 0x000fe20007810000 */
[----:B------:R-:W4:Y:S01]  /*14700*/  MUFU.TANH R17, R17 ;  /* 0x0000001100117308 */ /* 0x000f220000002400 */
[----:B------:R-:W-:Y:S01]  /*14710*/  FSEL R237, R237, -INF , P0 ;  /* 0xff800000eded7808 */ /* 0x000fe20000000000 */
[----:B------:R-:W-:Y:S01]  /*14720*/  LDSM.16.MT88.4 R80, [R214+0x7080] ;  /* 0x00708000d650783b */ /* 0x000fe20000004200 */
[----:B------:R-:W-:-:S02]  /*14730*/  ISETP.GT.AND P0, PT, R18, 0x28, PT ;  /* 0x000000281200780c */ /* 0x000fc40003f04270 */
[----:B------:R-:W-:Y:S01]  /*14740*/  FSEL R199, R199, -INF , P1 ;  /* 0xff800000c7c77808 */ /* 0x000fe20000800000 */
[----:B------:R-:W-:Y:S01]  /*14750*/  LDSM.16.MT88.4 R88, [R213+0x7080] ;  /* 0x00708000d558783b */ /* 0x000fe20000004200 */
[----:B------:R-:W-:Y:S01]  /*14760*/  FMNMX.FTZ R12, R29, R12, !PT ;  /* 0x0000000c1d0c7209 */ /* 0x000fe20007810000 */
[----:B------:R-:W5:Y:S01]  /*14770*/  MUFU.TANH R183, R34 ;  /* 0x0000002200b77308 */ /* 0x000f620000002400 */
[----:B------:R-:W-:Y:S01]  /*14780*/  ISETP.GT.AND P1, PT, R18, 0x29, PT ;  /* 0x000000291200780c */ /* 0x000fe20003f24270 */
[----:B------:R-:W-:Y:S01]  /*14790*/  LDSM.16.MT88.4 R96, [R212+0x7080] ;  /* 0x00708000d460783b */ /* 0x000fe20000004200 */
[----:B------:R-:W-:Y:S02]  /*147a0*/  FSEL R227, R227, -INF , P0 ;  /* 0xff800000e3e37808 */ /* 0x000fe40000000000 */
[----:B------:R-:W-:Y:S01]  /*147b0*/  FMNMX.FTZ R12, R27, R12, !PT ;  /* 0x0000000c1b0c7209 */ /* 0x000fe20007810000 */
[----:B------:R-:W-:Y:S01]  /*147c0*/  LDSM.16.MT88.4 R104, [R216+0x8880] ;  /* 0x00888000d868783b */ /* 0x000fe20000004200 */
[C---:B------:R-:W-:Y:S01]  /*147d0*/  ISETP.GT.AND P0, PT, R0.reuse, RZ, PT ;  /* 0x000000ff0000720c */ /* 0x040fe20003f04270 */
[----:B------:R-:W1:Y:S01]  /*147e0*/  MUFU.TANH R181, R35 ;  /* 0x0000002300b57308 */ /* 0x000e620000002400 */
[----:B------:R-:W-:Y:S01]  /*147f0*/  FSEL R235, R235, -INF , P1 ;  /* 0xff800000ebeb7808 */ /* 0x000fe20000800000 */
[----:B------:R-:W-:Y:S01]  /*14800*/  LDSM.16.MT88.4 R112, [R214+0x8880] ;  /* 0x00888000d670783b */ /* 0x000fe20000004200 */
[----:B------:R-:W-:-:S02]  /*14810*/  ISETP.GT.AND P1, PT, R0, 0x1, PT ;  /* 0x000000010000780c */ /* 0x000fc40003f24270 */
[----:B------:R-:W-:Y:S01]  /*14820*/  FMNMX.FTZ R12, R21, R12, !PT ;  /* 0x0000000c150c7209 */ /* 0x000fe20007810000 */
[----:B------:R-:W-:Y:S01]  /*14830*/  LDSM.16.MT88.4 R120, [R213+0x8880] ;  /* 0x00888000d578783b */ /* 0x000fe20000004200 */
[----:B------:R-:W-:Y:S01]  /*14840*/  FSEL R8, R8, -INF , P0 ;  /* 0xff80000008087808 */ /* 0x000fe20000000000 */
[----:B------:R-:W3:Y:S01]  /*14850*/  MUFU.TANH R179, R62 ;  /* 0x0000003e00b37308 */ /* 0x000ee20000002400 */
[----:B------:R-:W-:Y:S01]  /*14860*/  ISETP.GT.AND P0, PT, R0, 0x8, PT ;  /* 0x000000080000780c */ /* 0x000fe20003f04270 */
[----:B------:R-:W-:Y:S01]  /*14870*/  LDSM.16.MT88.4 R172, [R212+0x4880] ;  /* 0x00488000d4ac783b */ /* 0x000fe20000004200 */
[----:B------:R-:W-:Y:S02]  /*14880*/  FSEL R33, R10, -INF , P1 ;  /* 0xff8000000a217808 */ /* 0x000fe40000800000 */
[----:B------:R-:W-:Y:S01]  /*14890*/  FMNMX.FTZ R10, R15, R12, !PT ;  /* 0x0000000c0f0a7209 */ /* 0x000fe20007810000 */
[----:B------:R-:W-:Y:S01]  /*148a0*/  LDSM.16.MT88.4 R168, [R216+0x6080] ;  /* 0x00608000d8a8783b */ /* 0x000fe20000004200 */
[----:B------:R-:W-:Y:S01]  /*148b0*/  ISETP.GT.AND P1, PT, R0, 0x9, PT ;  /* 0x000000090000780c */ /* 0x000fe20003f24270 */
[----:B------:R-:W3:Y:S01]  /*148c0*/  MUFU.TANH R177, R63 ;  /* 0x0000003f00b17308 */ /* 0x000ee20000002400 */
[----:B-1----:R-:W-:Y:S01]  /*148d0*/  FSEL R25, R25, -INF , P0 ;  /* 0xff80000019197808 */ /* 0x002fe20000000000 */
[----:B------:R-:W-:Y:S01]  /*148e0*/  LDSM.16.MT88.4 R164, [R213+0x6080] ;  /* 0x00608000d5a4783b */ /* 0x000fe20000004200 */
[----:B------:R-:W-:-:S02]  /*148f0*/  FMNMX.FTZ R12, R8, R33, !PT ;  /* 0x00000021080c7209 */ /* 0x000fc40007810000 */
[----:B------:R-:W-:Y:S01]  /*14900*/  ISETP.GT.AND P0, PT, R0, 0x10, PT ;  /* 0x000000100000780c */ /* 0x000fe20003f04270 */
[----:B------:R-:W-:Y:S01]  /*14910*/  LDSM.16.MT88.4 R160, [R216+0x7880] ;  /* 0x00788000d8a0783b */ /* 0x000fe20000004200 */
[----:B--2---:R-:W-:Y:S02]  /*14920*/  FSEL R23, R23, -INF , P1 ;  /* 0xff80000017177808 */ /* 0x004fe40000800000 */
[----:B------:R-:W-:Y:S02]  /*14930*/  FMNMX.FTZ R12, R25, R12, !PT ;  /* 0x0000000c190c7209 */ /* 0x000fe40007810000 */
[----:B------:R-:W-:Y:S02]  /*14940*/  FSEL R9, R6, -INF , P0 ;  /* 0xff80000006097808 */ /* 0x000fe40000000000 */
[----:B------:R-:W-:Y:S02]  /*14950*/  ISETP.GT.AND P1, PT, R0, 0x11, PT ;  /* 0x000000110000780c */ /* 0x000fe40003f24270 */
[----:B------:R-:W-:-:S02]  /*14960*/  FMNMX.FTZ R6, R23, R12, !PT ;  /* 0x0000000c17067209 */ /* 0x000fc40007810000 */
[----:B------:R-:W-:Y:S02]  /*14970*/  ISETP.GT.AND P0, PT, R0, 0x18, PT ;  /* 0x000000180000780c */ /* 0x000fe40003f04270 */
[----:B------:R-:W-:Y:S02]  /*14980*/  FSEL R13, R4, -INF , P1 ;  /* 0xff800000040d7808 */ /* 0x000fe40000800000 */
[----:B------:R-:W-:Y:S02]  /*14990*/  FMNMX.FTZ R6, R9, R6, !PT ;  /* 0x0000000609067209 */ /* 0x000fe40007810000 */
[----:B------:R-:W-:Y:S02]  /*149a0*/  FMNMX.FTZ R10, R7, R10, !PT ;  /* 0x0000000a070a7209 */ /* 0x000fe40007810000 */
[----:B------:R-:W-:Y:S02]  /*149b0*/  ISETP.GT.AND P1, PT, R0, 0x19, PT ;  /* 0x000000190000780c */ /* 0x000fe40003f24270 */
[----:B---3--:R-:W-:-:S02]  /*149c0*/  FSEL R19, R19, -INF , P0 ;  /* 0xff80000013137808 */ /* 0x008fc40000000000 */
[----:B------:R-:W-:Y:S02]  /*149d0*/  FMNMX.FTZ R6, R13, R6, !PT ;  /* 0x000000060d067209 */ /* 0x000fe40007810000 */
[----:B------:R-:W-:Y:S02]  /*149e0*/  FMNMX.FTZ R10, R11, R10, !PT ;  /* 0x0000000a0b0a7209 */ /* 0x000fe40007810000 */
[----:B------:R-:W-:Y:S02]  /*149f0*/  ISETP.GT.AND P0, PT, R0, 0x20, PT ;  /* 0x000000200000780c */ /* 0x000fe40003f04270 */
[----:B----4-:R-:W-:Y:S02]  /*14a00*/  FSEL R17, R17, -INF , P1 ;  /* 0xff80000011117808 */ /* 0x010fe40000800000 */
[----:B------:R-:W-:Y:S02]  /*14a10*/  FMNMX.FTZ R6, R19, R6, !PT ;  /* 0x0000000613067209 */ /* 0x000fe40007810000 */
[----:B------:R-:W-:-:S02]  /*14a20*/  FMNMX.FTZ R10, R237, R10, !PT ;  /* 0x0000000aed0a7209 */ /* 0x000fc40007810000 */
[C---:B------:R-:W-:Y:S02]  /*14a30*/  ISETP.GT.AND P2, PT, R0.reuse, 0x21, PT ;  /* 0x000000210000780c */ /* 0x040fe40003f44270 */
[----:B-----5:R-:W-:Y:S02]  /*14a40*/  FSEL R183, R183, -INF , P0 ;  /* 0xff800000b7b77808 */ /* 0x020fe40000000000 */
        /* <DEDUP_REMOVED lines=8> */
[----:B------:R-:W-:Y:S02]  /*14ad0*/  FMNMX.FTZ R6, R181, R6, !PT ;  /* 0x00000006b5067209 */ /* 0x000fe40007810000 */
[----:B------:R-:W-:-:S02]  /*14ae0*/  FMNMX.FTZ R4, R235, R4, !PT ;  /* 0x00000004eb047209 */ /* 0x000fc40007810000 */
[----:B------:R-:W-:Y:S02]  /*14af0*/  FSEL R177, R177, -INF , P0 ;  /* 0xff800000b1b17808 */ /* 0x000fe40000000000 */
[----:B------:R-:W-:Y:S01]  /*14b00*/  FMNMX.FTZ R6, R179, R6, !PT ;  /* 0x00000006b3067209 */ /* 0x000fe20007810000 */
[----:B------:R-:W1:Y:S01]  /*14b10*/  SHFL.BFLY PT, R35, R4, 0x2, 0x1f ;  /* 0x0c401f0004237f89 */ /* 0x000e6200000e0000 */
[----:B------:R-:W-:Y:S02]  /*14b20*/  IMNMX R236, RZ, UR4, !PT ;  /* 0x00000004ffec7c17 */ /* 0x000fe4000f800200 */
        /* <DEDUP_REMOVED lines=8> */
[----:B------:R-:W-:Y:S01]  /*14bb0*/  FMUL.FTZ R178, R0, c[0x0][0x2d0] ;  /* 0x0000b40000b27a20 */ /* 0x000fe20000410000 */
[----:B--2---:R-:W-:-:S04]  /*14bc0*/  FMNMX.FTZ R159, R4, R159, !PT ;  /* 0x0000009f049f7209 */ /* 0x004fc80007810000 */
[----:B------:R-:W-:Y:S02]  /*14bd0*/  FSEL R178, R178, RZ, P0 ;  /* 0x000000ffb2b27208 */ /* 0x000fe40000000000 */
[C---:B------:R-:W-:Y:S01]  /*14be0*/  FSETP.NEU.FTZ.AND P0, PT, R159.reuse, -INF , PT ;  /* 0xff8000009f00780b */ /* 0x040fe20003f1d000 */
[----:B------:R-:W-:Y:S02]  /*14bf0*/  FMUL.FTZ R176, R159, c[0x0][0x2d0] ;  /* 0x0000b4009fb07a20 */ /* 0x000fe40000410000 */
[--C-:B------:R-:W-:Y:S02]  /*14c00*/  FFMA.FTZ R185, R16, c[0x0][0x2d0], -R178.reuse ;  /* 0x0000b40010b97a23 */ /* 0x100fe400000108b2 */
[--C-:B------:R-:W-:Y:S01]  /*14c10*/  FFMA.FTZ R158, R31, c[0x0][0x2d0], -R178.reuse ;  /* 0x0000b4001f9e7a23 */ /* 0x100fe200000108b2 */
[----:B------:R-:W-:Y:S01]  /*14c20*/  FSEL R176, R176, RZ, P0 ;  /* 0x000000ffb0b07208 */ /* 0x000fe20000000000 */
[--C-:B------:R-:W-:Y:S01]  /*14c30*/  FFMA.FTZ R157, R29, c[0x0][0x2d0], -R178.reuse ;  /* 0x0000b4001d9d7a23 */ /* 0x100fe200000108b2 */
[----:B------:R-:W-:Y:S01]  /*14c40*/  ISETP.LE.AND P0, PT, R236, UR13, PT ;  /* 0x0000000dec007c0c */ /* 0x000fe2000bf03270 */
[----:B------:R-:W-:Y:S01]  /*14c50*/  FFMA.FTZ R156, R27, c[0x0][0x2d0], -R178 ;  /* 0x0000b4001b9c7a23 */ /* 0x000fe200000108b2 */
[----:B------:R-:W-:Y:S01]  /*14c60*/  MUFU.EX2 R185, R185 ;  /* 0x000000b900b97308 */ /* 0x000fe20000000800 */
[----:B------:R-:W-:-:S02]  /*14c70*/  FFMA.FTZ R187, R8, c[0x0][0x2d0], -R176 ;  /* 0x0000b40008bb7a23 */ /* 0x000fc400000108b0 */
[--C-:B------:R-:W-:Y:S02]  /*14c80*/  FFMA.FTZ R184, R33, c[0x0][0x2d0], -R176.reuse ;  /* 0x0000b40021b87a23 */ /* 0x100fe400000108b0 */
[--C-:B------:R-:W-:Y:S01]  /*14c90*/  FFMA.FTZ R2, R25, c[0x0][0x2d0], -R176.reuse ;  /* 0x0000b40019027a23 */ /* 0x100fe200000108b0 */
[----:B------:R-:W1:Y:S01]  /*14ca0*/  LDSM.16.MT88.4 R32, [R212+0x4080] ;  /* 0x00408000d420783b */ /* 0x000e620000004200 */
[----:B------:R-:W-:Y:S01]  /*14cb0*/  FFMA.FTZ R23, R23, c[0x0][0x2d0], -R176 ;  /* 0x0000b40017177a23 */ /* 0x000fe200000108b0 */
[----:B------:R-:W2:Y:S01]  /*14cc0*/  MUFU.EX2 R158, R158 ;  /* 0x0000009e009e7308 */ /* 0x000ea20000000800 */
[--C-:B------:R-:W-:Y:S01]  /*14cd0*/  FFMA.FTZ R186, R7, c[0x0][0x2d0], -R178.reuse ;  /* 0x0000b40007ba7a23 */ /* 0x100fe200000108b2 */
[----:B------:R-:W-:Y:S01]  /*14ce0*/  LDSM.16.MT88.4 R24, [R214+0x7880] ;  /* 0x00788000d618783b */ /* 0x000fe20000004200 */
[----:B------:R-:W-:Y:S02]  /*14cf0*/  FFMA.FTZ R189, R11, c[0x0][0x2d0], -R178 ;  /* 0x0000b4000bbd7a23 */ /* 0x000fe400000108b2 */
[----:B------:R-:W-:Y:S01]  /*14d00*/  FFMA.FTZ R192, R9, c[0x0][0x2d0], -R176 ;  /* 0x0000b40009c07a23 */ /* 0x000fe200000108b0 */
[----:B------:R-:W3:Y:S01]  /*14d10*/  LDSM.16.MT88.4 R4, [R212+0x8880] ;  /* 0x00888000d404783b */ /* 0x000ee20000004200 */
[--C-:B------:R-:W-:Y:S01]  /*14d20*/  FFMA.FTZ R188, R21, c[0x0][0x2d0], -R178.reuse ;  /* 0x0000b40015bc7a23 */ /* 0x100fe200000108b2 */
[----:B------:R-:W-:Y:S01]  /*14d30*/  MUFU.EX2 R157, R157 ;  /* 0x0000009d009d7308 */ /* 0x000fe20000000800 */
[----:B------:R-:W-:Y:S01]  /*14d40*/  FFMA.FTZ R191, R15, c[0x0][0x2d0], -R178 ;  /* 0x0000b4000fbf7a23 */ /* 0x000fe200000108b2 */
[----:B------:R-:W4:Y:S01]  /*14d50*/  LDSM.16.MT88.4 R8, [R216+0x4880] ;  /* 0x00488000d808783b */ /* 0x000f220000004200 */
[----:B------:R-:W-:-:S02]  /*14d60*/  FFMA.FTZ R195, R13, c[0x0][0x2d0], -R176 ;  /* 0x0000b4000dc37a23 */ /* 0x000fc400000108b0 */
[--C-:B------:R-:W-:Y:S01]  /*14d70*/  FFMA.FTZ R190, R19, c[0x0][0x2d0], -R176.reuse ;  /* 0x0000b40013be7a23 */ /* 0x100fe200000108b0 */
[----:B------:R-:W5:Y:S01]  /*14d80*/  LDSM.16.MT88.4 R12, [R214+0x4880] ;  /* 0x00488000d60c783b */ /* 0x000f620000004200 */
[----:B------:R-:W-:Y:S01]  /*14d90*/  FFMA.FTZ R193, R17, c[0x0][0x2d0], -R176 ;  /* 0x0000b40011c17a23 */ /* 0x000fe200000108b0 */
[----:B------:R-:W1:Y:S01]  /*14da0*/  MUFU.EX2 R156, R156 ;  /* 0x0000009c009c7308 */ /* 0x000e620000000800 */
[----:B--2---:R-:W-:Y:S01]  /*14db0*/  F2FP.BF16.PACK_AB R128, R158, R185 ;  /* 0x000000b99e80723e */ /* 0x004fe200000010ff */
[----:B------:R-:W-:Y:S01]  /*14dc0*/  LDSM.16.MT88.4 R16, [R214+0x6080] ;  /* 0x00608000d610783b */ /* 0x000fe20000004200 */
[--C-:B------:R-:W-:Y:S02]  /*14dd0*/  FFMA.FTZ R194, R237, c[0x0][0x2d0], -R178.reuse ;  /* 0x0000b400edc27a23 */ /* 0x100fe400000108b2 */
[--C-:B------:R-:W-:Y:S02]  /*14de0*/  FFMA.FTZ R234, R235, c[0x0][0x2d0], -R178.reuse ;  /* 0x0000b400ebea7a23 */ /* 0x100fe400000108b2 */
[--C-:B------:R-:W-:Y:S01]  /*14df0*/  FFMA.FTZ R199, R199, c[0x0][0x2d0], -R178.reuse ;  /* 0x0000b400c7c77a23 */ /* 0x100fe200000108b2 */
[----:B------:R-:W-:Y:S01]  /*14e00*/  MUFU.EX2 R187, R187 ;  /* 0x000000bb00bb7308 */ /* 0x000fe20000000800 */
[----:B------:R-:W-:-:S02]  /*14e10*/  FFMA.FTZ R227, R227, c[0x0][0x2d0], -R178 ;  /* 0x0000b400e3e37a23 */ /* 0x000fc400000108b2 */
[--C-:B------:R-:W-:Y:S02]  /*14e20*/  FFMA.FTZ R235, R183, c[0x0][0x2d0], -R176.reuse ;  /* 0x0000b400b7eb7a23 */ /* 0x100fe400000108b0 */
[--C-:B------:R-:W-:Y:S02]  /*14e30*/  FFMA.FTZ R238, R181, c[0x0][0x2d0], -R176.reuse ;  /* 0x0000b400b5ee7a23 */ /* 0x100fe400000108b0 */
[--C-:B------:R-:W-:Y:S01]  /*14e40*/  FFMA.FTZ R237, R179, c[0x0][0x2d0], -R176.reuse ;  /* 0x0000b400b3ed7a23 */ /* 0x100fe200000108b0 */
[----:B------:R-:W2:Y:S01]  /*14e50*/  MUFU.EX2 R184, R184 ;  /* 0x000000b800b87308 */ /* 0x000ea20000000800 */
[----:B-1----:R-:W-:Y:S01]  /*14e60*/  F2FP.BF16.PACK_AB R130, R156, R157 ;  /* 0x0000009d9c82723e */ /* 0x002fe200000010ff */
[----:B------:R-:W-:Y:S01]  /*14e70*/  FFMA.FTZ R240, R177, c[0x0][0x2d0], -R176 ;  /* 0x0000b400b1f07a23 */ /* 0x000fe200000108b0 */
[----:B------:R-:W-:Y:S01]  /*14e80*/  LDSM.16.MT88.4 R180, [R214+0x6880] ;  /* 0x00688000d6b4783b */ /* 0x000fe20000004200 */
[----:B------:R-:W-:-:S03]  /*14e90*/  FADD.FTZ R158, R185, R158 ;  /* 0x0000009eb99e7221 */ /* 0x000fc60000010000 */
[----:B------:R-:W-:Y:S01]  /*14ea0*/  LDSM.16.MT88.4 R176, [R213+0x6880] ;  /* 0x00688000d5b0783b */ /* 0x000fe20000004200 */
[----:B------:R-:W-:Y:S01]  /*14eb0*/  MUFU.EX2 R2, R2 ;  /* 0x0000000200027308 */ /* 0x000fe20000000800 */
[----:B------:R-:W-:-:S04]  /*14ec0*/  FADD.FTZ R157, R157, R158 ;  /* 0x0000009e9d9d7221 */ /* 0x000fc80000010000 */
[----:B------:R-:W-:-:S03]  /*14ed0*/  FADD.FTZ R157, R156, R157 ;  /* 0x0000009d9c9d7221 */ /* 0x000fc60000010000 */
[----:B------:R-:W1:Y:S01]  /*14ee0*/  MUFU.EX2 R3, R23 ;  /* 0x0000001700037308 */ /* 0x000e620000000800 */
[----:B--2---:R-:W-:Y:S01]  /*14ef0*/  F2FP.BF16.PACK_AB R129, R184, R187 ;  /* 0x000000bbb881723e */ /* 0x004fe200000010ff */
[----:B------:R-:W-:-:S06]  /*14f00*/  FADD.FTZ R187, R187, R184 ;  /* 0x000000b8bbbb7221 */ /* 0x000fcc0000010000 */
[----:B------:R-:W-:Y:S01]  /*14f10*/  MUFU.EX2 R188, R188 ;  /* 0x000000bc00bc7308 */ /* 0x000fe20000000800 */
[----:B-1----:R-:W-:-:S07]  /*14f20*/  F2FP.BF16.PACK_AB R131, R3, R2 ;  /* 0x000000020383723e */ /* 0x002fce00000010ff */
[----:B------:R-:W1:Y:S01]  /*14f30*/  MUFU.EX2 R191, R191 ;  /* 0x000000bf00bf7308 */ /* 0x000e620000000800 */
[----:B------:R-:W2:Y:S01]  /*14f40*/  LDSM.16.MT88.4 R20, [R213+0x4880] ;  /* 0x00488000d514783b */ /* 0x000ea20000004200 */
[----:B------:R-:W-:Y:S01]  /*14f50*/  FADD.FTZ R2, R2, R187 ;  /* 0x000000bb02027221 */ /* 0x000fe20000010000 */
[C---:B------:R-:W-:Y:S03]  /*14f60*/  HMMA.16816.F32.BF16 R152, R128.reuse, R148, RZ ;  /* 0x000000948098723c */ /* 0x040fe600000418ff */
[----:B------:R-:W-:Y:S02]  /*14f70*/  FADD.FTZ R3, R3, R2 ;  /* 0x0000000203037221 */ /* 0x000fe40000010000 */
[----:B------:R-:W-:Y:S03]  /*14f80*/  MUFU.EX2 R186, R186 ;  /* 0x000000ba00ba7308 */ /* 0x000fe60000000800 */
[C---:B------:R-:W-:Y:S05]  /*14f90*/  HMMA.16816.F32.BF16 R148, R128.reuse, R150, RZ ;  /* 0x000000968094723c */ /* 0x040fea00000418ff */
[----:B------:R-:W-:Y:S03]  /*14fa0*/  MUFU.EX2 R189, R189 ;  /* 0x000000bd00bd7308 */ /* 0x000fe60000000800 */
[C---:B------:R-:W-:Y:S05]  /*14fb0*/  HMMA.16816.F32.BF16 R144, R128.reuse, R140, RZ ;  /* 0x0000008c8090723c */ /* 0x040fea00000418ff */
[----:B------:R-:W-:Y:S03]  /*14fc0*/  MUFU.EX2 R192, R192 ;  /* 0x000000c000c07308 */ /* 0x000fe60000000800 */
[C---:B------:R-:W-:Y:S05]  /*14fd0*/  HMMA.16816.F32.BF16 R136, R128.reuse, R132, RZ ;  /* 0x000000848088723c */ /* 0x040fea00000418ff */
[----:B------:R-:W1:Y:S03]  /*14fe0*/  MUFU.EX2 R195, R195 ;  /* 0x000000c300c37308 */ /* 0x000e660000000800 */
        /* <DEDUP_REMOVED lines=39> */
[----:B------:R-:W-:Y:S01]  /*15260*/  F2FP.BF16.PACK_AB R5, R195, R192 ;  /* 0x000000c0c305723e */ /* 0x000fe200000010ff */
        /* <DEDUP_REMOVED lines=15> */
[----:B------:R-:W3:Y:S07]  /*15360*/  LDSM.16.MT88.4 R12, [R213+0x7880] ;  /* 0x00788000d50c783b */ /* 0x000eee0000004200 */
[C---:B--2---:R-:W-:Y:S08]  /*15370*/  HMMA.16816.F32.BF16 R136, R4.reuse, R20, R136 ;  /* 0x000000140488723c */ /* 0x044ff00000041888 */
[C---:B------:R-:W-:Y:S01]  /*15380*/  HMMA.16816.F32.BF16 R132, R4.reuse, R22, R132 ;  /* 0x000000160484723c */ /* 0x040fe20000041884 */
[----:B------:R-:W-:Y:S07]  /*15390*/  LDSM.16.MT88.4 R20, [R212+0x7880] ;  /* 0x00788000d414783b */ /* 0x000fee0000004200 */
[C---:B------:R-:W-:Y:S08]  /*153a0*/  HMMA.16816.F32.BF16 R44, R4.reuse, R16, R44 ;  /* 0x00000010042c723c */ /* 0x040ff0000004182c */
[C---:B-1----:R-:W-:Y:S08]  /*153b0*/  HMMA.16816.F32.BF16 R60, R4.reuse, R8, R60 ;  /* 0x00000008043c723c */ /* 0x042ff0000004183c */
[C---:B------:R-:W-:Y:S01]  /*153c0*/  HMMA.16816.F32.BF16 R64, R4.reuse, R10, R64 ;  /* 0x0000000a0440723c */ /* 0x040fe20000041840 */
[----:B------:R-:W1:Y:S07]  /*153d0*/  LDSM.16.MT88.4 R8, [R214+0x9080] ;  /* 0x00908000d608783b */ /* 0x000e6e0000004200 */
        /* <DEDUP_REMOVED lines=37> */
[----:B------:R-:W-:Y:S01]  /*15630*/  F2FP.BF16.PACK_AB R5, R238, R235 ;  /* 0x000000ebee05723e */ /* 0x000fe200000010ff */
[----:B------:R-:W-:Y:S01]  /*15640*/  FADD.FTZ R235, R235, R190 ;  /* 0x000000beebeb7221 */ /* 0x000fe20000010000 */
[----:B------:R-:W-:Y:S01]  /*15650*/  F2FP.BF16.PACK_AB R6, R234, R227 ;  /* 0x000000e3ea06723e */ /* 0x000fe200000010ff */
[----:B------:R-:W-:Y:S01]  /*15660*/  FADD.FTZ R194, R199, R194 ;  /* 0x000000c2c7c27221 */ /* 0x000fe20000010000 */
[----:B------:R-:W-:Y:S01]  /*15670*/  F2FP.BF16.PACK_AB R7, R240, R237 ;  /* 0x000000edf007723e */ /* 0x000fe200000010ff */
[----:B------:R-:W-:-:S02]  /*15680*/  FADD.FTZ R238, R238, R235 ;  /* 0x000000ebeeee7221 */ /* 0x000fc40000010000 */
[----:B------:R-:W-:Y:S02]  /*15690*/  FADD.FTZ R227, R227, R194 ;  /* 0x000000c2e3e37221 */ /* 0x000fe40000010000 */
[----:B------:R-:W-:Y:S02]  /*156a0*/  FADD.FTZ R237, R237, R238 ;  /* 0x000000eeeded7221 */ /* 0x000fe40000010000 */
[----:B-1----:R-:W-:Y:S01]  /*156b0*/  HMMA.16816.F32.BF16 R152, R4, R8, R152 ;  /* 0x000000080498723c */ /* 0x002fe20000041898 */
[----:B------:R-:W-:Y:S02]  /*156c0*/  FADD.FTZ R234, R234, R227 ;  /* 0x000000e3eaea7221 */ /* 0x000fe40000010000 */
[----:B------:R-:W-:-:S05]  /*156d0*/  FADD.FTZ R227, R240, R237 ;  /* 0x000000edf0e37221 */ /* 0x000fca0000010000 */
        /* <DEDUP_REMOVED lines=37> */
[----:B------:R-:W-:Y:S01]  /*15930*/  PLOP3.LUT P0, PT, PT, PT, UP2, 0x80, 0x0 ;  /* 0x000000000000781c */ /* 0x000fe20003f0f028 */
[----:B------:R-:W-:Y:S01]  /*15940*/  IMAD.MOV.U32 R2, RZ, RZ, R159 ;  /* 0x000000ffff027224 */ /* 0x000fe200078e009f */
[----:B------:R-:W-:Y:S01]  /*15950*/  PLOP3.LUT P1, PT, PT, PT, UP2, 0x80, 0x0 ;  /* 0x000000000000781c */ /* 0x000fe20003f2f028 */
[----:B------:R-:W-:-:S10]  /*15960*/  IMAD.MOV.U32 R3, RZ, RZ, R0 ;  /* 0x000000ffff037224 */ /* 0x000fd400078e0000 */
[----:B------:R-:W-:Y:S01]  /*15970*/  @P0 IMAD.HI.U32 R199, R197, c[0x0][0x2c8], RZ ;  /* 0x0000b200c5c70a27 */ /* 0x000fe200078e00ff */
[----:B------:R-:W-:-:S04]  /*15980*/  IADD3 RZ, P0, R228, 0xc0, RZ ;  /* 0x000000c0e4ff7810 */ /* 0x000fc80007f1e0ff */
[----:B------:R-:W-:Y:S01]  /*15990*/  @P1 SHF.R.U32.HI R199, RZ, c[0x0][0x2cc], R199 ;  /* 0x0000b300ffc71a19 */ /* 0x000fe200000116c7 */
[----:B------:R-:W-:Y:S02]  /*159a0*/  IMAD.X R235, RZ, RZ, R233, P0 ;  /* 0x000000ffffeb7224 */ /* 0x000fe400000e06e9 */
.L_x_1505:
[----:B------:R-:W-:Y:S04]  /*159b0*/  DEPBAR.LE SB0, 0x0 ;  /* 0x000080000000791a */ /* 0x000fe80000000000 */
[----:B------:R-:W-:Y:S01]  /*159c0*/  BAR.SYNC.DEFER_BLOCKING 0x0 ;  /* 0x0000000000007b1d */ /* 0x000fe20000010000 */
[----:B------:R-:W-:Y:S05]  /*159d0*/  ISETP.LE.AND P0, PT, RZ, UR13, PT ;  /* 0x0000000dff007c0c */ /* 0x000fea000bf03270 */
[----:B------:R1:W2:Y:S04]  /*159e0*/  LDSM.16.M88.4 R156, [R222] ;  /* 0x00000000de9c783b */ /* 0x0002a80000000200 */
[----:B------:R1:W3:Y:S04]  /*159f0*/  LDSM.16.M88.4 R160, [R221+0xa080] ;  /* 0x00a08000dda0783b */ /* 0x0002e80000000200 */
[----:B------:R1:W4:Y:S04]  /*15a00*/  LDSM.16.M88.4 R164, [R221+0xa880] ;  /* 0x00a88000dda4783b */ /* 0x0003280000000200 */
[----:B------:R1:W1:Y:S04]  /*15a10*/  LDSM.16.M88.4 R168, [R221+0xb080] ;  /* 0x00b08000dda8783b */ /* 0x0002680000000200 */
[----:B------:R1:W1:Y:S04]  /*15a20*/  LDSM.16.M88.4 R172, [R220] ;  /* 0x00000000dcac783b */ /* 0x0002680000000200 */
[----:B------:R1:W1:Y:S04]  /*15a30*/  LDSM.16.M88.4 R176, [R219] ;  /* 0x00000000dbb0783b */ /* 0x0002680000000200 */
[----:B------:R1:W1:Y:S04]  /*15a40*/  LDSM.16.M88.4 R180, [R211] ;  /* 0x00000000d3b4783b */ /* 0x0002680000000200 */
[----:B------:R1:W1:Y:S01]  /*15a50*/  LDSM.16.M88.4 R184, [R210] ;  /* 0x00000000d2b8783b */ /* 0x0002620000000200 */
[----:B------:R-:W-:-:S05]  /*15a60*/  @!P0 BRA `(.L_x_1503) ;  /* 0x000003f000008947 */ /* 0x000fca0003800000 */
[----:B------:R-:W-:Y:S01]  /*15a70*/  IADD3 R6, P0, R224, 0x40, RZ ;  /* 0x00000040e0067810 */ /* 0x000fe20007f1e0ff */
[----:B------:R-:W-:Y:S01]  /*15a80*/  USHF.R.S32.HI UR6, URZ, 0x1f, UR13 ;  /* 0x0000001f3f067899 */ /* 0x000fe2000801140d */
[----:B------:R-:W-:Y:S01]  /*15a90*/  @!P3 IMAD.MOV.U32 R0, RZ, RZ, c[0x0][0x208] ;  /* 0x00008200ff00b624 */ /* 0x000fe200078e00ff */
[----:B------:R-:W-:Y:S01]  /*15aa0*/  ULDC.64 UR4, c[0x0][0x208] ;  /* 0x0000820000047ab9 */ /* 0x000fe20000000a00 */
[----:B------:R-:W-:Y:S01]  /*15ab0*/  @!P3 IMAD.MOV.U32 R13, RZ, RZ, c[0x0][0x20c] ;  /* 0x00008300ff0db624 */ /* 0x000fe200078e00ff */
[----:B------:R-:W-:Y:S01]  /*15ac0*/  UIMAD UR6, UR6, UR4, URZ ;  /* 0x00000004060672a4 */ /* 0x000fe2000f8e023f */
[----:B------:R-:W-:Y:S01]  /*15ad0*/  IMAD.X R4, RZ, RZ, R231, P0 ;  /* 0x000000ffff047224 */ /* 0x000fe200000e06e7 */
[----:B------:R-:W-:Y:S02]  /*15ae0*/  UIMAD.WIDE.U32 UR10, UR13, UR4, URZ ;  /* 0x000000040d0a72a5 */ /* 0x000fe4000f8e003f */
[----:B------:R-:W-:Y:S04]  /*15af0*/  UIMAD UR6, UR13, UR5, UR6 ;  /* 0x000000050d0672a4 */ /* 0x000fe8000f8e0206 */
[----:B------:R-:W-:Y:S02]  /*15b00*/  UIADD3 UR4, UR11, UR6, URZ ;  /* 0x000000060b047290 */ /* 0x000fe4000fffe03f */
[----:B------:R-:W-:Y:S02]  /*15b10*/  UIMAD.WIDE.U32 UR10, UR10, 0x30, URZ ;  /* 0x000000300a0a78a5 */ /* 0x000fe4000f8e003f */
[----:B------:R-:W-:Y:S04]  /*15b20*/  UIMAD UR4, UR4, 0x30, URZ ;  /* 0x00000030040478a4 */ /* 0x000fe8000f8e023f */
[----:B------:R-:W-:Y:S01]  /*15b30*/  @!P3 LEA R15, P1, R0, UR10, 0x5 ;  /* 0x0000000a000fbc11 */ /* 0x000fe2000f8228ff */
[----:B------:R-:W-:Y:S01]  /*15b40*/  UIADD3 UR4, UR11, UR4, URZ ;  /* 0x000000040b047290 */ /* 0x000fe2000fffe03f */
[----:B------:R-:W-:Y:S02]  /*15b50*/  IADD3 R8, P2, R224, UR10, RZ ;  /* 0x0000000ae0087c10 */ /* 0x000fe4000ff5e0ff */
[----:B------:R-:W-:Y:S03]  /*15b60*/  IADD3 R7, P0, R6, UR10, RZ ;  /* 0x0000000a06077c10 */ /* 0x000fe6000ff1e0ff */
[----:B------:R-:W-:Y:S02]  /*15b70*/  @!P3 LEA.HI.X R13, R0, UR4, R13, 0x5, P1 ;  /* 0x00000004000dbc11 */ /* 0x000fe400088f2c0d */
[----:B------:R-:W-:Y:S02]  /*15b80*/  IADD3.X R5, R231, UR4, RZ, P2, !PT ;  /* 0x00000004e7057c10 */ /* 0x000fe400097fe4ff */
[----:B------:R-:W-:Y:S02]  /*15b90*/  LEA R22, P1, R8, c[0x0][0x1f8], 0x1 ;  /* 0x00007e0008167a11 */ /* 0x000fe400078208ff */
[----:B------:R-:W-:Y:S02]  /*15ba0*/  IADD3.X R0, R4, UR4, RZ, P0, !PT ;  /* 0x0000000404007c10 */ /* 0x000fe400087fe4ff */
[C---:B------:R-:W-:Y:S02]  /*15bb0*/  LEA R20, P0, R7.reuse, c[0x0][0x1f8], 0x1 ;  /* 0x00007e0007147a11 */ /* 0x040fe400078008ff */
[----:B------:R-:W-:Y:S02]  /*15bc0*/  LEA.HI.X R23, R8, c[0x0][0x1fc], R5, 0x1, P1 ;  /* 0x00007f0008177a11 */ /* 0x000fe400008f0c05 */
[C---:B------:R-:W-:Y:S02]  /*15bd0*/  IADD3 R5, P1, R224.reuse, 0x80, RZ ;  /* 0x00000080e0057810 */ /* 0x040fe40007f3e0ff */
[----:B------:R-:W-:Y:S02]  /*15be0*/  LEA.HI.X R21, R7, c[0x0][0x1fc], R0, 0x1, P0 ;  /* 0x00007f0007157a11 */ /* 0x000fe400000f0c00 */
[----:B------:R-:W-:Y:S01]  /*15bf0*/  IADD3 R8, P0, R224, 0xc0, RZ ;  /* 0x000000c0e0087810 */ /* 0x000fe20007f1e0ff */
[--C-:B------:R-:W-:Y:S01]  /*15c00*/  IMAD.X R0, RZ, RZ, R231.reuse, P1 ;  /* 0x000000ffff007224 */ /* 0x100fe200008e06e7 */
[----:B------:R-:W-:Y:S02]  /*15c10*/  IADD3 R10, P1, R5, UR10, RZ ;  /* 0x0000000a050a7c10 */ /* 0x000fe4000ff3e0ff */
[----:B------:R-:W-:Y:S01]  /*15c20*/  @!P3 IADD3 R6, P2, R15, R6, RZ ;  /* 0x000000060f06b210 */ /* 0x000fe20007f5e0ff */
[----:B------:R-:W-:Y:S01]  /*15c30*/  IMAD.X R7, RZ, RZ, R231, P0 ;  /* 0x000000ffff077224 */ /* 0x000fe200000e06e7 */
[----:B------:R-:W-:Y:S02]  /*15c40*/  IADD3 R12, P0, R8, UR10, RZ ;  /* 0x0000000a080c7c10 */ /* 0x000fe4000ff1e0ff */
[----:B------:R-:W-:Y:S02]  /*15c50*/  IADD3.X R9, R0, UR4, RZ, P1, !PT ;  /* 0x0000000400097c10 */ /* 0x000fe40008ffe4ff */
[----:B------:R-:W-:Y:S02]  /*15c60*/  LEA R18, P1, R10, c[0x0][0x1f8], 0x1 ;  /* 0x00007e000a127a11 */ /* 0x000fe400078208ff */
[----:B------:R-:W-:Y:S02]  /*15c70*/  IADD3.X R11, R7, UR4, RZ, P0, !PT ;  /* 0x00000004070b7c10 */ /* 0x000fe400087fe4ff */
[----:B------:R-:W-:Y:S02]  /*15c80*/  LEA R16, P0, R12, c[0x0][0x1f8], 0x1 ;  /* 0x00007e000c107a11 */ /* 0x000fe400078008ff */
[----:B------:R-:W-:Y:S01]  /*15c90*/  LEA.HI.X R19, R10, c[0x0][0x1fc], R9, 0x1, P1 ;  /* 0x00007f000a137a11 */ /* 0x000fe200008f0c09 */
[----:B------:R-:W-:Y:S01]  /*15ca0*/  @!P3 IMAD.X R9, R13, 0x1, R4, P2 ;  /* 0x000000010d09b824 */ /* 0x000fe200010e0604 */
[----:B------:R-:W-:Y:S02]  /*15cb0*/  LEA.HI.X R17, R12, c[0x0][0x1fc], R11, 0x1, P0 ;  /* 0x00007f000c117a11 */ /* 0x000fe400000f0c0b */
[C---:B------:R-:W-:Y:S02]  /*15cc0*/  @!P3 IADD3 R5, P1, R15.reuse, R5, RZ ;  /* 0x000000050f05b210 */ /* 0x040fe40007f3e0ff */
[C---:B------:R-:W-:Y:S02]  /*15cd0*/  @!P3 IADD3 R8, P0, R15.reuse, R8, RZ ;  /* 0x000000080f08b210 */ /* 0x040fe40007f1e0ff */
[----:B------:R-:W-:Y:S01]  /*15ce0*/  @!P3 IADD3 R15, P2, R15, R224, RZ ;  /* 0x000000e00f0fb210 */ /* 0x000fe20007f5e0ff */
[C---:B------:R-:W-:Y:S02]  /*15cf0*/  @!P3 IMAD.X R0, R13.reuse, 0x1, R0, P1 ;  /* 0x000000010d00b824 */ /* 0x040fe400008e0600 */
[----:B------:R-:W-:Y:S01]  /*15d00*/  @!P3 IMAD.X R7, R13, 0x1, R7, P0 ;  /* 0x000000010d07b824 */ /* 0x000fe200000e0607 */
[----:B------:R-:W-:Y:S01]  /*15d10*/  @!P3 LEA R10, P1, R15, c[0x0][0x1f8], 0x1 ;  /* 0x00007e000f0aba11 */ /* 0x000fe200078208ff */
[----:B------:R-:W-:Y:S01]  /*15d20*/  @!P3 IMAD.X R4, R13, 0x1, R231, P2 ;  /* 0x000000010d04b824 */ /* 0x000fe200010e06e7 */
[----:B------:R-:W-:Y:S02]  /*15d30*/  LOP3.LUT P2, RZ, R223, 0x1, RZ, 0xc0, !PT ;  /* 0x00000001dfff7812 */ /* 0x000fe4000784c0ff */
[C---:B------:R-:W-:Y:S02]  /*15d40*/  @!P3 LEA R12, P0, R6.reuse, c[0x0][0x1f8], 0x1 ;  /* 0x00007e00060cba11 */ /* 0x040fe400078008ff */
[----:B------:R-:W-:Y:S02]  /*15d50*/  @!P3 LEA.HI.X R11, R15, c[0x0][0x1fc], R4, 0x1, P1 ;  /* 0x00007f000f0bba11 */ /* 0x000fe400008f0c04 */
[----:B------:R-:W-:Y:S02]  /*15d60*/  @!P3 LEA.HI.X R13, R6, c[0x0][0x1fc], R9, 0x1, P0 ;  /* 0x00007f00060dba11 */ /* 0x000fe400000f0c09 */
[C---:B------:R-:W-:Y:S02]  /*15d70*/  @!P3 LEA R14, P1, R5.reuse, c[0x0][0x1f8], 0x1 ;  /* 0x00007e00050eba11 */ /* 0x040fe400078208ff */
[C---:B------:R-:W-:Y:S02]  /*15d80*/  @!P3 LEA R4, P0, R8.reuse, c[0x0][0x1f8], 0x1 ;  /* 0x00007e000804ba11 */ /* 0x040fe400078008ff */
[----:B------:R-:W-:Y:S01]  /*15d90*/  @!P3 LEA.HI.X R15, R5, c[0x0][0x1fc], R0, 0x1, P1 ;  /* 0x00007f00050fba11 */ /* 0x000fe200008f0c00 */
[----:B------:R-:W-:Y:S01]  /*15da0*/  @!PT LDS RZ, [RZ] ;  /* 0x00000000fffff984 */ /* 0x000fe20000000800 */
[----:B------:R-:W-:Y:S01]  /*15db0*/  @!PT LDS RZ, [RZ] ;  /* 0x00000000fffff984 */ /* 0x000fe20000000800 */
[----:B------:R-:W-:Y:S01]  /*15dc0*/  @!PT LDS RZ, [RZ] ;  /* 0x00000000fffff984 */ /* 0x000fe20000000800 */
[----:B------:R4:W-:Y:S01]  /*15dd0*/  LDGSTS.E.BYPASS.LTC128B.128 [R226+0x4080], [R22.64], !P2 ;  /* 0x0408000016e27fae */ /* 0x0009e2000d101d5a */
[----:B------:R-:W-:Y:S04]  /*15de0*/  @!P3 LEA.HI.X R5, R8, c[0x0][0x1fc], R7, 0x1, P0 ;  /* 0x00007f000805ba11 */ /* 0x000fe800000f0c07 */
[----:B------:R4:W-:Y:S05]  /*15df0*/  LDGSTS.E.BYPASS.LTC128B.128 [R226+0x5880], [R20.64], !P6 ;  /* 0x0588000014e27fae */ /* 0x0009ea000f101d5a */
[----:B------:R4:W-:Y:S05]  /*15e00*/  LDGSTS.E.BYPASS.LTC128B.128 [R226+0x7080], [R18.64], !P5 ;  /* 0x0708000012e27fae */ /* 0x0009ea000e901d5a */
[----:B------:R4:W-:Y:S05]  /*15e10*/  LDGSTS.E.BYPASS.LTC128B.128 [R226+0x8880], [R16.64], !P4 ;  /* 0x0888000010e27fae */ /* 0x0009ea000e101d5a */
[----:B------:R4:W-:Y:S05]  /*15e20*/  @!P3 LDGSTS.E.BYPASS.LTC128B.128 [R226+0x5080], [R10.64], !P2 ;  /* 0x050800000ae2bfae */ /* 0x0009ea000d101d5a */
[----:B------:R4:W-:Y:S05]  /*15e30*/  @!P3 LDGSTS.E.BYPASS.LTC128B.128 [R226+0x6880], [R12.64], !P6 ;  /* 0x068800000ce2bfae */ /* 0x0009ea000f101d5a */
[----:B------:R4:W-:Y:S05]  /*15e40*/  @!P3 LDGSTS.E.BYPASS.LTC128B.128 [R226+0x8080], [R14.64], !P5 ;  /* 0x080800000ee2bfae */ /* 0x0009ea000e901d5a */
[----:B------:R4:W-:Y:S02]  /*15e50*/  @!P3 LDGSTS.E.BYPASS.LTC128B.128 [R226+0x9880], [R4.64], !P4 ;  /* 0x0988000004e2bfae */ /* 0x0009e4000e101d5a */
.L_x_1503:
[C---:B--234-:R-:W-:Y:S01]  /*15e60*/  HMMA.16816.F32.BF16 R4, R156.reuse, R160, RZ ;  /* 0x000000a09c04723c */ /* 0x05cfe200000418ff */
[----:B------:R-:W-:Y:S01]  /*15e70*/  LDSM.16.M88.4 R188, [R218] ;  /* 0x00000000dabc783b */ /* 0x000fe20000000200 */
[----:B------:R-:W-:Y:S06]  /*15e80*/  UISETP.GE.AND UP0, UPT, UR13, 0x1, UPT ;  /* 0x000000010d00788c */ /* 0x000fec000bf06270 */
[C---:B------:R-:W-:Y:S01]  /*15e90*/  HMMA.16816.F32.BF16 R8, R156.reuse, R162, RZ ;  /* 0x000000a29c08723c */ /* 0x040fe200000418ff */
[----:B------:R-:W0:Y:S01]  /*15ea0*/  LDGDEPBAR ;  /* 0x00000000000079af */ /* 0x000e220000000000 */
[----:B------:R-:W-:Y:S06]  /*15eb0*/  PLOP3.LUT P0, PT, PT, PT, UP0, 0x80, 0x0 ;  /* 0x000000000000781c */ /* 0x000fec0003f0f008 */
        /* <DEDUP_REMOVED lines=31> */
[----:B------:R-:W-:Y:S07]  /*160b0*/  LDSM.16.M88.4 R168, [R206] ;  /* 0x00000000cea8783b */ /* 0x000fee0000000200 */
[C---:B----4-:R-:W-:Y:S08]  /*160c0*/  HMMA.16816.F32.BF16 R12, R164.reuse, R172, R12 ;  /* 0x000000aca40c723c */ /* 0x050ff0000004180c */
[C---:B------:R-:W-:Y:S01]  /*160d0*/  HMMA.16816.F32.BF16 R16, R164.reuse, R174, R16 ;  /* 0x000000aea410723c */ /* 0x040fe20000041810 */
[----:B------:R-:W-:Y:S07]  /*160e0*/  LDSM.16.M88.4 R172, [R218+0x4000] ;  /* 0x00400000daac783b */ /* 0x000fee0000000200 */
        /* <DEDUP_REMOVED lines=165> */
[----:B--234-:R-:W-:Y:S01]  /*16b40*/  IADD3 R8, -R196, 0x30, RZ ;  /* 0x00000030c4087810 */ /* 0x01cfe20007ffe1ff */
[----:B------:R-:W-:Y:S01]  /*16b50*/  UIADD3 UR9, UR13, -0x1, URZ ;  /* 0xffffffff0d097890 */ /* 0x000fe2000fffe03f */
[----:B------:R-:W-:Y:S01]  /*16b60*/  IADD3 R7, P0, R228, 0x40, RZ ;  /* 0x00000040e4077810 */ /* 0x000fe20007f1e0ff */
[----:B------:R-:W-:Y:S01]  /*16b70*/  ULDC.64 UR4, c[0x0][0x1e0] ;  /* 0x0000780000047ab9 */ /* 0x000fe20000000a00 */
[----:B------:R-:W-:Y:S01]  /*16b80*/  ISETP.GE.AND P1, PT, R8, 0x1, PT ;  /* 0x000000010800780c */ /* 0x000fe20003f26270 */
[----:B------:R-:W-:Y:S02]  /*16b90*/  USHF.R.S32.HI UR6, URZ, 0x1f, UR9 ;  /* 0x0000001f3f067899 */ /* 0x000fe40008011409 */
[----:B------:R-:W-:Y:S01]  /*16ba0*/  UIMAD.WIDE.U32 UR10, UR9, UR4, URZ ;  /* 0x00000004090a72a5 */ /* 0x000fe2000f8e003f */
[--C-:B------:R-:W-:Y:S01]  /*16bb0*/  IMAD.X R4, RZ, RZ, R233.reuse, P0 ;  /* 0x000000ffff047224 */ /* 0x100fe200000e06e9 */
[C---:B------:R-:W-:Y:S01]  /*16bc0*/  IADD3 R6, P0, R228.reuse, 0x80, RZ ;  /* 0x00000080e4067810 */ /* 0x040fe20007f1e0ff */
[----:B------:R-:W-:Y:S04]  /*16bd0*/  UIMAD UR6, UR6, UR4, URZ ;  /* 0x00000004060672a4 */ /* 0x000fe8000f8e023f */
[----:B------:R-:W-:Y:S01]  /*16be0*/  UIMAD UR6, UR9, UR5, UR6 ;  /* 0x00000005090672a4 */ /* 0x000fe2000f8e0206 */
[----:B------:R-:W-:Y:S03]  /*16bf0*/  IMAD.X R5, RZ, RZ, R233, P0 ;  /* 0x000000ffff057224 */ /* 0x000fe600000e06e9 */
[----:B------:R-:W-:Y:S02]  /*16c00*/  UIADD3 UR6, UR11, UR6, URZ ;  /* 0x000000060b067290 */ /* 0x000fe4000fffe03f */
[----:B------:R-:W-:Y:S02]  /*16c10*/  UIMAD.WIDE.U32 UR10, UR10, 0x30, URZ ;  /* 0x000000300a0a78a5 */ /* 0x000fe4000f8e003f */
[----:B------:R-:W-:Y:S04]  /*16c20*/  UIMAD UR4, UR6, 0x30, URZ ;  /* 0x00000030060478a4 */ /* 0x000fe8000f8e023f */
[----:B------:R-:W-:Y:S01]  /*16c30*/  @P1 IADD3 R10, P0, R228, UR10, RZ ;  /* 0x0000000ae40a1c10 */ /* 0x000fe2000ff1e0ff */
[----:B------:R-:W-:Y:S06]  /*16c40*/  UIADD3 UR4, UR11, UR4, URZ ;  /* 0x000000040b047290 */ /* 0x000fec000fffe03f */
[----:B------:R-:W-:Y:S02]  /*16c50*/  @P1 IADD3.X R9, R233, UR4, RZ, P0, !PT ;  /* 0x00000004e9091c10 */ /* 0x000fe400087fe4ff */
[----:B------:R-:W-:Y:S04]  /*16c60*/  @P1 IADD3 R12, P0, R7, UR10, RZ ;  /* 0x0000000a070c1c10 */ /* 0x000fe8000ff1e0ff */
[----:B------:R-:W-:Y:S02]  /*16c70*/  @P1 IADD3.X R11, R4, UR4, RZ, P0, !PT ;  /* 0x00000004040b1c10 */ /* 0x000fe400087fe4ff */
[----:B------:R-:W-:Y:S04]  /*16c80*/  @P1 IADD3 R14, P0, R6, UR10, RZ ;  /* 0x0000000a060e1c10 */ /* 0x000fe8000ff1e0ff */
[----:B------:R-:W-:Y:S02]  /*16c90*/  @P1 IADD3.X R13, R5, UR4, RZ, P0, !PT ;  /* 0x00000004050d1c10 */ /* 0x000fe400087fe4ff */
[C---:B------:R-:W-:Y:S04]  /*16ca0*/  @P1 LEA R16, P0, R10.reuse, c[0x0][0x1c8], 0x1 ;  /* 0x000072000a101a11 */ /* 0x040fe800078008ff */
[----:B------:R-:W-:Y:S02]  /*16cb0*/  @P1 LEA.HI.X R17, R10, c[0x0][0x1cc], R9, 0x1, P0 ;  /* 0x000073000a111a11 */ /* 0x000fe400000f0c09 */
[----:B------:R-:W-:Y:S02]  /*16cc0*/  @P1 LEA R18, P0, R12, c[0x0][0x1c8], 0x1 ;  /* 0x000072000c121a11 */ /* 0x000fe400078008ff */
[----:B------:R-:W-:Y:S02]  /*16cd0*/  IADD3 R9, R228, 0xc0, RZ ;  /* 0x000000c0e4097810 */ /* 0x000fe40007ffe0ff */
[----:B------:R-:W-:Y:S02]  /*16ce0*/  @P1 LEA.HI.X R19, R12, c[0x0][0x1cc], R11, 0x1, P0 ;  /* 0x000073000c131a11 */ /* 0x000fe400000f0c0b */
[C---:B------:R-:W-:Y:S04]  /*16cf0*/  @P1 LEA R12, P0, R14.reuse, c[0x0][0x1c8], 0x1 ;  /* 0x000072000e0c1a11 */ /* 0x040fe800078008ff */
[----:B------:R-:W-:Y:S02]  /*16d00*/  @P1 LEA.HI.X R13, R14, c[0x0][0x1cc], R13, 0x1, P0 ;  /* 0x000073000e0d1a11 */ /* 0x000fe400000f0c0d */
[----:B------:R-:W-:Y:S04]  /*16d10*/  @P1 IADD3 R11, P0, R9, UR10, RZ ;  /* 0x0000000a090b1c10 */ /* 0x000fe8000ff1e0ff */
[----:B------:R-:W-:Y:S02]  /*16d20*/  @P1 IADD3.X R10, R235, UR4, RZ, P0, !PT ;  /* 0x00000004eb0a1c10 */ /* 0x000fe400087fe4ff */
[C---:B------:R-:W-:Y:S04]  /*16d30*/  @P1 LEA R14, P0, R11.reuse, c[0x0][0x1c8], 0x1 ;  /* 0x000072000b0e1a11 */ /* 0x040fe800078008ff */
[----:B------:R-:W-:Y:S02]  /*16d40*/  @P1 LEA.HI.X R15, R11, c[0x0][0x1cc], R10, 0x1, P0 ;  /* 0x000073000b0f1a11 */ /* 0x000fe400000f0c0a */
[----:B------:R-:W-:Y:S11]  /*16d50*/  ISETP.GE.AND P0, PT, R8, 0x21, PT ;  /* 0x000000210800780c */ /* 0x000ff60003f06270 */
[----:B------:R-:W-:Y:S02]  /*16d60*/  @!UPT UIADD3 URZ, URZ, URZ, URZ ;  /* 0x0000003f3f3ff290 */ /* 0x000fe4000fffe03f */
[----:B------:R-:W-:Y:S05]  /*16d70*/  VOTEU.ANY UP0, P0 ;  /* 0x00000000003f7886 */ /* 0x000fea0000000100 */
[----:B------:R-:W-:Y:S04]  /*16d80*/  @UP0 UIADD3 UR10, UP1, UR8, UR10, URZ ;  /* 0x0000000a080a0290 */ /* 0x000fe8000ff3e03f */
[----:B------:R-:W-:Y:S02]  /*16d90*/  @UP0 UIADD3.X UR4, UR4, UR7, URZ, UP1, !UPT ;  /* 0x0000000704040290 */ /* 0x000fe40008ffe43f */
[----:B------:R-:W-:Y:S04]  /*16da0*/  @P0 IADD3 R11, P2, R228, UR10, RZ ;  /* 0x0000000ae40b0c10 */ /* 0x000fe8000ff5e0ff */
[----:B------:R-:W-:Y:S02]  /*16db0*/  @P0 IADD3.X R8, R233, UR4, RZ, P2, !PT ;  /* 0x00000004e9080c10 */ /* 0x000fe400097fe4ff */
[C---:B------:R-:W-:Y:S04]  /*16dc0*/  @P0 LEA R10, P2, R11.reuse, c[0x0][0x1c8], 0x1 ;  /* 0x000072000b0a0a11 */ /* 0x040fe800078408ff */
[----:B------:R-:W-:Y:S02]  /*16dd0*/  @P0 LEA.HI.X R11, R11, c[0x0][0x1cc], R8, 0x1, P2 ;  /* 0x000073000b0b0a11 */ /* 0x000fe400010f0c08 */
        /* <DEDUP_REMOVED lines=12> */
[----:B------:R-:W-:Y:S11]  /*16ea0*/  LOP3.LUT P2, RZ, R223, 0x1, RZ, 0xc0, !PT ;  /* 0x00000001dfff7812 */ /* 0x000ff6000784c0ff */
[----:B------:R-:W-:Y:S02]  /*16eb0*/  @!UPT UIADD3 URZ, URZ, URZ, URZ ;  /* 0x0000003f3f3ff290 */ /* 0x000fe4000fffe03f */
[----:B------:R-:W-:Y:S01]  /*16ec0*/  @!PT LDS RZ, [RZ] ;  /* 0x00000000fffff984 */ /* 0x000fe20000000800 */
[----:B------:R-:W-:Y:S01]  /*16ed0*/  @!PT LDS RZ, [RZ] ;  /* 0x00000000fffff984 */ /* 0x000fe20000000800 */
[----:B------:R-:W-:Y:S01]  /*16ee0*/  @!PT LDS RZ, [RZ] ;  /* 0x00000000fffff984 */ /* 0x000fe20000000800 */
[----:B------:R2:W-:Y:S05]  /*16ef0*/  @P1 LDGSTS.E.BYPASS.LTC128B.128 [R226+0xa080], [R16.64], !P2 ;  /* 0x0a08000010e21fae */ /* 0x0005ea000d101d5a */
[----:B------:R2:W-:Y:S05]  /*16f00*/  @P1 LDGSTS.E.BYPASS.LTC128B.128 [R226+0xb880], [R18.64], !P6 ;  /* 0x0b88000012e21fae */ /* 0x0005ea000f101d5a */
[----:B------:R2:W-:Y:S05]  /*16f10*/  @P1 LDGSTS.E.BYPASS.LTC128B.128 [R226+0xd080], [R12.64], !P5 ;  /* 0x0d0800000ce21fae */ /* 0x0005ea000e901d5a */
[----:B------:R2:W-:Y:S05]  /*16f20*/  @P1 LDGSTS.E.BYPASS.LTC128B.128 [R226+0xe880], [R14.64], !P4 ;  /* 0x0e8800000ee21fae */ /* 0x0005ea000e101d5a */
[----:B------:R2:W-:Y:S05]  /*16f30*/  @P0 LDGSTS.E.BYPASS.LTC128B.128 [R226+0xb080], [R10.64], !P2 ;  /* 0x0b0800000ae20fae */ /* 0x0005ea000d101d5a */
[----:B------:R2:W-:Y:S05]  /*16f40*/  @P0 LDGSTS.E.BYPASS.LTC128B.128 [R226+0xc880], [R20.64], !P6 ;  /* 0x0c88000014e20fae */ /* 0x0005ea000f101d5a */
[----:B------:R2:W-:Y:S05]  /*16f50*/  @P0 LDGSTS.E.BYPASS.LTC128B.128 [R226+0xe080], [R22.64], !P5 ;  /* 0x0e08000016e20fae */ /* 0x0005ea000e901d5a */
[----:B------:R2:W-:Y:S02]  /*16f60*/  @P0 LDGSTS.E.BYPASS.LTC128B.128 [R226+0xf880], [R6.64], !P4 ;  /* 0x0f88000006e20fae */ /* 0x0005e4000e101d5a */
.L_x_1504:
[----:B--234-:R-:W-:Y:S01]  /*16f70*/  PLOP3.LUT P0, PT, PT, PT, UP2, 0x80, 0x0 ;  /* 0x000000000000781c */ /* 0x01cfe20003f0f028 */
[----:B------:R-:W-:Y:S01]  /*16f80*/  UIMAD UR4, UR13, -0x30, URZ ;  /* 0xffffffd00d0478a4 */ /* 0x000fe2000f8e023f */
[----:B------:R-:W-:Y:S01]  /*16f90*/  MOV R8, R197 ;  /* 0x000000c500087202 */ /* 0x000fe20000000f00 */
[----:B------:R-:W-:Y:S01]  /*16fa0*/  LDSM.16.MT88.4 R20, [R214+0x4080] ;  /* 0x00408000d614783b */ /* 0x000fe20000004200 */
[----:B------:R-:W-:Y:S03]  /*16fb0*/  MOV R5, UR22 ;  /* 0x0000001600057c02 */ /* 0x000fe60008000f00 */
[----:B------:R-:W-:Y:S04]  /*16fc0*/  MOV R7, UR4 ;  /* 0x0000000400077c02 */ /* 0x000fe80008000f00 */
[----:B------:R-:W-:Y:S01]  /*16fd0*/  IADD3 R6, -R198, 0x1, R7 ;  /* 0x00000001c6067810 */ /* 0x000fe20007ffe107 */
[----:B------:R-:W-:Y:S01]  /*16fe0*/  LDSM.16.MT88.4 R172, [R216+0x7880] ;  /* 0x00788000d8ac783b */ /* 0x000fe20000004200 */
[----:B------:R-:W-:Y:S02]  /*16ff0*/  @P0 MOV R8, R199 ;  /* 0x000000c700080202 */ /* 0x000fe40000000f00 */
[----:B------:R-:W-:Y:S05]  /*17000*/  IADD3 R5, -R5, UR14, R6 ;  /* 0x0000000e05057c10 */ /* 0x000fea000fffe106 */
[----:B------:R-:W-:Y:S08]  /*17010*/  SHFL.IDX PT, R4, R8, 0x1, 0x1c1f ;  /* 0x003c1f0008047f89 */ /* 0x000ff000000e0000 */
[----:B------:R-:W2:Y:S08]  /*17020*/  SHFL.IDX PT, R12, R8, RZ, 0x1c1f ;  /* 0x001c1fff080c7589 */ /* 0x000eb000000e0000 */
[----:B------:R-:W0:Y:S01]  /*17030*/  LDGDEPBAR ;  /* 0x00000000000079af */ /* 0x000e220000000000 */
[C---:B--2---:R-:W-:Y:S02]  /*17040*/  IADD3 R12, R5.reuse, R12, RZ ;  /* 0x0000000c050c7210 */ /* 0x044fe40007ffe0ff */
[----:B------:R-:W-:Y:S04]  /*17050*/  IADD3 R4, R5, R4, RZ ;  /* 0x0000000405047210 */ /* 0x000fe80007ffe0ff */
[C---:B------:R-:W-:Y:S02]  /*17060*/  ISETP.GT.AND P0, PT, R4.reuse, RZ, PT ;  /* 0x000000ff0400720c */ /* 0x040fe40003f04270 */
[----:B------:R-:W-:Y:S02]  /*17070*/  ISETP.GT.AND P1, PT, R4, 0x1, PT ;  /* 0x000000010400780c */ /* 0x000fe40003f24270 */
[----:B------:R-:W-:Y:S02]  /*17080*/  FSEL R13, R180, -INF , P0 ;  /* 0xff800000b40d7808 */ /* 0x000fe40000000000 */
[C---:B------:R-:W-:Y:S02]  /*17090*/  ISETP.GT.AND P0, PT, R4.reuse, 0x8, PT ;  /* 0x000000080400780c */ /* 0x040fe40003f04270 */
[----:B------:R-:W-:Y:S02]  /*170a0*/  FSEL R11, R181, -INF , P1 ;  /* 0xff800000b50b7808 */ /* 0x000fe40000800000 */
[----:B------:R-:W-:Y:S02]  /*170b0*/  ISETP.GT.AND P1, PT, R4, 0x10, PT ;  /* 0x000000100400780c */ /* 0x000fe40003f24270 */
[----:B------:R-:W-:Y:S02]  /*170c0*/  FMNMX.FTZ R6, R13, R2, !PT ;  /* 0x000000020d067209 */ /* 0x000fe40007810000 */
[----:B-1----:R-:W-:Y:S02]  /*170d0*/  FSEL R171, R240, -INF , P1 ;  /* 0xff800000f0ab7808 */ /* 0x002fe40000800000 */
[----:B------:R-:W-:Y:S02]  /*170e0*/  FSEL R9, R184, -INF , P0 ;  /* 0xff800000b8097808 */ /* 0x000fe40000000000 */
[----:B------:R-:W-:Y:S02]  /*170f0*/  ISETP.GT.AND P0, PT, R4, 0x11, PT ;  /* 0x000000110400780c */ /* 0x000fe40003f04270 */
[----:B------:R-:W-:Y:S02]  /*17100*/  ISETP.GT.AND P1, PT, R12, RZ, PT ;  /* 0x000000ff0c00720c */ /* 0x000fe40003f24270 */
[----:B------:R-:W-:Y:S02]  /*17110*/  FSEL R169, R187, -INF , P0 ;  /* 0xff800000bba97808 */ /* 0x000fe40000000000 */
[C---:B------:R-:W-:Y:S02]  /*17120*/  ISETP.GT.AND P2, PT, R4.reuse, 0x9, PT ;  /* 0x000000090400780c */ /* 0x040fe40003f44270 */
[----:B------:R-:W-:Y:S02]  /*17130*/  ISETP.GT.AND P0, PT, R4, 0x18, PT ;  /* 0x000000180400780c */ /* 0x000fe40003f04270 */
[----:B------:R-:W-:Y:S02]  /*17140*/  FSEL R10, R178, -INF , P1 ;  /* 0xff800000b20a7808 */ /* 0x000fe40000800000 */
[----:B------:R-:W-:Y:S02]  /*17150*/  FMNMX.FTZ R6, R11, R6, !PT ;  /* 0x000000060b067209 */ /* 0x000fe40007810000 */
[----:B------:R-:W-:Y:S02]  /*17160*/  ISETP.GT.AND P1, PT, R12, 0x1, PT ;  /* 0x000000010c00780c */ /* 0x000fe40003f24270 */
[----:B------:R-:W-:Y:S02]  /*17170*/  FSEL R167, R245, -INF , P0 ;  /* 0xff800000f5a77808 */ /* 0x000fe40000000000 */
[----:B------:R-:W-:Y:S02]  /*17180*/  FSEL R7, R186, -INF , P2 ;  /* 0xff800000ba077808 */ /* 0x000fe40001000000 */
[----:B------:R-:W-:Y:S02]  /*17190*/  ISETP.GT.AND P0, PT, R4, 0x19, PT ;  /* 0x000000190400780c */ /* 0x000fe40003f04270 */
[----:B------:R-:W-:Y:S02]  /*171a0*/  FMNMX.FTZ R6, R9, R6, !PT ;  /* 0x0000000609067209 */ /* 0x000fe40007810000 */
        /* <DEDUP_REMOVED lines=17> */
[----:B------:R-:W-:Y:S02]  /*172c0*/  FSEL R187, R247, -INF , P0 ;  /* 0xff800000f7bb7808 */ /* 0x000fe40000000000 */
[----:B------:R-:W-:Y:S02]  /*172d0*/  ISETP.GT.AND P0, PT, R4, 0x28, PT ;  /* 0x000000280400780c */ /* 0x000fe40003f04270 */
[----:B------:R-:W-:Y:S02]  /*172e0*/  FMNMX.FTZ R0, R171, R0, !PT ;  /* 0x00000000ab007209 */ /* 0x000fe40007810000 */
[----:B------:R-:W-:Y:S02]  /*172f0*/  FSEL R177, R248, -INF , P0 ;  /* 0xff800000f8b17808 */ /* 0x000fe40000000000 */
[----:B------:R-:W-:Y:S02]  /*17300*/  FSEL R168, R185, -INF , P1 ;  /* 0xff800000b9a87808 */ /* 0x000fe40000800000 */
[----:B------:R-:W-:Y:S02]  /*17310*/  FMNMX.FTZ R15, R170, R5, !PT ;  /* 0x00000005aa0f7209 */ /* 0x000fe40007810000 */
[----:B------:R-:W-:Y:S02]  /*17320*/  ISETP.GT.AND P0, PT, R4, 0x29, PT ;  /* 0x000000290400780c */ /* 0x000fe40003f04270 */
[----:B------:R-:W-:Y:S02]  /*17330*/  ISETP.GT.AND P1, PT, R12, 0x18, PT ;  /* 0x000000180c00780c */ /* 0x000fe40003f24270 */
[----:B------:R-:W-:Y:S02]  /*17340*/  FMNMX.FTZ R0, R169, R0, !PT ;  /* 0x00000000a9007209 */ /* 0x000fe40007810000 */
[----:B------:R-:W-:Y:S02]  /*17350*/  FSEL R166, R239, -INF , P1 ;  /* 0xff800000efa67808 */ /* 0x000fe40000800000 */
[----:B------:R-:W-:Y:S02]  /*17360*/  FMNMX.FTZ R15, R168, R15, !PT ;  /* 0x0000000fa80f7209 */ /* 0x000fe40007810000 */
[----:B------:R-:W-:Y:S02]  /*17370*/  FSEL R157, R246, -INF , P0 ;  /* 0xff800000f69d7808 */ /* 0x000fe40000000000 */
[----:B------:R-:W-:Y:S02]  /*17380*/  ISETP.GT.AND P0, PT, R12, 0x19, PT ;  /* 0x000000190c00780c */ /* 0x000fe40003f04270 */
[----:B------:R-:W-:Y:S02]  /*17390*/  FMNMX.FTZ R0, R167, R0, !PT ;  /* 0x00000000a7007209 */ /* 0x000fe40007810000 */
[----:B------:R-:W-:Y:S02]  /*173a0*/  FSEL R164, R237, -INF , P0 ;  /* 0xff800000eda47808 */ /* 0x000fe40000000000 */
[----:B------:R-:W-:Y:S02]  /*173b0*/  FMNMX.FTZ R15, R166, R15, !PT ;  /* 0x0000000fa60f7209 */ /* 0x000fe40007810000 */
[----:B------:R-:W-:Y:S02]  /*173c0*/  ISETP.GT.AND P1, PT, R12, 0x20, PT ;  /* 0x000000200c00780c */ /* 0x000fe40003f24270 */
[----:B------:R-:W-:Y:S02]  /*173d0*/  FMNMX.FTZ R0, R165, R0, !PT ;  /* 0x00000000a5007209 */ /* 0x000fe40007810000 */
[----:B------:R-:W-:Y:S02]  /*173e0*/  FMNMX.FTZ R15, R164, R15, !PT ;  /* 0x0000000fa40f7209 */ /* 0x000fe40007810000 */
[----:B------:R-:W-:Y:S02]  /*173f0*/  ISETP.GT.AND P0, PT, R12, 0x21, PT ;  /* 0x000000210c00780c */ /* 0x000fe40003f04270 */
[----:B------:R-:W-:Y:S02]  /*17400*/  FSEL R190, R238, -INF , P1 ;  /* 0xff800000eebe7808 */ /* 0x000fe40000800000 */
[----:B------:R-:W-:Y:S02]  /*17410*/  FMNMX.FTZ R0, R189, R0, !PT ;  /* 0x00000000bd007209 */ /* 0x000fe40007810000 */
[----:B------:R-:W-:Y:S02]  /*17420*/  ISETP.GT.AND P1, PT, R12, 0x28, PT ;  /* 0x000000280c00780c */ /* 0x000fe40003f24270 */
[----:B------:R-:W-:Y:S02]  /*17430*/  FSEL R188, R241, -INF , P0 ;  /* 0xff800000f1bc7808 */ /* 0x000fe40000000000 */
[----:B------:R-:W-:Y:S02]  /*17440*/  FMNMX.FTZ R15, R190, R15, !PT ;  /* 0x0000000fbe0f7209 */ /* 0x000fe40007810000 */
[----:B------:R-:W-:Y:S02]  /*17450*/  FMNMX.FTZ R0, R187, R0, !PT ;  /* 0x00000000bb007209 */ /* 0x000fe40007810000 */
[----:B------:R-:W-:Y:S02]  /*17460*/  ISETP.GT.AND P0, PT, R12, 0x29, PT ;  /* 0x000000290c00780c */ /* 0x000fe40003f04270 */
[----:B------:R-:W-:Y:S02]  /*17470*/  FSEL R186, R243, -INF , P1 ;  /* 0xff800000f3ba7808 */ /* 0x000fe40000800000 */
[----:B------:R-:W-:Y:S02]  /*17480*/  FMNMX.FTZ R15, R188, R15, !PT ;  /* 0x0000000fbc0f7209 */ /* 0x000fe40007810000 */
[----:B------:R-:W-:Y:S02]  /*17490*/  FMNMX.FTZ R4, R177, R0, !PT ;  /* 0x00000000b1047209 */ /* 0x000fe40007810000 */
[----:B------:R-:W-:Y:S02]  /*174a0*/  FSEL R178, R242, -INF , P0 ;  /* 0xff800000f2b27808 */ /* 0x000fe40000000000 */
[----:B------:R-:W-:Y:S02]  /*174b0*/  FMNMX.FTZ R15, R186, R15, !PT ;  /* 0x0000000fba0f7209 */ /* 0x000fe40007810000 */
[----:B------:R-:W-:Y:S02]  /*174c0*/  FMNMX.FTZ R0, R157, R4, !PT ;  /* 0x000000049d007209 */ /* 0x000fe40007810000 */
[----:B------:R-:W-:Y:S03]  /*174d0*/  FMNMX.FTZ R12, R178, R15, !PT ;  /* 0x0000000fb20c7209 */ /* 0x000fe60007810000 */
[----:B------:R-:W1:Y:S08]  /*174e0*/  SHFL.BFLY PT, R5, R0, 0x2, 0x1f ;  /* 0x0c401f0000057f89 */ /* 0x000e7000000e0000 */
[----:B------:R-:W2:Y:S01]  /*174f0*/  SHFL.BFLY PT, R15, R12, 0x2, 0x1f ;  /* 0x0c401f000c0f7f89 */ /* 0x000ea200000e0000 */
[----:B-1----:R-:W-:Y:S07]  /*17500*/  FMNMX.FTZ R5, R0, R5, !PT ;  /* 0x0000000500057209 */ /* 0x002fee0007810000 */
[----:B------:R-:W1:Y:S01]  /*17510*/  SHFL.BFLY PT, R156, R5, 0x1, 0x1f ;  /* 0x0c201f00059c7f89 */ /* 0x000e6200000e0000 */
[----:B--2---:R-:W-:Y:S07]  /*17520*/  FMNMX.FTZ R4, R12, R15, !PT ;  /* 0x0000000f0c047209 */ /* 0x004fee0007810000 */
[----:B------:R-:W2:Y:S01]  /*17530*/  SHFL.BFLY PT, R15, R4, 0x1, 0x1f ;  /* 0x0c201f00040f7f89 */ /* 0x000ea200000e0000 */
[----:B-1----:R-:W-:Y:S04]  /*17540*/  FMNMX.FTZ R156, R5, R156, !PT ;  /* 0x0000009c059c7209 */ /* 0x002fe80007810000 */
[C---:B------:R-:W-:Y:S01]  /*17550*/  FSETP.NEU.FTZ.AND P0, PT, R156.reuse, -INF , PT ;  /* 0xff8000009c00780b */ /* 0x040fe20003f1d000 */
[----:B------:R-:W-:Y:S01]  /*17560*/  FMUL.FTZ R176, R156, c[0x0][0x2d0] ;  /* 0x0000b4009cb07a20 */ /* 0x000fe20000410000 */
[----:B--2---:R-:W-:Y:S04]  /*17570*/  FMNMX.FTZ R0, R4, R15, !PT ;  /* 0x0000000f04007209 */ /* 0x004fe80007810000 */
[----:B------:R-:W-:Y:S02]  /*17580*/  FSEL R176, R176, RZ, P0 ;  /* 0x000000ffb0b07208 */ /* 0x000fe40000000000 */
[C---:B------:R-:W-:Y:S01]  /*17590*/  FSETP.NEU.FTZ.AND P1, PT, R0.reuse, -INF , PT ;  /* 0xff8000000000780b */ /* 0x040fe20003f3d000 */
[----:B------:R-:W-:Y:S01]  /*175a0*/  FMUL.FTZ R179, R0, c[0x0][0x2d0] ;  /* 0x0000b40000b37a20 */ /* 0x000fe20000410000 */
[----:B------:R-:W-:Y:S01]  /*175b0*/  FSEL R5, R156, RZ, P0 ;  /* 0x000000ff9c057208 */ /* 0x000fe20000000000 */
[----:B------:R-:W-:Y:S01]  /*175c0*/  FFMA.FTZ R181, R13, c[0x0][0x2d0], -R176 ;  /* 0x0000b4000db57a23 */ /* 0x000fe200000108b0 */
[----:B------:R-:W-:Y:S01]  /*175d0*/  FSEL R4, R0, RZ, P1 ;  /* 0x000000ff00047208 */ /* 0x000fe20000800000 */
[----:B------:R-:W1:Y:S01]  /*175e0*/  LDSM.16.MT88.4 R12, [R216+0x4080] ;  /* 0x00408000d80c783b */ /* 0x000e620000004200 */
[----:B------:R-:W-:Y:S01]  /*175f0*/  FSEL R179, R179, RZ, P1 ;  /* 0x000000ffb3b37208 */ /* 0x000fe20000800000 */
[----:B------:R-:W-:Y:S01]  /*17600*/  FADD.FTZ R5, -R5, R2 ;  /* 0x0000000205057221 */ /* 0x000fe20000010100 */
[----:B------:R-:W-:Y:S01]  /*17610*/  ISETP.LT.AND P0, PT, R236, UR13, PT ;  /* 0x0000000dec007c0c */ /* 0x000fe2000bf01270 */
[----:B------:R-:W-:Y:S01]  /*17620*/  FADD.FTZ R4, -R4, R3 ;  /* 0x0000000304047221 */ /* 0x000fe20000010100 */
[----:B------:R-:W-:Y:S01]  /*17630*/  MUFU.EX2 R181, R181 ;  /* 0x000000b500b57308 */ /* 0x000fe20000000800 */
[--C-:B------:R-:W-:Y:S01]  /*17640*/  FFMA.FTZ R180, R11, c[0x0][0x2d0], -R176.reuse ;  /* 0x0000b4000bb47a23 */ /* 0x100fe200000108b0 */
[----:B------:R-:W-:Y:S01]  /*17650*/  UIADD3 UR13, UR13, -0x1, URZ ;  /* 0xffffffff0d0d7890 */ /* 0x000fe2000fffe03f */
[--C-:B------:R-:W-:Y:S02]  /*17660*/  FFMA.FTZ R159, R9, c[0x0][0x2d0], -R176.reuse ;  /* 0x0000b400099f7a23 */ /* 0x100fe400000108b0 */
[--C-:B------:R-:W-:Y:S02]  /*17670*/  FFMA.FTZ R158, R7, c[0x0][0x2d0], -R176.reuse ;  /* 0x0000b400079e7a23 */ /* 0x100fe400000108b0 */
[--C-:B------:R-:W-:Y:S02]  /*17680*/  FFMA.FTZ R185, R10, c[0x0][0x2d0], -R179.reuse ;  /* 0x0000b4000ab97a23 */ /* 0x100fe400000108b3 */
[--C-:B------:R-:W-:Y:S01]  /*17690*/  FFMA.FTZ R184, R8, c[0x0][0x2d0], -R179.reuse ;  /* 0x0000b40008b87a23 */ /* 0x100fe200000108b3 */
[----:B------:R-:W2:Y:S01]  /*176a0*/  MUFU.EX2 R180, R180 ;  /* 0x000000b400b47308 */ /* 0x000ea20000000800 */
[--C-:B------:R-:W-:Y:S02]  /*176b0*/  FFMA.FTZ R183, R6, c[0x0][0x2d0], -R179.reuse ;  /* 0x0000b40006b77a23 */ /* 0x100fe400000108b3 */
[--C-:B------:R-:W-:Y:S02]  /*176c0*/  FFMA.FTZ R182, R182, c[0x0][0x2d0], -R179.reuse ;  /* 0x0000b400b6b67a23 */ /* 0x100fe400000108b3 */
[----:B------:R-:W-:Y:S02]  /*176d0*/  FMUL.FTZ R3, R4, c[0x0][0x2d0] ;  /* 0x0000b40004037a20 */ /* 0x000fe40000410000 */
[----:B------:R-:W-:Y:S02]  /*176e0*/  FMUL.FTZ R2, R5, c[0x0][0x2d0] ;  /* 0x0000b40005027a20 */ /* 0x000fe40000410000 */
[--C-:B------:R-:W-:Y:S01]  /*176f0*/  FFMA.FTZ R191, R170, c[0x0][0x2d0], -R179.reuse ;  /* 0x0000b400aabf7a23 */ /* 0x100fe200000108b3 */
[----:B------:R-:W-:Y:S01]  /*17700*/  MUFU.EX2 R159, R159 ;  /* 0x0000009f009f7308 */ /* 0x000fe20000000800 */
[--C-:B------:R-:W-:Y:S02]  /*17710*/  FFMA.FTZ R192, R168, c[0x0][0x2d0], -R179.reuse ;  /* 0x0000b400a8c07a23 */ /* 0x100fe400000108b3 */
[--C-:B------:R-:W-:Y:S02]  /*17720*/  FFMA.FTZ R193, R171, c[0x0][0x2d0], -R176.reuse ;  /* 0x0000b400abc17a23 */ /* 0x100fe400000108b0 */
[--C-:B------:R-:W-:Y:S02]  /*17730*/  FFMA.FTZ R194, R169, c[0x0][0x2d0], -R176.reuse ;  /* 0x0000b400a9c27a23 */ /* 0x100fe400000108b0 */
[----:B------:R-:W-:Y:S01]  /*17740*/  LDSM.16.MT88.4 R168, [R212+0x6080] ;  /* 0x00608000d4a8783b */ /* 0x000fe20000004200 */
[--C-:B------:R-:W-:Y:S02]  /*17750*/  FFMA.FTZ R238, R166, c[0x0][0x2d0], -R179.reuse ;  /* 0x0000b400a6ee7a23 */ /* 0x100fe400000108b3 */
[----:B------:R-:W3:Y:S01]  /*17760*/  MUFU.EX2 R158, R158 ;  /* 0x0000009e009e7308 */ /* 0x000ee20000000800 */
[--C-:B------:R-:W-:Y:S02]  /*17770*/  FFMA.FTZ R195, R164, c[0x0][0x2d0], -R179.reuse ;  /* 0x0000b400a4c37a23 */ /* 0x100fe400000108b3 */
[--C-:B------:R-:W-:Y:S01]  /*17780*/  FFMA.FTZ R237, R167, c[0x0][0x2d0], -R176.reuse ;  /* 0x0000b400a7ed7a23 */ /* 0x100fe200000108b0 */
[----:B--2---:R-:W-:Y:S01]  /*17790*/  F2FP.BF16.PACK_AB R161, R180, R181 ;  /* 0x000000b5b4a1723e */ /* 0x004fe200000010ff */
[--C-:B------:R-:W-:Y:S02]  /*177a0*/  FFMA.FTZ R240, R165, c[0x0][0x2d0], -R176.reuse ;  /* 0x0000b400a5f07a23 */ /* 0x100fe400000108b0 */
[----:B------:R-:W-:Y:S01]  /*177b0*/  LDSM.16.MT88.4 R164, [R216+0x6080] ;  /* 0x00608000d8a4783b */ /* 0x000fe20000004200 */
[--C-:B------:R-:W-:Y:S02]  /*177c0*/  FFMA.FTZ R241, R177, c[0x0][0x2d0], -R176.reuse ;  /* 0x0000b400b1f17a23 */ /* 0x100fe400000108b0 */
[----:B------:R-:W-:Y:S01]  /*177d0*/  MUFU.EX2 R185, R185 ;  /* 0x000000b900b97308 */ /* 0x000fe20000000800 */
[--C-:B------:R-:W-:Y:S02]  /*177e0*/  FFMA.FTZ R190, R190, c[0x0][0x2d0], -R179.reuse ;  /* 0x0000b400bebe7a23 */ /* 0x100fe400000108b3 */
[--C-:B------:R-:W-:Y:S02]  /*177f0*/  FFMA.FTZ R239, R188, c[0x0][0x2d0], -R179.reuse ;  /* 0x0000b400bcef7a23 */ /* 0x100fe400000108b3 */
[--C-:B------:R-:W-:Y:S02]  /*17800*/  FFMA.FTZ R188, R189, c[0x0][0x2d0], -R176.reuse ;  /* 0x0000b400bdbc7a23 */ /* 0x100fe400000108b0 */
[--C-:B------:R-:W-:Y:S02]  /*17810*/  FFMA.FTZ R187, R187, c[0x0][0x2d0], -R176.reuse ;  /* 0x0000b400bbbb7a23 */ /* 0x100fe400000108b0 */
[----:B------:R-:W-:Y:S01]  /*17820*/  FFMA.FTZ R176, R157, c[0x0][0x2d0], -R176 ;  /* 0x0000b4009db07a23 */ /* 0x000fe200000108b0 */
[----:B------:R-:W2:Y:S01]  /*17830*/  MUFU.EX2 R184, R184 ;  /* 0x000000b800b87308 */ /* 0x000ea20000000800 */
[--C-:B------:R-:W-:Y:S02]  /*17840*/  FFMA.FTZ R186, R186, c[0x0][0x2d0], -R179.reuse ;  /* 0x0000b400baba7a23 */ /* 0x100fe400000108b3 */
[----:B------:R-:W-:Y:S01]  /*17850*/  FFMA.FTZ R179, R178, c[0x0][0x2d0], -R179 ;  /* 0x0000b400b2b37a23 */ /* 0x000fe200000108b3 */
[----:B---3--:R-:W-:Y:S06]  /*17860*/  F2FP.BF16.PACK_AB R163, R158, R159 ;  /* 0x0000009f9ea3723e */ /* 0x008fec00000010ff */
[----:B------:R-:W-:Y:S10]  /*17870*/  MUFU.EX2 R183, R183 ;  /* 0x000000b700b77308 */ /* 0x000ff40000000800 */
[----:B------:R-:W3:Y:S01]  /*17880*/  MUFU.EX2 R182, R182 ;  /* 0x000000b600b67308 */ /* 0x000ee20000000800 */
[----:B--2---:R-:W-:Y:S09]  /*17890*/  F2FP.BF16.PACK_AB R160, R184, R185 ;  /* 0x000000b9b8a0723e */ /* 0x004ff200000010ff */
[----:B------:R-:W2:Y:S10]  /*178a0*/  MUFU.EX2 R3, R3 ;  /* 0x0000000300037308 */ /* 0x000eb40000000800 */
[----:B------:R-:W4:Y:S01]  /*178b0*/  MUFU.EX2 R2, R2 ;  /* 0x0000000200027308 */ /* 0x000f220000000800 */
[----:B---3--:R-:W-:Y:S09]  /*178c0*/  F2FP.BF16.PACK_AB R162, R182, R183 ;  /* 0x000000b7b6a2723e */ /* 0x008ff200000010ff */
[----:B------:R-:W-:Y:S01]  /*178d0*/  MUFU.EX2 R189, R179 ;  /* 0x000000b300bd7308 */ /* 0x000fe20000000800 */
[C---:B--2---:R-:W-:Y:S02]  /*178e0*/  FMUL.FTZ R4, R3.reuse, R152 ;  /* 0x0000009803047220 */ /* 0x044fe40000410000 */
[C---:B------:R-:W-:Y:S02]  /*178f0*/  FMUL.FTZ R5, R3.reuse, R153 ;  /* 0x0000009903057220 */ /* 0x040fe40000410000 */
[C---:B------:R-:W-:Y:S02]  /*17900*/  FMUL.FTZ R8, R3.reuse, R148 ;  /* 0x0000009403087220 */ /* 0x040fe40000410000 */
[C---:B------:R-:W-:Y:S03]  /*17910*/  FMUL.FTZ R9, R3.reuse, R149 ;  /* 0x0000009503097220 */ /* 0x040fe60000410000 */
[----:B------:R2:W-:Y:S01]  /*17920*/  MUFU.EX2 R242, R176 ;  /* 0x000000b000f27308 */ /* 0x0005e20000000800 */
[C---:B------:R-:W-:Y:S02]  /*17930*/  FMUL.FTZ R16, R3.reuse, R140 ;  /* 0x0000008c03107220 */ /* 0x040fe40000410000 */
[C---:B----4-:R-:W-:Y:S02]  /*17940*/  FMUL.FTZ R6, R2.reuse, R154 ;  /* 0x0000009a02067220 */ /* 0x050fe40000410000 */
[C---:B------:R-:W-:Y:S02]  /*17950*/  FMUL.FTZ R7, R2.reuse, R155 ;  /* 0x0000009b02077220 */ /* 0x040fe40000410000 */
[----:B------:R-:W3:Y:S01]  /*17960*/  LDSM.16.MT88.4 R152, [R213+0x4080] ;  /* 0x00408000d598783b */ /* 0x000ee20000004200 */
[C---:B------:R-:W-:Y:S02]  /*17970*/  FMUL.FTZ R10, R2.reuse, R150 ;  /* 0x00000096020a7220 */ /* 0x040fe40000410000 */
[C---:B------:R-:W-:Y:S01]  /*17980*/  FMUL.FTZ R11, R2.reuse, R151 ;  /* 0x00000097020b7220 */ /* 0x040fe20000410000 */
[----:B------:R-:W-:Y:S01]  /*17990*/  MUFU.EX2 R191, R191 ;  /* 0x000000bf00bf7308 */ /* 0x000fe20000000800 */
[C---:B-1----:R-:W-:Y:S03]  /*179a0*/  HMMA.16816.F32.BF16 R4, R160.reuse, R12, R4 ;  /* 0x0000000ca004723c */ /* 0x042fe60000041804 */
[----:B------:R-:W-:Y:S02]  /*179b0*/  LDSM.16.MT88.4 R148, [R213+0x4880] ;  /* 0x00488000d594783b */ /* 0x000fe40000004200 */
[C---:B------:R-:W-:Y:S02]  /*179c0*/  FMUL.FTZ R17, R3.reuse, R141 ;  /* 0x0000008d03117220 */ /* 0x040fe40000410000 */
[C---:B------:R-:W-:Y:S01]  /*179d0*/  FMUL.FTZ R12, R3.reuse, R144 ;  /* 0x00000090030c7220 */ /* 0x040fe20000410000 */
[C---:B------:R-:W-:Y:S01]  /*179e0*/  HMMA.16816.F32.BF16 R8, R160.reuse, R14, R8 ;  /* 0x0000000ea008723c */ /* 0x040fe20000041808 */
[----:B------:R-:W1:Y:S03]  /*179f0*/  MUFU.EX2 R192, R192 ;  /* 0x000000c000c07308 */ /* 0x000e660000000800 */
[C---:B------:R-:W-:Y:S01]  /*17a00*/  FMUL.FTZ R13, R3.reuse, R145 ;  /* 0x00000091030d7220 */ /* 0x040fe20000410000 */
[----:B--2---:R-:W-:Y:S01]  /*17a10*/  LDSM.16.MT88.4 R176, [R216+0x6880] ;  /* 0x00688000d8b0783b */ /* 0x004fe20000004200 */
[C---:B------:R-:W-:Y:S02]  /*17a20*/  FMUL.FTZ R18, R2.reuse, R142 ;  /* 0x0000008e02127220 */ /* 0x040fe40000410000 */
[C---:B------:R-:W-:Y:S03]  /*17a30*/  FMUL.FTZ R14, R2.reuse, R146 ;  /* 0x00000092020e7220 */ /* 0x040fe60000410000 */
[----:B------:R-:W-:Y:S01]  /*17a40*/  MUFU.EX2 R193, R193 ;  /* 0x000000c100c17308 */ /* 0x000fe20000000800 */
[C---:B------:R-:W-:Y:S02]  /*17a50*/  FMUL.FTZ R15, R2.reuse, R147 ;  /* 0x00000093020f7220 */ /* 0x040fe40000410000 */
[----:B------:R-:W2:Y:S01]  /*17a60*/  LDSM.16.MT88.4 R144, [R212+0x4080] ;  /* 0x00408000d490783b */ /* 0x000ea20000004200 */
[C---:B------:R-:W-:Y:S02]  /*17a70*/  FMUL.FTZ R19, R2.reuse, R143 ;  /* 0x0000008f02137220 */ /* 0x040fe40000410000 */
[C---:B------:R-:W-:Y:S02]  /*17a80*/  FMUL.FTZ R24, R3.reuse, R132 ;  /* 0x0000008403187220 */ /* 0x040fe40000410000 */
[C---:B------:R-:W-:Y:S02]  /*17a90*/  HMMA.16816.F32.BF16 R12, R160.reuse, R20, R12 ;  /* 0x00000014a00c723c */ /* 0x040fe4000004180c */
[----:B------:R-:W4:Y:S01]  /*17aa0*/  MUFU.EX2 R194, R194 ;  /* 0x000000c200c27308 */ /* 0x000f220000000800 */
[----:B------:R-:W-:Y:S01]  /*17ab0*/  LDSM.16.MT88.4 R140, [R213+0x5880] ;  /* 0x00588000d58c783b */ /* 0x000fe20000004200 */
[C---:B------:R-:W-:Y:S02]  /*17ac0*/  FMUL.FTZ R25, R3.reuse, R133 ;  /* 0x0000008503197220 */ /* 0x040fe40000410000 */
[C---:B------:R-:W-:Y:S02]  /*17ad0*/  FMUL.FTZ R26, R2.reuse, R134 ;  /* 0x00000086021a7220 */ /* 0x040fe40000410000 */
[C---:B------:R-:W-:Y:S04]  /*17ae0*/  HMMA.16816.F32.BF16 R16, R160.reuse, R22, R16 ;  /* 0x00000016a010723c */ /* 0x040fe80000041810 */
[C---:B------:R-:W-:Y:S01]  /*17af0*/  FMUL.FTZ R20, R3.reuse, R136 ;  /* 0x0000008803147220 */ /* 0x040fe20000410000 */
[----:B------:R-:W-:Y:S01]  /*17b00*/  MUFU.EX2 R238, R238 ;  /* 0x000000ee00ee7308 */ /* 0x000fe20000000800 */
[C---:B------:R-:W-:Y:S02]  /*17b10*/  FMUL.FTZ R21, R3.reuse, R137 ;  /* 0x0000008903157220 */ /* 0x040fe40000410000 */
[C---:B------:R-:W-:Y:S04]  /*17b20*/  FMUL.FTZ R22, R2.reuse, R138 ;  /* 0x0000008a02167220 */ /* 0x040fe80000410000 */
[C---:B------:R-:W-:Y:S02]  /*17b30*/  FMUL.FTZ R23, R2.reuse, R139 ;  /* 0x0000008b02177220 */ /* 0x040fe40000410000 */
[----:B------:R-:W5:Y:S01]  /*17b40*/  LDSM.16.MT88.4 R136, [R216+0x5880] ;  /* 0x00588000d888783b */ /* 0x000f620000004200 */
[C---:B------:R-:W-:Y:S01]  /*17b50*/  FMUL.FTZ R27, R2.reuse, R135 ;  /* 0x00000087021b7220 */ /* 0x040fe20000410000 */
[----:B------:R-:W1:Y:S01]  /*17b60*/  MUFU.EX2 R195, R195 ;  /* 0x000000c300c37308 */ /* 0x000e620000000800 */
[C---:B------:R-:W-:Y:S02]  /*17b70*/  FMUL.FTZ R28, R3.reuse, R28 ;  /* 0x0000001c031c7220 */ /* 0x040fe40000410000 */
[C---:B---3--:R-:W-:Y:S03]  /*17b80*/  HMMA.16816.F32.BF16 R20, R160.reuse, R152, R20 ;  /* 0x00000098a014723c */ /* 0x048fe60000041814 */
[----:B------:R-:W3:Y:S01]  /*17b90*/  LDSM.16.MT88.4 R132, [R214+0x5880] ;  /* 0x00588000d684783b */ /* 0x000ee20000004200 */
[C---:B------:R-:W-:Y:S02]  /*17ba0*/  FMUL.FTZ R29, R3.reuse, R29 ;  /* 0x0000001d031d7220 */ /* 0x040fe40000410000 */
[C---:B------:R-:W-:Y:S01]  /*17bb0*/  FMUL.FTZ R30, R2.reuse, R30 ;  /* 0x0000001e021e7220 */ /* 0x040fe20000410000 */
[----:B------:R-:W-:Y:S01]  /*17bc0*/  MUFU.EX2 R237, R237 ;  /* 0x000000ed00ed7308 */ /* 0x000fe20000000800 */
[C---:B------:R-:W-:Y:S03]  /*17bd0*/  HMMA.16816.F32.BF16 R24, R160.reuse, R154, R24 ;  /* 0x0000009aa018723c */ /* 0x040fe60000041818 */
[----:B------:R-:W-:Y:S01]  /*17be0*/  LDSM.16.MT88.4 R152, [R212+0x4880] ;  /* 0x00488000d498783b */ /* 0x000fe20000004200 */
[C---:B------:R-:W-:Y:S02]  /*17bf0*/  FMUL.FTZ R31, R2.reuse, R31 ;  /* 0x0000001f021f7220 */ /* 0x040fe40000410000 */
[C---:B------:R-:W-:Y:S02]  /*17c00*/  FMUL.FTZ R32, R3.reuse, R32 ;  /* 0x0000002003207220 */ /* 0x040fe40000410000 */
[C---:B------:R-:W-:Y:S01]  /*17c10*/  FMUL.FTZ R33, R3.reuse, R33 ;  /* 0x0000002103217220 */ /* 0x040fe20000410000 */
[----:B------:R-:W1:Y:S02]  /*17c20*/  MUFU.EX2 R240, R240 ;  /* 0x000000f000f07308 */ /* 0x000e640000000800 */
[C---:B--2---:R-:W-:Y:S03]  /*17c30*/  HMMA.16816.F32.BF16 R28, R160.reuse, R144, R28 ;  /* 0x00000090a01c723c */ /* 0x044fe6000004181c */
[C---:B------:R-:W-:Y:S02]  /*17c40*/  FMUL.FTZ R34, R2.reuse, R34 ;  /* 0x0000002202227220 */ /* 0x040fe40000410000 */
[C---:B------:R-:W-:Y:S02]  /*17c50*/  FMUL.FTZ R35, R2.reuse, R35 ;  /* 0x0000002302237220 */ /* 0x040fe40000410000 */
[C---:B------:R-:W-:Y:S01]  /*17c60*/  FMUL.FTZ R36, R3.reuse, R36 ;  /* 0x0000002403247220 */ /* 0x040fe20000410000 */
[----:B------:R-:W-:Y:S01]  /*17c70*/  MUFU.EX2 R190, R190 ;  /* 0x000000be00be7308 */ /* 0x000fe20000000800 */
[C---:B------:R-:W-:Y:S03]  /*17c80*/  FMUL.FTZ R37, R3.reuse, R37 ;  /* 0x0000002503257220 */ /* 0x040fe60000410000 */
[C---:B------:R-:W-:Y:S01]  /*17c90*/  HMMA.16816.F32.BF16 R32, R160.reuse, R146, R32 ;  /* 0x00000092a020723c */ /* 0x040fe20000041820 */
[----:B------:R-:W-:Y:S02]  /*17ca0*/  LDSM.16.MT88.4 R144, [R214+0x4880] ;  /* 0x00488000d690783b */ /* 0x000fe40000004200 */
[C---:B------:R-:W-:Y:S02]  /*17cb0*/  FMUL.FTZ R38, R2.reuse, R38 ;  /* 0x0000002602267220 */ /* 0x040fe40000410000 */
[C---:B------:R-:W-:Y:S01]  /*17cc0*/  FMUL.FTZ R39, R2.reuse, R39 ;  /* 0x0000002702277220 */ /* 0x040fe20000410000 */
[----:B------:R-:W2:Y:S01]  /*17cd0*/  MUFU.EX2 R239, R239 ;  /* 0x000000ef00ef7308 */ /* 0x000ea20000000800 */
[C---:B------:R-:W-:Y:S02]  /*17ce0*/  FMUL.FTZ R40, R3.reuse, R40 ;  /* 0x0000002803287220 */ /* 0x040fe40000410000 */
[C---:B------:R-:W-:Y:S03]  /*17cf0*/  FMUL.FTZ R41, R3.reuse, R41 ;  /* 0x0000002903297220 */ /* 0x040fe60000410000 */
[C---:B-----5:R-:W-:Y:S03]  /*17d00*/  HMMA.16816.F32.BF16 R36, R160.reuse, R136, R36 ;  /* 0x00000088a024723c */ /* 0x060fe60000041824 */
[C---:B------:R-:W-:Y:S01]  /*17d10*/  FMUL.FTZ R42, R2.reuse, R42 ;  /* 0x0000002a022a7220 */ /* 0x040fe20000410000 */
[----:B------:R-:W-:Y:S01]  /*17d20*/  MUFU.EX2 R188, R188 ;  /* 0x000000bc00bc7308 */ /* 0x000fe20000000800 */
[C---:B------:R-:W-:Y:S02]  /*17d30*/  FMUL.FTZ R43, R2.reuse, R43 ;  /* 0x0000002b022b7220 */ /* 0x040fe40000410000 */
[C---:B------:R-:W-:Y:S02]  /*17d40*/  FMUL.FTZ R44, R3.reuse, R44 ;  /* 0x0000002c032c7220 */ /* 0x040fe40000410000 */
[C---:B------:R-:W-:Y:S03]  /*17d50*/  FMUL.FTZ R45, R3.reuse, R45 ;  /* 0x0000002d032d7220 */ /* 0x040fe60000410000 */
[C---:B------:R-:W-:Y:S01]  /*17d60*/  HMMA.16816.F32.BF16 R40, R160.reuse, R138, R40 ;  /* 0x0000008aa028723c */ /* 0x040fe20000041828 */
[----:B------:R-:W5:Y:S01]  /*17d70*/  LDSM.16.MT88.4 R136, [R212+0x5880] ;  /* 0x00588000d488783b */ /* 0x000f620000004200 */
[----:B------:R-:W1:Y:S01]  /*17d80*/  MUFU.EX2 R187, R187 ;  /* 0x000000bb00bb7308 */ /* 0x000e620000000800 */
[C---:B------:R-:W-:Y:S02]  /*17d90*/  FMUL.FTZ R46, R2.reuse, R46 ;  /* 0x0000002e022e7220 */ /* 0x040fe40000410000 */
[C---:B------:R-:W-:Y:S02]  /*17da0*/  FMUL.FTZ R47, R2.reuse, R47 ;  /* 0x0000002f022f7220 */ /* 0x040fe40000410000 */
[C---:B------:R-:W-:Y:S02]  /*17db0*/  FMUL.FTZ R48, R3.reuse, R48 ;  /* 0x0000003003307220 */ /* 0x040fe40000410000 */
[C---:B------:R-:W-:Y:S03]  /*17dc0*/  FMUL.FTZ R49, R3.reuse, R49 ;  /* 0x0000003103317220 */ /* 0x040fe60000410000 */
[C---:B---3--:R-:W-:Y:S01]  /*17dd0*/  HMMA.16816.F32.BF16 R44, R160.reuse, R132, R44 ;  /* 0x00000084a02c723c */ /* 0x048fe2000004182c */
[----:B------:R-:W3:Y:S02]  /*17de0*/  MUFU.EX2 R186, R186 ;  /* 0x000000ba00ba7308 */ /* 0x000ee40000000800 */
[C---:B------:R-:W-:Y:S02]  /*17df0*/  FMUL.FTZ R50, R2.reuse, R50 ;  /* 0x0000003202327220 */ /* 0x040fe40000410000 */
[C---:B------:R-:W-:Y:S02]  /*17e00*/  FMUL.FTZ R51, R2.reuse, R51 ;  /* 0x0000003302337220 */ /* 0x040fe40000410000 */
[C---:B------:R-:W-:Y:S02]  /*17e10*/  FMUL.FTZ R52, R3.reuse, R52 ;  /* 0x0000003403347220 */ /* 0x040fe40000410000 */
[C---:B------:R-:W-:Y:S02]  /*17e20*/  FMUL.FTZ R53, R3.reuse, R53 ;  /* 0x0000003503357220 */ /* 0x040fe40000410000 */
[----:B------:R-:W1:Y:S01]  /*17e30*/  MUFU.EX2 R241, R241 ;  /* 0x000000f100f17308 */ /* 0x000e620000000800 */
[C---:B------:R-:W-:Y:S01]  /*17e40*/  HMMA.16816.F32.BF16 R48, R160.reuse, R134, R48 ;  /* 0x00000086a030723c */ /* 0x040fe20000041830 */
[----:B------:R-:W1:Y:S02]  /*17e50*/  LDSM.16.MT88.4 R132, [R216+0x7080] ;  /* 0x00708000d884783b */ /* 0x000e640000004200 */
        /* <DEDUP_REMOVED lines=94> */
[----:B------:R-:W-:Y:S02]  /*18440*/  FMUL.FTZ R123, R2, R123 ;  /* 0x0000007b027b7220 */ /* 0x000fe40000410000 */
[C---:B------:R-:W-:Y:S01]  /*18450*/  FMUL.FTZ R124, R3.reuse, R124 ;  /* 0x0000007c037c7220 */ /* 0x040fe20000410000 */
[----:B------:R-:W-:Y:S01]  /*18460*/  F2FP.BF16.PACK_AB R132, R192, R191 ;  /* 0x000000bfc084723e */ /* 0x000fe200000010ff */
[C---:B------:R-:W-:Y:S03]  /*18470*/  FMUL.FTZ R125, R3.reuse, R125 ;  /* 0x0000007d037d7220 */ /* 0x040fe60000410000 */
[C---:B------:R-:W-:Y:S03]  /*18480*/  HMMA.16816.F32.BF16 R120, R160.reuse, R134, R120 ;  /* 0x00000086a078723c */ /* 0x040fe60000041878 */
[----:B------:R-:W-:Y:S01]  /*18490*/  FMUL.FTZ R126, R2, R126 ;  /* 0x0000007e027e7220 */ /* 0x000fe20000410000 */
[----:B----4-:R-:W-:Y:S01]  /*184a0*/  F2FP.BF16.PACK_AB R133, R194, R193 ;  /* 0x000000c1c285723e */ /* 0x010fe200000010ff */
[C---:B------:R-:W-:Y:S02]  /*184b0*/  FMUL.FTZ R127, R2.reuse, R127 ;  /* 0x0000007f027f7220 */ /* 0x040fe40000410000 */
[----:B------:R-:W-:Y:S01]  /*184c0*/  FMUL.FTZ R128, R3, R128 ;  /* 0x0000008003807220 */ /* 0x000fe20000410000 */
[----:B------:R-:W-:Y:S01]  /*184d0*/  F2FP.BF16.PACK_AB R134, R195, R238 ;  /* 0x000000eec386723e */ /* 0x000fe200000010ff */
[C---:B------:R-:W-:Y:S03]  /*184e0*/  FMUL.FTZ R129, R3.reuse, R129 ;  /* 0x0000008103817220 */ /* 0x040fe60000410000 */
[C---:B--2---:R-:W-:Y:S03]  /*184f0*/  HMMA.16816.F32.BF16 R124, R160.reuse, R140, R124 ;  /* 0x0000008ca07c723c */ /* 0x044fe6000004187c */
        /* <DEDUP_REMOVED lines=8> */
[----:B------:R-:W-:Y:S02]  /*18580*/  FADD.FTZ R180, R180, R181 ;  /* 0x000000b5b4b47221 */ /* 0x000fe40000010000 */
[----:B------:R-:W-:Y:S02]  /*18590*/  FADD.FTZ R184, R184, R185 ;  /* 0x000000b9b8b87221 */ /* 0x000fe40000010000 */
[----:B------:R-:W-:Y:S01]  /*185a0*/  FADD.FTZ R159, R159, R180 ;  /* 0x000000b49f9f7221 */ /* 0x000fe20000010000 */
[C---:B-----5:R-:W-:Y:S01]  /*185b0*/  HMMA.16816.F32.BF16 R4, R132.reuse, R136, R4 ;  /* 0x000000888404723c */ /* 0x060fe20000041804 */
[----:B------:R-:W2:Y:S04]  /*185c0*/  LDSM.16.MT88.4 R160, [R213+0x6080] ;  /* 0x00608000d5a0783b */ /* 0x000ea80000004200 */
[----:B------:R-:W-:Y:S02]  /*185d0*/  FADD.FTZ R183, R183, R184 ;  /* 0x000000b8b7b77221 */ /* 0x000fe40000010000 */
[----:B------:R-:W-:Y:S01]  /*185e0*/  FADD.FTZ R158, R158, R159 ;  /* 0x0000009f9e9e7221 */ /* 0x000fe20000010000 */
[C---:B------:R-:W-:Y:S01]  /*185f0*/  HMMA.16816.F32.BF16 R8, R132.reuse, R138, R8 ;  /* 0x0000008a8408723c */ /* 0x040fe20000041808 */
[----:B------:R-:W4:Y:S03]  /*18600*/  LDSM.16.MT88.4 R136, [R214+0x7880] ;  /* 0x00788000d688783b */ /* 0x000f260000004200 */
[----:B------:R-:W-:Y:S01]  /*18610*/  FADD.FTZ R182, R182, R183 ;  /* 0x000000b7b6b67221 */ /* 0x000fe20000010000 */
[----:B------:R-:W-:Y:S01]  /*18620*/  MOV R159, R156 ;  /* 0x0000009c009f7202 */ /* 0x000fe20000000f00 */
[----:B------:R-:W-:Y:S02]  /*18630*/  FADD.FTZ R193, R193, R158 ;  /* 0x0000009ec1c17221 */ /* 0x000fe40000010000 */
[C---:B------:R-:W-:Y:S04]  /*18640*/  HMMA.16816.F32.BF16 R12, R132.reuse, R144, R12 ;  /* 0x00000090840c723c */ /* 0x040fe8000004180c */
[----:B------:R-:W-:Y:S02]  /*18650*/  FADD.FTZ R3, R191, R182 ;  /* 0x000000b6bf037221 */ /* 0x000fe40000010000 */
[----:B------:R-:W-:Y:S02]  /*18660*/  FADD.FTZ R194, R194, R193 ;  /* 0x000000c1c2c27221 */ /* 0x000fe40000010000 */
[C---:B------:R-:W-:Y:S01]  /*18670*/  HMMA.16816.F32.BF16 R16, R132.reuse, R146, R16 ;  /* 0x000000928410723c */ /* 0x040fe20000041810 */
[----:B------:R-:W5:Y:S03]  /*18680*/  LDSM.16.MT88.4 R144, [R213+0x7880] ;  /* 0x00788000d590783b */ /* 0x000f660000004200 */
[----:B------:R-:W-:Y:S02]  /*18690*/  FADD.FTZ R3, R192, R3 ;  /* 0x00000003c0037221 */ /* 0x000fe40000010000 */
[----:B------:R-:W-:Y:S02]  /*186a0*/  FADD.FTZ R237, R237, R194 ;  /* 0x000000c2eded7221 */ /* 0x000fe40000010000 */
[C---:B------:R-:W-:Y:S04]  /*186b0*/  HMMA.16816.F32.BF16 R20, R132.reuse, R148, R20 ;  /* 0x000000948414723c */ /* 0x040fe80000041814 */
[----:B------:R-:W-:Y:S02]  /*186c0*/  FADD.FTZ R238, R238, R3 ;  /* 0x00000003eeee7221 */ /* 0x000fe40000010000 */
[----:B------:R-:W-:Y:S02]  /*186d0*/  FADD.FTZ R3, R240, R237 ;  /* 0x000000edf0037221 */ /* 0x000fe40000010000 */
[C---:B------:R-:W-:Y:S01]  /*186e0*/  HMMA.16816.F32.BF16 R24, R132.reuse, R150, R24 ;  /* 0x000000968418723c */ /* 0x040fe20000041818 */
[----:B------:R-:W-:Y:S03]  /*186f0*/  LDSM.16.MT88.4 R148, [R216+0x9080] ;  /* 0x00908000d894783b */ /* 0x000fe60000004200 */
        /* <DEDUP_REMOVED lines=13> */
[----:B------:R-:W-:Y:S01]  /*187d0*/  FADD.FTZ R188, R188, R3 ;  /* 0x00000003bcbc7221 */ /* 0x000fe20000010000 */
[----:B------:R-:W-:Y:S01]  /*187e0*/  MOV R3, R0 ;  /* 0x0000000000037202 */ /* 0x000fe20000000f00 */
[----:B------:R-:W-:Y:S01]  /*187f0*/  FADD.FTZ R190, R190, R195 ;  /* 0x000000c3bebe7221 */ /* 0x000fe20000010000 */
[C---:B------:R-:W-:Y:S04]  /*18800*/  HMMA.16816.F32.BF16 R60, R132.reuse, R168, R60 ;  /* 0x000000a8843c723c */ /* 0x040fe8000004183c */
[----:B---3--:R-:W-:Y:S01]  /*18810*/  F2FP.BF16.PACK_AB R162, R189, R186 ;  /* 0x000000babda2723e */ /* 0x008fe200000010ff */
[----:B------:R-:W-:Y:S01]  /*18820*/  FADD.FTZ R188, R187, R188 ;  /* 0x000000bcbbbc7221 */ /* 0x000fe20000010000 */
[----:B------:R-:W-:Y:S01]  /*18830*/  F2FP.BF16.PACK_AB R163, R242, R241 ;  /* 0x000000f1f2a3723e */ /* 0x000fe200000010ff */
[----:B------:R-:W-:Y:S01]  /*18840*/  FADD.FTZ R239, R239, R190 ;  /* 0x000000beefef7221 */ /* 0x000fe20000010000 */
[C---:B------:R-:W-:Y:S01]  /*18850*/  HMMA.16816.F32.BF16 R64, R132.reuse, R170, R64 ;  /* 0x000000aa8440723c */ /* 0x040fe20000041840 */
[----:B------:R-:W-:Y:S03]  /*18860*/  LDSM.16.MT88.4 R168, [R213+0x5080] ;  /* 0x00508000d5a8783b */ /* 0x000fe60000004200 */
[----:B------:R-:W-:Y:S02]  /*18870*/  FADD.FTZ R227, R241, R188 ;  /* 0x000000bcf1e37221 */ /* 0x000fe40000010000 */
[----:B------:R-:W-:Y:S02]  /*18880*/  FADD.FTZ R186, R186, R239 ;  /* 0x000000efbaba7221 */ /* 0x000fe40000010000 */
[C---:B------:R-:W-:Y:S04]  /*18890*/  HMMA.16816.F32.BF16 R68, R132.reuse, R172, R68 ;  /* 0x000000ac8444723c */ /* 0x040fe80000041844 */
[----:B------:R-:W-:Y:S02]  /*188a0*/  FADD.FTZ R227, R242, R227 ;  /* 0x000000e3f2e37221 */ /* 0x000fe40000010000 */
[----:B------:R-:W-:Y:S02]  /*188b0*/  FADD.FTZ R234, R189, R186 ;  /* 0x000000babdea7221 */ /* 0x000fe40000010000 */
        /* <DEDUP_REMOVED lines=43> */
[C---:B--2---:R-:W-:Y:S08]  /*18b70*/  HMMA.16816.F32.BF16 R52, R160.reuse, R8, R52 ;  /* 0x00000008a034723c */ /* 0x044ff00000041834 */
[C---:B------:R-:W-:Y:S08]  /*18b80*/  HMMA.16816.F32.BF16 R56, R160.reuse, R10, R56 ;  /* 0x0000000aa038723c */ /* 0x040ff00000041838 */
        /* <DEDUP_REMOVED lines=19> */
.L_x_1502:
[----:B------:R-:W-:-:S13]  /*18cc0*/  ISETP.LE.AND P0, PT, RZ, UR13, PT ;  /* 0x0000000dff007c0c */ /* 0x000fda000bf03270 */
[----:B------:R-:W-:Y:S05]  /*18cd0*/  @!P0 BRA `(.L_x_1506) ;  /* 0x00002f5000008947 */ /* 0x000fea0003800000 */
[C---:B------:R-:W-:Y:S01]  /*18ce0*/  IADD3 RZ, P0, R224.reuse, 0x40, RZ ;  /* 0x00000040e0ff7810 */ /* 0x040fe20007f1e0ff */
[----:B------:R-:W-:Y:S01]  /*18cf0*/  ULDC.64 UR4, c[0x0][0x208] ;  /* 0x0000820000047ab9 */ /* 0x000fe20000000a00 */
[----:B------:R-:W-:Y:S01]  /*18d00*/  IADD3 RZ, P1, R224, 0x80, RZ ;  /* 0x00000080e0ff7810 */ /* 0x000fe20007f3e0ff */
[----:B------:R-:W-:Y:S01]  /*18d10*/  UIMAD.WIDE.U32 UR14, UR4, 0x30, URZ ;  /* 0x00000030040e78a5 */ /* 0x000fe2000f8e003f */
[----:B------:R-:W-:Y:S01]  /*18d20*/  IADD3 RZ, P2, R228, 0x40, RZ ;  /* 0x00000040e4ff7810 */ /* 0x000fe20007f5e0ff */
[--C-:B------:R-:W-:Y:S01]  /*18d30*/  IMAD.X R246, RZ, RZ, R231.reuse, P0 ;  /* 0x000000fffff67224 */ /* 0x100fe200000e06e7 */
[----:B------:R-:W-:Y:S01]  /*18d40*/  IADD3 RZ, P0, R224, 0xc0, RZ ;  /* 0x000000c0e0ff7810 */ /* 0x000fe20007f1e0ff */
[----:B------:R-:W-:Y:S01]  /*18d50*/  IMAD.X R245, RZ, RZ, R231, P1 ;  /* 0x000000fffff57224 */ /* 0x000fe200008e06e7 */
[----:B------:R-:W-:Y:S01]  /*18d60*/  IADD3 RZ, P1, R228, 0x80, RZ ;  /* 0x00000080e4ff7810 */ /* 0x000fe20007f3e0ff */
[----:B------:R-:W-:Y:S01]  /*18d70*/  UIMAD UR5, UR5, 0x30, URZ ;  /* 0x00000030050578a4 */ /* 0x000fe2000f8e023f */
[----:B------:R-:W-:Y:S01]  /*18d80*/  IMAD.X R242, RZ, RZ, R233, P2 ;  /* 0x000000fffff27224 */ /* 0x000fe200010e06e9 */
[----:B------:R-:W-:Y:S01]  /*18d90*/  IADD3 R243, -R196, 0x30, RZ ;  /* 0x00000030c4f37810 */ /* 0x000fe20007ffe1ff */
[----:B------:R-:W-:Y:S01]  /*18da0*/  IMAD.X R244, RZ, RZ, R231, P0 ;  /* 0x000000fffff47224 */ /* 0x000fe200000e06e7 */
[----:B------:R-:W-:Y:S01]  /*18db0*/  IADD3 RZ, P0, R228, 0xc0, RZ ;  /* 0x000000c0e4ff7810 */ /* 0x000fe20007f1e0ff */
[--C-:B------:R-:W-:Y:S01]  /*18dc0*/  IMAD.X R241, RZ, RZ, R233.reuse, P1 ;  /* 0x000000fffff17224 */ /* 0x100fe200008e06e9 */
[C---:B------:R-:W-:Y:S01]  /*18dd0*/  IADD3 R237, R224.reuse, 0x40, RZ ;  /* 0x00000040e0ed7810 */ /* 0x040fe20007ffe0ff */
[----:B------:R-:W-:Y:S01]  /*18de0*/  IMAD.MOV.U32 R239, RZ, RZ, c[0x0][0x208] ;  /* 0x00008200ffef7624 */ /* 0x000fe200078e00ff */
[C---:B------:R-:W-:Y:S01]  /*18df0*/  IADD3 R236, R224.reuse, 0x80, RZ ;  /* 0x00000080e0ec7810 */ /* 0x040fe20007ffe0ff */
[----:B------:R-:W-:Y:S01]  /*18e00*/  IMAD.X R240, RZ, RZ, R233, P0 ;  /* 0x000000fffff07224 */ /* 0x000fe200000e06e9 */
[----:B------:R-:W-:Y:S01]  /*18e10*/  IADD3 R235, R224, 0xc0, RZ ;  /* 0x000000c0e0eb7810 */ /* 0x000fe20007ffe0ff */
[----:B------:R-:W-:Y:S01]  /*18e20*/  IMAD.MOV.U32 R238, RZ, RZ, c[0x0][0x20c] ;  /* 0x00008300ffee7624 */ /* 0x000fe200078e00ff */
[----:B------:R-:W-:Y:S01]  /*18e30*/  UIADD3 UR9, UR15, UR5, URZ ;  /* 0x000000050f097290 */ /* 0x000fe2000fffe03f */
[----:B------:R-:W-:Y:S05]  /*18e40*/  BRA `(.L_x_1507) ;  /* 0x0000041000007947 */ /* 0x000fea0003800000 */
.L_x_1509:
[----:B------:R-:W-:Y:S01]  /*18e50*/  ISETP.GE.AND P1, PT, R243, 0x1, PT ;  /* 0x00000001f300780c */ /* 0x000fe20003f26270 */
[----:B------:R-:W-:Y:S01]  /*18e60*/  UIADD3 UR10, UR13, -0x1, URZ ;  /* 0xffffffff0d0a7890 */ /* 0x000fe2000fffe03f */
[C---:B------:R-:W-:Y:S01]  /*18e70*/  IADD3 R5, R228.reuse, 0x40, RZ ;  /* 0x00000040e4057810 */ /* 0x040fe20007ffe0ff */
[----:B------:R-:W-:Y:S01]  /*18e80*/  ULDC.64 UR4, c[0x0][0x1e0] ;  /* 0x0000780000047ab9 */ /* 0x000fe20000000a00 */
[C---:B------:R-:W-:Y:S01]  /*18e90*/  IADD3 R4, R228.reuse, 0x80, RZ ;  /* 0x00000080e4047810 */ /* 0x040fe20007ffe0ff */
[----:B------:R-:W-:Y:S02]  /*18ea0*/  USHF.R.S32.HI UR6, URZ, 0x1f, UR10 ;  /* 0x0000001f3f067899 */ /* 0x000fe4000801140a */
[----:B------:R-:W-:Y:S02]  /*18eb0*/  UIMAD.WIDE.U32 UR18, UR10, UR4, URZ ;  /* 0x000000040a1272a5 */ /* 0x000fe4000f8e003f */
[----:B------:R-:W-:Y:S04]  /*18ec0*/  UIMAD UR6, UR6, UR4, URZ ;  /* 0x00000004060672a4 */ /* 0x000fe8000f8e023f */
[----:B------:R-:W-:Y:S04]  /*18ed0*/  UIMAD UR6, UR10, UR5, UR6 ;  /* 0x000000050a0672a4 */ /* 0x000fe8000f8e0206 */
        /* <DEDUP_REMOVED lines=12> */
[C---:B------:R-:W-:Y:S04]  /*18fa0*/  @P1 LEA R16, P0, R9.reuse, c[0x0][0x1c8], 0x1 ;  /* 0x0000720009101a11 */ /* 0x040fe800078008ff */
[----:B------:R-:W-:Y:S02]  /*18fb0*/  @P1 LEA.HI.X R17, R9, c[0x0][0x1cc], R2, 0x1, P0 ;  /* 0x0000730009111a11 */ /* 0x000fe400000f0c02 */
[C---:B------:R-:W-:Y:S02]  /*18fc0*/  @P1 LEA R14, P0, R7.reuse, c[0x0][0x1c8], 0x1 ;  /* 0x00007200070e1a11 */ /* 0x040fe400078008ff */
[----:B------:R-:W-:Y:S02]  /*18fd0*/  IADD3 R2, R228, 0xc0, RZ ;  /* 0x000000c0e4027810 */ /* 0x000fe40007ffe0ff */
        /* <DEDUP_REMOVED lines=38> */
[----:B------:R1:W-:Y:S01]  /*19240*/  @P0 LDGSTS.E.BYPASS.LTC128B.128 [R226+0xf880], [R4.64], !P4 ;  /* 0x0f88000004e20fae */ /* 0x0003e2000e101d5a */
[----:B------:R-:W-:-:S05]  /*19250*/  BRA `(.L_x_1508) ;  /* 0x000010c000007947 */ /* 0x000fca0003800000 */
.L_x_1507:
[----:B------:R-:W-:Y:S04]  /*19260*/  DEPBAR.LE SB0, 0x0 ;  /* 0x000080000000791a */ /* 0x000fe80000000000 */
[----:B------:R-:W-:Y:S01]  /*19270*/  BAR.SYNC.DEFER_BLOCKING 0x0 ;  /* 0x0000000000007b1d */ /* 0x000fe20000010000 */
[----:B------:R-:W-:Y:S02]  /*19280*/  USHF.R.S32.HI UR5, URZ, 0x1f, UR13 ;  /* 0x0000001f3f057899 */ /* 0x000fe4000801140d */
[----:B------:R-:W-:Y:S02]  /*19290*/  UIMAD UR4, UR9, UR13, URZ ;  /* 0x0000000d090472a4 */ /* 0x000fe4000f8e023f */
[----:B------:R-:W-:Y:S02]  /*192a0*/  UIMAD.WIDE.U32 UR10, UR14, UR13, URZ ;  /* 0x0000000d0e0a72a5 */ /* 0x000fe4000f8e003f */
[----:B------:R-:W-:Y:S02]  /*192b0*/  UIMAD UR4, UR5, UR14, UR4 ;  /* 0x0000000e050472a4 */ /* 0x000fe4000f8e0204 */
[----:B------:R-:W-:Y:S02]  /*192c0*/  UISETP.GT.AND UP1, UPT, UR13, URZ, UPT ;  /* 0x0000003f0d00728c */ /* 0x000fe4000bf24270 */
[----:B------:R-:W-:Y:S01]  /*192d0*/  UIADD3 UR4, UR11, UR4, URZ ;  /* 0x000000040b047290 */ /* 0x000fe2000fffe03f */
[----:B------:R-:W-:Y:S02]  /*192e0*/  IADD3 R7, P1, R224, UR10, RZ ;  /* 0x0000000ae0077c10 */ /* 0x000fe4000ff3e0ff */
[----:B------:R-:W-:Y:S03]  /*192f0*/  IADD3 R3, P0, R237, UR10, RZ ;  /* 0x0000000aed037c10 */ /* 0x000fe6000ff1e0ff */
[----:B------:R-:W-:Y:S02]  /*19300*/  IADD3.X R4, R231, UR4, RZ, P1, !PT ;  /* 0x00000004e7047c10 */ /* 0x000fe40008ffe4ff */
[C---:B------:R-:W-:Y:S02]  /*19310*/  LEA R14, P1, R7.reuse, c[0x0][0x1f8], 0x1 ;  /* 0x00007e00070e7a11 */ /* 0x040fe400078208ff */
[----:B------:R-:W-:Y:S02]  /*19320*/  IADD3.X R2, R246, UR4, RZ, P0, !PT ;  /* 0x00000004f6027c10 */ /* 0x000fe400087fe4ff */
[----:B------:R-:W-:Y:S01]  /*19330*/  LEA.HI.X R15, R7, c[0x0][0x1fc], R4, 0x1, P1 ;  /* 0x00007f00070f7a11 */ /* 0x000fe200008f0c04 */
[----:B------:R-:W-:Y:S01]  /*19340*/  LDSM.16.M88.4 R24, [R222] ;  /* 0x00000000de18783b */ /* 0x000fe20000000200 */
[C---:B------:R-:W-:Y:S02]  /*19350*/  LEA R12, P1, R3.reuse, c[0x0][0x1f8], 0x1 ;  /* 0x00007e00030c7a11 */ /* 0x040fe400078208ff */
[----:B------:R-:W-:Y:S02]  /*19360*/  IADD3 R5, P0, R236, UR10, RZ ;  /* 0x0000000aec057c10 */ /* 0x000fe4000ff1e0ff */
[----:B------:R-:W-:Y:S01]  /*19370*/  LEA.HI.X R13, R3, c[0x0][0x1fc], R2, 0x1, P1 ;  /* 0x00007f00030d7a11 */ /* 0x000fe200008f0c02 */
[----:B------:R-:W1:Y:S01]  /*19380*/  LDSM.16.M88.4 R8, [R221+0xa080] ;  /* 0x00a08000dd08783b */ /* 0x000e620000000200 */
[----:B------:R-:W-:Y:S02]  /*19390*/  IADD3 R7, P1, R235, UR10, RZ ;  /* 0x0000000aeb077c10 */ /* 0x000fe4000ff3e0ff */
[----:B------:R-:W-:Y:S02]  /*193a0*/  IADD3.X R4, R245, UR4, RZ, P0, !PT ;  /* 0x00000004f5047c10 */ /* 0x000fe400087fe4ff */
[----:B------:R-:W-:Y:S01]  /*193b0*/  LEA R20, P2, R7, c[0x0][0x1f8], 0x1 ;  /* 0x00007e0007147a11 */ /* 0x000fe200078408ff */
[----:B------:R-:W2:Y:S01]  /*193c0*/  LDSM.16.M88.4 R16, [R221+0xa880] ;  /* 0x00a88000dd10783b */ /* 0x000ea20000000200 */
[----:B------:R-:W-:Y:S02]  /*193d0*/  IADD3.X R2, R244, UR4, RZ, P1, !PT ;  /* 0x00000004f4027c10 */ /* 0x000fe40008ffe4ff */
[----:B------:R-:W-:Y:S02]  /*193e0*/  LEA R22, P0, R5, c[0x0][0x1f8], 0x1 ;  /* 0x00007e0005167a11 */ /* 0x000fe400078008ff */
[----:B------:R-:W-:Y:S01]  /*193f0*/  LEA.HI.X R21, R7, c[0x0][0x1fc], R2, 0x1, P2 ;  /* 0x00007f0007157a11 */ /* 0x000fe200010f0c02 */
[----:B------:R-:W3:Y:S01]  /*19400*/  LDSM.16.M88.4 R160, [R221+0xb080] ;  /* 0x00b08000dda0783b */ /* 0x000ee20000000200 */
[----:B------:R-:W-:Y:S02]  /*19410*/  LOP3.LUT P2, RZ, R223, 0x1, RZ, 0xc0, !PT ;  /* 0x00000001dfff7812 */ /* 0x000fe4000784c0ff */
[----:B------:R-:W-:Y:S02]  /*19420*/  LEA.HI.X R23, R5, c[0x0][0x1fc], R4, 0x1, P0 ;  /* 0x00007f0005177a11 */ /* 0x000fe400000f0c04 */
[C---:B------:R-:W-:Y:S01]  /*19430*/  @!P3 LEA R6, P0, R239.reuse, UR10, 0x5 ;  /* 0x0000000aef06bc11 */ /* 0x040fe2000f8028ff */
[----:B------:R-:W-:Y:S03]  /*19440*/  LDSM.16.M88.4 R164, [R220] ;  /* 0x00000000dca4783b */ /* 0x000fe60000000200 */
[C---:B------:R-:W-:Y:S02]  /*19450*/  @!P3 IADD3 R3, P1, R6.reuse, R224, RZ ;  /* 0x000000e00603b210 */ /* 0x040fe40007f3e0ff */
[----:B------:R-:W-:Y:S01]  /*19460*/  @!P3 LEA.HI.X R5, R239, UR4, R238, 0x5, P0 ;  /* 0x00000004ef05bc11 */ /* 0x000fe200080f2cee */
[----:B------:R-:W4:Y:S01]  /*19470*/  LDSM.16.M88.4 R168, [R219] ;  /* 0x00000000dba8783b */ /* 0x000f220000000200 */
[C---:B------:R-:W-:Y:S03]  /*19480*/  @!P3 IADD3 R7, P0, R6.reuse, R237, RZ ;  /* 0x000000ed0607b210 */ /* 0x040fe60007f1e0ff */
[----:B------:R-:W-:Y:S01]  /*19490*/  @!P3 IMAD.X R2, R5, 0x1, R231, P1 ;  /* 0x000000010502b824 */ /* 0x000fe200008e06e7 */
[----:B------:R-:W-:Y:S01]  /*194a0*/  @!P3 LEA R190, P1, R3, c[0x0][0x1f8], 0x1 ;  /* 0x00007e0003beba11 */ /* 0x000fe200078208ff */
[----:B------:R-:W5:Y:S01]  /*194b0*/  LDSM.16.M88.4 R172, [R211] ;  /* 0x00000000d3ac783b */ /* 0x000f620000000200 */
[----:B------:R-:W-:Y:S01]  /*194c0*/  @!P3 IMAD.X R4, R5, 0x1, R246, P0 ;  /* 0x000000010504b824 */ /* 0x000fe200000e06f6 */
[----:B------:R-:W-:Y:S02]  /*194d0*/  @!P3 LEA R188, P0, R7, c[0x0][0x1f8], 0x1 ;  /* 0x00007e0007bcba11 */ /* 0x000fe400078008ff */
[----:B------:R-:W-:Y:S02]  /*194e0*/  @!P3 LEA.HI.X R191, R3, c[0x0][0x1fc], R2, 0x1, P1 ;  /* 0x00007f0003bfba11 */ /* 0x000fe400008f0c02 */
[----:B------:R-:W3:Y:S01]  /*194f0*/  LDSM.16.M88.4 R176, [R210] ;  /* 0x00000000d2b0783b */ /* 0x000ee20000000200 */
[----:B------:R-:W-:Y:S02]  /*19500*/  @!P3 LEA.HI.X R189, R7, c[0x0][0x1fc], R4, 0x1, P0 ;  /* 0x00007f0007bdba11 */ /* 0x000fe400000f0c04 */
[C---:B------:R-:W-:Y:S02]  /*19510*/  @!P3 IADD3 R4, P1, R6.reuse, R236, RZ ;  /* 0x000000ec0604b210 */ /* 0x040fe40007f3e0ff */
[----:B------:R-:W-:Y:S01]  /*19520*/  @!P3 IADD3 R6, P0, R6, R235, RZ ;  /* 0x000000eb0606b210 */ /* 0x000fe20007f1e0ff */
[----:B------:R-:W-:Y:S01]  /*19530*/  @!PT LDS RZ, [RZ] ;  /* 0x00000000fffff984 */ /* 0x000fe20000000800 */
[----:B------:R-:W-:Y:S01]  /*19540*/  @!PT LDS RZ, [RZ] ;  /* 0x00000000fffff984 */ /* 0x000fe20000000800 */
[----:B------:R-:W-:Y:S01]  /*19550*/  @!PT LDS RZ, [RZ] ;  /* 0x00000000fffff984 */ /* 0x000fe20000000800 */
[----:B------:R2:W-:Y:S02]  /*19560*/  LDGSTS.E.BYPASS.LTC128B.128 [R226+0x4080], [R14.64], !P2 ;  /* 0x040800000ee27fae */ /* 0x0005e4000d101d5a */
[C---:B------:R-:W-:Y:S01]  /*19570*/  @!P3 IMAD.X R3, R5.reuse, 0x1, R245, P1 ;  /* 0x000000010503b824 */ /* 0x040fe200008e06f5 */
[----:B------:R-:W-:Y:S01]  /*19580*/  @!P3 LEA R156, P1, R4, c[0x0][0x1f8], 0x1 ;  /* 0x00007e00049cba11 */ /* 0x000fe200078208ff */
[----:B------:R-:W-:Y:S01]  /*19590*/  @!P3 IMAD.X R5, R5, 0x1, R244, P0 ;  /* 0x000000010505b824 */ /* 0x000fe200000e06f4 */
[----:B------:R-:W-:Y:S01]  /*195a0*/  @!P3 LEA R2, P0, R6, c[0x0][0x1f8], 0x1 ;  /* 0x00007e000602ba11 */ /* 0x000fe200078008ff */
[----:B------:R2:W-:Y:S01]  /*195b0*/  LDGSTS.E.BYPASS.LTC128B.128 [R226+0x5880], [R12.64], !P6 ;  /* 0x058800000ce27fae */ /* 0x0005e2000f101d5a */
[----:B------:R-:W-:Y:S02]  /*195c0*/  @!P3 LEA.HI.X R157, R4, c[0x0][0x1fc], R3, 0x1, P1 ;  /* 0x00007f00049dba11 */ /* 0x000fe400008f0c03 */
[----:B------:R-:W-:Y:S02]  /*195d0*/  @!P3 LEA.HI.X R3, R6, c[0x0][0x1fc], R5, 0x1, P0 ;  /* 0x00007f000603ba11 */ /* 0x000fe400000f0c05 */
[C---:B-1----:R-:W-:Y:S01]  /*195e0*/  HMMA.16816.F32.BF16 R4, R24.reuse, R8, RZ ;  /* 0x000000081804723c */ /* 0x042fe200000418ff */
[----:B------:R3:W-:Y:S01]  /*195f0*/  LDGSTS.E.BYPASS.LTC128B.128 [R226+0x7080], [R22.64], !P5 ;  /* 0x0708000016e27fae */ /* 0x0007e2000e901d5a */
[----:B------:R-:W-:Y:S05]  /*19600*/  PLOP3.LUT P0, PT, PT, PT, UP1, 0x80, 0x0 ;  /* 0x000000000000781c */ /* 0x000fea0003f0f018 */
[----:B------:R3:W-:Y:S01]  /*19610*/  LDGSTS.E.BYPASS.LTC128B.128 [R226+0x8880], [R20.64], !P4 ;  /* 0x0888000014e27fae */ /* 0x0007e2000e101d5a */
[C---:B------:R-:W-:Y:S05]  /*19620*/  HMMA.16816.F32.BF16 R8, R24.reuse, R10, RZ ;  /* 0x0000000a1808723c */ /* 0x040fea00000418ff */
[----:B------:R1:W-:Y:S06]  /*19630*/  @!P3 LDGSTS.E.BYPASS.LTC128B.128 [R226+0x5080], [R190.64], !P2 ;  /* 0x05080000bee2bfae */ /* 0x0003ec000d101d5a */
[----:B------:R1:W-:Y:S01]  /*19640*/  @!P3 LDGSTS.E.BYPASS.LTC128B.128 [R226+0x6880], [R188.64], !P6 ;  /* 0x06880000bce2bfae */ /* 0x0003e2000f101d5a */
[C---:B--2---:R-:W-:Y:S05]  /*19650*/  HMMA.16816.F32.BF16 R12, R24.reuse, R16, RZ ;  /* 0x00000010180c723c */ /* 0x044fea00000418ff */
[----:B------:R2:W-:Y:S03]  /*19660*/  @!P3 LDGSTS.E.BYPASS.LTC128B.128 [R226+0x8080], [R156.64], !P5 ;  /* 0x080800009ce2bfae */ /* 0x0005e6000e901d5a */
[C---:B------:R-:W-:Y:S03]  /*19670*/  HMMA.16816.F32.BF16 R16, R24.reuse, R18, RZ ;  /* 0x000000121810723c */ /* 0x040fe600000418ff */
[----:B------:R1:W-:Y:S06]  /*19680*/  @!P3 LDGSTS.E.BYPASS.LTC128B.128 [R226+0x9880], [R2.64], !P4 ;  /* 0x0988000002e2bfae */ /* 0x0003ec000e101d5a */
[----:B------:R-:W-:Y:S01]  /*19690*/  LDSM.16.M88.4 R180, [R218] ;  /* 0x00000000dab4783b */ /* 0x000fe20000000200 */
[C---:B---3--:R-:W-:Y:S05]  /*196a0*/  HMMA.16816.F32.BF16 R20, R24.reuse, R160, RZ ;  /* 0x000000a01814723c */ /* 0x048fea00000418ff */
[----:B------:R-:W0:Y:S03]  /*196b0*/  LDGDEPBAR ;  /* 0x00000000000079af */ /* 0x000e260000000000 */
[----:B------:R-:W-:Y:S03]  /*196c0*/  HMMA.16816.F32.BF16 R24, R24, R162, RZ ;  /* 0x000000a21818723c */ /* 0x000fe600000418ff */
[----:B------:R-:W3:Y:S05]  /*196d0*/  LDSM.16.M88.4 R184, [R215+0xa080] ;  /* 0x00a08000d7b8783b */ /* 0x000eea0000000200 */
[C---:B----4-:R-:W-:Y:S01]  /*196e0*/  HMMA.16816.F32.BF16 R4, R164.reuse, R168, R4 ;  /* 0x000000a8a404723c */ /* 0x050fe20000041804 */
[----:B------:R-:W4:Y:S04]  /*196f0*/  LDSM.16.M88.4 R160, [R215+0xa880] ;  /* 0x00a88000d7a0783b */ /* 0x000f280000000200 */
[----:B-1----:R-:W-:Y:S02]  /*19700*/  IMAD.MOV.U32 R3, RZ, RZ, R0 ;  /* 0x000000ffff037224 */ /* 0x002fe400078e0000 */
        /* <DEDUP_REMOVED lines=14> */
[----:B------:R-:W-:Y:S07]  /*197f0*/  LDSM.16.M88.4 R184, [R220+0x4000] ;  /* 0x00400000dcb8783b */ /* 0x000fee0000000200 */
[C---:B----4-:R-:W-:Y:S08]  /*19800*/  HMMA.16816.F32.BF16 R12, R180.reuse, R160, R12 ;  /* 0x000000a0b40c723c */ /* 0x050ff0000004180c */
[C---:B------:R-:W-:Y:S01]  /*19810*/  HMMA.16816.F32.BF16 R16, R180.reuse, R162, R16 ;  /* 0x000000a2b410723c */ /* 0x040fe20000041810 */
[----:B------:R-:W3:Y:S07]  /*19820*/  LDSM.16.M88.4 R160, [R221+0xc080] ;  /* 0x00c08000dda0783b */ /* 0x000eee0000000200 */
[C---:B-1----:R-:W-:Y:S08]  /*19830*/  HMMA.16816.F32.BF16 R20, R180.reuse, R188, R20 ;  /* 0x000000bcb414723c */ /* 0x042ff00000041814 */
[----:B------:R-:W-:Y:S01]  /*19840*/  HMMA.16816.F32.BF16 R24, R180, R190, R24 ;  /* 0x000000beb418723c */ /* 0x000fe20000041818 */
[----:B------:R-:W1:Y:S06]  /*19850*/  LDSM.16.M88.4 R180, [R221+0xc880] ;  /* 0x00c88000ddb4783b */ /* 0x000e6c0000000200 */
[----:B------:R-:W4:Y:S01]  /*19860*/  LDSM.16.M88.4 R188, [R208] ;  /* 0x00000000d0bc783b */ /* 0x000f220000000200 */
[C---:B-----5:R-:W-:Y:S08]  /*19870*/  HMMA.16816.F32.BF16 R4, R192.reuse, R196, R4 ;  /* 0x000000c4c004723c */ /* 0x060ff00000041804 */
[C---:B------:R-:W-:Y:S01]  /*19880*/  HMMA.16816.F32.BF16 R8, R192.reuse, R198, R8 ;  /* 0x000000c6c008723c */ /* 0x040fe20000041808 */
[----:B------:R-:W-:Y:S07]  /*19890*/  LDSM.16.M88.4 R196, [R215+0xb880] ;  /* 0x00b88000d7c4783b */ /* 0x000fee0000000200 */
[C---:B--2---:R-:W-:Y:S08]  /*198a0*/  HMMA.16816.F32.BF16 R12, R192.reuse, R164, R12 ;  /* 0x000000a4c00c723c */ /* 0x044ff0000004180c */
[C---:B------:R-:W-:Y:S01]  /*198b0*/  HMMA.16816.F32.BF16 R16, R192.reuse, R166, R16 ;  /* 0x000000a6c010723c */ /* 0x040fe20000041810 */
[----:B------:R-:W2:Y:S07]  /*198c0*/  LDSM.16.M88.4 R164, [R207] ;  /* 0x00000000cfa4783b */ /* 0x000eae0000000200 */
[C---:B------:R-:W-:Y:S08]  /*198d0*/  HMMA.16816.F32.BF16 R20, R192.reuse, R168, R20 ;  /* 0x000000a8c014723c */ /* 0x040ff00000041814 */
[----:B------:R-:W-:Y:S01]  /*198e0*/  HMMA.16816.F32.BF16 R24, R192, R170, R24 ;  /* 0x000000aac018723c */ /* 0x000fe20000041818 */
[----:B------:R-:W5:Y:S06]  /*198f0*/  LDSM.16.M88.4 R168, [R206] ;  /* 0x00000000cea8783b */ /* 0x000f6c0000000200 */
        /* <DEDUP_REMOVED lines=17> */
[C---:B-----5:R-:W-:Y:S08]  /*19a10*/  HMMA.16816.F32.BF16 R20, R184.reuse, R168, R20 ;  /* 0x000000a8b814723c */ /* 0x060ff00000041814 */
        /* <DEDUP_REMOVED lines=42> */
[----:B------:R-:W2:Y:S01]  /*19cc0*/  LDSM.16.M88.4 R192, [R222+0xc000] ;  /* 0x00c00000dec0783b */ /* 0x000ea20000000200 */
        /* <DEDUP_REMOVED lines=31> */
[C---:B------:R-:W-:Y:S08]  /*19ec0*/  HMMA.16816.F32.BF16 R8, R176.reuse, R182, R8 ;  /* 0x000000b6b008723c */ /* 0x040ff00000041808 */
[C---:B--2---:R-:W-:Y:S08]  /*19ed0*/  HMMA.16816.F32.BF16 R12, R176.reuse, R164, R12 ;  /* 0x000000a4b00c723c */ /* 0x044ff0000004180c */
[C---:B------:R-:W-:Y:S08]  /*19ee0*/  HMMA.16816.F32.BF16 R16, R176.reuse, R166, R16 ;  /* 0x000000a6b010723c */ /* 0x040ff00000041810 */
[C---:B----4-:R-:W-:Y:S08]  /*19ef0*/  HMMA.16816.F32.BF16 R20, R176.reuse, R168, R20 ;  /* 0x000000a8b014723c */ /* 0x050ff00000041814 */
[----:B------:R-:W-:Y:S08]  /*19f00*/  HMMA.16816.F32.BF16 R24, R176, R170, R24 ;  /* 0x000000aab018723c */ /* 0x000ff00000041818 */
[C---:B-----5:R-:W-:Y:S08]  /*19f10*/  HMMA.16816.F32.BF16 R4, R184.reuse, R188, R4 ;  /* 0x000000bcb804723c */ /* 0x060ff00000041804 */
[C---:B------:R-:W-:Y:S08]  /*19f20*/  HMMA.16816.F32.BF16 R8, R184.reuse, R190, R8 ;  /* 0x000000beb808723c */ /* 0x040ff00000041808 */
[C---:B---3--:R-:W-:Y:S08]  /*19f30*/  HMMA.16816.F32.BF16 R12, R184.reuse, R160, R12 ;  /* 0x000000a0b80c723c */ /* 0x048ff0000004180c */
[C---:B------:R-:W-:Y:S01]  /*19f40*/  HMMA.16816.F32.BF16 R16, R184.reuse, R162, R16 ;  /* 0x000000a2b810723c */ /* 0x040fe20000041810 */
[----:B------:R-:W2:Y:S07]  /*19f50*/  LDSM.16.M88.4 R160, [R209+0x5000] ;  /* 0x00500000d1a0783b */ /* 0x000eae0000000200 */
[C---:B-1----:R-:W-:Y:S08]  /*19f60*/  HMMA.16816.F32.BF16 R20, R184.reuse, R172, R20 ;  /* 0x000000acb814723c */ /* 0x042ff00000041814 */
[----:B------:R-:W-:Y:S08]  /*19f70*/  HMMA.16816.F32.BF16 R24, R184, R174, R24 ;  /* 0x000000aeb818723c */ /* 0x000ff00000041818 */
[C---:B------:R-:W-:Y:S08]  /*19f80*/  HMMA.16816.F32.BF16 R4, R192.reuse, R196, R4 ;  /* 0x000000c4c004723c */ /* 0x040ff00000041804 */
[C---:B------:R-:W-:Y:S08]  /*19f90*/  HMMA.16816.F32.BF16 R8, R192.reuse, R198, R8 ;  /* 0x000000c6c008723c */ /* 0x040ff00000041808 */
[C---:B--2---:R-:W-:Y:S08]  /*19fa0*/  HMMA.16816.F32.BF16 R12, R192.reuse, R160, R12 ;  /* 0x000000a0c00c723c */ /* 0x044ff0000004180c */
        /* <DEDUP_REMOVED lines=23> */
[----:B------:R-:W-:Y:S05]  /*1a120*/  FMUL.FTZ R19, R19, c[0x0][0x320] ;  /* 0x0000c80013137a20 */ /* 0x000fea0000410000 */
[----:B------:R1:W1:Y:S01]  /*1a130*/  MUFU.TANH R8, R2 ;  /* 0x0000000200087308 */ /* 0x0002620000002400 */
[C---:B--2---:R-:W-:Y:S09]  /*1a140*/  HMMA.16816.F32.BF16 R20, R192.reuse, R4, R20 ;  /* 0x00000004c014723c */ /* 0x044ff20000041814 */
[----:B------:R2:W1:Y:S01]  /*1a150*/  MUFU.TANH R160, R9 ;  /* 0x0000000900a07308 */ /* 0x0004620000002400 */
[----:B------:R-:W-:Y:S09]  /*1a160*/  HMMA.16816.F32.BF16 R24, R192, R6, R24 ;  /* 0x00000006c018723c */ /* 0x000ff20000041818 */
        /* <DEDUP_REMOVED lines=27> */
.L_x_1508:
[----:B-1----:R-:W-:Y:S01]  /*1a320*/  FMNMX.FTZ R5, R175, R0, !PT ;  /* 0x00000000af057209 */ /* 0x002fe20007810000 */
[----:B------:R-:W-:Y:S01]  /*1a330*/  LDSM.16.MT88.4 R20, [R214+0x4080] ;  /* 0x00408000d614783b */ /* 0x000fe20000004200 */
[----:B------:R-:W-:Y:S01]  /*1a340*/  FMNMX.FTZ R6, R172, R159, !PT ;  /* 0x0000009fac067209 */ /* 0x000fe20007810000 */
[----:B------:R-:W-:Y:S01]  /*1a350*/  UIADD3 UR13, UR13, -0x1, URZ ;  /* 0xffffffff0d0d7890 */ /* 0x000fe2000fffe03f */
        /* <DEDUP_REMOVED lines=23> */
[----:B------:R-:W-:Y:S01]  /*1a4d0*/  PLOP3.LUT P0, PT, PT, PT, UP1, 0x80, 0x0 ;  /* 0x000000000000781c */ /* 0x000fe20003f0f018 */
        /* <DEDUP_REMOVED lines=28> */
[----:B------:R-:W3:Y:S01]  /*1a6a0*/  LDSM.16.MT88.4 R160, [R213+0x4080] ;  /* 0x00408000d5a0783b */ /* 0x000ee20000004200 */
[--C-:B------:R-:W-:Y:S02]  /*1a6b0*/  FFMA.FTZ R192, R168, c[0x0][0x2d0], -R187.reuse ;  /* 0x0000b400a8c07a23 */ /* 0x100fe400000108bb */
[--C-:B------:R-:W-:Y:S02]  /*1a6c0*/  FFMA.FTZ R193, R171, c[0x0][0x2d0], -R176.reuse ;  /* 0x0000b400abc17a23 */ /* 0x100fe400000108b0 */
[--C-:B------:R-:W-:Y:S02]  /*1a6d0*/  FFMA.FTZ R194, R169, c[0x0][0x2d0], -R176.reuse ;  /* 0x0000b400a9c27a23 */ /* 0x100fe400000108b0 */
[--C-:B------:R-:W-:Y:S01]  /*1a6e0*/  FFMA.FTZ R196, R166, c[0x0][0x2d0], -R187.reuse ;  /* 0x0000b400a6c47a23 */ /* 0x100fe200000108bb */
[----:B------:R-:W-:Y:S01]  /*1a6f0*/  LDSM.16.MT88.4 R168, [R212+0x6080] ;  /* 0x00608000d4a8783b */ /* 0x000fe20000004200 */
[----:B------:R4:W5:Y:S01]  /*1a700*/  MUFU.EX2 R2, R4 ;  /* 0x0000000400027308 */ /* 0x0009620000000800 */
        /* <DEDUP_REMOVED lines=9> */
[----:B------:R-:W-:Y:S02]  /*1a7a0*/  FMUL.FTZ R25, R3, R133 ;  /* 0x0000008503197220 */ /* 0x000fe40000410000 */
[--C-:B------:R-:W-:Y:S01]  /*1a7b0*/  FFMA.FTZ R198, R165, c[0x0][0x2d0], -R176.reuse ;  /* 0x0000b400a5c67a23 */ /* 0x100fe200000108b0 */
[----:B------:R-:W-:Y:S01]  /*1a7c0*/  MUFU.EX2 R184, R184 ;  /* 0x000000b800b87308 */ /* 0x000fe20000000800 */
[----:B------:R-:W-:Y:S01]  /*1a7d0*/  LDSM.16.MT88.4 R164, [R216+0x6080] ;  /* 0x00608000d8a4783b */ /* 0x000fe20000004200 */
[--C-:B------:R-:W-:Y:S02]  /*1a7e0*/  FFMA.FTZ R247, R178, c[0x0][0x2d0], -R187.reuse ;  /* 0x0000b400b2f77a23 */ /* 0x100fe400000108bb */
[----:B----4-:R-:W-:Y:S02]  /*1a7f0*/  FMUL.FTZ R4, R3, R152 ;  /* 0x0000009803047220 */ /* 0x010fe40000410000 */
[C---:B-----5:R-:W-:Y:S02]  /*1a800*/  FMUL.FTZ R6, R2.reuse, R154 ;  /* 0x0000009a02067220 */ /* 0x060fe40000410000 */
[C---:B------:R-:W-:Y:S02]  /*1a810*/  FMUL.FTZ R7, R2.reuse, R155 ;  /* 0x0000009b02077220 */ /* 0x040fe40000410000 */
        /* <DEDUP_REMOVED lines=19> */
[----:B----4-:R-:W-:Y:S01]  /*1a950*/  F2FP.BF16.PACK_AB R154, R183, R184 ;  /* 0x000000b8b79a723e */ /* 0x010fe200000010ff */
[C---:B------:R-:W-:Y:S02]  /*1a960*/  FMUL.FTZ R34, R2.reuse, R34 ;  /* 0x0000002202227220 */ /* 0x040fe40000410000 */
[C---:B------:R-:W-:Y:S02]  /*1a970*/  FMUL.FTZ R35, R2.reuse, R35 ;  /* 0x0000002302237220 */ /* 0x040fe40000410000 */
[C---:B------:R-:W-:Y:S01]  /*1a980*/  FMUL.FTZ R36, R3.reuse, R36 ;  /* 0x0000002403247220 */ /* 0x040fe20000410000 */
[----:B------:R-:W4:Y:S01]  /*1a990*/  MUFU.EX2 R159, R159 ;  /* 0x0000009f009f7308 */ /* 0x000f220000000800 */
[----:B------:R-:W-:Y:S02]  /*1a9a0*/  FMUL.FTZ R37, R3, R37 ;  /* 0x0000002503257220 */ /* 0x000fe40000410000 */
[C---:B------:R-:W-:Y:S01]  /*1a9b0*/  FMUL.FTZ R38, R2.reuse, R38 ;  /* 0x0000002602267220 */ /* 0x040fe20000410000 */
        /* <DEDUP_REMOVED lines=13> */
[----:B----4-:R-:W-:Y:S01]  /*1aa90*/  F2FP.BF16.PACK_AB R155, R159, R180 ;  /* 0x000000b49f9b723e */ /* 0x010fe200000010ff */
        /* <DEDUP_REMOVED lines=14> */
[----:B------:R-:W4:Y:S01]  /*1ab80*/  LDSM.16.MT88.4 R144, [R212+0x4080] ;  /* 0x00408000d490783b */ /* 0x000f220000004200 */
[C---:B------:R-:W-:Y:S02]  /*1ab90*/  FMUL.FTZ R54, R2.reuse, R54 ;  /* 0x0000003602367220 */ /* 0x040fe40000410000 */
[C---:B------:R-:W-:Y:S02]  /*1aba0*/  FMUL.FTZ R55, R2.reuse, R55 ;  /* 0x0000003702377220 */ /* 0x040fe40000410000 */
[C---:B------:R-:W-:Y:S02]  /*1abb0*/  HMMA.16816.F32.BF16 R12, R152.reuse, R20, R12 ;  /* 0x00000014980c723c */ /* 0x040fe4000004180c */
[----:B------:R-:W5:Y:S01]  /*1abc0*/  MUFU.EX2 R195, R195 ;  /* 0x000000c300c37308 */ /* 0x000f620000000800 */
        /* <DEDUP_REMOVED lines=9> */
[----:B------:R-:W1:Y:S01]  /*1ac60*/  LDSM.16.MT88.4 R136, [R216+0x5880] ;  /* 0x00588000d888783b */ /* 0x000e620000004200 */
[C---:B------:R-:W-:Y:S01]  /*1ac70*/  FMUL.FTZ R59, R2.reuse, R59 ;  /* 0x0000003b023b7220 */ /* 0x040fe20000410000 */
[----:B------:R-:W1:Y:S01]  /*1ac80*/  MUFU.EX2 R198, R198 ;  /* 0x000000c600c67308 */ /* 0x000e620000000800 */
[C---:B------:R-:W-:Y:S02]  /*1ac90*/  FMUL.FTZ R60, R3.reuse, R60 ;  /* 0x0000003c033c7220 */ /* 0x040fe40000410000 */
[C---:B---3--:R-:W-:Y:S03]  /*1aca0*/  HMMA.16816.F32.BF16 R20, R152.reuse, R160, R20 ;  /* 0x000000a09814723c */ /* 0x048fe60000041814 */
        /* <DEDUP_REMOVED lines=8> */
[C---:B----4-:R-:W-:Y:S04]  /*1ad30*/  HMMA.16816.F32.BF16 R28, R152.reuse, R144, R28 ;  /* 0x00000090981c723c */ /* 0x050fe8000004181c */
[C---:B------:R-:W-:Y:S02]  /*1ad40*/  FMUL.FTZ R66, R2.reuse, R66 ;  /* 0x0000004202427220 */ /* 0x040fe40000410000 */
[C---:B------:R-:W-:Y:S02]  /*1ad50*/  FMUL.FTZ R67, R2.reuse, R67 ;  /* 0x0000004302437220 */ /* 0x040fe40000410000 */
[C---:B------:R-:W-:Y:S01]  /*1ad60*/  HMMA.16816.F32.BF16 R32, R152.reuse, R146, R32 ;  /* 0x000000929820723c */ /* 0x040fe20000041820 */
[----:B------:R-:W-:Y:S03]  /*1ad70*/  LDSM.16.MT88.4 R144, [R214+0x4880] ;  /* 0x00488000d690783b */ /* 0x000fe60000004200 */
        /* <DEDUP_REMOVED lines=22> */
[----:B------:R-:W4:Y:S03]  /*1aee0*/  LDSM.16.MT88.4 R140, [R214+0x7080] ;  /* 0x00708000d68c783b */ /* 0x000f260000004200 */
        /* <DEDUP_REMOVED lines=63> */
[----:B------:R-:W-:Y:S02]  /*1b2e0*/  FMUL.FTZ R123, R2, R123 ;  /* 0x0000007b027b7220 */ /* 0x000fe40000410000 */
[C---:B------:R-:W-:Y:S01]  /*1b2f0*/  FMUL.FTZ R124, R3.reuse, R124 ;  /* 0x0000007c037c7220 */ /* 0x040fe20000410000 */
[----:B--2---:R-:W-:Y:S01]  /*1b300*/  F2FP.BF16.PACK_AB R132, R192, R191 ;  /* 0x000000bfc084723e */ /* 0x004fe200000010ff */
[C---:B------:R-:W-:Y:S03]  /*1b310*/  FMUL.FTZ R125, R3.reuse, R125 ;  /* 0x0000007d037d7220 */ /* 0x040fe60000410000 */
[C---:B------:R-:W-:Y:S03]  /*1b320*/  HMMA.16816.F32.BF16 R120, R152.reuse, R134, R120 ;  /* 0x000000869878723c */ /* 0x040fe60000041878 */
[----:B------:R-:W-:Y:S01]  /*1b330*/  FMUL.FTZ R126, R2, R126 ;  /* 0x0000007e027e7220 */ /* 0x000fe20000410000 */
[----:B------:R-:W-:Y:S01]  /*1b340*/  F2FP.BF16.PACK_AB R133, R194, R193 ;  /* 0x000000c1c285723e */ /* 0x000fe200000010ff */
[C---:B------:R-:W-:Y:S02]  /*1b350*/  FMUL.FTZ R127, R2.reuse, R127 ;  /* 0x0000007f027f7220 */ /* 0x040fe40000410000 */
[----:B------:R-:W-:Y:S01]  /*1b360*/  FMUL.FTZ R128, R3, R128 ;  /* 0x0000008003807220 */ /* 0x000fe20000410000 */
[----:B-----5:R-:W-:Y:S01]  /*1b370*/  F2FP.BF16.PACK_AB R134, R195, R196 ;  /* 0x000000c4c386723e */ /* 0x020fe200000010ff */
[----:B------:R-:W-:Y:S03]  /*1b380*/  FMUL.FTZ R129, R3, R129 ;  /* 0x0000008103817220 */ /* 0x000fe60000410000 */
[C---:B----4-:R-:W-:Y:S03]  /*1b390*/  HMMA.16816.F32.BF16 R124, R152.reuse, R140, R124 ;  /* 0x0000008c987c723c */ /* 0x050fe6000004187c */
[----:B------:R-:W-:Y:S01]  /*1b3a0*/  FMUL.FTZ R130, R2, R130 ;  /* 0x0000008202827220 */ /* 0x000fe20000410000 */
[----:B------:R-:W-:Y:S01]  /*1b3b0*/  F2FP.BF16.PACK_AB R135, R198, R197 ;  /* 0x000000c5c687723e */ /* 0x000fe200000010ff */
[----:B------:R-:W-:Y:S02]  /*1b3c0*/  FMUL.FTZ R131, R2, R131 ;  /* 0x0000008302837220 */ /* 0x000fe40000410000 */
[--C-:B------:R-:W-:Y:S02]  /*1b3d0*/  FFMA.FTZ R188, R188, c[0x0][0x2d0], -R187.reuse ;  /* 0x0000b400bcbc7a23 */ /* 0x100fe400000108bb */
[--C-:B------:R-:W-:Y:S03]  /*1b3e0*/  FFMA.FTZ R199, R190, c[0x0][0x2d0], -R187.reuse ;  /* 0x0000b400bec77a23 */ /* 0x100fe600000108bb */
[----:B------:R-:W-:Y:S01]  /*1b3f0*/  HMMA.16816.F32.BF16 R128, R152, R142, R128 ;  /* 0x0000008e9880723c */ /* 0x000fe20000041880 */
[----:B------:R-:W2:Y:S01]  /*1b400*/  LDSM.16.MT88.4 R140, [R214+0x6080] ;  /* 0x00608000d68c783b */ /* 0x000ea20000004200 */
[----:B------:R-:W-:Y:S01]  /*1b410*/  MUFU.EX2 R188, R188 ;  /* 0x000000bc00bc7308 */ /* 0x000fe20000000800 */
[--C-:B------:R-:W-:Y:S02]  /*1b420*/  FFMA.FTZ R190, R179, c[0x0][0x2d0], -R176.reuse ;  /* 0x0000b400b3be7a23 */ /* 0x100fe400000108b0 */
[----:B------:R-:W-:Y:S02]  /*1b430*/  FFMA.FTZ R187, R177, c[0x0][0x2d0], -R187 ;  /* 0x0000b400b1bb7a23 */ /* 0x000fe400000108bb */
[--C-:B------:R-:W-:Y:S01]  /*1b440*/  FFMA.FTZ R189, R189, c[0x0][0x2d0], -R176.reuse ;  /* 0x0000b400bdbd7a23 */ /* 0x100fe200000108b0 */
[C---:B-1----:R-:W-:Y:S01]  /*1b450*/  HMMA.16816.F32.BF16 R4, R132.reuse, R136, R4 ;  /* 0x000000888404723c */ /* 0x042fe20000041804 */
[----:B------:R-:W1:Y:S03]  /*1b460*/  LDSM.16.MT88.4 R152, [R213+0x6080] ;  /* 0x00608000d598783b */ /* 0x000e660000004200 */
[----:B------:R-:W3:Y:S01]  /*1b470*/  MUFU.EX2 R199, R199 ;  /* 0x000000c700c77308 */ /* 0x000ee20000000800 */
[--C-:B------:R-:W-:Y:S02]  /*1b480*/  FFMA.FTZ R158, R158, c[0x0][0x2d0], -R176.reuse ;  /* 0x0000b4009e9e7a23 */ /* 0x100fe400000108b0 */
[----:B------:R-:W-:Y:S01]  /*1b490*/  FFMA.FTZ R176, R157, c[0x0][0x2d0], -R176 ;  /* 0x0000b4009db07a23 */ /* 0x000fe200000108b0 */
[C---:B------:R-:W-:Y:S01]  /*1b4a0*/  HMMA.16816.F32.BF16 R8, R132.reuse, R138, R8 ;  /* 0x0000008a8408723c */ /* 0x040fe20000041808 */
[----:B------:R-:W4:Y:S03]  /*1b4b0*/  LDSM.16.MT88.4 R136, [R214+0x7880] ;  /* 0x00788000d688783b */ /* 0x000f260000004200 */
[----:B------:R-:W-:Y:S02]  /*1b4c0*/  FFMA.FTZ R186, R3, R234, R186 ;  /* 0x000000ea03ba7223 */ /* 0x000fe400000100ba */
[----:B------:R5:W-:Y:S01]  /*1b4d0*/  MUFU.EX2 R157, R176 ;  /* 0x000000b0009d7308 */ /* 0x000be20000000800 */
[----:B------:R-:W-:Y:S01]  /*1b4e0*/  FFMA.FTZ R182, R2, R227, R182 ;  /* 0x000000e302b67223 */ /* 0x000fe200000100b6 */
[C---:B------:R-:W-:Y:S04]  /*1b4f0*/  HMMA.16816.F32.BF16 R12, R132.reuse, R144, R12 ;  /* 0x00000090840c723c */ /* 0x040fe8000004180c */
[----:B------:R-:W-:Y:S02]  /*1b500*/  FADD.FTZ R185, R185, R186 ;  /* 0x000000bab9b97221 */ /* 0x000fe40000010000 */
[----:B------:R-:W-:Y:S02]  /*1b510*/  FADD.FTZ R181, R181, R182 ;  /* 0x000000b6b5b57221 */ /* 0x000fe40000010000 */
[C---:B------:R-:W-:Y:S01]  /*1b520*/  HMMA.16816.F32.BF16 R16, R132.reuse, R146, R16 ;  /* 0x000000928410723c */ /* 0x040fe20000041810 */
[----:B------:R-:W1:Y:S01]  /*1b530*/  LDSM.16.MT88.4 R144, [R213+0x7880] ;  /* 0x00788000d590783b */ /* 0x000e620000004200 */
[----:B------:R-:W-:Y:S02]  /*1b540*/  MUFU.EX2 R189, R189 ;  /* 0x000000bd00bd7308 */ /* 0x000fe40000000800 */
[----:B------:R-:W-:Y:S04]  /*1b550*/  FADD.FTZ R2, R184, R185 ;  /* 0x000000b9b8027221 */ /* 0x000fe80000010000 */
[C---:B------:R-:W-:Y:S04]  /*1b560*/  HMMA.16816.F32.BF16 R20, R132.reuse, R148, R20 ;  /* 0x000000948414723c */ /* 0x040fe80000041814 */
[----:B------:R-:W2:Y:S01]  /*1b570*/  MUFU.EX2 R190, R190 ;  /* 0x000000be00be7308 */ /* 0x000ea20000000800 */
[----:B------:R-:W-:Y:S01]  /*1b580*/  FADD.FTZ R2, R183, R2 ;  /* 0x00000002b7027221 */ /* 0x000fe20000010000 */
[----:B-----5:R-:W-:Y:S02]  /*1b590*/  LDSM.16.MT88.4 R176, [R216+0x6880] ;  /* 0x00688000d8b0783b */ /* 0x020fe40000004200 */
[C---:B------:R-:W-:Y:S04]  /*1b5a0*/  HMMA.16816.F32.BF16 R24, R132.reuse, R150, R24 ;  /* 0x000000968418723c */ /* 0x040fe80000041818 */
[----:B------:R-:W-:Y:S02]  /*1b5b0*/  FADD.FTZ R3, R191, R2 ;  /* 0x00000002bf037221 */ /* 0x000fe40000010000 */
[----:B------:R-:W-:Y:S01]  /*1b5c0*/  LDSM.16.MT88.4 R148, [R216+0x9080] ;  /* 0x00908000d894783b */ /* 0x000fe20000004200 */
[----:B------:R-:W5:Y:S01]  /*1b5d0*/  MUFU.EX2 R248, R187 ;  /* 0x000000bb00f87308 */ /* 0x000f620000000800 */
[C---:B------:R-:W-:Y:S04]  /*1b5e0*/  HMMA.16816.F32.BF16 R28, R132.reuse, R160, R28 ;  /* 0x000000a0841c723c */ /* 0x040fe8000004181c */
[----:B------:R-:W-:Y:S03]  /*1b5f0*/  FADD.FTZ R3, R192, R3 ;  /* 0x00000003c0037221 */ /* 0x000fe60000010000 */
[----:B---3--:R-:W-:Y:S01]  /*1b600*/  F2FP.BF16.PACK_AB R160, R199, R188 ;  /* 0x000000bcc7a0723e */ /* 0x008fe200000010ff */
[C---:B------:R-:W-:Y:S01]  /*1b610*/  HMMA.16816.F32.BF16 R32, R132.reuse, R162, R32 ;  /* 0x000000a28420723c */ /* 0x040fe20000041820 */
[----:B------:R-:W3:Y:S03]  /*1b620*/  MUFU.EX2 R158, R158 ;  /* 0x0000009e009e7308 */ /* 0x000ee60000000800 */
[----:B--2---:R-:W-:Y:S01]  /*1b630*/  F2FP.BF16.PACK_AB R161, R190, R189 ;  /* 0x000000bdbea1723e */ /* 0x004fe200000010ff */
[----:B------:R-:W-:Y:S03]  /*1b640*/  FADD.FTZ R196, R196, R3 ;  /* 0x00000003c4c47221 */ /* 0x000fe60000010000 */
[C---:B------:R-:W-:Y:S04]  /*1b650*/  HMMA.16816.F32.BF16 R36, R132.reuse, R164, R36 ;  /* 0x000000a48424723c */ /* 0x040fe80000041824 */
[----:B------:R-:W-:Y:S01]  /*1b660*/  FADD.FTZ R195, R195, R196 ;  /* 0x000000c4c3c37221 */ /* 0x000fe20000010000 */
[----:B-----5:R-:W-:Y:S03]  /*1b670*/  F2FP.BF16.PACK_AB R162, R248, R247 ;  /* 0x000000f7f8a2723e */ /* 0x020fe600000010ff */
[C---:B------:R-:W-:Y:S01]  /*1b680*/  HMMA.16816.F32.BF16 R40, R132.reuse, R166, R40 ;  /* 0x000000a68428723c */ /* 0x040fe20000041828 */
[----:B------:R-:W-:Y:S03]  /*1b690*/  LDSM.16.MT88.4 R164, [R214+0x5080] ;  /* 0x00508000d6a4783b */ /* 0x000fe60000004200 */
[----:B------:R-:W-:Y:S04]  /*1b6a0*/  FADD.FTZ R188, R188, R195 ;  /* 0x000000c3bcbc7221 */ /* 0x000fe80000010000 */
[C---:B------:R-:W-:Y:S04]  /*1b6b0*/  HMMA.16816.F32.BF16 R44, R132.reuse, R140, R44 ;  /* 0x0000008c842c723c */ /* 0x040fe8000004182c */
[----:B---3--:R-:W-:Y:S01]  /*1b6c0*/  F2FP.BF16.PACK_AB R163, R157, R158 ;  /* 0x0000009e9da3723e */ /* 0x008fe200000010ff */
[----:B------:R-:W-:Y:S03]  /*1b6d0*/  FADD.FTZ R188, R199, R188 ;  /* 0x000000bcc7bc7221 */ /* 0x000fe60000010000 */
[C---:B------:R-:W-:Y:S01]  /*1b6e0*/  HMMA.16816.F32.BF16 R48, R132.reuse, R142, R48 ;  /* 0x0000008e8430723c */ /* 0x040fe20000041830 */
[----:B------:R-:W2:Y:S03]  /*1b6f0*/  LDSM.16.MT88.4 R140, [R212+0x7880] ;  /* 0x00788000d48c783b */ /* 0x000ea60000004200 */
[----:B------:R-:W-:Y:S04]  /*1b700*/  FADD.FTZ R247, R247, R188 ;  /* 0x000000bcf7f77221 */ /* 0x000fe80000010000 */
[C---:B-1----:R-:W-:Y:S04]  /*1b710*/  HMMA.16816.F32.BF16 R52, R132.reuse, R152, R52 ;  /* 0x000000988434723c */ /* 0x042fe80000041834 */
        /* <DEDUP_REMOVED lines=11> */
[C---:B------:R-:W-:Y:S08]  /*1b7d0*/  HMMA.16816.F32.BF16 R84, R132.reuse, R144, R84 ;  /* 0x000000908454723c */ /* 0x040ff00000041854 */
        /* <DEDUP_REMOVED lines=9> */
[C---:B------:R-:W-:Y:S08]  /*1b870*/  HMMA.16816.F32.BF16 R112, R132.reuse, R138, R112 ;  /* 0x0000008a8470723c */ /* 0x040ff00000041870 */
[C---:B---3--:R-:W-:Y:S08]  /*1b880*/  HMMA.16816.F32.BF16 R116, R132.reuse, R144, R116 ;  /* 0x000000908474723c */ /* 0x048ff00000041874 */
[C---:B------:R-:W-:Y:S08]  /*1b890*/  HMMA.16816.F32.BF16 R120, R132.reuse, R146, R120 ;  /* 0x000000928478723c */ /* 0x040ff00000041878 */
[C---:B--2---:R-:W-:Y:S08]  /*1b8a0*/  HMMA.16816.F32.BF16 R124, R132.reuse, R140, R124 ;  /* 0x0000008c847c723c */ /* 0x044ff0000004187c */
        /* <DEDUP_REMOVED lines=56> */
.L_x_1506:
        /* <DEDUP_REMOVED lines=10> */
[----:B-1----:R-:W-:Y:S01]  /*1bcd0*/  FADD.FTZ R5, R6, R5 ;  /* 0x0000000506057221 */ /* 0x002fe20000010000 */
[----:B------:R-:W-:Y:S01]  /*1bce0*/  MOV R6, 0xff800000 ;  /* 0xff80000000067802 */ /* 0x000fe20000000f00 */
        /* <DEDUP_REMOVED lines=143> */
.L_x_1430:
[----:B------:R-:W-:Y:S01]  /*1c5e0*/  USHF.R.S32.HI UR8, URZ, 0x1f, UR16 ;  /* 0x0000001f3f087899 */ /* 0x000fe20008011410 */
[----:B------:R-:W-:Y:S05]  /*1c5f0*/  @P2 BRA `(.L_x_1510) ;  /* 0x00001c3000002947 */ /* 0x000fea0003800000 */
[----:B------:R-:W1:Y:S01]  /*1c600*/  S2R R0, SR_TID.X ;  /* 0x0000000000007919 */ /* 0x000e620000002100 */
[----:B------:R-:W-:Y:S01]  /*1c610*/  F2FP.BF16.PACK_AB R152, R153, R152 ;  /* 0x000000989998723e */ /* 0x000fe200000010ff */
[----:B------:R-:W-:Y:S01]  /*1c620*/  ULDC.64 UR6, c[0x0][0x500] ;  /* 0x0001400000067ab9 */ /* 0x000fe20000000a00 */
[----:B------:R-:W-:Y:S01]  /*1c630*/  F2FP.BF16.PACK_AB R154, R155, R154 ;  /* 0x0000009a9b9a723e */ /* 0x000fe200000010ff */
[----:B------:R-:W-:Y:S01]  /*1c640*/  ULDC.64 UR4, c[0x0][0x508] ;  /* 0x0001420000047ab9 */ /* 0x000fe20000000a00 */
[----:B------:R-:W-:Y:S01]  /*1c650*/  F2FP.BF16.PACK_AB R148, R149, R148 ;  /* 0x000000949594723e */ /* 0x000fe200000010ff */
[----:B------:R-:W-:Y:S01]  /*1c660*/  UISETP.NE.U32.AND UP1, UPT, URZ, UR6, UPT ;  /* 0x000000063f00728c */ /* 0x000fe2000bf25070 */
[----:B------:R-:W-:Y:S01]  /*1c670*/  F2FP.BF16.PACK_AB R150, R151, R150 ;  /* 0x000000969796723e */ /* 0x000fe200000010ff */
[----:B------:R-:W-:Y:S01]  /*1c680*/  UISETP.NE.U32.AND UP0, UPT, URZ, UR4, UPT ;  /* 0x000000043f00728c */ /* 0x000fe2000bf05070 */
[----:B------:R-:W-:Y:S01]  /*1c690*/  F2FP.BF16.PACK_AB R144, R145, R144 ;  /* 0x000000909190723e */ /* 0x000fe200000010ff */
[----:B------:R-:W-:Y:S01]  /*1c6a0*/  UISETP.NE.AND.EX UP1, UPT, URZ, UR7, UPT, UP1 ;  /* 0x000000073f00728c */ /* 0x000fe2000bf25310 */
[----:B------:R-:W-:Y:S01]  /*1c6b0*/  F2FP.BF16.PACK_AB R146, R147, R146 ;  /* 0x000000929392723e */ /* 0x000fe200000010ff */
[----:B------:R-:W-:Y:S01]  /*1c6c0*/  UISETP.NE.AND.EX UP0, UPT, URZ, UR5, UPT, UP0 ;  /* 0x000000053f00728c */ /* 0x000fe2000bf05300 */
[----:B------:R-:W-:Y:S01]  /*1c6d0*/  F2FP.BF16.PACK_AB R140, R141, R140 ;  /* 0x0000008c8d8c723e */ /* 0x000fe200000010ff */
[----:B------:R-:W-:Y:S01]  /*1c6e0*/  UMOV UR4, 0x4 ;  /* 0x0000000400047882 */ /* 0x000fe20000000000 */
[----:B------:R-:W-:Y:S01]  /*1c6f0*/  F2FP.BF16.PACK_AB R142, R143, R142 ;  /* 0x0000008e8f8e723e */ /* 0x000fe200000010ff */
[----:B------:R-:W-:Y:S01]  /*1c700*/  ULDC.64 UR6, c[0x0][0x500] ;  /* 0x0001400000067ab9 */ /* 0x000fe20000000a00 */
[----:B------:R-:W-:Y:S01]  /*1c710*/  F2FP.BF16.PACK_AB R136, R137, R136 ;  /* 0x000000888988723e */ /* 0x000fe200000010ff */
[----:B------:R-:W-:Y:S01]  /*1c720*/  UIMAD.WIDE UR6, UR24, UR4, UR6 ;  /* 0x00000004180672a5 */ /* 0x000fe2000f8e0206 */
[----:B------:R-:W-:-:S02]  /*1c730*/  F2FP.BF16.PACK_AB R138, R139, R138 ;  /* 0x0000008a8b8a723e */ /* 0x000fc400000010ff */
[----:B------:R-:W-:Y:S02]  /*1c740*/  F2FP.BF16.PACK_AB R132, R133, R132 ;  /* 0x000000848584723e */ /* 0x000fe400000010ff */
[----:B------:R-:W-:Y:S02]  /*1c750*/  F2FP.BF16.PACK_AB R134, R135, R134 ;  /* 0x000000868786723e */ /* 0x000fe400000010ff */
[----:B-1----:R-:W-:Y:S02]  /*1c760*/  SHF.R.S32.HI R5, RZ, 0x1f, R0 ;  /* 0x0000001fff057819 */ /* 0x002fe40000011400 */
[----:B------:R-:W-:Y:S02]  /*1c770*/  F2FP.BF16.PACK_AB R28, R29, R28 ;  /* 0x0000001c1d1c723e */ /* 0x000fe400000010ff */
[----:B------:R-:W-:Y:S02]  /*1c780*/  LEA.HI R2, R5, R0, RZ, 0x2 ;  /* 0x0000000005027211 */ /* 0x000fe400078f10ff */
[----:B------:R-:W-:-:S02]  /*1c790*/  F2FP.BF16.PACK_AB R30, R31, R30 ;  /* 0x0000001e1f1e723e */ /* 0x000fc400000010ff */
[--C-:B------:R-:W-:Y:S02]  /*1c7a0*/  SHF.R.S32.HI R10, RZ, 0x2, R2.reuse ;  /* 0x00000002ff0a7819 */ /* 0x100fe40000011402 */
[----:B------:R-:W-:Y:S02]  /*1c7b0*/  SHF.R.S32.HI R9, RZ, 0x1f, R2 ;  /* 0x0000001fff097819 */ /* 0x000fe40000011402 */
[----:B------:R-:W-:Y:S02]  /*1c7c0*/  LOP3.LUT R11, R2, 0xfffffffc, RZ, 0xc0, !PT ;  /* 0xfffffffc020b7812 */ /* 0x000fe400078ec0ff */
[----:B------:R-:W-:Y:S02]  /*1c7d0*/  LEA.HI R9, R9, R10, RZ, 0x3 ;  /* 0x0000000a09097211 */ /* 0x000fe400078f18ff */
[----:B------:R-:W-:Y:S01]  /*1c7e0*/  F2FP.BF16.PACK_AB R32, R33, R32 ;  /* 0x000000202120723e */ /* 0x000fe200000010ff */
[----:B------:R-:W-:Y:S01]  /*1c7f0*/  IMAD.IADD R11, R0, 0x1, -R11 ;  /* 0x00000001000b7824 */ /* 0x000fe200078e0a0b */
[----:B------:R-:W-:-:S02]  /*1c800*/  LOP3.LUT R9, R9, 0xfffffff8, RZ, 0xc0, !PT ;  /* 0xfffffff809097812 */ /* 0x000fc400078ec0ff */
[----:B------:R-:W-:Y:S02]  /*1c810*/  F2FP.BF16.PACK_AB R34, R35, R34 ;  /* 0x000000222322723e */ /* 0x000fe400000010ff */
[----:B------:R-:W-:Y:S01]  /*1c820*/  F2FP.BF16.PACK_AB R36, R37, R36 ;  /* 0x000000242524723e */ /* 0x000fe200000010ff */
[----:B------:R-:W-:Y:S01]  /*1c830*/  IMAD.IADD R10, R10, 0x1, -R9 ;  /* 0x000000010a0a7824 */ /* 0x000fe200078e0a09 */
[----:B------:R-:W-:Y:S02]  /*1c840*/  LEA.HI R9, R5, R0, RZ, 0x5 ;  /* 0x0000000005097211 */ /* 0x000fe400078f28ff */
[----:B------:R-:W-:Y:S01]  /*1c850*/  F2FP.BF16.PACK_AB R38, R39, R38 ;  /* 0x000000262726723e */ /* 0x000fe200000010ff */
[C---:B------:R-:W-:Y:S01]  /*1c860*/  IMAD.SHL.U32 R12, R10.reuse, 0x40, RZ ;  /* 0x000000400a0c7824 */ /* 0x040fe200078e00ff */
[----:B------:R-:W-:Y:S02]  /*1c870*/  SHF.R.S32.HI R2, RZ, 0x5, R9 ;  /* 0x00000005ff027819 */ /* 0x000fe40000011409 */
[----:B------:R-:W-:-:S02]  /*1c880*/  LOP3.LUT R14, R10, 0x1, RZ, 0xc0, !PT ;  /* 0x000000010a0e7812 */ /* 0x000fc400078ec0ff */
[----:B------:R-:W-:Y:S01]  /*1c890*/  LOP3.LUT R12, R12, 0x1c0, RZ, 0xc0, !PT ;  /* 0x000001c00c0c7812 */ /* 0x000fe200078ec0ff */
[----:B------:R-:W-:Y:S01]  /*1c8a0*/  IMAD R13, R2, 0x200, R11 ;  /* 0x00000200020d7824 */ /* 0x000fe200078e020b */
[----:B------:R-:W-:Y:S01]  /*1c8b0*/  ISETP.NE.U32.AND P0, PT, R14, 0x1, PT ;  /* 0x000000010e00780c */ /* 0x000fe20003f05070 */
[----:B------:R-:W-:Y:S01]  /*1c8c0*/  IMAD.U32 R14, RZ, RZ, UR6 ;  /* 0x00000006ff0e7e24 */ /* 0x000fe2000f8e00ff */
        /* <DEDUP_REMOVED lines=10> */
[C---:B------:R-:W-:Y:S01]  /*1c970*/  IMAD.IADD R17, R13.reuse, 0x1, R10 ;  /* 0x000000010d117824 */ /* 0x040fe200078e020a */
[C---:B------:R-:W-:Y:S02]  /*1c980*/  IADD3 R12, R13.reuse, 0x80, RZ ;  /* 0x000000800d0c7810 */ /* 0x040fe40007ffe0ff */
[----:B------:R-:W-:Y:S02]  /*1c990*/  IADD3 R15, R13, 0x70, RZ ;  /* 0x000000700d0f7810 */ /* 0x000fe40007ffe0ff */
[----:B------:R-:W-:Y:S01]  /*1c9a0*/  @P0 IADD3 R15, R12, 0x10, RZ ;  /* 0x000000100c0f0810 */ /* 0x000fe20007ffe0ff */
[----:B------:R-:W-:Y:S01]  /*1c9b0*/  IMAD.MOV.U32 R12, RZ, RZ, 0x40 ;  /* 0x00000040ff0c7424 */ /* 0x000fe200078e00ff */
[----:B------:R-:W-:-:S02]  /*1c9c0*/  F2FP.BF16.PACK_AB R46, R47, R46 ;  /* 0x0000002e2f2e723e */ /* 0x000fc400000010ff */
[----:B------:R-:W-:Y:S01]  /*1c9d0*/  F2FP.BF16.PACK_AB R48, R49, R48 ;  /* 0x000000303130723e */ /* 0x000fe200000010ff */
[--C-:B------:R-:W-:Y:S01]  /*1c9e0*/  IMAD.IADD R19, R10, 0x1, R15.reuse ;  /* 0x000000010a137824 */ /* 0x100fe200078e020f */
[----:B------:R-:W-:Y:S02]  /*1c9f0*/  SEL R12, R12, 0xffffffc0, !P2 ;  /* 0xffffffc00c0c7807 */ /* 0x000fe40005000000 */
[----:B------:R-:W-:Y:S02]  /*1ca00*/  F2FP.BF16.PACK_AB R50, R51, R50 ;  /* 0x000000323332723e */ /* 0x000fe400000010ff */
        /* <DEDUP_REMOVED lines=8> */
[----:B------:R-:W-:-:S02]  /*1ca90*/  F2FP.BF16.PACK_AB R58, R59, R58 ;  /* 0x0000003a3b3a723e */ /* 0x000fc400000010ff */
[----:B------:R-:W-:Y:S01]  /*1caa0*/  STS [R13+0x480], R154 ;  /* 0x0004809a0d007388 */ /* 0x000fe20000000800 */
[----:B------:R-:W-:Y:S02]  /*1cab0*/  F2FP.BF16.PACK_AB R60, R61, R60 ;  /* 0x0000003c3d3c723e */ /* 0x000fe400000010ff */
        /* <DEDUP_REMOVED lines=53> */
[----:B------:R-:W-:-:S02]  /*1ce10*/  PLOP3.LUT P0, PT, PT, PT, UP1, 0x80, 0x0 ;  /* 0x000000000000781c */ /* 0x000fc40003f0f018 */
[----:B------:R-:W-:Y:S01]  /*1ce20*/  PLOP3.LUT P1, PT, PT, PT, UP0, 0x80, 0x0 ;  /* 0x000000000000781c */ /* 0x000fe20003f2f008 */
        /* <DEDUP_REMOVED lines=33> */
[----:B------:R2:W-:Y:S04]  /*1d040*/  STS [R17+0xc480], R110 ;  /* 0x00c4806e11007388 */ /* 0x0005e80000000800 */
[----:B------:R3:W-:Y:S04]  /*1d050*/  STS [R19+0xc000], R112 ;  /* 0x00c0007013007388 */ /* 0x0007e80000000800 */
[----:B------:R3:W-:Y:S04]  /*1d060*/  STS [R19+0xc400], R114 ;  /* 0x00c4007213007388 */ /* 0x0007e80000000800 */
[----:B------:R3:W-:Y:S04]  /*1d070*/  STS [R21+0xc080], R116 ;  /* 0x00c0807415007388 */ /* 0x0007e80000000800 */
[----:B------:R3:W-:Y:S01]  /*1d080*/  STS [R21+0xc480], R118 ;  /* 0x00c4807615007388 */ /* 0x0007e20000000800 */
[----:B-1----:R-:W-:Y:S01]  /*1d090*/  IMAD.U32 R15, RZ, RZ, UR7 ;  /* 0x00000007ff0f7e24 */ /* 0x002fe2000f8e00ff */
[----:B------:R-:W-:-:S02]  /*1d0a0*/  ULDC.64 UR6, c[0x0][0x508] ;  /* 0x0001420000067ab9 */ /* 0x000fc40000000a00 */
[----:B------:R3:W-:Y:S01]  /*1d0b0*/  STS [R23+0xc000], R120 ;  /* 0x00c0007817007388 */ /* 0x0007e20000000800 */
[----:B------:R-:W-:-:S03]  /*1d0c0*/  @UP0 UIMAD.WIDE UR6, UR24, UR4, UR6 ;  /* 0x00000004180602a5 */ /* 0x000fc6000f8e0206 */
[----:B------:R3:W-:Y:S04]  /*1d0d0*/  STS [R23+0xc400], R122 ;  /* 0x00c4007a17007388 */ /* 0x0007e80000000800 */
[----:B------:R3:W-:Y:S04]  /*1d0e0*/  STS [R25+0xc080], R124 ;  /* 0x00c0807c19007388 */ /* 0x0007e80000000800 */
[----:B------:R3:W-:Y:S04]  /*1d0f0*/  STS [R25+0xc480], R126 ;  /* 0x00c4807e19007388 */ /* 0x0007e80000000800 */
[----:B------:R3:W-:Y:S04]  /*1d100*/  STS [R27+0xc000], R128 ;  /* 0x00c000801b007388 */ /* 0x0007e80000000800 */
[----:B------:R3:W-:Y:S04]  /*1d110*/  STS [R27+0xc400], R3 ;  /* 0x00c400031b007388 */ /* 0x0007e80000000800 */
[----:B------:R-:W-:Y:S01]  /*1d120*/  BAR.SYNC.DEFER_BLOCKING 0x1, 0x100 ;  /* 0x0044000000007b1d */ /* 0x000fe20000010000 */
[----:B------:R-:W-:-:S02]  /*1d130*/  IMAD.MOV.U32 R4, RZ, RZ, c[0x0][0x388] ;  /* 0x0000e200ff047624 */ /* 0x000fc400078e00ff */
[----:B------:R-:W-:Y:S02]  /*1d140*/  IMAD.U32 R16, RZ, RZ, UR6 ;  /* 0x00000006ff107e24 */ /* 0x000fe4000f8e00ff */
[----:B--2---:R-:W-:Y:S01]  /*1d150*/  IMAD.U32 R17, RZ, RZ, UR7 ;  /* 0x00000007ff117e24 */ /* 0x004fe2000f8e00ff */
[----:B------:R-:W2:Y:S04]  /*1d160*/  @P0 LDG.E R7, [R14.64] ;  /* 0x0000001a0e070981 */ /* 0x000ea8000c1e1900 */
[----:B------:R3:W5:Y:S01]  /*1d170*/  @P1 LDG.E R4, [R16.64] ;  /* 0x0000001a10041981 */ /* 0x000762000c1e1900 */
[----:B------:R-:W-:Y:S02]  /*1d180*/  CS2R R12, SRZ ;  /* 0x00000000000c7805 */ /* 0x000fe4000001ff00 */
[--C-:B--2---:R-:W-:Y:S01]  /*1d190*/  @P0 SHF.R.S32.HI R13, RZ, 0x1f, R7.reuse ;  /* 0x0000001fff0d0819 */ /* 0x104fe20000011407 */
[----:B------:R-:W-:Y:S01]  /*1d1a0*/  @P0 IMAD.MOV.U32 R12, RZ, RZ, R7 ;  /* 0x000000ffff0c0224 */ /* 0x000fe200078e0007 */
[----:B------:R-:W-:Y:S05]  /*1d1b0*/  @P1 BRA `(.L_x_1511) ;  /* 0x0000004000001947 */ /* 0x000fea0003800000 */
[----:B---3--:R-:W-:Y:S05]  /*1d1c0*/  @!P0 BRA `(.L_x_1511) ;  /* 0x0000003000008947 */ /* 0x008fea0003800000 */
[----:B-----5:R-:W2:Y:S04]  /*1d1d0*/  LDG.E R4, [R14.64] ;  /* 0x0000001a0e047981 */ /* 0x020ea8000c1e1900 */
[----:B------:R-:W2:Y:S02]  /*1d1e0*/  LDG.E R3, [R14.64+0x4] ;  /* 0x0000041a0e037981 */ /* 0x000ea4000c1e1900 */
[----:B--2---:R-:W-:-:S02]  /*1d1f0*/  IADD3 R4, -R4, R3, RZ ;  /* 0x0000000304047210 */ /* 0x004fc40007ffe1ff */
.L_x_1511:
[----:B---3--:R-:W-:Y:S01]  /*1d200*/  SHF.R.S32.HI R7, RZ, 0x1f, R2 ;  /* 0x0000001fff077819 */ /* 0x008fe20000011402 */
[----:B------:R-:W1:Y:S01]  /*1d210*/  S2R R75, SR_CTAID.X ;  /* 0x00000000004b7919 */ /* 0x000e620000002500 */
[----:B------:R-:W-:Y:S01]  /*1d220*/  LOP3.LUT R3, R9, 0xffffffe0, RZ, 0xc0, !PT ;  /* 0xffffffe009037812 */ /* 0x000fe200078ec0ff */
[----:B------:R-:W2:Y:S01]  /*1d230*/  R2UR UR12, R12 ;  /* 0x000000000c0c73c2 */ /* 0x000ea200000e0000 */
[----:B------:R-:W-:Y:S01]  /*1d240*/  LEA.HI R7, R7, R2, RZ, 0x3 ;  /* 0x0000000207077211 */ /* 0x000fe200078f18ff */
[----:B------:R-:W-:Y:S01]  /*1d250*/  IMAD.MOV.U32 R9, RZ, RZ, c[0x0][0x4e8] ;  /* 0x00013a00ff097624 */ /* 0x000fe200078e00ff */
[----:B------:R-:W-:Y:S01]  /*1d260*/  LEA.HI R10, R11, R11, RZ, 0x1 ;  /* 0x0000000b0b0a7211 */ /* 0x000fe200078f08ff */
[----:B------:R-:W-:Y:S01]  /*1d270*/  IMAD.IADD R3, R0, 0x1, -R3 ;  /* 0x0000000100037824 */ /* 0x000fe200078e0a03 */
[----:B------:R-:W-:Y:S01]  /*1d280*/  LOP3.LUT R7, R7, 0xffffff8, RZ, 0xc0, !PT ;  /* 0x0ffffff807077812 */ /* 0x000fe200078ec0ff */
[----:B------:R-:W-:Y:S01]  /*1d290*/  ULDC.64 UR4, c[0x0][0x490] ;  /* 0x0001240000047ab9 */ /* 0x000fe20000000a00 */
[----:B------:R-:W-:Y:S01]  /*1d2a0*/  LOP3.LUT R10, R10, 0x1ffffffe, RZ, 0xc0, !PT ;  /* 0x1ffffffe0a0a7812 */ /* 0x000fe200078ec0ff */
[----:B------:R-:W3:Y:S01]  /*1d2b0*/  R2UR UR7, R13 ;  /* 0x000000000d0773c2 */ /* 0x000ee200000e0000 */
[----:B------:R-:W-:Y:S01]  /*1d2c0*/  SHF.R.S32.HI R14, RZ, 0x1f, R3 ;  /* 0x0000001fff0e7819 */ /* 0x000fe20000011403 */
[----:B------:R-:W-:Y:S01]  /*1d2d0*/  IMAD.IADD R2, R2, 0x1, -R7 ;  /* 0x0000000102027824 */ /* 0x000fe200078e0a07 */
[----:B------:R-:W-:Y:S01]  /*1d2e0*/  ISETP.NE.AND P1, PT, R9, 0x1, PT ;  /* 0x000000010900780c */ /* 0x000fe20003f25270 */
[----:B------:R-:W-:Y:S01]  /*1d2f0*/  IMAD.IADD R11, R11, 0x1, -R10 ;  /* 0x000000010b0b7824 */ /* 0x000fe200078e0a0a */
[----:B------:R-:W-:Y:S01]  /*1d300*/  LEA.HI R7, R14, R3, RZ, 0x2 ;  /* 0x000000030e077211 */ /* 0x000fe200078f10ff */
[----:B------:R-:W-:Y:S01]  /*1d310*/  USHF.R.S32.HI UR9, URZ, 0x1f, UR24 ;  /* 0x0000001f3f097899 */ /* 0x000fe20008011418 */
[----:B------:R-:W-:Y:S01]  /*1d320*/  LOP3.LUT P2, RZ, R3, 0x3, RZ, 0xc0, !PT ;  /* 0x0000000303ff7812 */ /* 0x000fe2000784c0ff */
[----:B------:R-:W4:Y:S01]  /*1d330*/  R2UR UR18, R12 ;  /* 0x000000000c1273c2 */ /* 0x000f2200000e0000 */
[----:B------:R-:W-:Y:S01]  /*1d340*/  SHF.R.S32.HI R7, RZ, 0x2, R7 ;  /* 0x00000002ff077819 */ /* 0x000fe20000011407 */
[----:B------:R-:W-:Y:S01]  /*1d350*/  ULDC UR14, c[0x0][0x3a0] ;  /* 0x0000e800000e7ab9 */ /* 0x000fe20000000800 */
[CC--:B------:R-:W-:Y:S01]  /*1d360*/  LEA.HI R16, R5.reuse, R0.reuse, RZ, 0x3 ;  /* 0x0000000005107211 */ /* 0x0c0fe200078f18ff */
[----:B------:R-:W-:Y:S01]  /*1d370*/  USEL UR9, UR9, URZ, !UP1 ;  /* 0x0000003f09097287 */ /* 0x000fe2000c800000 */
[----:B------:R-:W-:Y:S01]  /*1d380*/  LEA.HI R5, R5, R0, RZ, 0x6 ;  /* 0x0000000005057211 */ /* 0x000fe200078f30ff */
[----:B------:R-:W-:Y:S01]  /*1d390*/  IMAD R2, R2, 0x10, R7 ;  /* 0x0000001002027824 */ /* 0x000fe200078e0207 */
[----:B------:R-:W-:Y:S01]  /*1d3a0*/  USEL UR24, UR24, URZ, !UP1 ;  /* 0x0000003f18187287 */ /* 0x000fe2000c800000 */
[----:B------:R-:W4:Y:S01]  /*1d3b0*/  R2UR UR11, R13 ;  /* 0x000000000d0b73c2 */ /* 0x000f2200000e0000 */
[----:B------:R-:W-:Y:S01]  /*1d3c0*/  BSSY B0, `(.L_x_1512) ;  /* 0x0000089000007945 */ /* 0x000fe20003800000 */
[----:B------:R-:W-:-:S05]  /*1d3d0*/  IMAD R10, R11, 0x8, R2 ;  /* 0x000000080b0a7824 */ /* 0x000fca00078e0202 */
[----:B-1----:R-:W-:Y:S01]  /*1d3e0*/  LEA R7, R75, R10, 0x7 ;  /* 0x0000000a4b077211 */ /* 0x002fe200078e38ff */
[----:B------:R1:W2:Y:S02]  /*1d3f0*/  R2UR UR6, R12 ;  /* 0x000000000c0673c2 */ /* 0x0002a400000e0000 */
[----:B--2---:R-:W-:Y:S02]  /*1d400*/  UMOV UR6, UR12 ;  /* 0x0000000c00067c82 */ /* 0x004fe40008000000 */
[----:B------:R-:W-:Y:S01]  /*1d410*/  UIMAD UR12, UR8, UR4, URZ ;  /* 0x00000004080c72a4 */ /* 0x000fe2000f8e023f */
[----:B------:R-:W-:Y:S01]  /*1d420*/  @P1 IMAD.HI.U32 R3, R7, c[0x0][0x4ec], RZ ;  /* 0x00013b0007031a27 */ /* 0x000fe200078e00ff */
[----:B---3--:R-:W-:Y:S02]  /*1d430*/  UIMAD.WIDE.U32 UR20, UR16, UR4, UR6 ;  /* 0x00000004101472a5 */ /* 0x008fe4000f8e0006 */
[----:B------:R-:W-:Y:S01]  /*1d440*/  UIMAD UR12, UR16, UR5, UR12 ;  /* 0x00000005100c72a4 */ /* 0x000fe2000f8e020c */
[----:B------:R2:W4:Y:S01]  /*1d450*/  R2UR UR19, R13 ;  /* 0x000000000d1373c2 */ /* 0x00052200000e0000 */
[----:B------:R-:W-:-:S02]  /*1d460*/  ULDC.64 UR6, c[0x0][0x498] ;  /* 0x0001260000067ab9 */ /* 0x000fc40000000a00 */
[----:B----4-:R-:W-:Y:S02]  /*1d470*/  UIMAD.WIDE.U32 UR18, UR18, UR14, URZ ;  /* 0x0000000e121272a5 */ /* 0x010fe4000f8e003f */
[----:B------:R-:W-:Y:S02]  /*1d480*/  UIADD3 UR21, UR21, UR12, URZ ;  /* 0x0000000c15157290 */ /* 0x000fe4000fffe03f */
[----:B------:R-:W-:Y:S01]  /*1d490*/  ULDC.64 UR4, c[0x0][0x3e8] ;  /* 0x0000fa0000047ab9 */ /* 0x000fe20000000a00 */
[----:B------:R1:W3:Y:S01]  /*1d4a0*/  R2UR UR10, R12 ;  /* 0x000000000c0a73c2 */ /* 0x0002e200000e0000 */
[----:B------:R-:W-:Y:S02]  /*1d4b0*/  UIMAD UR14, UR11, UR14, URZ ;  /* 0x0000000e0b0e72a4 */ /* 0x000fe4000f8e023f */
[----:B------:R-:W-:Y:S02]  /*1d4c0*/  UIMAD UR11, UR9, UR6, URZ ;  /* 0x00000006090b72a4 */ /* 0x000fe4000f8e023f */
[----:B------:R-:W-:-:S02]  /*1d4d0*/  UIMAD.WIDE.U32 UR20, UR24, UR6, UR20 ;  /* 0x00000006181472a5 */ /* 0x000fc4000f8e0014 */
[----:B------:R-:W-:Y:S01]  /*1d4e0*/  UIMAD UR7, UR24, UR7, UR11 ;  /* 0x00000007180772a4 */ /* 0x000fe2000f8e020b */
[----:B------:R2:W4:Y:S02]  /*1d4f0*/  R2UR UR13, R13 ;  /* 0x000000000d0d73c2 */ /* 0x00052400000e0000 */
[----:B----4-:R-:W-:Y:S02]  /*1d500*/  ULDC UR13, c[0x0][0x3a4] ;  /* 0x0000e900000d7ab9 */ /* 0x010fe40000000800 */
[----:B------:R-:W-:-:S04]  /*1d510*/  UIMAD UR8, UR8, UR4, URZ ;  /* 0x00000004080872a4 */ /* 0x000fc8000f8e023f */
[----:B------:R-:W-:Y:S01]  /*1d520*/  UIMAD UR5, UR16, UR5, UR8 ;  /* 0x00000005100572a4 */ /* 0x000fe2000f8e0208 */
[----:B-1----:R-:W-:Y:S01]  /*1d530*/  IMAD.MOV.U32 R12, RZ, RZ, R7 ;  /* 0x000000ffff0c7224 */ /* 0x002fe200078e0007 */
[----:B------:R-:W-:Y:S01]  /*1d540*/  @P1 SHF.R.U32.HI R12, RZ, c[0x0][0x4f0], R3 ;  /* 0x00013c00ff0c1a19 */ /* 0x000fe20000011603 */
[----:B---3--:R-:W-:Y:S01]  /*1d550*/  UIMAD UR13, UR10, UR13, UR14 ;  /* 0x0000000d0a0d72a4 */ /* 0x008fe2000f8e020e */
[----:B------:R-:W-:Y:S02]  /*1d560*/  LOP3.LUT R3, R16, 0xfffffff8, RZ, 0xc0, !PT ;  /* 0xfffffff810037812 */ /* 0x000fe400078ec0ff */
[----:B------:R-:W-:Y:S01]  /*1d570*/  SHF.R.S32.HI R16, RZ, 0x3, R16 ;  /* 0x00000003ff107819 */ /* 0x000fe20000011410 */
[--C-:B------:R-:W-:Y:S01]  /*1d580*/  IMAD.MOV R10, RZ, RZ, -R12.reuse ;  /* 0x000000ffff0a7224 */ /* 0x100fe200078e0a0c */
[----:B------:R-:W-:Y:S01]  /*1d590*/  UIADD3 UR19, UR19, UR13, URZ ;  /* 0x0000000d13137290 */ /* 0x000fe2000fffe03f */
[----:B------:R-:W-:Y:S02]  /*1d5a0*/  IMAD.IADD R3, R0, 0x1, -R3 ;  /* 0x0000000100037824 */ /* 0x000fe400078e0a03 */
[----:B------:R-:W-:Y:S01]  /*1d5b0*/  IMAD R10, R10, c[0x0][0x4e8], R7 ;  /* 0x00013a000a0a7a24 */ /* 0x000fe200078e0207 */
[----:B------:R-:W-:Y:S01]  /*1d5c0*/  SHF.R.S32.HI R7, RZ, 0x1f, R12 ;  /* 0x0000001fff077819 */ /* 0x000fe2000001140c */
[----:B------:R-:W-:Y:S01]  /*1d5d0*/  IMAD.U32 R0, RZ, RZ, UR7 ;  /* 0x00000007ff007e24 */ /* 0x000fe2000f8e00ff */
[----:B------:R-:W-:Y:S01]  /*1d5e0*/  IADD3 R12, P0, R12, UR20, RZ ;  /* 0x000000140c0c7c10 */ /* 0x000fe2000ff1e0ff */
[----:B------:R-:W-:Y:S01]  /*1d5f0*/  IMAD.SHL.U32 R17, R16, 0x40, RZ ;  /* 0x0000004010117824 */ /* 0x000fe200078e00ff */
[----:B------:R-:W-:Y:S01]  /*1d600*/  SHF.R.S32.HI R11, RZ, 0x1f, R10 ;  /* 0x0000001fff0b7819 */ /* 0x000fe2000001140a */
[----:B------:R-:W-:Y:S01]  /*1d610*/  UIMAD.WIDE.U32 UR16, UR16, UR4, UR18 ;  /* 0x00000004101072a5 */ /* 0x000fe2000f8e0012 */
[----:B--2---:R-:W-:Y:S01]  /*1d620*/  IADD3.X R13, R7, UR21, R0, P0, !PT ;  /* 0x00000015070d7c10 */ /* 0x004fe200087fe400 */
[----:B------:R-:W-:Y:S01]  /*1d630*/  ULDC.64 UR6, c[0x0][0x3f0] ;  /* 0x0000fc0000067ab9 */ /* 0x000fe20000000a00 */
[----:B------:R-:W-:Y:S01]  /*1d640*/  LEA R0, R3, R16, 0x5 ;  /* 0x0000001003007211 */ /* 0x000fe200078e28ff */
[----:B------:R-:W-:Y:S01]  /*1d650*/  IMAD R11, R11, c[0x0][0x488], RZ ;  /* 0x000122000b0b7a24 */ /* 0x000fe200078e02ff */
[----:B------:R-:W-:Y:S01]  /*1d660*/  LOP3.LUT R17, R17, 0x1c0, RZ, 0xc0, !PT ;  /* 0x000001c011117812 */ /* 0x000fe200078ec0ff */
[----:B------:R-:W-:Y:S01]  /*1d670*/  IMAD.WIDE.U32 R12, R10, c[0x0][0x488], R12 ;  /* 0x000122000a0c7a25 */ /* 0x000fe200078e000c */
[----:B------:R-:W-:-:S02]  /*1d680*/  UIMAD UR9, UR9, UR6, URZ ;  /* 0x00000006090972a4 */ /* 0x000fc4000f8e023f */
[----:B------:R-:W-:Y:S01]  /*1d690*/  UIADD3 UR17, UR17, UR5, URZ ;  /* 0x0000000511117290 */ /* 0x000fe2000fffe03f */
[----:B------:R-:W-:Y:S01]  /*1d6a0*/  IMAD R15, R75, 0x80, R0 ;  /* 0x000000804b0f7824 */ /* 0x000fe200078e0200 */
[----:B------:R-:W-:Y:S01]  /*1d6b0*/  UIMAD UR7, UR24, UR7, UR9 ;  /* 0x00000007180772a4 */ /* 0x000fe2000f8e0209 */
[----:B------:R-:W-:Y:S01]  /*1d6c0*/  IMAD.SHL.U32 R0, R3, 0x8, RZ ;  /* 0x0000000803007824 */ /* 0x000fe200078e00ff */
[----:B------:R-:W-:Y:S01]  /*1d6d0*/  SHF.R.U32.HI R3, RZ, 0x3, R17 ;  /* 0x00000003ff037819 */ /* 0x000fe20000011611 */
[----:B------:R-:W-:Y:S01]  /*1d6e0*/  IMAD R11, R10, c[0x0][0x48c], R11 ;  /* 0x000123000a0b7a24 */ /* 0x000fe200078e020b */
[----:B------:R-:W-:Y:S01]  /*1d6f0*/  UIMAD.WIDE.U32 UR16, UR24, UR6, UR16 ;  /* 0x00000006181072a5 */ /* 0x000fe2000f8e0010 */
[----:B------:R-:W-:Y:S01]  /*1d700*/  @P1 IMAD.HI.U32 R9, R15, c[0x0][0x4ec], RZ ;  /* 0x00013b000f091a27 */ /* 0x000fe200078e00ff */
[----:B------:R-:W-:Y:S02]  /*1d710*/  LOP3.LUT R10, R17, 0x38, R0, 0xf8, !PT ;  /* 0x00000038110a7812 */ /* 0x000fe400078ef800 */
[----:B------:R-:W-:Y:S01]  /*1d720*/  LEA R17, P0, R12, c[0x0][0x450], 0x2 ;  /* 0x000114000c117a11 */ /* 0x000fe200078010ff */
[----:B------:R-:W-:Y:S01]  /*1d730*/  IMAD.IADD R14, R13, 0x1, R11 ;  /* 0x000000010d0e7824 */ /* 0x000fe200078e020b */
[----:B------:R-:W-:Y:S01]  /*1d740*/  LOP3.LUT R3, R10, R3, RZ, 0x3c, !PT ;  /* 0x000000030a037212 */ /* 0x000fe200078e3cff */
[----:B------:R-:W-:Y:S01]  /*1d750*/  IMAD.MOV.U32 R7, RZ, RZ, R15 ;  /* 0x000000ffff077224 */ /* 0x000fe200078e000f */
[----:B------:R-:W-:Y:S01]  /*1d760*/  @P1 SHF.R.U32.HI R7, RZ, c[0x0][0x4f0], R9 ;  /* 0x00013c00ff071a19 */ /* 0x000fe20000011609 */
[----:B------:R-:W-:Y:S01]  /*1d770*/  SHFL.IDX PT, R10, R17, 0x1, 0x1c1f ;  /* 0x003c1f00110a7f89 */ /* 0x000fe200000e0000 */
[----:B------:R-:W-:Y:S01]  /*1d780*/  LEA.HI.X R14, R12, c[0x0][0x454], R14, 0x2, P0 ;  /* 0x000115000c0e7a11 */ /* 0x000fe200000f140e */
[----:B------:R-:W-:Y:S01]  /*1d790*/  UIADD3 UR7, UR17, UR7, URZ ;  /* 0x0000000711077290 */ /* 0x000fe2000fffe03f */
[--C-:B------:R-:W-:Y:S01]  /*1d7a0*/  SHF.R.S32.HI R9, RZ, 0x1f, R7.reuse ;  /* 0x0000001fff097819 */ /* 0x100fe20000011407 */
[----:B------:R-:W-:Y:S01]  /*1d7b0*/  IMAD.MOV R18, RZ, RZ, -R7 ;  /* 0x000000ffff127224 */ /* 0x000fe200078e0a07 */
[----:B------:R-:W-:Y:S01]  /*1d7c0*/  SHFL.IDX PT, R12, R17, RZ, 0x1c1f ;  /* 0x001c1fff110c7589 */ /* 0x000fe200000e0000 */
[----:B------:R-:W-:Y:S01]  /*1d7d0*/  MOV R20, UR16 ;  /* 0x0000001000147c02 */ /* 0x000fe20008000f00 */
[----:B------:R-:W-:-:S02]  /*1d7e0*/  IMAD.U32 R21, RZ, RZ, UR17 ;  /* 0x00000011ff157e24 */ /* 0x000fc4000f8e00ff */
[----:B------:R-:W1:Y:S01]  /*1d7f0*/  SHFL.IDX PT, R13, R14, RZ, 0x1c1f ;  /* 0x001c1fff0e0d7589 */ /* 0x000e6200000e0000 */
[----:B------:R-:W-:Y:S02]  /*1d800*/  IMAD R18, R18, c[0x0][0x4e8], R15 ;  /* 0x00013a0012127a24 */ /* 0x000fe400078e020f */
[----:B------:R-:W-:Y:S01]  /*1d810*/  IMAD R15, R75, 0x80, R2 ;  /* 0x000000804b0f7824 */ /* 0x000fe200078e0202 */
[----:B------:R2:W3:Y:S01]  /*1d820*/  SHFL.IDX PT, R11, R14, 0x1, 0x1c1f ;  /* 0x003c1f000e0b7f89 */ /* 0x0004e200000e0000 */
[----:B-----5:R-:W-:Y:S01]  /*1d830*/  IMAD R2, R4, c[0x0][0x4e8], RZ ;  /* 0x00013a0004027a24 */ /* 0x020fe200078e02ff */
[----:B------:R-:W-:Y:S01]  /*1d840*/  SHF.R.S32.HI R4, RZ, 0x1f, R18 ;  /* 0x0000001fff047819 */ /* 0x000fe20000011412 */
[----:B------:R-:W-:Y:S01]  /*1d850*/  IMAD R22, R9, c[0x0][0x3e0], RZ ;  /* 0x0000f80009167a24 */ /* 0x000fe200078e02ff */
[C---:B------:R-:W-:Y:S01]  /*1d860*/  IADD3 R9, R15.reuse, 0x8, RZ ;  /* 0x000000080f097810 */ /* 0x040fe20007ffe0ff */
[----:B------:R-:W-:Y:S01]  /*1d870*/  IMAD.U32 R21, RZ, RZ, UR7 ;  /* 0x00000007ff157e24 */ /* 0x000fe2000f8e00ff */
[-C--:B------:R-:W-:Y:S01]  /*1d880*/  ISETP.GE.OR P1, PT, R15, R2.reuse, P2 ;  /* 0x000000020f00720c */ /* 0x080fe20001726670 */
[----:B------:R-:W-:Y:S01]  /*1d890*/  IMAD R22, R7, c[0x0][0x3e4], R22 ;  /* 0x0000f90007167a24 */ /* 0x000fe200078e0216 */
[----:B------:R-:W-:Y:S01]  /*1d8a0*/  ISETP.GE.OR P0, PT, R9, R2, P2 ;  /* 0x000000020900720c */ /* 0x000fe20001706670 */
[----:B------:R-:W-:-:S04]  /*1d8b0*/  IMAD.WIDE.U32 R20, R7, c[0x0][0x3e0], R20 ;  /* 0x0000f80007147a25 */ /* 0x000fc800078e0014 */
[----:B------:R-:W-:Y:S01]  /*1d8c0*/  IMAD R75, R75, 0x80, R16 ;  /* 0x000000804b4b7824 */ /* 0x000fe200078e0210 */
[----:B------:R-:W-:-:S05]  /*1d8d0*/  IADD3 R21, R21, R22, RZ ;  /* 0x0000001615157210 */ /* 0x000fca0007ffe0ff */
        /* <DEDUP_REMOVED lines=55> */
.L_x_1513:
[----:B--234-:R-:W-:Y:S05]  /*1dc50*/  BSYNC B0 ;  /* 0x0000000000007941 */ /* 0x01cfea0003800000 */
.L_x_1512:
        /* <DEDUP_REMOVED lines=30> */
.L_x_1515:
[----:B------:R-:W-:Y:S05]  /*1de40*/  BSYNC B0 ;  /* 0x0000000000007941 */ /* 0x000fea0003800000 */
.L_x_1514:
        /* <DEDUP_REMOVED lines=30> */
.L_x_1517:
[----:B------:R-:W-:Y:S05]  /*1e030*/  BSYNC B0 ;  /* 0x0000000000007941 */ /* 0x000fea0003800000 */
.L_x_1516:
        /* <DEDUP_REMOVED lines=31> */
.L_x_1510:
[----:B------:R-:W-:Y:S02]  /*1e230*/  ULDC.64 UR6, c[0x0][0x500] ;  /* 0x0001400000067ab9 */ /* 0x000fe40000000a00 */
[----:B------:R-:W-:Y:S02]  /*1e240*/  ULDC.64 UR4, c[0x0][0x508] ;  /* 0x0001420000047ab9 */ /* 0x000fe40000000a00 */
[----:B------:R-:W-:Y:S02]  /*1e250*/  UISETP.NE.U32.AND UP1, UPT, URZ, UR6, UPT ;  /* 0x000000063f00728c */ /* 0x000fe4000bf25070 */
[----:B------:R-:W-:Y:S02]  /*1e260*/  UISETP.NE.U32.AND UP0, UPT, URZ, UR4, UPT ;  /* 0x000000043f00728c */ /* 0x000fe4000bf05070 */
[----:B------:R-:W-:Y:S02]  /*1e270*/  UISETP.NE.AND.EX UP1, UPT, URZ, UR7, UPT, UP1 ;  /* 0x000000073f00728c */ /* 0x000fe4000bf25310 */
[----:B------:R-:W-:-:S02]  /*1e280*/  UMOV UR4, 0x4 ;  /* 0x0000000400047882 */ /* 0x000fc40000000000 */
[----:B------:R-:W-:Y:S02]  /*1e290*/  UISETP.NE.AND.EX UP0, UPT, URZ, UR5, UPT, UP0 ;  /* 0x000000053f00728c */ /* 0x000fe4000bf05300 */
[----:B------:R-:W-:Y:S01]  /*1e2a0*/  ULDC.64 UR6, c[0x0][0x500] ;  /* 0x0001400000067ab9 */ /* 0x000fe20000000a00 */
[----:B------:R-:W-:Y:S01]  /*1e2b0*/  PLOP3.LUT P0, PT, PT, PT, UP1, 0x80, 0x0 ;  /* 0x000000000000781c */ /* 0x000fe20003f0f018 */
[----:B------:R-:W-:Y:S02]  /*1e2c0*/  UIMAD.WIDE UR6, UR24, UR4, UR6 ;  /* 0x00000004180672a5 */ /* 0x000fe4000f8e0206 */
[----:B------:R-:W-:-:S04]  /*1e2d0*/  PLOP3.LUT P1, PT, PT, PT, UP0, 0x80, 0x0 ;  /* 0x000000000000781c */ /* 0x000fc80003f2f008 */
[----:B------:R-:W-:Y:S02]  /*1e2e0*/  IMAD.U32 R6, RZ, RZ, UR6 ;  /* 0x00000006ff067e24 */ /* 0x000fe4000f8e00ff */
[----:B------:R-:W-:Y:S01]  /*1e2f0*/  IMAD.U32 R7, RZ, RZ, UR7 ;  /* 0x00000007ff077e24 */ /* 0x000fe2000f8e00ff */
[----:B------:R-:W-:Y:S02]  /*1e300*/  ULDC.64 UR6, c[0x0][0x508] ;  /* 0x0001420000067ab9 */ /* 0x000fe40000000a00 */
[----:B------:R-:W-:Y:S01]  /*1e310*/  @UP0 UIMAD.WIDE UR6, UR24, UR4, UR6 ;  /* 0x00000004180602a5 */ /* 0x000fe2000f8e0206 */
[----:B------:R-:W-:Y:S01]  /*1e320*/  MOV R4, c[0x0][0x388] ;  /* 0x0000e20000047a02 */ /* 0x000fe20000000f00 */
[----:B------:R-:W2:Y:S04]  /*1e330*/  @P0 LDG.E R3, [R6.64] ;  /* 0x0000001a06030981 */ /* 0x000ea8000c1e1900 */
[----:B------:R-:W-:Y:S01]  /*1e340*/  IMAD.U32 R8, RZ, RZ, UR6 ;  /* 0x00000006ff087e24 */ /* 0x000fe2000f8e00ff */
[----:B------:R-:W-:-:S05]  /*1e350*/  MOV R9, UR7 ;  /* 0x0000000700097c02 */ /* 0x000fca0008000f00 */
        /* <DEDUP_REMOVED lines=9> */
.L_x_1518:
        /* <DEDUP_REMOVED lines=12> */
[----:B------:R-:W1:Y:S01]  /*1e4b0*/  R2UR UR12, R10 ;  /* 0x000000000a0c73c2 */ /* 0x000e6200000e0000 */
[----:B------:R-:W-:Y:S01]  /*1e4c0*/  IMAD.MOV.U32 R2, RZ, RZ, c[0x0][0x4e8] ;  /* 0x00013a00ff027624 */ /* 0x000fe200078e00ff */
[----:B------:R-:W-:Y:S01]  /*1e4d0*/  ULDC.64 UR4, c[0x0][0x490] ;  /* 0x0001240000047ab9 */ /* 0x000fe20000000a00 */
[----:B------:R-:W-:Y:S01]  /*1e4e0*/  IMAD.MOV.U32 R6, RZ, RZ, R0 ;  /* 0x000000ffff067224 */ /* 0x000fe200078e0000 */
[----:B------:R-:W-:Y:S02]  /*1e4f0*/  UIMAD UR7, UR8, UR4, URZ ;  /* 0x00000004080772a4 */ /* 0x000fe4000f8e023f */
[----:B------:R-:W-:Y:S02]  /*1e500*/  ISETP.NE.AND P0, PT, R2, 0x1, PT ;  /* 0x000000010200780c */ /* 0x000fe40003f05270 */
[----:B------:R-:W2:Y:S01]  /*1e510*/  R2UR UR11, R11 ;  /* 0x000000000b0b73c2 */ /* 0x000ea200000e0000 */
[----:B------:R-:W-:-:S07]  /*1e520*/  UIMAD UR7, UR16, UR5, UR7 ;  /* 0x00000005100772a4 */ /* 0x000fce000f8e0207 */
[----:B------:R3:W1:Y:S03]  /*1e530*/  R2UR UR10, R10 ;  /* 0x000000000a0a73c2 */ /* 0x00066600000e0000 */
[----:B------:R-:W-:Y:S01]  /*1e540*/  @P0 IMAD.HI.U32 R2, R0, c[0x0][0x4ec], RZ ;  /* 0x00013b0000020a27 */ /* 0x000fe200078e00ff */
[----:B-1----:R-:W-:-:S04]  /*1e550*/  UMOV UR10, UR12 ;  /* 0x0000000c000a7c82 */ /* 0x002fc80008000000 */
[----:B------:R-:W-:Y:S01]  /*1e560*/  @P0 SHF.R.U32.HI R6, RZ, c[0x0][0x4f0], R2 ;  /* 0x00013c00ff060a19 */ /* 0x000fe20000011602 */
[----:B------:R3:W1:Y:S03]  /*1e570*/  R2UR UR13, R11 ;  /* 0x000000000b0d73c2 */ /* 0x00066600000e0000 */
[----:B------:R-:W-:Y:S02]  /*1e580*/  IADD3 R5, -R6, RZ, RZ ;  /* 0x000000ff06057210 */ /* 0x000fe40007ffe1ff */
[----:B------:R-:W-:Y:S01]  /*1e590*/  SHF.R.S32.HI R3, RZ, 0x1f, R6 ;  /* 0x0000001fff037819 */ /* 0x000fe20000011406 */
[----:B--2---:R-:W-:Y:S02]  /*1e5a0*/  UIMAD.WIDE.U32 UR10, UR16, UR4, UR10 ;  /* 0x00000004100a72a5 */ /* 0x004fe4000f8e000a */
[----:B------:R-:W-:Y:S01]  /*1e5b0*/  IMAD R5, R5, c[0x0][0x4e8], R0 ;  /* 0x00013a0005057a24 */ /* 0x000fe200078e0200 */
[----:B------:R-:W-:-:S02]  /*1e5c0*/  ULDC.64 UR4, c[0x0][0x498] ;  /* 0x0001260000047ab9 */ /* 0x000fc40000000a00 */
[----:B------:R-:W-:Y:S02]  /*1e5d0*/  UIADD3 UR11, UR7, UR11, URZ ;  /* 0x0000000b070b7290 */ /* 0x000fe4000fffe03f */
[----:B------:R-:W-:Y:S01]  /*1e5e0*/  UIMAD UR7, UR6, UR4, URZ ;  /* 0x00000004060772a4 */ /* 0x000fe2000f8e023f */
[----:B------:R-:W-:Y:S01]  /*1e5f0*/  SHF.R.S32.HI R2, RZ, 0x1f, R5 ;  /* 0x0000001fff027819 */ /* 0x000fe20000011405 */
[----:B------:R-:W-:Y:S02]  /*1e600*/  UIMAD.WIDE.U32 UR10, UR24, UR4, UR10 ;  /* 0x00000004180a72a5 */ /* 0x000fe4000f8e000a */
[----:B------:R-:W-:-:S04]  /*1e610*/  UIMAD UR5, UR24, UR5, UR7 ;  /* 0x00000005180572a4 */ /* 0x000fc8000f8e0207 */
[----:B------:R-:W-:Y:S02]  /*1e620*/  IADD3 R6, P0, R6, UR10, RZ ;  /* 0x0000000a06067c10 */ /* 0x000fe4000ff1e0ff */
[----:B------:R-:W-:-:S05]  /*1e630*/  IMAD.U32 R0, RZ, RZ, UR5 ;  /* 0x00000005ff007e24 */ /* 0x000fca000f8e00ff */
[----:B------:R-:W-:Y:S01]  /*1e640*/  IADD3.X R7, R3, UR11, R0, P0, !PT ;  /* 0x0000000b03077c10 */ /* 0x000fe200087fe400 */
[----:B------:R-:W-:-:S04]  /*1e650*/  IMAD R0, R2, c[0x0][0x488], RZ ;  /* 0x0001220002007a24 */ /* 0x000fc800078e02ff */
[C---:B------:R-:W-:Y:S02]  /*1e660*/  IMAD R0, R5.reuse, c[0x0][0x48c], R0 ;  /* 0x0001230005007a24 */ /* 0x040fe400078e0200 */
[----:B------:R-:W-:-:S05]  /*1e670*/  IMAD.WIDE.U32 R6, R5, c[0x0][0x488], R6 ;  /* 0x0001220005067a25 */ /* 0x000fca00078e0006 */
[----:B------:R-:W-:Y:S02]  /*1e680*/  IADD3 R0, R7, R0, RZ ;  /* 0x0000000007007210 */ /* 0x000fe40007ffe0ff */
[----:B------:R-:W-:-:S04]  /*1e690*/  LEA R2, P0, R6, c[0x0][0x450], 0x2 ;  /* 0x0001140006027a11 */ /* 0x000fc800078010ff */
[----:B------:R-:W-:Y:S01]  /*1e6a0*/  LEA.HI.X R3, R6, c[0x0][0x454], R0, 0x2, P0 ;  /* 0x0001150006037a11 */ /* 0x000fe200000f1400 */
[----:B------:R-:W-:-:S05]  /*1e6b0*/  IMAD.MOV.U32 R0, RZ, RZ, -0x800000 ;  /* 0xff800000ff007424 */ /* 0x000fca00078e00ff */
[----:B------:R3:W-:Y:S01]  /*1e6c0*/  STG.E [R2.64], R0 ;  /* 0x0000000002007986 */ /* 0x0007e2000c10191a */
[----:B------:R-:W-:-:S04]  /*1e6d0*/  DEPBAR.LE SB1, 0x0, {3} ;  /* 0x000090080000791a */ /* 0x000fc80000000000 */
.L_x_1520:
[----:B------:R-:W-:Y:S05]  /*1e6e0*/  BSYNC B0 ;  /* 0x0000000000007941 */ /* 0x000fea0003800000 */
.L_x_1519:
[----:B------:R-:W1:Y:S01]  /*1e6f0*/  R2UR UR13, R11 ;  /* 0x000000000b0d73c2 */ /* 0x000e6200000e0000 */
[----:B------:R-:W2:Y:S01]  /*1e700*/  S2R R5, SR_CTAID.X ;  /* 0x0000000000057919 */ /* 0x000ea20000002500 */
[----:B------:R-:W-:Y:S01]  /*1e710*/  SHF.R.S32.HI R0, RZ, 0x1f, R9 ;  /* 0x0000001fff007819 */ /* 0x000fe20000011409 */
[----:B------:R-:W-:Y:S01]  /*1e720*/  ULDC UR10, c[0x0][0x3a0] ;  /* 0x0000e800000a7ab9 */ /* 0x000fe20000000800 */
[----:B------:R-:W-:Y:S01]  /*1e730*/  IMAD.MOV.U32 R2, RZ, RZ, c[0x0][0x4e8] ;  /* 0x00013a00ff027624 */ /* 0x000fe200078e00ff */
[----:B------:R-:W-:Y:S01]  /*1e740*/  ULDC UR7, c[0x0][0x3a4] ;  /* 0x0000e90000077ab9 */ /* 0x000fe20000000800 */
[----:B------:R-:W-:Y:S01]  /*1e750*/  LEA.HI R0, R0, R9, RZ, 0x3 ;  /* 0x0000000900007211 */ /* 0x000fe200078f18ff */
[----:B-----5:R-:W-:Y:S01]  /*1e760*/  IMAD R4, R4, c[0x0][0x4e8], RZ ;  /* 0x00013a0004047a24 */ /* 0x020fe200078e02ff */
[----:B------:R-:W3:Y:S01]  /*1e770*/  R2UR UR12, R10 ;  /* 0x000000000a0c73c2 */ /* 0x000ee200000e0000 */
[----:B------:R-:W-:Y:S01]  /*1e780*/  ISETP.NE.AND P0, PT, R2, 0x1, PT ;  /* 0x000000010200780c */ /* 0x000fe20003f05270 */
[----:B------:R-:W-:Y:S01]  /*1e790*/  BSSY B0, `(.L_x_1521) ;  /* 0x0000048000007945 */ /* 0x000fe20003800000 */
[----:B------:R-:W-:-:S02]  /*1e7a0*/  LOP3.LUT R6, R0, 0xfffffff8, RZ, 0xc0, !PT ;  /* 0xfffffff800067812 */ /* 0x000fc400078ec0ff */
[----:B------:R-:W-:-:S03]  /*1e7b0*/  SHF.R.S32.HI R0, RZ, 0x3, R0 ;  /* 0x00000003ff007819 */ /* 0x000fc60000011400 */
[----:B------:R-:W4:Y:S01]  /*1e7c0*/  R2UR UR14, R10 ;  /* 0x000000000a0e73c2 */ /* 0x000f2200000e0000 */
[----:B------:R-:W-:-:S05]  /*1e7d0*/  IMAD.IADD R9, R9, 0x1, -R6 ;  /* 0x0000000109097824 */ /* 0x000fca00078e0a06 */
[C---:B------:R-:W-:Y:S01]  /*1e7e0*/  LEA R2, R9.reuse, R0, 0x5 ;  /* 0x0000000009027211 */ /* 0x040fe200078e28ff */
[----:B-1----:R-:W-:Y:S01]  /*1e7f0*/  UIMAD UR4, UR13, UR10, URZ ;  /* 0x0000000a0d0472a4 */ /* 0x002fe2000f8e023f */
[----:B------:R1:W1:Y:S01]  /*1e800*/  R2UR UR15, R11 ;  /* 0x000000000b0f73c2 */ /* 0x00026200000e0000 */
[----:B------:R-:W-:Y:S02]  /*1e810*/  SHF.L.U32 R9, R9, 0x3, RZ ;  /* 0x0000000309097819 */ /* 0x000fe400000006ff */
[C---:B--2---:R-:W-:Y:S02]  /*1e820*/  IMAD R3, R5.reuse, 0x80, R2 ;  /* 0x0000008005037824 */ /* 0x044fe400078e0202 */
[----:B------:R-:W-:Y:S01]  /*1e830*/  IMAD R5, R5, 0x80, R0 ;  /* 0x0000008005057824 */ /* 0x000fe200078e0200 */
[----:B------:R-:W-:Y:S01]  /*1e840*/  IADD3 R8, R9, 0x40, RZ ;  /* 0x0000004009087810 */ /* 0x000fe20007ffe0ff */
[----:B------:R-:W-:Y:S01]  /*1e850*/  @P0 IMAD.HI.U32 R2, R3, c[0x0][0x4ec], RZ ;  /* 0x00013b0003020a27 */ /* 0x000fe200078e00ff */
[----:B---3--:R-:W-:-:S03]  /*1e860*/  UIMAD UR7, UR12, UR7, UR4 ;  /* 0x000000070c0772a4 */ /* 0x008fc6000f8e0204 */
[----:B------:R-:W-:Y:S01]  /*1e870*/  ULDC.64 UR4, c[0x0][0x3e8] ;  /* 0x0000fa0000047ab9 */ /* 0x000fe20000000a00 */
[----:B------:R-:W-:Y:S01]  /*1e880*/  IMAD.MOV.U32 R7, RZ, RZ, R3 ;  /* 0x000000ffff077224 */ /* 0x000fe200078e0003 */
[----:B------:R-:W-:Y:S01]  /*1e890*/  @P0 SHF.R.U32.HI R7, RZ, c[0x0][0x4f0], R2 ;  /* 0x00013c00ff070a19 */ /* 0x000fe20000011602 */
[----:B----4-:R-:W-:-:S03]  /*1e8a0*/  UIMAD.WIDE.U32 UR10, UR14, UR10, URZ ;  /* 0x0000000a0e0a72a5 */ /* 0x010fc6000f8e003f */
[C---:B------:R-:W-:Y:S02]  /*1e8b0*/  IADD3 R6, -R7.reuse, RZ, RZ ;  /* 0x000000ff07067210 */ /* 0x040fe40007ffe1ff */
[----:B------:R-:W-:Y:S01]  /*1e8c0*/  SHF.R.S32.HI R2, RZ, 0x1f, R7 ;  /* 0x0000001fff027819 */ /* 0x000fe20000011407 */
[----:B------:R-:W-:Y:S02]  /*1e8d0*/  UIADD3 UR11, UR11, UR7, URZ ;  /* 0x000000070b0b7290 */ /* 0x000fe4000fffe03f */
[----:B------:R-:W-:Y:S01]  /*1e8e0*/  UIMAD UR7, UR8, UR4, URZ ;  /* 0x00000004080772a4 */ /* 0x000fe2000f8e023f */
[----:B------:R-:W-:Y:S01]  /*1e8f0*/  IMAD R6, R6, c[0x0][0x4e8], R3 ;  /* 0x00013a0006067a24 */ /* 0x000fe200078e0203 */
[----:B------:R-:W-:Y:S01]  /*1e900*/  UIMAD.WIDE.U32 UR10, UR16, UR4, UR10 ;  /* 0x00000004100a72a5 */ /* 0x000fe2000f8e000a */
[----:B------:R-:W-:Y:S01]  /*1e910*/  IMAD R2, R2, c[0x0][0x3e0], RZ ;  /* 0x0000f80002027a24 */ /* 0x000fe200078e02ff */
[----:B------:R-:W-:Y:S02]  /*1e920*/  UIMAD UR7, UR16, UR5, UR7 ;  /* 0x00000005100772a4 */ /* 0x000fe4000f8e0207 */
[----:B------:R-:W-:Y:S01]  /*1e930*/  SHF.R.S32.HI R3, RZ, 0x1f, R6 ;  /* 0x0000001fff037819 */ /* 0x000fe20000011406 */
[----:B------:R-:W-:Y:S01]  /*1e940*/  ULDC.64 UR4, c[0x0][0x3f0] ;  /* 0x0000fc0000047ab9 */ /* 0x000fe20000000a00 */
[----:B------:R-:W-:Y:S01]  /*1e950*/  IMAD R2, R7, c[0x0][0x3e4], R2 ;  /* 0x0000f90007027a24 */ /* 0x000fe200078e0202 */
[----:B------:R-:W-:-:S02]  /*1e960*/  UIMAD UR6, UR6, UR4, URZ ;  /* 0x00000004060672a4 */ /* 0x000fc4000f8e023f */
[----:B------:R-:W-:Y:S01]  /*1e970*/  UIADD3 UR11, UR7, UR11, URZ ;  /* 0x0000000b070b7290 */ /* 0x000fe2000fffe03f */
[----:B------:R-:W-:Y:S01]  /*1e980*/  IMAD R3, R3, c[0x0][0x3d8], RZ ;  /* 0x0000f60003037a24 */ /* 0x000fe200078e02ff */
[----:B------:R-:W-:Y:S02]  /*1e990*/  UIMAD UR5, UR24, UR5, UR6 ;  /* 0x00000005180572a4 */ /* 0x000fe4000f8e0206 */
[----:B------:R-:W-:Y:S01]  /*1e9a0*/  UIMAD.WIDE.U32 UR10, UR24, UR4, UR10 ;  /* 0x00000004180a72a5 */ /* 0x000fe2000f8e000a */
[----:B------:R-:W-:-:S03]  /*1e9b0*/  IMAD R3, R6, c[0x0][0x3dc], R3 ;  /* 0x0000f70006037a24 */ /* 0x000fc600078e0203 */
[----:B------:R-:W-:Y:S02]  /*1e9c0*/  UIADD3 UR5, UR11, UR5, URZ ;  /* 0x000000050b057290 */ /* 0x000fe4000fffe03f */
[----:B-1----:R-:W-:Y:S02]  /*1e9d0*/  IMAD.U32 R11, RZ, RZ, UR11 ;  /* 0x0000000bff0b7e24 */ /* 0x002fe4000f8e00ff */
[----:B------:R-:W-:Y:S02]  /*1e9e0*/  IMAD.U32 R10, RZ, RZ, UR10 ;  /* 0x0000000aff0a7e24 */ /* 0x000fe4000f8e00ff */
[----:B------:R-:W-:-:S05]  /*1e9f0*/  MOV R11, UR5 ;  /* 0x00000005000b7c02 */ /* 0x000fca0008000f00 */
[----:B------:R-:W-:Y:S01]  /*1ea00*/  IMAD.WIDE.U32 R10, R7, c[0x0][0x3e0], R10 ;  /* 0x0000f800070a7a25 */ /* 0x000fe200078e000a */
[----:B------:R-:W-:-:S03]  /*1ea10*/  IADD3 R7, R9, 0x80, RZ ;  /* 0x0000008009077810 */ /* 0x000fc60007ffe0ff */
[----:B------:R-:W-:-:S04]  /*1ea20*/  IMAD.IADD R11, R11, 0x1, R2 ;  /* 0x000000010b0b7824 */ /* 0x000fc800078e0202 */
        /* <DEDUP_REMOVED lines=30> */
.L_x_1522:
[----:B------:R-:W-:Y:S05]  /*1ec10*/  BSYNC B0 ;  /* 0x0000000000007941 */ /* 0x000fea0003800000 */
.L_x_1521:
        /* <DEDUP_REMOVED lines=27> */
.L_x_1524:
[----:B------:R-:W-:Y:S05]  /*1edd0*/  BSYNC B0 ;  /* 0x0000000000007941 */ /* 0x000fea0003800000 */
.L_x_1523:
        /* <DEDUP_REMOVED lines=27> */
.L_x_1526:
[----:B------:R-:W-:Y:S05]  /*1ef90*/  BSYNC B0 ;  /* 0x0000000000007941 */ /* 0x000fea0003800000 */
.L_x_1525:
        /* <DEDUP_REMOVED lines=28> */
.L_x_1527:
        /* <DEDUP_REMOVED lines=10> */
.L_x_3080:


//--------------------- .text._ZN7cutlass13device_kernelIN5flash19enable_sm80_to_sm89INS1_16FlashAttnFwdSm80INS1_25CollectiveMainloopFwdSm80ILi8ELi1ELb1EN4cute5tupleIJNS5_1CILi128EEENS7_ILi64EEENS7_ILi256EEEEEELi256ENS_10bfloat16_tEfNS_4arch4Sm80ELb0ELb0ELb0ELb0ELb0ELb0ELb1ELb0EEENS1_21CollectiveEpilogueFwdINS6_IJS8_SA_S9_EEENS6_IJNS7_ILi1EEESI_SI_EEESC_SE_Li256ELb0ELb1ELb0ELb0EEENS1_19SingleTileSchedulerILb0ELb0ELb1ELi128EEEEEEEEEvNT_6ParamsE --------------------------
	.section	.text._ZN7cutlass13device_kernelIN5flash19enable_sm80_to_sm89INS1_16FlashAttnFwdSm80INS1_25CollectiveMainloopFwdSm80ILi8ELi1ELb1EN4cute5tupleIJNS5_1CILi128EEENS7_ILi64EEENS7_ILi256EEEEEELi256ENS_10bfloat16_tEfNS_4arch4Sm80ELb0ELb0ELb0ELb0ELb0ELb0ELb1ELb0EEENS1_21CollectiveEpilogueFwdINS6_IJS8_SA_S9_EEENS6_IJNS7_ILi1EEESI_SI_EEESC_SE_Li256ELb0ELb1ELb0ELb0EEENS1_19SingleTileSchedulerILb0ELb0ELb1ELi128EEEEEEEEEvNT_6ParamsE,"ax",@progbits
	.sectioninfo	@"SHI_REGISTERS=255"
	.align	128
.text._ZN7cutlass13device_kernelIN5flash19enable_sm80_to_sm89INS1_16FlashAttnFwdSm80INS1_25CollectiveMainloopFwdSm80ILi8ELi1ELb1EN4cute5tupleIJNS5_1CILi128EEENS7_ILi64EEENS7_ILi256EEEEEELi256ENS_10bfloat16_tEfNS_4arch4Sm80ELb0ELb0ELb0ELb0ELb0ELb0ELb1ELb0EEENS1_21CollectiveEpilogueFwdINS6_IJS8_SA_S9_EEENS6_IJNS7_ILi1EEESI_SI_EEESC_SE_Li256ELb0ELb1ELb0ELb0EEENS1_19SingleTileSchedulerILb0ELb0ELb1ELi128EEEEEEEEEvNT_6ParamsE:
        .type           _ZN7cutlass13device_kernelIN5flash19enable_sm80_to_sm89INS1_16FlashAttnFwdSm80INS1_25CollectiveMainloopFwdSm80ILi8ELi1ELb1EN4cute5tupleIJNS5_1CILi128EEENS7_ILi64EEENS7_ILi256EEEEEELi256ENS_10bfloat16_tEfNS_4arch4Sm80ELb0ELb0ELb0ELb0ELb0ELb0ELb1ELb0EEENS1_21CollectiveEpilogueFwdINS6_IJS8_SA_S9_EEENS6_IJNS7_ILi1EEESI_SI_EEESC_SE_Li256ELb0ELb1ELb0ELb0EEENS1_19SingleTileSchedulerILb0ELb0ELb1ELi128EEEEEEEEEvNT_6ParamsE,@function
        .size           _ZN7cutlass13device_kernelIN5flash19enable_sm80_to_sm89INS1_16FlashAttnFwdSm80INS1_25CollectiveMainloopFwdSm80ILi8ELi1ELb1EN4cute5tupleIJNS5_1CILi128EEENS7_ILi64EEENS7_ILi256EEEEEELi256ENS_10bfloat16_tEfNS_4arch4Sm80ELb0ELb0ELb0ELb0ELb0ELb0ELb1ELb0EEENS1_21CollectiveEpilogueFwdINS6_IJS8_SA_S9_EEENS6_IJNS7_ILi1EEESI_SI_EEESC_SE_Li256ELb0ELb1ELb0ELb0EEENS1_19SingleTileSchedulerILb0ELb0ELb1ELi128EEEEEEEEEvNT_6ParamsE,(.L_x_3081 - _ZN7cutlass13device_kernelIN5flash19enable_sm80_to_sm89INS1_16FlashAttnFwdSm80INS1_25CollectiveMainloopFwdSm80ILi8ELi1ELb1EN4cute5tupleIJNS5_1CILi128EEENS7_ILi64EEENS7_ILi256EEEEEELi256ENS_10bfloat16_tEfNS_4arch4Sm80ELb0ELb0ELb0ELb0ELb0ELb0ELb1ELb0EEENS1_21CollectiveEpilogueFwdINS6_IJS8_SA_S9_EEENS6_IJNS7_ILi1EEESI_SI_EEESC_SE_Li256ELb0ELb1ELb0ELb0EEENS1_19SingleTileSchedulerILb0ELb0ELb1ELi128EEEEEEEEEvNT_6ParamsE)
        .other          _ZN7cutlass13device_kernelIN5flash19enable_sm80_to_sm89INS1_16FlashAttnFwdSm80INS1_25CollectiveMainloopFwdSm80ILi8ELi1ELb1EN4cute5tupleIJNS5_1CILi128EEENS7_ILi64EEENS7_ILi256EEEEEELi256ENS_10bfloat16_tEfNS_4arch4Sm80ELb0ELb0ELb0ELb0ELb0ELb0ELb1ELb0EEENS1_21CollectiveEpilogueFwdINS6_IJS8_SA_S9_EEENS6_IJNS7_ILi1EEESI_SI_EEESC_SE_Li256ELb0ELb1ELb0ELb0EEENS1_19SingleTileSchedulerILb0ELb0ELb1ELi128EEEEEEEEEvNT_6ParamsE,@"STO_CUDA_ENTRY STV_DEFAULT"
_ZN7cutlass13device_kernelIN5flash19enable_sm80_to_sm89INS1_16FlashAttnFwdSm80INS1_25CollectiveMainloopFwdSm80ILi8ELi1ELb1EN4cute5tupleIJNS5_1CILi128EEENS7_ILi64EEENS7_ILi256EEEEEELi256ENS_10bfloat16_tEfNS_4arch4Sm80ELb0ELb0ELb0ELb0ELb0ELb0ELb1ELb0EEENS1_21CollectiveEpilogueFwdINS6_IJS8_SA_S9_EEENS6_IJNS7_ILi1EEESI_SI_EEESC_SE_Li256ELb0ELb1ELb0ELb0EEENS1_19SingleTileSchedulerILb0ELb0ELb1ELi128EEEEEEEEEvNT_6ParamsE:
        /* <DEDUP_REMOVED lines=124> */
[----:B------:R-:W2:Y:S01]  /*07c0*/  SHFL.IDX PT, R2, R17, 0x2, 0x181f ;  /* 0x00581f0011027f89 */ /* 0x000ea200000e0000 */
[C---:B----4-:R-:W-:Y:S02]  /*07d0*/  @!P1 LEA R12, P4, R42.reuse, R4, 0x1 ;  /* 0x000000042a0c9211 */ /* 0x050fe400078808ff */
[----:B------:R-:W-:Y:S02]  /*07e0*/  @!P1 LEA.HI R3, R3, R27, RZ, 0x3 ;  /* 0x0000001b03039211 */ /* 0x000fe400078f18ff */
[----:B-1----:R-:W-:-:S02]  /*07f0*/  @!P1 LEA.HI.X R13, R42, R5, R43, 0x1, P4 ;  /* 0x000000052a0d9211 */ /* 0x002fc400020f0c2b */
[----:B------:R-:W-:Y:S02]  /*0800*/  ISETP.GE.AND P4, PT, R6, R0, PT ;  /* 0x000000000600720c */ /* 0x000fe40003f86270 */
[----:B------:R-:W-:Y:S02]  /*0810*/  @!P1 SHF.R.S32.HI R0, RZ, 0x1f, R26 ;  /* 0x0000001fff009819 */ /* 0x000fe4000001141a */
[----:B------:R-:W-:Y:S02]  /*0820*/  @!P1 SHF.R.S32.HI R7, RZ, 0x1f, R25 ;  /* 0x0000001fff079819 */ /* 0x000fe40000011419 */
[----:B------:R-:W-:Y:S02]  /*0830*/  @!P1 LEA.HI R6, R0, R26, RZ, 0x3 ;  /* 0x0000001a00069211 */ /* 0x000fe400078f18ff */
[----:B-----5:R-:W-:Y:S02]  /*0840*/  @!P1 LOP3.LUT R8, R3, 0xfffffff8, RZ, 0xc0, !PT ;  /* 0xfffffff803089812 */ /* 0x020fe400078ec0ff */
[----:B------:R-:W-:Y:S01]  /*0850*/  @!P1 LEA.HI R0, R7, R25, RZ, 0x3 ;  /* 0x0000001907009211 */ /* 0x000fe200078f18ff */
[----:B------:R-:W1:Y:S01]  /*0860*/  SHFL.IDX PT, R3, R16, 0x2, 0x181f ;  /* 0x00581f0010037f89 */ /* 0x000e6200000e0000 */
[----:B------:R-:W-:Y:S01]  /*0870*/  @!P1 LOP3.LUT R6, R6, 0xfffffff8, RZ, 0xc0, !PT ;  /* 0xfffffff806069812 */ /* 0x000fe200078ec0ff */
[----:B------:R-:W-:Y:S01]  /*0880*/  @!P1 IMAD.WIDE R8, R8, 0x2, R4 ;  /* 0x0000000208089825 */ /* 0x000fe200078e0204 */
[----:B------:R-:W-:-:S02]  /*0890*/  @!P1 LOP3.LUT R10, R0, 0xfffffff8, RZ, 0xc0, !PT ;  /* 0xfffffff8000a9812 */ /* 0x000fc400078ec0ff */
[----:B------:R-:W-:Y:S01]  /*08a0*/  SHF.R.S32.HI R23, RZ, 0x1f, R80 ;  /* 0x0000001fff177819 */ /* 0x000fe20000011450 */
[----:B------:R-:W-:Y:S02]  /*08b0*/  @!P1 IMAD.SHL.U32 R0, R87, 0x2, RZ ;  /* 0x0000000257009824 */ /* 0x000fe400078e00ff */
[----:B------:R-:W-:-:S03]  /*08c0*/  @!P1 IMAD.WIDE R6, R6, 0x2, R4 ;  /* 0x0000000206069825 */ /* 0x000fc600078e0204 */
[----:B------:R3:W-:Y:S01]  /*08d0*/  @!P1 LDGSTS.E.BYPASS.LTC128B.128 [R0+0x1100], [R12.64], !P3 ;  /* 0x011000000c009fae */ /* 0x0007e2000d901d48 */
[----:B------:R-:W-:-:S03]  /*08e0*/  @!P1 IMAD.WIDE R4, R10, 0x2, R4 ;  /* 0x000000020a049825 */ /* 0x000fc600078e0204 */
[----:B------:R4:W-:Y:S04]  /*08f0*/  @!P1 LDGSTS.E.BYPASS.LTC128B.128 [R0+0x5100], [R8.64], !P0 ;  /* 0x0510000008009fae */ /* 0x0009e8000c101d48 */
[----:B------:R5:W-:Y:S04]  /*0900*/  @!P1 LDGSTS.E.BYPASS.LTC128B.128 [R0+0x9100], [R6.64], !P6 ;  /* 0x0910000006009fae */ /* 0x000be8000f101d48 */
[----:B------:R1:W-:Y:S01]  /*0910*/  @!P1 LDGSTS.E.BYPASS.LTC128B.128 [R0+0xd100], [R4.64], !P5 ;  /* 0x0d10000004009fae */ /* 0x0003e2000e901d48 */
[----:B---3--:R-:W-:Y:S01]  /*0920*/  IMAD.SHL.U32 R12, R18, 0x8, RZ ;  /* 0x00000008120c7824 */ /* 0x008fe200078e00ff */
[----:B----4-:R-:W-:-:S02]  /*0930*/  @!P2 SHF.R.S32.HI R8, RZ, 0x1f, R27 ;  /* 0x0000001fff08a819 */ /* 0x010fc4000001141b */
[----:B-----5:R-:W-:Y:S02]  /*0940*/  @!P2 SHF.R.S32.HI R6, RZ, 0x1f, R26 ;  /* 0x0000001fff06a819 */ /* 0x020fe4000001141a */
[----:B------:R-:W-:Y:S02]  /*0950*/  @!P2 SHF.R.S32.HI R7, RZ, 0x1f, R25 ;  /* 0x0000001fff07a819 */ /* 0x000fe40000011419 */
[----:B------:R-:W-:Y:S02]  /*0960*/  @!P2 LEA.HI R8, R8, R27, RZ, 0x3 ;  /* 0x0000001b0808a211 */ /* 0x000fe400078f18ff */
[----:B-1----:R-:W-:Y:S02]  /*0970*/  @!P2 LEA.HI R5, R6, R26, RZ, 0x3 ;  /* 0x0000001a0605a211 */ /* 0x002fe400078f18ff */
[----:B------:R-:W-:Y:S02]  /*0980*/  @!P2 LEA.HI R0, R7, R25, RZ, 0x3 ;  /* 0x000000190700a211 */ /* 0x000fe400078f18ff */
[----:B------:R-:W-:-:S02]  /*0990*/  @!P2 LOP3.LUT R8, R8, 0xfffffff8, RZ, 0xc0, !PT ;  /* 0xfffffff80808a812 */ /* 0x000fc400078ec0ff */
[----:B--2---:R-:W-:Y:S02]  /*09a0*/  @!P2 LEA R4, P1, R42, R2, 0x1 ;  /* 0x000000022a04a211 */ /* 0x004fe400078208ff */
[----:B------:R-:W-:Y:S01]  /*09b0*/  @!P2 LOP3.LUT R6, R5, 0xfffffff8, RZ, 0xc0, !PT ;  /* 0xfffffff80506a812 */ /* 0x000fe200078ec0ff */
[----:B------:R-:W-:Y:S01]  /*09c0*/  @!P2 IMAD.WIDE R8, R8, 0x2, R2 ;  /* 0x000000020808a825 */ /* 0x000fe200078e0202 */
[----:B------:R-:W-:Y:S02]  /*09d0*/  @!P2 LOP3.LUT R10, R0, 0xfffffff8, RZ, 0xc0, !PT ;  /* 0xfffffff8000aa812 */ /* 0x000fe400078ec0ff */
[----:B------:R-:W-:Y:S01]  /*09e0*/  @!P2 LEA.HI.X R5, R42, R3, R43, 0x1, P1 ;  /* 0x000000032a05a211 */ /* 0x000fe200008f0c2b */
[----:B------:R-:W-:Y:S02]  /*09f0*/  @!P2 IMAD.SHL.U32 R0, R87, 0x2, RZ ;  /* 0x000000025700a824 */ /* 0x000fe400078e00ff */
[----:B------:R-:W-:-:S03]  /*0a00*/  @!P2 IMAD.WIDE R6, R6, 0x2, R2 ;  /* 0x000000020606a825 */ /* 0x000fc600078e0202 */
[----:B------:R1:W-:Y:S01]  /*0a10*/  @!P2 LDGSTS.E.BYPASS.LTC128B.128 [R0+0x2100], [R4.64], !P3 ;  /* 0x021000000400afae */ /* 0x0003e2000d901d48 */
[----:B------:R-:W-:-:S03]  /*0a20*/  @!P2 IMAD.WIDE R2, R10, 0x2, R2 ;  /* 0x000000020a02a825 */ /* 0x000fc600078e0202 */
[----:B------:R2:W-:Y:S04]  /*0a30*/  @!P2 LDGSTS.E.BYPASS.LTC128B.128 [R0+0x6100], [R8.64], !P0 ;  /* 0x061000000800afae */ /* 0x0005e8000c101d48 */
[----:B------:R3:W-:Y:S04]  /*0a40*/  @!P2 LDGSTS.E.BYPASS.LTC128B.128 [R0+0xa100], [R6.64], !P6 ;  /* 0x0a1000000600afae */ /* 0x0007e8000f101d48 */
[----:B------:R4:W-:Y:S04]  /*0a50*/  @!P2 LDGSTS.E.BYPASS.LTC128B.128 [R0+0xe100], [R2.64], !P5 ;  /* 0x0e1000000200afae */ /* 0x0009e8000e901d48 */
[----:B-1----:R-:W1:Y:S01]  /*0a60*/  SHFL.IDX PT, R4, R17, 0x3, 0x181f ;  /* 0x00781f0011047f89 */ /* 0x002e6200000e0000 */
[----:B--2---:R-:W-:-:S03]  /*0a70*/  LEA.HI R9, R24, R81, RZ, 0x4 ;  /* 0x0000005118097211 */ /* 0x004fc600078f20ff */
[----:B------:R2:W5:Y:S01]  /*0a80*/  SHFL.IDX PT, R5, R16, 0x3, 0x181f ;  /* 0x00781f0010057f89 */ /* 0x00056200000e0000 */
[----:B------:R-:W-:Y:S01]  /*0a90*/  LOP3.LUT R8, R9, 0xfffffff0, RZ, 0xc0, !PT ;  /* 0xfffffff009087812 */ /* 0x000fe200078ec0ff */
[----:B---3--:R-:W-:Y:S01]  /*0aa0*/  IMAD R7, R41, c[0x0][0x1e8], RZ ;  /* 0x00007a0029077a24 */ /* 0x008fe200078e02ff */
[----:B------:R-:W-:Y:S01]  /*0ab0*/  SHF.R.S32.HI R10, RZ, 0x4, R9 ;  /* 0x00000004ff0a7819 */ /* 0x000fe20000011409 */
[----:B----4-:R-:W-:Y:S01]  /*0ac0*/  IMAD.SHL.U32 R2, R19, 0x40, RZ ;  /* 0x0000004013027824 */ /* 0x010fe200078e00ff */
[----:B------:R-:W-:Y:S01]  /*0ad0*/  IADD3 R6, -R18, c[0x0][0x1d0], RZ ;  /* 0x0000740012067a10 */ /* 0x000fe20007ffe1ff */
[----:B------:R-:W-:Y:S01]  /*0ae0*/  IMAD.IADD R8, R81, 0x1, -R8 ;  /* 0x0000000151087824 */ /* 0x000fe200078e0a08 */
[----:B------:R-:W-:Y:S01]  /*0af0*/  LEA.HI R0, R9, R10, RZ, 0x1 ;  /* 0x0000000a09007211 */ /* 0x000fe200078f08ff */
[----:B------:R-:W-:Y:S02]  /*0b00*/  IMAD R7, R40, c[0x0][0x1ec], R7 ;  /* 0x00007b0028077a24 */ /* 0x000fe400078e0207 */
[----:B------:R-:W-:Y:S01]  /*0b10*/  IMAD R9, R80, -0x40, R6 ;  /* 0xffffffc050097824 */ /* 0x000fe200078e0206 */
[----:B------:R-:W-:-:S02]  /*0b20*/  SHF.R.S32.HI R3, RZ, 0x1f, R8 ;  /* 0x0000001fff037819 */ /* 0x000fc40000011408 */
[----:B------:R-:W-:Y:S02]  /*0b30*/  LOP3.LUT R13, R0, 0xfffffffe, RZ, 0xc0, !PT ;  /* 0xfffffffe000d7812 */ /* 0x000fe400078ec0ff */
[----:B------:R-:W-:Y:S02]  /*0b40*/  LOP3.LUT R0, R2, 0x1c0, RZ, 0xc0, !PT ;  /* 0x000001c002007812 */ /* 0x000fe400078ec0ff */
[----:B-1----:R-:W-:Y:S02]  /*0b50*/  @!P4 LEA R6, P1, R42, R4, 0x1 ;  /* 0x000000042a06c211 */ /* 0x002fe400078208ff */
[----:B------:R-:W-:Y:S02]  /*0b60*/  LOP3.LUT R12, R0, 0x8, R12, 0xf8, !PT ;  /* 0x00000008000c7812 */ /* 0x000fe400078ef80c */
[----:B--2---:R-:W-:Y:S01]  /*0b70*/  LEA.HI R16, R3, R8, RZ, 0x3 ;  /* 0x0000000803107211 */ /* 0x004fe200078f18ff */
[----:B------:R-:W-:Y:S01]  /*0b80*/  IMAD.WIDE.U32 R2, R40, c[0x0][0x1e8], R14 ;  /* 0x00007a0028027a25 */ /* 0x000fe200078e000e */
[----:B------:R-:W-:-:S02]  /*0b90*/  SHF.R.U32.HI R0, RZ, 0x3, R0 ;  /* 0x00000003ff007819 */ /* 0x000fc40000011600 */
[----:B------:R-:W-:Y:S01]  /*0ba0*/  LOP3.LUT R11, R16, 0xfffffff8, RZ, 0xc0, !PT ;  /* 0xfffffff8100b7812 */ /* 0x000fe200078ec0ff */
[----:B------:R-:W-:Y:S01]  /*0bb0*/  IMAD.IADD R3, R3, 0x1, R7 ;  /* 0x0000000103037824 */ /* 0x000fe200078e0207 */
[----:B------:R-:W-:Y:S01]  /*0bc0*/  LOP3.LUT R17, R12, R0, RZ, 0x3c, !PT ;  /* 0x000000000c117212 */ /* 0x000fe200078e3cff */
[----:B------:R-:W-:Y:S01]  /*0bd0*/  IMAD.MOV.U32 R0, RZ, RZ, 0x5 ;  /* 0x00000005ff007424 */ /* 0x000fe200078e00ff */
[----:B-----5:R-:W-:Y:S01]  /*0be0*/  @!P4 LEA.HI.X R7, R42, R5, R43, 0x1, P1 ;  /* 0x000000052a07c211 */ /* 0x020fe200008f0c2b */
[----:B------:R-:W-:Y:S01]  /*0bf0*/  IMAD.IADD R14, R8, 0x1, -R11 ;  /* 0x00000001080e7824 */ /* 0x000fe200078e0a0b */
[C---:B------:R-:W-:Y:S01]  /*0c00*/  ISETP.GE.AND P2, PT, R9.reuse, 0x1, PT ;  /* 0x000000010900780c */ /* 0x040fe20003f46270 */
[----:B------:R-:W-:Y:S01]  /*0c10*/  IMAD.MOV.U32 R8, RZ, RZ, c[0x0][0x1e0] ;  /* 0x00007800ff087624 */ /* 0x000fe200078e00ff */
[----:B------:R-:W-:Y:S01]  /*0c20*/  ISETP.GE.AND P1, PT, R9, 0x21, PT ;  /* 0x000000210900780c */ /* 0x000fe20003f26270 */
[----:B------:R-:W-:Y:S02]  /*0c30*/  @!P4 IMAD.SHL.U32 R12, R87, 0x2, RZ ;  /* 0x00000002570cc824 */ /* 0x000fe400078e00ff */
[----:B------:R-:W-:Y:S01]  /*0c40*/  IMAD.WIDE.U32 R28, R20, c[0x0][0x1f0], R2 ;  /* 0x00007c00141c7a25 */ /* 0x000fe200078e0002 */
[----:B------:R-:W-:-:S02]  /*0c50*/  SHF.L.U64.HI R86, R8, R0, c[0x0][0x1e4] ;  /* 0x0000790008567619 */ /* 0x000fc40000010200 */
[----:B------:R1:W-:Y:S01]  /*0c60*/  @!P4 LDGSTS.E.BYPASS.LTC128B.128 [R12+0x3100], [R6.64], !P3 ;  /* 0x03100000060ccfae */ /* 0x0003e2000d901d48 */
[----:B------:R-:W-:Y:S01]  /*0c70*/  IMAD R0, R21, c[0x0][0x1f0], RZ ;  /* 0x00007c0015007a24 */ /* 0x000fe200078e02ff */
[C---:B------:R-:W-:Y:S01]  /*0c80*/  SHF.L.U64.HI R82, R8.reuse, R82, c[0x0][0x1e4] ;  /* 0x0000790008527619 */ /* 0x040fe20000010252 */
[----:B------:R-:W-:Y:S01]  /*0c90*/  IMAD.SHL.U32 R84, R8, 0x40, RZ ;  /* 0x0000004008547824 */ /* 0x000fe200078e00ff */
[----:B------:R-:W-:Y:S01]  /*0ca0*/  @!P4 SHF.R.S32.HI R2, RZ, 0x1f, R26 ;  /* 0x0000001fff02c819 */ /* 0x000fe2000001141a */
[----:B------:R-:W-:Y:S01]  /*0cb0*/  IMAD.MOV.U32 R88, RZ, RZ, R28 ;  /* 0x000000ffff587224 */ /* 0x000fe200078e001c */
[----:B------:R-:W-:Y:S01]  /*0cc0*/  STL [R1+0xc4], R86 ;  /* 0x0000c45601007387 */ /* 0x000fe20000100800 */
[----:B------:R-:W-:Y:S02]  /*0cd0*/  IMAD R3, R82, R80, RZ ;  /* 0x0000005052037224 */ /* 0x000fe400078e02ff */
[----:B------:R-:W-:Y:S01]  /*0ce0*/  IMAD.IADD R15, R10, 0x1, -R13 ;  /* 0x000000010a0f7824 */ /* 0x000fe200078e0a0d */
[----:B------:R-:W-:Y:S01]  /*0cf0*/  STL.64 [R1+0x98], R28 ;  /* 0x0000981c01007387 */ /* 0x000fe20000100a00 */
[----:B------:R-:W-:-:S02]  /*0d00*/  IMAD R13, R23, R84, R3 ;  /* 0x00000054170d7224 */ /* 0x000fc400078e0203 */
[----:B------:R-:W-:Y:S01]  /*0d10*/  IMAD.SHL.U32 R85, R8, 0x20, RZ ;  /* 0x0000002008557824 */ /* 0x000fe200078e00ff */
        /* <DEDUP_REMOVED lines=28> */
[----:B------:R-:W-:Y:S02]  /*0ee0*/  SHF.R.U32.HI R3, RZ, 0x3, R0 ;  /* 0x00000003ff037819 */ /* 0x000fe40000011600 */
[----:B-1----:R-:W-:Y:S01]  /*0ef0*/  @P1 IADD3 R10, P0, R85, R2, RZ ;  /* 0x00000002550a1210 */ /* 0x002fe20007f1e0ff */
[----:B------:R-:W-:Y:S01]  /*0f00*/  IMAD.SHL.U32 R2, R15, 0x8, RZ ;  /* 0x000000080f027824 */ /* 0x000fe200078e00ff */
[----:B--2---:R-:W-:-:S04]  /*0f10*/  LEA.HI R9, R24, R81, RZ, 0x5 ;  /* 0x0000005118097211 */ /* 0x004fc800078f28ff */
[----:B---3--:R-:W-:Y:S01]  /*0f20*/  LOP3.LUT R5, R0, 0x8, R2, 0xf8, !PT ;  /* 0x0000000800057812 */ /* 0x008fe200078ef802 */
[----:B------:R-:W-:Y:S01]  /*0f30*/  @P1 IMAD.X R4, R86, 0x1, R13, P0 ;  /* 0x0000000156041824 */ /* 0x000fe200000e060d */
[C---:B------:R-:W-:Y:S01]  /*0f40*/  @P1 LEA R2, P0, R10.reuse, c[0x0][0x1c8], 0x1 ;  /* 0x000072000a021a11 */ /* 0x040fe200078008ff */
[----:B------:R-:W-:Y:S01]  /*0f50*/  IMAD R0, R15, 0x200, R17 ;  /* 0x000002000f007824 */ /* 0x000fe200078e0211 */
[----:B------:R-:W-:Y:S01]  /*0f60*/  LOP3.LUT R8, R5, R3, RZ, 0x3c, !PT ;  /* 0x0000000305087212 */ /* 0x000fe200078e3cff */
[C---:B------:R-:W-:Y:S01]  /*0f70*/  @P2 IMAD.SHL.U32 R5, R87.reuse, 0x2, RZ ;  /* 0x0000000257052824 */ /* 0x040fe200078e00ff */
[----:B------:R-:W-:Y:S01]  /*0f80*/  @P1 LEA.HI.X R3, R10, c[0x0][0x1cc], R4, 0x1, P0 ;  /* 0x000073000a031a11 */ /* 0x000fe200000f0c04 */
[----:B------:R-:W-:Y:S01]  /*0f90*/  @P1 IMAD.SHL.U32 R4, R87, 0x2, RZ ;  /* 0x0000000257041824 */ /* 0x000fe200078e00ff */
[----:B------:R-:W-:Y:S01]  /*0fa0*/  SHF.R.S32.HI R232, RZ, 0x5, R9 ;  /* 0x00000005ffe87819 */ /* 0x000fe20000011409 */
[----:B------:R-:W-:Y:S01]  /*0fb0*/  IMAD.SHL.U32 R155, R0, 0x2, RZ ;  /* 0x00000002009b7824 */ /* 0x000fe200078e00ff */
[----:B------:R1:W-:Y:S01]  /*0fc0*/  @P2 LDGSTS.E.BYPASS.LTC128B.128 [R5+0x10100], [R6.64], !P6 ;  /* 0x1010000006052fae */ /* 0x0003e2000f101d48 */
[----:B------:R-:W-:Y:S01]  /*0fd0*/  IMAD.MOV.U32 R0, RZ, RZ, 0x20 ;  /* 0x00000020ff007424 */ /* 0x000fe200078e00ff */
[----:B------:R-:W-:-:S02]  /*0fe0*/  LOP3.LUT P0, RZ, R19, 0x2, RZ, 0xc0, !PT ;  /* 0x0000000213ff7812 */ /* 0x000fc4000780c0ff */
        /* <DEDUP_REMOVED lines=122> */
.L_x_1528:
[----:B-1234-:R-:W-:Y:S01]  /*1790*/  HMMA.16816.F32.BF16 R8, R168, R12, RZ ;  /* 0x0000000ca808723c */ /* 0x01efe200000418ff */
[----:B------:R-:W-:Y:S01]  /*17a0*/  IMAD.MOV.U32 R2, RZ, RZ, 0x40 ;  /* 0x00000040ff027424 */ /* 0x000fe200078e00ff */
[----:B------:R-:W-:Y:S01]  /*17b0*/  LOP3.LUT P0, RZ, R19, 0x4, RZ, 0xc0, !PT ;  /* 0x0000000413ff7812 */ /* 0x000fe2000780c0ff */
[----:B------:R-:W-:Y:S01]  /*17c0*/  LDSM.16.M88.4 R76, [R90+0x7800] ;  /* 0x007800005a4c783b */ /* 0x000fe20000000200 */
[----:B------:R-:W-:-:S02]  /*17d0*/  IADD3 R6, R90, 0x2000, RZ ;  /* 0x000020005a067810 */ /* 0x000fc40007ffe0ff */
[----:B------:R-:W-:Y:S01]  /*17e0*/  SEL R2, R2, 0xffffffc0, !P0 ;  /* 0xffffffc002027807 */ /* 0x000fe20004000000 */
[----:B------:R-:W0:Y:S01]  /*17f0*/  LDGDEPBAR ;  /* 0x00000000000079af */ /* 0x000e220000000000 */
[C---:B------:R-:W-:Y:S01]  /*1800*/  HMMA.16816.F32.BF16 R20, R168.reuse, R14, RZ ;  /* 0x0000000ea814723c */ /* 0x040fe200000418ff */
[----:B------:R-:W-:Y:S02]  /*1810*/  ISETP.GE.AND P2, PT, R83, 0x41, PT ;  /* 0x000000415300780c */ /* 0x000fe40003f46270 */
[--C-:B------:R-:W-:Y:S02]  /*1820*/  IMAD.IADD R3, R155, 0x1, R2.reuse ;  /* 0x000000019b037824 */ /* 0x100fe400078e0202 */
[C---:B------:R-:W-:Y:S01]  /*1830*/  IMAD.IADD R250, R90.reuse, 0x1, R2 ;  /* 0x000000015afa7824 */ /* 0x040fe200078e0202 */
[C---:B------:R-:W-:Y:S02]  /*1840*/  IADD3 R2, R90.reuse, 0x3000, RZ ;  /* 0x000030005a027810 */ /* 0x040fe40007ffe0ff */
[----:B------:R-:W-:Y:S01]  /*1850*/  HMMA.16816.F32.BF16 R12, R168, R24, RZ ;  /* 0x00000018a80c723c */ /* 0x000fe200000418ff */
[----:B------:R-:W1:Y:S04]  /*1860*/  LDSM.16.M88.4 R44, [R3+0x10100] ;  /* 0x01010000032c783b */ /* 0x000e680000000200 */
[----:B------:R-:W2:Y:S03]  /*1870*/  LDSM.16.M88.4 R48, [R3+0x10900] ;  /* 0x010900000330783b */ /* 0x000ea60000000200 */
[----:B------:R-:W-:Y:S01]  /*1880*/  HMMA.16816.F32.BF16 R40, R172, R32, R8 ;  /* 0x00000020ac28723c */ /* 0x000fe20000041808 */
[----:B------:R-:W3:Y:S04]  /*1890*/  LDSM.16.M88.4 R52, [R3+0x11100] ;  /* 0x011100000334783b */ /* 0x000ee80000000200 */
[----:B------:R-:W4:Y:S03]  /*18a0*/  LDSM.16.M88.4 R56, [R3+0x11900] ;  /* 0x011900000338783b */ /* 0x000f260000000200 */
[C---:B------:R-:W-:Y:S01]  /*18b0*/  HMMA.16816.F32.BF16 R8, R168.reuse, R26, RZ ;  /* 0x0000001aa808723c */ /* 0x040fe200000418ff */
[----:B------:R-:W-:Y:S04]  /*18c0*/  LDSM.16.M88.4 R72, [R250+0x1800] ;  /* 0x00180000fa48783b */ /* 0x000fe80000000200 */
[----:B------:R-:W-:Y:S03]  /*18d0*/  STL [R1], R3 ;  /* 0x0000000301007387 */ /* 0x000fe60000100800 */
[C---:B------:R-:W-:Y:S01]  /*18e0*/  HMMA.16816.F32.BF16 R24, R168.reuse, R28, RZ ;  /* 0x0000001ca818723c */ /* 0x040fe200000418ff */
[----:B------:R5:W-:Y:S07]  /*18f0*/  STL [R1+0x34], R6 ;  /* 0x0000340601007387 */ /* 0x000bee0000100800 */
[C---:B------:R-:W-:Y:S08]  /*1900*/  HMMA.16816.F32.BF16 R28, R168.reuse, R30, RZ ;  /* 0x0000001ea81c723c */ /* 0x040ff000000418ff */
[C---:B------:R-:W-:Y:S08]  /*1910*/  HMMA.16816.F32.BF16 R16, R168.reuse, R36, RZ ;  /* 0x00000024a810723c */ /* 0x040ff000000418ff */
[----:B------:R-:W-:Y:S01]  /*1920*/  HMMA.16816.F32.BF16 R36, R168, R38, RZ ;  /* 0x00000026a824723c */ /* 0x000fe200000418ff */
[----:B-----5:R-:W-:-:S07]  /*1930*/  IADD3 R6, R90, 0x3800, RZ ;  /* 0x000038005a067810 */ /* 0x020fce0007ffe0ff */
[C---:B------:R-:W-:Y:S08]  /*1940*/  HMMA.16816.F32.BF16 R32, R172.reuse, R34, R20 ;  /* 0x00000022ac20723c */ /* 0x040ff00000041814 */
[C---:B------:R-:W-:Y:S08]  /*1950*/  HMMA.16816.F32.BF16 R12, R172.reuse, R60, R12 ;  /* 0x0000003cac0c723c */ /* 0x040ff0000004180c */
[C---:B------:R-:W-:Y:S01]  /*1960*/  HMMA.16816.F32.BF16 R8, R172.reuse, R62, R8 ;  /* 0x0000003eac08723c */ /* 0x040fe20000041808 */
[----:B------:R-:W-:Y:S07]  /*1970*/  LDSM.16.M88.4 R60, [R250+0x800] ;  /* 0x00080000fa3c783b */ /* 0x000fee0000000200 */
[C---:B------:R-:W-:Y:S08]  /*1980*/  HMMA.16816.F32.BF16 R20, R172.reuse, R64, R24 ;  /* 0x00000040ac14723c */ /* 0x040ff00000041818 */
[C---:B------:R-:W-:Y:S01]  /*1990*/  HMMA.16816.F32.BF16 R24, R172.reuse, R66, R28 ;  /* 0x00000042ac18723c */ /* 0x040fe2000004181c */
[----:B------:R-:W-:Y:S07]  /*19a0*/  LDSM.16.M88.4 R64, [R250+0x1000] ;  /* 0x00100000fa40783b */ /* 0x000fee0000000200 */
[C---:B------:R-:W-:Y:S01]  /*19b0*/  HMMA.16816.F32.BF16 R28, R172.reuse, R68, R16 ;  /* 0x00000044ac1c723c */ /* 0x040fe20000041810 */
[----:B------:R-:W5:Y:S07]  /*19c0*/  LDSM.16.M88.4 R16, [R250] ;  /* 0x00000000fa10783b */ /* 0x000f6e0000000200 */
[----:B------:R-:W-:Y:S01]  /*19d0*/  HMMA.16816.F32.BF16 R36, R172, R70, R36 ;  /* 0x00000046ac24723c */ /* 0x000fe20000041824 */
[----:B------:R-:W-:Y:S07]  /*19e0*/  LDSM.16.M88.4 R68, [R155+0x13900] ;  /* 0x013900009b44783b */ /* 0x000fee0000000200 */
        /* <DEDUP_REMOVED lines=8> */
[----:B------:R-:W-:Y:S07]  /*1a70*/  LDSM.16.M88.4 R52, [R90+0x2800] ;  /* 0x002800005a34783b */ /* 0x000fee0000000200 */
[C---:B----4-:R-:W-:Y:S08]  /*1a80*/  HMMA.16816.F32.BF16 R28, R192.reuse, R56, R28 ;  /* 0x00000038c01c723c */ /* 0x050ff0000004181c */
[----:B------:R-:W-:Y:S01]  /*1a90*/  HMMA.16816.F32.BF16 R36, R192, R58, R36 ;  /* 0x0000003ac024723c */ /* 0x000fe20000041824 */
[----:B------:R-:W3:Y:S07]  /*1aa0*/  LDSM.16.M88.4 R56, [R155+0x13100] ;  /* 0x013100009b38783b */ /* 0x000eee0000000200 */
[C---:B-----5:R-:W-:Y:S08]  /*1ab0*/  HMMA.16816.F32.BF16 R40, R196.reuse, R16, R40 ;  /* 0x00000010c428723c */ /* 0x060ff00000041828 */
[C---:B------:R-:W-:Y:S01]  /*1ac0*/  HMMA.16816.F32.BF16 R32, R196.reuse, R18, R32 ;  /* 0x00000012c420723c */ /* 0x040fe20000041820 */
[----:B------:R-:W4:Y:S07]  /*1ad0*/  LDSM.16.M88.4 R16, [R90+0x2000] ;  /* 0x002000005a10783b */ /* 0x000f2e0000000200 */
[C---:B------:R-:W-:Y:S08]  /*1ae0*/  HMMA.16816.F32.BF16 R12, R196.reuse, R60, R12 ;  /* 0x0000003cc40c723c */ /* 0x040ff0000004180c */
[C---:B------:R-:W-:Y:S01]  /*1af0*/  HMMA.16816.F32.BF16 R8, R196.reuse, R62, R8 ;  /* 0x0000003ec408723c */ /* 0x040fe20000041808 */
[----:B------:R-:W5:Y:S07]  /*1b00*/  LDSM.16.M88.4 R60, [R90+0x3000] ;  /* 0x003000005a3c783b */ /* 0x000f6e0000000200 */
[C---:B------:R-:W-:Y:S08]  /*1b10*/  HMMA.16816.F32.BF16 R20, R196.reuse, R64, R20 ;  /* 0x00000040c414723c */ /* 0x040ff00000041814 */
[C---:B------:R-:W-:Y:S01]  /*1b20*/  HMMA.16816.F32.BF16 R24, R196.reuse, R66, R24 ;  /* 0x00000042c418723c */ /* 0x040fe20000041818 */
[----:B------:R-:W-:Y:S07]  /*1b30*/  LDSM.16.M88.4 R64, [R3+0x13900] ;  /* 0x013900000340783b */ /* 0x000fee0000000200 */
[C---:B------:R-:W-:Y:S08]  /*1b40*/  HMMA.16816.F32.BF16 R28, R196.reuse, R72, R28 ;  /* 0x00000048c41c723c */ /* 0x040ff0000004181c */
[----:B------:R-:W-:Y:S01]  /*1b50*/  HMMA.16816.F32.BF16 R36, R196, R74, R36 ;  /* 0x0000004ac424723c */ /* 0x000fe20000041824 */
        /* <DEDUP_REMOVED lines=10> */
[C---:B------:R-:W-:Y:S08]  /*1c00*/  HMMA.16816.F32.BF16 R28, R200.reuse, R68, R28 ;  /* 0x00000044c81c723c */ /* 0x040ff0000004181c */
[----:B------:R-:W-:Y:S01]  /*1c10*/  HMMA.16816.F32.BF16 R36, R200, R70, R36 ;  /* 0x00000046c824723c */ /* 0x000fe20000041824 */
[----:B------:R-:W-:Y:S07]  /*1c20*/  LDSM.16.M88.4 R68, [R155+0x15900] ;  /* 0x015900009b44783b */ /* 0x000fee0000000200 */
[C---:B----4-:R-:W-:Y:S08]  /*1c30*/  HMMA.16816.F32.BF16 R40, R204.reuse, R16, R40 ;  /* 0x00000010cc28723c */ /* 0x050ff00000041828 */
[C---:B------:R-:W-:Y:S01]  /*1c40*/  HMMA.16816.F32.BF16 R32, R204.reuse, R18, R32 ;  /* 0x00000012cc20723c */ /* 0x040fe20000041820 */
[----:B------:R-:W4:Y:S07]  /*1c50*/  LDSM.16.M88.4 R16, [R250+0x2000] ;  /* 0x00200000fa10783b */ /* 0x000f2e0000000200 */
[C---:B------:R-:W-:Y:S08]  /*1c60*/  HMMA.16816.F32.BF16 R12, R204.reuse, R52, R12 ;  /* 0x00000034cc0c723c */ /* 0x040ff0000004180c */
[C---:B------:R-:W-:Y:S01]  /*1c70*/  HMMA.16816.F32.BF16 R8, R204.reuse, R54, R8 ;  /* 0x00000036cc08723c */ /* 0x040fe20000041808 */
[----:B------:R-:W2:Y:S07]  /*1c80*/  LDSM.16.M88.4 R52, [R250+0x2800] ;  /* 0x00280000fa34783b */ /* 0x000eae0000000200 */
[C---:B-----5:R-:W-:Y:S08]  /*1c90*/  HMMA.16816.F32.BF16 R20, R204.reuse, R60, R20 ;  /* 0x0000003ccc14723c */ /* 0x060ff00000041814 */
[C---:B------:R-:W-:Y:S01]  /*1ca0*/  HMMA.16816.F32.BF16 R24, R204.reuse, R62, R24 ;  /* 0x0000003ecc18723c */ /* 0x040fe20000041818 */
[----:B------:R-:W5:Y:S07]  /*1cb0*/  LDSM.16.M88.4 R60, [R250+0x3000] ;  /* 0x00300000fa3c783b */ /* 0x000f6e0000000200 */
        /* <DEDUP_REMOVED lines=23> */
[----:B------:R-:W-:Y:S07]  /*1e30*/  LDSM.16.M88.4 R60, [R3+0x15100] ;  /* 0x01510000033c783b */ /* 0x000fee0000000200 */
[C---:B------:R-:W-:Y:S08]  /*1e40*/  HMMA.16816.F32.BF16 R28, R212.reuse, R72, R28 ;  /* 0x00000048d41c723c */ /* 0x040ff0000004181c */
[----:B------:R-:W-:Y:S01]  /*1e50*/  HMMA.16816.F32.BF16 R36, R212, R74, R36 ;  /* 0x0000004ad424723c */ /* 0x000fe20000041824 */
[----:B------:R-:W5:Y:S07]  /*1e60*/  LDSM.16.M88.4 R72, [R90+0x5800] ;  /* 0x005800005a48783b */ /* 0x000f6e0000000200 */
        /* <DEDUP_REMOVED lines=9> */
[C---:B------:R-:W-:Y:S08]  /*1f00*/  HMMA.16816.F32.BF16 R28, R216.reuse, R68, R28 ;  /* 0x00000044d81c723c */ /* 0x040ff0000004181c */
[----:B------:R-:W-:Y:S01]  /*1f10*/  HMMA.16816.F32.BF16 R36, R216, R70, R36 ;  /* 0x00000046d824723c */ /* 0x000fe20000041824 */
[----:B------:R-:W3:Y:S07]  /*1f20*/  LDSM.16.M88.4 R68, [R3+0x15900] ;  /* 0x015900000344783b */ /* 0x000eee0000000200 */
[C---:B----4-:R-:W-:Y:S08]  /*1f30*/  HMMA.16816.F32.BF16 R40, R220.reuse, R16, R40 ;  /* 0x00000010dc28723c */ /* 0x050ff00000041828 */
[C---:B------:R-:W-:Y:S01]  /*1f40*/  HMMA.16816.F32.BF16 R32, R220.reuse, R18, R32 ;  /* 0x00000012dc20723c */ /* 0x040fe20000041820 */
[----:B------:R-:W4:Y:S07]  /*1f50*/  LDSM.16.M88.4 R16, [R250+0x4000] ;  /* 0x00400000fa10783b */ /* 0x000f2e0000000200 */
[C---:B------:R-:W-:Y:S08]  /*1f60*/  HMMA.16816.F32.BF16 R12, R220.reuse, R52, R12 ;  /* 0x00000034dc0c723c */ /* 0x040ff0000004180c */
[C---:B------:R-:W-:Y:S01]  /*1f70*/  HMMA.16816.F32.BF16 R8, R220.reuse, R54, R8 ;  /* 0x00000036dc08723c */ /* 0x040fe20000041808 */
[----:B------:R-:W-:Y:S07]  /*1f80*/  LDSM.16.M88.4 R52, [R155+0x16900] ;  /* 0x016900009b34783b */ /* 0x000fee0000000200 */
[C---:B------:R-:W-:Y:S08]  /*1f90*/  HMMA.16816.F32.BF16 R20, R220.reuse, R64, R20 ;  /* 0x00000040dc14723c */ /* 0x040ff00000041814 */
[C---:B------:R-:W-:Y:S01]  /*1fa0*/  HMMA.16816.F32.BF16 R24, R220.reuse, R66, R24 ;  /* 0x00000042dc18723c */ /* 0x040fe20000041818 */
[----:B------:R-:W3:Y:S07]  /*1fb0*/  LDSM.16.M88.4 R64, [R250+0x5000] ;  /* 0x00500000fa40783b */ /* 0x000eee0000000200 */
[C---:B-----5:R-:W-:Y:S08]  /*1fc0*/  HMMA.16816.F32.BF16 R28, R220.reuse, R72, R28 ;  /* 0x00000048dc1c723c */ /* 0x060ff0000004181c */
[----:B------:R-:W-:Y:S01]  /*1fd0*/  HMMA.16816.F32.BF16 R36, R220, R74, R36 ;  /* 0x0000004adc24723c */ /* 0x000fe20000041824 */
[----:B------:R-:W5:Y:S07]  /*1fe0*/  LDSM.16.M88.4 R72, [R250+0x5800] ;  /* 0x00580000fa48783b */ /* 0x000f6e0000000200 */
[C---:B-1----:R-:W-:Y:S08]  /*1ff0*/  HMMA.16816.F32.BF16 R40, R224.reuse, R44, R40 ;  /* 0x0000002ce028723c */ /* 0x042ff00000041828 */
[C---:B------:R-:W-:Y:S01]  /*2000*/  HMMA.16816.F32.BF16 R32, R224.reuse, R46, R32 ;  /* 0x0000002ee020723c */ /* 0x040fe20000041820 */
[----:B------:R-:W-:Y:S07]  /*2010*/  LDSM.16.M88.4 R44, [R90+0x6000] ;  /* 0x006000005a2c783b */ /* 0x000fee0000000200 */
[C---:B--2---:R-:W-:Y:S08]  /*2020*/  HMMA.16816.F32.BF16 R12, R224.reuse, R48, R12 ;  /* 0x00000030e00c723c */ /* 0x044ff0000004180c */
        /* <DEDUP_REMOVED lines=8> */
[C---:B----4-:R-:W-:Y:S08]  /*20b0*/  HMMA.16816.F32.BF16 R40, R228.reuse, R16, R40 ;  /* 0x00000010e428723c */ /* 0x050ff00000041828 */
[C---:B------:R-:W-:Y:S08]  /*20c0*/  HMMA.16816.F32.BF16 R32, R228.reuse, R18, R32 ;  /* 0x00000012e420723c */ /* 0x040ff00000041820 */
[C---:B------:R-:W-:Y:S08]  /*20d0*/  HMMA.16816.F32.BF16 R16, R228.reuse, R56, R12 ;  /* 0x00000038e410723c */ /* 0x040ff0000004180c */
[C---:B------:R-:W-:Y:S01]  /*20e0*/  HMMA.16816.F32.BF16 R12, R228.reuse, R58, R8 ;  /* 0x0000003ae40c723c */ /* 0x040fe20000041808 */
[----:B------:R-:W4:Y:S07]  /*20f0*/  LDSM.16.M88.4 R56, [R90+0x6800] ;  /* 0x006800005a38783b */ /* 0x000f2e0000000200 */
[C---:B------:R-:W-:Y:S08]  /*2100*/  HMMA.16816.F32.BF16 R8, R228.reuse, R64, R20 ;  /* 0x00000040e408723c */ /* 0x040ff00000041814 */
[C---:B------:R-:W-:Y:S01]  /*2110*/  HMMA.16816.F32.BF16 R24, R228.reuse, R66, R24 ;  /* 0x00000042e418723c */ /* 0x040fe20000041818 */
[----:B------:R-:W2:Y:S07]  /*2120*/  LDSM.16.M88.4 R64, [R90+0x7000] ;  /* 0x007000005a40783b */ /* 0x000eae0000000200 */
[C---:B-----5:R-:W-:Y:S08]  /*2130*/  HMMA.16816.F32.BF16 R28, R228.reuse, R72, R28 ;  /* 0x00000048e41c723c */ /* 0x060ff0000004181c */
[----:B------:R-:W-:Y:S01]  /*2140*/  HMMA.16816.F32.BF16 R36, R228, R74, R36 ;  /* 0x0000004ae424723c */ /* 0x000fe20000041824 */
[----:B------:R-:W-:Y:S07]  /*2150*/  LDSM.16.M88.4 R72, [R3+0x17900] ;  /* 0x017900000348783b */ /* 0x000fee0000000200 */
[C---:B------:R-:W-:Y:S08]  /*2160*/  HMMA.16816.F32.BF16 R20, R232.reuse, R52, R16 ;  /* 0x00000034e814723c */ /* 0x040ff00000041810 */
[C---:B------:R-:W-:Y:S01]  /*2170*/  HMMA.16816.F32.BF16 R16, R232.reuse, R54, R12 ;  /* 0x00000036e810723c */ /* 0x040fe2000004180c */
[----:B------:R-:W-:Y:S07]  /*2180*/  LDSM.16.M88.4 R52, [R3+0x16100] ;  /* 0x016100000334783b */ /* 0x000fee0000000200 */
[C---:B-1----:R-:W-:Y:S08]  /*2190*/  HMMA.16816.F32.BF16 R40, R232.reuse, R48, R40 ;  /* 0x00000030e828723c */ /* 0x042ff00000041828 */
[C---:B--2---:R-:W-:Y:S08]  /*21a0*/  HMMA.16816.F32.BF16 R12, R232.reuse, R60, R8 ;  /* 0x0000003ce80c723c */ /* 0x044ff00000041808 */
[C---:B------:R-:W-:Y:S01]  /*21b0*/  HMMA.16816.F32.BF16 R32, R232.reuse, R50, R32 ;  /* 0x00000032e820723c */ /* 0x040fe20000041820 */
[----:B------:R-:W-:Y:S07]  /*21c0*/  LDSM.16.M88.4 R48, [R250+0x6800] ;  /* 0x00680000fa30783b */ /* 0x000fee0000000200 */
[C---:B------:R-:W-:Y:S01]  /*21d0*/  HMMA.16816.F32.BF16 R8, R232.reuse, R62, R24 ;  /* 0x0000003ee808723c */ /* 0x040fe20000041818 */
[----:B------:R-:W1:Y:S07]  /*21e0*/  LDSM.16.M88.4 R60, [R3+0x16900] ;  /* 0x01690000033c783b */ /* 0x000e6e0000000200 */
[C---:B---3--:R-:W-:Y:S08]  /*21f0*/  HMMA.16816.F32.BF16 R28, R232.reuse, R68, R28 ;  /* 0x00000044e81c723c */ /* 0x048ff0000004181c */
[----:B------:R-:W-:Y:S01]  /*2200*/  HMMA.16816.F32.BF16 R36, R232, R70, R36 ;  /* 0x00000046e824723c */ /* 0x000fe20000041824 */
[----:B------:R2:W3:Y:S07]  /*2210*/  LDSM.16.M88.4 R68, [R3+0x17100] ;  /* 0x017100000344783b */ /* 0x0004ee0000000200 */
[C---:B----4-:R-:W-:Y:S08]  /*2220*/  HMMA.16816.F32.BF16 R24, R236.reuse, R56, R20 ;  /* 0x00000038ec18723c */ /* 0x050ff00000041814 */
[C---:B------:R-:W-:Y:S01]  /*2230*/  HMMA.16816.F32.BF16 R20, R236.reuse, R58, R16 ;  /* 0x0000003aec14723c */ /* 0x040fe20000041810 */
[----:B------:R-:W-:Y:S07]  /*2240*/  LDSM.16.M88.4 R56, [R250+0x7000] ;  /* 0x00700000fa38783b */ /* 0x000fee0000000200 */
[----:B------:R-:W-:Y:S01]  /*2250*/  HMMA.16816.F32.BF16 R40, R236, R44, R40 ;  /* 0x0000002cec28723c */ /* 0x000fe20000041828 */
[----:B--2---:R-:W-:-:S05]  /*2260*/  IADD3 R3, R90, 0x2800, RZ ;  /* 0x000028005a037810 */ /* 0x004fca0007ffe0ff */
[----:B------:R2:W-:Y:S02]  /*2270*/  STL [R1+0x30], R3 ;  /* 0x0000300301007387 */ /* 0x0005e40000100800 */
[C---:B------:R-:W-:Y:S02]  /*2280*/  HMMA.16816.F32.BF16 R16, R236.reuse, R64, R12 ;  /* 0x00000040ec10723c */ /* 0x040fe4000004180c */
[----:B------:R4:W-:Y:S04]  /*2290*/  STL [R1+0x2c], R2 ;  /* 0x00002c0201007387 */ /* 0x0009e80000100800 */
[----:B------:R5:W-:Y:S02]  /*22a0*/  STL [R1+0x28], R6 ;  /* 0x0000280601007387 */ /* 0x000be40000100800 */
[C---:B------:R-:W-:Y:S02]  /*22b0*/  HMMA.16816.F32.BF16 R32, R236.reuse, R46, R32 ;  /* 0x0000002eec20723c */ /* 0x040fe40000041820 */
[----:B------:R-:W3:Y:S06]  /*22c0*/  LDSM.16.M88.4 R44, [R250+0x6000] ;  /* 0x00600000fa2c783b */ /* 0x000eec0000000200 */
[----:B------:R-:W-:Y:S01]  /*22d0*/  HMMA.16816.F32.BF16 R12, R236, R66, R8 ;  /* 0x00000042ec0c723c */ /* 0x000fe20000041808 */
[----:B------:R-:W3:Y:S01]  /*22e0*/  LDSM.16.M88.4 R64, [R250+0x7800] ;  /* 0x00780000fa40783b */ /* 0x000ee20000000200 */
[----:B------:R-:W-:-:S04]  /*22f0*/  DEPBAR.LE SB0, 0x0 ;  /* 0x000080000000791a */ /* 0x000fc80000000000 */
[C---:B--2---:R-:W-:Y:S02]  /*2300*/  IADD3 R3, R90.reuse, 0x4000, RZ ;  /* 0x000040005a037810 */ /* 0x044fe40007ffe0ff */
[----:B------:R-:W-:Y:S01]  /*2310*/  HMMA.16816.F32.BF16 R8, R236, R76, R28 ;  /* 0x0000004cec08723c */ /* 0x000fe2000004181c */
[C---:B----4-:R-:W-:Y:S02]  /*2320*/  IADD3 R2, R90.reuse, 0x4800, RZ ;  /* 0x000048005a027810 */ /* 0x050fe40007ffe0ff */
[----:B------:R2:W-:Y:S01]  /*2330*/  STL [R1+0x24], R3 ;  /* 0x0000240301007387 */ /* 0x0005e20000100800 */
[----:B-----5:R-:W-:-:S04]  /*2340*/  IADD3 R6, R90, 0x5000, RZ ;  /* 0x000050005a067810 */ /* 0x020fc80007ffe0ff */
[----:B------:R-:W-:Y:S01]  /*2350*/  HMMA.16816.F32.BF16 R36, R236, R78, R36 ;  /* 0x0000004eec24723c */ /* 0x000fe20000041824 */
[----:B------:R4:W-:Y:S04]  /*2360*/  STL [R1+0x20], R2 ;  /* 0x0000200201007387 */ /* 0x0009e80000100800 */
[----:B------:R5:W-:Y:S03]  /*2370*/  STL [R1+0x1c], R6 ;  /* 0x00001c0601007387 */ /* 0x000be60000100800 */
        /* <DEDUP_REMOVED lines=10> */
[C---:B------:R-:W-:Y:S08]  /*2420*/  HMMA.16816.F32.BF16 R32, R240.reuse, R54, R32 ;  /* 0x00000036f020723c */ /* 0x040ff00000041820 */
[----:B------:R-:W-:Y:S01]  /*2430*/  HMMA.16816.F32.BF16 R16, R240, R70, R12 ;  /* 0x00000046f010723c */ /* 0x000fe2000004180c */
[----:B-1----:R-:W-:-:S07]  /*2440*/  IADD3 R3, R90, 0x7000, RZ ;  /* 0x000070005a037810 */ /* 0x002fce0007ffe0ff */
[----:B------:R-:W-:Y:S01]  /*2450*/  HMMA.16816.F32.BF16 R12, R240, R72, R8 ;  /* 0x00000048f00c723c */ /* 0x000fe20000041808 */
[----:B--2---:R-:W-:-:S05]  /*2460*/  IADD3 R2, R90, 0x7800, RZ ;  /* 0x000078005a027810 */ /* 0x004fca0007ffe0ff */
[----:B------:R3:W-:Y:S02]  /*2470*/  STL [R1+0x8], R2 ;  /* 0x0000080201007387 */ /* 0x0007e40000100800 */
[----:B------:R-:W-:Y:S02]  /*2480*/  HMMA.16816.F32.BF16 R8, R240, R74, R36 ;  /* 0x0000004af008723c */ /* 0x000fe40000041824 */
[----:B------:R3:W-:Y:S06]  /*2490*/  STL [R1+0xc], R3 ;  /* 0x00000c0301007387 */ /* 0x0007ec0000100800 */
        /* <DEDUP_REMOVED lines=10> */
[----:B---3--:R-:W-:-:S04]  /*2540*/  LEA.HI.SX32 R8, R153, 0xfffffffe, 0x1a ;  /* 0xfffffffe99087811 */ /* 0x008fc800078fd2ff */
        /* <DEDUP_REMOVED lines=21> */
.L_x_1529:
[----:B-1-3--:R-:W-:Y:S01]  /*26a0*/  SHF.R.S32.HI R2, RZ, 0x1f, R81 ;  /* 0x0000001fff027819 */ /* 0x00afe20000011451 */
[----:B------:R-:W-:Y:S01]  /*26b0*/  IMAD.SHL.U32 R248, R5, 0x2, RZ ;  /* 0x0000000205f87824 */ /* 0x000fe200078e00ff */
[----:B------:R-:W0:Y:S02]  /*26c0*/  LDGDEPBAR ;  /* 0x00000000000079af */ /* 0x000e240000000000 */
[----:B------:R-:W-:Y:S01]  /*26d0*/  LEA.HI R3, R2, R81, RZ, 0x2 ;  /* 0x0000005102037211 */ /* 0x000fe200078f10ff */
[----:B------:R-:W-:Y:S01]  /*26e0*/  IMAD R249, R4, 0x2, R248 ;  /* 0x0000000204f97824 */ /* 0x000fe200078e02f8 */
[C---:B------:R-:W-:Y:S01]  /*26f0*/  LEA R252, R0.reuse, R248, 0x1 ;  /* 0x000000f800fc7211 */ /* 0x040fe200078e08ff */
[----:B------:R-:W-:Y:S01]  /*2700*/  LDSM.16.MT88.4 R64, [R248+0x2100] ;  /* 0x00210000f840783b */ /* 0x000fe20000004200 */
[----:B------:R-:W-:Y:S01]  /*2710*/  LOP3.LUT R2, R3, 0x7ffffffc, RZ, 0xc0, !PT ;  /* 0x7ffffffc03027812 */ /* 0x000fe200078ec0ff */
[----:B------:R-:W-:-:S02]  /*2720*/  IMAD R251, R0, 0x2, R249 ;  /* 0x0000000200fb7824 */ /* 0x000fc400078e02f9 */
[----:B------:R1:W-:Y:S02]  /*2730*/  STL [R1+0xc0], R3 ;  /* 0x0000c00301007387 */ /* 0x0003e40000100800 */
[----:B------:R-:W-:Y:S02]  /*2740*/  IMAD.IADD R2, R81, 0x1, -R2 ;  /* 0x0000000151027824 */ /* 0x000fe400078e0a02 */
[----:B------:R-:W-:Y:S04]  /*2750*/  LDSM.16.MT88.4 R56, [R251+0x100] ;  /* 0x00010000fb38783b */ /* 0x000fe80000004200 */
[----:B------:R-:W-:Y:S04]  /*2760*/  LDSM.16.MT88.4 R68, [R251+0x900] ;  /* 0x00090000fb44783b */ /* 0x000fe80000004200 */
[----:B------:R-:W-:Y:S01]  /*2770*/  LDSM.16.MT88.4 R72, [R249+0x2100] ;  /* 0x00210000f948783b */ /* 0x000fe20000004200 */
[----:B-1----:R-:W-:-:S04]  /*2780*/  IMAD R3, R80, -0x40, R83 ;  /* 0xffffffc050037824 */ /* 0x002fc800078e0253 */
        /* <DEDUP_REMOVED lines=18> */
[----:B------:R-:W-:-:S02]  /*28b0*/  FMNMX.FTZ R6, R8, R6, !PT ;  /* 0x0000000608067209 */ /* 0x000fc40007810000 */
[----:B------:R-:W-:Y:S02]  /*28c0*/  FSEL R19, R30, -INF , P1 ;  /* 0xff8000001e137808 */ /* 0x000fe40000800000 */
[C---:B------:R-:W-:Y:S02]  /*28d0*/  ISETP.GT.AND P1, PT, R2.reuse, 0x18, PT ;  /* 0x000000180200780c */ /* 0x040fe40003f24270 */
        /* <DEDUP_REMOVED lines=11> */
[----:B------:R-:W-:Y:S01]  /*2990*/  ISETP.GT.AND P0, PT, R2, 0x21, PT ;  /* 0x000000210200780c */ /* 0x000fe20003f04270 */
[----:B------:R-:W-:Y:S01]  /*29a0*/  LDSM.16.MT88.4 R32, [R252+0x900] ;  /* 0x00090000fc20783b */ /* 0x000fe20000004200 */
        /* <DEDUP_REMOVED lines=15> */
[----:B------:R-:W-:Y:S02]  /*2aa0*/  FSEL R94, R25, -INF , P0 ;  /* 0xff800000195e7808 */ /* 0x000fe40000000000 */
[----:B------:R-:W-:Y:S02]  /*2ab0*/  ISETP.GT.AND P1, PT, R2, 0x30, PT ;  /* 0x000000300200780c */ /* 0x000fe40003f24270 */
[----:B------:R-:W-:-:S02]  /*2ac0*/  FMNMX.FTZ R6, R95, R6, !PT ;  /* 0x000000065f067209 */ /* 0x000fc40007810000 */
[----:B------:R-:W-:Y:S02]  /*2ad0*/  FMNMX.FTZ R16, R19, R16, !PT ;  /* 0x0000001013107209 */ /* 0x000fe40007810000 */
[----:B------:R-:W-:Y:S02]  /*2ae0*/  FSEL R102, R27, -INF , P0 ;  /* 0xff8000001b667808 */ /* 0x000fe40000000000 */
[----:B------:R-:W-:Y:S01]  /*2af0*/  ISETP.GT.AND P0, PT, R2, 0x31, PT ;  /* 0x000000310200780c */ /* 0x000fe20003f04270 */
[----:B------:R-:W-:Y:S01]  /*2b00*/  LDSM.16.MT88.4 R24, [R248+0x100] ;  /* 0x00010000f818783b */ /* 0x000fe20000004200 */
[----:B------:R-:W-:Y:S02]  /*2b10*/  FSEL R93, R40, -INF , P1 ;  /* 0xff800000285d7808 */ /* 0x000fe40000800000 */
        /* <DEDUP_REMOVED lines=8> */
[----:B------:R-:W-:Y:S01]  /*2ba0*/  ISETP.GT.AND P0, PT, R2, 0x39, PT ;  /* 0x000000390200780c */ /* 0x000fe20003f04270 */
[----:B------:R-:W-:Y:S01]  /*2bb0*/  LDSM.16.MT88.4 R40, [R248+0x900] ;  /* 0x00090000f828783b */ /* 0x000fe20000004200 */
[----:B------:R-:W-:Y:S02]  /*2bc0*/  FSEL R91, R48, -INF , P1 ;  /* 0xff800000305b7808 */ /* 0x000fe40000800000 */
[----:B------:R-:W-:Y:S02]  /*2bd0*/  FMNMX.FTZ R152, R92, R6, !PT ;  /* 0x000000065c987209 */ /* 0x000fe40007810000 */
[----:B------:R-:W-:Y:S02]  /*2be0*/  FMNMX.FTZ R2, R20, R16, !PT ;  /* 0x0000001014027209 */ /* 0x000fe40007810000 */
[----:B------:R-:W-:Y:S02]  /*2bf0*/  FSEL R90, R49, -INF , P0 ;  /* 0xff800000315a7808 */ /* 0x000fe40000000000 */
[----:B------:R-:W-:-:S02]  /*2c00*/  FMNMX.FTZ R152, R91, R152, !PT ;  /* 0x000000985b987209 */ /* 0x000fc40007810000 */
[----:B------:R-:W-:Y:S02]  /*2c10*/  FMNMX.FTZ R2, R105, R2, !PT ;  /* 0x0000000269027209 */ /* 0x000fe40007810000 */
[----:B------:R-:W-:Y:S02]  /*2c20*/  FMNMX.FTZ R152, R90, R152, !PT ;  /* 0x000000985a987209 */ /* 0x000fe40007810000 */
[----:B------:R-:W-:Y:S02]  /*2c30*/  FMNMX.FTZ R2, R104, R2, !PT ;  /* 0x0000000268027209 */ /* 0x000fe40007810000 */
[----:B------:R-:W-:Y:S01]  /*2c40*/  FSEL R98, R50, -INF , P1 ;  /* 0xff80000032627808 */ /* 0x000fe20000800000 */
[----:B------:R-:W1:Y:S01]  /*2c50*/  SHFL.BFLY PT, R6, R152, 0x2, 0x1f ;  /* 0x0c401f0098067f89 */ /* 0x000e6200000e0000 */
[----:B------:R-:W-:Y:S02]  /*2c60*/  FMNMX.FTZ R2, R103, R2, !PT ;  /* 0x0000000267027209 */ /* 0x000fe40007810000 */
[----:B------:R-:W-:-:S02]  /*2c70*/  FSEL R96, R51, -INF , P0 ;  /* 0xff80000033607808 */ /* 0x000fc40000000000 */
[----:B------:R-:W-:Y:S01]  /*2c80*/  FMNMX.FTZ R2, R102, R2, !PT ;  /* 0x0000000266027209 */ /* 0x000fe20007810000 */
[----:B------:R-:W-:Y:S03]  /*2c90*/  LDSM.16.MT88.4 R48, [R252+0x100] ;  /* 0x00010000fc30783b */ /* 0x000fe60000004200 */
        /* <DEDUP_REMOVED lines=44> */
[----:B------:R4:W-:Y:S01]  /*2f60*/  MUFU.EX2 R86, R0 ;  /* 0x0000000000567308 */ /* 0x0009e20000000800 */
[----:B-1----:R-:W-:Y:S01]  /*2f70*/  FFMA.FTZ R4, R15, c[0x0][0x2d0], -R6 ;  /* 0x0000b4000f047a23 */ /* 0x002fe20000010806 */
[----:B---3--:R-:W-:-:S06]  /*2f80*/  F2FP.BF16.PACK_AB R15, R82, R5 ;  /* 0x00000005520f723e */ /* 0x008fcc00000010ff */
[----:B------:R1:W3:Y:S01]  /*2f90*/  MUFU.EX2 R83, R4 ;  /* 0x0000000400537308 */ /* 0x0002e20000000800 */
[----:B------:R-:W-:Y:S01]  /*2fa0*/  HMMA.16816.F32.BF16 R60, R12, R24, RZ ;  /* 0x000000180c3c723c */ /* 0x000fe200000418ff */
[----:B----4-:R-:W-:-:S06]  /*2fb0*/  FFMA.FTZ R0, R21, c[0x0][0x2d0], -R2 ;  /* 0x0000b40015007a23 */ /* 0x010fcc0000010802 */
[----:B------:R4:W-:Y:S01]  /*2fc0*/  MUFU.EX2 R87, R0 ;  /* 0x0000000000577308 */ /* 0x0009e20000000800 */
[----:B------:R-:W-:Y:S01]  /*2fd0*/  HMMA.16816.F32.BF16 R52, R12, R26, RZ ;  /* 0x0000001a0c34723c */ /* 0x000fe200000418ff */
[----:B-1----:R-:W-:-:S06]  /*2fe0*/  FFMA.FTZ R4, R17, c[0x0][0x2d0], -R6 ;  /* 0x0000b40011047a23 */ /* 0x002fcc0000010806 */
[----:B------:R-:W1:Y:S01]  /*2ff0*/  MUFU.EX2 R85, R4 ;  /* 0x0000000400557308 */ /* 0x000e620000000800 */
[----:B--2---:R-:W-:Y:S01]  /*3000*/  HMMA.16816.F32.BF16 R44, R12, R8, RZ ;  /* 0x000000080c2c723c */ /* 0x004fe200000418ff */
[----:B----4-:R-:W-:-:S07]  /*3010*/  FFMA.FTZ R0, R20, c[0x0][0x2d0], -R2 ;  /* 0x0000b40014007a23 */ /* 0x010fce0000010802 */
[----:B------:R-:W-:Y:S01]  /*3020*/  HMMA.16816.F32.BF16 R28, R12, R10, RZ ;  /* 0x0000000a0c1c723c */ /* 0x000fe200000418ff */
[----:B---3--:R-:W-:Y:S01]  /*3030*/  F2FP.BF16.PACK_AB R8, R83, R80 ;  /* 0x000000505308723e */ /* 0x008fe200000010ff */
[----:B------:R-:W2:Y:S01]  /*3040*/  MUFU.EX2 R89, R0 ;  /* 0x0000000000597308 */ /* 0x000ea20000000800 */
[----:B------:R-:W-:-:S04]  /*3050*/  F2FP.BF16.PACK_AB R9, R86, R81 ;  /* 0x000000515609723e */ /* 0x000fc800000010ff */
[----:B-1----:R-:W-:Y:S01]  /*3060*/  F2FP.BF16.PACK_AB R10, R88, R85 ;  /* 0x00000055580a723e */ /* 0x002fe200000010ff */
[C---:B------:R-:W-:Y:S08]  /*3070*/  HMMA.16816.F32.BF16 R20, R12.reuse, R50, RZ ;  /* 0x000000320c14723c */ /* 0x040ff000000418ff */
[----:B------:R-:W-:Y:S01]  /*3080*/  HMMA.16816.F32.BF16 R16, R12, R56, RZ ;  /* 0x000000380c10723c */ /* 0x000fe200000418ff */
[----:B--2---:R-:W-:-:S07]  /*3090*/  F2FP.BF16.PACK_AB R11, R89, R87 ;  /* 0x00000057590b723e */ /* 0x004fce00000010ff */
[----:B------:R-:W-:Y:S01]  /*30a0*/  HMMA.16816.F32.BF16 R24, R12, R48, RZ ;  /* 0x000000300c18723c */ /* 0x000fe200000418ff */
[----:B------:R-:W-:Y:S07]  /*30b0*/  LDSM.16.MT88.4 R48, [R251+0x2100] ;  /* 0x00210000fb30783b */ /* 0x000fee0000004200 */
[C---:B------:R-:W-:Y:S01]  /*30c0*/  HMMA.16816.F32.BF16 R156, R8.reuse, R40, R60 ;  /* 0x00000028089c723c */ /* 0x040fe2000004183c */
[----:B------:R-:W-:Y:S07]  /*30d0*/  LDSM.16.MT88.4 R60, [R248+0x4100] ;  /* 0x00410000f83c783b */ /* 0x000fee0000004200 */
[C---:B------:R-:W-:Y:S01]  /*30e0*/  HMMA.16816.F32.BF16 R112, R8.reuse, R42, R52 ;  /* 0x0000002a0870723c */ /* 0x040fe20000041834 */
[----:B------:R-:W-:Y:S07]  /*30f0*/  LDSM.16.MT88.4 R52, [R251+0x2900] ;  /* 0x00290000fb34783b */ /* 0x000fee0000004200 */
[C---:B------:R-:W-:Y:S01]  /*3100*/  HMMA.16816.F32.BF16 R40, R8.reuse, R36, R44 ;  /* 0x000000240828723c */ /* 0x040fe2000004182c */
[----:B------:R-:W1:Y:S07]  /*3110*/  LDSM.16.MT88.4 R44, [R248+0x2900] ;  /* 0x00290000f82c783b */ /* 0x000e6e0000004200 */
[C---:B------:R-:W-:Y:S01]  /*3120*/  HMMA.16816.F32.BF16 R28, R8.reuse, R38, R28 ;  /* 0x00000026081c723c */ /* 0x040fe2000004181c */
[----:B------:R-:W2:Y:S07]  /*3130*/  LDSM.16.MT88.4 R36, [R249+0x2900] ;  /* 0x00290000f924783b */ /* 0x000eae0000004200 */
[----:B------:R-:W-:Y:S01]  /*3140*/  HMMA.16816.F32.BF16 R20, R8, R34, R20 ;  /* 0x000000220814723c */ /* 0x000fe20000041814 */
[----:B------:R-:W-:Y:S01]  /*3150*/  IMAD.MOV.U32 R109, RZ, RZ, R114 ;  /* 0x000000ffff6d7224 */ /* 0x000fe200078e0072 */
[----:B------:R-:W-:Y:S01]  /*3160*/  MOV R187, R112 ;  /* 0x0000007000bb7202 */ /* 0x000fe20000000f00 */
[----:B------:R-:W-:-:S02]  /*3170*/  IMAD.MOV.U32 R110, RZ, RZ, R113 ;  /* 0x000000ffff6e7224 */ /* 0x000fc400078e0071 */
[----:B------:R-:W-:-:S03]  /*3180*/  IMAD.MOV.U32 R176, RZ, RZ, R115 ;  /* 0x000000ffffb07224 */ /* 0x000fc600078e0073 */
[----:B------:R-:W-:Y:S01]  /*3190*/  IMAD.MOV.U32 R114, RZ, RZ, R40 ;  /* 0x000000ffff727224 */ /* 0x000fe200078e0028 */
[----:B------:R-:W-:Y:S01]  /*31a0*/  MOV R106, R42 ;  /* 0x0000002a006a7202 */ /* 0x000fe20000000f00 */
[----:B------:R-:W-:Y:S01]  /*31b0*/  IMAD.MOV.U32 R111, RZ, RZ, R41 ;  /* 0x000000ffff6f7224 */ /* 0x000fe200078e0029 */
[C---:B------:R-:W-:Y:S01]  /*31c0*/  HMMA.16816.F32.BF16 R16, R8.reuse, R68, R16 ;  /* 0x000000440810723c */ /* 0x040fe20000041810 */
[----:B------:R-:W-:Y:S02]  /*31d0*/  IMAD.MOV.U32 R107, RZ, RZ, R43 ;  /* 0x000000ffff6b7224 */ /* 0x000fe400078e002b */
[----:B------:R-:W3:Y:S02]  /*31e0*/  LDSM.16.MT88.4 R40, [R252+0x2100] ;  /* 0x00210000fc28783b */ /* 0x000ee40000004200 */
[----:B------:R-:W-:Y:S01]  /*31f0*/  IMAD.MOV.U32 R186, RZ, RZ, R30 ;  /* 0x000000ffffba7224 */ /* 0x000fe200078e001e */
[----:B------:R-:W-:Y:S01]  /*3200*/  MOV R177, R29 ;  /* 0x0000001d00b17202 */ /* 0x000fe20000000f00 */
[----:B------:R-:W-:Y:S01]  /*3210*/  IMAD.MOV.U32 R185, RZ, RZ, R31 ;  /* 0x000000ffffb97224 */ /* 0x000fe200078e001f */
[----:B------:R-:W-:Y:S01]  /*3220*/  HMMA.16816.F32.BF16 R24, R8, R32, R24 ;  /* 0x000000200818723c */ /* 0x000fe20000041818 */
[----:B------:R-:W-:-:S04]  /*3230*/  IMAD.MOV.U32 R139, RZ, RZ, R28 ;  /* 0x000000ffff8b7224 */ /* 0x000fc800078e001c */
[----:B------:R-:W-:Y:S01]  /*3240*/  IMAD.MOV.U32 R108, RZ, RZ, R23 ;  /* 0x000000ffff6c7224 */ /* 0x000fe200078e0017 */
[----:B------:R-:W-:Y:S01]  /*3250*/  MOV R112, R22 ;  /* 0x0000001600707202 */ /* 0x000fe20000000f00 */
[----:B------:R-:W-:Y:S01]  /*3260*/  IMAD.MOV.U32 R113, RZ, RZ, R21 ;  /* 0x000000ffff717224 */ /* 0x000fe200078e0015 */
[----:B------:R-:W-:Y:S01]  /*3270*/  HMMA.16816.F32.BF16 R28, R12, R64, RZ ;  /* 0x000000400c1c723c */ /* 0x000fe200000418ff */
[----:B------:R-:W-:-:S07]  /*3280*/  IMAD.MOV.U32 R0, RZ, RZ, R20 ;  /* 0x000000ffff007224 */ /* 0x000fce00078e0014 */
[----:B------:R-:W-:Y:S01]  /*3290*/  HMMA.16816.F32.BF16 R20, R12, R72, RZ ;  /* 0x000000480c14723c */ /* 0x000fe200000418ff */
[----:B------:R-:W-:Y:S01]  /*32a0*/  IMAD.MOV.U32 R184, RZ, RZ, R18 ;  /* 0x000000ffffb87224 */ /* 0x000fe200078e0012 */
[----:B------:R-:W-:Y:S01]  /*32b0*/  MOV R179, R19 ;  /* 0x0000001300b37202 */ /* 0x000fe20000000f00 */
[----:B------:R-:W-:Y:S02]  /*32c0*/  IMAD.MOV.U32 R178, RZ, RZ, R17 ;  /* 0x000000ffffb27224 */ /* 0x000fe400078e0011 */
[----:B------:R-:W-:-:S03]  /*32d0*/  IMAD.MOV.U32 R164, RZ, RZ, R16 ;  /* 0x000000ffffa47224 */ /* 0x000fc600078e0010 */
[----:B------:R-:W-:Y:S01]  /*32e0*/  HMMA.16816.F32.BF16 R32, R12, R58, RZ ;  /* 0x0000003a0c20723c */ /* 0x000fe200000418ff */
[----:B------:R-:W4:Y:S01]  /*32f0*/  LDSM.16.MT88.4 R56, [R252+0x2900] ;  /* 0x00290000fc38783b */ /* 0x000f220000004200 */
[----:B------:R-:W-:Y:S01]  /*3300*/  IMAD.MOV.U32 R138, RZ, RZ, R25 ;  /* 0x000000ffff8a7224 */ /* 0x000fe200078e0019 */
[----:B------:R-:W-:Y:S01]  /*3310*/  MOV R136, R27 ;  /* 0x0000001b00887202 */ /* 0x000fe20000000f00 */
[----:B------:R-:W-:Y:S02]  /*3320*/  IMAD.MOV.U32 R137, RZ, RZ, R26 ;  /* 0x000000ffff897224 */ /* 0x000fe400078e001a */
[----:B------:R-:W-:Y:S02]  /*3330*/  IMAD.MOV.U32 R4, RZ, RZ, R24 ;  /* 0x000000ffff047224 */ /* 0x000fe400078e0018 */
[----:B-1----:R-:W-:Y:S08]  /*3340*/  HMMA.16816.F32.BF16 R116, R8, R44, R28 ;  /* 0x0000002c0874723c */ /* 0x002ff0000004181c */
[C---:B------:R-:W-:Y:S08]  /*3350*/  HMMA.16816.F32.BF16 R16, R12.reuse, R74, RZ ;  /* 0x0000004a0c10723c */ /* 0x040ff000000418ff */
[----:B------:R-:W-:Y:S01]  /*3360*/  HMMA.16816.F32.BF16 R24, R12, R66, RZ ;  /* 0x000000420c18723c */ /* 0x000fe200000418ff */
[----:B------:R-:W-:Y:S07]  /*3370*/  LDSM.16.MT88.4 R64, [R248+0x4900] ;  /* 0x00490000f840783b */ /* 0x000fee0000004200 */
[----:B--2---:R-:W-:Y:S01]  /*3380*/  HMMA.16816.F32.BF16 R20, R8, R36, R20 ;  /* 0x000000240814723c */ /* 0x004fe20000041814 */
[----:B------:R-:W-:Y:S01]  /*3390*/  MOV R44, R116 ;  /* 0x00000074002c7202 */ /* 0x000fe20000000f00 */
[----:B------:R-:W-:Y:S01]  /*33a0*/  IMAD.MOV.U32 R167, RZ, RZ, R117 ;  /* 0x000000ffffa77224 */ /* 0x000fe200078e0075 */
[----:B------:R-:W-:Y:S01]  /*33b0*/  MOV R165, R119 ;  /* 0x0000007700a57202 */ /* 0x000fe20000000f00 */
[----:B------:R-:W-:-:S04]  /*33c0*/  IMAD.MOV.U32 R166, RZ, RZ, R118 ;  /* 0x000000ffffa67224 */ /* 0x000fc800078e0076 */
[----:B------:R-:W-:Y:S08]  /*33d0*/  HMMA.16816.F32.BF16 R188, R8, R70, R32 ;  /* 0x0000004608bc723c */ /* 0x000ff00000041820 */
[C---:B---3--:R-:W-:Y:S08]  /*33e0*/  HMMA.16816.F32.BF16 R32, R12.reuse, R40, RZ ;  /* 0x000000280c20723c */ /* 0x048ff000000418ff */
[----:B------:R-:W-:Y:S01]  /*33f0*/  HMMA.16816.F32.BF16 R28, R12, R42, RZ ;  /* 0x0000002a0c1c723c */ /* 0x000fe200000418ff */
[----:B------:R-:W1:Y:S01]  /*3400*/  LDSM.16.MT88.4 R40, [R249+0x4100] ;  /* 0x00410000f928783b */ /* 0x000e620000004200 */
[----:B------:R-:W-:Y:S01]  /*3410*/  IMAD.MOV.U32 R75, RZ, RZ, R21 ;  /* 0x000000ffff4b7224 */ /* 0x000fe200078e0015 */
[----:B------:R-:W-:Y:S01]  /*3420*/  MOV R73, R23 ;  /* 0x0000001700497202 */ /* 0x000fe20000000f00 */
[----:B------:R-:W-:-:S02]  /*3430*/  IMAD.MOV.U32 R74, RZ, RZ, R22 ;  /* 0x000000ffff4a7224 */ /* 0x000fc400078e0016 */
[----:B------:R-:W-:Y:S02]  /*3440*/  IMAD.MOV.U32 R72, RZ, RZ, R20 ;  /* 0x000000ffff487224 */ /* 0x000fe400078e0014 */
[C---:B------:R-:W-:Y:S01]  /*3450*/  HMMA.16816.F32.BF16 R180, R8.reuse, R38, R16 ;  /* 0x0000002608b4723c */ /* 0x040fe20000041810 */
[----:B------:R-:W-:Y:S07]  /*3460*/  LDSM.16.MT88.4 R36, [R252+0x4900] ;  /* 0x00490000fc24783b */ /* 0x000fee0000004200 */
[----:B------:R-:W-:Y:S08]  /*3470*/  HMMA.16816.F32.BF16 R68, R8, R46, R24 ;  /* 0x0000002e0844723c */ /* 0x000ff00000041818 */
[C---:B------:R-:W-:Y:S07]  /*3480*/  HMMA.16816.F32.BF16 R16, R12.reuse, R60, RZ ;  /* 0x0000003c0c10723c */ /* 0x040fee00000418ff */
[----:B------:R-:W-:Y:S01]  /*3490*/  IMAD.MOV.U32 R61, RZ, RZ, R44 ;  /* 0x000000ffff3d7224 */ /* 0x000fe200078e002c */
[----:B------:R-:W-:Y:S01]  /*34a0*/  HMMA.16816.F32.BF16 R24, R12, R48, RZ ;  /* 0x000000300c18723c */ /* 0x000fe200000418ff */
[----:B------:R-:W2:Y:S01]  /*34b0*/  LDSM.16.MT88.4 R44, [R252+0x4100] ;  /* 0x00410000fc2c783b */ /* 0x000ea20000004200 */
[----:B------:R-:W-:-:S05]  /*34c0*/  IMAD.MOV.U32 R60, RZ, RZ, R108 ;  /* 0x000000ffff3c7224 */ /* 0x000fca00078e006c */
[----:B------:R-:W-:Y:S01]  /*34d0*/  IMAD.MOV.U32 R49, RZ, RZ, R110 ;  /* 0x000000ffff317224 */ /* 0x000fe200078e006e */
[----:B------:R-:W-:Y:S01]  /*34e0*/  HMMA.16816.F32.BF16 R20, R12, R50, RZ ;  /* 0x000000320c14723c */ /* 0x000fe200000418ff */
[----:B------:R-:W-:-:S06]  /*34f0*/  MOV R48, R109 ;  /* 0x0000006d00307202 */ /* 0x000fcc0000000f00 */
[----:B------:R-:W-:Y:S01]  /*3500*/  IMAD.MOV.U32 R50, RZ, RZ, R111 ;  /* 0x000000ffff327224 */ /* 0x000fe200078e006f */
[----:B----4-:R-:W-:Y:S01]  /*3510*/  HMMA.16816.F32.BF16 R160, R8, R56, R32 ;  /* 0x0000003808a0723c */ /* 0x010fe20000041820 */
[----:B------:R-:W3:Y:S01]  /*3520*/  LDSM.16.MT88.4 R32, [R249+0x4900] ;  /* 0x00490000f920783b */ /* 0x000ee20000004200 */
[----:B------:R-:W-:-:S05]  /*3530*/  MOV R51, R114 ;  /* 0x0000007200337202 */ /* 0x000fca0000000f00 */
[----:B------:R-:W-:Y:S01]  /*3540*/  MOV R56, R137 ;  /* 0x0000008900387202 */ /* 0x000fe20000000f00 */
[----:B------:R-:W-:Y:S01]  /*3550*/  HMMA.16816.F32.BF16 R148, R8, R52, R24 ;  /* 0x000000340894723c */ /* 0x000fe20000041818 */
[----:B------:R-:W-:-:S06]  /*3560*/  IMAD.MOV.U32 R57, RZ, RZ, R136 ;  /* 0x000000ffff397224 */ /* 0x000fcc00078e0088 */
[----:B------:R-:W-:Y:S01]  /*3570*/  IMAD.MOV.U32 R52, RZ, RZ, R185 ;  /* 0x000000ffff347224 */ /* 0x000fe200078e00b9 */
[----:B------:R-:W-:Y:S01]  /*3580*/  HMMA.16816.F32.BF16 R108, R8, R54, R20 ;  /* 0x00000036086c723c */ /* 0x000fe20000041814 */
[----:B------:R-:W-:-:S06]  /*3590*/  MOV R53, R177 ;  /* 0x000000b100357202 */ /* 0x000fcc0000000f00 */
[----:B------:R-:W-:Y:S01]  /*35a0*/  MOV R54, R187 ;  /* 0x000000bb00367202 */ /* 0x000fe20000000f00 */
[----:B-1----:R-:W-:Y:S01]  /*35b0*/  HMMA.16816.F32.BF16 R24, R12, R40, RZ ;  /* 0x000000280c18723c */ /* 0x002fe200000418ff */
[----:B------:R-:W-:-:S07]  /*35c0*/  IMAD.MOV.U32 R55, RZ, RZ, R186 ;  /* 0x000000ffff377224 */ /* 0x000fce00078e00ba */
[----:B------:R-:W-:Y:S01]  /*35d0*/  HMMA.16816.F32.BF16 R20, R12, R42, RZ ;  /* 0x0000002a0c14723c */ /* 0x000fe200000418ff */
[----:B------:R-:W1:Y:S07]  /*35e0*/  LDSM.16.MT88.4 R40, [R251+0x4100] ;  /* 0x00410000fb28783b */ /* 0x000e6e0000004200 */
[----:B------:R-:W-:Y:S07]  /*35f0*/  HMMA.16816.F32.BF16 R144, R8, R64, R16 ;  /* 0x000000400890723c */ /* 0x000fee0000041810 */
[----:B------:R-:W-:Y:S01]  /*3600*/  IMAD.MOV.U32 R64, RZ, RZ, R48 ;  /* 0x000000ffff407224 */ /* 0x000fe200078e0030 */
[----:B--2---:R-:W-:Y:S01]  /*3610*/  HMMA.16816.F32.BF16 R16, R12, R44, RZ ;  /* 0x0000002c0c10723c */ /* 0x004fe200000418ff */
[----:B------:R-:W-:Y:S01]  /*3620*/  MOV R48, R184 ;  /* 0x000000b800307202 */ /* 0x000fe20000000f00 */
[----:B------:R-:W-:-:S02]  /*3630*/  IMAD.MOV.U32 R65, RZ, RZ, R49 ;  /* 0x000000ffff417224 */ /* 0x000fc400078e0031 */
[----:B------:R-:W-:-:S04]  /*3640*/  IMAD.MOV.U32 R49, RZ, RZ, R179 ;  /* 0x000000ffff317224 */ /* 0x000fc800078e00b3 */
[C---:B---3--:R-:W-:Y:S01]  /*3650*/  HMMA.16816.F32.BF16 R116, R8.reuse, R32, R24 ;  /* 0x000000200874723c */ /* 0x048fe20000041818 */
[----:B------:R-:W2:Y:S06]  /*3660*/  LDSM.16.MT88.4 R24, [R251+0x4900] ;  /* 0x00490000fb18783b */ /* 0x000eac0000004200 */
[--C-:B------:R-:W-:Y:S01]  /*3670*/  FFMA.FTZ R32, R105, c[0x0][0x2d0], -R2.reuse ;  /* 0x0000b40069207a23 */ /* 0x100fe20000010802 */
[----:B------:R-:W-:Y:S01]  /*3680*/  HMMA.16816.F32.BF16 R140, R8, R58, R28 ;  /* 0x0000003a088c723c */ /* 0x000fe2000004181c */
[----:B------:R-:W-:-:S06]  /*3690*/  FFMA.FTZ R33, R104, c[0x0][0x2d0], -R2 ;  /* 0x0000b40068217a23 */ /* 0x000fcc0000010802 */
[----:B------:R-:W-:Y:S01]  /*36a0*/  IMAD.MOV.U32 R58, RZ, RZ, R139 ;  /* 0x000000ffff3a7224 */ /* 0x000fe200078e008b */
[----:B------:R-:W-:Y:S01]  /*36b0*/  HMMA.16816.F32.BF16 R28, R12, R62, RZ ;  /* 0x0000003e0c1c723c */ /* 0x000fe200000418ff */
[----:B------:R-:W-:-:S04]  /*36c0*/  IMAD.MOV.U32 R59, RZ, RZ, R138 ;  /* 0x000000ffff3b7224 */ /* 0x000fc800078e008a */
[----:B------:R-:W-:Y:S02]  /*36d0*/  IMAD.MOV.U32 R45, RZ, RZ, R59 ;  /* 0x000000ffff2d7224 */ /* 0x000fe400078e003b */
[----:B------:R-:W-:Y:S01]  /*36e0*/  IMAD.MOV.U32 R62, RZ, RZ, R113 ;  /* 0x000000ffff3e7224 */ /* 0x000fe200078e0071 */
[----:B------:R-:W-:Y:S01]  /*36f0*/  HMMA.16816.F32.BF16 R124, R8, R36, R16 ;  /* 0x00000024087c723c */ /* 0x000fe20000041810 */
[----:B------:R-:W-:-:S06]  /*3700*/  MOV R63, R112 ;  /* 0x00000070003f7202 */ /* 0x000fcc0000000f00 */
[----:B------:R-:W-:Y:S01]  /*3710*/  FFMA.FTZ R37, R90, c[0x0][0x2d0], -R6 ;  /* 0x0000b4005a257a23 */ /* 0x000fe20000010806 */
[----:B-1----:R-:W-:Y:S01]  /*3720*/  HMMA.16816.F32.BF16 R16, R12, R40, RZ ;  /* 0x000000280c10723c */ /* 0x002fe200000418ff */
[----:B------:R-:W-:-:S06]  /*3730*/  FFMA.FTZ R36, R101, c[0x0][0x2d0], -R2 ;  /* 0x0000b40065247a23 */ /* 0x000fcc0000010802 */
[----:B------:R-:W-:Y:S01]  /*3740*/  IMAD.MOV.U32 R41, RZ, RZ, R0 ;  /* 0x000000ffff297224 */ /* 0x000fe200078e0000 */
[C---:B------:R-:W-:Y:S01]  /*3750*/  HMMA.16816.F32.BF16 R120, R8.reuse, R34, R20 ;  /* 0x000000220878723c */ /* 0x040fe20000041814 */
[----:B------:R-:W-:Y:S02]  /*3760*/  FADD.FTZ R0, R78, R77 ;  /* 0x0000004d4e007221 */ /* 0x000fe40000010000 */
[----:B------:R-:W-:Y:S02]  /*3770*/  IMAD.MOV.U32 R77, RZ, RZ, R75 ;  /* 0x000000ffff4d7224 */ /* 0x000fe400078e004b */
[----:B------:R-:W-:Y:S01]  /*3780*/  FADD.FTZ R0, R79, R0 ;  /* 0x000000004f007221 */ /* 0x000fe20000010000 */
[----:B------:R-:W-:Y:S01]  /*3790*/  MOV R79, R73 ;  /* 0x00000049004f7202 */ /* 0x000fe20000000f00 */
[----:B------:R-:W-:Y:S01]  /*37a0*/  IMAD.MOV.U32 R78, RZ, RZ, R74 ;  /* 0x000000ffff4e7224 */ /* 0x000fe200078e004a */
[----:B------:R-:W-:Y:S01]  /*37b0*/  HMMA.16816.F32.BF16 R112, R8, R66, R28 ;  /* 0x000000420870723c */ /* 0x000fe2000004181c */
[----:B------:R-:W1:Y:S01]  /*37c0*/  LDSM.16.MT88.4 R28, [R248+0x6100] ;  /* 0x00610000f81c783b */ /* 0x000e620000004200 */
[----:B------:R-:W-:Y:S01]  /*37d0*/  FADD.FTZ R0, R84, R0 ;  /* 0x0000000054007221 */ /* 0x000fe20000010000 */
[----:B------:R-:W-:Y:S01]  /*37e0*/  MOV R84, R176 ;  /* 0x000000b000547202 */ /* 0x000fe20000000f00 */
[----:B------:R-:W-:-:S02]  /*37f0*/  FFMA.FTZ R34, R103, c[0x0][0x2d0], -R2 ;  /* 0x0000b40067227a23 */ /* 0x000fc40000010802 */
[----:B------:R-:W-:Y:S01]  /*3800*/  FADD.FTZ R0, R80, R0 ;  /* 0x0000000050007221 */ /* 0x000fe20000010000 */
[----:B------:R-:W-:Y:S01]  /*3810*/  MOV R103, R84 ;  /* 0x0000005400677202 */ /* 0x000fe20000000f00 */
[----:B------:R-:W-:Y:S01]  /*3820*/  HMMA.16816.F32.BF16 R20, R12, R46, RZ ;  /* 0x0000002e0c14723c */ /* 0x000fe200000418ff */
[----:B------:R-:W-:Y:S02]  /*3830*/  FFMA.FTZ R35, R102, c[0x0][0x2d0], -R2 ;  /* 0x0000b40066237a23 */ /* 0x000fe40000010802 */
[----:B------:R-:W-:Y:S02]  /*3840*/  FADD.FTZ R0, R83, R0 ;  /* 0x0000000053007221 */ /* 0x000fe40000010000 */
[----:B------:R-:W-:Y:S02]  /*3850*/  FFMA.FTZ R40, R98, c[0x0][0x2d0], -R2 ;  /* 0x0000b40062287a23 */ /* 0x000fe40000010802 */
[----:B------:R-:W-:Y:S01]  /*3860*/  IMAD.MOV.U32 R83, RZ, RZ, R52 ;  /* 0x000000ffff537224 */ /* 0x000fe200078e0034 */
[----:B--2---:R-:W-:Y:S01]  /*3870*/  HMMA.16816.F32.BF16 R132, R8, R24, R16 ;  /* 0x000000180884723c */ /* 0x004fe20000041810 */
[----:B------:R-:W-:Y:S01]  /*3880*/  MOV R52, R164 ;  /* 0x000000a400347202 */ /* 0x000fe20000000f00 */
[----:B------:R-:W-:Y:S01]  /*3890*/  IMAD.MOV.U32 R80, RZ, RZ, R58 ;  /* 0x000000ffff507224 */ /* 0x000fe200078e003a */
[----:B------:R-:W-:Y:S01]  /*38a0*/  MOV R46, R56 ;  /* 0x00000038002e7202 */ /* 0x000fe20000000f00 */
[----:B------:R-:W-:-:S03]  /*38b0*/  IMAD.MOV.U32 R47, RZ, RZ, R57 ;  /* 0x000000ffff2f7224 */ /* 0x000fc600078e0039 */
[----:B------:R-:W-:Y:S01]  /*38c0*/  FFMA.FTZ R24, R99, c[0x0][0x2d0], -R6 ;  /* 0x0000b40063187a23 */ /* 0x000fe20000010806 */
[----:B------:R-:W-:Y:S01]  /*38d0*/  HMMA.16816.F32.BF16 R16, R12, R42, RZ ;  /* 0x0000002a0c10723c */ /* 0x000fe200000418ff */
[----:B------:R-:W-:Y:S02]  /*38e0*/  IMAD.MOV.U32 R99, RZ, RZ, R64 ;  /* 0x000000ffff637224 */ /* 0x000fe400078e0040 */
[----:B------:R-:W-:Y:S02]  /*38f0*/  FADD.FTZ R25, R85, R0 ;  /* 0x0000000055197221 */ /* 0x000fe40000010000 */
[----:B------:R-:W-:Y:S02]  /*3900*/  IMAD.MOV.U32 R102, RZ, RZ, R99 ;  /* 0x000000ffff667224 */ /* 0x000fe400078e0063 */
[----:B------:R-:W-:Y:S01]  /*3910*/  MOV R42, R51 ;  /* 0x00000033002a7202 */ /* 0x000fe20000000f00 */
[----:B------:R-:W-:Y:S01]  /*3920*/  HMMA.16816.F32.BF16 R128, R8, R38, R20 ;  /* 0x000000260880723c */ /* 0x000fe20000041814 */
[----:B------:R-:W2:Y:S01]  /*3930*/  LDSM.16.MT88.4 R20, [R248+0x6900] ;  /* 0x00690000f814783b */ /* 0x000ea20000004200 */
[----:B------:R-:W-:-:S02]  /*3940*/  IMAD.MOV.U32 R51, RZ, RZ, R178 ;  /* 0x000000ffff337224 */ /* 0x000fc400078e00b2 */
[----:B------:R-:W-:Y:S02]  /*3950*/  IMAD.MOV.U32 R43, RZ, RZ, R50 ;  /* 0x000000ffff2b7224 */ /* 0x000fe400078e0032 */
[----:B------:R-:W-:Y:S02]  /*3960*/  IMAD.MOV.U32 R50, RZ, RZ, R4 ;  /* 0x000000ffff327224 */ /* 0x000fe400078e0004 */
[----:B------:R-:W-:Y:S02]  /*3970*/  FADD.FTZ R4, R76, R7 ;  /* 0x000000074c047221 */ /* 0x000fe40000010000 */
[----:B------:R-:W-:Y:S02]  /*3980*/  FFMA.FTZ R38, R91, c[0x0][0x2d0], -R6 ;  /* 0x0000b4005b267a23 */ /* 0x000fe40000010806 */
[----:B------:R-:W-:Y:S02]  /*3990*/  FADD.FTZ R4, R5, R4 ;  /* 0x0000000405047221 */ /* 0x000fe40000010000 */
[----:B------:R-:W-:-:S02]  /*39a0*/  IMAD.MOV.U32 R76, RZ, RZ, R72 ;  /* 0x000000ffff4c7224 */ /* 0x000fc400078e0048 */
[----:B------:R-:W-:Y:S01]  /*39b0*/  HMMA.16816.F32.BF16 R136, R8, R26, R16 ;  /* 0x0000001a0888723c */ /* 0x000fe20000041810 */
[----:B------:R-:W-:Y:S02]  /*39c0*/  FADD.FTZ R4, R82, R4 ;  /* 0x0000000452047221 */ /* 0x000fe40000010000 */
[----:B------:R-:W-:Y:S02]  /*39d0*/  FFMA.FTZ R39, R96, c[0x0][0x2d0], -R2 ;  /* 0x0000b40060277a23 */ /* 0x000fe40000010802 */
[----:B------:R-:W-:Y:S02]  /*39e0*/  IMAD.MOV.U32 R82, RZ, RZ, R55 ;  /* 0x000000ffff527224 */ /* 0x000fe400078e0037 */
[----:B------:R-:W-:Y:S01]  /*39f0*/  FFMA.FTZ R27, R97, c[0x0][0x2d0], -R6 ;  /* 0x0000b400611b7a23 */ /* 0x000fe20000010806 */
[----:B-1----:R-:W-:Y:S01]  /*3a00*/  HMMA.16816.F32.BF16 R16, R12, R28, RZ ;  /* 0x0000001c0c10723c */ /* 0x002fe200000418ff */
[----:B------:R-:W-:Y:S02]  /*3a10*/  FADD.FTZ R26, R81, R4 ;  /* 0x00000004511a7221 */ /* 0x000fe40000010000 */
[----:B------:R-:W-:Y:S01]  /*3a20*/  IMAD.MOV.U32 R97, RZ, RZ, R65 ;  /* 0x000000ffff617224 */ /* 0x000fe200078e0041 */
[----:B------:R-:W-:Y:S01]  /*3a30*/  MUFU.EX2 R0, R27 ;  /* 0x0000001b00007308 */ /* 0x000fe20000000800 */
[----:B------:R-:W-:-:S02]  /*3a40*/  IMAD.MOV.U32 R44, RZ, RZ, R50 ;  /* 0x000000ffff2c7224 */ /* 0x000fc400078e0032 */
[--C-:B------:R-:W-:Y:S01]  /*3a50*/  FFMA.FTZ R28, R95, c[0x0][0x2d0], -R6.reuse ;  /* 0x0000b4005f1c7a23 */ /* 0x100fe20000010806 */
[----:B------:R-:W-:Y:S01]  /*3a60*/  MOV R95, R54 ;  /* 0x00000036005f7202 */ /* 0x000fe20000000f00 */
[----:B------:R-:W-:Y:S01]  /*3a70*/  FFMA.FTZ R29, R94, c[0x0][0x2d0], -R6 ;  /* 0x0000b4005e1d7a23 */ /* 0x000fe20000010806 */
[----:B------:R-:W-:Y:S01]  /*3a80*/  MOV R94, R53 ;  /* 0x00000035005e7202 */ /* 0x000fe20000000f00 */
[----:B------:R-:W-:Y:S01]  /*3a90*/  IMAD.MOV.U32 R54, RZ, RZ, R48 ;  /* 0x000000ffff367224 */ /* 0x000fe200078e0030 */
[----:B------:R-:W-:Y:S01]  /*3aa0*/  MOV R53, R51 ;  /* 0x0000003300357202 */ /* 0x000fe20000000f00 */
[----:B------:R-:W-:Y:S02]  /*3ab0*/  IMAD.MOV.U32 R55, RZ, RZ, R49 ;  /* 0x000000ffff377224 */ /* 0x000fe400078e0031 */
[----:B------:R-:W-:Y:S02]  /*3ac0*/  IMAD.MOV.U32 R81, RZ, RZ, R94 ;  /* 0x000000ffff517224 */ /* 0x000fe400078e005e */
[----:B------:R-:W-:-:S02]  /*3ad0*/  IMAD.MOV.U32 R94, RZ, RZ, R63 ;  /* 0x000000ffff5e7224 */ /* 0x000fc400078e003f */
[----:B------:R-:W-:Y:S02]  /*3ae0*/  IMAD.MOV.U32 R63, RZ, RZ, R165 ;  /* 0x000000ffff3f7224 */ /* 0x000fe400078e00a5 */
[----:B------:R-:W-:Y:S02]  /*3af0*/  IMAD.MOV.U32 R101, RZ, RZ, R97 ;  /* 0x000000ffff657224 */ /* 0x000fe400078e0061 */
[----:B------:R-:W-:Y:S01]  /*3b00*/  IMAD.MOV.U32 R104, RZ, RZ, R42 ;  /* 0x000000ffff687224 */ /* 0x000fe200078e002a */
[----:B--2---:R-:W-:Y:S01]  /*3b10*/  HMMA.16816.F32.BF16 R184, R8, R20, R16 ;  /* 0x0000001408b8723c */ /* 0x004fe20000041810 */
[----:B------:R-:W-:-:S07]  /*3b20*/  IMAD.MOV.U32 R105, RZ, RZ, R43 ;  /* 0x000000ffff697224 */ /* 0x000fce00078e002b */
[----:B------:R-:W-:Y:S07]  /*3b30*/  HMMA.16816.F32.BF16 R16, R12, R30, RZ ;  /* 0x0000001e0c10723c */ /* 0x000fee00000418ff */
[--C-:B------:R-:W-:Y:S02]  /*3b40*/  FFMA.FTZ R30, R93, c[0x0][0x2d0], -R6.reuse ;  /* 0x0000b4005d1e7a23 */ /* 0x100fe40000010806 */
[----:B------:R-:W-:Y:S01]  /*3b50*/  FFMA.FTZ R31, R92, c[0x0][0x2d0], -R6 ;  /* 0x0000b4005c1f7a23 */ /* 0x000fe20000010806 */
[----:B------:R-:W-:Y:S01]  /*3b60*/  MOV R92, R41 ;  /* 0x00000029005c7202 */ /* 0x000fe20000000f00 */
[----:B------:R-:W-:Y:S01]  /*3b70*/  IMAD.MOV.U32 R93, RZ, RZ, R62 ;  /* 0x000000ffff5d7224 */ /* 0x000fe200078e003e */
[----:B------:R-:W-:Y:S11]  /*3b80*/  MOV R62, R166 ;  /* 0x000000a6003e7202 */ /* 0x000ff60000000f00 */
[----:B------:R-:W-:Y:S01]  /*3b90*/  @!UPT UIADD3 URZ, URZ, URZ, URZ ;  /* 0x0000003f3f3ff290 */ /* 0x000fe2000fffe03f */
        /* <DEDUP_REMOVED lines=25> */
[----:B------:R-:W-:Y:S01]  /*3d30*/  LDSM.16.MT88.4 R88, [R251+0x3900] ;  /* 0x00390000fb58783b */ /* 0x000fe20000004200 */
[----:B-----5:R-:W-:Y:S01]  /*3d40*/  FFMA.FTZ R30, R100, c[0x0][0x2d0], -R2 ;  /* 0x0000b400641e7a23 */ /* 0x020fe20000010802 */
[----:B------:R-:W-:Y:S01]  /*3d50*/  MOV R100, R95 ;  /* 0x0000005f00647202 */ /* 0x000fe20000000f00 */
[----:B------:R-:W-:-:S04]  /*3d60*/  FADD.FTZ R0, R7, R16 ;  /* 0x0000001007007221 */ /* 0x000fc80000010000 */
[----:B------:R-:W3:Y:S01]  /*3d70*/  MUFU.EX2 R2, R31 ;  /* 0x0000001f00027308 */ /* 0x000ee20000000800 */
[----:B------:R-:W-:Y:S01]  /*3d80*/  MOV R95, R60 ;  /* 0x0000003c005f7202 */ /* 0x000fe20000000f00 */
[----:B------:R-:W-:Y:S01]  /*3d90*/  IMAD.MOV.U32 R60, RZ, RZ, R61 ;  /* 0x000000ffff3c7224 */ /* 0x000fe200078e003d */
[----:B--2---:R-:W-:Y:S01]  /*3da0*/  HMMA.16816.F32.BF16 R16, R12, R20, RZ ;  /* 0x000000140c10723c */ /* 0x004fe200000418ff */
[----:B------:R-:W-:-:S07]  /*3db0*/  IMAD.MOV.U32 R61, RZ, RZ, R167 ;  /* 0x000000ffff3d7224 */ /* 0x000fce00078e00a7 */
        /* <DEDUP_REMOVED lines=28> */
[----:B-1----:R-:W-:Y:S01]  /*3f80*/  FADD.FTZ R16, R2, R16 ;  /* 0x0000001002107221 */ /* 0x002fe20000010000 */
[----:B------:R-:W-:Y:S03]  /*3f90*/  LDSM.16.MT88.4 R40, [R249+0x1900] ;  /* 0x00190000f928783b */ /* 0x000fe60000004200 */
[C---:B---3--:R-:W-:Y:S01]  /*3fa0*/  FADD.FTZ R16, R0.reuse, R16 ;  /* 0x0000001000107221 */ /* 0x048fe20000010000 */
[----:B------:R-:W-:-:S04]  /*3fb0*/  F2FP.BF16.PACK_AB R167, R0, R2 ;  /* 0x0000000200a7723e */ /* 0x000fc800000010ff */
[----:B------:R-:W-:Y:S04]  /*3fc0*/  STL [R1+0x50], R16 ;  /* 0x0000501001007387 */ /* 0x000fe80000100800 */
[----:B------:R-:W1:Y:S01]  /*3fd0*/  LDSM.16.MT88.4 R16, [R251+0x6900] ;  /* 0x00690000fb10783b */ /* 0x000e620000004200 */
[C---:B--2---:R-:W-:Y:S08]  /*3fe0*/  HMMA.16816.F32.BF16 R24, R12.reuse, R20, RZ ;  /* 0x000000140c18723c */ /* 0x044ff000000418ff */
        /* <DEDUP_REMOVED lines=8> */
[C---:B-1----:R-:W-:Y:S01]  /*4070*/  HMMA.16816.F32.BF16 R36, R4.reuse, R8, R104 ;  /* 0x000000080424723c */ /* 0x042fe20000041868 */
[----:B------:R-:W-:Y:S07]  /*4080*/  LDSM.16.MT88.4 R104, [R249+0x5900] ;  /* 0x00590000f968783b */ /* 0x000fee0000004200 */
        /* <DEDUP_REMOVED lines=17> */
[C---:B-1----:R-:W-:Y:S01]  /*41a0*/  HMMA.16816.F32.BF16 R84, R4.reuse, R8, R160 ;  /* 0x000000080454723c */ /* 0x042fe200000418a0 */
[----:B------:R-:W1:Y:S07]  /*41b0*/  LDSM.16.MT88.4 R160, [R248+0x1900] ;  /* 0x00190000f8a0783b */ /* 0x000e6e0000004200 */
[----:B------:R-:W-:Y:S01]  /*41c0*/  HMMA.16816.F32.BF16 R92, R4, R10, R140 ;  /* 0x0000000a045c723c */ /* 0x000fe2000004188c */
[----:B------:R-:W2:Y:S07]  /*41d0*/  LDSM.16.MT88.4 R8, [R251+0x3100] ;  /* 0x00310000fb08783b */ /* 0x000eae0000004200 */
        /* <DEDUP_REMOVED lines=23> */
[----:B------:R-:W2:Y:S04]  /*4350*/  LDSM.16.MT88.4 R72, [R249+0x3900] ;  /* 0x00390000f948783b */ /* 0x000ea80000004200 */
[----:B------:R-:W3:Y:S03]  /*4360*/  LDSM.16.MT88.4 R8, [R252+0x7100] ;  /* 0x00710000fc08783b */ /* 0x000ee60000004200 */
[C---:B-1----:R-:W-:Y:S08]  /*4370*/  HMMA.16816.F32.BF16 R60, R164.reuse, R64, R60 ;  /* 0x00000040a43c723c */ /* 0x042ff0000004183c */
[C---:B------:R-:W-:Y:S08]  /*4380*/  HMMA.16816.F32.BF16 R64, R164.reuse, R66, R68 ;  /* 0x00000042a440723c */ /* 0x040ff00000041844 */
[C---:B--2---:R-:W-:Y:S08]  /*4390*/  HMMA.16816.F32.BF16 R68, R164.reuse, R72, R76 ;  /* 0x00000048a444723c */ /* 0x044ff0000004184c */
[----:B------:R-:W-:Y:S01]  /*43a0*/  HMMA.16816.F32.BF16 R72, R164, R74, R80 ;  /* 0x0000004aa448723c */ /* 0x000fe20000041850 */
[----:B------:R-:W1:Y:S07]  /*43b0*/  LDSM.16.MT88.4 R80, [R252+0x3900] ;  /* 0x00390000fc50783b */ /* 0x000e6e0000004200 */
[C---:B---3--:R-:W-:Y:S01]  /*43c0*/  HMMA.16816.F32.BF16 R180, R4.reuse, R8, R56 ;  /* 0x0000000804b4723c */ /* 0x048fe20000041838 */
[----:B------:R-:W-:Y:S07]  /*43d0*/  LDSM.16.MT88.4 R56, [R251+0x1900] ;  /* 0x00190000fb38783b */ /* 0x000fee0000004200 */
[----:B------:R-:W-:Y:S01]  /*43e0*/  HMMA.16816.F32.BF16 R148, R4, R10, R48 ;  /* 0x0000000a0494723c */ /* 0x000fe20000041830 */
[----:B------:R-:W2:Y:S04]  /*43f0*/  LDSM.16.MT88.4 R8, [R251+0x7100] ;  /* 0x00710000fb08783b */ /* 0x000ea80000004200 */
[----:B------:R-:W-:Y:S03]  /*4400*/  LDSM.16.MT88.4 R48, [R252+0x1900] ;  /* 0x00190000fc30783b */ /* 0x000fe60000004200 */
[C---:B-1----:R-:W-:Y:S08]  /*4410*/  HMMA.16816.F32.BF16 R76, R164.reuse, R80, R84 ;  /* 0x00000050a44c723c */ /* 0x042ff00000041854 */
[C---:B------:R-:W-:Y:S01]  /*4420*/  HMMA.16816.F32.BF16 R84, R164.reuse, R88, R96 ;  /* 0x00000058a454723c */ /* 0x040fe20000041860 */
[----:B------:R-:W1:Y:S07]  /*4430*/  LDSM.16.MT88.4 R96, [R248+0x5900] ;  /* 0x00590000f860783b */ /* 0x000e6e0000004200 */
[C---:B------:R-:W-:Y:S08]  /*4440*/  HMMA.16816.F32.BF16 R88, R164.reuse, R90, R100 ;  /* 0x0000005aa458723c */ /* 0x040ff00000041864 */
[C---:B------:R-:W-:Y:S08]  /*4450*/  HMMA.16816.F32.BF16 R100, R164.reuse, R104, R116 ;  /* 0x00000068a464723c */ /* 0x040ff00000041874 */
[C---:B------:R-:W-:Y:S01]  /*4460*/  HMMA.16816.F32.BF16 R104, R164.reuse, R106, R120 ;  /* 0x0000006aa468723c */ /* 0x040fe20000041878 */
[----:B------:R-:W3:Y:S07]  /*4470*/  LDSM.16.MT88.4 R120, [R251+0x5900] ;  /* 0x00590000fb78783b */ /* 0x000eee0000004200 */
[----:B------:R-:W-:Y:S08]  /*4480*/  HMMA.16816.F32.BF16 R80, R164, R82, R92 ;  /* 0x00000052a450723c */ /* 0x000ff0000004185c */
[----:B--2---:R-:W-:Y:S08]  /*4490*/  HMMA.16816.F32.BF16 R24, R4, R8, R24 ;  /* 0x000000080418723c */ /* 0x004ff00000041818 */
[C---:B-1----:R-:W-:Y:S08]  /*44a0*/  HMMA.16816.F32.BF16 R92, R164.reuse, R96, R108 ;  /* 0x00000060a45c723c */ /* 0x042ff0000004186c */
[----:B------:R-:W-:Y:S01]  /*44b0*/  HMMA.16816.F32.BF16 R96, R164, R98, R112 ;  /* 0x00000062a460723c */ /* 0x000fe20000041870 */
[----:B------:R-:W1:Y:S07]  /*44c0*/  LDSM.16.MT88.4 R112, [R252+0x5900] ;  /* 0x00590000fc70783b */ /* 0x000e6e0000004200 */
[----:B------:R-:W-:Y:S01]  /*44d0*/  HMMA.16816.F32.BF16 R12, R4, R10, R12 ;  /* 0x0000000a040c723c */ /* 0x000fe2000004180c */
[----:B------:R-:W-:Y:S07]  /*44e0*/  LDSM.16.MT88.4 R4, [R251+0x7900] ;  /* 0x00790000fb04783b */ /* 0x000fee0000004200 */
[C---:B---3--:R-:W-:Y:S08]  /*44f0*/  HMMA.16816.F32.BF16 R116, R164.reuse, R120, R132 ;  /* 0x00000078a474723c */ /* 0x048ff00000041884 */
[C---:B------:R-:W-:Y:S01]  /*4500*/  HMMA.16816.F32.BF16 R120, R164.reuse, R122, R136 ;  /* 0x0000007aa478723c */ /* 0x040fe20000041888 */
[----:B------:R-:W2:Y:S07]  /*4510*/  LDSM.16.MT88.4 R136, [R249+0x7900] ;  /* 0x00790000f988783b */ /* 0x000eae0000004200 */
[C---:B------:R-:W-:Y:S08]  /*4520*/  HMMA.16816.F32.BF16 R44, R164.reuse, R48, R44 ;  /* 0x00000030a42c723c */ /* 0x040ff0000004182c */
[C---:B------:R-:W-:Y:S08]  /*4530*/  HMMA.16816.F32.BF16 R52, R164.reuse, R56, R52 ;  /* 0x00000038a434723c */ /* 0x040ff00000041834 */
[C---:B-1----:R-:W-:Y:S08]  /*4540*/  HMMA.16816.F32.BF16 R108, R164.reuse, R112, R124 ;  /* 0x00000070a46c723c */ /* 0x042ff0000004187c */
[C---:B------:R-:W-:Y:S01]  /*4550*/  HMMA.16816.F32.BF16 R112, R164.reuse, R114, R128 ;  /* 0x00000072a470723c */ /* 0x040fe20000041880 */
[----:B------:R-:W1:Y:S07]  /*4560*/  LDSM.16.MT88.4 R128, [R248+0x7900] ;  /* 0x00790000f880783b */ /* 0x000e6e0000004200 */
[C---:B------:R-:W-:Y:S08]  /*4570*/  HMMA.16816.F32.BF16 R48, R164.reuse, R50, R28 ;  /* 0x00000032a430723c */ /* 0x040ff0000004181c */
[C---:B--2---:R-:W-:Y:S01]  /*4580*/  HMMA.16816.F32.BF16 R132, R164.reuse, R136, R144 ;  /* 0x00000088a484723c */ /* 0x044fe20000041890 */
[----:B------:R-:W2:Y:S07]  /*4590*/  LDSM.16.MT88.4 R144, [R252+0x7900] ;  /* 0x00790000fc90783b */ /* 0x000eae0000004200 */
[C---:B------:R-:W-:Y:S08]  /*45a0*/  HMMA.16816.F32.BF16 R136, R164.reuse, R138, R140 ;  /* 0x0000008aa488723c */ /* 0x040ff0000004188c */
        /* <DEDUP_REMOVED lines=39> */
[----:B---3--:R-:W2:Y:S02]  /*4820*/  LDL R0, [R1+0xb4] ;  /* 0x0000b40001007983 */ /* 0x008ea40000100800 */
[----:B--2---:R-:W-:-:S05]  /*4830*/  SHF.L.U32 R0, R0, 0x1, RZ ;  /* 0x0000000100007819 */ /* 0x004fca00000006ff */
[----:B------:R1:W-:Y:S02]  /*4840*/  STL [R1+0x44], R0 ;  /* 0x0000440001007387 */ /* 0x0003e40000100800 */
.L_x_1531:
[----:B------:R-:W2:Y:S01]  /*4850*/  LDL.64 R12, [R1+0x90] ;  /* 0x00009000010c7983 */ /* 0x000ea20000100a00 */
[----:B------:R-:W-:Y:S01]  /*4860*/  MOV R14, c[0x0][0x208] ;  /* 0x00008200000e7a02 */ /* 0x000fe20000000f00 */
[----:B------:R-:W-:Y:S04]  /*4870*/  DEPBAR.LE SB0, 0x0 ;  /* 0x000080000000791a */ /* 0x000fe80000000000 */
[----:B------:R-:W3:Y:S01]  /*4880*/  LDL R24, [R1+0x80] ;  /* 0x0000800001187983 */ /* 0x000ee20000100800 */
[----:B------:R-:W-:Y:S05]  /*4890*/  MOV R15, c[0x0][0x20c] ;  /* 0x00008300000f7a02 */ /* 0x000fea0000000f00 */
[----:B------:R-:W4:Y:S06]  /*48a0*/  LDL R7, [R1+0x84] ;  /* 0x0000840001077983 */ /* 0x000f2c0000100800 */
[----:B------:R-:W2:Y:S06]  /*48b0*/  LDL R34, [R1+0x78] ;  /* 0x0000780001227983 */ /* 0x000eac0000100800 */
[----:B------:R-:W2:Y:S06]  /*48c0*/  LDL R29, [R1+0x70] ;  /* 0x00007000011d7983 */ /* 0x000eac0000100800 */
[----:B------:R-:W2:Y:S06]  /*48d0*/  LDL R33, [R1+0x74] ;  /* 0x0000740001217983 */ /* 0x000eac0000100800 */
[----:B------:R-:W2:Y:S06]  /*48e0*/  LDL R28, [R1+0x7c] ;  /* 0x00007c00011c7983 */ /* 0x000eac0000100800 */
[----:B------:R-:W2:Y:S06]  /*48f0*/  LDL R32, [R1+0x6c] ;  /* 0x00006c0001207983 */ /* 0x000eac0000100800 */
[----:B------:R-:W-:Y:S06]  /*4900*/  STL.64 [R1+0xe0], R148 ;  /* 0x0000e09401007387 */ /* 0x000fec0000100a00 */
[----:B------:R-:W-:Y:S06]  /*4910*/  STL.64 [R1+0xd8], R150 ;  /* 0x0000d89601007387 */ /* 0x000fec0000100a00 */
[----:B------:R-:W-:Y:S06]  /*4920*/  STL [R1+0xd4], R165 ;  /* 0x0000d4a501007387 */ /* 0x000fec0000100800 */
[----:B-1----:R1:W-:Y:S06]  /*4930*/  STL [R1+0xd0], R166 ;  /* 0x0000d0a601007387 */ /* 0x0023ec0000100800 */
[----:B------:R-:W-:Y:S06]  /*4940*/  BAR.SYNC.DEFER_BLOCKING 0x0 ;  /* 0x0000000000007b1d */ /* 0x000fec0000010000 */
[----:B------:R-:W2:Y:S06]  /*4950*/  LDSM.16.M88.4 R8, [R155+0x10100] ;  /* 0x010100009b08783b */ /* 0x000eac0000000200 */
[----:B-1----:R-:W2:Y:S06]  /*4960*/  LDL.LU R166, [R1+0x48] ;  /* 0x0000480001a67983 */ /* 0x002eac0000300800 */
[----:B------:R1:W-:Y:S06]  /*4970*/  STL [R1+0xcc], R167 ;  /* 0x0000cca701007387 */ /* 0x0003ec0000100800 */
[----:B------:R-:W3:Y:S06]  /*4980*/  LDL R165, [R1+0x4] ;  /* 0x0000040001a57983 */ /* 0x000eec0000100800 */
[----:B------:R-:W4:Y:S06]  /*4990*/  LDL R152, [R1+0x40] ;  /* 0x0000400001987983 */ /* 0x000f2c0000100800 */
[----:B------:R-:W4:Y:S06]  /*49a0*/  LDL R151, [R1+0x3c] ;  /* 0x00003c0001977983 */ /* 0x000f2c0000100800 */
[----:B------:R-:W4:Y:S06]  /*49b0*/  LDL R150, [R1+0x38] ;  /* 0x0000380001967983 */ /* 0x000f2c0000100800 */
[----:B-1----:R-:W4:Y:S06]  /*49c0*/  LDL R167, [R1+0x44] ;  /* 0x0000440001a77983 */ /* 0x002f2c0000100800 */
        /* <DEDUP_REMOVED lines=9> */
[C---:B------:R-:W-:Y:S02]  /*4a60*/  LEA R22, P2, R3.reuse, c[0x0][0x1f8], 0x1 ;  /* 0x00007e0003167a11 */ /* 0x040fe400078408ff */
[----:B------:R-:W-:Y:S01]  /*4a70*/  SHF.L.U64.HI R0, R4, 0x6, R0 ;  /* 0x0000000604007819 */ /* 0x000fe20000010200 */
[----:B----4-:R-:W-:Y:S01]  /*4a80*/  LDSM.16.M88.4 R180, [R152] ;  /* 0x0000000098b4783b */ /* 0x010fe20000000200 */
[----:B------:R-:W-:Y:S02]  /*4a90*/  IADD3 R4, P1, R2, R24, RZ ;  /* 0x0000001802047210 */ /* 0x000fe40007f3e0ff */
[----:B------:R-:W-:Y:S02]  /*4aa0*/  IADD3.X R5, R0, R7, RZ, P0, !PT ;  /* 0x0000000700057210 */ /* 0x000fe400007fe4ff */
[----:B------:R-:W-:Y:S01]  /*4ab0*/  LEA R20, P0, R4, c[0x0][0x1f8], 0x1 ;  /* 0x00007e0004147a11 */ /* 0x000fe200078008ff */
[----:B------:R2:W-:Y:S01]  /*4ac0*/  LDSM.16.M88.4 R184, [R151] ;  /* 0x0000000097b8783b */ /* 0x0005e20000000200 */
[----:B------:R-:W-:Y:S02]  /*4ad0*/  IADD3.X R6, R0, R28, RZ, P1, !PT ;  /* 0x0000001c00067210 */ /* 0x000fe40000ffe4ff */
[----:B------:R-:W-:Y:S02]  /*4ae0*/  LEA.HI.X R23, R3, c[0x0][0x1fc], R5, 0x1, P2 ;  /* 0x00007f0003177a11 */ /* 0x000fe400010f0c05 */
[----:B------:R-:W-:Y:S01]  /*4af0*/  LEA.HI.X R21, R4, c[0x0][0x1fc], R6, 0x1, P0 ;  /* 0x00007f0004157a11 */ /* 0x000fe200000f0c06 */
[----:B------:R3:W-:Y:S01]  /*4b00*/  LDSM.16.M88.4 R188, [R150] ;  /* 0x0000000096bc783b */ /* 0x0007e20000000200 */
[----:B------:R-:W-:Y:S02]  /*4b10*/  IADD3 R6, P2, R2, R34, RZ ;  /* 0x0000002202067210 */ /* 0x000fe40007f5e0ff */
[----:B------:R-:W-:Y:S02]  /*4b20*/  LEA R3, P0, R14, R2, 0x5 ;  /* 0x000000020e037211 */ /* 0x000fe400078028ff */
[----:B------:R-:W-:Y:S02]  /*4b30*/  IADD3 R4, P1, R2, R29, RZ ;  /* 0x0000001d02047210 */ /* 0x000fe40007f3e0ff */
[----:B------:R-:W-:Y:S02]  /*4b40*/  IADD3.X R13, R0, R33, RZ, P2, !PT ;  /* 0x00000021000d7210 */ /* 0x000fe400017fe4ff */
[----:B------:R-:W-:Y:S02]  /*4b50*/  LEA.HI.X R2, R14, R0, R15, 0x5, P0 ;  /* 0x000000000e027211 */ /* 0x000fe400000f2c0f */
[----:B------:R-:W-:Y:S02]  /*4b60*/  IADD3.X R0, R0, R32, RZ, P1, !PT ;  /* 0x0000002000007210 */ /* 0x000fe40000ffe4ff */
[----:B------:R-:W-:Y:S02]  /*4b70*/  LEA R14, P1, R4, c[0x0][0x1f8], 0x1 ;  /* 0x00007e00040e7a11 */ /* 0x000fe400078208ff */
[C---:B------:R-:W-:Y:S02]  /*4b80*/  IADD3 R5, P0, R3.reuse, R12, RZ ;  /* 0x0000000c03057210 */ /* 0x040fe40007f1e0ff */
[----:B------:R-:W-:Y:S01]  /*4b90*/  LEA R12, P2, R6, c[0x0][0x1f8], 0x1 ;  /* 0x00007e00060c7a11 */ /* 0x000fe200078408ff */
[----:B--2---:R-:W2:Y:S01]  /*4ba0*/  LDL R151, [R1+0x34] ;  /* 0x0000340001977983 */ /* 0x004ea20000100800 */
[----:B------:R-:W-:Y:S02]  /*4bb0*/  LEA.HI.X R15, R4, c[0x0][0x1fc], R0, 0x1, P1 ;  /* 0x00007f00040f7a11 */ /* 0x000fe400008f0c00 */
[----:B------:R-:W-:Y:S02]  /*4bc0*/  LEA.HI.X R13, R6, c[0x0][0x1fc], R13, 0x1, P2 ;  /* 0x00007f00060d7a11 */ /* 0x000fe400010f0c0d */
[----:B------:R-:W-:Y:S01]  /*4bd0*/  IADD3 R0, P2, R3, R24, RZ ;  /* 0x0000001803007210 */ /* 0x000fe20007f5e0ff */
[----:B---3--:R-:W3:Y:S01]  /*4be0*/  LDL R150, [R1+0x30] ;  /* 0x0000300001967983 */ /* 0x008ee20000100800 */
[C---:B------:R-:W-:Y:S02]  /*4bf0*/  IADD3.X R7, R2.reuse, R7, RZ, P0, !PT ;  /* 0x0000000702077210 */ /* 0x040fe400007fe4ff */
[----:B------:R-:W-:Y:S02]  /*4c00*/  LEA R30, P0, R5, c[0x0][0x1f8], 0x1 ;  /* 0x00007e00051e7a11 */ /* 0x000fe400078008ff */
[----:B------:R-:W-:Y:S01]  /*4c10*/  IADD3 R4, P1, R3, R34, RZ ;  /* 0x0000002203047210 */ /* 0x000fe20007f3e0ff */
[----:B------:R-:W4:Y:S01]  /*4c20*/  LDSM.16.M88.4 R24, [R155+0x11100] ;  /* 0x011100009b18783b */ /* 0x000f220000000200 */
[----:B------:R-:W-:Y:S02]  /*4c30*/  LEA.HI.X R31, R5, c[0x0][0x1fc], R7, 0x1, P0 ;  /* 0x00007f00051f7a11 */ /* 0x000fe400000f0c07 */
[----:B------:R-:W-:Y:S02]  /*4c40*/  IADD3.X R5, R2, R28, RZ, P2, !PT ;  /* 0x0000001c02057210 */ /* 0x000fe400017fe4ff */
[C---:B------:R-:W-:Y:S02]  /*4c50*/  LEA R28, P2, R0.reuse, c[0x0][0x1f8], 0x1 ;  /* 0x00007e00001c7a11 */ /* 0x040fe400078408ff */
[----:B------:R-:W-:Y:S02]  /*4c60*/  IADD3 R3, P0, R3, R29, RZ ;  /* 0x0000001d03037210 */ /* 0x000fe40007f1e0ff */
[----:B------:R-:W-:Y:S02]  /*4c70*/  LEA.HI.X R29, R0, c[0x0][0x1fc], R5, 0x1, P2 ;  /* 0x00007f00001d7a11 */ /* 0x000fe400010f0c05 */
[----:B------:R-:W2:Y:S01]  /*4c80*/  LDL R0, [R1] ;  /* 0x0000000001007983 */ /* 0x000ea20000100800 */
[C---:B------:R-:W-:Y:S02]  /*4c90*/  IADD3.X R6, R2.reuse, R33, RZ, P1, !PT ;  /* 0x0000002102067210 */ /* 0x040fe40000ffe4ff */
[----:B------:R-:W-:Y:S02]  /*4ca0*/  IADD3.X R7, R2, R32, RZ, P0, !PT ;  /* 0x0000002002077210 */ /* 0x000fe400007fe4ff */
[C---:B------:R-:W-:Y:S01]  /*4cb0*/  LEA R148, P1, R4.reuse, c[0x0][0x1f8], 0x1 ;  /* 0x00007e0004947a11 */ /* 0x040fe200078208ff */
[----:B------:R-:W1:Y:S01]  /*4cc0*/  LDSM.16.M88.4 R32, [R155+0x11900] ;  /* 0x011900009b20783b */ /* 0x000e620000000200 */
[C---:B------:R-:W-:Y:S02]  /*4cd0*/  LEA R2, P0, R3.reuse, c[0x0][0x1f8], 0x1 ;  /* 0x00007e0003027a11 */ /* 0x040fe400078008ff */
[----:B------:R-:W-:Y:S02]  /*4ce0*/  LEA.HI.X R149, R4, c[0x0][0x1fc], R6, 0x1, P1 ;  /* 0x00007f0004957a11 */ /* 0x000fe400008f0c06 */
[----:B------:R-:W-:Y:S01]  /*4cf0*/  LEA.HI.X R3, R3, c[0x0][0x1fc], R7, 0x1, P0 ;  /* 0x00007f0003037a11 */ /* 0x000fe200000f0c07 */
[----:B------:R-:W-:Y:S01]  /*4d00*/  @!PT LDS RZ, [RZ] ;  /* 0x00000000fffff984 */ /* 0x000fe20000000800 */
[----:B------:R-:W-:Y:S01]  /*4d10*/  @!PT LDS RZ, [RZ] ;  /* 0x00000000fffff984 */ /* 0x000fe20000000800 */
[----:B------:R-:W-:Y:S01]  /*4d20*/  @!PT LDS RZ, [RZ] ;  /* 0x00000000fffff984 */ /* 0x000fe20000000800 */
[----:B------:R4:W-:Y:S01]  /*4d30*/  LDGSTS.E.BYPASS.LTC128B.128 [R167+0x100], [R22.64], !P6 ;  /* 0x0010000016a77fae */ /* 0x0009e2000f101d48 */
[C---:B-----5:R-:W-:Y:S03]  /*4d40*/  HMMA.16816.F32.BF16 R4, R168.reuse, R8, RZ ;  /* 0x00000008a804723c */ /* 0x060fe600000418ff */
[C---:B------:R-:W-:Y:S02]  /*4d50*/  ISETP.GT.AND P0, PT, R166.reuse, RZ, PT ;  /* 0x000000ffa600720c */ /* 0x040fe40003f04270 */
[----:B------:R4:W-:Y:S01]  /*4d60*/  LDGSTS.E.BYPASS.LTC128B.128 [R167+0x2100], [R20.64], !P5 ;  /* 0x0210000014a77fae */ /* 0x0009e2000e901d48 */
[----:B------:R-:W-:Y:S02]  /*4d70*/  IADD3 R166, R166, -0x1, RZ ;  /* 0xffffffffa6a67810 */ /* 0x000fe40007ffe0ff */
[C---:B------:R-:W-:Y:S03]  /*4d80*/  HMMA.16816.F32.BF16 R8, R168.reuse, R10, RZ ;  /* 0x0000000aa808723c */ /* 0x040fe600000418ff */
[----:B------:R1:W-:Y:S06]  /*4d90*/  LDGSTS.E.BYPASS.LTC128B.128 [R167+0x4100], [R12.64], !P4 ;  /* 0x041000000ca77fae */ /* 0x0003ec000e101d48 */
[----:B------:R1:W-:Y:S06]  /*4da0*/  LDGSTS.E.BYPASS.LTC128B.128 [R167+0x6100], [R14.64], !P3 ;  /* 0x061000000ea77fae */ /* 0x0003ec000d901d48 */
[----:B------:R4:W-:Y:S06]  /*4db0*/  LDGSTS.E.BYPASS.LTC128B.128 [R167+0x1100], [R30.64], !P6 ;  /* 0x011000001ea77fae */ /* 0x0009ec000f101d48 */
[----:B------:R4:W-:Y:S06]  /*4dc0*/  LDGSTS.E.BYPASS.LTC128B.128 [R167+0x3100], [R28.64], !P5 ;  /* 0x031000001ca77fae */ /* 0x0009ec000e901d48 */
[----:B------:R4:W-:Y:S06]  /*4dd0*/  LDGSTS.E.BYPASS.LTC128B.128 [R167+0x5100], [R148.64], !P4 ;  /* 0x0510000094a77fae */ /* 0x0009ec000e101d48 */
[----:B------:R4:W-:Y:S01]  /*4de0*/  LDGSTS.E.BYPASS.LTC128B.128 [R167+0x7100], [R2.64], !P3 ;  /* 0x0710000002a77fae */ /* 0x0009e2000d901d48 */
[C---:B-1----:R-:W-:Y:S05]  /*4df0*/  HMMA.16816.F32.BF16 R12, R168.reuse, R16, RZ ;  /* 0x00000010a80c723c */ /* 0x042fea00000418ff */
[----:B------:R-:W0:Y:S03]  /*4e00*/  LDGDEPBAR ;  /* 0x00000000000079af */ /* 0x000e260000000000 */
[C---:B------:R-:W-:Y:S08]  /*4e10*/  HMMA.16816.F32.BF16 R16, R168.reuse, R18, RZ ;  /* 0x00000012a810723c */ /* 0x040ff000000418ff */
[C---:B----4-:R-:W-:Y:S01]  /*4e20*/  HMMA.16816.F32.BF16 R20, R168.reuse, R24, RZ ;  /* 0x00000018a814723c */ /* 0x050fe200000418ff */
[----:B------:R-:W4:Y:S07]  /*4e30*/  LDL R149, [R1+0x2c] ;  /* 0x00002c0001957983 */ /* 0x000f2e0000100800 */
[C---:B------:R-:W-:Y:S01]  /*4e40*/  HMMA.16816.F32.BF16 R24, R168.reuse, R26, RZ ;  /* 0x0000001aa818723c */ /* 0x040fe200000418ff */
[----:B------:R-:W3:Y:S06]  /*4e50*/  LDL R148, [R1+0x28] ;  /* 0x0000280001947983 */ /* 0x000eec0000100800 */
[----:B------:R-:W-:Y:S01]  /*4e60*/  STL [R1+0xc8], R171 ;  /* 0x0000c8ab01007387 */ /* 0x000fe20000100800 */
[C---:B------:R-:W-:Y:S05]  /*4e70*/  HMMA.16816.F32.BF16 R28, R168.reuse, R32, RZ ;  /* 0x00000020a81c723c */ /* 0x040fea00000418ff */
[----:B------:R-:W3:Y:S03]  /*4e80*/  LDL R165, [R1+0x68] ;  /* 0x0000680001a57983 */ /* 0x000ee60000100800 */
[----:B------:R-:W-:Y:S03]  /*4e90*/  HMMA.16816.F32.BF16 R32, R168, R34, RZ ;  /* 0x00000022a820723c */ /* 0x000fe600000418ff */
[----:B------:R-:W3:Y:S05]  /*4ea0*/  LDL R3, [R1+0x1c] ;  /* 0x00001c0001037983 */ /* 0x000eea0000100800 */
[C---:B------:R-:W-:Y:S01]  /*4eb0*/  HMMA.16816.F32.BF16 R4, R172.reuse, R176, R4 ;  /* 0x000000b0ac04723c */ /* 0x040fe20000041804 */
[----:B------:R-:W3:Y:S07]  /*4ec0*/  LDL R2, [R1+0x18] ;  /* 0x0000180001027983 */ /* 0x000eee0000100800 */
[C---:B------:R-:W-:Y:S08]  /*4ed0*/  HMMA.16816.F32.BF16 R8, R172.reuse, R178, R8 ;  /* 0x000000b2ac08723c */ /* 0x040ff00000041808 */
[C---:B------:R-:W-:Y:S08]  /*4ee0*/  HMMA.16816.F32.BF16 R12, R172.reuse, R180, R12 ;  /* 0x000000b4ac0c723c */ /* 0x040ff0000004180c */
[C---:B------:R-:W-:Y:S08]  /*4ef0*/  HMMA.16816.F32.BF16 R16, R172.reuse, R182, R16 ;  /* 0x000000b6ac10723c */ /* 0x040ff00000041810 */
[C---:B------:R-:W-:Y:S08]  /*4f00*/  HMMA.16816.F32.BF16 R20, R172.reuse, R184, R20 ;  /* 0x000000b8ac14723c */ /* 0x040ff00000041814 */
[C---:B------:R-:W-:Y:S08]  /*4f10*/  HMMA.16816.F32.BF16 R24, R172.reuse, R186, R24 ;  /* 0x000000baac18723c */ /* 0x040ff00000041818 */
[C---:B------:R-:W-:Y:S08]  /*4f20*/  HMMA.16816.F32.BF16 R28, R172.reuse, R188, R28 ;  /* 0x000000bcac1c723c */ /* 0x040ff0000004181c */
[----:B------:R-:W-:Y:S07]  /*4f30*/  HMMA.16816.F32.BF16 R32, R172, R190, R32 ;  /* 0x000000beac20723c */ /* 0x000fee0000041820 */
[----:B------:R-:W-:Y:S05]  /*4f40*/  MOV R191, c[0x0][0x1e0] ;  /* 0x0000780000bf7a02 */ /* 0x000fea0000000f00 */
[----:B------:R-:W-:Y:S01]  /*4f50*/  SHF.L.U32 R191, R191, 0x5, RZ ;  /* 0x00000005bfbf7819 */ /* 0x000fe200000006ff */
[----:B--2---:R-:W1:Y:S06]  /*4f60*/  LDSM.16.M88.4 R176, [R0+0x10100] ;  /* 0x0101000000b0783b */ /* 0x004e6c0000000200 */
[----:B------:R-:W2:Y:S06]  /*4f70*/  LDSM.16.M88.4 R180, [R0+0x10900] ;  /* 0x0109000000b4783b */ /* 0x000eac0000000200 */
[----:B------:R-:W2:Y:S01]  /*4f80*/  LDSM.16.M88.4 R184, [R0+0x11100] ;  /* 0x0111000000b8783b */ /* 0x000ea20000000200 */
[C---:B-1----:R-:W-:Y:S08]  /*4f90*/  HMMA.16816.F32.BF16 R4, R192.reuse, R176, R4 ;  /* 0x000000b0c004723c */ /* 0x042ff00000041804 */
[C---:B------:R-:W-:Y:S01]  /*4fa0*/  HMMA.16816.F32.BF16 R8, R192.reuse, R178, R8 ;  /* 0x000000b2c008723c */ /* 0x040fe20000041808 */
[----:B------:R-:W1:Y:S07]  /*4fb0*/  LDSM.16.M88.4 R176, [R0+0x11900] ;  /* 0x0119000000b0783b */ /* 0x000e6e0000000200 */
[C---:B--2---:R-:W-:Y:S08]  /*4fc0*/  HMMA.16816.F32.BF16 R12, R192.reuse, R180, R12 ;  /* 0x000000b4c00c723c */ /* 0x044ff0000004180c */
[C---:B------:R-:W-:Y:S01]  /*4fd0*/  HMMA.16816.F32.BF16 R16, R192.reuse, R182, R16 ;  /* 0x000000b6c010723c */ /* 0x040fe20000041810 */
[----:B------:R-:W2:Y:S07]  /*4fe0*/  LDSM.16.M88.4 R180, [R250] ;  /* 0x00000000fab4783b */ /* 0x000eae0000000200 */
        /* <DEDUP_REMOVED lines=16> */
[----:B------:R-:W-:Y:S01]  /*50f0*/  HMMA.16816.F32.BF16 R32, R196, R182, R32 ;  /* 0x000000b6c420723c */ /* 0x000fe20000041820 */
[----:B------:R-:W2:Y:S07]  /*5100*/  LDSM.16.M88.4 R180, [R155+0x13100] ;  /* 0x013100009bb4783b */ /* 0x000eae0000000200 */
[C---:B---3--:R-:W-:Y:S08]  /*5110*/  HMMA.16816.F32.BF16 R4, R200.reuse, R184, R4 ;  /* 0x000000b8c804723c */ /* 0x048ff00000041804 */
[C---:B------:R-:W-:Y:S01]  /*5120*/  HMMA.16816.F32.BF16 R8, R200.reuse, R186, R8 ;  /* 0x000000bac808723c */ /* 0x040fe20000041808 */
[----:B------:R-:W3:Y:S07]  /*5130*/  LDSM.16.M88.4 R184, [R155+0x13900] ;  /* 0x013900009bb8783b */ /* 0x000eee0000000200 */
[C---:B-1----:R-:W-:Y:S08]  /*5140*/  HMMA.16816.F32.BF16 R12, R200.reuse, R176, R12 ;  /* 0x000000b0c80c723c */ /* 0x042ff0000004180c */
[C---:B------:R-:W-:Y:S01]  /*5150*/  HMMA.16816.F32.BF16 R16, R200.reuse, R178, R16 ;  /* 0x000000b2c810723c */ /* 0x040fe20000041810 */
[----:B------:R-:W1:Y:S07]  /*5160*/  LDSM.16.M88.4 R176, [R151] ;  /* 0x0000000097b0783b */ /* 0x000e6e0000000200 */
[C---:B--2---:R-:W-:Y:S08]  /*5170*/  HMMA.16816.F32.BF16 R20, R200.reuse, R180, R20 ;  /* 0x000000b4c814723c */ /* 0x044ff00000041814 */
[C---:B------:R-:W-:Y:S01]  /*5180*/  HMMA.16816.F32.BF16 R24, R200.reuse, R182, R24 ;  /* 0x000000b6c818723c */ /* 0x040fe20000041818 */
[----:B------:R2:W1:Y:S07]  /*5190*/  LDSM.16.M88.4 R180, [R150] ;  /* 0x0000000096b4783b */ /* 0x00046e0000000200 */
[C---:B---3--:R-:W-:Y:S08]  /*51a0*/  HMMA.16816.F32.BF16 R28, R200.reuse, R184, R28 ;  /* 0x000000b8c81c723c */ /* 0x048ff0000004181c */
[----:B------:R-:W-:Y:S01]  /*51b0*/  HMMA.16816.F32.BF16 R32, R200, R186, R32 ;  /* 0x000000bac820723c */ /* 0x000fe20000041820 */
[----:B----4-:R3:W4:Y:S06]  /*51c0*/  LDSM.16.M88.4 R184, [R149] ;  /* 0x0000000095b8783b */ /* 0x01072c0000000200 */
[----:B--2---:R-:W2:Y:S01]  /*51d0*/  LDL.64 R150, [R1+0x88] ;  /* 0x0000880001967983 */ /* 0x004ea20000100a00 */
[C---:B-1----:R-:W-:Y:S08]  /*51e0*/  HMMA.16816.F32.BF16 R4, R204.reuse, R176, R4 ;  /* 0x000000b0cc04723c */ /* 0x042ff00000041804 */
[C---:B------:R-:W-:Y:S01]  /*51f0*/  HMMA.16816.F32.BF16 R8, R204.reuse, R178, R8 ;  /* 0x000000b2cc08723c */ /* 0x040fe20000041808 */
[----:B------:R1:W1:Y:S06]  /*5200*/  LDSM.16.M88.4 R176, [R148] ;  /* 0x0000000094b0783b */ /* 0x00026c0000000200 */
[----:B---3--:R-:W3:Y:S01]  /*5210*/  LDL R149, [R1+0x24] ;  /* 0x0000240001957983 */ /* 0x008ee20000100800 */
[C---:B------:R-:W-:Y:S08]  /*5220*/  HMMA.16816.F32.BF16 R12, R204.reuse, R180, R12 ;  /* 0x000000b4cc0c723c */ /* 0x040ff0000004180c */
[C---:B------:R-:W-:Y:S01]  /*5230*/  HMMA.16816.F32.BF16 R16, R204.reuse, R182, R16 ;  /* 0x000000b6cc10723c */ /* 0x040fe20000041810 */
[----:B------:R-:W1:Y:S07]  /*5240*/  LDSM.16.M88.4 R180, [R0+0x12100] ;  /* 0x0121000000b4783b */ /* 0x000e6e0000000200 */
[C---:B----4-:R-:W-:Y:S01]  /*5250*/  HMMA.16816.F32.BF16 R20, R204.reuse, R184, R20 ;  /* 0x000000b8cc14723c */ /* 0x050fe20000041814 */
[----:B-1----:R-:W4:Y:S07]  /*5260*/  LDL R148, [R1+0x20] ;  /* 0x0000200001947983 */ /* 0x002f2e0000100800 */
        /* <DEDUP_REMOVED lines=38> */
[----:B------:R1:W-:Y:S06]  /*54d0*/  LDSM.16.M88.4 R176, [R3] ;  /* 0x0000000003b0783b */ /* 0x0003ec0000000200 */
[----:B-1----:R-:W2:Y:S06]  /*54e0*/  LDL R3, [R1+0xc] ;  /* 0x00000c0001037983 */ /* 0x002eac0000100800 */
[----:B---3--:R1:W3:Y:S06]  /*54f0*/  LDSM.16.M88.4 R180, [R149] ;  /* 0x0000000095b4783b */ /* 0x0082ec0000000200 */
[----:B----4-:R4:W4:Y:S06]  /*5500*/  LDSM.16.M88.4 R184, [R148] ;  /* 0x0000000094b8783b */ /* 0x01092c0000000200 */
[----:B-1----:R-:W2:Y:S01]  /*5510*/  LDL R149, [R1+0x14] ;  /* 0x0000140001957983 */ /* 0x002ea20000100800 */
[C---:B---3--:R-:W-:Y:S05]  /*5520*/  HMMA.16816.F32.BF16 R4, R220.reuse, R180, R4 ;  /* 0x000000b4dc04723c */ /* 0x048fea0000041804 */
[----:B----4-:R-:W3:Y:S03]  /*5530*/  LDL R148, [R1+0x10] ;  /* 0x0000100001947983 */ /* 0x010ee60000100800 */
[C---:B------:R-:W-:Y:S03]  /*5540*/  HMMA.16816.F32.BF16 R8, R220.reuse, R182, R8 ;  /* 0x000000b6dc08723c */ /* 0x040fe60000041808 */
[----:B------:R1:W4:Y:S05]  /*5550*/  LDSM.16.M88.4 R180, [R2] ;  /* 0x0000000002b4783b */ /* 0x00032a0000000200 */
[C---:B------:R-:W-:Y:S08]  /*5560*/  HMMA.16816.F32.BF16 R12, R220.reuse, R184, R12 ;  /* 0x000000b8dc0c723c */ /* 0x040ff0000004180c */
[C---:B------:R-:W-:Y:S01]  /*5570*/  HMMA.16816.F32.BF16 R16, R220.reuse, R186, R16 ;  /* 0x000000badc10723c */ /* 0x040fe20000041810 */
[----:B------:R-:W4:Y:S06]  /*5580*/  LDSM.16.M88.4 R184, [R0+0x14100] ;  /* 0x0141000000b8783b */ /* 0x000f2c0000000200 */
[----:B-1----:R-:W3:Y:S01]  /*5590*/  LDL R2, [R1+0x8] ;  /* 0x0000080001027983 */ /* 0x002ee20000100800 */
[C---:B------:R-:W-:Y:S08]  /*55a0*/  HMMA.16816.F32.BF16 R20, R220.reuse, R176, R20 ;  /* 0x000000b0dc14723c */ /* 0x040ff00000041814 */
        /* <DEDUP_REMOVED lines=38> */
[----:B--2---:R-:W-:Y:S06]  /*5810*/  LDSM.16.M88.4 R180, [R3] ;  /* 0x0000000003b4783b */ /* 0x004fec0000000200 */
[----:B------:R-:W1:Y:S06]  /*5820*/  LDSM.16.M88.4 R184, [R149] ;  /* 0x0000000095b8783b */ /* 0x000e6c0000000200 */
[----:B---3--:R2:W3:Y:S01]  /*5830*/  LDSM.16.M88.4 R176, [R148] ;  /* 0x0000000094b0783b */ /* 0x0084e20000000200 */
[C---:B-1----:R-:W-:Y:S05]  /*5840*/  HMMA.16816.F32.BF16 R4, R236.reuse, R184, R4 ;  /* 0x000000b8ec04723c */ /* 0x042fea0000041804 */
[----:B--2---:R-:W2:Y:S06]  /*5850*/  LDL.64 R148, [R1+0x98] ;  /* 0x0000980001947983 */ /* 0x004eac0000100a00 */
[----:B------:R-:W-:Y:S01]  /*5860*/  STL [R1+0x48], R166 ;  /* 0x000048a601007387 */ /* 0x000fe20000100800 */
[C---:B------:R-:W-:Y:S05]  /*5870*/  HMMA.16816.F32.BF16 R8, R236.reuse, R186, R8 ;  /* 0x000000baec08723c */ /* 0x040fea0000041808 */
[----:B------:R-:W1:Y:S03]  /*5880*/  LDSM.16.M88.4 R184, [R2] ;  /* 0x0000000002b8783b */ /* 0x000e660000000200 */
[C---:B---3--:R-:W-:Y:S03]  /*5890*/  HMMA.16816.F32.BF16 R12, R236.reuse, R176, R12 ;  /* 0x000000b0ec0c723c */ /* 0x048fe6000004180c */
[----:B------:R-:W3:Y:S05]  /*58a0*/  LDL R171, [R1+0x64] ;  /* 0x0000640001ab7983 */ /* 0x000eea0000100800 */
[C---:B------:R-:W-:Y:S01]  /*58b0*/  HMMA.16816.F32.BF16 R16, R236.reuse, R178, R16 ;  /* 0x000000b2ec10723c */ /* 0x040fe20000041810 */
[----:B------:R-:W4:Y:S06]  /*58c0*/  LDSM.16.M88.4 R176, [R0+0x16100] ;  /* 0x0161000000b0783b */ /* 0x000f2c0000000200 */
[----:B------:R-:W3:Y:S01]  /*58d0*/  LDL R189, [R1+0x5c] ;  /* 0x00005c0001bd7983 */ /* 0x000ee20000100800 */
[C---:B------:R-:W-:Y:S05]  /*58e0*/  HMMA.16816.F32.BF16 R20, R236.reuse, R180, R20 ;  /* 0x000000b4ec14723c */ /* 0x040fea0000041814 */
[----:B------:R-:W3:Y:S03]  /*58f0*/  LDL R188, [R1+0x58] ;  /* 0x0000580001bc7983 */ /* 0x000ee60000100800 */
[C---:B------:R-:W-:Y:S03]  /*5900*/  HMMA.16816.F32.BF16 R24, R236.reuse, R182, R24 ;  /* 0x000000b6ec18723c */ /* 0x040fe60000041818 */
[----:B------:R-:W4:Y:S05]  /*5910*/  LDSM.16.M88.4 R180, [R0+0x16900] ;  /* 0x0169000000b4783b */ /* 0x000f2a0000000200 */
[C---:B-1----:R-:W-:Y:S08]  /*5920*/  HMMA.16816.F32.BF16 R28, R236.reuse, R184, R28 ;  /* 0x000000b8ec1c723c */ /* 0x042ff0000004181c */
[----:B------:R-:W-:Y:S01]  /*5930*/  HMMA.16816.F32.BF16 R32, R236, R186, R32 ;  /* 0x000000baec20723c */ /* 0x000fe20000041820 */
        /* <DEDUP_REMOVED lines=11> */
[----:B------:R-:W-:Y:S01]  /*59f0*/  HMMA.16816.F32.BF16 R32, R240, R178, R32 ;  /* 0x000000b2f020723c */ /* 0x000fe20000041820 */
[----:B------:R-:W4:Y:S07]  /*5a00*/  LDSM.16.M88.4 R176, [R250+0x7000] ;  /* 0x00700000fab0783b */ /* 0x000f2e0000000200 */
[C---:B------:R-:W-:Y:S08]  /*5a10*/  HMMA.16816.F32.BF16 R4, R244.reuse, R180, R4 ;  /* 0x000000b4f404723c */ /* 0x040ff00000041804 */
[C---:B------:R-:W-:Y:S01]  /*5a20*/  HMMA.16816.F32.BF16 R8, R244.reuse, R182, R8 ;  /* 0x000000b6f408723c */ /* 0x040fe20000041808 */
[----:B------:R-:W4:Y:S01]  /*5a30*/  LDSM.16.M88.4 R180, [R250+0x7800] ;  /* 0x00780000fab4783b */ /* 0x000f220000000200 */
[----:B------:R-:W-:Y:S05]  /*5a40*/  DEPBAR.LE SB0, 0x0 ;  /* 0x000080000000791a */ /* 0x000fea0000000000 */
[----:B------:R-:W-:Y:S01]  /*5a50*/  BAR.SYNC.DEFER_BLOCKING 0x0 ;  /* 0x0000000000007b1d */ /* 0x000fe20000010000 */
[C---:B-1----:R-:W-:Y:S08]  /*5a60*/  HMMA.16816.F32.BF16 R12, R244.reuse, R184, R12 ;  /* 0x000000b8f40c723c */ /* 0x042ff0000004180c */
[----:B------:R-:W-:Y:S01]  /*5a70*/  FMNMX.FTZ R0, R4, R153, !PT ;  /* 0x0000009904007209 */ /* 0x000fe20007810000 */
[C---:B------:R-:W-:Y:S03]  /*5a80*/  HMMA.16816.F32.BF16 R16, R244.reuse, R186, R16 ;  /* 0x000000baf410723c */ /* 0x040fe60000041810 */
[----:B------:R-:W-:Y:S02]  /*5a90*/  FMNMX.FTZ R0, R5, R0, !PT ;  /* 0x0000000005007209 */ /* 0x000fe40007810000 */
[----:B------:R-:W-:Y:S03]  /*5aa0*/  FMNMX.FTZ R2, R6, R154, !PT ;  /* 0x0000009a06027209 */ /* 0x000fe60007810000 */
[C---:B----4-:R-:W-:Y:S04]  /*5ab0*/  HMMA.16816.F32.BF16 R20, R244.reuse, R176, R20 ;  /* 0x000000b0f414723c */ /* 0x050fe80000041814 */
[----:B------:R-:W-:Y:S02]  /*5ac0*/  FMNMX.FTZ R0, R8, R0, !PT ;  /* 0x0000000008007209 */ /* 0x000fe40007810000 */
[----:B------:R-:W-:Y:S01]  /*5ad0*/  FMNMX.FTZ R2, R7, R2, !PT ;  /* 0x0000000207027209 */ /* 0x000fe20007810000 */
[----:B------:R-:W4:Y:S01]  /*5ae0*/  LDL R187, [R1+0x54] ;  /* 0x0000540001bb7983 */ /* 0x000f220000100800 */
[C---:B------:R-:W-:Y:S04]  /*5af0*/  HMMA.16816.F32.BF16 R24, R244.reuse, R178, R24 ;  /* 0x000000b2f418723c */ /* 0x040fe80000041818 */
[----:B------:R-:W-:Y:S01]  /*5b00*/  FMNMX.FTZ R0, R9, R0, !PT ;  /* 0x0000000009007209 */ /* 0x000fe20007810000 */
[----:B------:R-:W-:Y:S01]  /*5b10*/  @P0 IMAD.WIDE.U32 R176, R166, c[0x0][0x1e0], RZ ;  /* 0x00007800a6b00a25 */ /* 0x000fe200078e00ff */
[----:B------:R-:W-:Y:S02]  /*5b20*/  FMNMX.FTZ R2, R10, R2, !PT ;  /* 0x000000020a027209 */ /* 0x000fe40007810000 */
[C---:B------:R-:W-:Y:S04]  /*5b30*/  HMMA.16816.F32.BF16 R28, R244.reuse, R180, R28 ;  /* 0x000000b4f41c723c */ /* 0x040fe8000004181c */
[----:B------:R-:W-:Y:S02]  /*5b40*/  FMNMX.FTZ R0, R12, R0, !PT ;  /* 0x000000000c007209 */ /* 0x000fe40007810000 */
[----:B------:R-:W-:Y:S02]  /*5b50*/  FMNMX.FTZ R2, R11, R2, !PT ;  /* 0x000000020b027209 */ /* 0x000fe40007810000 */
[----:B------:R-:W-:Y:S04]  /*5b60*/  HMMA.16816.F32.BF16 R32, R244, R182, R32 ;  /* 0x000000b6f420723c */ /* 0x000fe80000041820 */
[----:B------:R-:W-:Y:S02]  /*5b70*/  FMNMX.FTZ R0, R13, R0, !PT ;  /* 0x000000000d007209 */ /* 0x000fe40007810000 */
[----:B------:R-:W-:Y:S02]  /*5b80*/  FMNMX.FTZ R2, R14, R2, !PT ;  /* 0x000000020e027209 */ /* 0x000fe40007810000 */
[----:B------:R-:W-:Y:S04]  /*5b90*/  FMNMX.FTZ R0, R16, R0, !PT ;  /* 0x0000000010007209 */ /* 0x000fe80007810000 */
        /* <DEDUP_REMOVED lines=18> */
[----:B------:R-:W1:Y:S01]  /*5cc0*/  SHFL.BFLY PT, R152, R3, 0x2, 0x1f ;  /* 0x0c401f0003987f89 */ /* 0x000e6200000e0000 */
[----:B------:R-:W-:Y:S04]  /*5cd0*/  FMNMX.FTZ R0, R34, R0, !PT ;  /* 0x0000000022007209 */ /* 0x000fe80007810000 */
[----:B------:R-:W-:Y:S05]  /*5ce0*/  FMNMX.FTZ R0, R35, R0, !PT ;  /* 0x0000000023007209 */ /* 0x000fea0007810000 */
[----:B------:R-:W1:Y:S02]  /*5cf0*/  SHFL.BFLY PT, R2, R0, 0x2, 0x1f ;  /* 0x0c401f0000027f89 */ /* 0x000e6400000e0000 */
[----:B-1----:R-:W-:Y:S02]  /*5d00*/  FMNMX.FTZ R152, R3, R152, !PT ;  /* 0x0000009803987209 */ /* 0x002fe40007810000 */
[----:B------:R-:W-:Y:S03]  /*5d10*/  @P0 SHF.R.S32.HI R3, RZ, 0x1f, R166 ;  /* 0x0000001fff030819 */ /* 0x000fe600000114a6 */
[----:B------:R-:W1:Y:S01]  /*5d20*/  SHFL.BFLY PT, R179, R152, 0x1, 0x1f ;  /* 0x0c201f0098b37f89 */ /* 0x000e6200000e0000 */
[----:B------:R-:W-:Y:S01]  /*5d30*/  FMNMX.FTZ R0, R0, R2, !PT ;  /* 0x0000000200007209 */ /* 0x000fe20007810000 */
[----:B------:R-:W-:Y:S04]  /*5d40*/  @P0 IMAD R2, R3, c[0x0][0x1e0], RZ ;  /* 0x0000780003020a24 */ /* 0x000fe800078e02ff */
[----:B------:R-:W-:Y:S01]  /*5d50*/  @P0 IMAD R2, R166, c[0x0][0x1e4], R2 ;  /* 0x00007900a6020a24 */ /* 0x000fe200078e0202 */
[----:B------:R-:W2:Y:S04]  /*5d60*/  SHFL.BFLY PT, R3, R0, 0x1, 0x1f ;  /* 0x0c201f0000037f89 */ /* 0x000ea800000e0000 */
[----:B------:R-:W-:Y:S02]  /*5d70*/  @P0 IADD3 R2, R177, R2, RZ ;  /* 0x00000002b1020210 */ /* 0x000fe40007ffe0ff */
[----:B------:R-:W4:Y:S01]  /*5d80*/  LDL R166, [R1+0x60] ;  /* 0x0000600001a67983 */ /* 0x000f220000100800 */
[C---:B------:R-:W-:Y:S02]  /*5d90*/  @P0 SHF.L.U32 R177, R176.reuse, 0x6, RZ ;  /* 0x00000006b0b10819 */ /* 0x040fe400000006ff */
[----:B------:R-:W-:Y:S02]  /*5da0*/  @P0 SHF.L.U64.HI R176, R176, 0x6, R2 ;  /* 0x00000006b0b00819 */ /* 0x000fe40000010202 */
[----:B-1----:R-:W-:Y:S05]  /*5db0*/  FMNMX.FTZ R152, R152, R179, !PT ;  /* 0x000000b398987209 */ /* 0x002fea0007810000 */
[C---:B------:R-:W-:Y:S02]  /*5dc0*/  FADD.FTZ R2, -R152.reuse, R153 ;  /* 0x0000009998027221 */ /* 0x040fe40000010100 */
[----:B------:R-:W-:Y:S01]  /*5dd0*/  FMUL.FTZ R186, R152, c[0x0][0x2d0] ;  /* 0x0000b40098ba7a20 */ /* 0x000fe20000410000 */
[----:B--2---:R-:W-:Y:S01]  /*5de0*/  @P0 IADD3 R178, P2, R177, R148, RZ ;  /* 0x00000094b1b20210 */ /* 0x004fe20007f5e0ff */
[----:B------:R-:W-:Y:S01]  /*5df0*/  FMUL.FTZ R2, R2, c[0x0][0x2d0] ;  /* 0x0000b40002027a20 */ /* 0x000fe20000410000 */
[----:B------:R-:W-:Y:S01]  /*5e00*/  FMNMX.FTZ R3, R0, R3, !PT ;  /* 0x0000000300037209 */ /* 0x000fe20007810000 */
[--C-:B------:R-:W-:Y:S01]  /*5e10*/  FFMA.FTZ R5, R5, c[0x0][0x2d0], -R186.reuse ;  /* 0x0000b40005057a23 */ /* 0x100fe200000108ba */
[----:B------:R-:W-:Y:S01]  /*5e20*/  @P0 LEA R180, P1, R178, c[0x0][0x1c8], 0x1 ;  /* 0x00007200b2b40a11 */ /* 0x000fe200078208ff */
[----:B------:R-:W-:Y:S01]  /*5e30*/  FFMA.FTZ R4, R4, c[0x0][0x2d0], -R186 ;  /* 0x0000b40004047a23 */ /* 0x000fe200000108ba */
[----:B------:R-:W-:Y:S01]  /*5e40*/  @P0 IADD3.X R179, R176, R151, RZ, P2, !PT ;  /* 0x00000097b0b30210 */ /* 0x000fe200017fe4ff */
[----:B------:R-:W-:Y:S01]  /*5e50*/  FADD.FTZ R0, -R3, R154 ;  /* 0x0000009a03007221 */ /* 0x000fe20000010100 */
[----:B------:R-:W-:Y:S01]  /*5e60*/  @P0 IADD3 R153, P2, R177, R165, RZ ;  /* 0x000000a5b1990210 */ /* 0x000fe20007f5e0ff */
[----:B------:R-:W-:Y:S01]  /*5e70*/  MUFU.EX2 R190, R4 ;  /* 0x0000000400be7308 */ /* 0x000fe20000000800 */
[----:B------:R-:W-:Y:S01]  /*5e80*/  @P0 LEA.HI.X R181, R178, c[0x0][0x1cc], R179, 0x1, P1 ;  /* 0x00007300b2b50a11 */ /* 0x000fe200008f0cb3 */
[--C-:B------:R-:W-:Y:S01]  /*5e90*/  FFMA.FTZ R9, R9, c[0x0][0x2d0], -R186.reuse ;  /* 0x0000b40009097a23 */ /* 0x100fe200000108ba */
[----:B------:R-:W-:Y:S01]  /*5ea0*/  @P0 LEA R178, P1, R153, c[0x0][0x1c8], 0x1 ;  /* 0x0000720099b20a11 */ /* 0x000fe200078208ff */
[----:B------:R-:W-:Y:S02]  /*5eb0*/  FMUL.FTZ R0, R0, c[0x0][0x2d0] ;  /* 0x0000b40000007a20 */ /* 0x000fe40000410000 */
[----:B------:R1:W-:Y:S01]  /*5ec0*/  @P0 LDGSTS.E.BYPASS.LTC128B.128 [R167+0x10100], [R180.64], !P6 ;  /* 0x10100000b4a70fae */ /* 0x0003e2000f101d48 */
[--C-:B------:R-:W-:Y:S01]  /*5ed0*/  FFMA.FTZ R12, R12, c[0x0][0x2d0], -R186.reuse ;  /* 0x0000b4000c0c7a23 */ /* 0x100fe200000108ba */
[----:B---3--:R-:W-:Y:S01]  /*5ee0*/  @P0 IADD3.X R179, R176, R171, RZ, P2, !PT ;  /* 0x000000abb0b30210 */ /* 0x008fe200017fe4ff */
[--C-:B------:R-:W-:Y:S01]  /*5ef0*/  FFMA.FTZ R13, R13, c[0x0][0x2d0], -R186.reuse ;  /* 0x0000b4000d0d7a23 */ /* 0x100fe200000108ba */
[----:B------:R-:W2:Y:S01]  /*5f00*/  MUFU.EX2 R2, R2 ;  /* 0x0000000200027308 */ /* 0x000ea20000000800 */
[--C-:B------:R-:W-:Y:S01]  /*5f10*/  FFMA.FTZ R17, R17, c[0x0][0x2d0], -R186.reuse ;  /* 0x0000b40011117a23 */ /* 0x100fe200000108ba */
[----:B------:R-:W-:Y:S01]  /*5f20*/  @P0 LEA.HI.X R179, R153, c[0x0][0x1cc], R179, 0x1, P1 ;  /* 0x0000730099b30a11 */ /* 0x000fe200008f0cb3 */
[--C-:B------:R-:W-:Y:S02]  /*5f30*/  FFMA.FTZ R16, R16, c[0x0][0x2d0], -R186.reuse ;  /* 0x0000b40010107a23 */ /* 0x100fe400000108ba */
[--C-:B------:R-:W-:Y:S02]  /*5f40*/  FFMA.FTZ R24, R24, c[0x0][0x2d0], -R186.reuse ;  /* 0x0000b40018187a23 */ /* 0x100fe400000108ba */
[----:B------:R3:W-:Y:S01]  /*5f50*/  @P0 LDGSTS.E.BYPASS.LTC128B.128 [R167+0x12100], [R178.64], !P5 ;  /* 0x12100000b2a70fae */ /* 0x0007e2000e901d48 */
[--C-:B------:R-:W-:Y:S02]  /*5f60*/  FFMA.FTZ R20, R20, c[0x0][0x2d0], -R186.reuse ;  /* 0x0000b40014147a23 */ /* 0x100fe400000108ba */
[----:B------:R-:W1:Y:S01]  /*5f70*/  MUFU.EX2 R0, R0 ;  /* 0x0000000000007308 */ /* 0x000e620000000800 */
[--C-:B------:R-:W-:Y:S02]  /*5f80*/  FFMA.FTZ R21, R21, c[0x0][0x2d0], -R186.reuse ;  /* 0x0000b40015157a23 */ /* 0x100fe400000108ba */
[--C-:B------:R-:W-:Y:S02]  /*5f90*/  FFMA.FTZ R25, R25, c[0x0][0x2d0], -R186.reuse ;  /* 0x0000b40019197a23 */ /* 0x100fe400000108ba */
[----:B------:R-:W-:Y:S02]  /*5fa0*/  FFMA.FTZ R28, R28, c[0x0][0x2d0], -R186 ;  /* 0x0000b4001c1c7a23 */ /* 0x000fe400000108ba */
[C---:B--2---:R-:W-:Y:S02]  /*5fb0*/  FMUL.FTZ R36, R2.reuse, R36 ;  /* 0x0000002402247220 */ /* 0x044fe40000410000 */
[C---:B------:R-:W-:Y:S02]  /*5fc0*/  FMUL.FTZ R37, R2.reuse, R37 ;  /* 0x0000002502257220 */ /* 0x040fe40000410000 */
[C---:B------:R-:W-:Y:S02]  /*5fd0*/  FMUL.FTZ R40, R2.reuse, R40 ;  /* 0x0000002802287220 */ /* 0x040fe40000410000 */
[C---:B------:R-:W-:Y:S02]  /*5fe0*/  FMUL.FTZ R41, R2.reuse, R41 ;  /* 0x0000002902297220 */ /* 0x040fe40000410000 */
[----:B------:R-:W-:Y:S02]  /*5ff0*/  FMUL.FTZ R44, R2, R44 ;  /* 0x0000002c022c7220 */ /* 0x000fe40000410000 */
[C---:B-1----:R-:W-:Y:S02]  /*6000*/  FMUL.FTZ R38, R0.reuse, R38 ;  /* 0x0000002600267220 */ /* 0x042fe40000410000 */
[C---:B------:R-:W-:Y:S02]  /*6010*/  FMUL.FTZ R39, R0.reuse, R39 ;  /* 0x0000002700277220 */ /* 0x040fe40000410000 */
[C---:B------:R-:W-:Y:S02]  /*6020*/  FMUL.FTZ R42, R0.reuse, R42 ;  /* 0x0000002a002a7220 */ /* 0x040fe40000410000 */
        /* <DEDUP_REMOVED lines=104> */
[C---:B----4-:R-:W-:Y:S04]  /*66b0*/  @P0 IADD3 R154, P2, R177.reuse, R166, RZ ;  /* 0x000000a6b19a0210 */ /* 0x050fe80007f5e0ff */
[----:B------:R-:W-:Y:S02]  /*66c0*/  @P0 LEA R184, P1, R154, c[0x0][0x1c8], 0x1 ;  /* 0x000072009ab80a11 */ /* 0x000fe400078208ff */
[----:B------:R-:W-:Y:S02]  /*66d0*/  @P0 IADD3.X R182, R176, R189, RZ, P2, !PT ;  /* 0x000000bdb0b60210 */ /* 0x000fe400017fe4ff */
[----:B------:R-:W-:Y:S02]  /*66e0*/  @P0 IADD3 R153, P2, R177, R188, RZ ;  /* 0x000000bcb1990210 */ /* 0x000fe40007f5e0ff */
[----:B------:R-:W-:Y:S02]  /*66f0*/  @P0 LEA.HI.X R185, R154, c[0x0][0x1cc], R182, 0x1, P1 ;  /* 0x000073009ab90a11 */ /* 0x000fe400008f0cb6 */
[C---:B------:R-:W-:Y:S02]  /*6700*/  @P0 LEA R182, P1, R153.reuse, c[0x0][0x1c8], 0x1 ;  /* 0x0000720099b60a11 */ /* 0x040fe400078208ff */
[----:B------:R-:W-:Y:S01]  /*6710*/  @P0 IADD3.X R154, R176, R187, RZ, P2, !PT ;  /* 0x000000bbb09a0210 */ /* 0x000fe200017fe4ff */
[----:B------:R1:W-:Y:S03]  /*6720*/  @P0 LDGSTS.E.BYPASS.LTC128B.128 [R167+0x14100], [R184.64], !P4 ;  /* 0x14100000b8a70fae */ /* 0x0003e6000e101d48 */
[----:B------:R-:W-:Y:S01]  /*6730*/  @P0 LEA.HI.X R183, R153, c[0x0][0x1cc], R154, 0x1, P1 ;  /* 0x0000730099b70a11 */ /* 0x000fe200008f0c9a */
[----:B------:R-:W-:Y:S01]  /*6740*/  FFMA.FTZ R153, R8, c[0x0][0x2d0], -R186 ;  /* 0x0000b40008997a23 */ /* 0x000fe200000108ba */
[----:B------:R-:W-:Y:S01]  /*6750*/  @P0 IADD3 R177, P1, R191, R177, RZ ;  /* 0x000000b1bfb10210 */ /* 0x000fe20007f3e0ff */
[----:B------:R-:W2:Y:S01]  /*6760*/  LDL R154, [R1+0xc4] ;  /* 0x0000c400019a7983 */ /* 0x000ea20000100800 */
[----:B------:R4:W2:Y:S05]  /*6770*/  MUFU.EX2 R191, R5 ;  /* 0x0000000500bf7308 */ /* 0x0008aa0000000800 */
[----:B------:R3:W-:Y:S05]  /*6780*/  @P0 LDGSTS.E.BYPASS.LTC128B.128 [R167+0x16100], [R182.64], !P3 ;  /* 0x16100000b6a70fae */ /* 0x0007ea000d901d48 */
[----:B-1----:R-:W-:Y:S01]  /*6790*/  MUFU.EX2 R184, R13 ;  /* 0x0000000d00b87308 */ /* 0x002fe20000000800 */
[----:B----4-:R-:W-:Y:S02]  /*67a0*/  @P0 IADD3 R5, P2, R177, R148, RZ ;  /* 0x00000094b1050210 */ /* 0x010fe40007f5e0ff */
[----:B------:R-:W4:Y:S07]  /*67b0*/  LDL.LU.64 R148, [R1+0xe0] ;  /* 0x0000e00001947983 */ /* 0x000f2e0000300a00 */
[----:B---3--:R-:W-:Y:S01]  /*67c0*/  MUFU.EX2 R183, R16 ;  /* 0x0000001000b77308 */ /* 0x008fe20000000800 */
[----:B--2---:R-:W-:Y:S02]  /*67d0*/  @P0 IADD3.X R176, R154, R176, RZ, P1, !PT ;  /* 0x000000b09ab00210 */ /* 0x004fe40000ffe4ff */
[----:B------:R-:W-:Y:S07]  /*67e0*/  @P0 LEA R180, P1, R5, c[0x0][0x1c8], 0x1 ;  /* 0x0000720005b40a11 */ /* 0x000fee00078208ff */
[----:B------:R1:W-:Y:S01]  /*67f0*/  MUFU.EX2 R154, R153 ;  /* 0x00000099009a7308 */ /* 0x0003e20000000800 */
[C---:B------:R-:W-:Y:S02]  /*6800*/  @P0 IADD3.X R8, R176.reuse, R151, RZ, P2, !PT ;  /* 0x00000097b0080210 */ /* 0x040fe400017fe4ff */
[----:B------:R-:W-:Y:S01]  /*6810*/  @P0 IADD3 R4, P2, R177, R165, RZ ;  /* 0x000000a5b1040210 */ /* 0x000fe20007f5e0ff */
[----:B------:R-:W2:Y:S01]  /*6820*/  LDL.LU.64 R150, [R1+0xd8] ;  /* 0x0000d80001967983 */ /* 0x000ea20000300a00 */
[----:B------:R-:W-:Y:S02]  /*6830*/  @P0 LEA.HI.X R181, R5, c[0x0][0x1cc], R8, 0x1, P1 ;  /* 0x0000730005b50a11 */ /* 0x000fe400008f0c08 */
[----:B------:R-:W-:Y:S02]  /*6840*/  @P0 IADD3.X R5, R176, R171, RZ, P2, !PT ;  /* 0x000000abb0050210 */ /* 0x000fe400017fe4ff */
[C---:B------:R-:W-:Y:S01]  /*6850*/  @P0 LEA R178, P1, R4.reuse, c[0x0][0x1c8], 0x1 ;  /* 0x0000720004b20a11 */ /* 0x040fe200078208ff */
[----:B------:R3:W3:Y:S01]  /*6860*/  MUFU.EX2 R171, R9 ;  /* 0x0000000900ab7308 */ /* 0x0006e20000000800 */
[----:B------:R3:W-:Y:S02]  /*6870*/  @P0 LDGSTS.E.BYPASS.LTC128B.128 [R167+0x11100], [R180.64], !P6 ;  /* 0x11100000b4a70fae */ /* 0x0007e4000f101d48 */
[----:B------:R-:W-:Y:S02]  /*6880*/  @P0 LEA.HI.X R179, R4, c[0x0][0x1cc], R5, 0x1, P1 ;  /* 0x0000730004b30a11 */ /* 0x000fe400008f0c05 */
[C---:B------:R-:W-:Y:S02]  /*6890*/  @P0 IADD3 R4, P2, R177.reuse, R166, RZ ;  /* 0x000000a6b1040210 */ /* 0x040fe40007f5e0ff */
[----:B------:R-:W2:Y:S02]  /*68a0*/  LDL.LU R165, [R1+0xd4] ;  /* 0x0000d40001a57983 */ /* 0x000ea40000300800 */
[----:B------:R-:W-:Y:S02]  /*68b0*/  @P0 LEA R8, P1, R4, c[0x0][0x1c8], 0x1 ;  /* 0x0000720004080a11 */ /* 0x000fe400078208ff */
[----:B------:R-:W-:Y:S02]  /*68c0*/  @P0 IADD3.X R5, R176, R189, RZ, P2, !PT ;  /* 0x000000bdb0050210 */ /* 0x000fe400017fe4ff */
[----:B------:R3:W-:Y:S01]  /*68d0*/  @P0 LDGSTS.E.BYPASS.LTC128B.128 [R167+0x13100], [R178.64], !P5 ;  /* 0x13100000b2a70fae */ /* 0x0007e2000e901d48 */
[----:B------:R-:W-:Y:S01]  /*68e0*/  @P0 IADD3 R177, P2, R177, R188, RZ ;  /* 0x000000bcb1b10210 */ /* 0x000fe20007f5e0ff */
[----:B-1----:R-:W-:Y:S02]  /*68f0*/  FMUL.FTZ R153, R3, c[0x0][0x2d0] ;  /* 0x0000b40003997a20 */ /* 0x002fe40000410000 */
[----:B----4-:R-:W-:Y:S01]  /*6900*/  FMUL.FTZ R148, R2, R148 ;  /* 0x0000009402947220 */ /* 0x010fe20000410000 */
[----:B------:R-:W-:Y:S01]  /*6910*/  @P0 IADD3.X R176, R176, R187, RZ, P2, !PT ;  /* 0x000000bbb0b00210 */ /* 0x000fe200017fe4ff */
[--C-:B------:R-:W-:Y:S01]  /*6920*/  FFMA.FTZ R10, R10, c[0x0][0x2d0], -R153.reuse ;  /* 0x0000b4000a0a7a23 */ /* 0x100fe20000010899 */
[----:B------:R-:W4:Y:S01]  /*6930*/  LDL.LU R166, [R1+0xd0] ;  /* 0x0000d00001a67983 */ /* 0x000f220000300800 */
[----:B------:R-:W-:Y:S02]  /*6940*/  FFMA.FTZ R11, R11, c[0x0][0x2d0], -R153 ;  /* 0x0000b4000b0b7a23 */ /* 0x000fe40000010899 */
[----:B------:R1:W-:Y:S01]  /*6950*/  MUFU.EX2 R189, R10 ;  /* 0x0000000a00bd7308 */ /* 0x0003e20000000800 */
[----:B---3--:R-:W-:Y:S01]  /*6960*/  @P0 LEA.HI.X R9, R4, c[0x0][0x1cc], R5, 0x1, P1 ;  /* 0x0000730004090a11 */ /* 0x008fe200008f0c05 */
[--C-:B------:R-:W-:Y:S01]  /*6970*/  FFMA.FTZ R6, R6, c[0x0][0x2d0], -R153.reuse ;  /* 0x0000b40006067a23 */ /* 0x100fe20000010899 */
[----:B------:R-:W-:Y:S01]  /*6980*/  @P0 LEA R4, P1, R177, c[0x0][0x1c8], 0x1 ;  /* 0x00007200b1040a11 */ /* 0x000fe200078208ff */
[--C-:B------:R-:W-:Y:S02]  /*6990*/  FFMA.FTZ R7, R7, c[0x0][0x2d0], -R153.reuse ;  /* 0x0000b40007077a23 */ /* 0x100fe40000010899 */
[----:B------:R3:W-:Y:S01]  /*69a0*/  @P0 LDGSTS.E.BYPASS.LTC128B.128 [R167+0x15100], [R8.64], !P4 ;  /* 0x1510000008a70fae */ /* 0x0007e2000e101d48 */
[----:B------:R-:W-:Y:S01]  /*69b0*/  @P0 LEA.HI.X R5, R177, c[0x0][0x1cc], R176, 0x1, P1 ;  /* 0x00007300b1050a11 */ /* 0x000fe200008f0cb0 */
[--C-:B------:R-:W-:Y:S02]  /*69c0*/  FFMA.FTZ R14, R14, c[0x0][0x2d0], -R153.reuse ;  /* 0x0000b4000e0e7a23 */ /* 0x100fe40000010899 */
[----:B------:R3:W-:Y:S01]  /*69d0*/  MUFU.EX2 R188, R11 ;  /* 0x0000000b00bc7308 */ /* 0x0007e20000000800 */
[--C-:B------:R-:W-:Y:S01]  /*69e0*/  FFMA.FTZ R15, R15, c[0x0][0x2d0], -R153.reuse ;  /* 0x0000b4000f0f7a23 */ /* 0x100fe20000010899 */
[----:B------:R3:W-:Y:S01]  /*69f0*/  @P0 LDGSTS.E.BYPASS.LTC128B.128 [R167+0x17100], [R4.64], !P3 ;  /* 0x1710000004a70fae */ /* 0x0007e2000d901d48 */
[----:B------:R-:W-:Y:S02]  /*6a00*/  FMUL.FTZ R149, R2, R149 ;  /* 0x0000009502957220 */ /* 0x000fe40000410000 */
[--C-:B------:R-:W-:Y:S02]  /*6a10*/  FFMA.FTZ R18, R18, c[0x0][0x2d0], -R153.reuse ;  /* 0x0000b40012127a23 */ /* 0x100fe40000010899 */
[--C-:B------:R-:W-:Y:S01]  /*6a20*/  FFMA.FTZ R19, R19, c[0x0][0x2d0], -R153.reuse ;  /* 0x0000b40013137a23 */ /* 0x100fe20000010899 */
[----:B------:R-:W3:Y:S01]  /*6a30*/  LDSM.16.MT88.4 R176, [R248+0x100] ;  /* 0x00010000f8b0783b */ /* 0x000ee20000004200 */
[--C-:B------:R-:W-:Y:S01]  /*6a40*/  FFMA.FTZ R22, R22, c[0x0][0x2d0], -R153.reuse ;  /* 0x0000b40016167a23 */ /* 0x100fe20000010899 */
[----:B------:R3:W-:Y:S01]  /*6a50*/  MUFU.EX2 R185, R6 ;  /* 0x0000000600b97308 */ /* 0x0007e20000000800 */
[--C-:B------:R-:W-:Y:S02]  /*6a60*/  FFMA.FTZ R23, R23, c[0x0][0x2d0], -R153.reuse ;  /* 0x0000b40017177a23 */ /* 0x100fe40000010899 */
[--C-:B------:R-:W-:Y:S01]  /*6a70*/  FFMA.FTZ R26, R26, c[0x0][0x2d0], -R153.reuse ;  /* 0x0000b4001a1a7a23 */ /* 0x100fe20000010899 */
[----:B------:R-:W0:Y:S01]  /*6a80*/  LDGDEPBAR ;  /* 0x00000000000079af */ /* 0x000e220000000000 */
[----:B-1----:R-:W-:Y:S02]  /*6a90*/  FMUL.FTZ R10, R0, R162 ;  /* 0x000000a2000a7220 */ /* 0x002fe40000410000 */
[--C-:B------:R-:W-:Y:S02]  /*6aa0*/  FFMA.FTZ R27, R27, c[0x0][0x2d0], -R153.reuse ;  /* 0x0000b4001b1b7a23 */ /* 0x100fe40000010899 */
[--C-:B------:R-:W-:Y:S01]  /*6ab0*/  FFMA.FTZ R31, R31, c[0x0][0x2d0], -R153.reuse ;  /* 0x0000b4001f1f7a23 */ /* 0x100fe20000010899 */
[----:B------:R-:W1:Y:S01]  /*6ac0*/  MUFU.EX2 R187, R7 ;  /* 0x0000000700bb7308 */ /* 0x000e620000000800 */
[C---:B---3--:R-:W-:Y:S02]  /*6ad0*/  FMUL.FTZ R8, R2.reuse, R160 ;  /* 0x000000a002087220 */ /* 0x048fe40000410000 */
[----:B------:R-:W-:Y:S02]  /*6ae0*/  FMUL.FTZ R9, R2, R161 ;  /* 0x000000a102097220 */ /* 0x000fe40000410000 */
[----:B------:R-:W-:Y:S02]  /*6af0*/  FMUL.FTZ R11, R0, R163 ;  /* 0x000000a3000b7220 */ /* 0x000fe40000410000 */
[----:B------:R-:W3:Y:S01]  /*6b00*/  LDSM.16.MT88.4 R160, [R249+0x100] ;  /* 0x00010000f9a0783b */ /* 0x000ee20000004200 */
[C---:B------:R-:W-:Y:S01]  /*6b10*/  FMUL.FTZ R4, R2.reuse, R156 ;  /* 0x0000009c02047220 */ /* 0x040fe20000410000 */
[----:B------:R-:W-:Y:S01]  /*6b20*/  F2FP.BF16.PACK_AB R156, R191, R190 ;  /* 0x000000bebf9c723e */ /* 0x000fe200000010ff */
[----:B------:R-:W-:Y:S01]  /*6b30*/  FMUL.FTZ R5, R2, R157 ;  /* 0x0000009d02057220 */ /* 0x000fe20000410000 */
[----:B------:R-:W-:Y:S01]  /*6b40*/  MUFU.EX2 R182, R14 ;  /* 0x0000000e00b67308 */ /* 0x000fe20000000800 */
[C---:B------:R-:W-:Y:S01]  /*6b50*/  FMUL.FTZ R6, R0.reuse, R158 ;  /* 0x0000009e00067220 */ /* 0x040fe20000410000 */
[----:B------:R-:W-:Y:S01]  /*6b60*/  F2FP.BF16.PACK_AB R158, R171, R154 ;  /* 0x0000009aab9e723e */ /* 0x000fe200000010ff */
[----:B------:R-:W4:Y:S07]  /*6b70*/  LDL.LU R167, [R1+0xcc] ;  /* 0x0000cc0001a77983 */ /* 0x000f2e0000300800 */
[----:B------:R-:W-:Y:S01]  /*6b80*/  MUFU.EX2 R181, R15 ;  /* 0x0000000f00b57308 */ /* 0x000fe20000000800 */
[----:B-1----:R-:W-:Y:S01]  /*6b90*/  F2FP.BF16.PACK_AB R157, R187, R185 ;  /* 0x000000b9bb9d723e */ /* 0x002fe200000010ff */
[----:B------:R-:W-:Y:S01]  /*6ba0*/  FMUL.FTZ R7, R0, R159 ;  /* 0x0000009f00077220 */ /* 0x000fe20000410000 */
[----:B------:R-:W-:Y:S07]  /*6bb0*/  F2FP.BF16.PACK_AB R159, R188, R189 ;  /* 0x000000bdbc9f723e */ /* 0x000fee00000010ff */
[C---:B------:R-:W-:Y:S01]  /*6bc0*/  HMMA.16816.F32.BF16 R4, R156.reuse, R176, R4 ;  /* 0x000000b09c04723c */ /* 0x040fe20000041804 */
[----:B------:R-:W-:Y:S07]  /*6bd0*/  MUFU.EX2 R176, R26 ;  /* 0x0000001a00b07308 */ /* 0x000fee0000000800 */
[C---:B------:R-:W-:Y:S03]  /*6be0*/  HMMA.16816.F32.BF16 R8, R156.reuse, R178, R8 ;  /* 0x000000b29c08723c */ /* 0x040fe60000041808 */
[----:B------:R-:W-:Y:S05]  /*6bf0*/  MUFU.EX2 R178, R22 ;  /* 0x0000001600b27308 */ /* 0x000fea0000000800 */
[C---:B---3--:R-:W-:Y:S05]  /*6c00*/  HMMA.16816.F32.BF16 R36, R156.reuse, R160, R36 ;  /* 0x000000a09c24723c */ /* 0x048fea0000041824 */
[----:B------:R1:W3:Y:S03]  /*6c10*/  MUFU.EX2 R177, R12 ;  /* 0x0000000c00b17308 */ /* 0x0002e60000000800 */
[C---:B------:R-:W-:Y:S01]  /*6c20*/  HMMA.16816.F32.BF16 R40, R156.reuse, R162, R40 ;  /* 0x000000a29c28723c */ /* 0x040fe20000041828 */
[----:B------:R-:W3:Y:S06]  /*6c30*/  LDSM.16.MT88.4 R160, [R252+0x100] ;  /* 0x00010000fca0783b */ /* 0x000eec0000004200 */
[----:B------:R3:W2:Y:S10]  /*6c40*/  MUFU.EX2 R180, R17 ;  /* 0x0000001100b47308 */ /* 0x0006b40000000800 */
[----:B------:R-:W-:Y:S01]  /*6c50*/  MUFU.EX2 R179, R19 ;  /* 0x0000001300b37308 */ /* 0x000fe20000000800 */
[----:B-1----:R-:W-:Y:S01]  /*6c60*/  FMUL.FTZ R12, R2, R164 ;  /* 0x000000a4020c7220 */ /* 0x002fe20000410000 */
[----:B---3--:R-:W-:Y:S08]  /*6c70*/  MOV R164, R177 ;  /* 0x000000b100a47202 */ /* 0x008ff00000000f00 */
[----:B------:R-:W-:Y:S01]  /*6c80*/  MUFU.EX2 R177, R23 ;  /* 0x0000001700b17308 */ /* 0x000fe20000000800 */
[----:B------:R-:W-:Y:S01]  /*6c90*/  F2FP.BF16.PACK_AB R17, R181, R182 ;  /* 0x000000b6b511723e */ /* 0x000fe200000010ff */
[C---:B------:R-:W-:Y:S08]  /*6ca0*/  HMMA.16816.F32.BF16 R44, R156.reuse, R160, R44 ;  /* 0x000000a09c2c723c */ /* 0x040ff0000004182c */
        /* <DEDUP_REMOVED lines=8> */
[C---:B--2---:R-:W-:Y:S02]  /*6d30*/  FMUL.FTZ R150, R0.reuse, R150 ;  /* 0x0000009600967220 */ /* 0x044fe40000410000 */
[----:B------:R-:W-:Y:S02]  /*6d40*/  FMUL.FTZ R151, R0, R151 ;  /* 0x0000009700977220 */ /* 0x000fe40000410000 */
[C---:B-1----:R-:W-:Y:S08]  /*6d50*/  HMMA.16816.F32.BF16 R68, R156.reuse, R160, R68 ;  /* 0x000000a09c44723c */ /* 0x042ff00000041844 */
[C---:B------:R-:W-:Y:S01]  /*6d60*/  HMMA.16816.F32.BF16 R72, R156.reuse, R162, R72 ;  /* 0x000000a29c48723c */ /* 0x040fe20000041848 */
[----:B------:R-:W1:Y:S03]  /*6d70*/  LDSM.16.MT88.4 R160, [R252+0x2100] ;  /* 0x00210000fca0783b */ /* 0x000e660000004200 */
[----:B------:R-:W-:Y:S01]  /*6d80*/  FMUL.FTZ R13, R2, R165 ;  /* 0x000000a5020d7220 */ /* 0x000fe20000410000 */
[----:B------:R-:W-:Y:S01]  /*6d90*/  MOV R165, R184 ;  /* 0x000000b800a57202 */ /* 0x000fe20000000f00 */
[--C-:B------:R-:W-:Y:S02]  /*6da0*/  FFMA.FTZ R184, R32, c[0x0][0x2d0], -R186.reuse ;  /* 0x0000b40020b87a23 */ /* 0x100fe400000108ba */
[--C-:B------:R-:W-:Y:S01]  /*6db0*/  FFMA.FTZ R32, R34, c[0x0][0x2d0], -R153.reuse ;  /* 0x0000b40022207a23 */ /* 0x100fe20000010899 */
[----:B------:R-:W-:Y:S01]  /*6dc0*/  F2FP.BF16.PACK_AB R16, R165, R164 ;  /* 0x000000a4a510723e */ /* 0x000fe200000010ff */
[----:B------:R-:W-:Y:S02]  /*6dd0*/  MUFU.EX2 R34, R31 ;  /* 0x0000001f00227308 */ /* 0x000fe40000000800 */
[----:B----4-:R-:W-:Y:S01]  /*6de0*/  FMUL.FTZ R14, R0, R166 ;  /* 0x000000a6000e7220 */ /* 0x010fe20000410000 */
[----:B------:R-:W-:Y:S01]  /*6df0*/  MOV R166, R183 ;  /* 0x000000b700a67202 */ /* 0x000fe20000000f00 */
[--C-:B------:R-:W-:Y:S02]  /*6e00*/  FFMA.FTZ R183, R29, c[0x0][0x2d0], -R186.reuse ;  /* 0x0000b4001db77a23 */ /* 0x100fe400000108ba */
[----:B------:R-:W-:Y:S02]  /*6e10*/  FFMA.FTZ R186, R33, c[0x0][0x2d0], -R186 ;  /* 0x0000b40021ba7a23 */ /* 0x000fe400000108ba */
[--C-:B------:R-:W-:Y:S02]  /*6e20*/  FFMA.FTZ R33, R30, c[0x0][0x2d0], -R153.reuse ;  /* 0x0000b4001e217a23 */ /* 0x100fe40000010899 */
[----:B------:R-:W-:Y:S01]  /*6e30*/  MUFU.EX2 R184, R184 ;  /* 0x000000b800b87308 */ /* 0x000fe20000000800 */
[----:B------:R-:W-:Y:S09]  /*6e40*/  FFMA.FTZ R153, R35, c[0x0][0x2d0], -R153 ;  /* 0x0000b40023997a23 */ /* 0x000ff20000010899 */
[----:B------:R-:W-:Y:S01]  /*6e50*/  MUFU.EX2 R35, R28 ;  /* 0x0000001c00237308 */ /* 0x000fe20000000800 */
[C---:B-1----:R-:W-:Y:S09]  /*6e60*/  HMMA.16816.F32.BF16 R76, R156.reuse, R160, R76 ;  /* 0x000000a09c4c723c */ /* 0x042ff2000004184c */
[----:B------:R-:W-:Y:S01]  /*6e70*/  MUFU.EX2 R186, R186 ;  /* 0x000000ba00ba7308 */ /* 0x000fe20000000800 */
[C---:B------:R-:W-:Y:S01]  /*6e80*/  HMMA.16816.F32.BF16 R80, R156.reuse, R162, R80 ;  /* 0x000000a29c50723c */ /* 0x040fe20000041850 */
[----:B------:R-:W1:Y:S08]  /*6e90*/  LDSM.16.MT88.4 R160, [R251+0x2100] ;  /* 0x00210000fba0783b */ /* 0x000e700000004200 */
[----:B------:R-:W-:Y:S10]  /*6ea0*/  MUFU.EX2 R153, R153 ;  /* 0x0000009900997308 */ /* 0x000ff40000000800 */
[----:B------:R-:W-:Y:S01]  /*6eb0*/  MUFU.EX2 R183, R183 ;  /* 0x000000b700b77308 */ /* 0x000fe20000000800 */
[----:B------:R-:W-:Y:S01]  /*6ec0*/  FMUL.FTZ R15, R0, R167 ;  /* 0x000000a7000f7220 */ /* 0x000fe20000410000 */
[----:B------:R-:W-:Y:S08]  /*6ed0*/  MOV R167, R180 ;  /* 0x000000b400a77202 */ /* 0x000ff00000000f00 */
[----:B------:R2:W3:Y:S10]  /*6ee0*/  MUFU.EX2 R180, R18 ;  /* 0x0000001200b47308 */ /* 0x0004f40000000800 */
[----:B------:R-:W-:Y:S01]  /*6ef0*/  MUFU.EX2 R33, R33 ;  /* 0x0000002100217308 */ /* 0x000fe20000000800 */
[C---:B-1----:R-:W-:Y:S09]  /*6f00*/  HMMA.16816.F32.BF16 R84, R156.reuse, R160, R84 ;  /* 0x000000a09c54723c */ /* 0x042ff20000041854 */
[----:B------:R-:W-:Y:S03]  /*6f10*/  MUFU.EX2 R32, R32 ;  /* 0x0000002000207308 */ /* 0x000fe60000000800 */
[----:B--2---:R-:W-:Y:S01]  /*6f20*/  F2FP.BF16.PACK_AB R18, R167, R166 ;  /* 0x000000a6a712723e */ /* 0x004fe200000010ff */
[C---:B------:R-:W-:Y:S01]  /*6f30*/  HMMA.16816.F32.BF16 R88, R156.reuse, R162, R88 ;  /* 0x000000a29c58723c */ /* 0x040fe20000041858 */
[----:B------:R-:W1:Y:S02]  /*6f40*/  LDSM.16.MT88.4 R160, [R248+0x4100] ;  /* 0x00410000f8a0783b */ /* 0x000e640000004200 */
[----:B---3--:R-:W-:Y:S05]  /*6f50*/  F2FP.BF16.PACK_AB R19, R179, R180 ;  /* 0x000000b4b313723e */ /* 0x008fea00000010ff */
        /* <DEDUP_REMOVED lines=25> */
[----:B------:R-:W2:Y:S02]  /*70f0*/  MUFU.EX2 R154, R24 ;  /* 0x00000018009a7308 */ /* 0x000ea40000000800 */
[----:B------:R-:W-:Y:S03]  /*7100*/  MOV R161, R191 ;  /* 0x000000bf00a17202 */ /* 0x000fe60000000f00 */
[----:B------:R-:W-:Y:S05]  /*7110*/  MOV R163, R190 ;  /* 0x000000be00a37202 */ /* 0x000fea0000000f00 */
[----:B------:R-:W-:Y:S10]  /*7120*/  MUFU.EX2 R191, R20 ;  /* 0x0000001400bf7308 */ /* 0x000ff40000000800 */
[----:B------:R3:W-:Y:S10]  /*7130*/  MUFU.EX2 R190, R21 ;  /* 0x0000001500be7308 */ /* 0x0007f40000000800 */
[----:B------:R-:W4:Y:S01]  /*7140*/  MUFU.EX2 R162, R25 ;  /* 0x0000001900a27308 */ /* 0x000f220000000800 */
[C---:B-1----:R-:W-:Y:S01]  /*7150*/  HMMA.16816.F32.BF16 R4, R16.reuse, R156, R4 ;  /* 0x0000009c1004723c */ /* 0x042fe20000041804 */
[----:B---3--:R-:W-:Y:S07]  /*7160*/  LDSM.16.MT88.4 R20, [R248+0x1100] ;  /* 0x00110000f814783b */ /* 0x008fee0000004200 */
        /* <DEDUP_REMOVED lines=45> */
[----:B--2---:R-:W-:Y:S01]  /*7440*/  MOV R157, R154 ;  /* 0x0000009a009d7202 */ /* 0x004fe20000000f00 */
[----:B------:R-:W-:Y:S01]  /*7450*/  HMMA.16816.F32.BF16 R12, R16, R158, R12 ;  /* 0x0000009e100c723c */ /* 0x000fe2000004180c */
[----:B------:R1:W2:Y:S03]  /*7460*/  MUFU.EX2 R154, R27 ;  /* 0x0000001b009a7308 */ /* 0x0002a60000000800 */
[----:B----4-:R-:W-:Y:S02]  /*7470*/  MOV R156, R162 ;  /* 0x000000a2009c7202 */ /* 0x010fe40000000f00 */
[----:B------:R-:W3:Y:S01]  /*7480*/  LDL.LU R162, [R1+0x4c] ;  /* 0x00004c0001a27983 */ /* 0x000ee20000300800 */
[----:B------:R-:W-:Y:S02]  /*7490*/  F2FP.BF16.PACK_AB R16, R190, R191 ;  /* 0x000000bfbe10723e */ /* 0x000fe400000010ff */
[----:B------:R-:W-:Y:S03]  /*74a0*/  F2FP.BF16.PACK_AB R18, R156, R157 ;  /* 0x0000009d9c12723e */ /* 0x000fe600000010ff */
[----:B------:R-:W-:Y:S01]  /*74b0*/  F2FP.BF16.PACK_AB R17, R177, R178 ;  /* 0x000000b2b111723e */ /* 0x000fe200000010ff */
[----:B------:R-:W4:Y:S01]  /*74c0*/  LDL.LU R29, [R1+0x50] ;  /* 0x00005000011d7983 */ /* 0x000f220000300800 */
[----:B------:R-:W-:Y:S05]  /*74d0*/  MOV R159, R160 ;  /* 0x000000a0009f7202 */ /* 0x000fea0000000f00 */
[----:B-1----:R-:W1:Y:S01]  /*74e0*/  LDSM.16.MT88.4 R24, [R249+0x1100] ;  /* 0x00110000f918783b */ /* 0x002e620000004200 */
[----:B--2---:R-:W-:Y:S07]  /*74f0*/  F2FP.BF16.PACK_AB R19, R154, R176 ;  /* 0x000000b09a13723e */ /* 0x004fee00000010ff */
        /* <DEDUP_REMOVED lines=32> */
[----:B------:R-:W2:Y:S03]  /*7700*/  LDSM.16.MT88.4 R20, [R248+0x7100] ;  /* 0x00710000f814783b */ /* 0x000ea60000004200 */
[----:B---3--:R-:W-:Y:S04]  /*7710*/  FFMA.FTZ R2, R2, R162, R163 ;  /* 0x000000a202027223 */ /* 0x008fe800000100a3 */
[C---:B-1----:R-:W-:Y:S04]  /*7720*/  HMMA.16816.F32.BF16 R116, R16.reuse, R24, R116 ;  /* 0x000000181074723c */ /* 0x042fe80000041874 */
[----:B------:R-:W-:Y:S02]  /*7730*/  FADD.FTZ R2, R161, R2 ;  /* 0x00000002a1027221 */ /* 0x000fe40000010000 */
[----:B------:R-:W-:Y:S01]  /*7740*/  LDSM.16.MT88.4 R160, [R248+0x1900] ;  /* 0x00190000f8a0783b */ /* 0x000fe20000004200 */
[----:B----4-:R-:W-:Y:S01]  /*7750*/  FFMA.FTZ R0, R0, R29, R185 ;  /* 0x0000001d00007223 */ /* 0x010fe200000100b9 */
[----:B------:R-:W-:Y:S01]  /*7760*/  MOV R185, R156 ;  /* 0x0000009c00b97202 */ /* 0x000fe20000000f00 */
[C---:B------:R-:W-:Y:S03]  /*7770*/  HMMA.16816.F32.BF16 R120, R16.reuse, R26, R120 ;  /* 0x0000001a1078723c */ /* 0x040fe60000041878 */
[----:B------:R-:W1:Y:S01]  /*7780*/  LDSM.16.MT88.4 R24, [R249+0x7100] ;  /* 0x00710000f918783b */ /* 0x000e620000004200 */
[----:B------:R-:W-:Y:S02]  /*7790*/  FADD.FTZ R2, R159, R2 ;  /* 0x000000029f027221 */ /* 0x000fe40000010000 */
[----:B------:R-:W-:Y:S01]  /*77a0*/  FADD.FTZ R0, R187, R0 ;  /* 0x00000000bb007221 */ /* 0x000fe20000010000 */
[----:B------:R-:W-:Y:S01]  /*77b0*/  MOV R187, R157 ;  /* 0x0000009d00bb7202 */ /* 0x000fe20000000f00 */
[----:B------:R-:W-:Y:S01]  /*77c0*/  FADD.FTZ R2, R171, R2 ;  /* 0x00000002ab027221 */ /* 0x000fe20000010000 */
[C---:B--2---:R-:W-:Y:S01]  /*77d0*/  HMMA.16816.F32.BF16 R124, R16.reuse, R20, R124 ;  /* 0x00000014107c723c */ /* 0x044fe2000004187c */
[----:B------:R-:W-:Y:S02]  /*77e0*/  LDSM.16.MT88.4 R28, [R252+0x1900] ;  /* 0x00190000fc1c783b */ /* 0x000fe40000004200 */
[----:B------:R-:W-:Y:S01]  /*77f0*/  FADD.FTZ R0, R189, R0 ;  /* 0x00000000bd007221 */ /* 0x000fe20000010000 */
[----:B------:R-:W-:Y:S02]  /*7800*/  MOV R189, R165 ;  /* 0x000000a500bd7202 */ /* 0x000fe40000000f00 */
[----:B------:R-:W-:Y:S01]  /*7810*/  F2FP.BF16.PACK_AB R165, R34, R33 ;  /* 0x0000002122a5723e */ /* 0x000fe200000010ff */
[----:B------:R2:W5:Y:S01]  /*7820*/  LDL.LU R171, [R1+0xc8] ;  /* 0x0000c80001ab7983 */ /* 0x0005620000300800 */
[C---:B------:R-:W-:Y:S04]  /*7830*/  HMMA.16816.F32.BF16 R128, R16.reuse, R22, R128 ;  /* 0x000000161080723c */ /* 0x040fe80000041880 */
[----:B------:R-:W-:Y:S01]  /*7840*/  FADD.FTZ R0, R188, R0 ;  /* 0x00000000bc007221 */ /* 0x000fe20000010000 */
[----:B------:R-:W3:Y:S01]  /*7850*/  LDSM.16.MT88.4 R20, [R252+0x7100] ;  /* 0x00710000fc14783b */ /* 0x000ee20000004200 */
[----:B------:R-:W-:Y:S02]  /*7860*/  MOV R188, R164 ;  /* 0x000000a400bc7202 */ /* 0x000fe40000000f00 */
[----:B------:R-:W-:Y:S01]  /*7870*/  F2FP.BF16.PACK_AB R164, R183, R35 ;  /* 0x00000023b7a4723e */ /* 0x000fe200000010ff */
[----:B------:R-:W-:Y:S03]  /*7880*/  FADD.FTZ R0, R182, R0 ;  /* 0x00000000b6007221 */ /* 0x000fe60000010000 */
[----:B------:R-:W-:Y:S02]  /*7890*/  FADD.FTZ R2, R188, R2 ;  /* 0x00000002bc027221 */ /* 0x000fe40000010000 */
[----:B------:R-:W-:Y:S02]  /*78a0*/  FADD.FTZ R0, R181, R0 ;  /* 0x00000000b5007221 */ /* 0x000fe40000010000 */
[----:B------:R-:W-:Y:S02]  /*78b0*/  FADD.FTZ R2, R189, R2 ;  /* 0x00000002bd027221 */ /* 0x000fe40000010000 */
[----:B------:R-:W-:Y:S04]  /*78c0*/  FADD.FTZ R0, R180, R0 ;  /* 0x00000000b4007221 */ /* 0x000fe80000010000 */
[----:B------:R-:W-:Y:S01]  /*78d0*/  FADD.FTZ R0, R179, R0 ;  /* 0x00000000b3007221 */ /* 0x000fe20000010000 */
[C---:B-1----:R-:W-:Y:S03]  /*78e0*/  HMMA.16816.F32.BF16 R132, R16.reuse, R24, R132 ;  /* 0x000000181084723c */ /* 0x042fe60000041884 */
[----:B------:R-:W-:Y:S04]  /*78f0*/  FADD.FTZ R0, R178, R0 ;  /* 0x00000000b2007221 */ /* 0x000fe80000010000 */
[----:B------:R-:W-:Y:S01]  /*7900*/  FADD.FTZ R0, R177, R0 ;  /* 0x00000000b1007221 */ /* 0x000fe20000010000 */
[C---:B------:R-:W-:Y:S01]  /*7910*/  HMMA.16816.F32.BF16 R136, R16.reuse, R26, R136 ;  /* 0x0000001a1088723c */ /* 0x040fe20000041888 */
[----:B------:R-:W1:Y:S03]  /*7920*/  LDSM.16.MT88.4 R24, [R251+0x7100] ;  /* 0x00710000fb18783b */ /* 0x000e660000004200 */
[----:B------:R-:W-:Y:S04]  /*7930*/  FADD.FTZ R0, R176, R0 ;  /* 0x00000000b0007221 */ /* 0x000fe80000010000 */
[C---:B---3--:R-:W-:Y:S08]  /*7940*/  HMMA.16816.F32.BF16 R140, R16.reuse, R20, R140 ;  /* 0x00000014108c723c */ /* 0x048ff0000004188c */
[C---:B------:R-:W-:Y:S01]  /*7950*/  HMMA.16816.F32.BF16 R144, R16.reuse, R22, R144 ;  /* 0x000000161090723c */ /* 0x040fe20000041890 */
[----:B------:R-:W3:Y:S07]  /*7960*/  LDSM.16.MT88.4 R20, [R249+0x1900] ;  /* 0x00190000f914783b */ /* 0x000eee0000004200 */
[C---:B-1----:R-:W-:Y:S07]  /*7970*/  HMMA.16816.F32.BF16 R148, R16.reuse, R24, R148 ;  /* 0x000000181094723c */ /* 0x042fee0000041894 */
[----:B------:R-:W-:Y:S01]  /*7980*/  MOV R25, R167 ;  /* 0x000000a700197202 */ /* 0x000fe20000000f00 */
[----:B------:R-:W-:Y:S01]  /*7990*/  HMMA.16816.F32.BF16 R12, R16, R26, R12 ;  /* 0x0000001a100c723c */ /* 0x000fe2000004180c */
[----:B------:R-:W-:Y:S03]  /*79a0*/  LDSM.16.MT88.4 R16, [R249+0x3900] ;  /* 0x00390000f910783b */ /* 0x000fe60000004200 */
[----:B------:R-:W-:Y:S02]  /*79b0*/  F2FP.BF16.PACK_AB R167, R153, R32 ;  /* 0x0000002099a7723e */ /* 0x000fe400000010ff */
[----:B------:R-:W-:Y:S02]  /*79c0*/  MOV R24, R166 ;  /* 0x000000a600187202 */ /* 0x000fe40000000f00 */
[----:B------:R-:W-:Y:S04]  /*79d0*/  F2FP.BF16.PACK_AB R166, R186, R184 ;  /* 0x000000b8baa6723e */ /* 0x000fe800000010ff */
[----:B------:R-:W-:Y:S03]  /*79e0*/  FADD.FTZ R2, R24, R2 ;  /* 0x0000000218027221 */ /* 0x000fe60000010000 */
[C---:B------:R-:W-:Y:S01]  /*79f0*/  HMMA.16816.F32.BF16 R156, R164.reuse, R160, R4 ;  /* 0x000000a0a49c723c */ /* 0x040fe20000041804 */
[----:B------:R-:W1:Y:S04]  /*7a00*/  LDSM.16.MT88.4 R4, [R251+0x1900] ;  /* 0x00190000fb04783b */ /* 0x000e680000004200 */
[----:B------:R-:W-:Y:S03]  /*7a10*/  FADD.FTZ R2, R25, R2 ;  /* 0x0000000219027221 */ /* 0x000fe60000010000 */
[C---:B------:R-:W-:Y:S01]  /*7a20*/  HMMA.16816.F32.BF16 R160, R164.reuse, R162, R8 ;  /* 0x000000a2a4a0723c */ /* 0x040fe20000041808 */
[----:B------:R-:W4:Y:S03]  /*7a30*/  LDSM.16.MT88.4 R8, [R248+0x3900] ;  /* 0x00390000f808783b */ /* 0x000f260000004200 */
[----:B------:R-:W-:Y:S04]  /*7a40*/  FADD.FTZ R2, R191, R2 ;  /* 0x00000002bf027221 */ /* 0x000fe80000010000 */
[C---:B---3--:R-:W-:Y:S04]  /*7a50*/  HMMA.16816.F32.BF16 R36, R164.reuse, R20, R36 ;  /* 0x00000014a424723c */ /* 0x048fe80000041824 */
[----:B------:R-:W-:Y:S04]  /*7a60*/  FADD.FTZ R2, R190, R2 ;  /* 0x00000002be027221 */ /* 0x000fe80000010000 */
[C---:B------:R-:W-:Y:S01]  /*7a70*/  HMMA.16816.F32.BF16 R40, R164.reuse, R22, R40 ;  /* 0x00000016a428723c */ /* 0x040fe20000041828 */
[----:B------:R-:W3:Y:S03]  /*7a80*/  LDSM.16.MT88.4 R20, [R252+0x3900] ;  /* 0x00390000fc14783b */ /* 0x000ee60000004200 */
[----:B------:R-:W-:Y:S04]  /*7a90*/  FADD.FTZ R2, R187, R2 ;  /* 0x00000002bb027221 */ /* 0x000fe80000010000 */
[C---:B------:R-:W-:Y:S04]  /*7aa0*/  HMMA.16816.F32.BF16 R44, R164.reuse, R28, R44 ;  /* 0x0000001ca42c723c */ /* 0x040fe8000004182c */
[----:B------:R-:W-:Y:S04]  /*7ab0*/  FADD.FTZ R2, R185, R2 ;  /* 0x00000002b9027221 */ /* 0x000fe80000010000 */
[C---:B------:R-:W-:Y:S08]  /*7ac0*/  HMMA.16816.F32.BF16 R48, R164.reuse, R30, R48 ;  /* 0x0000001ea430723c */ /* 0x040ff00000041830 */
[C---:B-1----:R-:W-:Y:S08]  /*7ad0*/  HMMA.16816.F32.BF16 R52, R164.reuse, R4, R52 ;  /* 0x00000004a434723c */ /* 0x042ff00000041834 */
[C---:B------:R-:W-:Y:S01]  /*7ae0*/  HMMA.16816.F32.BF16 R56, R164.reuse, R6, R56 ;  /* 0x00000006a438723c */ /* 0x040fe20000041838 */
[----:B------:R-:W1:Y:S07]  /*7af0*/  LDSM.16.MT88.4 R4, [R251+0x3900] ;  /* 0x00390000fb04783b */ /* 0x000e6e0000004200 */
[C---:B----4-:R-:W-:Y:S08]  /*7b00*/  HMMA.16816.F32.BF16 R60, R164.reuse, R8, R60 ;  /* 0x00000008a43c723c */ /* 0x050ff0000004183c */
[C---:B------:R-:W-:Y:S01]  /*7b10*/  HMMA.16816.F32.BF16 R64, R164.reuse, R10, R64 ;  /* 0x0000000aa440723c */ /* 0x040fe20000041840 */
[----:B------:R-:W4:Y:S07]  /*7b20*/  LDSM.16.MT88.4 R8, [R248+0x5900] ;  /* 0x00590000f808783b */ /* 0x000f2e0000004200 */
[C---:B------:R-:W-:Y:S08]  /*7b30*/  HMMA.16816.F32.BF16 R68, R164.reuse, R16, R68 ;  /* 0x00000010a444723c */ /* 0x040ff00000041844 */
        /* <DEDUP_REMOVED lines=24> */
[C---:B---3--:R-:W-:Y:S08]  /*7cc0*/  HMMA.16816.F32.BF16 R140, R164.reuse, R20, R140 ;  /* 0x00000014a48c723c */ /* 0x048ff0000004188c */
[C---:B------:R-:W-:Y:S08]  /*7cd0*/  HMMA.16816.F32.BF16 R144, R164.reuse, R22, R144 ;  /* 0x00000016a490723c */ /* 0x040ff00000041890 */
[C---:B-1----:R-:W-:Y:S07]  /*7ce0*/  HMMA.16816.F32.BF16 R148, R164.reuse, R4, R148 ;  /* 0x00000004a494723c */ /* 0x042fee0000041894 */
[----:B------:R-:W-:Y:S01]  /*7cf0*/  FADD.FTZ R4, R154, R0 ;  /* 0x000000009a047221 */ /* 0x000fe20000010000 */
[----:B------:R-:W-:Y:S01]  /*7d00*/  MOV R154, R3 ;  /* 0x00000003009a7202 */ /* 0x000fe20000000f00 */
[----:B------:R-:W-:Y:S01]  /*7d10*/  FADD.FTZ R0, R35, R2 ;  /* 0x0000000223007221 */ /* 0x000fe20000010000 */
[----:B------:R-:W-:Y:S03]  /*7d20*/  HMMA.16816.F32.BF16 R164, R164, R6, R12 ;  /* 0x00000006a4a4723c */ /* 0x000fe6000004180c */
[----:B------:R-:W-:Y:S02]  /*7d30*/  FADD.FTZ R0, R183, R0 ;  /* 0x00000000b7007221 */ /* 0x000fe40000010000 */
[----:B------:R-:W-:Y:S02]  /*7d40*/  FADD.FTZ R4, R33, R4 ;  /* 0x0000000421047221 */ /* 0x000fe40000010000 */
[----:B------:R-:W-:Y:S02]  /*7d50*/  FADD.FTZ R2, R184, R0 ;  /* 0x00000000b8027221 */ /* 0x000fe40000010000 */
[----:B------:R-:W-:Y:S03]  /*7d60*/  FADD.FTZ R4, R34, R4 ;  /* 0x0000000422047221 */ /* 0x000fe60000010000 */
[----:B------:R-:W-:Y:S02]  /*7d70*/  FADD.FTZ R2, R186, R2 ;  /* 0x00000002ba027221 */ /* 0x000fe40000010000 */
[----:B------:R-:W-:Y:S03]  /*7d80*/  FADD.FTZ R0, R32, R4 ;  /* 0x0000000420007221 */ /* 0x000fe60000010000 */
[----:B------:R1:W-:Y:S01]  /*7d90*/  STL [R1+0x4c], R2 ;  /* 0x00004c0201007387 */ /* 0x0003e20000100800 */
[----:B------:R-:W-:Y:S01]  /*7da0*/  FADD.FTZ R0, R153, R0 ;  /* 0x0000000099007221 */ /* 0x000fe20000010000 */
[----:B------:R-:W-:Y:S04]  /*7db0*/  MOV R153, R152 ;  /* 0x0000009800997202 */ /* 0x000fe80000000f00 */
[----:B------:R1:W-:Y:S01]  /*7dc0*/  STL [R1+0x50], R0 ;  /* 0x0000500001007387 */ /* 0x0003e20000100800 */
[----:B------:R-:W-:-:S05]  /*7dd0*/  @P0 BRA `(.L_x_1531) ;  /* 0xffffca7000000947 */ /* 0x000fca000383ffff */
.L_x_1530:
[----:B-1----:R-:W2:Y:S04]  /*7de0*/  LDL.LU R0, [R1+0x4c] ;  /* 0x00004c0001007983 */ /* 0x002ea80000300800 */
        /* <DEDUP_REMOVED lines=43> */
[C---:B------:R-:W-:Y:S02]  /*80a0*/  FMUL.FTZ R83, R4.reuse, R83 ;  /* 0x0000005304537220 */ /* 0x040fe40000410000 */
        /* <DEDUP_REMOVED lines=25> */
[----:B-----5:R-:W-:-:S02]  /*8240*/  FMUL.FTZ R171, R0, R65 ;  /* 0x0000004100ab7220 */ /* 0x020fc40000410000 */
        /* <DEDUP_REMOVED lines=134> */
[----:B------:R-:W-:Y:S02]  /*8ab0*/  MOV R5, UR5 ;  /* 0x0000000500057c02 */ /* 0x000fe40008000f00 */
[----:B------:R-:W-:Y:S01]  /*8ac0*/  F2FP.BF16.PACK_AB R44, R81, R44 ;  /* 0x0000002c512c723e */ /* 0x000fe200000010ff */
[----:B------:R-:W-:Y:S01]  /*8ad0*/  IMAD R81, R8, c[0x0][0x3f0], RZ ;  /* 0x0000fc0008517a24 */ /* 0x000fe200078e02ff */
[----:B------:R-:W-:-:S02]  /*8ae0*/  LOP3.LUT R3, R3, 0xffffff8, RZ, 0xc0, !PT ;  /* 0x0ffffff803037812 */ /* 0x000fc400078ec0ff */
[----:B------:R-:W-:Y:S01]  /*8af0*/  LOP3.LUT R2, R2, 0x1ffffffe, RZ, 0xc0, !PT ;  /* 0x1ffffffe02027812 */ /* 0x000fe200078ec0ff */
[----:B------:R-:W-:Y:S01]  /*8b00*/  UIADD3 UR10, UR13, UR10, URZ ;  /* 0x0000000a0d0a7290 */ /* 0x000fe2000fffe03f */
[----:B------:R-:W-:Y:S01]  /*8b10*/  MOV R80, 0xff800000 ;  /* 0xff80000000507802 */ /* 0x000fe20000000f00 */
[----:B------:R-:W-:Y:S01]  /*8b20*/  @P2 FFMA.FTZ R80, R9, R152, R11 ;  /* 0x0000009809502223 */ /* 0x000fe2000001000b */
[----:B------:R-:W-:Y:S02]  /*8b30*/  F2FP.BF16.PACK_AB R47, R16, R47 ;  /* 0x0000002f102f723e */ /* 0x000fe400000010ff */
[C---:B------:R-:W-:Y:S02]  /*8b40*/  IADD3 R9, R0.reuse, -R3, RZ ;  /* 0x8000000300097210 */ /* 0x040fe40007ffe0ff */
        /* <DEDUP_REMOVED lines=245> */
.L_x_1533:
[----:B-1----:R-:W-:Y:S05]  /*9aa0*/  BSYNC B0 ;  /* 0x0000000000007941 */ /* 0x002fea0003800000 */
.L_x_1532:
        /* <DEDUP_REMOVED lines=27> */
.L_x_1535:
[----:B------:R-:W-:Y:S05]  /*9c60*/  BSYNC B0 ;  /* 0x0000000000007941 */ /* 0x000fea0003800000 */
.L_x_1534:
        /* <DEDUP_REMOVED lines=27> */
.L_x_1537:
[----:B------:R-:W-:Y:S05]  /*9e20*/  BSYNC B0 ;  /* 0x0000000000007941 */ /* 0x000fea0003800000 */
.L_x_1536:
        /* <DEDUP_REMOVED lines=28> */
.L_x_1538:
        /* <DEDUP_REMOVED lines=9> */
.L_x_3081:


//--------------------- .text._ZN7cutlass13device_kernelIN5flash19enable_sm80_to_sm89INS1_16FlashAttnFwdSm80INS1_25CollectiveMainloopFwdSm80ILi8ELi1ELb1EN4cute5tupleIJNS5_1CILi128EEENS7_ILi64EEENS7_ILi256EEEEEELi256ENS_10bfloat16_tEfNS_4arch4Sm80ELb0ELb0ELb0ELb1ELb0ELb0ELb1ELb0EEENS1_21CollectiveEpilogueFwdINS6_IJS8_SA_S9_EEENS6_IJNS7_ILi1EEESI_SI_EEESC_SE_Li256ELb1ELb1ELb0ELb0EEENS1_19SingleTileSchedulerILb1ELb0ELb1ELi128EEEEEEEEEvNT_6ParamsE --------------------------
	.section	.text._ZN7cutlass13device_kernelIN5flash19enable_sm80_to_sm89INS1_16FlashAttnFwdSm80INS1_25CollectiveMainloopFwdSm80ILi8ELi1ELb1EN4cute5tupleIJNS5_1CILi128EEENS7_ILi64EEENS7_ILi256EEEEEELi256ENS_10bfloat16_tEfNS_4arch4Sm80ELb0ELb0ELb0ELb1ELb0ELb0ELb1ELb0EEENS1_21CollectiveEpilogueFwdINS6_IJS8_SA_S9_EEENS6_IJNS7_ILi1EEESI_SI_EEESC_SE_Li256ELb1ELb1ELb0ELb0EEENS1_19SingleTileSchedulerILb1ELb0ELb1ELi128EEEEEEEEEvNT_6ParamsE,"ax",@progbits
	.sectioninfo	@"SHI_REGISTERS=255"
	.align	128
.text._ZN7cutlass13device_kernelIN5flash19enable_sm80_to_sm89INS1_16FlashAttnFwdSm80INS1_25CollectiveMainloopFwdSm80ILi8ELi1ELb1EN4cute5tupleIJNS5_1CILi128EEENS7_ILi64EEENS7_ILi256EEEEEELi256ENS_10bfloat16_tEfNS_4arch4Sm80ELb0ELb0ELb0ELb1ELb0ELb0ELb1ELb0EEENS1_21CollectiveEpilogueFwdINS6_IJS8_SA_S9_EEENS6_IJNS7_ILi1EEESI_SI_EEESC_SE_Li256ELb1ELb1ELb0ELb0EEENS1_19SingleTileSchedulerILb1ELb0ELb1ELi128EEEEEEEEEvNT_6ParamsE:
        .type           _ZN7cutlass13device_kernelIN5flash19enable_sm80_to_sm89INS1_16FlashAttnFwdSm80INS1_25CollectiveMainloopFwdSm80ILi8ELi1ELb1EN4cute5tupleIJNS5_1CILi128EEENS7_ILi64EEENS7_ILi256EEEEEELi256ENS_10bfloat16_tEfNS_4arch4Sm80ELb0ELb0ELb0ELb1ELb0ELb0ELb1ELb0EEENS1_21CollectiveEpilogueFwdINS6_IJS8_SA_S9_EEENS6_IJNS7_ILi1EEESI_SI_EEESC_SE_Li256ELb1ELb1ELb0ELb0EEENS1_19SingleTileSchedulerILb1ELb0ELb1ELi128EEEEEEEEEvNT_6ParamsE,@function
        .size           _ZN7cutlass13device_kernelIN5flash19enable_sm80_to_sm89INS1_16FlashAttnFwdSm80INS1_25CollectiveMainloopFwdSm80ILi8ELi1ELb1EN4cute5tupleIJNS5_1CILi128EEENS7_ILi64EEENS7_ILi256EEEEEELi256ENS_10bfloat16_tEfNS_4arch4Sm80ELb0ELb0ELb0ELb1ELb0ELb0ELb1ELb0EEENS1_21CollectiveEpilogueFwdINS6_IJS8_SA_S9_EEENS6_IJNS7_ILi1EEESI_SI_EEESC_SE_Li256ELb1ELb1ELb0ELb0EEENS1_19SingleTileSchedulerILb1ELb0ELb1ELi128EEEEEEEEEvNT_6ParamsE,(.L_x_3082 - _ZN7cutlass13device_kernelIN5flash19enable_sm80_to_sm89INS1_16FlashAttnFwdSm80INS1_25CollectiveMainloopFwdSm80ILi8ELi1ELb1EN4cute5tupleIJNS5_1CILi128EEENS7_ILi64EEENS7_ILi256EEEEEELi256ENS_10bfloat16_tEfNS_4arch4Sm80ELb0ELb0ELb0ELb1ELb0ELb0ELb1ELb0EEENS1_21CollectiveEpilogueFwdINS6_IJS8_SA_S9_EEENS6_IJNS7_ILi1EEESI_SI_EEESC_SE_Li256ELb1ELb1ELb0ELb0EEENS1_19SingleTileSchedulerILb1ELb0ELb1ELi128EEEEEEEEEvNT_6ParamsE)
        .other          _ZN7cutlass13device_kernelIN5flash19enable_sm80_to_sm89INS1_16FlashAttnFwdSm80INS1_25CollectiveMainloopFwdSm80ILi8ELi1ELb1EN4cute5tupleIJNS5_1CILi128EEENS7_ILi64EEENS7_ILi256EEEEEELi256ENS_10bfloat16_tEfNS_4arch4Sm80ELb0ELb0ELb0ELb1ELb0ELb0ELb1ELb0EEENS1_21CollectiveEpilogueFwdINS6_IJS8_SA_S9_EEENS6_IJNS7_ILi1EEESI_SI_EEESC_SE_Li256ELb1ELb1ELb0ELb0EEENS1_19SingleTileSchedulerILb1ELb0ELb1ELi128EEEEEEEEEvNT_6ParamsE,@"STO_CUDA_ENTRY STV_DEFAULT"
_ZN7cutlass13device_kernelIN5flash19enable_sm80_to_sm89INS1_16FlashAttnFwdSm80INS1_25CollectiveMainloopFwdSm80ILi8ELi1ELb1EN4cute5tupleIJNS5_1CILi128EEENS7_ILi64EEENS7_ILi256EEEEEELi256ENS_10bfloat16_tEfNS_4arch4Sm80ELb0ELb0ELb0ELb1ELb0ELb0ELb1ELb0EEENS1_21CollectiveEpilogueFwdINS6_IJS8_SA_S9_EEENS6_IJNS7_ILi1EEESI_SI_EEESC_SE_Li256ELb1ELb1ELb0ELb0EEENS1_19SingleTileSchedulerILb1ELb0ELb1ELi128EEEEEEEEEvNT_6ParamsE:
        /* <DEDUP_REMOVED lines=17> */
.L_x_1540:
        /* <DEDUP_REMOVED lines=8> */
.L_x_1542:
[----:B------:R-:W-:-:S05]  /*0190*/  MOV R0, c[0x0][0x54c] ;  /* 0x0001530000007a02 */ /* 0x000fca0000000f00 */
.L_x_1541:
[----:B-----5:R-:W-:Y:S01]  /*01a0*/  IMAD R0, R0, c[0x0][0x548], RZ ;  /* 0x0001520000007a24 */ /* 0x020fe200078e02ff */
[----:B-1----:R-:W-:-:S04]  /*01b0*/  SHF.L.U32 R2, R48, 0x7, RZ ;  /* 0x0000000730027819 */ /* 0x002fc800000006ff */
[----:B------:R-:W-:-:S04]  /*01c0*/  ISETP.GE.AND P0, PT, R2, R0, PT ;  /* 0x000000000200720c */ /* 0x000fc80003f06270 */
[----:B------:R-:W-:-:S05]  /*01d0*/  SEL R0, R5, 0xffffffff, !P0 ;  /* 0xffffffff05007807 */ /* 0x000fca0004000000 */
[----:B------:R1:W-:Y:S01]  /*01e0*/  STL [R1+0xa0], R0 ;  /* 0x0000a00001007387 */ /* 0x0003e20000100800 */
[----:B------:R-:W-:Y:S05]  /*01f0*/  BRA `(.L_x_1543) ;  /* 0x0000013000007947 */ /* 0x000fea0003800000 */
.L_x_1539:
[----:B---3--:R-:W-:-:S04]  /*0200*/  ISETP.NE.U32.AND P0, PT, RZ, c[0x0][0x568], PT ;  /* 0x00015a00ff007a0c */ /* 0x008fc80003f05070 */
[----:B------:R-:W-:-:S13]  /*0210*/  ISETP.NE.AND.EX P0, PT, RZ, c[0x0][0x56c], PT, P0 ;  /* 0x00015b00ff007a0c */ /* 0x000fda0003f05300 */
[----:B------:R-:W-:Y:S05]  /*0220*/  @!P0 BRA `(.L_x_1544) ;  /* 0x0000002000008947 */ /* 0x000fea0003800000 */
[----:B------:R1:W5:Y:S01]  /*0230*/  LDG.E R0, [R2.64] ;  /* 0x0000000402007981 */ /* 0x000362000c1e1900 */
[----:B------:R-:W-:Y:S05]  /*0240*/  BRA `(.L_x_1545) ;  /* 0x0000009000007947 */ /* 0x000fea0003800000 */
.L_x_1544:
        /* <DEDUP_REMOVED lines=8> */
.L_x_1546:
[----:B------:R-:W-:-:S05]  /*02d0*/  MOV R0, c[0x0][0x54c] ;  /* 0x0001530000007a02 */ /* 0x000fca0000000f00 */
.L_x_1545:
[----:B-----5:R-:W-:Y:S01]  /*02e0*/  IMAD R0, R0, c[0x0][0x548], RZ ;  /* 0x0001520000007a24 */ /* 0x020fe200078e02ff */
[----:B-1----:R-:W-:-:S04]  /*02f0*/  SHF.L.U32 R2, R48, 0x7, RZ ;  /* 0x0000000730027819 */ /* 0x002fc800000006ff */
[----:B------:R-:W-:-:S04]  /*0300*/  ISETP.GE.AND P0, PT, R2, R0, PT ;  /* 0x000000000200720c */ /* 0x000fc80003f06270 */
[----:B------:R-:W-:-:S05]  /*0310*/  SEL R0, R5, 0xffffffff, !P0 ;  /* 0xffffffff05007807 */ /* 0x000fca0004000000 */
[----:B------:R1:W-:Y:S04]  /*0320*/  STL [R1+0xa0], R0 ;  /* 0x0000a00001007387 */ /* 0x0003e80000100800 */
.L_x_1543:
        /* <DEDUP_REMOVED lines=28> */
.L_x_1547:
[----:B------:R-:W-:-:S04]  /*04f0*/  ISETP.NE.U32.AND P1, PT, RZ, c[0x0][0x368], PT ;  /* 0x0000da00ff007a0c */ /* 0x000fc80003f25070 */
[----:B------:R-:W-:-:S13]  /*0500*/  ISETP.NE.AND.EX P1, PT, RZ, c[0x0][0x36c], PT, P1 ;  /* 0x0000db00ff007a0c */ /* 0x000fda0003f25310 */
[----:B------:R-:W-:Y:S05]  /*0510*/  @!P1 BRA `(.L_x_1548) ;  /* 0x0000003000009947 */ /* 0x000fea0003800000 */
[----:B--2---:R-:W-:-:S05]  /*0520*/  IMAD.WIDE R2, R49, R26, c[0x0][0x368] ;  /* 0x0000da0031027625 */ /* 0x004fca00078e021a */
[----:B------:R1:W5:Y:S01]  /*0530*/  LDG.E R0, [R2.64] ;  /* 0x0000000402007981 */ /* 0x000362000c1e1900 */
[----:B------:R-:W-:Y:S05]  /*0540*/  BRA `(.L_x_1549) ;  /* 0x0000004000007947 */ /* 0x000fea0003800000 */
.L_x_1548:
[----:B------:R-:W-:Y:S05]  /*0550*/  @!P4 BRA `(.L_x_1549) ;  /* 0x000000300000c947 */ /* 0x000fea0003800000 */
[----:B------:R1:W3:Y:S04]  /*0560*/  LDG.E R0, [R2.64] ;  /* 0x0000000402007981 */ /* 0x0002e8000c1e1900 */
[----:B-12---:R-:W3:Y:S02]  /*0570*/  LDG.E R2, [R2.64+0x4] ;  /* 0x0000040402027981 */ /* 0x006ee4000c1e1900 */
[----:B---3--:R-:W-:-:S05]  /*0580*/  IADD3 R0, -R0, R2, RZ ;  /* 0x0000000200007210 */ /* 0x008fca0007ffe1ff */
.L_x_1549:
        /* <DEDUP_REMOVED lines=29> */
[----:B------:R-:W-:Y:S01]  /*0760*/  MOV R24, RZ ;  /* 0x000000ff00187202 */ /* 0x000fe20000000f00 */
[----:B------:R-:W-:Y:S01]  /*0770*/  IMAD.MOV.U32 R124, RZ, RZ, RZ ;  /* 0x000000ffff7c7224 */ /* 0x000fe200078e00ff */
        /* <DEDUP_REMOVED lines=52> */
[----:B------:R-:W-:Y:S01]  /*0ac0*/  IMAD.MOV.U32 R156, RZ, RZ, RZ ;  /* 0x000000ffff9c7224 */ /* 0x000fe200078e00ff */
[----:B------:R-:W-:Y:S01]  /*0ad0*/  MOV R53, RZ ;  /* 0x000000ff00357202 */ /* 0x000fe20000000f00 */
        /* <DEDUP_REMOVED lines=19> */
[----:B------:R-:W-:Y:S01]  /*0c10*/  SEL R4, R49, RZ, !P0 ;  /* 0x000000ff31047207 */ /* 0x000fe20004000000 */
[--C-:B------:R-:W-:Y:S02]  /*0c20*/  IMAD R14, R48, 0x80, R20.reuse ;  /* 0x00000080300e7824 */ /* 0x100fe400078e0214 */
[----:B------:R-:W-:-:S04]  /*0c30*/  IMAD R5, R21, 0x20, R20 ;  /* 0x0000002015057824 */ /* 0x000fc800078e0214 */
[----:B------:R-:W-:Y:S02]  /*0c40*/  IMAD R5, R48, 0x80, R5 ;  /* 0x0000008030057824 */ /* 0x000fe400078e0205 */
[----:B-1----:R-:W-:Y:S01]  /*0c50*/  IMAD.WIDE.U32 R2, R10, c[0x0][0x178], RZ ;  /* 0x00005e000a027a25 */ /* 0x002fe200078e00ff */
[----:B------:R-:W-:Y:S02]  /*0c60*/  SHF.R.S32.HI R10, RZ, 0x1f, R49 ;  /* 0x0000001fff0a7819 */ /* 0x000fe40000011431 */
[----:B---3--:R-:W-:Y:S01]  /*0c70*/  SHF.R.S32.HI R28, RZ, 0x1f, R27 ;  /* 0x0000001fff1c7819 */ /* 0x008fe2000001141b */
[----:B------:R-:W-:Y:S01]  /*0c80*/  IMAD.IADD R3, R3, 0x1, R0 ;  /* 0x0000000103037824 */ /* 0x000fe200078e0200 */
[----:B------:R-:W-:Y:S01]  /*0c90*/  SEL R6, R10, RZ, !P0 ;  /* 0x000000ff0a067207 */ /* 0x000fe20004000000 */
[----:B------:R-:W-:-:S04]  /*0ca0*/  @P1 IMAD.HI.U32 R7, R5, c[0x0][0x2c8], RZ ;  /* 0x0000b20005071a27 */ /* 0x000fc800078e00ff */
[----:B------:R-:W-:Y:S02]  /*0cb0*/  IMAD R0, R28, c[0x0][0x1b8], RZ ;  /* 0x00006e001c007a24 */ /* 0x000fe400078e02ff */
[----:B------:R-:W-:-:S04]  /*0cc0*/  IMAD.WIDE.U32 R2, R27, c[0x0][0x1b8], R2 ;  /* 0x00006e001b027a25 */ /* 0x000fc800078e0002 */
[----:B------:R-:W-:Y:S02]  /*0cd0*/  IMAD R0, R27, c[0x0][0x1bc], R0 ;  /* 0x00006f001b007a24 */ /* 0x000fe400078e0200 */
[----:B------:R-:W-:Y:S02]  /*0ce0*/  IMAD R6, R6, c[0x0][0x1c0], RZ ;  /* 0x0000700006067a24 */ /* 0x000fe400078e02ff */
[----:B------:R-:W-:Y:S01]  /*0cf0*/  IMAD.IADD R3, R3, 0x1, R0 ;  /* 0x0000000103037824 */ /* 0x000fe200078e0200 */
[----:B------:R-:W-:Y:S02]  /*0d00*/  MOV R0, R5 ;  /* 0x0000000500007202 */ /* 0x000fe40000000f00 */
[----:B------:R-:W-:Y:S01]  /*0d10*/  @P1 SHF.R.U32.HI R0, RZ, c[0x0][0x2cc], R7 ;  /* 0x0000b300ff001a19 */ /* 0x000fe20000011607 */
[C---:B------:R-:W-:Y:S02]  /*0d20*/  IMAD R7, R4.reuse, c[0x0][0x1c4], R6 ;  /* 0x0000710004077a24 */ /* 0x040fe400078e0206 */
[----:B------:R-:W-:Y:S01]  /*0d30*/  IMAD.WIDE.U32 R2, R4, c[0x0][0x1c0], R2 ;  /* 0x0000700004027a25 */ /* 0x000fe200078e0002 */
[----:B------:R-:W-:-:S03]  /*0d40*/  SHF.R.S32.HI R6, RZ, 0x1f, R0 ;  /* 0x0000001fff067819 */ /* 0x000fc60000011400 */
[----:B------:R-:W-:Y:S02]  /*0d50*/  IMAD.MOV R4, RZ, RZ, -R0 ;  /* 0x000000ffff047224 */ /* 0x000fe400078e0a00 */
[----:B------:R-:W-:Y:S02]  /*0d60*/  IMAD.IADD R3, R3, 0x1, R7 ;  /* 0x0000000103037824 */ /* 0x000fe400078e0207 */
        /* <DEDUP_REMOVED lines=9> */
[----:B------:R-:W-:Y:S02]  /*0e00*/  IMAD.MOV.U32 R4, RZ, RZ, R2 ;  /* 0x000000ffff047224 */ /* 0x000fe400078e0002 */
[----:B------:R-:W-:Y:S02]  /*0e10*/  IMAD.SHL.U32 R2, R21, 0x8, RZ ;  /* 0x0000000815027824 */ /* 0x000fe400078e00ff */
[C---:B------:R-:W-:Y:S01]  /*0e20*/  IMAD R7, R6.reuse, c[0x0][0x1ac], R3 ;  /* 0x00006b0006077a24 */ /* 0x040fe200078e0203 */
[----:B------:R-:W-:Y:S01]  /*0e30*/  SHF.R.U32.HI R3, RZ, 0x3, R0 ;  /* 0x00000003ff037819 */ /* 0x000fe20000011600 */
[----:B------:R-:W-:Y:S01]  /*0e40*/  IMAD.WIDE.U32 R4, R6, c[0x0][0x1a8], R4 ;  /* 0x00006a0006047a25 */ /* 0x000fe200078e0004 */
[----:B------:R-:W-:-:S02]  /*0e50*/  LOP3.LUT R6, R0, 0x38, R2, 0xf8, !PT ;  /* 0x0000003800067812 */ /* 0x000fc400078ef802 */
[----:B------:R-:W-:Y:S02]  /*0e60*/  IADD3 R16, R2, 0x40, RZ ;  /* 0x0000004002107810 */ /* 0x000fe40007ffe0ff */
[----:B------:R-:W-:Y:S02]  /*0e70*/  IADD3 R0, R5, R7, RZ ;  /* 0x0000000705007210 */ /* 0x000fe40007ffe0ff */
[----:B------:R-:W-:Y:S02]  /*0e80*/  LEA R19, P0, R4, c[0x0][0x160], 0x1 ;  /* 0x0000580004137a11 */ /* 0x000fe400078008ff */
[----:B------:R-:W-:Y:S02]  /*0e90*/  LOP3.LUT R3, R6, R3, RZ, 0x3c, !PT ;  /* 0x0000000306037212 */ /* 0x000fe400078e3cff */
[----:B------:R-:W-:Y:S01]  /*0ea0*/  LEA.HI.X R18, R4, c[0x0][0x164], R0, 0x1, P0 ;  /* 0x0000590004127a11 */ /* 0x000fe200000f0c00 */
[----:B------:R-:W1:Y:S01]  /*0eb0*/  SHFL.IDX PT, R8, R19, RZ, 0x181f ;  /* 0x00181fff13087589 */ /* 0x000e6200000e0000 */
[----:B------:R-:W-:-:S02]  /*0ec0*/  ISETP.GE.AND P0, PT, R14, R15, PT ;  /* 0x0000000f0e00720c */ /* 0x000fc40003f06270 */
[----:B------:R-:W-:Y:S01]  /*0ed0*/  LEA.HI R0, R26, R85, RZ, 0x6 ;  /* 0x000000551a007211 */ /* 0x000fe200078f30ff */
[----:B------:R-:W3:Y:S01]  /*0ee0*/  SHFL.IDX PT, R9, R18, RZ, 0x181f ;  /* 0x00181fff12097589 */ /* 0x000ee200000e0000 */
[C---:B------:R-:W-:Y:S02]  /*0ef0*/  IADD3 R6, R14.reuse, 0x20, RZ ;  /* 0x000000200e067810 */ /* 0x040fe40007ffe0ff */
[----:B------:R-:W-:Y:S01]  /*0f00*/  IADD3 R4, R14, 0x40, RZ ;  /* 0x000000400e047810 */ /* 0x000fe20007ffe0ff */
[----:B------:R-:W-:Y:S01]  /*0f10*/  IMAD.SHL.U32 R0, R0, 0x8, RZ ;  /* 0x0000000800007824 */ /* 0x000fe200078e00ff */
[----:B------:R-:W-:Y:S02]  /*0f20*/  ISETP.GE.AND P1, PT, R6, R15, PT ;  /* 0x0000000f0600720c */ /* 0x000fe40003f26270 */
[C---:B------:R-:W-:Y:S02]  /*0f30*/  IADD3 R17, R2.reuse, 0x80, RZ ;  /* 0x0000008002117810 */ /* 0x040fe40007ffe0ff */
[----:B------:R-:W-:-:S02]  /*0f40*/  IADD3 R24, R2, 0xc0, RZ ;  /* 0x000000c002187810 */ /* 0x000fc40007ffe0ff */
[----:B------:R-:W-:Y:S02]  /*0f50*/  @!P0 SHF.R.S32.HI R6, RZ, 0x1f, R16 ;  /* 0x0000001fff068819 */ /* 0x000fe40000011410 */
[----:B------:R-:W-:Y:S02]  /*0f60*/  ISETP.GE.AND P2, PT, R4, R15, PT ;  /* 0x0000000f0400720c */ /* 0x000fe40003f46270 */
[----:B------:R-:W-:Y:S02]  /*0f70*/  LOP3.LUT R11, R3, 0xfffffe00, R0, 0xf8, !PT ;  /* 0xfffffe00030b7812 */ /* 0x000fe400078ef800 */
[----:B------:R-:W-:Y:S02]  /*0f80*/  @!P0 SHF.R.S32.HI R0, RZ, 0x1f, R17 ;  /* 0x0000001fff008819 */ /* 0x000fe40000011411 */
[----:B------:R-:W-:Y:S02]  /*0f90*/  @!P0 SHF.R.S32.HI R7, RZ, 0x1f, R24 ;  /* 0x0000001fff078819 */ /* 0x000fe40000011418 */
[----:B------:R-:W-:-:S02]  /*0fa0*/  ISETP.GE.AND P6, PT, R2, c[0x0][0x198], PT ;  /* 0x0000660002007a0c */ /* 0x000fc40003fc6270 */
[----:B------:R-:W-:Y:S02]  /*0fb0*/  SHF.R.S32.HI R3, RZ, 0x1f, R2 ;  /* 0x0000001fff037819 */ /* 0x000fe40000011402 */
[----:B------:R-:W-:Y:S02]  /*0fc0*/  ISETP.GE.AND P5, PT, R16, c[0x0][0x198], PT ;  /* 0x0000660010007a0c */ /* 0x000fe40003fa6270 */
[----:B------:R-:W-:-:S05]  /*0fd0*/  SHF.L.U32 R100, R11, 0x1, RZ ;  /* 0x000000010b647819 */ /* 0x000fca00000006ff */
[----:B------:R-:W-:Y:S01]  /*0fe0*/  STL [R1+0x44], R100 ;  /* 0x0000446401007387 */ /* 0x000fe20000100800 */
[--C-:B--2---:R-:W-:Y:S01]  /*0ff0*/  @P3 IMAD.MOV.U32 R4, RZ, RZ, R12.reuse ;  /* 0x000000ffff043224 */ /* 0x104fe200078e000c */
[----:B------:R-:W-:Y:S01]  /*1000*/  @P3 SHF.R.S32.HI R5, RZ, 0x1f, R12 ;  /* 0x0000001fff053819 */ /* 0x000fe2000001140c */
[----:B------:R-:W-:Y:S01]  /*1010*/  @!P3 IMAD.MOV.U32 R4, RZ, RZ, R49 ;  /* 0x000000ffff04b224 */ /* 0x000fe200078e0031 */
[----:B------:R-:W-:Y:S01]  /*1020*/  @!P0 LEA.HI R12, R6, R16, RZ, 0x3 ;  /* 0x00000010060c8211 */ /* 0x000fe200078f18ff */
[----:B------:R-:W-:Y:S01]  /*1030*/  @!P3 IMAD.MOV.U32 R5, RZ, RZ, R10 ;  /* 0x000000ffff05b224 */ /* 0x000fe200078e000a */
[----:B------:R-:W-:Y:S01]  /*1040*/  SHFL.IDX PT, R6, R19, 0x1, 0x181f ;  /* 0x00381f0013067f89 */ /* 0x000fe200000e0000 */
[----:B------:R-:W-:Y:S02]  /*1050*/  @!P0 LEA.HI R10, R0, R17, RZ, 0x3 ;  /* 0x00000011000a8211 */ /* 0x000fe400078f18ff */
[----:B------:R-:W-:Y:S02]  /*1060*/  SEL R22, R4, RZ, !P4 ;  /* 0x000000ff04167207 */ /* 0x000fe40006000000 */
[----:B-1----:R-:W-:-:S02]  /*1070*/  @!P0 LEA R4, P3, R2, R8, 0x1 ;  /* 0x0000000802048211 */ /* 0x002fc400078608ff */
[----:B------:R-:W-:Y:S02]  /*1080*/  @!P0 LEA.HI R0, R7, R24, RZ, 0x3 ;  /* 0x0000001807008211 */ /* 0x000fe400078f18ff */
[----:B------:R-:W1:Y:S01]  /*1090*/  SHFL.IDX PT, R7, R18, 0x1, 0x181f ;  /* 0x00381f0012077f89 */ /* 0x000e6200000e0000 */
[----:B------:R-:W-:Y:S02]  /*10a0*/  SEL R23, R5, RZ, !P4 ;  /* 0x000000ff05177207 */ /* 0x000fe40006000000 */
        /* <DEDUP_REMOVED lines=86> */
[----:B------:R-:W-:Y:S01]  /*1610*/  IMAD.IADD R5, R5, 0x1, R13 ;  /* 0x0000000105057824 */ /* 0x000fe200078e020d */
[----:B------:R-:W-:Y:S01]  /*1620*/  ISETP.GE.AND P5, PT, R16, c[0x0][0x1d4], PT ;  /* 0x0000750010007a0c */ /* 0x000fe20003fa6270 */
[----:B------:R-:W-:Y:S02]  /*1630*/  IMAD R13, R28, c[0x0][0x1e8], RZ ;  /* 0x00007a001c0d7a24 */ /* 0x000fe400078e02ff */
        /* <DEDUP_REMOVED lines=18> */
[----:B------:R-:W-:Y:S01]  /*1760*/  IMAD.WIDE.U32 R8, R10, c[0x0][0x208], R2 ;  /* 0x000082000a087a25 */ /* 0x000fe200078e0002 */
[----:B------:R-:W-:-:S03]  /*1770*/  IADD3 R3, R5, R11, RZ ;  /* 0x0000000b05037210 */ /* 0x000fc60007ffe0ff */
[----:B------:R-:W-:Y:S02]  /*1780*/  IMAD.MOV.U32 R11, RZ, RZ, c[0x0][0x1e0] ;  /* 0x00007800ff0b7624 */ /* 0x000fe400078e00ff */
[----:B------:R-:W-:Y:S02]  /*1790*/  IMAD.MOV.U32 R10, RZ, RZ, 0x6 ;  /* 0x00000006ff0a7424 */ /* 0x000fe400078e00ff */
[----:B------:R-:W-:Y:S02]  /*17a0*/  IMAD R5, R23, c[0x0][0x1f0], RZ ;  /* 0x00007c0017057a24 */ /* 0x000fe400078e02ff */
[----:B------:R-:W-:Y:S01]  /*17b0*/  IMAD.MOV.U32 R2, RZ, RZ, R4 ;  /* 0x000000ffff027224 */ /* 0x000fe200078e0004 */
[----:B------:R-:W-:Y:S01]  /*17c0*/  SHF.L.U64.HI R83, R11, R10, c[0x0][0x1e4] ;  /* 0x000079000b537619 */ /* 0x000fe2000001020a */
[C---:B------:R-:W-:Y:S01]  /*17d0*/  IMAD R4, R22.reuse, c[0x0][0x1f4], R5 ;  /* 0x00007d0016047a24 */ /* 0x040fe200078e0205 */
[----:B------:R-:W-:Y:S01]  /*17e0*/  SHF.R.S32.HI R10, RZ, 0x1f, R15 ;  /* 0x0000001fff0a7819 */ /* 0x000fe2000001140f */
[----:B------:R-:W-:Y:S01]  /*17f0*/  IMAD.WIDE.U32 R30, R22, c[0x0][0x1f0], R2 ;  /* 0x00007c00161e7a25 */ /* 0x000fe200078e0002 */
[----:B------:R-:W-:-:S03]  /*1800*/  IADD3 R5, R9, R13, RZ ;  /* 0x0000000d09057210 */ /* 0x000fc60007ffe0ff */
[----:B------:R-:W-:Y:S01]  /*1810*/  IMAD.SHL.U32 R101, R11, 0x40, RZ ;  /* 0x000000400b657824 */ /* 0x000fe200078e00ff */
[----:B------:R2:W-:Y:S01]  /*1820*/  STL.64 [R1+0x98], R30 ;  /* 0x0000981e01007387 */ /* 0x0005e20000100a00 */
[----:B------:R-:W-:Y:S02]  /*1830*/  IMAD R2, R83, R15, RZ ;  /* 0x0000000f53027224 */ /* 0x000fe400078e02ff */
[----:B------:R-:W-:Y:S02]  /*1840*/  IMAD.IADD R105, R31, 0x1, R4 ;  /* 0x000000011f697824 */ /* 0x000fe400078e0204 */
[----:B------:R-:W-:Y:S02]  /*1850*/  IMAD.MOV.U32 R104, RZ, RZ, R30 ;  /* 0x000000ffff687224 */ /* 0x000fe400078e001e */
[-C--:B------:R-:W-:Y:S02]  /*1860*/  IMAD R0, R10, R101.reuse, R2 ;  /* 0x000000650a007224 */ /* 0x080fe400078e0202 */
[----:B------:R-:W-:Y:S01]  /*1870*/  IMAD.WIDE.U32 R2, R15, R101, R104 ;  /* 0x000000650f027225 */ /* 0x000fe200078e0068 */
[----:B------:R-:W-:Y:S03]  /*1880*/  STL.64 [R1+0x88], R104 ;  /* 0x0000886801007387 */ /* 0x000fe60000100a00 */
[----:B------:R-:W-:Y:S01]  /*1890*/  IMAD.IADD R3, R3, 0x1, R0 ;  /* 0x0000000103037824 */ /* 0x000fe200078e0200 */
[----:B-1----:R-:W-:Y:S01]  /*18a0*/  @P2 LEA R6, P3, R2, c[0x0][0x1c8], 0x1 ;  /* 0x0000720002062a11 */ /* 0x002fe200078608ff */
[----:B------:R-:W-:Y:S01]  /*18b0*/  IMAD.MOV.U32 R9, RZ, RZ, 0x5 ;  /* 0x00000005ff097424 */ /* 0x000fe200078e00ff */
[----:B------:R-:W-:Y:S01]  /*18c0*/  LEA R0, R18, R12, 0x9 ;  /* 0x0000000c12007211 */ /* 0x000fe200078e48ff */
[C---:B------:R-:W-:Y:S01]  /*18d0*/  IMAD.SHL.U32 R102, R11.reuse, 0x20, RZ ;  /* 0x000000200b667824 */ /* 0x040fe200078e00ff */
[----:B------:R-:W-:Y:S01]  /*18e0*/  @P2 LEA.HI.X R7, R2, c[0x0][0x1cc], R3, 0x1, P3 ;  /* 0x0000730002072a11 */ /* 0x000fe200018f0c03 */
[----:B------:R-:W-:Y:S01]  /*18f0*/  IMAD.MOV.U32 R4, RZ, RZ, R8 ;  /* 0x000000ffff047224 */ /* 0x000fe200078e0008 */
[----:B------:R-:W-:Y:S01]  /*1900*/  SHF.L.U64.HI R103, R11, R9, c[0x0][0x1e4] ;  /* 0x000079000b677619 */ /* 0x000fe20000010209 */
[----:B------:R-:W-:Y:S01]  /*1910*/  IMAD.SHL.U32 R155, R0, 0x2, RZ ;  /* 0x00000002009b7824 */ /* 0x000fe200078e00ff */
[----:B------:R-:W-:Y:S01]  /*1920*/  @P1 IADD3 R8, P3, R102, R2, RZ ;  /* 0x0000000266081210 */ /* 0x000fe20007f7e0ff */
[----:B------:R-:W-:Y:S01]  /*1930*/  IMAD R11, R28, c[0x0][0x210], RZ ;  /* 0x000084001c0b7a24 */ /* 0x000fe200078e02ff */
[----:B------:R-:W-:Y:S01]  /*1940*/  LOP3.LUT R9, R19, 0xfffffff0, RZ, 0xc0, !PT ;  /* 0xfffffff013097812 */ /* 0x000fe200078ec0ff */
[----:B------:R-:W-:Y:S01]  /*1950*/  IMAD.WIDE.U32 R4, R27, c[0x0][0x210], R4 ;  /* 0x000084001b047a25 */ /* 0x000fe200078e0004 */
[C---:B------:R-:W-:Y:S01]  /*1960*/  IADD3 R0, R155.reuse, 0x10100, RZ ;  /* 0x000101009b007810 */ /* 0x040fe20007ffe0ff */
[----:B------:R1:W-:Y:S01]  /*1970*/  @P2 LDGSTS.E.BYPASS.LTC128B.128 [R100+0x10100], [R6.64], !P6 ;  /* 0x1010000006642fae */ /* 0x0003e2000f101d44 */
[----:B------:R-:W-:Y:S01]  /*1980*/  IADD3 R86, R155, 0x10120, RZ ;  /* 0x000101209b567810 */ /* 0x000fe20007ffe0ff */
[----:B------:R-:W-:Y:S01]  /*1990*/  @P1 IMAD.X R3, R103, 0x1, R3, P3 ;  /* 0x0000000167031824 */ /* 0x000fe200018e0603 */
[----:B------:R-:W-:Y:S01]  /*19a0*/  @P1 LEA R2, P3, R8, c[0x0][0x1c8], 0x1 ;  /* 0x0000720008021a11 */ /* 0x000fe200078608ff */
[----:B------:R-:W-:Y:S01]  /*19b0*/  IMAD R11, R27, c[0x0][0x214], R11 ;  /* 0x000085001b0b7a24 */ /* 0x000fe200078e020b */
[----:B------:R-:W-:Y:S01]  /*19c0*/  @P0 IADD3 R86, R0, -0x20, RZ ;  /* 0xffffffe000560810 */ /* 0x000fe20007ffe0ff */
[----:B------:R-:W-:Y:S01]  /*19d0*/  IMAD.IADD R0, R85, 0x1, -R9 ;  /* 0x0000000155007824 */ /* 0x000fe200078e0a09 */
[----:B------:R-:W-:Y:S01]  /*19e0*/  @P1 LEA.HI.X R3, R8, c[0x0][0x1cc], R3, 0x1, P3 ;  /* 0x0000730008031a11 */ /* 0x000fe200018f0c03 */
[----:B------:R-:W-:Y:S01]  /*19f0*/  IMAD.IADD R5, R5, 0x1, R11 ;  /* 0x0000000105057824 */ /* 0x000fe200078e020b */
[----:B------:R-:W-:Y:S01]  /*1a00*/  ISETP.GE.AND P3, PT, R24, c[0x0][0x1d4], PT ;  /* 0x0000750018007a0c */ /* 0x000fe20003f66270 */
[----:B------:R-:W-:Y:S01]  /*1a10*/  IMAD R10, R10, c[0x0][0x208], RZ ;  /* 0x000082000a0a7a24 */ /* 0x000fe200078e02ff */
[----:B------:R-:W-:Y:S01]  /*1a20*/  SHF.R.S32.HI R14, RZ, 0x1f, R0 ;  /* 0x0000001fff0e7819 */ /* 0x000fe20000011400 */
[----:B------:R-:W-:Y:S01]  /*1a30*/  IMAD R11, R23, c[0x0][0x218], RZ ;  /* 0x00008600170b7a24 */ /* 0x000fe200078e02ff */
[----:B------:R1:W-:Y:S01]  /*1a40*/  @P2 LDGSTS.E.BYPASS.LTC128B.128 [R100+0x12100], [R6.64+0x80], !P5 ;  /* 0x1210008006642fae */ /* 0x0003e2000e901d44 */
[----:B------:R-:W-:Y:S01]  /*1a50*/  IMAD.WIDE.U32 R8, R15, c[0x0][0x208], RZ ;  /* 0x000082000f087a25 */ /* 0x000fe200078e00ff */
[----:B------:R-:W-:-:S02]  /*1a60*/  LEA.HI R14, R14, R0, RZ, 0x3 ;  /* 0x000000000e0e7211 */ /* 0x000fc400078f18ff */
[----:B------:R1:W-:Y:S01]  /*1a70*/  @P2 LDGSTS.E.BYPASS.LTC128B.128 [R100+0x14100], [R6.64+0x100], !P4 ;  /* 0x1410010006642fae */ /* 0x0003e2000e101d44 */
[----:B------:R-:W-:Y:S01]  /*1a80*/  IMAD R10, R15, c[0x0][0x20c], R10 ;  /* 0x000083000f0a7a24 */ /* 0x000fe200078e020a */
[----:B------:R-:W-:Y:S01]  /*1a90*/  SEL R12, RZ, 0x1, P6 ;  /* 0x00000001ff0c7807 */ /* 0x000fe20003000000 */
[C---:B------:R-:W-:Y:S01]  /*1aa0*/  IMAD R13, R22.reuse, c[0x0][0x21c], R11 ;  /* 0x00008700160d7a24 */ /* 0x040fe200078e020b */
[----:B------:R-:W-:Y:S01]  /*1ab0*/  SEL R11, RZ, 0x2, P5 ;  /* 0x00000002ff0b7807 */ /* 0x000fe20002800000 */
[----:B--2---:R-:W-:Y:S01]  /*1ac0*/  IMAD.WIDE.U32 R30, R22, c[0x0][0x218], R4 ;  /* 0x00008600161e7a25 */ /* 0x004fe200078e0004 */
[----:B------:R1:W-:Y:S01]  /*1ad0*/  @P2 LDGSTS.E.BYPASS.LTC128B.128 [R100+0x16100], [R6.64+0x180], !P3 ;  /* 0x1610018006642fae */ /* 0x0003e2000d901d44 */
[----:B------:R-:W-:Y:S02]  /*1ae0*/  LOP3.LUT R5, R14, 0xfffffff8, RZ, 0xc0, !PT ;  /* 0xfffffff80e057812 */ /* 0x000fe400078ec0ff */
[----:B------:R-:W-:Y:S01]  /*1af0*/  IMAD.IADD R4, R9, 0x1, R10 ;  /* 0x0000000109047824 */ /* 0x000fe200078e020a */
[----:B------:R2:W-:Y:S01]  /*1b00*/  @P1 LDGSTS.E.BYPASS.LTC128B.128 [R100+0x11100], [R2.64], !P6 ;  /* 0x1110000002641fae */ /* 0x0005e2000f101d44 */
[----:B------:R-:W-:Y:S01]  /*1b10*/  IADD3 R16, R31, R13, RZ ;  /* 0x0000000d1f107210 */ /* 0x000fe20007ffe0ff */
[----:B------:R-:W-:Y:S01]  /*1b20*/  IMAD.IADD R5, R0, 0x1, -R5 ;  /* 0x0000000100057824 */ /* 0x000fe200078e0a05 */
[----:B------:R-:W-:Y:S01]  /*1b30*/  LEA R9, P0, R8, R30, 0x6 ;  /* 0x0000001e08097211 */ /* 0x000fe200078030ff */
[----:B------:R2:W-:Y:S01]  /*1b40*/  @P1 LDGSTS.E.BYPASS.LTC128B.128 [R100+0x13100], [R2.64+0x80], !P5 ;  /* 0x1310008002641fae */ /* 0x0005e2000e901d44 */
[----:B------:R-:W-:-:S02]  /*1b50*/  SEL R10, RZ, 0x4, P4 ;  /* 0x00000004ff0a7807 */ /* 0x000fc40002000000 */
[----:B------:R-:W-:Y:S01]  /*1b60*/  LEA.HI.X R8, R8, R16, R4, 0x6, P0 ;  /* 0x0000001008087211 */ /* 0x000fe200000f3404 */
[----:B------:R2:W-:Y:S01]  /*1b70*/  @P1 LDGSTS.E.BYPASS.LTC128B.128 [R100+0x15100], [R2.64+0x100], !P4 ;  /* 0x1510010002641fae */ /* 0x0005e2000e101d44 */
[C---:B------:R-:W-:Y:S01]  /*1b80*/  IMAD.SHL.U32 R4, R5.reuse, 0x40, RZ ;  /* 0x0000004005047824 */ /* 0x040fe200078e00ff */
[----:B------:R-:W-:Y:S02]  /*1b90*/  IADD3 R10, R10, R11, R12 ;  /* 0x0000000b0a0a7210 */ /* 0x000fe40007ffe00c */
[----:B------:R2:W-:Y:S01]  /*1ba0*/  @P1 LDGSTS.E.BYPASS.LTC128B.128 [R100+0x17100], [R2.64+0x180], !P3 ;  /* 0x1710018002641fae */ /* 0x0005e2000d901d44 */
[----:B------:R-:W-:Y:S02]  /*1bb0*/  SEL R0, RZ, 0x8, P3 ;  /* 0x00000008ff007807 */ /* 0x000fe40001800000 */
[----:B------:R-:W-:Y:S01]  /*1bc0*/  LOP3.LUT R4, R4, 0x1c0, RZ, 0xc0, !PT ;  /* 0x000001c004047812 */ /* 0x000fe200078ec0ff */
[----:B------:R-:W0:Y:S01]  /*1bd0*/  LDGDEPBAR ;  /* 0x00000000000079af */ /* 0x000e220000000000 */
[C---:B------:R-:W-:Y:S01]  /*1be0*/  LOP3.LUT P0, RZ, R5.reuse, 0x4, RZ, 0xc0, !PT ;  /* 0x0000000405ff7812 */ /* 0x040fe2000780c0ff */
[----:B------:R-:W-:Y:S01]  /*1bf0*/  IMAD.IADD R10, R10, 0x1, R0 ;  /* 0x000000010a0a7824 */ /* 0x000fe200078e0200 */
[----:B------:R-:W-:Y:S01]  /*1c00*/  LOP3.LUT P2, RZ, R5, 0x2, RZ, 0xc0, !PT ;  /* 0x0000000205ff7812 */ /* 0x000fe2000784c0ff */
[----:B------:R-:W-:Y:S01]  /*1c10*/  IMAD.SHL.U32 R0, R14, 0x40, RZ ;  /* 0x000000400e007824 */ /* 0x000fe200078e00ff */
[----:B------:R-:W-:Y:S01]  /*1c20*/  MOV R5, c[0x0][0x20c] ;  /* 0x0000830000057a02 */ /* 0x000fe20000000f00 */
[----:B------:R-:W-:Y:S01]  /*1c30*/  STL [R1+0xa4], R103 ;  /* 0x0000a46701007387 */ /* 0x000fe20000100800 */
[----:B-1----:R-:W-:Y:S01]  /*1c40*/  IMAD.SHL.U32 R6, R18, 0x8, RZ ;  /* 0x0000000812067824 */ /* 0x002fe200078e00ff */
[----:B------:R-:W-:-:S02]  /*1c50*/  P2R R11, PR, RZ, 0x20 ;  /* 0x00000020ff0b7803 */ /* 0x000fc40000000000 */
[----:B------:R-:W-:Y:S04]  /*1c60*/  STL [R1+0x4], R86 ;  /* 0x0000045601007387 */ /* 0x000fe80000100800 */
[----:B------:R-:W-:Y:S04]  /*1c70*/  STL.64 [R1+0x90], R30 ;  /* 0x0000901e01007387 */ /* 0x000fe80000100a00 */
[----:B------:R-:W-:Y:S01]  /*1c80*/  STL [R1+0x84], R16 ;  /* 0x0000841001007387 */ /* 0x000fe20000100800 */
        /* <DEDUP_REMOVED lines=10> */
[C---:B------:R-:W-:Y:S01]  /*1d30*/  LEA R8, P1, R3.reuse, R6, 0x6 ;  /* 0x0000000603087211 */ /* 0x040fe200078230ff */
[----:B------:R-:W-:Y:S01]  /*1d40*/  IMAD.SHL.U32 R248, R4, 0x2, RZ ;  /* 0x0000000204f87824 */ /* 0x000fe200078e00ff */
[----:B------:R-:W-:Y:S01]  /*1d50*/  LOP3.LUT R0, R2, 0x7ffffc00, RZ, 0xc0, !PT ;  /* 0x7ffffc0002007812 */ /* 0x000fe200078ec0ff */
[----:B------:R-:W-:Y:S01]  /*1d60*/  IMAD.MOV.U32 R2, RZ, RZ, 0x40 ;  /* 0x00000040ff027424 */ /* 0x000fe200078e00ff */
[----:B------:R-:W-:Y:S01]  /*1d70*/  LEA.HI.X R9, R3, R7, R5, 0x6, P1 ;  /* 0x0000000703097211 */ /* 0x000fe200008f3405 */
[----:B------:R-:W-:Y:S01]  /*1d80*/  IMAD.MOV.U32 R5, RZ, RZ, 0x10 ;  /* 0x00000010ff057424 */ /* 0x000fe200078e00ff */
[----:B------:R-:W-:Y:S01]  /*1d90*/  IADD3 R3, -R20, R80, RZ ;  /* 0x0000005014037210 */ /* 0x000fe20007ffe1ff */
[----:B------:R-:W-:-:S02]  /*1da0*/  IMAD.IADD R232, R4, 0x1, R0 ;  /* 0x0000000104e87824 */ /* 0x000fc400078e0200 */
[----:B------:R-:W-:Y:S01]  /*1db0*/  IMAD.MOV.U32 R0, RZ, RZ, 0x20 ;  /* 0x00000020ff007424 */ /* 0x000fe200078e00ff */
[----:B------:R-:W-:Y:S02]  /*1dc0*/  SEL R5, R5, 0xfffffff0, !P2 ;  /* 0xfffffff005057807 */ /* 0x000fe40005000000 */
[C---:B------:R-:W-:Y:S01]  /*1dd0*/  LEA R240, R232.reuse, 0x100, 0x1 ;  /* 0x00000100e8f07811 */ /* 0x040fe200078e08ff */
[----:B------:R-:W-:Y:S01]  /*1de0*/  IMAD.SHL.U32 R232, R232, 0x2, RZ ;  /* 0x00000002e8e87824 */ /* 0x000fe200078e00ff */
[----:B------:R-:W-:Y:S02]  /*1df0*/  SEL R0, R0, 0xffffffe0, !P0 ;  /* 0xffffffe000007807 */ /* 0x000fe40004000000 */
[----:B------:R-:W-:Y:S01]  /*1e00*/  LOP3.LUT P2, RZ, R10, 0x2, RZ, 0xc0, !PT ;  /* 0x000000020aff7812 */ /* 0x000fe2000784c0ff */
[--C-:B------:R-:W-:Y:S01]  /*1e10*/  IMAD R236, R5, 0x2, R240.reuse ;  /* 0x0000000205ec7824 */ /* 0x100fe200078e02f0 */
[----:B------:R-:W-:Y:S01]  /*1e20*/  LDSM.16.M88.4 R168, [R232+0x100] ;  /* 0x00010000e8a8783b */ /* 0x000fe20000000200 */
[C---:B------:R-:W-:Y:S01]  /*1e30*/  IMAD R240, R0.reuse, 0x2, R240 ;  /* 0x0000000200f07824 */ /* 0x040fe200078e02f0 */
[C---:B------:R-:W-:Y:S01]  /*1e40*/  ISETP.LT.OR P1, PT, R3.reuse, 0x1, P6 ;  /* 0x000000010300780c */ /* 0x040fe20003721670 */
[C---:B------:R-:W-:Y:S01]  /*1e50*/  IMAD R244, R0.reuse, 0x2, R236 ;  /* 0x0000000200f47824 */ /* 0x040fe200078e02ec */
[----:B------:R-:W-:Y:S01]  /*1e60*/  LDSM.16.M88.4 R200, [R232+0x4100] ;  /* 0x00410000e8c8783b */ /* 0x000fe20000000200 */
[C---:B------:R-:W-:Y:S01]  /*1e70*/  ISETP.LT.OR P0, PT, R3.reuse, 0x1, !P2 ;  /* 0x000000010300780c */ /* 0x040fe20005701670 */
[----:B------:R-:W-:Y:S01]  /*1e80*/  IMAD R252, R0, 0x2, R248 ;  /* 0x0000000200fc7824 */ /* 0x000fe200078e02f8 */
[----:B------:R-:W-:Y:S01]  /*1e90*/  ISETP.LT.OR P2, PT, R3, 0x21, !P2 ;  /* 0x000000210300780c */ /* 0x000fe20005741670 */
[----:B------:R-:W-:Y:S01]  /*1ea0*/  LDSM.16.M88.4 R216, [R232+0x8100] ;  /* 0x00810000e8d8783b */ /* 0x000fe20000000200 */
[----:B------:R-:W-:-:S03]  /*1eb0*/  LEA R249, R5, R248, 0x1 ;  /* 0x000000f805f97211 */ /* 0x000fc600078e08ff */
[----:B------:R-:W-:Y:S02]  /*1ec0*/  LDSM.16.M88.4 R172, [R236] ;  /* 0x00000000ecac783b */ /* 0x000fe40000000200 */
[----:B------:R-:W-:Y:S02]  /*1ed0*/  IMAD R251, R0, 0x2, R249 ;  /* 0x0000000200fb7824 */ /* 0x000fe400078e02f9 */
        /* <DEDUP_REMOVED lines=18> */
[----:B------:R-:W-:Y:S04]  /*2000*/  LDSM.16.M88.4 R40, [R155+0x11900] ;  /* 0x011900009b28783b */ /* 0x000fe80000000200 */
[----:B------:R-:W3:Y:S04]  /*2010*/  LDSM.16.M88.4 R28, [R86] ;  /* 0x00000000561c783b */ /* 0x000ee80000000200 */
[----:B------:R-:W4:Y:S04]  /*2020*/  LDSM.16.M88.4 R36, [R86+0x800] ;  /* 0x000800005624783b */ /* 0x000f280000000200 */
[----:B------:R-:W5:Y:S04]  /*2030*/  LDSM.16.M88.4 R52, [R86+0x1000] ;  /* 0x001000005634783b */ /* 0x000f680000000200 */
        /* <DEDUP_REMOVED lines=9> */
[----:B-1----:R-:W-:Y:S10]  /*20d0*/  HMMA.16816.F32.BF16 R16, R168, R14, RZ ;  /* 0x0000000ea810723c */ /* 0x002ff400000418ff */
[----:B------:R1:W-:Y:S01]  /*20e0*/  LDGSTS.E.BYPASS.LTC128B.128 [R100+0x4100], [R6.64+0x100], !P0 ;  /* 0x0410010006647fae */ /* 0x0003e2000c101d44 */
[----:B------:R-:W-:-:S02]  /*20f0*/  LOP3.LUT P0, RZ, R21, 0x4, RZ, 0xc0, !PT ;  /* 0x0000000415ff7812 */ /* 0x000fc4000780c0ff */
[C---:B------:R-:W-:Y:S02]  /*2100*/  HMMA.16816.F32.BF16 R20, R168.reuse, R12, RZ ;  /* 0x0000000ca814723c */ /* 0x040fe400000418ff */
[----:B------:R-:W-:Y:S02]  /*2110*/  SEL R2, R2, 0xffffffc0, !P0 ;  /* 0xffffffc002027807 */ /* 0x000fe40004000000 */
[----:B------:R-:W-:Y:S02]  /*2120*/  LOP3.LUT P0, RZ, R10, 0x8, RZ, 0xc0, !PT ;  /* 0x000000080aff7812 */ /* 0x000fe4000780c0ff */
[----:B------:R-:W-:Y:S01]  /*2130*/  IADD3 R84, R155, R2, RZ ;  /* 0x000000029b547210 */ /* 0x000fe20007ffe0ff */
[----:B------:R-:W-:Y:S01]  /*2140*/  IMAD.IADD R250, R2, 0x1, R86 ;  /* 0x0000000102fa7824 */ /* 0x000fe200078e0256 */
[C---:B------:R-:W-:Y:S01]  /*2150*/  ISETP.LT.OR P5, PT, R3.reuse, 0x1, !P0 ;  /* 0x000000010300780c */ /* 0x040fe200047a1670 */
[----:B--2---:R-:W-:Y:S01]  /*2160*/  HMMA.16816.F32.BF16 R12, R168, R24, RZ ;  /* 0x00000018a80c723c */ /* 0x004fe200000418ff */
[----:B------:R-:W-:Y:S01]  /*2170*/  ISETP.LT.OR P0, PT, R3, 0x21, !P0 ;  /* 0x000000210300780c */ /* 0x000fe20004701670 */
[----:B------:R-:W-:Y:S01]  /*2180*/  STL [R1], R84 ;  /* 0x0000005401007387 */ /* 0x000fe20000100800 */
[----:B------:R-:W-:-:S05]  /*2190*/  LOP3.LUT R2, R82, 0xffffffe0, RZ, 0xc0, !PT ;  /* 0xffffffe052027812 */ /* 0x000fca00078ec0ff */
[----:B---3--:R-:W-:Y:S01]  /*21a0*/  HMMA.16816.F32.BF16 R56, R172, R30, R16 ;  /* 0x0000001eac38723c */ /* 0x008fe20000041810 */
[----:B------:R-:W-:-:S03]  /*21b0*/  IMAD.IADD R2, R85, 0x1, -R2 ;  /* 0x0000000155027824 */ /* 0x000fc600078e0a02 */
[----:B------:R1:W-:Y:S01]  /*21c0*/  LDGSTS.E.BYPASS.LTC128B.128 [R100+0x6100], [R6.64+0x180], !P5 ;  /* 0x0610018006647fae */ /* 0x0003e2000e901d44 */
[----:B------:R-:W-:Y:S02]  /*21d0*/  ISETP.LT.OR P5, PT, R3, 0x21, P6 ;  /* 0x000000210300780c */ /* 0x000fe400037a1670 */
[----:B------:R-:W-:Y:S01]  /*21e0*/  SHF.R.S32.HI R3, RZ, 0x1f, R2 ;  /* 0x0000001fff037819 */ /* 0x000fe20000011402 */
[----:B------:R-:W-:Y:S03]  /*21f0*/  HMMA.16816.F32.BF16 R60, R172, R28, R20 ;  /* 0x0000001cac3c723c */ /* 0x000fe60000041814 */
[----:B------:R-:W-:-:S04]  /*2200*/  LEA.HI R3, R3, R2, RZ, 0x2 ;  /* 0x0000000203037211 */ /* 0x000fc800078f10ff */
[----:B------:R-:W-:Y:S01]  /*2210*/  LOP3.LUT R3, R3, 0x7ffffffc, RZ, 0xc0, !PT ;  /* 0x7ffffffc03037812 */ /* 0x000fe200078ec0ff */
[----:B------:R-:W-:Y:S02]  /*2220*/  HMMA.16816.F32.BF16 R20, R168, R26, RZ ;  /* 0x0000001aa814723c */ /* 0x000fe400000418ff */
[----:B------:R2:W-:Y:S01]  /*2230*/  LDGSTS.E.BYPASS.LTC128B.128 [R100+0x1100], [R8.64], !P5 ;  /* 0x0110000008647fae */ /* 0x0005e2000e901d44 */
[----:B------:R-:W-:Y:S01]  /*2240*/  ISETP.NE.AND P5, PT, R11, RZ, PT ;  /* 0x000000ff0b00720c */ /* 0x000fe20003fa5270 */
[----:B------:R-:W-:Y:S02]  /*2250*/  IMAD.IADD R2, R2, 0x1, -R3 ;  /* 0x0000000102027824 */ /* 0x000fe400078e0a03 */
[----:B------:R2:W-:Y:S02]  /*2260*/  LDGSTS.E.BYPASS.LTC128B.128 [R100+0x3100], [R8.64+0x80], !P2 ;  /* 0x0310008008647fae */ /* 0x0005e4000d101d44 */
[----:B----4-:R-:W-:Y:S01]  /*2270*/  HMMA.16816.F32.BF16 R64, R172, R36, R12 ;  /* 0x00000024ac40723c */ /* 0x010fe2000004180c */
[----:B------:R-:W-:Y:S01]  /*2280*/  IMAD R2, R2, -0x2, R80 ;  /* 0xfffffffe02027824 */ /* 0x000fe200078e0250 */
[----:B------:R2:W-:Y:S04]  /*2290*/  LDGSTS.E.BYPASS.LTC128B.128 [R100+0x5100], [R8.64+0x100], !P1 ;  /* 0x0510010008647fae */ /* 0x0005e8000c901d44 */
[----:B------:R2:W-:Y:S01]  /*22a0*/  LDGSTS.E.BYPASS.LTC128B.128 [R100+0x7100], [R8.64+0x180], !P0 ;  /* 0x0710018008647fae */ /* 0x0005e2000c101d44 */
[C---:B------:R-:W-:Y:S01]  /*22b0*/  ISETP.GT.AND P0, PT, R2.reuse, RZ, PT ;  /* 0x000000ff0200720c */ /* 0x040fe20003f04270 */
[----:B------:R-:W-:Y:S01]  /*22c0*/  HMMA.16816.F32.BF16 R16, R168, R32, RZ ;  /* 0x00000020a810723c */ /* 0x000fe200000418ff */
[C---:B------:R-:W-:Y:S01]  /*22d0*/  ISETP.GT.AND P2, PT, R2.reuse, 0x1, PT ;  /* 0x000000010200780c */ /* 0x040fe20003f44270 */
[----:B------:R-:W3:Y:S01]  /*22e0*/  LDSM.16.M88.4 R48, [R84+0x10100] ;  /* 0x010100005430783b */ /* 0x000ee20000000200 */
[----:B------:R-:W-:-:S03]  /*22f0*/  ISETP.GT.AND P1, PT, R2, 0x8, PT ;  /* 0x000000080200780c */ /* 0x000fc60003f24270 */
[----:B------:R-:W4:Y:S02]  /*2300*/  LDSM.16.M88.4 R44, [R84+0x10900] ;  /* 0x01090000542c783b */ /* 0x000f240000000200 */
[C---:B------:R-:W-:Y:S02]  /*2310*/  HMMA.16816.F32.BF16 R12, R168.reuse, R34, RZ ;  /* 0x00000022a80c723c */ /* 0x040fe400000418ff */
[----:B------:R-:W1:Y:S04]  /*2320*/  LDSM.16.M88.4 R28, [R84+0x11100] ;  /* 0x01110000541c783b */ /* 0x000e680000000200 */
[----:B------:R-:W-:Y:S02]  /*2330*/  LDSM.16.M88.4 R72, [R86+0x2000] ;  /* 0x002000005648783b */ /* 0x000fe40000000200 */
[C---:B------:R-:W-:Y:S02]  /*2340*/  HMMA.16816.F32.BF16 R32, R168.reuse, R42, RZ ;  /* 0x0000002aa820723c */ /* 0x040fe400000418ff */
[----:B------:R-:W-:Y:S04]  /*2350*/  LDSM.16.M88.4 R76, [R84+0x14900] ;  /* 0x01490000544c783b */ /* 0x000fe80000000200 */
[----:B------:R-:W0:Y:S02]  /*2360*/  LDGDEPBAR ;  /* 0x00000000000079af */ /* 0x000e240000000000 */
[----:B--2---:R-:W-:Y:S08]  /*2370*/  HMMA.16816.F32.BF16 R8, R168, R40, RZ ;  /* 0x00000028a808723c */ /* 0x004ff000000418ff */
[C---:B------:R-:W-:Y:S08]  /*2380*/  HMMA.16816.F32.BF16 R40, R172.reuse, R38, R20 ;  /* 0x00000026ac28723c */ /* 0x040ff00000041814 */
[C---:B-----5:R-:W-:Y:S01]  /*2390*/  HMMA.16816.F32.BF16 R36, R172.reuse, R52, R16 ;  /* 0x00000034ac24723c */ /* 0x060fe20000041810 */
[----:B------:R-:W2:Y:S07]  /*23a0*/  LDSM.16.M88.4 R16, [R84+0x11900] ;  /* 0x011900005410783b */ /* 0x000eae0000000200 */
[C---:B------:R-:W-:Y:S08]  /*23b0*/  HMMA.16816.F32.BF16 R24, R172.reuse, R54, R12 ;  /* 0x00000036ac18723c */ /* 0x040ff0000004180c */
[C---:B------:R-:W-:Y:S01]  /*23c0*/  HMMA.16816.F32.BF16 R12, R172.reuse, R70, R32 ;  /* 0x00000046ac0c723c */ /* 0x040fe20000041820 */
[----:B------:R-:W5:Y:S07]  /*23d0*/  LDSM.16.M88.4 R32, [R250] ;  /* 0x00000000fa20783b */ /* 0x000f6e0000000200 */
[----:B------:R-:W-:Y:S01]  /*23e0*/  HMMA.16816.F32.BF16 R20, R172, R68, R8 ;  /* 0x00000044ac14723c */ /* 0x000fe20000041808 */
[----:B------:R-:W-:Y:S07]  /*23f0*/  LDSM.16.M88.4 R68, [R250+0x1000] ;  /* 0x00100000fa44783b */ /* 0x000fee0000000200 */
[C---:B---3--:R-:W-:Y:S01]  /*2400*/  HMMA.16816.F32.BF16 R8, R192.reuse, R48, R60 ;  /* 0x00000030c008723c */ /* 0x048fe2000004183c */
[----:B------:R-:W3:Y:S07]  /*2410*/  LDSM.16.M88.4 R60, [R250+0x800] ;  /* 0x00080000fa3c783b */ /* 0x000eee0000000200 */
[C---:B------:R-:W-:Y:S08]  /*2420*/  HMMA.16816.F32.BF16 R48, R192.reuse, R50, R56 ;  /* 0x00000032c030723c */ /* 0x040ff00000041838 */
[C---:B----4-:R-:W-:Y:S01]  /*2430*/  HMMA.16816.F32.BF16 R56, R192.reuse, R44, R64 ;  /* 0x0000002cc038723c */ /* 0x050fe20000041840 */
[----:B------:R-:W4:Y:S07]  /*2440*/  LDSM.16.M88.4 R64, [R250+0x1800] ;  /* 0x00180000fa40783b */ /* 0x000f2e0000000200 */
[C---:B------:R-:W-:Y:S08]  /*2450*/  HMMA.16816.F32.BF16 R44, R192.reuse, R46, R40 ;  /* 0x0000002ec02c723c */ /* 0x040ff00000041828 */
[C---:B-1----:R-:W-:Y:S08]  /*2460*/  HMMA.16816.F32.BF16 R52, R192.reuse, R28, R36 ;  /* 0x0000001cc034723c */ /* 0x042ff00000041824 */
[C---:B------:R-:W-:Y:S01]  /*2470*/  HMMA.16816.F32.BF16 R40, R192.reuse, R30, R24 ;  /* 0x0000001ec028723c */ /* 0x040fe20000041818 */
[----:B------:R-:W-:Y:S07]  /*2480*/  LDSM.16.M88.4 R28, [R155+0x12900] ;  /* 0x012900009b1c783b */ /* 0x000fee0000000200 */
[C---:B--2---:R-:W-:Y:S08]  /*2490*/  HMMA.16816.F32.BF16 R36, R192.reuse, R16, R20 ;  /* 0x00000010c024723c */ /* 0x044ff00000041814 */
[----:B------:R-:W-:Y:S01]  /*24a0*/  HMMA.16816.F32.BF16 R20, R192, R18, R12 ;  /* 0x00000012c014723c */ /* 0x000fe2000004180c */
[----:B------:R-:W1:Y:S07]  /*24b0*/  LDSM.16.M88.4 R16, [R155+0x12100] ;  /* 0x012100009b10783b */ /* 0x000e6e0000000200 */
[C---:B-----5:R-:W-:Y:S08]  /*24c0*/  HMMA.16816.F32.BF16 R12, R196.reuse, R32, R8 ;  /* 0x00000020c40c723c */ /* 0x060ff00000041808 */
[C---:B------:R-:W-:Y:S08]  /*24d0*/  HMMA.16816.F32.BF16 R8, R196.reuse, R34, R48 ;  /* 0x00000022c408723c */ /* 0x040ff00000041830 */
[C---:B---3--:R-:W-:Y:S01]  /*24e0*/  HMMA.16816.F32.BF16 R24, R196.reuse, R60, R56 ;  /* 0x0000003cc418723c */ /* 0x048fe20000041838 */
[----:B------:R-:W-:Y:S07]  /*24f0*/  LDSM.16.M88.4 R56, [R155+0x13900] ;  /* 0x013900009b38783b */ /* 0x000fee0000000200 */
[C---:B------:R-:W-:Y:S01]  /*2500*/  HMMA.16816.F32.BF16 R32, R196.reuse, R62, R44 ;  /* 0x0000003ec420723c */ /* 0x040fe2000004182c */
[----:B------:R-:W2:Y:S07]  /*2510*/  LDSM.16.M88.4 R60, [R155+0x13100] ;  /* 0x013100009b3c783b */ /* 0x000eae0000000200 */
[C---:B------:R-:W-:Y:S08]  /*2520*/  HMMA.16816.F32.BF16 R52, R196.reuse, R68, R52 ;  /* 0x00000044c434723c */ /* 0x040ff00000041834 */
[C---:B------:R-:W-:Y:S01]  /*2530*/  HMMA.16816.F32.BF16 R48, R196.reuse, R70, R40 ;  /* 0x00000046c430723c */ /* 0x040fe20000041828 */
[----:B------:R-:W3:Y:S07]  /*2540*/  LDSM.16.M88.4 R68, [R86+0x2800] ;  /* 0x002800005644783b */ /* 0x000eee0000000200 */
[C---:B----4-:R-:W-:Y:S08]  /*2550*/  HMMA.16816.F32.BF16 R44, R196.reuse, R64, R36 ;  /* 0x00000040c42c723c */ /* 0x050ff00000041824 */
[----:B------:R-:W-:Y:S01]  /*2560*/  HMMA.16816.F32.BF16 R40, R196, R66, R20 ;  /* 0x00000042c428723c */ /* 0x000fe20000041814 */
[----:B------:R-:W4:Y:S07]  /*2570*/  LDSM.16.M88.4 R64, [R86+0x3000] ;  /* 0x003000005640783b */ /* 0x000f2e0000000200 */
[C---:B-1----:R-:W-:Y:S08]  /*2580*/  HMMA.16816.F32.BF16 R36, R200.reuse, R16, R12 ;  /* 0x00000010c824723c */ /* 0x042ff0000004180c */
[C---:B------:R-:W-:Y:S08]  /*2590*/  HMMA.16816.F32.BF16 R20, R200.reuse, R18, R8 ;  /* 0x00000012c814723c */ /* 0x040ff00000041808 */
[C---:B------:R-:W-:Y:S08]  /*25a0*/  HMMA.16816.F32.BF16 R16, R200.reuse, R28, R24 ;  /* 0x0000001cc810723c */ /* 0x040ff00000041818 */
[C---:B--2---:R-:W-:Y:S01]  /*25b0*/  HMMA.16816.F32.BF16 R8, R200.reuse, R60, R52 ;  /* 0x0000003cc808723c */ /* 0x044fe20000041834 */
[----:B------:R-:W-:Y:S07]  /*25c0*/  LDSM.16.M88.4 R52, [R84+0x12100] ;  /* 0x012100005434783b */ /* 0x000fee0000000200 */
[C---:B------:R-:W-:Y:S01]  /*25d0*/  HMMA.16816.F32.BF16 R24, R200.reuse, R62, R48 ;  /* 0x0000003ec818723c */ /* 0x040fe20000041830 */
[----:B------:R-:W1:Y:S07]  /*25e0*/  LDSM.16.M88.4 R60, [R86+0x3800] ;  /* 0x00380000563c783b */ /* 0x000e6e0000000200 */
[C---:B------:R-:W-:Y:S08]  /*25f0*/  HMMA.16816.F32.BF16 R12, R200.reuse, R30, R32 ;  /* 0x0000001ec80c723c */ /* 0x040ff00000041820 */
[C---:B------:R-:W-:Y:S08]  /*2600*/  HMMA.16816.F32.BF16 R28, R200.reuse, R56, R44 ;  /* 0x00000038c81c723c */ /* 0x040ff0000004182c */
[----:B------:R-:W-:Y:S01]  /*2610*/  HMMA.16816.F32.BF16 R48, R200, R58, R40 ;  /* 0x0000003ac830723c */ /* 0x000fe20000041828 */
[----:B------:R-:W2:Y:S07]  /*2620*/  LDSM.16.M88.4 R56, [R84+0x12900] ;  /* 0x012900005438783b */ /* 0x000eae0000000200 */
[C---:B------:R-:W-:Y:S01]  /*2630*/  HMMA.16816.F32.BF16 R44, R204.reuse, R74, R20 ;  /* 0x0000004acc2c723c */ /* 0x040fe20000041814 */
[----:B------:R-:W5:Y:S07]  /*2640*/  LDSM.16.M88.4 R20, [R84+0x13100] ;  /* 0x013100005414783b */ /* 0x000f6e0000000200 */
[C---:B------:R-:W-:Y:S01]  /*2650*/  HMMA.16816.F32.BF16 R32, R204.reuse, R72, R36 ;  /* 0x00000048cc20723c */ /* 0x040fe20000041824 */
[----:B------:R-:W-:Y:S07]  /*2660*/  LDSM.16.M88.4 R72, [R250+0x3800] ;  /* 0x00380000fa48783b */ /* 0x000fee0000000200 */
[C---:B---3--:R-:W-:Y:S08]  /*2670*/  HMMA.16816.F32.BF16 R40, R204.reuse, R68, R16 ;  /* 0x00000044cc28723c */ /* 0x048ff00000041810 */
[C---:B------:R-:W-:Y:S01]  /*2680*/  HMMA.16816.F32.BF16 R36, R204.reuse, R70, R12 ;  /* 0x00000046cc24723c */ /* 0x040fe2000004180c */
[----:B------:R-:W-:Y:S07]  /*2690*/  LDSM.16.M88.4 R68, [R250+0x2800] ;  /* 0x00280000fa44783b */ /* 0x000fee0000000200 */
[C---:B----4-:R-:W-:Y:S08]  /*26a0*/  HMMA.16816.F32.BF16 R16, R204.reuse, R64, R8 ;  /* 0x00000040cc10723c */ /* 0x050ff00000041808 */
[C---:B------:R-:W-:Y:S01]  /*26b0*/  HMMA.16816.F32.BF16 R12, R204.reuse, R66, R24 ;  /* 0x00000042cc0c723c */ /* 0x040fe20000041818 */
[----:B------:R-:W3:Y:S04]  /*26c0*/  LDSM.16.M88.4 R24, [R84+0x13900] ;  /* 0x013900005418783b */ /* 0x000ee80000000200 */
[----:B------:R-:W-:Y:S03]  /*26d0*/  LDSM.16.M88.4 R64, [R250+0x3000] ;  /* 0x00300000fa40783b */ /* 0x000fe60000000200 */
[C---:B-1----:R-:W-:Y:S08]  /*26e0*/  HMMA.16816.F32.BF16 R8, R204.reuse, R60, R28 ;  /* 0x0000003ccc08723c */ /* 0x042ff0000004181c */
[----:B------:R-:W-:Y:S01]  /*26f0*/  HMMA.16816.F32.BF16 R28, R204, R62, R48 ;  /* 0x0000003ecc1c723c */ /* 0x000fe20000041830 */
[----:B------:R-:W1:Y:S07]  /*2700*/  LDSM.16.M88.4 R60, [R250+0x2000] ;  /* 0x00200000fa3c783b */ /* 0x000e6e0000000200 */
[C---:B------:R-:W-:Y:S08]  /*2710*/  HMMA.16816.F32.BF16 R32, R208.reuse, R52, R32 ;  /* 0x00000034d020723c */ /* 0x040ff00000041820 */
[C---:B------:R-:W-:Y:S08]  /*2720*/  HMMA.16816.F32.BF16 R44, R208.reuse, R54, R44 ;  /* 0x00000036d02c723c */ /* 0x040ff0000004182c */
[C---:B--2---:R-:W-:Y:S08]  /*2730*/  HMMA.16816.F32.BF16 R52, R208.reuse, R56, R40 ;  /* 0x00000038d034723c */ /* 0x044ff00000041828 */
[C---:B------:R-:W-:Y:S01]  /*2740*/  HMMA.16816.F32.BF16 R48, R208.reuse, R58, R36 ;  /* 0x0000003ad030723c */ /* 0x040fe20000041824 */
[----:B------:R-:W-:Y:S07]  /*2750*/  LDSM.16.M88.4 R56, [R155+0x14900] ;  /* 0x014900009b38783b */ /* 0x000fee0000000200 */
[C---:B-----5:R-:W-:Y:S08]  /*2760*/  HMMA.16816.F32.BF16 R40, R208.reuse, R20, R16 ;  /* 0x00000014d028723c */ /* 0x060ff00000041810 */
[C---:B------:R-:W-:Y:S01]  /*2770*/  HMMA.16816.F32.BF16 R36, R208.reuse, R22, R12 ;  /* 0x00000016d024723c */ /* 0x040fe2000004180c */
[----:B------:R-:W2:Y:S07]  /*2780*/  LDSM.16.M88.4 R20, [R155+0x14100] ;  /* 0x014100009b14783b */ /* 0x000eae0000000200 */
[C---:B---3--:R-:W-:Y:S08]  /*2790*/  HMMA.16816.F32.BF16 R16, R208.reuse, R24, R8 ;  /* 0x00000018d010723c */ /* 0x048ff00000041808 */
[----:B------:R-:W-:Y:S08]  /*27a0*/  HMMA.16816.F32.BF16 R12, R208, R26, R28 ;  /* 0x0000001ad00c723c */ /* 0x000ff0000004181c */
[C---:B-1----:R-:W-:Y:S08]  /*27b0*/  HMMA.16816.F32.BF16 R8, R212.reuse, R60, R32 ;  /* 0x0000003cd408723c */ /* 0x042ff00000041820 */
[C---:B------:R-:W-:Y:S01]  /*27c0*/  HMMA.16816.F32.BF16 R28, R212.reuse, R68, R52 ;  /* 0x00000044d41c723c */ /* 0x040fe20000041834 */
[----:B------:R-:W1:Y:S07]  /*27d0*/  LDSM.16.M88.4 R52, [R155+0x15100] ;  /* 0x015100009b34783b */ /* 0x000e6e0000000200 */
[C---:B------:R-:W-:Y:S01]  /*27e0*/  HMMA.16816.F32.BF16 R24, R212.reuse, R62, R44 ;  /* 0x0000003ed418723c */ /* 0x040fe2000004182c */
[----:B------:R-:W-:Y:S07]  /*27f0*/  LDSM.16.M88.4 R60, [R86+0x4000] ;  /* 0x00400000563c783b */ /* 0x000fee0000000200 */
[C---:B------:R-:W-:Y:S01]  /*2800*/  HMMA.16816.F32.BF16 R32, R212.reuse, R70, R48 ;  /* 0x00000046d420723c */ /* 0x040fe20000041830 */
[----:B------:R-:W3:Y:S04]  /*2810*/  LDSM.16.M88.4 R48, [R155+0x15900] ;  /* 0x015900009b30783b */ /* 0x000ee80000000200 */
[----:B------:R-:W4:Y:S03]  /*2820*/  LDSM.16.M88.4 R68, [R86+0x4800] ;  /* 0x004800005644783b */ /* 0x000f260000000200 */
[C---:B------:R-:W-:Y:S08]  /*2830*/  HMMA.16816.F32.BF16 R44, R212.reuse, R64, R40 ;  /* 0x00000040d42c723c */ /* 0x040ff00000041828 */
[C---:B------:R-:W-:Y:S01]  /*2840*/  HMMA.16816.F32.BF16 R40, R212.reuse, R66, R36 ;  /* 0x00000042d428723c */ /* 0x040fe20000041824 */
[----:B------:R-:W5:Y:S07]  /*2850*/  LDSM.16.M88.4 R64, [R86+0x5000] ;  /* 0x005000005640783b */ /* 0x000f6e0000000200 */
[C---:B------:R-:W-:Y:S08]  /*2860*/  HMMA.16816.F32.BF16 R36, R212.reuse, R72, R16 ;  /* 0x00000048d424723c */ /* 0x040ff00000041810 */
[----:B------:R-:W-:Y:S01]  /*2870*/  HMMA.16816.F32.BF16 R16, R212, R74, R12 ;  /* 0x0000004ad410723c */ /* 0x000fe2000004180c */
[----:B------:R-:W-:Y:S07]  /*2880*/  LDSM.16.M88.4 R72, [R84+0x14100] ;  /* 0x014100005448783b */ /* 0x000fee0000000200 */
[C---:B--2---:R-:W-:Y:S08]  /*2890*/  HMMA.16816.F32.BF16 R12, R216.reuse, R20, R8 ;  /* 0x00000014d80c723c */ /* 0x044ff00000041808 */
[C---:B------:R-:W-:Y:S08]  /*28a0*/  HMMA.16816.F32.BF16 R8, R216.reuse, R22, R24 ;  /* 0x00000016d808723c */ /* 0x040ff00000041818 */
[C---:B------:R-:W-:Y:S08]  /*28b0*/  HMMA.16816.F32.BF16 R20, R216.reuse, R56, R28 ;  /* 0x00000038d814723c */ /* 0x040ff0000004181c */
[C---:B------:R-:W-:Y:S01]  /*28c0*/  HMMA.16816.F32.BF16 R32, R216.reuse, R58, R32 ;  /* 0x0000003ad820723c */ /* 0x040fe20000041820 */
[----:B------:R-:W2:Y:S07]  /*28d0*/  LDSM.16.M88.4 R56, [R86+0x5800] ;  /* 0x005800005638783b */ /* 0x000eae0000000200 */
[C---:B-1----:R-:W-:Y:S08]  /*28e0*/  HMMA.16816.F32.BF16 R44, R216.reuse, R52, R44 ;  /* 0x00000034d82c723c */ /* 0x042ff0000004182c */
[C---:B------:R-:W-:Y:S01]  /*28f0*/  HMMA.16816.F32.BF16 R40, R216.reuse, R54, R40 ;  /* 0x00000036d828723c */ /* 0x040fe20000041828 */
[----:B------:R-:W1:Y:S07]  /*2900*/  LDSM.16.M88.4 R52, [R84+0x15100] ;  /* 0x015100005434783b */ /* 0x000e6e0000000200 */
[C---:B---3--:R-:W-:Y:S08]  /*2910*/  HMMA.16816.F32.BF16 R36, R216.reuse, R48, R36 ;  /* 0x00000030d824723c */ /* 0x048ff00000041824 */
[----:B------:R-:W-:Y:S08]  /*2920*/  HMMA.16816.F32.BF16 R28, R216, R50, R16 ;  /* 0x00000032d81c723c */ /* 0x000ff00000041810 */
[C---:B------:R-:W-:Y:S08]  /*2930*/  HMMA.16816.F32.BF16 R24, R220.reuse, R60, R12 ;  /* 0x0000003cdc18723c */ /* 0x040ff0000004180c */
[C---:B------:R-:W-:Y:S01]  /*2940*/  HMMA.16816.F32.BF16 R16, R220.reuse, R62, R8 ;  /* 0x0000003edc10723c */ /* 0x040fe20000041808 */
[----:B------:R-:W3:Y:S07]  /*2950*/  LDSM.16.M88.4 R60, [R84+0x15900] ;  /* 0x01590000543c783b */ /* 0x000eee0000000200 */
[C---:B----4-:R-:W-:Y:S08]  /*2960*/  HMMA.16816.F32.BF16 R12, R220.reuse, R68, R20 ;  /* 0x00000044dc0c723c */ /* 0x050ff00000041814 */
[C---:B------:R-:W-:Y:S01]  /*2970*/  HMMA.16816.F32.BF16 R8, R220.reuse, R70, R32 ;  /* 0x00000046dc08723c */ /* 0x040fe20000041820 */
[----:B------:R-:W-:Y:S07]  /*2980*/  LDSM.16.M88.4 R68, [R155+0x17900] ;  /* 0x017900009b44783b */ /* 0x000fee0000000200 */
[C---:B-----5:R-:W-:Y:S08]  /*2990*/  HMMA.16816.F32.BF16 R44, R220.reuse, R64, R44 ;  /* 0x00000040dc2c723c */ /* 0x060ff0000004182c */
[C---:B------:R-:W-:Y:S01]  /*29a0*/  HMMA.16816.F32.BF16 R40, R220.reuse, R66, R40 ;  /* 0x00000042dc28723c */ /* 0x040fe20000041828 */
[----:B------:R-:W-:Y:S07]  /*29b0*/  LDSM.16.M88.4 R64, [R84+0x16100] ;  /* 0x016100005440783b */ /* 0x000fee0000000200 */
[C---:B--2---:R-:W-:Y:S08]  /*29c0*/  HMMA.16816.F32.BF16 R48, R220.reuse, R56, R36 ;  /* 0x00000038dc30723c */ /* 0x044ff00000041824 */
[----:B------:R-:W-:Y:S01]  /*29d0*/  HMMA.16816.F32.BF16 R36, R220, R58, R28 ;  /* 0x0000003adc24723c */ /* 0x000fe2000004181c */
[----:B------:R-:W-:Y:S07]  /*29e0*/  LDSM.16.M88.4 R56, [R155+0x16100] ;  /* 0x016100009b38783b */ /* 0x000fee0000000200 */
[C---:B------:R-:W-:Y:S01]  /*29f0*/  HMMA.16816.F32.BF16 R32, R224.reuse, R72, R24 ;  /* 0x00000048e020723c */ /* 0x040fe20000041818 */
[----:B------:R-:W2:Y:S07]  /*2a00*/  LDSM.16.M88.4 R24, [R250+0x4000] ;  /* 0x00400000fa18783b */ /* 0x000eae0000000200 */
[C---:B------:R-:W-:Y:S01]  /*2a10*/  HMMA.16816.F32.BF16 R28, R224.reuse, R74, R16 ;  /* 0x0000004ae01c723c */ /* 0x040fe20000041810 */
[----:B------:R-:W4:Y:S04]  /*2a20*/  LDSM.16.M88.4 R16, [R250+0x4800] ;  /* 0x00480000fa10783b */ /* 0x000f280000000200 */
[----:B------:R-:W-:Y:S03]  /*2a30*/  LDSM.16.M88.4 R72, [R155+0x17100] ;  /* 0x017100009b48783b */ /* 0x000fe60000000200 */
[C---:B------:R-:W-:Y:S08]  /*2a40*/  HMMA.16816.F32.BF16 R20, R224.reuse, R76, R12 ;  /* 0x0000004ce014723c */ /* 0x040ff0000004180c */
[C---:B------:R-:W-:Y:S01]  /*2a50*/  HMMA.16816.F32.BF16 R12, R224.reuse, R78, R8 ;  /* 0x0000004ee00c723c */ /* 0x040fe20000041808 */
[----:B------:R-:W-:Y:S07]  /*2a60*/  LDSM.16.M88.4 R76, [R86+0x6000] ;  /* 0x00600000564c783b */ /* 0x000fee0000000200 */
[C---:B-1----:R-:W-:Y:S08]  /*2a70*/  HMMA.16816.F32.BF16 R8, R224.reuse, R52, R44 ;  /* 0x00000034e008723c */ /* 0x042ff0000004182c */
[C---:B------:R-:W-:Y:S01]  /*2a80*/  HMMA.16816.F32.BF16 R44, R224.reuse, R54, R40 ;  /* 0x00000036e02c723c */ /* 0x040fe20000041828 */
[----:B------:R-:W1:Y:S04]  /*2a90*/  LDSM.16.M88.4 R40, [R250+0x5000] ;  /* 0x00500000fa28783b */ /* 0x000e680000000200 */
[----:B------:R-:W5:Y:S03]  /*2aa0*/  LDSM.16.M88.4 R52, [R250+0x5800] ;  /* 0x00580000fa34783b */ /* 0x000f660000000200 */
[C---:B---3--:R-:W-:Y:S08]  /*2ab0*/  HMMA.16816.F32.BF16 R48, R224.reuse, R60, R48 ;  /* 0x0000003ce030723c */ /* 0x048ff00000041830 */
[----:B------:R-:W-:Y:S01]  /*2ac0*/  HMMA.16816.F32.BF16 R36, R224, R62, R36 ;  /* 0x0000003ee024723c */ /* 0x000fe20000041824 */
[----:B------:R-:W3:Y:S07]  /*2ad0*/  LDSM.16.M88.4 R60, [R155+0x16900] ;  /* 0x016900009b3c783b */ /* 0x000eee0000000200 */
[C---:B--2---:R-:W-:Y:S08]  /*2ae0*/  HMMA.16816.F32.BF16 R32, R228.reuse, R24, R32 ;  /* 0x00000018e420723c */ /* 0x044ff00000041820 */
[C---:B------:R-:W-:Y:S08]  /*2af0*/  HMMA.16816.F32.BF16 R28, R228.reuse, R26, R28 ;  /* 0x0000001ae41c723c */ /* 0x040ff0000004181c */
[C---:B----4-:R-:W-:Y:S08]  /*2b00*/  HMMA.16816.F32.BF16 R24, R228.reuse, R16, R20 ;  /* 0x00000010e418723c */ /* 0x050ff00000041814 */
[C---:B------:R-:W-:Y:S08]  /*2b10*/  HMMA.16816.F32.BF16 R20, R228.reuse, R18, R12 ;  /* 0x00000012e414723c */ /* 0x040ff0000004180c */
[C---:B-1----:R-:W-:Y:S08]  /*2b20*/  HMMA.16816.F32.BF16 R16, R228.reuse, R40, R8 ;  /* 0x00000028e410723c */ /* 0x042ff00000041808 */
[C---:B-----5:R-:W-:Y:S08]  /*2b30*/  HMMA.16816.F32.BF16 R8, R228.reuse, R52, R48 ;  /* 0x00000034e408723c */ /* 0x060ff00000041830 */
[C---:B------:R-:W-:Y:S01]  /*2b40*/  HMMA.16816.F32.BF16 R12, R228.reuse, R42, R44 ;  /* 0x0000002ae40c723c */ /* 0x040fe2000004182c */
[----:B------:R-:W1:Y:S07]  /*2b50*/  LDSM.16.M88.4 R44, [R86+0x6800] ;  /* 0x00680000562c783b */ /* 0x000e6e0000000200 */
[----:B------:R-:W-:Y:S01]  /*2b60*/  HMMA.16816.F32.BF16 R48, R228, R54, R36 ;  /* 0x00000036e430723c */ /* 0x000fe20000041824 */
[----:B------:R-:W-:Y:S07]  /*2b70*/  LDSM.16.M88.4 R52, [R86+0x7000] ;  /* 0x007000005634783b */ /* 0x000fee0000000200 */
[C---:B------:R-:W-:Y:S08]  /*2b80*/  HMMA.16816.F32.BF16 R40, R232.reuse, R56, R32 ;  /* 0x00000038e828723c */ /* 0x040ff00000041820 */
[C---:B------:R-:W-:Y:S08]  /*2b90*/  HMMA.16816.F32.BF16 R36, R232.reuse, R58, R28 ;  /* 0x0000003ae824723c */ /* 0x040ff0000004181c */
[C---:B---3--:R-:W-:Y:S08]  /*2ba0*/  HMMA.16816.F32.BF16 R32, R232.reuse, R60, R24 ;  /* 0x0000003ce820723c */ /* 0x048ff00000041818 */
[C---:B------:R-:W-:Y:S01]  /*2bb0*/  HMMA.16816.F32.BF16 R28, R232.reuse, R62, R20 ;  /* 0x0000003ee81c723c */ /* 0x040fe20000041814 */
[----:B------:R-:W2:Y:S07]  /*2bc0*/  LDSM.16.M88.4 R60, [R86+0x7800] ;  /* 0x00780000563c783b */ /* 0x000eae0000000200 */
[C---:B------:R-:W-:Y:S08]  /*2bd0*/  HMMA.16816.F32.BF16 R24, R232.reuse, R72, R16 ;  /* 0x00000048e818723c */ /* 0x040ff00000041810 */
[C---:B------:R-:W-:Y:S08]  /*2be0*/  HMMA.16816.F32.BF16 R16, R232.reuse, R68, R8 ;  /* 0x00000044e810723c */ /* 0x040ff00000041808 */
[C---:B------:R-:W-:Y:S08]  /*2bf0*/  HMMA.16816.F32.BF16 R20, R232.reuse, R74, R12 ;  /* 0x0000004ae814723c */ /* 0x040ff0000004180c */
[----:B------:R-:W-:Y:S01]  /*2c00*/  HMMA.16816.F32.BF16 R12, R232, R70, R48 ;  /* 0x00000046e80c723c */ /* 0x000fe20000041830 */
[----:B------:R-:W3:Y:S07]  /*2c10*/  LDSM.16.M88.4 R68, [R84+0x16900] ;  /* 0x016900005444783b */ /* 0x000eee0000000200 */
[C---:B------:R-:W-:Y:S08]  /*2c20*/  HMMA.16816.F32.BF16 R8, R236.reuse, R76, R40 ;  /* 0x0000004cec08723c */ /* 0x040ff00000041828 */
[C---:B------:R-:W-:Y:S01]  /*2c30*/  HMMA.16816.F32.BF16 R48, R236.reuse, R78, R36 ;  /* 0x0000004eec30723c */ /* 0x040fe20000041824 */
[----:B------:R-:W-:Y:S07]  /*2c40*/  LDSM.16.M88.4 R36, [R84+0x17100] ;  /* 0x017100005424783b */ /* 0x000fee0000000200 */
[C---:B-1----:R-:W-:Y:S08]  /*2c50*/  HMMA.16816.F32.BF16 R56, R236.reuse, R44, R32 ;  /* 0x0000002cec38723c */ /* 0x042ff00000041820 */
[C---:B------:R-:W-:Y:S08]  /*2c60*/  HMMA.16816.F32.BF16 R44, R236.reuse, R46, R28 ;  /* 0x0000002eec2c723c */ /* 0x040ff0000004181c */
[C---:B--2---:R-:W-:Y:S01]  /*2c70*/  HMMA.16816.F32.BF16 R28, R236.reuse, R60, R16 ;  /* 0x0000003cec1c723c */ /* 0x044fe20000041810 */
[----:B------:R-:W1:Y:S07]  /*2c80*/  LDSM.16.M88.4 R16, [R250+0x6000] ;  /* 0x00600000fa10783b */ /* 0x000e6e0000000200 */
[C---:B------:R-:W-:Y:S01]  /*2c90*/  HMMA.16816.F32.BF16 R32, R236.reuse, R54, R20 ;  /* 0x00000036ec20723c */ /* 0x040fe20000041814 */
[----:B------:R-:W2:Y:S07]  /*2ca0*/  LDSM.16.M88.4 R20, [R84+0x17900] ;  /* 0x017900005414783b */ /* 0x000eae0000000200 */
[C---:B------:R-:W-:Y:S01]  /*2cb0*/  HMMA.16816.F32.BF16 R40, R236.reuse, R52, R24 ;  /* 0x00000034ec28723c */ /* 0x040fe20000041818 */
[----:B------:R-:W4:Y:S07]  /*2cc0*/  LDSM.16.M88.4 R52, [R250+0x6800] ;  /* 0x00680000fa34783b */ /* 0x000f2e0000000200 */
[----:B------:R-:W-:Y:S01]  /*2cd0*/  HMMA.16816.F32.BF16 R24, R236, R62, R12 ;  /* 0x0000003eec18723c */ /* 0x000fe2000004180c */
[----:B------:R-:W5:Y:S07]  /*2ce0*/  LDSM.16.M88.4 R60, [R250+0x7800] ;  /* 0x00780000fa3c783b */ /* 0x000f6e0000000200 */
[C---:B------:R-:W-:Y:S08]  /*2cf0*/  HMMA.16816.F32.BF16 R12, R240.reuse, R64, R8 ;  /* 0x00000040f00c723c */ /* 0x040ff00000041808 */
[C---:B------:R-:W-:Y:S08]  /*2d00*/  HMMA.16816.F32.BF16 R8, R240.reuse, R66, R48 ;  /* 0x00000042f008723c */ /* 0x040ff00000041830 */
[----:B---3--:R-:W-:Y:S01]  /*2d10*/  HMMA.16816.F32.BF16 R48, R240, R68, R56 ;  /* 0x00000044f030723c */ /* 0x008fe20000041838 */
[----:B------:R-:W3:Y:S01]  /*2d20*/  LDSM.16.M88.4 R56, [R250+0x7000] ;  /* 0x00700000fa38783b */ /* 0x000ee20000000200 */
[----:B------:R-:W-:-:S06]  /*2d30*/  DEPBAR.LE SB0, 0x0 ;  /* 0x000080000000791a */ /* 0x000fcc0000000000 */
[----:B------:R-:W-:Y:S08]  /*2d40*/  HMMA.16816.F32.BF16 R44, R240, R70, R44 ;  /* 0x00000046f02c723c */ /* 0x000ff0000004182c */
[----:B-1----:R-:W-:Y:S08]  /*2d50*/  HMMA.16816.F32.BF16 R12, R244, R16, R12 ;  /* 0x00000010f40c723c */ /* 0x002ff0000004180c */
[----:B--2---:R-:W-:Y:S08]  /*2d60*/  HMMA.16816.F32.BF16 R24, R240, R22, R24 ;  /* 0x00000016f018723c */ /* 0x004ff00000041818 */
[----:B------:R-:W-:Y:S08]  /*2d70*/  HMMA.16816.F32.BF16 R8, R244, R18, R8 ;  /* 0x00000012f408723c */ /* 0x000ff00000041808 */
[----:B------:R-:W-:Y:S01]  /*2d80*/  HMMA.16816.F32.BF16 R40, R240, R36, R40 ;  /* 0x00000024f028723c */ /* 0x000fe20000041828 */
[----:B------:R-:W-:-:S02]  /*2d90*/  FSEL R7, R12, -INF , P0 ;  /* 0xff8000000c077808 */ /* 0x000fc40000000000 */
[----:B------:R-:W-:-:S04]  /*2da0*/  FSEL R6, R13, -INF , P2 ;  /* 0xff8000000d067808 */ /* 0x000fc80001000000 */
[----:B------:R-:W-:Y:S01]  /*2db0*/  FMNMX.FTZ R3, R7, R6, !PT ;  /* 0x0000000607037209 */ /* 0x000fe20007810000 */
[C---:B------:R-:W-:Y:S07]  /*2dc0*/  HMMA.16816.F32.BF16 R28, R240.reuse, R20, R28 ;  /* 0x00000014f01c723c */ /* 0x040fee000004181c */
[----:B------:R-:W-:Y:S01]  /*2dd0*/  FSEL R20, R14, -INF , P0 ;  /* 0xff8000000e147808 */ /* 0x000fe20000000000 */
[----:B------:R-:W-:Y:S01]  /*2de0*/  HMMA.16816.F32.BF16 R32, R240, R38, R32 ;  /* 0x00000026f020723c */ /* 0x000fe20000041820 */
[----:B------:R-:W-:Y:S01]  /*2df0*/  BAR.SYNC.DEFER_BLOCKING 0x0 ;  /* 0x0000000000007b1d */ /* 0x000fe20000010000 */
[----:B------:R-:W-:-:S06]  /*2e00*/  ISETP.GT.AND P0, PT, R2, 0x9, PT ;  /* 0x000000090200780c */ /* 0x000fcc0003f04270 */
[C---:B----4-:R-:W-:Y:S08]  /*2e10*/  HMMA.16816.F32.BF16 R16, R244.reuse, R52, R48 ;  /* 0x00000034f410723c */ /* 0x050ff00000041830 */
[C---:B------:R-:W-:Y:S08]  /*2e20*/  HMMA.16816.F32.BF16 R44, R244.reuse, R54, R44 ;  /* 0x00000036f42c723c */ /* 0x040ff0000004182c */
[C---:B-----5:R-:W-:Y:S07]  /*2e30*/  HMMA.16816.F32.BF16 R48, R244.reuse, R62, R24 ;  /* 0x0000003ef430723c */ /* 0x060fee0000041818 */
[----:B------:R-:W-:Y:S01]  /*2e40*/  FSEL R25, R10, -INF , P1 ;  /* 0xff8000000a197808 */ /* 0x000fe20000800000 */
[----:B---3--:R-:W-:Y:S01]  /*2e50*/  HMMA.16816.F32.BF16 R36, R244, R56, R40 ;  /* 0x00000038f424723c */ /* 0x008fe20000041828 */
[----:B------:R-:W-:-:S02]  /*2e60*/  FSEL R10, R8, -INF , P1 ;  /* 0xff800000080a7808 */ /* 0x000fc40000800000 */
[----:B------:R-:W-:Y:S02]  /*2e70*/  FSEL R26, R15, -INF , P2 ;  /* 0xff8000000f1a7808 */ /* 0x000fe40001000000 */
[----:B------:R-:W-:Y:S02]  /*2e80*/  ISETP.GT.AND P2, PT, R2, 0x10, PT ;  /* 0x000000100200780c */ /* 0x000fe40003f44270 */
[----:B------:R-:W-:Y:S01]  /*2e90*/  FMNMX.FTZ R3, R10, R3, !PT ;  /* 0x000000030a037209 */ /* 0x000fe20007810000 */
[----:B------:R-:W-:Y:S01]  /*2ea0*/  HMMA.16816.F32.BF16 R40, R244, R60, R28 ;  /* 0x0000003cf428723c */ /* 0x000fe2000004181c */
[----:B------:R-:W-:Y:S02]  /*2eb0*/  ISETP.GT.AND P1, PT, R2, 0x11, PT ;  /* 0x000000110200780c */ /* 0x000fe40003f24270 */
[----:B------:R-:W-:Y:S02]  /*2ec0*/  FSEL R13, R16, -INF , P2 ;  /* 0xff800000100d7808 */ /* 0x000fe40001000000 */
[----:B------:R-:W-:-:S02]  /*2ed0*/  FSEL R15, R17, -INF , P1 ;  /* 0xff800000110f7808 */ /* 0x000fc40000800000 */
[----:B------:R-:W-:Y:S01]  /*2ee0*/  FSEL R28, R11, -INF , P0 ;  /* 0xff8000000b1c7808 */ /* 0x000fe20000000000 */
[----:B------:R-:W-:Y:S01]  /*2ef0*/  HMMA.16816.F32.BF16 R32, R244, R58, R32 ;  /* 0x0000003af420723c */ /* 0x000fe20000041820 */
[----:B------:R-:W-:Y:S02]  /*2f00*/  FSEL R11, R9, -INF , P0 ;  /* 0xff800000090b7808 */ /* 0x000fe40000000000 */
[----:B------:R-:W-:Y:S02]  /*2f10*/  ISETP.GT.AND P0, PT, R2, 0x18, PT ;  /* 0x000000180200780c */ /* 0x000fe40003f04270 */
[----:B------:R-:W-:Y:S02]  /*2f20*/  FMNMX.FTZ R3, R11, R3, !PT ;  /* 0x000000030b037209 */ /* 0x000fe40007810000 */
[----:B------:R-:W-:Y:S02]  /*2f30*/  FSEL R29, R19, -INF , P1 ;  /* 0xff800000131d7808 */ /* 0x000fe40000800000 */
[----:B------:R-:W-:-:S02]  /*2f40*/  FMNMX.FTZ R3, R13, R3, !PT ;  /* 0x000000030d037209 */ /* 0x000fc40007810000 */
[----:B------:R-:W-:Y:S02]  /*2f50*/  ISETP.GT.AND P1, PT, R2, 0x19, PT ;  /* 0x000000190200780c */ /* 0x000fe40003f24270 */
[----:B------:R-:W-:Y:S02]  /*2f60*/  FSEL R24, R44, -INF , P0 ;  /* 0xff8000002c187808 */ /* 0x000fe40000000000 */
[----:B------:R-:W-:Y:S02]  /*2f70*/  FMNMX.FTZ R3, R15, R3, !PT ;  /* 0x000000030f037209 */ /* 0x000fe40007810000 */
[----:B------:R-:W-:Y:S02]  /*2f80*/  FSEL R30, R18, -INF , P2 ;  /* 0xff800000121e7808 */ /* 0x000fe40001000000 */
[----:B------:R-:W-:Y:S02]  /*2f90*/  FSEL R27, R45, -INF , P1 ;  /* 0xff8000002d1b7808 */ /* 0x000fe40000800000 */
[----:B------:R-:W-:-:S02]  /*2fa0*/  ISETP.GT.AND P2, PT, R2, 0x20, PT ;  /* 0x000000200200780c */ /* 0x000fc40003f44270 */
[----:B------:R-:W-:Y:S02]  /*2fb0*/  FMNMX.FTZ R3, R24, R3, !PT ;  /* 0x0000000318037209 */ /* 0x000fe40007810000 */
[----:B------:R-:W-:Y:S02]  /*2fc0*/  FSEL R53, R47, -INF , P1 ;  /* 0xff8000002f357808 */ /* 0x000fe40000800000 */
[----:B------:R-:W-:Y:S02]  /*2fd0*/  ISETP.GT.AND P1, PT, R2, 0x21, PT ;  /* 0x000000210200780c */ /* 0x000fe40003f24270 */
[----:B------:R-:W-:Y:S02]  /*2fe0*/  FSEL R94, R36, -INF , P2 ;  /* 0xff800000245e7808 */ /* 0x000fe40001000000 */
[----:B------:R-:W-:Y:S02]  /*2ff0*/  FMNMX.FTZ R3, R27, R3, !PT ;  /* 0x000000031b037209 */ /* 0x000fe40007810000 */
        /* <DEDUP_REMOVED lines=12> */
[----:B------:R-:W-:-:S02]  /*30c0*/  FSEL R91, R33, -INF , P1 ;  /* 0xff800000215b7808 */ /* 0x000fc40000800000 */
[----:B------:R-:W-:Y:S02]  /*30d0*/  ISETP.GT.AND P0, PT, R2, 0x30, PT ;  /* 0x000000300200780c */ /* 0x000fe40003f04270 */
        /* <DEDUP_REMOVED lines=8> */
[----:B------:R-:W-:Y:S02]  /*3160*/  FSEL R96, R42, -INF , P0 ;  /* 0xff8000002a607808 */ /* 0x000fe40000000000 */
[----:B------:R-:W-:Y:S02]  /*3170*/  ISETP.GT.AND P1, PT, R2, 0x38, PT ;  /* 0x000000380200780c */ /* 0x000fe40003f24270 */
[----:B------:R-:W-:-:S02]  /*3180*/  FSEL R88, R41, -INF , P2 ;  /* 0xff80000029587808 */ /* 0x000fc40001000000 */
[----:B------:R-:W-:Y:S02]  /*3190*/  FMNMX.FTZ R3, R90, R3, !PT ;  /* 0x000000035a037209 */ /* 0x000fe40007810000 */
[----:B------:R-:W-:Y:S02]  /*31a0*/  ISETP.GT.AND P0, PT, R2, 0x39, PT ;  /* 0x000000390200780c */ /* 0x000fe40003f04270 */
[----:B------:R-:W-:Y:S02]  /*31b0*/  FMNMX.FTZ R2, R52, R8, !PT ;  /* 0x0000000834027209 */ /* 0x000fe40007810000 */
[----:B------:R-:W-:Y:S02]  /*31c0*/  FSEL R85, R48, -INF , P1 ;  /* 0xff80000030557808 */ /* 0x000fe40000800000 */
[----:B------:R-:W-:Y:S02]  /*31d0*/  FMNMX.FTZ R152, R88, R3, !PT ;  /* 0x0000000358987209 */ /* 0x000fe40007810000 */
[----:B------:R-:W-:-:S02]  /*31e0*/  FMNMX.FTZ R2, R53, R2, !PT ;  /* 0x0000000235027209 */ /* 0x000fc40007810000 */
[----:B------:R-:W-:Y:S02]  /*31f0*/  FSEL R84, R49, -INF , P0 ;  /* 0xff80000031547808 */ /* 0x000fe40000000000 */
[----:B------:R-:W-:Y:S02]  /*3200*/  FMNMX.FTZ R152, R85, R152, !PT ;  /* 0x0000009855987209 */ /* 0x000fe40007810000 */
[----:B------:R-:W-:Y:S02]  /*3210*/  FMNMX.FTZ R2, R95, R2, !PT ;  /* 0x000000025f027209 */ /* 0x000fe40007810000 */
[----:B------:R-:W-:Y:S02]  /*3220*/  FMNMX.FTZ R152, R84, R152, !PT ;  /* 0x0000009854987209 */ /* 0x000fe40007810000 */
[----:B------:R-:W-:Y:S02]  /*3230*/  FMNMX.FTZ R2, R97, R2, !PT ;  /* 0x0000000261027209 */ /* 0x000fe40007810000 */
[----:B------:R-:W-:Y:S01]  /*3240*/  FSEL R89, R43, -INF , P2 ;  /* 0xff8000002b597808 */ /* 0x000fe20001000000 */
[----:B------:R-:W1:Y:S01]  /*3250*/  SHFL.BFLY PT, R3, R152, 0x2, 0x1f ;  /* 0x0c401f0098037f89 */ /* 0x000e6200000e0000 */
[----:B------:R-:W-:-:S02]  /*3260*/  FMNMX.FTZ R2, R99, R2, !PT ;  /* 0x0000000263027209 */ /* 0x000fc40007810000 */
[----:B------:R-:W-:Y:S02]  /*3270*/  FSEL R87, R50, -INF , P1 ;  /* 0xff80000032577808 */ /* 0x000fe40000800000 */
[----:B------:R-:W-:Y:S02]  /*3280*/  FMNMX.FTZ R2, R98, R2, !PT ;  /* 0x0000000262027209 */ /* 0x000fe40007810000 */
[----:B------:R-:W-:Y:S02]  /*3290*/  FSEL R86, R51, -INF , P0 ;  /* 0xff80000033567808 */ /* 0x000fe40000000000 */
[----:B------:R-:W-:Y:S02]  /*32a0*/  FMNMX.FTZ R2, R96, R2, !PT ;  /* 0x0000000260027209 */ /* 0x000fe40007810000 */
[----:B------:R-:W-:Y:S02]  /*32b0*/  ISETP.GE.AND P0, PT, R81, 0x41, PT ;  /* 0x000000415100780c */ /* 0x000fe40003f06270 */
[----:B------:R-:W-:-:S04]  /*32c0*/  FMNMX.FTZ R2, R89, R2, !PT ;  /* 0x0000000259027209 */ /* 0x000fc80007810000 */
[----:B------:R-:W-:-:S04]  /*32d0*/  FMNMX.FTZ R2, R87, R2, !PT ;  /* 0x0000000257027209 */ /* 0x000fc80007810000 */
[----:B------:R-:W-:Y:S02]  /*32e0*/  FMNMX.FTZ R2, R86, R2, !PT ;  /* 0x0000000256027209 */ /* 0x000fe40007810000 */
[----:B-1----:R-:W-:-:S03]  /*32f0*/  FMNMX.FTZ R152, R152, R3, !PT ;  /* 0x0000000398987209 */ /* 0x002fc60007810000 */
        /* <DEDUP_REMOVED lines=38> */
[----:B------:R-:W-:Y:S01]  /*3560*/  LDSM.16.MT88.4 R16, [R249+0x100] ;  /* 0x00010000f910783b */ /* 0x000fe20000004200 */
[----:B--2---:R-:W-:Y:S01]  /*3570*/  FMUL.FTZ R2, R3, c[0x0][0x2d0] ;  /* 0x0000b40003027a20 */ /* 0x004fe20000410000 */
[----:B----4-:R-:W-:-:S02]  /*3580*/  F2FP.BF16.PACK_AB R10, R108, R83 ;  /* 0x000000536c0a723e */ /* 0x010fc400000010ff */
[----:B------:R-:W-:Y:S02]  /*3590*/  LDSM.16.MT88.4 R48, [R252+0x100] ;  /* 0x00010000fc30783b */ /* 0x000fe40000004200 */
[----:B------:R-:W-:Y:S02]  /*35a0*/  FSEL R2, R2, RZ, P1 ;  /* 0x000000ff02027208 */ /* 0x000fe40000800000 */
[----:B------:R-:W-:Y:S03]  /*35b0*/  LDSM.16.MT88.4 R36, [R248+0x900] ;  /* 0x00090000f824783b */ /* 0x000fe60000004200 */
[--C-:B------:R-:W-:Y:S01]  /*35c0*/  FFMA.FTZ R4, R20, c[0x0][0x2d0], -R2.reuse ;  /* 0x0000b40014047a23 */ /* 0x100fe20000010802 */
[----:B------:R-:W-:Y:S01]  /*35d0*/  LDSM.16.MT88.4 R32, [R249+0x900] ;  /* 0x00090000f920783b */ /* 0x000fe20000004200 */
[----:B------:R-:W-:Y:S02]  /*35e0*/  FFMA.FTZ R0, R52, c[0x0][0x2d0], -R2 ;  /* 0x0000b40034007a23 */ /* 0x000fe40000010802 */
[----:B------:R2:W-:Y:S01]  /*35f0*/  MUFU.EX2 R14, R4 ;  /* 0x00000004000e7308 */ /* 0x0005e20000000800 */
[----:B------:R-:W4:Y:S04]  /*3600*/  LDSM.16.MT88.4 R20, [R248+0x100] ;  /* 0x00010000f814783b */ /* 0x000f280000004200 */
[----:B------:R-:W5:Y:S01]  /*3610*/  LDSM.16.MT88.4 R72, [R252+0x900] ;  /* 0x00090000fc48783b */ /* 0x000f620000004200 */
[----:B-1----:R-:W-:-:S02]  /*3620*/  F2FP.BF16.PACK_AB R8, R81, R82 ;  /* 0x000000525108723e */ /* 0x002fc400000010ff */
[----:B------:R1:W-:Y:S01]  /*3630*/  MUFU.EX2 R149, R0 ;  /* 0x0000000000957308 */ /* 0x0003e20000000800 */
[----:B------:R-:W-:Y:S04]  /*3640*/  LDSM.16.MT88.4 R68, [R249+0x2100] ;  /* 0x00210000f944783b */ /* 0x000fe80000004200 */
[----:B------:R-:W-:Y:S01]  /*3650*/  LDSM.16.MT88.4 R60, [R248+0x2100] ;  /* 0x00210000f83c783b */ /* 0x000fe20000004200 */
[----:B--2---:R-:W-:-:S03]  /*3660*/  FFMA.FTZ R4, R26, c[0x0][0x2d0], -R2 ;  /* 0x0000b4001a047a23 */ /* 0x004fc60000010802 */
[----:B------:R-:W-:Y:S01]  /*3670*/  LDSM.16.MT88.4 R76, [R252+0x2100] ;  /* 0x00210000fc4c783b */ /* 0x000fe20000004200 */
[----:B------:R2:W2:Y:S03]  /*3680*/  MUFU.EX2 R13, R4 ;  /* 0x00000004000d7308 */ /* 0x0004a60000000800 */
[----:B------:R-:W0:Y:S01]  /*3690*/  LDGDEPBAR ;  /* 0x00000000000079af */ /* 0x000e220000000000 */
[----:B-1----:R-:W-:-:S04]  /*36a0*/  FFMA.FTZ R0, R53, c[0x0][0x2d0], -R2 ;  /* 0x0000b40035007a23 */ /* 0x002fc80000010802 */
[----:B------:R-:W3:Y:S01]  /*36b0*/  MUFU.EX2 R131, R0 ;  /* 0x0000000000837308 */ /* 0x000ee20000000800 */
[----:B--2---:R-:W-:Y:S01]  /*36c0*/  FFMA.FTZ R4, R25, c[0x0][0x2d0], -R2 ;  /* 0x0000b40019047a23 */ /* 0x004fe20000010802 */
[----:B------:R-:W-:-:S06]  /*36d0*/  F2FP.BF16.PACK_AB R9, R13, R14 ;  /* 0x0000000e0d09723e */ /* 0x000fcc00000010ff */
[----:B------:R1:W-:Y:S01]  /*36e0*/  MUFU.EX2 R80, R4 ;  /* 0x0000000400507308 */ /* 0x0003e20000000800 */
[----:B---3--:R-:W-:Y:S01]  /*36f0*/  F2FP.BF16.PACK_AB R7, R131, R149 ;  /* 0x000000958307723e */ /* 0x008fe200000010ff */
[----:B-1----:R-:W-:-:S06]  /*3700*/  FFMA.FTZ R4, R28, c[0x0][0x2d0], -R2 ;  /* 0x0000b4001c047a23 */ /* 0x002fcc0000010802 */
[----:B------:R1:W2:Y:S02]  /*3710*/  MUFU.EX2 R178, R4 ;  /* 0x0000000400b27308 */ /* 0x0002a40000000800 */
[----:B-1----:R-:W-:Y:S01]  /*3720*/  FFMA.FTZ R4, R15, c[0x0][0x2d0], -R12 ;  /* 0x0000b4000f047a23 */ /* 0x002fe2000001080c */
[----:B--2---:R-:W-:-:S05]  /*3730*/  F2FP.BF16.PACK_AB R11, R178, R80 ;  /* 0x00000050b20b723e */ /* 0x004fca00000010ff */
[----:B------:R1:W-:Y:S02]  /*3740*/  MUFU.EX2 R148, R4 ;  /* 0x0000000400947308 */ /* 0x0003e40000000800 */
[C---:B----4-:R-:W-:Y:S08]  /*3750*/  HMMA.16816.F32.BF16 R40, R8.reuse, R22, RZ ;  /* 0x000000160828723c */ /* 0x050ff000000418ff */
[----:B------:R-:W-:Y:S01]  /*3760*/  HMMA.16816.F32.BF16 R44, R8, R20, RZ ;  /* 0x00000014082c723c */ /* 0x000fe200000418ff */
[----:B-1----:R-:W-:-:S04]  /*3770*/  FFMA.FTZ R4, R24, c[0x0][0x2d0], -R12 ;  /* 0x0000b40018047a23 */ /* 0x002fc8000001080c */
[----:B------:R1:W-:Y:S03]  /*3780*/  MUFU.EX2 R179, R4 ;  /* 0x0000000400b37308 */ /* 0x0003e60000000800 */
[C---:B------:R-:W-:Y:S08]  /*3790*/  HMMA.16816.F32.BF16 R20, R8.reuse, R18, RZ ;  /* 0x000000120814723c */ /* 0x040ff000000418ff */
[----:B------:R-:W-:Y:S01]  /*37a0*/  HMMA.16816.F32.BF16 R64, R8, R50, RZ ;  /* 0x000000320840723c */ /* 0x000fe200000418ff */
[----:B-1----:R-:W-:-:S07]  /*37b0*/  FFMA.FTZ R4, R27, c[0x0][0x2d0], -R12 ;  /* 0x0000b4001b047a23 */ /* 0x002fce000001080c */
[C---:B------:R-:W-:Y:S01]  /*37c0*/  HMMA.16816.F32.BF16 R24, R8.reuse, R16, RZ ;  /* 0x000000100818723c */ /* 0x040fe200000418ff */
        /* <DEDUP_REMOVED lines=11> */
[C---:B------:R-:W-:Y:S01]  /*3880*/  HMMA.16816.F32.BF16 R56, R4.reuse, R38, R40 ;  /* 0x000000260438723c */ /* 0x040fe20000041828 */
[----:B------:R-:W2:Y:S07]  /*3890*/  LDSM.16.MT88.4 R40, [R249+0x2900] ;  /* 0x00290000f928783b */ /* 0x000eae0000004200 */
[C---:B------:R-:W-:Y:S08]  /*38a0*/  HMMA.16816.F32.BF16 R24, R4.reuse, R32, R24 ;  /* 0x000000200418723c */ /* 0x040ff00000041818 */
[C---:B------:R-:W-:Y:S08]  /*38b0*/  HMMA.16816.F32.BF16 R20, R4.reuse, R34, R20 ;  /* 0x000000220414723c */ /* 0x040ff00000041814 */
[----:B------:R-:W-:Y:S01]  /*38c0*/  HMMA.16816.F32.BF16 R156, R4, R36, R44 ;  /* 0x00000024049c723c */ /* 0x000fe2000004182c */
[----:B------:R-:W3:Y:S01]  /*38d0*/  LDSM.16.MT88.4 R44, [R248+0x2900] ;  /* 0x00290000f82c783b */ /* 0x000ee20000004200 */
[----:B------:R-:W-:Y:S01]  /*38e0*/  IMAD.MOV.U32 R176, RZ, RZ, R57 ;  /* 0x000000ffffb07224 */ /* 0x000fe200078e0039 */
[----:B------:R-:W-:Y:S01]  /*38f0*/  MOV R0, R56 ;  /* 0x0000003800007202 */ /* 0x000fe20000000f00 */
[----:B------:R-:W-:-:S02]  /*3900*/  IMAD.MOV.U32 R154, RZ, RZ, R58 ;  /* 0x000000ffff9a7224 */ /* 0x000fc400078e003a */
[----:B------:R-:W-:Y:S02]  /*3910*/  IMAD.MOV.U32 R15, RZ, RZ, R59 ;  /* 0x000000ffff0f7224 */ /* 0x000fe400078e003b */
[----:B-----5:R-:W-:Y:S01]  /*3920*/  HMMA.16816.F32.BF16 R16, R4, R72, R16 ;  /* 0x000000480410723c */ /* 0x020fe20000041810 */
[----:B------:R-:W4:Y:S01]  /*3930*/  LDSM.16.MT88.4 R56, [R252+0x2900] ;  /* 0x00290000fc38783b */ /* 0x000f220000004200 */
[----:B------:R-:W-:Y:S02]  /*3940*/  IMAD.MOV.U32 R129, RZ, RZ, R24 ;  /* 0x000000ffff817224 */ /* 0x000fe400078e0018 */
[----:B------:R-:W-:Y:S02]  /*3950*/  IMAD.MOV.U32 R135, RZ, RZ, R26 ;  /* 0x000000ffff877224 */ /* 0x000fe400078e001a */
[----:B------:R-:W-:Y:S02]  /*3960*/  IMAD.MOV.U32 R134, RZ, RZ, R27 ;  /* 0x000000ffff867224 */ /* 0x000fe400078e001b */
[----:B-1----:R-:W-:Y:S01]  /*3970*/  HMMA.16816.F32.BF16 R52, R8, R28, RZ ;  /* 0x0000001c0834723c */ /* 0x002fe200000418ff */
[----:B------:R-:W-:Y:S01]  /*3980*/  IMAD.MOV.U32 R132, RZ, RZ, R25 ;  /* 0x000000ffff847224 */ /* 0x000fe200078e0019 */
[----:B------:R-:W-:Y:S01]  /*3990*/  MOV R114, R22 ;  /* 0x0000001600727202 */ /* 0x000fe20000000f00 */
[----:B------:R-:W-:-:S02]  /*39a0*/  IMAD.MOV.U32 R115, RZ, RZ, R21 ;  /* 0x000000ffff737224 */ /* 0x000fc400078e0015 */
[----:B------:R-:W-:Y:S02]  /*39b0*/  IMAD.MOV.U32 R113, RZ, RZ, R20 ;  /* 0x000000ffff717224 */ /* 0x000fe400078e0014 */
[----:B------:R-:W-:Y:S01]  /*39c0*/  IMAD.MOV.U32 R177, RZ, RZ, R23 ;  /* 0x000000ffffb17224 */ /* 0x000fe200078e0017 */
[C---:B------:R-:W-:Y:S08]  /*39d0*/  HMMA.16816.F32.BF16 R36, R8.reuse, R30, RZ ;  /* 0x0000001e0824723c */ /* 0x040ff000000418ff */
[----:B------:R-:W-:Y:S01]  /*39e0*/  HMMA.16816.F32.BF16 R24, R8, R68, RZ ;  /* 0x000000440818723c */ /* 0x000fe200000418ff */
[----:B------:R-:W-:Y:S01]  /*39f0*/  IMAD.MOV.U32 R133, RZ, RZ, R16 ;  /* 0x000000ffff857224 */ /* 0x000fe200078e0010 */
[----:B------:R-:W-:Y:S01]  /*3a00*/  MOV R124, R17 ;  /* 0x00000011007c7202 */ /* 0x000fe20000000f00 */
[----:B------:R-:W-:-:S02]  /*3a10*/  IMAD.MOV.U32 R127, RZ, RZ, R18 ;  /* 0x000000ffff7f7224 */ /* 0x000fc400078e0012 */
[----:B------:R-:W-:-:S03]  /*3a20*/  IMAD.MOV.U32 R126, RZ, RZ, R19 ;  /* 0x000000ffff7e7224 */ /* 0x000fc600078e0013 */
[C---:B------:R-:W-:Y:S01]  /*3a30*/  HMMA.16816.F32.BF16 R20, R8.reuse, R70, RZ ;  /* 0x000000460814723c */ /* 0x040fe200000418ff */
[----:B------:R-:W1:Y:S07]  /*3a40*/  LDSM.16.MT88.4 R68, [R251+0x2100] ;  /* 0x00210000fb44783b */ /* 0x000e6e0000004200 */
[C---:B------:R-:W-:Y:S08]  /*3a50*/  HMMA.16816.F32.BF16 R28, R8.reuse, R62, RZ ;  /* 0x0000003e081c723c */ /* 0x040ff000000418ff */
[C---:B------:R-:W-:Y:S08]  /*3a60*/  HMMA.16816.F32.BF16 R32, R8.reuse, R60, RZ ;  /* 0x0000003c0820723c */ /* 0x040ff000000418ff */
[C---:B------:R-:W-:Y:S08]  /*3a70*/  HMMA.16816.F32.BF16 R16, R8.reuse, R76, RZ ;  /* 0x0000004c0810723c */ /* 0x040ff000000418ff */
[----:B------:R-:W-:Y:S07]  /*3a80*/  HMMA.16816.F32.BF16 R60, R8, R78, RZ ;  /* 0x0000004e083c723c */ /* 0x000fee00000418ff */
[----:B------:R-:W-:Y:S01]  /*3a90*/  IMAD.MOV.U32 R79, RZ, RZ, R130 ;  /* 0x000000ffff4f7224 */ /* 0x000fe200078e0082 */
[----:B------:R-:W-:Y:S01]  /*3aa0*/  HMMA.16816.F32.BF16 R180, R4, R74, R64 ;  /* 0x0000004a04b4723c */ /* 0x000fe20000041840 */
[----:B------:R-:W5:Y:S01]  /*3ab0*/  LDSM.16.MT88.4 R64, [R248+0x4100] ;  /* 0x00410000f840783b */ /* 0x000f620000004200 */
[----:B------:R-:W-:-:S06]  /*3ac0*/  IMAD.MOV.U32 R78, RZ, RZ, R129 ;  /* 0x000000ffff4e7224 */ /* 0x000fcc00078e0081 */
[C---:B------:R-:W-:Y:S01]  /*3ad0*/  HMMA.16816.F32.BF16 R100, R4.reuse, R48, R52 ;  /* 0x000000300464723c */ /* 0x040fe20000041834 */
[----:B------:R-:W-:Y:S07]  /*3ae0*/  LDSM.16.MT88.4 R52, [R252+0x4900] ;  /* 0x00490000fc34783b */ /* 0x000fee0000004200 */
[C---:B--2---:R-:W-:Y:S01]  /*3af0*/  HMMA.16816.F32.BF16 R188, R4.reuse, R40, R24 ;  /* 0x0000002804bc723c */ /* 0x044fe20000041818 */
[----:B------:R-:W2:Y:S07]  /*3b00*/  LDSM.16.MT88.4 R24, [R251+0x2900] ;  /* 0x00290000fb18783b */ /* 0x000eae0000004200 */
[C---:B---3--:R-:W-:Y:S01]  /*3b10*/  HMMA.16816.F32.BF16 R164, R4.reuse, R46, R28 ;  /* 0x0000002e04a4723c */ /* 0x048fe2000004181c */
[----:B------:R-:W3:Y:S07]  /*3b20*/  LDSM.16.MT88.4 R28, [R249+0x4100] ;  /* 0x00410000f91c783b */ /* 0x000eee0000004200 */
[----:B------:R-:W-:Y:S01]  /*3b30*/  HMMA.16816.F32.BF16 R32, R4, R44, R32 ;  /* 0x0000002c0420723c */ /* 0x000fe20000041820 */
[----:B------:R-:W2:Y:S01]  /*3b40*/  LDSM.16.MT88.4 R44, [R248+0x4900] ;  /* 0x00490000f82c783b */ /* 0x000ea20000004200 */
[----:B------:R-:W-:-:S02]  /*3b50*/  IMAD.MOV.U32 R112, RZ, RZ, R101 ;  /* 0x000000ffff707224 */ /* 0x000fc400078e0065 */
[----:B------:R-:W-:Y:S02]  /*3b60*/  IMAD.MOV.U32 R111, RZ, RZ, R102 ;  /* 0x000000ffff6f7224 */ /* 0x000fe400078e0066 */
[----:B------:R-:W-:Y:S02]  /*3b70*/  IMAD.MOV.U32 R110, RZ, RZ, R103 ;  /* 0x000000ffff6e7224 */ /* 0x000fe400078e0067 */
[----:B----4-:R-:W-:Y:S01]  /*3b80*/  HMMA.16816.F32.BF16 R184, R4, R56, R16 ;  /* 0x0000003804b8723c */ /* 0x010fe20000041810 */
[----:B------:R-:W-:-:S07]  /*3b90*/  IMAD.MOV.U32 R109, RZ, RZ, R100 ;  /* 0x000000ffff6d7224 */ /* 0x000fce00078e0064 */
[C---:B------:R-:W-:Y:S01]  /*3ba0*/  HMMA.16816.F32.BF16 R104, R4.reuse, R58, R60 ;  /* 0x0000003a0468723c */ /* 0x040fe2000004183c */
[----:B------:R-:W4:Y:S04]  /*3bb0*/  LDSM.16.MT88.4 R56, [R252+0x4100] ;  /* 0x00410000fc38783b */ /* 0x000f280000004200 */
[----:B------:R-:W-:Y:S03]  /*3bc0*/  LDSM.16.MT88.4 R60, [R251+0x4100] ;  /* 0x00410000fb3c783b */ /* 0x000fe60000004200 */
[----:B------:R-:W-:Y:S01]  /*3bd0*/  HMMA.16816.F32.BF16 R100, R4, R42, R20 ;  /* 0x0000002a0464723c */ /* 0x000fe20000041814 */
[----:B------:R-:W2:Y:S01]  /*3be0*/  LDSM.16.MT88.4 R40, [R249+0x4900] ;  /* 0x00490000f928783b */ /* 0x000ea20000004200 */
[----:B------:R-:W-:Y:S01]  /*3bf0*/  IMAD.MOV.U32 R128, RZ, RZ, R34 ;  /* 0x000000ffff807224 */ /* 0x000fe200078e0022 */
[----:B------:R-:W-:Y:S01]  /*3c00*/  MOV R77, R32 ;  /* 0x00000020004d7202 */ /* 0x000fe20000000f00 */
[----:B------:R-:W-:-:S02]  /*3c10*/  IMAD.MOV.U32 R76, RZ, RZ, R33 ;  /* 0x000000ffff4c7224 */ /* 0x000fc400078e0021 */
[----:B------:R-:W-:Y:S02]  /*3c20*/  IMAD.MOV.U32 R153, RZ, RZ, R35 ;  /* 0x000000ffff997224 */ /* 0x000fe400078e0023 */
[C---:B-1----:R-:W-:Y:S07]  /*3c30*/  HMMA.16816.F32.BF16 R20, R8.reuse, R68, RZ ;  /* 0x000000440814723c */ /* 0x042fee00000418ff */
[----:B------:R-:W-:Y:S01]  /*3c40*/  IMAD.MOV.U32 R69, RZ, RZ, R112 ;  /* 0x000000ffff457224 */ /* 0x000fe200078e0070 */
[----:B------:R-:W-:Y:S01]  /*3c50*/  HMMA.16816.F32.BF16 R16, R8, R70, RZ ;  /* 0x000000460810723c */ /* 0x000fe200000418ff */
[----:B------:R-:W-:-:S06]  /*3c60*/  IMAD.MOV.U32 R68, RZ, RZ, R109 ;  /* 0x000000ffff447224 */ /* 0x000fcc00078e006d */
[----:B------:R-:W-:Y:S01]  /*3c70*/  IMAD.MOV.U32 R70, RZ, RZ, R111 ;  /* 0x000000ffff467224 */ /* 0x000fe200078e006f */
[----:B------:R-:W-:Y:S01]  /*3c80*/  HMMA.16816.F32.BF16 R72, R4, R50, R36 ;  /* 0x000000320448723c */ /* 0x000fe20000041824 */
[----:B------:R-:W-:Y:S01]  /*3c90*/  LDSM.16.MT88.4 R48, [R251+0x4900] ;  /* 0x00490000fb30783b */ /* 0x000fe20000004200 */
[----:B------:R-:W-:-:S06]  /*3ca0*/  IMAD.MOV.U32 R71, RZ, RZ, R110 ;  /* 0x000000ffff477224 */ /* 0x000fcc00078e006e */
[C---:B-----5:R-:W-:Y:S08]  /*3cb0*/  HMMA.16816.F32.BF16 R36, R8.reuse, R64, RZ ;  /* 0x000000400824723c */ /* 0x060ff000000418ff */
[----:B------:R-:W-:Y:S01]  /*3cc0*/  HMMA.16816.F32.BF16 R32, R8, R66, RZ ;  /* 0x000000420820723c */ /* 0x000fe200000418ff */
[----:B------:R-:W1:Y:S07]  /*3cd0*/  LDSM.16.MT88.4 R64, [R248+0x6100] ;  /* 0x00610000f840783b */ /* 0x000e6e0000004200 */
[----:B--2---:R-:W-:Y:S08]  /*3ce0*/  HMMA.16816.F32.BF16 R160, R4, R24, R20 ;  /* 0x0000001804a0723c */ /* 0x004ff00000041814 */
[----:B---3--:R-:W-:Y:S08]  /*3cf0*/  HMMA.16816.F32.BF16 R20, R8, R28, RZ ;  /* 0x0000001c0814723c */ /* 0x008ff000000418ff */
[----:B------:R-:W-:Y:S08]  /*3d00*/  HMMA.16816.F32.BF16 R144, R4, R26, R16 ;  /* 0x0000001a0490723c */ /* 0x000ff00000041810 */
[----:B------:R-:W-:Y:S08]  /*3d10*/  HMMA.16816.F32.BF16 R16, R8, R30, RZ ;  /* 0x0000001e0810723c */ /* 0x000ff000000418ff */
[----:B------:R-:W-:Y:S01]  /*3d20*/  HMMA.16816.F32.BF16 R140, R4, R44, R36 ;  /* 0x0000002c048c723c */ /* 0x000fe20000041824 */
[----:B------:R-:W2:Y:S07]  /*3d30*/  LDSM.16.MT88.4 R36, [R249+0x6100] ;  /* 0x00610000f924783b */ /* 0x000eae0000004200 */
[----:B----4-:R-:W-:Y:S07]  /*3d40*/  HMMA.16816.F32.BF16 R28, R8, R58, RZ ;  /* 0x0000003a081c723c */ /* 0x010fee00000418ff */
[----:B------:R-:W-:Y:S01]  /*3d50*/  IMAD.MOV.U32 R58, RZ, RZ, R127 ;  /* 0x000000ffff3a7224 */ /* 0x000fe200078e007f */
[----:B------:R-:W-:Y:S01]  /*3d60*/  HMMA.16816.F32.BF16 R116, R4, R46, R32 ;  /* 0x0000002e0474723c */ /* 0x000fe20000041820 */
[----:B------:R-:W3:Y:S01]  /*3d70*/  LDSM.16.MT88.4 R44, [R248+0x6900] ;  /* 0x00690000f82c783b */ /* 0x000ee20000004200 */
[----:B------:R-:W-:-:S06]  /*3d80*/  IMAD.MOV.U32 R59, RZ, RZ, R126 ;  /* 0x000000ffff3b7224 */ /* 0x000fcc00078e007e */
[----:B------:R-:W-:Y:S07]  /*3d90*/  HMMA.16816.F32.BF16 R32, R8, R56, RZ ;  /* 0x000000380820723c */ /* 0x000fee00000418ff */
[----:B------:R-:W-:Y:S01]  /*3da0*/  IMAD.MOV.U32 R56, RZ, RZ, R133 ;  /* 0x000000ffff387224 */ /* 0x000fe200078e0085 */
[----:B------:R-:W-:Y:S01]  /*3db0*/  HMMA.16816.F32.BF16 R120, R4, R40, R20 ;  /* 0x000000280478723c */ /* 0x000fe20000041814 */
[----:B------:R-:W-:-:S06]  /*3dc0*/  MOV R57, R132 ;  /* 0x0000008400397202 */ /* 0x000fcc0000000f00 */
[----:B------:R-:W-:Y:S01]  /*3dd0*/  IMAD.MOV.U32 R40, RZ, RZ, R131 ;  /* 0x000000ffff287224 */ /* 0x000fe200078e0083 */
[----:B------:R-:W-:Y:S01]  /*3de0*/  HMMA.16816.F32.BF16 R20, R8, R62, RZ ;  /* 0x0000003e0814723c */ /* 0x000fe200000418ff */
[----:B------:R-:W-:-:S06]  /*3df0*/  MOV R41, R128 ;  /* 0x0000008000297202 */ /* 0x000fcc0000000f00 */
[----:B------:R-:W-:Y:S01]  /*3e00*/  IMAD.MOV.U32 R62, RZ, RZ, R58 ;  /* 0x000000ffff3e7224 */ /* 0x000fe200078e003a */
[----:B------:R-:W-:Y:S01]  /*3e10*/  HMMA.16816.F32.BF16 R128, R4, R42, R16 ;  /* 0x0000002a0480723c */ /* 0x000fe20000041810 */
[----:B------:R-:W-:-:S06]  /*3e20*/  IMAD.MOV.U32 R63, RZ, RZ, R59 ;  /* 0x000000ffff3f7224 */ /* 0x000fcc00078e003b */
[----:B------:R-:W-:Y:S01]  /*3e30*/  IMAD.MOV.U32 R43, RZ, RZ, R77 ;  /* 0x000000ffff2b7224 */ /* 0x000fe200078e004d */
[----:B-1----:R-:W-:Y:S01]  /*3e40*/  HMMA.16816.F32.BF16 R16, R8, R64, RZ ;  /* 0x000000400810723c */ /* 0x002fe200000418ff */
[----:B------:R-:W-:Y:S02]  /*3e50*/  IMAD.MOV.U32 R42, RZ, RZ, R76 ;  /* 0x000000ffff2a7224 */ /* 0x000fe400078e004c */
[----:B------:R-:W-:Y:S02]  /*3e60*/  IMAD.MOV.U32 R76, RZ, RZ, R135 ;  /* 0x000000ffff4c7224 */ /* 0x000fe400078e0087 */
[----:B------:R-:W-:Y:S02]  /*3e70*/  IMAD.MOV.U32 R77, RZ, RZ, R134 ;  /* 0x000000ffff4d7224 */ /* 0x000fe400078e0086 */
[----:B------:R-:W-:Y:S01]  /*3e80*/  IMAD.MOV.U32 R65, RZ, RZ, R57 ;  /* 0x000000ffff417224 */ /* 0x000fe200078e0039 */
[----:B------:R-:W-:Y:S01]  /*3e90*/  HMMA.16816.F32.BF16 R132, R4, R54, R28 ;  /* 0x000000360484723c */ /* 0x000fe2000004181c */
[----:B------:R-:W1:Y:S01]  /*3ea0*/  LDSM.16.MT88.4 R28, [R249+0x6900] ;  /* 0x00690000f91c783b */ /* 0x000e620000004200 */
[----:B------:R-:W-:-:S05]  /*3eb0*/  MOV R64, R78 ;  /* 0x0000004e00407202 */ /* 0x000fca0000000f00 */
[----:B------:R-:W-:Y:S01]  /*3ec0*/  MOV R55, R114 ;  /* 0x0000007200377202 */ /* 0x000fe20000000f00 */
[----:B------:R-:W-:Y:S01]  /*3ed0*/  HMMA.16816.F32.BF16 R136, R4, R52, R32 ;  /* 0x000000340488723c */ /* 0x000fe20000041820 */
[----:B------:R-:W4:Y:S01]  /*3ee0*/  LDSM.16.MT88.4 R32, [R252+0x6100] ;  /* 0x00610000fc20783b */ /* 0x000f220000004200 */
[----:B------:R-:W-:-:S05]  /*3ef0*/  MOV R54, R108 ;  /* 0x0000006c00367202 */ /* 0x000fca0000000f00 */
[----:B------:R-:W-:Y:S01]  /*3f00*/  IMAD.MOV.U32 R53, RZ, RZ, R115 ;  /* 0x000000ffff357224 */ /* 0x000fe200078e0073 */
[----:B------:R-:W-:Y:S01]  /*3f10*/  HMMA.16816.F32.BF16 R24, R8, R60, RZ ;  /* 0x0000003c0818723c */ /* 0x000fe200000418ff */
[----:B------:R-:W-:-:S06]  /*3f20*/  IMAD.MOV.U32 R52, RZ, RZ, R113 ;  /* 0x000000ffff347224 */ /* 0x000fcc00078e0071 */
[----:B------:R-:W-:Y:S01]  /*3f30*/  IMAD.MOV.U32 R60, RZ, RZ, R125 ;  /* 0x000000ffff3c7224 */ /* 0x000fe200078e007d */
[----:B------:R-:W-:Y:S01]  /*3f40*/  HMMA.16816.F32.BF16 R112, R4, R50, R20 ;  /* 0x000000320470723c */ /* 0x000fe20000041814 */
[----:B------:R-:W-:-:S07]  /*3f50*/  IMAD.MOV.U32 R61, RZ, RZ, R124 ;  /* 0x000000ffff3d7224 */ /* 0x000fce00078e007c */
[----:B--2---:R-:W-:Y:S08]  /*3f60*/  HMMA.16816.F32.BF16 R20, R8, R36, RZ ;  /* 0x000000240814723c */ /* 0x004ff000000418ff */
[----:B---3--:R-:W-:Y:S07]  /*3f70*/  HMMA.16816.F32.BF16 R108, R4, R44, R16 ;  /* 0x0000002c046c723c */ /* 0x008fee0000041810 */
[----:B------:R-:W-:Y:S01]  /*3f80*/  IMAD.MOV.U32 R45, RZ, RZ, R60 ;  /* 0x000000ffff2d7224 */ /* 0x000fe200078e003c */
[----:B------:R-:W-:Y:S01]  /*3f90*/  HMMA.16816.F32.BF16 R16, R8, R38, RZ ;  /* 0x000000260810723c */ /* 0x000fe200000418ff */
[----:B------:R-:W-:-:S02]  /*3fa0*/  IMAD.MOV.U32 R60, RZ, RZ, R56 ;  /* 0x000000ffff3c7224 */ /* 0x000fc400078e0038 */
[----:B------:R-:W-:-:S05]  /*3fb0*/  IMAD.MOV.U32 R44, RZ, RZ, R79 ;  /* 0x000000ffff2c7224 */ /* 0x000fca00078e004f */
[C---:B-1----:R-:W-:Y:S01]  /*3fc0*/  HMMA.16816.F32.BF16 R56, R4.reuse, R28, R20 ;  /* 0x0000001c0438723c */ /* 0x042fe20000041814 */
[----:B------:R-:W1:Y:S06]  /*3fd0*/  LDSM.16.MT88.4 R20, [R252+0x6900] ;  /* 0x00690000fc14783b */ /* 0x000e6c0000004200 */
[----:B------:R-:W-:Y:S01]  /*3fe0*/  IMAD.MOV.U32 R29, RZ, RZ, R44 ;  /* 0x000000ffff1d7224 */ /* 0x000fe200078e002c */
[----:B------:R-:W-:Y:S01]  /*3ff0*/  HMMA.16816.F32.BF16 R124, R4, R48, R24 ;  /* 0x00000030047c723c */ /* 0x000fe20000041818 */
[----:B------:R-:W-:Y:S02]  /*4000*/  IMAD.MOV.U32 R44, RZ, RZ, R0 ;  /* 0x000000ffff2c7224 */ /* 0x000fe400078e0000 */
[----:B------:R-:W-:-:S05]  /*4010*/  FFMA.FTZ R0, R94, c[0x0][0x2d0], -R12 ;  /* 0x0000b4005e007a23 */ /* 0x000fca000001080c */
[----:B------:R-:W-:Y:S07]  /*4020*/  HMMA.16816.F32.BF16 R24, R8, R66, RZ ;  /* 0x000000420818723c */ /* 0x000fee00000418ff */
[----:B------:R-:W-:Y:S01]  /*4030*/  IMAD.MOV.U32 R66, RZ, RZ, R76 ;  /* 0x000000ffff427224 */ /* 0x000fe200078e004c */
[----:B------:R-:W-:Y:S01]  /*4040*/  HMMA.16816.F32.BF16 R48, R4, R30, R16 ;  /* 0x0000001e0430723c */ /* 0x000fe20000041810 */
[----:B------:R-:W-:-:S06]  /*4050*/  IMAD.MOV.U32 R67, RZ, RZ, R77 ;  /* 0x000000ffff437224 */ /* 0x000fcc00078e004d */
[----:B------:R-:W-:Y:S01]  /*4060*/  IMAD.MOV.U32 R30, RZ, RZ, R41 ;  /* 0x000000ffff1e7224 */ /* 0x000fe200078e0029 */
[----:B----4-:R-:W-:Y:S01]  /*4070*/  HMMA.16816.F32.BF16 R16, R8, R32, RZ ;  /* 0x000000200810723c */ /* 0x010fe200000418ff */
[----:B------:R-:W-:Y:S01]  /*4080*/  MOV R31, R45 ;  /* 0x0000002d001f7202 */ /* 0x000fe20000000f00 */
[----:B------:R-:W-:Y:S02]  /*4090*/  IMAD.MOV.U32 R45, RZ, RZ, R176 ;  /* 0x000000ffff2d7224 */ /* 0x000fe400078e00b0 */
[----:B------:R-:W-:-:S04]  /*40a0*/  IMAD.MOV.U32 R94, RZ, RZ, R30 ;  /* 0x000000ffff5e7224 */ /* 0x000fc800078e001e */
[----:B------:R-:W-:Y:S07]  /*40b0*/  HMMA.16816.F32.BF16 R76, R4, R46, R24 ;  /* 0x0000002e044c723c */ /* 0x000fee0000041818 */
[----:B------:R-:W-:Y:S01]  /*40c0*/  IMAD.MOV.U32 R25, RZ, RZ, R42 ;  /* 0x000000ffff197224 */ /* 0x000fe200078e002a */
[----:B------:R-:W-:Y:S01]  /*40d0*/  MOV R27, R40 ;  /* 0x00000028001b7202 */ /* 0x000fe20000000f00 */
[----:B------:R-:W-:Y:S01]  /*40e0*/  IMAD.MOV.U32 R26, RZ, RZ, R43 ;  /* 0x000000ffff1a7224 */ /* 0x000fe200078e002b */
[----:B------:R-:W-:Y:S01]  /*40f0*/  MOV R47, R15 ;  /* 0x0000000f002f7202 */ /* 0x000fe20000000f00 */
[----:B------:R-:W-:-:S02]  /*4100*/  IMAD.MOV.U32 R46, RZ, RZ, R154 ;  /* 0x000000ffff2e7224 */ /* 0x000fc400078e009a */
[----:B------:R-:W-:Y:S02]  /*4110*/  IMAD.MOV.U32 R28, RZ, RZ, R27 ;  /* 0x000000ffff1c7224 */ /* 0x000fe400078e001b */
[----:B------:R-:W-:Y:S01]  /*4120*/  FFMA.FTZ R15, R84, c[0x0][0x2d0], -R12 ;  /* 0x0000b400540f7a23 */ /* 0x000fe2000001080c */
[----:B-1----:R-:W-:Y:S08]  /*4130*/  HMMA.16816.F32.BF16 R40, R4, R20, R16 ;  /* 0x000000140428723c */ /* 0x002ff00000041810 */
[----:B------:R-:W-:Y:S11]  /*4140*/  HMMA.16816.F32.BF16 R16, R8, R34, RZ ;  /* 0x000000220810723c */ /* 0x000ff600000418ff */
[----:B------:R-:W-:Y:S11]  /*4150*/  @!UPT UIADD3 URZ, URZ, URZ, URZ ;  /* 0x0000003f3f3ff290 */ /* 0x000ff6000fffe03f */
[----:B------:R-:W-:Y:S02]  /*4160*/  @!UPT UIADD3 URZ, URZ, URZ, URZ ;  /* 0x0000003f3f3ff290 */ /* 0x000fe4000fffe03f */
[----:B------:R-:W-:Y:S01]  /*4170*/  HMMA.16816.F32.BF16 R36, R4, R22, R16 ;  /* 0x000000160424723c */ /* 0x000fe20000041810 */
[----:B------:R-:W1:Y:S07]  /*4180*/  LDSM.16.MT88.4 R16, [R251+0x6100] ;  /* 0x00610000fb10783b */ /* 0x000e6e0000004200 */
[C---:B-1----:R-:W-:Y:S08]  /*4190*/  HMMA.16816.F32.BF16 R20, R8.reuse, R16, RZ ;  /* 0x000000100814723c */ /* 0x042ff000000418ff */
[----:B------:R-:W-:Y:S01]  /*41a0*/  HMMA.16816.F32.BF16 R8, R8, R18, RZ ;  /* 0x000000120808723c */ /* 0x000fe200000418ff */
[----:B------:R-:W1:Y:S11]  /*41b0*/  LDSM.16.MT88.4 R16, [R251+0x6900] ;  /* 0x00690000fb10783b */ /* 0x000e760000004200 */
[----:B------:R-:W-:Y:S04]  /*41c0*/  @!UPT UIADD3 URZ, URZ, URZ, URZ ;  /* 0x0000003f3f3ff290 */ /* 0x000fe8000fffe03f */
[C---:B-1----:R-:W-:Y:S07]  /*41d0*/  HMMA.16816.F32.BF16 R32, R4.reuse, R16, R20 ;  /* 0x000000100420723c */ /* 0x042fee0000041814 */
[----:B------:R-:W-:Y:S02]  /*41e0*/  IMAD.MOV.U32 R23, RZ, RZ, R25 ;  /* 0x000000ffff177224 */ /* 0x000fe400078e0019 */
[----:B------:R-:W-:Y:S02]  /*41f0*/  IMAD.MOV.U32 R22, RZ, RZ, R26 ;  /* 0x000000ffff167224 */ /* 0x000fe400078e001a */
[----:B------:R-:W-:Y:S01]  /*4200*/  HMMA.16816.F32.BF16 R24, R4, R18, R8 ;  /* 0x000000120418723c */ /* 0x000fe20000041808 */
[----:B------:R-:W-:-:S02]  /*4210*/  IMAD.MOV.U32 R16, RZ, RZ, R54 ;  /* 0x000000ffff107224 */ /* 0x000fc400078e0036 */
[----:B------:R-:W-:Y:S02]  /*4220*/  IMAD.MOV.U32 R54, RZ, RZ, R55 ;  /* 0x000000ffff367224 */ /* 0x000fe400078e0037 */
[----:B------:R-:W-:Y:S02]  /*4230*/  IMAD.MOV.U32 R55, RZ, RZ, R177 ;  /* 0x000000ffff377224 */ /* 0x000fe400078e00b1 */
[----:B------:R-:W-:Y:S02]  /*4240*/  IMAD.MOV.U32 R11, RZ, RZ, R148 ;  /* 0x000000ffff0b7224 */ /* 0x000fe400078e0094 */
[----:B------:R1:W-:Y:S01]  /*4250*/  MUFU.EX2 R148, R0 ;  /* 0x0000000000947308 */ /* 0x0003e20000000800 */
[----:B------:R-:W-:Y:S02]  /*4260*/  FADD.FTZ R4, R82, R81 ;  /* 0x0000005152047221 */ /* 0x000fe40000010000 */
[----:B------:R-:W-:Y:S02]  /*4270*/  IMAD.MOV.U32 R81, RZ, RZ, R11 ;  /* 0x000000ffff517224 */ /* 0x000fe400078e000b */
[----:B------:R-:W2:Y:S01]  /*4280*/  LDSM.16.MT88.4 R8, [R248+0x1100] ;  /* 0x00110000f808783b */ /* 0x000ea20000004200 */
[----:B------:R-:W-:-:S02]  /*4290*/  FFMA.FTZ R20, R90, c[0x0][0x2d0], -R12 ;  /* 0x0000b4005a147a23 */ /* 0x000fc4000001080c */
[--C-:B------:R-:W-:Y:S02]  /*42a0*/  FFMA.FTZ R18, R88, c[0x0][0x2d0], -R12.reuse ;  /* 0x0000b40058127a23 */ /* 0x100fe4000001080c */
[----:B------:R-:W-:Y:S02]  /*42b0*/  FFMA.FTZ R17, R85, c[0x0][0x2d0], -R12 ;  /* 0x0000b40055117a23 */ /* 0x000fe4000001080c */
[----:B------:R-:W-:Y:S01]  /*42c0*/  IMAD.MOV.U32 R82, RZ, RZ, R16 ;  /* 0x000000ffff527224 */ /* 0x000fe200078e0010 */
[----:B------:R-:W-:Y:S01]  /*42d0*/  MUFU.EX2 R20, R20 ;  /* 0x0000001400147308 */ /* 0x000fe20000000800 */
[----:B------:R-:W-:Y:S02]  /*42e0*/  FFMA.FTZ R16, R87, c[0x0][0x2d0], -R2 ;  /* 0x0000b40057107a23 */ /* 0x000fe40000010802 */
[----:B-1----:R-:W-:Y:S01]  /*42f0*/  FFMA.FTZ R0, R93, c[0x0][0x2d0], -R12 ;  /* 0x0000b4005d007a23 */ /* 0x002fe2000001080c */
[----:B------:R-:W-:Y:S01]  /*4300*/  MOV R93, R23 ;  /* 0x00000017005d7202 */ /* 0x000fe20000000f00 */
[----:B------:R-:W-:-:S03]  /*4310*/  FFMA.FTZ R19, R86, c[0x0][0x2d0], -R2 ;  /* 0x0000b40056137a23 */ /* 0x000fc60000010802 */
[----:B------:R1:W-:Y:S02]  /*4320*/  MUFU.EX2 R176, R0 ;  /* 0x0000000000b07308 */ /* 0x0003e40000000800 */
[----:B-1----:R-:W-:Y:S02]  /*4330*/  FFMA.FTZ R0, R92, c[0x0][0x2d0], -R12 ;  /* 0x0000b4005c007a23 */ /* 0x002fe4000001080c */
[----:B------:R-:W-:-:S04]  /*4340*/  IMAD.MOV.U32 R92, RZ, RZ, R22 ;  /* 0x000000ffff5c7224 */ /* 0x000fc800078e0016 */
[----:B------:R1:W-:Y:S02]  /*4350*/  MUFU.EX2 R154, R0 ;  /* 0x00000000009a7308 */ /* 0x0003e40000000800 */
[----:B-1----:R-:W-:Y:S02]  /*4360*/  FFMA.FTZ R0, R91, c[0x0][0x2d0], -R12 ;  /* 0x0000b4005b007a23 */ /* 0x002fe4000001080c */
[----:B------:R-:W-:-:S04]  /*4370*/  FFMA.FTZ R12, R89, c[0x0][0x2d0], -R2 ;  /* 0x0000b400590c7a23 */ /* 0x000fc80000010802 */
[----:B------:R1:W3:Y:S02]  /*4380*/  MUFU.EX2 R177, R0 ;  /* 0x0000000000b17308 */ /* 0x0002e40000000800 */
[----:B-1----:R-:W-:Y:S01]  /*4390*/  FFMA.FTZ R0, R95, c[0x0][0x2d0], -R2 ;  /* 0x0000b4005f007a23 */ /* 0x002fe20000010802 */
[----:B---3--:R-:W-:Y:S01]  /*43a0*/  F2FP.BF16.PACK_AB R6, R177, R154 ;  /* 0x0000009ab106723e */ /* 0x008fe200000010ff */
[----:B------:R-:W-:-:S04]  /*43b0*/  IMAD.MOV.U32 R95, RZ, RZ, R153 ;  /* 0x000000ffff5f7224 */ /* 0x000fc800078e0099 */
[----:B------:R1:W-:Y:S02]  /*43c0*/  MUFU.EX2 R21, R0 ;  /* 0x0000000000157308 */ /* 0x0003e40000000800 */
[----:B-1----:R-:W-:-:S06]  /*43d0*/  FFMA.FTZ R0, R97, c[0x0][0x2d0], -R2 ;  /* 0x0000b40061007a23 */ /* 0x002fcc0000010802 */
[----:B------:R1:W3:Y:S02]  /*43e0*/  MUFU.EX2 R22, R0 ;  /* 0x0000000000167308 */ /* 0x0002e40000000800 */
[----:B-1----:R-:W-:Y:S01]  /*43f0*/  FFMA.FTZ R0, R99, c[0x0][0x2d0], -R2 ;  /* 0x0000b40063007a23 */ /* 0x002fe20000010802 */
[----:B---3--:R-:W-:-:S05]  /*4400*/  F2FP.BF16.PACK_AB R5, R22, R21 ;  /* 0x000000151605723e */ /* 0x008fca00000010ff */
[----:B------:R1:W-:Y:S02]  /*4410*/  MUFU.EX2 R23, R0 ;  /* 0x0000000000177308 */ /* 0x0003e40000000800 */
[----:B-1----:R-:W-:-:S06]  /*4420*/  FFMA.FTZ R0, R98, c[0x0][0x2d0], -R2 ;  /* 0x0000b40062007a23 */ /* 0x002fcc0000010802 */
[----:B------:R1:W3:Y:S02]  /*4430*/  MUFU.EX2 R153, R0 ;  /* 0x0000000000997308 */ /* 0x0002e40000000800 */
[----:B-1----:R-:W-:Y:S01]  /*4440*/  FADD.FTZ R0, R14, R13 ;  /* 0x0000000d0e007221 */ /* 0x002fe20000010000 */
[----:B---3--:R-:W-:Y:S01]  /*4450*/  F2FP.BF16.PACK_AB R7, R153, R23 ;  /* 0x000000179907723e */ /* 0x008fe200000010ff */
[----:B------:R-:W-:Y:S01]  /*4460*/  FADD.FTZ R14, R83, R4 ;  /* 0x00000004530e7221 */ /* 0x000fe20000010000 */
[----:B------:R-:W-:Y:S01]  /*4470*/  F2FP.BF16.PACK_AB R4, R176, R148 ;  /* 0x00000094b004723e */ /* 0x000fe200000010ff */
[----:B------:R-:W-:Y:S02]  /*4480*/  FFMA.FTZ R13, R96, c[0x0][0x2d0], -R2 ;  /* 0x0000b400600d7a23 */ /* 0x000fe40000010802 */
[----:B------:R-:W-:Y:S02]  /*4490*/  FADD.FTZ R2, R80, R0 ;  /* 0x0000000050027221 */ /* 0x000fe40000010000 */
[----:B------:R-:W-:-:S02]  /*44a0*/  IMAD.MOV.U32 R83, RZ, RZ, R31 ;  /* 0x000000ffff537224 */ /* 0x000fc400078e001f */
[----:B------:R-:W-:Y:S01]  /*44b0*/  IMAD.MOV.U32 R0, RZ, RZ, R28 ;  /* 0x000000ffff007224 */ /* 0x000fe200078e001c */
[----:B--2---:R-:W-:Y:S01]  /*44c0*/  HMMA.16816.F32.BF16 R156, R4, R8, R156 ;  /* 0x00000008049c723c */ /* 0x004fe2000004189c */
[----:B------:R-:W-:Y:S02]  /*44d0*/  IMAD.MOV.U32 R80, RZ, RZ, R29 ;  /* 0x000000ffff507224 */ /* 0x000fe400078e001d */
[----:B------:R-:W-:-:S05]  /*44e0*/  FADD.FTZ R2, R178, R2 ;  /* 0x00000002b2027221 */ /* 0x000fca0000010000 */
        /* <DEDUP_REMOVED lines=11> */
[----:B------:R-:W-:Y:S02]  /*45a0*/  IMAD.MOV.U32 R0, RZ, RZ, R82 ;  /* 0x000000ffff007224 */ /* 0x000fe400078e0052 */
[----:B------:R-:W-:Y:S02]  /*45b0*/  IMAD.MOV.U32 R181, RZ, RZ, R81 ;  /* 0x000000ffffb57224 */ /* 0x000fe400078e0051 */
        /* <DEDUP_REMOVED lines=20> */
[----:B------:R-:W-:Y:S01]  /*4700*/  IMAD.MOV.U32 R163, RZ, RZ, R8 ;  /* 0x000000ffffa37224 */ /* 0x000fe200078e0008 */
[----:B------:R-:W-:Y:S01]  /*4710*/  MOV R160, R11 ;  /* 0x0000000b00a07202 */ /* 0x000fe20000000f00 */
[----:B------:R-:W-:Y:S02]  /*4720*/  IMAD.MOV.U32 R162, RZ, RZ, R9 ;  /* 0x000000ffffa27224 */ /* 0x000fe400078e0009 */
[----:B------:R-:W-:Y:S02]  /*4730*/  IMAD.MOV.U32 R161, RZ, RZ, R10 ;  /* 0x000000ffffa17224 */ /* 0x000fe400078e000a */
[----:B------:R-:W1:Y:S02]  /*4740*/  LDSM.16.MT88.4 R8, [R248+0x5100] ;  /* 0x00510000f808783b */ /* 0x000e640000004200 */
        /* <DEDUP_REMOVED lines=9> */
[----:B------:R-:W-:Y:S02]  /*47e0*/  IMAD.MOV.U32 R83, RZ, RZ, R136 ;  /* 0x000000ffff537224 */ /* 0x000fe400078e0088 */
[----:B------:R-:W-:Y:S02]  /*47f0*/  IMAD.MOV.U32 R82, RZ, RZ, R137 ;  /* 0x000000ffff527224 */ /* 0x000fe400078e0089 */
[----:B------:R-:W-:Y:S02]  /*4800*/  IMAD.MOV.U32 R81, RZ, RZ, R138 ;  /* 0x000000ffff517224 */ /* 0x000fe400078e008a */
[----:B------:R-:W-:Y:S02]  /*4810*/  IMAD.MOV.U32 R80, RZ, RZ, R139 ;  /* 0x000000ffff507224 */ /* 0x000fe400078e008b */
[----:B------:R-:W-:Y:S01]  /*4820*/  IMAD.MOV.U32 R143, RZ, RZ, R8 ;  /* 0x000000ffff8f7224 */ /* 0x000fe200078e0008 */
[----:B------:R-:W-:Y:S01]  /*4830*/  MOV R142, R9 ;  /* 0x00000009008e7202 */ /* 0x000fe20000000f00 */
[----:B------:R-:W-:-:S02]  /*4840*/  IMAD.MOV.U32 R141, RZ, RZ, R10 ;  /* 0x000000ffff8d7224 */ /* 0x000fc400078e000a */
[----:B------:R-:W-:Y:S02]  /*4850*/  IMAD.MOV.U32 R140, RZ, RZ, R11 ;  /* 0x000000ffff8c7224 */ /* 0x000fe400078e000b */
[----:B------:R-:W1:Y:S02]  /*4860*/  LDSM.16.MT88.4 R8, [R251+0x5100] ;  /* 0x00510000fb08783b */ /* 0x000e640000004200 */
[C---:B-1----:R-:W-:Y:S08]  /*4870*/  HMMA.16816.F32.BF16 R144, R4.reuse, R8, R124 ;  /* 0x000000080490723c */ /* 0x042ff0000004187c */
[----:B------:R-:W-:Y:S01]  /*4880*/  HMMA.16816.F32.BF16 R136, R4, R10, R112 ;  /* 0x0000000a0488723c */ /* 0x000fe20000041870 */
[----:B------:R-:W1:Y:S06]  /*4890*/  LDSM.16.MT88.4 R8, [R248+0x7100] ;  /* 0x00710000f808783b */ /* 0x000e6c0000004200 */
[----:B------:R-:W-:Y:S01]  /*48a0*/  IMAD.MOV.U32 R112, RZ, RZ, R163 ;  /* 0x000000ffff707224 */ /* 0x000fe200078e00a3 */
[----:B------:R-:W-:Y:S01]  /*48b0*/  MOV R114, R161 ;  /* 0x000000a100727202 */ /* 0x000fe20000000f00 */
[----:B------:R-:W-:-:S02]  /*48c0*/  IMAD.MOV.U32 R113, RZ, RZ, R162 ;  /* 0x000000ffff717224 */ /* 0x000fc400078e00a2 */
[----:B------:R-:W-:Y:S02]  /*48d0*/  IMAD.MOV.U32 R115, RZ, RZ, R160 ;  /* 0x000000ffff737224 */ /* 0x000fe400078e00a0 */
[----:B------:R-:W-:Y:S01]  /*48e0*/  LDSM.16.MT88.4 R160, [R248+0x1900] ;  /* 0x00190000f8a0783b */ /* 0x000fe20000004200 */
        /* <DEDUP_REMOVED lines=8> */
[----:B------:R-:W-:Y:S02]  /*4970*/  IMAD.MOV.U32 R76, RZ, RZ, R180 ;  /* 0x000000ffff4c7224 */ /* 0x000fe400078e00b4 */
[----:B------:R-:W-:Y:S02]  /*4980*/  IMAD.MOV.U32 R77, RZ, RZ, R181 ;  /* 0x000000ffff4d7224 */ /* 0x000fe400078e00b5 */
[----:B------:R-:W-:Y:S02]  /*4990*/  IMAD.MOV.U32 R78, RZ, RZ, R182 ;  /* 0x000000ffff4e7224 */ /* 0x000fe400078e00b6 */
[----:B------:R-:W-:Y:S01]  /*49a0*/  FADD.FTZ R0, R76, R0 ;  /* 0x000000004c007221 */ /* 0x000fe20000010000 */
[----:B------:R-:W-:Y:S01]  /*49b0*/  MOV R76, R164 ;  /* 0x000000a4004c7202 */ /* 0x000fe20000000f00 */
[----:B------:R-:W-:-:S02]  /*49c0*/  IMAD.MOV.U32 R14, RZ, RZ, R110 ;  /* 0x000000ffff0e7224 */ /* 0x000fc400078e006e */
[----:B------:R-:W-:Y:S01]  /*49d0*/  IMAD.MOV.U32 R110, RZ, RZ, R81 ;  /* 0x000000ffff6e7224 */ /* 0x000fe200078e0051 */
[C---:B-1----:R-:W-:Y:S08]  /*49e0*/  HMMA.16816.F32.BF16 R140, R4.reuse, R8, R56 ;  /* 0x00000008048c723c */ /* 0x042ff00000041838 */
[----:B------:R-:W-:Y:S01]  /*49f0*/  HMMA.16816.F32.BF16 R188, R4, R10, R48 ;  /* 0x0000000a04bc723c */ /* 0x000fe20000041830 */
[----:B------:R-:W1:Y:S04]  /*4a00*/  LDSM.16.MT88.4 R8, [R252+0x7100] ;  /* 0x00710000fc08783b */ /* 0x000e680000004200 */
[----:B------:R-:W-:Y:S11]  /*4a10*/  LDSM.16.MT88.4 R48, [R252+0x1900] ;  /* 0x00190000fc30783b */ /* 0x000ff60000004200 */
[----:B------:R-:W-:Y:S01]  /*4a20*/  MOV R59, R140 ;  /* 0x0000008c003b7202 */ /* 0x000fe20000000f00 */
[----:B------:R-:W-:-:S02]  /*4a30*/  IMAD.MOV.U32 R58, RZ, RZ, R141 ;  /* 0x000000ffff3a7224 */ /* 0x000fc400078e008d */
[----:B------:R-:W-:Y:S02]  /*4a40*/  IMAD.MOV.U32 R57, RZ, RZ, R142 ;  /* 0x000000ffff397224 */ /* 0x000fe400078e008e */
[----:B------:R-:W-:Y:S02]  /*4a50*/  IMAD.MOV.U32 R56, RZ, RZ, R143 ;  /* 0x000000ffff387224 */ /* 0x000fe400078e008f */
[C---:B-1----:R-:W-:Y:S01]  /*4a60*/  HMMA.16816.F32.BF16 R140, R4.reuse, R8, R40 ;  /* 0x00000008048c723c */ /* 0x042fe20000041828 */
[----:B------:R-:W-:Y:S07]  /*4a70*/  LDSM.16.MT88.4 R40, [R249+0x1900] ;  /* 0x00190000f928783b */ /* 0x000fee0000004200 */
[C---:B------:R-:W-:Y:S01]  /*4a80*/  HMMA.16816.F32.BF16 R180, R4.reuse, R10, R36 ;  /* 0x0000000a04b4723c */ /* 0x040fe20000041824 */
[----:B------:R-:W1:Y:S07]  /*4a90*/  LDSM.16.MT88.4 R8, [R251+0x7100] ;  /* 0x00710000fb08783b */ /* 0x000e6e0000004200 */
[C---:B-1----:R-:W-:Y:S01]  /*4aa0*/  HMMA.16816.F32.BF16 R32, R4.reuse, R8, R32 ;  /* 0x000000080420723c */ /* 0x042fe20000041820 */
[----:B------:R1:W-:Y:S07]  /*4ab0*/  MUFU.EX2 R9, R15 ;  /* 0x0000000f00097308 */ /* 0x0003ee0000000800 */
[----:B------:R-:W-:Y:S01]  /*4ac0*/  HMMA.16816.F32.BF16 R24, R4, R10, R24 ;  /* 0x0000000a0418723c */ /* 0x000fe20000041818 */
[----:B------:R2:W3:Y:S06]  /*4ad0*/  MUFU.EX2 R11, R18 ;  /* 0x00000012000b7308 */ /* 0x0004ec0000000800 */
[----:B------:R-:W-:-:S02]  /*4ae0*/  FADD.FTZ R4, R151, R2 ;  /* 0x0000000297047221 */ /* 0x000fc40000010000 */
[----:B------:R4:W5:Y:S01]  /*4af0*/  MUFU.EX2 R10, R17 ;  /* 0x00000011000a7308 */ /* 0x0009620000000800 */
[----:B------:R-:W-:Y:S02]  /*4b00*/  FADD.FTZ R2, R77, R0 ;  /* 0x000000004d027221 */ /* 0x000fe40000010000 */
[----:B------:R-:W-:Y:S02]  /*4b10*/  IMAD.MOV.U32 R77, RZ, RZ, R167 ;  /* 0x000000ffff4d7224 */ /* 0x000fe400078e00a7 */
[----:B-1----:R-:W-:Y:S01]  /*4b20*/  IMAD.MOV.U32 R15, RZ, RZ, R111 ;  /* 0x000000ffff0f7224 */ /* 0x002fe200078e006f */
[----:B------:R-:W-:Y:S01]  /*4b30*/  MOV R111, R80 ;  /* 0x00000050006f7202 */ /* 0x000fe20000000f00 */
[----:B------:R-:W-:Y:S01]  /*4b40*/  FADD.FTZ R0, R150, R4 ;  /* 0x0000000496007221 */ /* 0x000fe20000010000 */
[----:B------:R1:W-:Y:S01]  /*4b50*/  MUFU.EX2 R8, R13 ;  /* 0x0000000d00087308 */ /* 0x0003e20000000800 */
[----:B--2---:R-:W-:Y:S01]  /*4b60*/  IMAD.MOV.U32 R18, RZ, RZ, R78 ;  /* 0x000000ffff127224 */ /* 0x004fe200078e004e */
[----:B---3--:R-:W-:Y:S01]  /*4b70*/  F2FP.BF16.PACK_AB R164, R11, R20 ;  /* 0x000000140ba4723e */ /* 0x008fe200000010ff */
[----:B------:R-:W-:-:S02]  /*4b80*/  IMAD.MOV.U32 R78, RZ, RZ, R166 ;  /* 0x000000ffff4e7224 */ /* 0x000fc400078e00a6 */
[----:B------:R-:W-:Y:S02]  /*4b90*/  FADD.FTZ R2, R179, R2 ;  /* 0x00000002b3027221 */ /* 0x000fe40000010000 */
[----:B------:R-:W-:Y:S01]  /*4ba0*/  FADD.FTZ R0, R149, R0 ;  /* 0x0000000095007221 */ /* 0x000fe20000010000 */
[----:B------:R-:W2:Y:S01]  /*4bb0*/  MUFU.EX2 R7, R12 ;  /* 0x0000000c00077308 */ /* 0x000ea20000000800 */
[----:B----4-:R-:W-:Y:S01]  /*4bc0*/  IMAD.MOV.U32 R17, RZ, RZ, R79 ;  /* 0x000000ffff117224 */ /* 0x010fe200078e004f */
[----:B-----5:R-:W-:Y:S01]  /*4bd0*/  F2FP.BF16.PACK_AB R166, R9, R10 ;  /* 0x0000000a09a6723e */ /* 0x020fe200000010ff */
[----:B------:R-:W-:Y:S02]  /*4be0*/  IMAD.MOV.U32 R79, RZ, RZ, R165 ;  /* 0x000000ffff4f7224 */ /* 0x000fe400078e00a5 */
[----:B------:R-:W-:Y:S02]  /*4bf0*/  FADD.FTZ R2, R17, R2 ;  /* 0x0000000211027221 */ /* 0x000fe40000010000 */
[----:B------:R-:W-:Y:S01]  /*4c00*/  FADD.FTZ R0, R18, R0 ;  /* 0x0000000012007221 */ /* 0x000fe20000010000 */
[----:B------:R-:W-:Y:S01]  /*4c10*/  MUFU.EX2 R6, R16 ;  /* 0x0000001000067308 */ /* 0x000fe20000000800 */
[----:B-1----:R-:W-:Y:S01]  /*4c20*/  MOV R13, R109 ;  /* 0x0000006d000d7202 */ /* 0x002fe20000000f00 */
[----:B------:R-:W-:-:S02]  /*4c30*/  IMAD.MOV.U32 R109, RZ, RZ, R82 ;  /* 0x000000ffff6d7224 */ /* 0x000fc400078e0052 */
[----:B------:R-:W-:Y:S02]  /*4c40*/  FADD.FTZ R2, R148, R2 ;  /* 0x0000000294027221 */ /* 0x000fe40000010000 */
[----:B------:R-:W-:Y:S02]  /*4c50*/  FADD.FTZ R0, R21, R0 ;  /* 0x0000000015007221 */ /* 0x000fe40000010000 */
[----:B------:R-:W1:Y:S01]  /*4c60*/  MUFU.EX2 R5, R19 ;  /* 0x0000001300057308 */ /* 0x000e620000000800 */
[----:B--2---:R-:W-:Y:S01]  /*4c70*/  F2FP.BF16.PACK_AB R165, R7, R8 ;  /* 0x0000000807a5723e */ /* 0x004fe200000010ff */
[----:B------:R-:W-:Y:S02]  /*4c80*/  IMAD.MOV.U32 R12, RZ, RZ, R108 ;  /* 0x000000ffff0c7224 */ /* 0x000fe400078e006c */
[----:B------:R-:W-:Y:S02]  /*4c90*/  IMAD.MOV.U32 R108, RZ, RZ, R83 ;  /* 0x000000ffff6c7224 */ /* 0x000fe400078e0053 */
[----:B------:R-:W-:Y:S01]  /*4ca0*/  LDSM.16.MT88.4 R80, [R252+0x3900] ;  /* 0x00390000fc50783b */ /* 0x000fe20000004200 */
[----:B------:R-:W-:-:S02]  /*4cb0*/  FADD.FTZ R2, R176, R2 ;  /* 0x00000002b0027221 */ /* 0x000fc40000010000 */
[----:B------:R-:W-:Y:S02]  /*4cc0*/  FADD.FTZ R0, R22, R0 ;  /* 0x0000000016007221 */ /* 0x000fe40000010000 */
[----:B------:R-:W-:Y:S02]  /*4cd0*/  FADD.FTZ R4, R154, R2 ;  /* 0x000000029a047221 */ /* 0x000fe40000010000 */
[----:B------:R-:W-:Y:S02]  /*4ce0*/  FADD.FTZ R2, R23, R0 ;  /* 0x0000000017027221 */ /* 0x000fe40000010000 */
[----:B------:R-:W-:Y:S01]  /*4cf0*/  FADD.FTZ R0, R177, R4 ;  /* 0x00000004b1007221 */ /* 0x000fe20000010000 */
[----:B-1----:R-:W-:Y:S01]  /*4d00*/  F2FP.BF16.PACK_AB R167, R5, R6 ;  /* 0x0000000605a7723e */ /* 0x002fe200000010ff */
        /* <DEDUP_REMOVED lines=8> */
[----:B------:R-:W-:Y:S01]  /*4d90*/  HMMA.16816.F32.BF16 R160, R164, R162, R28 ;  /* 0x000000a2a4a0723c */ /* 0x000fe2000004181c */
[----:B------:R-:W-:-:S02]  /*4da0*/  FADD.FTZ R2, R9, R10 ;  /* 0x0000000a09027221 */ /* 0x000fc40000010000 */
[----:B------:R-:W-:-:S04]  /*4db0*/  FADD.FTZ R0, R5, R6 ;  /* 0x0000000605007221 */ /* 0x000fc80000010000 */
[----:B------:R-:W-:Y:S01]  /*4dc0*/  IMAD.MOV.U32 R28, RZ, RZ, R59 ;  /* 0x000000ffff1c7224 */ /* 0x000fe200078e003b */
[C---:B------:R-:W-:Y:S01]  /*4dd0*/  HMMA.16816.F32.BF16 R36, R164.reuse, R40, R44 ;  /* 0x00000028a424723c */ /* 0x040fe2000004182c */
[----:B------:R-:W-:Y:S01]  /*4de0*/  IMAD.MOV.U32 R29, RZ, RZ, R58 ;  /* 0x000000ffff1d7224 */ /* 0x000fe200078e003a */
[----:B------:R-:W-:Y:S01]  /*4df0*/  STL [R1+0x50], R0 ;  /* 0x0000500001007387 */ /* 0x000fe20000100800 */
[----:B------:R-:W-:Y:S02]  /*4e00*/  IMAD.MOV.U32 R30, RZ, RZ, R57 ;  /* 0x000000ffff1e7224 */ /* 0x000fe400078e0039 */
[----:B------:R-:W-:Y:S01]  /*4e10*/  IMAD.MOV.U32 R31, RZ, RZ, R56 ;  /* 0x000000ffff1f7224 */ /* 0x000fe200078e0038 */
[----:B------:R-:W-:Y:S02]  /*4e20*/  STL [R1+0x4c], R2 ;  /* 0x00004c0201007387 */ /* 0x000fe40000100800 */
[C---:B------:R-:W-:Y:S02]  /*4e30*/  HMMA.16816.F32.BF16 R44, R164.reuse, R48, R60 ;  /* 0x00000030a42c723c */ /* 0x040fe4000004183c */
[----:B------:R-:W1:Y:S06]  /*4e40*/  LDSM.16.MT88.4 R56, [R251+0x1900] ;  /* 0x00190000fb38783b */ /* 0x000e6c0000004200 */
[C---:B------:R-:W-:Y:S01]  /*4e50*/  HMMA.16816.F32.BF16 R48, R164.reuse, R50, R64 ;  /* 0x00000032a430723c */ /* 0x040fe20000041840 */
[----:B------:R-:W2:Y:S07]  /*4e60*/  LDSM.16.MT88.4 R64, [R248+0x3900] ;  /* 0x00390000f840783b */ /* 0x000eae0000004200 */
[C---:B------:R-:W-:Y:S08]  /*4e70*/  HMMA.16816.F32.BF16 R40, R164.reuse, R42, R52 ;  /* 0x0000002aa428723c */ /* 0x040ff00000041834 */
[C---:B-1----:R-:W-:Y:S08]  /*4e80*/  HMMA.16816.F32.BF16 R52, R164.reuse, R56, R68 ;  /* 0x00000038a434723c */ /* 0x042ff00000041844 */
[C---:B------:R-:W-:Y:S01]  /*4e90*/  HMMA.16816.F32.BF16 R56, R164.reuse, R58, R72 ;  /* 0x0000003aa438723c */ /* 0x040fe20000041848 */
[----:B------:R-:W1:Y:S07]  /*4ea0*/  LDSM.16.MT88.4 R72, [R249+0x3900] ;  /* 0x00390000f948783b */ /* 0x000e6e0000004200 */
[C---:B--2---:R-:W-:Y:S07]  /*4eb0*/  HMMA.16816.F32.BF16 R60, R164.reuse, R64, R84 ;  /* 0x00000040a43c723c */ /* 0x044fee0000041854 */
[----:B------:R-:W-:Y:S01]  /*4ec0*/  IMAD.MOV.U32 R84, RZ, RZ, R76 ;  /* 0x000000ffff547224 */ /* 0x000fe200078e004c */
[----:B------:R-:W-:Y:S01]  /*4ed0*/  HMMA.16816.F32.BF16 R64, R164, R66, R88 ;  /* 0x00000042a440723c */ /* 0x000fe20000041858 */
[----:B------:R-:W-:Y:S01]  /*4ee0*/  IMAD.MOV.U32 R85, RZ, RZ, R77 ;  /* 0x000000ffff557224 */ /* 0x000fe200078e004d */
[----:B------:R-:W2:Y:S01]  /*4ef0*/  LDSM.16.MT88.4 R88, [R251+0x3900] ;  /* 0x00390000fb58783b */ /* 0x000ea20000004200 */
[----:B------:R-:W-:-:S02]  /*4f00*/  IMAD.MOV.U32 R86, RZ, RZ, R78 ;  /* 0x000000ffff567224 */ /* 0x000fc400078e004e */
[----:B------:R-:W-:-:S03]  /*4f10*/  IMAD.MOV.U32 R87, RZ, RZ, R79 ;  /* 0x000000ffff577224 */ /* 0x000fc600078e004f */
        /* <DEDUP_REMOVED lines=9> */
[C---:B---3--:R-:W-:Y:S01]  /*4fb0*/  HMMA.16816.F32.BF16 R100, R164.reuse, R104, R120 ;  /* 0x00000068a464723c */ /* 0x048fe20000041878 */
[----:B------:R-:W3:Y:S07]  /*4fc0*/  LDSM.16.MT88.4 R120, [R251+0x5900] ;  /* 0x00590000fb78783b */ /* 0x000eee0000004200 */
[C---:B------:R-:W-:Y:S01]  /*4fd0*/  HMMA.16816.F32.BF16 R104, R164.reuse, R106, R128 ;  /* 0x0000006aa468723c */ /* 0x040fe20000041880 */
[----:B------:R-:W4:Y:S07]  /*4fe0*/  LDSM.16.MT88.4 R128, [R248+0x7900] ;  /* 0x00790000f880783b */ /* 0x000f2e0000004200 */
[C---:B-1----:R-:W-:Y:S08]  /*4ff0*/  HMMA.16816.F32.BF16 R92, R164.reuse, R96, R184 ;  /* 0x00000060a45c723c */ /* 0x042ff000000418b8 */
[C---:B------:R-:W-:Y:S08]  /*5000*/  HMMA.16816.F32.BF16 R96, R164.reuse, R98, R116 ;  /* 0x00000062a460723c */ /* 0x040ff00000041874 */
[C---:B--2---:R-:W-:Y:S08]  /*5010*/  HMMA.16816.F32.BF16 R108, R164.reuse, R112, R108 ;  /* 0x00000070a46c723c */ /* 0x044ff0000004186c */
[C---:B---3--:R-:W-:Y:S01]  /*5020*/  HMMA.16816.F32.BF16 R116, R164.reuse, R120, R144 ;  /* 0x00000078a474723c */ /* 0x048fe20000041890 */
[----:B------:R-:W1:Y:S07]  /*5030*/  LDSM.16.MT88.4 R144, [R252+0x7900] ;  /* 0x00790000fc90783b */ /* 0x000e6e0000004200 */
[C---:B------:R-:W-:Y:S01]  /*5040*/  HMMA.16816.F32.BF16 R120, R164.reuse, R122, R136 ;  /* 0x0000007aa478723c */ /* 0x040fe20000041888 */
[----:B------:R-:W2:Y:S07]  /*5050*/  LDSM.16.MT88.4 R136, [R249+0x7900] ;  /* 0x00790000f988783b */ /* 0x000eae0000004200 */
[C---:B------:R-:W-:Y:S01]  /*5060*/  HMMA.16816.F32.BF16 R112, R164.reuse, R114, R12 ;  /* 0x00000072a470723c */ /* 0x040fe2000004180c */
[----:B------:R-:W3:Y:S07]  /*5070*/  LDSM.16.MT88.4 R12, [R251+0x7900] ;  /* 0x00790000fb0c783b */ /* 0x000eee0000004200 */
[C---:B----4-:R-:W-:Y:S08]  /*5080*/  HMMA.16816.F32.BF16 R124, R164.reuse, R128, R124 ;  /* 0x00000080a47c723c */ /* 0x050ff0000004187c */
[C---:B------:R-:W-:Y:S08]  /*5090*/  HMMA.16816.F32.BF16 R128, R164.reuse, R130, R132 ;  /* 0x00000082a480723c */ /* 0x040ff00000041884 */
[C---:B-1----:R-:W-:Y:S08]  /*50a0*/  HMMA.16816.F32.BF16 R140, R164.reuse, R144, R140 ;  /* 0x00000090a48c723c */ /* 0x042ff0000004188c */
[C---:B--2---:R-:W-:Y:S08]  /*50b0*/  HMMA.16816.F32.BF16 R132, R164.reuse, R136, R28 ;  /* 0x00000088a484723c */ /* 0x044ff0000004181c */
[C---:B------:R-:W-:Y:S08]  /*50c0*/  HMMA.16816.F32.BF16 R136, R164.reuse, R138, R188 ;  /* 0x0000008aa488723c */ /* 0x040ff000000418bc */
[C---:B------:R-:W-:Y:S08]  /*50d0*/  HMMA.16816.F32.BF16 R144, R164.reuse, R146, R180 ;  /* 0x00000092a490723c */ /* 0x040ff000000418b4 */
[C---:B---3--:R-:W-:Y:S08]  /*50e0*/  HMMA.16816.F32.BF16 R148, R164.reuse, R12, R32 ;  /* 0x0000000ca494723c */ /* 0x048ff00000041820 */
        /* <DEDUP_REMOVED lines=66> */
.L_x_1552:
[----:B------:R-:W3:Y:S01]  /*5510*/  LDL.64 R12, [R1+0x90] ;  /* 0x00009000010c7983 */ /* 0x000ee20000100a00 */
[----:B------:R-:W-:Y:S01]  /*5520*/  MOV R14, c[0x0][0x208] ;  /* 0x00008200000e7a02 */ /* 0x000fe20000000f00 */
[----:B------:R-:W-:Y:S04]  /*5530*/  DEPBAR.LE SB0, 0x0 ;  /* 0x000080000000791a */ /* 0x000fe80000000000 */
[----:B------:R-:W4:Y:S01]  /*5540*/  LDL R24, [R1+0x80] ;  /* 0x0000800001187983 */ /* 0x000f220000100800 */
[----:B------:R-:W-:Y:S05]  /*5550*/  MOV R15, c[0x0][0x20c] ;  /* 0x00008300000f7a02 */ /* 0x000fea0000000f00 */
[----:B--2---:R-:W2:Y:S06]  /*5560*/  LDL R7, [R1+0x84] ;  /* 0x0000840001077983 */ /* 0x004eac0000100800 */
        /* <DEDUP_REMOVED lines=13> */
[----:B------:R-:W4:Y:S06]  /*5640*/  LDL R165, [R1+0x4] ;  /* 0x0000040001a57983 */ /* 0x000f2c0000100800 */
        /* <DEDUP_REMOVED lines=10> */
[----:B---3--:R-:W-:Y:S01]  /*56f0*/  IADD3 R3, P0, R2, R12, RZ ;  /* 0x0000000c02037210 */ /* 0x008fe20007f1e0ff */
[----:B----4-:R-:W-:Y:S03]  /*5700*/  LDSM.16.M88.4 R176, [R165] ;  /* 0x00000000a5b0783b */ /* 0x010fe60000000200 */
[----:B------:R-:W-:Y:S02]  /*5710*/  IADD3 R0, R5, R0, RZ ;  /* 0x0000000005007210 */ /* 0x000fe40007ffe0ff */
[C---:B------:R-:W-:Y:S02]  /*5720*/  LEA R22, P2, R3.reuse, c[0x0][0x1f8], 0x1 ;  /* 0x00007e0003167a11 */ /* 0x040fe400078408ff */
[----:B------:R-:W-:Y:S01]  /*5730*/  SHF.L.U64.HI R0, R4, 0x6, R0 ;  /* 0x0000000604007819 */ /* 0x000fe20000010200 */
[----:B------:R-:W-:Y:S01]  /*5740*/  LDSM.16.M88.4 R180, [R152] ;  /* 0x0000000098b4783b */ /* 0x000fe20000000200 */
        /* <DEDUP_REMOVED lines=821> */
.L_x_1551:
[----:B------:R-:W2:Y:S04]  /*8aa0*/  LDL.LU R5, [R1+0x4c] ;  /* 0x00004c0001057983 */ /* 0x000ea80000300800 */
[----:B-1----:R-:W3:Y:S01]  /*8ab0*/  LDL.LU R2, [R1+0x50] ;  /* 0x0000500001027983 */ /* 0x002ee20000300800 */
        /* <DEDUP_REMOVED lines=155> */
.L_x_1550:
        /* <DEDUP_REMOVED lines=89> */
[----:B------:R1:W-:Y:S01]  /*9a00*/  STS [R8+0x400], R7 ;  /* 0x0004000708007388 */ /* 0x0003e20000000800 */
        /* <DEDUP_REMOVED lines=94> */
.L_x_1554:
        /* <DEDUP_REMOVED lines=88> */
[----:B------:R-:W-:Y:S02]  /*a570*/  IMAD R12, R7, c[0x0][0x3e4], R6 ;  /* 0x0000f900070c7a24 */ /* 0x000fe400078e0206 */
[----:B------:R-:W-:Y:S01]  /*a580*/  IMAD.SHL.U32 R6, R18, 0x8, RZ ;  /* 0x0000000812067824 */ /* 0x000fe200078e00ff */
[C---:B------:R-:W-:Y:S01]  /*a590*/  IADD3 R13, R4.reuse, 0x8, RZ ;  /* 0x00000008040d7810 */ /* 0x040fe20007ffe0ff */
[----:B------:R-:W-:Y:S01]  /*a5a0*/  IMAD.IADD R3, R3, 0x1, R12 ;  /* 0x0000000103037824 */ /* 0x000fe200078e020c */
[-C--:B------:R-:W-:Y:S02]  /*a5b0*/  ISETP.GE.OR P0, PT, R4, R28.reuse, P2 ;  /* 0x0000001c0400720c */ /* 0x080fe40001706670 */
[----:B------:R-:W-:Y:S01]  /*a5c0*/  SHF.R.S32.HI R4, RZ, 0x1f, R5 ;  /* 0x0000001fff047819 */ /* 0x000fe20000011405 */
[----:B------:R-:W-:Y:S01]  /*a5d0*/  IMAD.WIDE.U32 R2, R5, c[0x0][0x3d8], R2 ;  /* 0x0000f60005027a25 */ /* 0x000fe200078e0002 */
[----:B------:R-:W-:Y:S02]  /*a5e0*/  ISETP.GE.OR P2, PT, R13, R28, P2 ;  /* 0x0000001c0d00720c */ /* 0x000fe40001746670 */
[----:B------:R-:W-:Y:S01]  /*a5f0*/  LOP3.LUT R7, R14, 0x7ffffe00, R6, 0xf8, !PT ;  /* 0x7ffffe000e077812 */ /* 0x000fe200078ef806 */
[----:B------:R-:W-:-:S04]  /*a600*/  IMAD R4, R4, c[0x0][0x3d8], RZ ;  /* 0x0000f60004047a24 */ /* 0x000fc800078e02ff */
[----:B------:R-:W-:Y:S01]  /*a610*/  IMAD R6, R5, c[0x0][0x3dc], R4 ;  /* 0x0000f70005067a24 */ /* 0x000fe200078e0204 */
[----:B------:R-:W-:Y:S01]  /*a620*/  SHF.L.U32 R4, R7, 0x1, RZ ;  /* 0x0000000107047819 */ /* 0x000fe200000006ff */
[----:B-1----:R1:W-:Y:S01]  /*a630*/  @!P0 ST.E [R10.64], R53 ;  /* 0x000000350a008985 */ /* 0x0023e2000c101904 */
[C---:B------:R-:W-:Y:S01]  /*a640*/  LEA R30, P0, R2.reuse, c[0x0][0x380], 0x1 ;  /* 0x0000e000021e7a11 */ /* 0x040fe200078008ff */
[----:B------:R-:W-:Y:S02]  /*a650*/  IMAD.IADD R3, R3, 0x1, R6 ;  /* 0x0000000103037824 */ /* 0x000fe400078e0206 */
[----:B----4-:R2:W-:Y:S03]  /*a660*/  @!P2 ST.E [R8.64], R56 ;  /* 0x000000380800a985 */ /* 0x0105e6000c101904 */
[----:B------:R-:W-:Y:S01]  /*a670*/  LEA.HI.X R29, R2, c[0x0][0x384], R3, 0x1, P0 ;  /* 0x0000e100021d7a11 */ /* 0x000fe200000f0c03 */
[----:B------:R2:W3:Y:S04]  /*a680*/  LDS.128 R44, [R4+0x1080] ;  /* 0x00108000042c7984 */ /* 0x0004e80000000c00 */
[----:B------:R2:W4:Y:S04]  /*a690*/  LDS.128 R60, [R4+0x2080] ;  /* 0x00208000043c7984 */ /* 0x0005280000000c00 */
[----:B------:R2:W2:Y:S04]  /*a6a0*/  LDS.128 R72, [R4+0x3080] ;  /* 0x0030800004487984 */ /* 0x0004a80000000c00 */
[----:B------:R2:W2:Y:S04]  /*a6b0*/  LDS.128 R40, [R4+0x5080] ;  /* 0x0050800004287984 */ /* 0x0004a80000000c00 */
[----:B------:R2:W2:Y:S01]  /*a6c0*/  LDS.128 R56, [R4+0x6080] ;  /* 0x0060800004387984 */ /* 0x0004a20000000c00 */
[----:B-1----:R-:W-:-:S03]  /*a6d0*/  LEA R11, R19, R15, 0x7 ;  /* 0x0000000f130b7211 */ /* 0x002fc600078e38ff */
[----:B------:R1:W1:Y:S01]  /*a6e0*/  LDS.128 R68, [R4+0x7080] ;  /* 0x0070800004447984 */ /* 0x0002620000000c00 */
[----:B------:R-:W-:-:S03]  /*a6f0*/  ISETP.GE.AND P0, PT, R11, R28, PT ;  /* 0x0000001c0b00720c */ /* 0x000fc60003f06270 */
        /* <DEDUP_REMOVED lines=9> */
[----:B---34-:R-:W3:Y:S01]  /*a790*/  LDS.128 R24, [R4+0x80] ;  /* 0x0000800004187984 */ /* 0x018ee20000000c00 */
[----:B------:R-:W-:-:S02]  /*a7a0*/  IADD3 R7, R0, 0x40, RZ ;  /* 0x0000004000077810 */ /* 0x000fc40007ffe0ff */
[C---:B--2---:R-:W-:Y:S01]  /*a7b0*/  IADD3 R8, R0.reuse, 0x80, RZ ;  /* 0x0000008000087810 */ /* 0x044fe20007ffe0ff */
[----:B------:R-:W2:Y:S01]  /*a7c0*/  LDS.128 R20, [R4+0x4080] ;  /* 0x0040800004147984 */ /* 0x000ea20000000c00 */
[----:B------:R-:W-:Y:S02]  /*a7d0*/  IADD3 R9, R0, 0xc0, RZ ;  /* 0x000000c000097810 */ /* 0x000fe40007ffe0ff */
[----:B------:R-:W-:Y:S01]  /*a7e0*/  ISETP.GE.AND P2, PT, R7, c[0x0][0x3c8], PT ;  /* 0x0000f20007007a0c */ /* 0x000fe20003f46270 */
[----:B------:R-:W4:Y:S01]  /*a7f0*/  LDS.128 R16, [R4+0x8080] ;  /* 0x0080800004107984 */ /* 0x000f220000000c00 */
[----:B------:R-:W-:Y:S02]  /*a800*/  ISETP.GE.AND P1, PT, R8, c[0x0][0x3c8], PT ;  /* 0x0000f20008007a0c */ /* 0x000fe40003f26270 */
[----:B------:R-:W-:Y:S01]  /*a810*/  ISETP.GE.AND P0, PT, R9, c[0x0][0x3c8], PT ;  /* 0x0000f20009007a0c */ /* 0x000fe20003f06270 */
[----:B------:R5:W1:Y:S01]  /*a820*/  LDS.128 R12, [R4+0xc080] ;  /* 0x00c08000040c7984 */ /* 0x000a620000000c00 */
[----:B------:R-:W-:-:S07]  /*a830*/  ISETP.GE.AND P3, PT, R0, c[0x0][0x3c8], PT ;  /* 0x0000f20000007a0c */ /* 0x000fce0003f66270 */
[----:B------:R-:W-:-:S04]  /*a840*/  @!P2 SHF.R.S32.HI R5, RZ, 0x1f, R7 ;  /* 0x0000001fff05a819 */ /* 0x000fc80000011407 */
[----:B------:R-:W-:Y:S02]  /*a850*/  @!P0 SHF.R.S32.HI R6, RZ, 0x1f, R9 ;  /* 0x0000001fff068819 */ /* 0x000fe40000011409 */
[----:B------:R-:W-:Y:S02]  /*a860*/  @!P2 LEA.HI R7, R5, R7, RZ, 0x3 ;  /* 0x000000070507a211 */ /* 0x000fe400078f18ff */
[----:B-1---5:R-:W-:-:S04]  /*a870*/  @!P1 SHF.R.S32.HI R4, RZ, 0x1f, R8 ;  /* 0x0000001fff049819 */ /* 0x022fc80000011408 */
[----:B------:R-:W-:Y:S02]  /*a880*/  @!P1 LEA.HI R5, R4, R8, RZ, 0x3 ;  /* 0x0000000804059211 */ /* 0x000fe400078f18ff */
[----:B------:R-:W-:Y:S01]  /*a890*/  @!P0 LEA.HI R4, R6, R9, RZ, 0x3 ;  /* 0x0000000906048211 */ /* 0x000fe200078f18ff */
[--C-:B------:R-:W-:Y:S01]  /*a8a0*/  @!P3 IMAD.WIDE R8, R0, 0x2, R2.reuse ;  /* 0x000000020008b825 */ /* 0x100fe200078e0202 */
[----:B------:R-:W-:Y:S02]  /*a8b0*/  @!P2 LOP3.LUT R6, R7, 0xfffffff8, RZ, 0xc0, !PT ;  /* 0xfffffff80706a812 */ /* 0x000fe400078ec0ff */
[----:B------:R-:W-:Y:S02]  /*a8c0*/  @!P1 LOP3.LUT R5, R5, 0xfffffff8, RZ, 0xc0, !PT ;  /* 0xfffffff805059812 */ /* 0x000fe400078ec0ff */
[----:B------:R-:W-:Y:S01]  /*a8d0*/  @!P0 LOP3.LUT R10, R4, 0xfffffff8, RZ, 0xc0, !PT ;  /* 0xfffffff8040a8812 */ /* 0x000fe200078ec0ff */
[--C-:B------:R-:W-:Y:S01]  /*a8e0*/  @!P2 IMAD.WIDE R6, R6, 0x2, R2.reuse ;  /* 0x000000020606a825 */ /* 0x100fe200078e0202 */
[----:B---3--:R1:W-:Y:S03]  /*a8f0*/  @!P3 ST.E.128 [R8.64], R24 ;  /* 0x000000180800b985 */ /* 0x0083e6000c101d04 */
[--C-:B------:R-:W-:Y:S01]  /*a900*/  @!P1 IMAD.WIDE R4, R5, 0x2, R2.reuse ;  /* 0x0000000205049825 */ /* 0x100fe200078e0202 */
[----:B--2---:R1:W-:Y:S03]  /*a910*/  @!P2 ST.E.128 [R6.64], R20 ;  /* 0x000000140600a985 */ /* 0x0043e6000c101d04 */
[----:B------:R-:W-:Y:S01]  /*a920*/  @!P0 IMAD.WIDE R2, R10, 0x2, R2 ;  /* 0x000000020a028825 */ /* 0x000fe200078e0202 */
[----:B----4-:R1:W-:Y:S04]  /*a930*/  @!P1 ST.E.128 [R4.64], R16 ;  /* 0x0000001004009985 */ /* 0x0103e8000c101d04 */
[----:B------:R1:W-:Y:S02]  /*a940*/  @!P0 ST.E.128 [R2.64], R12 ;  /* 0x0000000c02008985 */ /* 0x0003e4000c101d04 */
.L_x_1556:
[----:B---34-:R-:W-:Y:S05]  /*a950*/  BSYNC B0 ;  /* 0x0000000000007941 */ /* 0x018fea0003800000 */
.L_x_1555:
[----:B-12---:R-:W-:Y:S01]  /*a960*/  IADD3 R4, R11, 0x20, RZ ;  /* 0x000000200b047810 */ /* 0x006fe20007ffe0ff */
        /* <DEDUP_REMOVED lines=29> */
.L_x_1558:
[----:B------:R-:W-:Y:S05]  /*ab40*/  BSYNC B0 ;  /* 0x0000000000007941 */ /* 0x000fea0003800000 */
.L_x_1557:
        /* <DEDUP_REMOVED lines=30> */
.L_x_1560:
[----:B------:R-:W-:Y:S05]  /*ad30*/  BSYNC B0 ;  /* 0x0000000000007941 */ /* 0x000fea0003800000 */
.L_x_1559:
        /* <DEDUP_REMOVED lines=31> */
.L_x_1553:
        /* <DEDUP_REMOVED lines=19> */
.L_x_1561:
        /* <DEDUP_REMOVED lines=42> */
.L_x_1563:
[----:B------:R-:W-:Y:S05]  /*b300*/  BSYNC B0 ;  /* 0x0000000000007941 */ /* 0x000fea0003800000 */
.L_x_1562:
        /* <DEDUP_REMOVED lines=73> */
.L_x_1565:
[----:B------:R-:W-:Y:S05]  /*b7a0*/  BSYNC B0 ;  /* 0x0000000000007941 */ /* 0x000fea0003800000 */
.L_x_1564:
        /* <DEDUP_REMOVED lines=27> */
.L_x_1567:
[----:B------:R-:W-:Y:S05]  /*b960*/  BSYNC B0 ;  /* 0x0000000000007941 */ /* 0x000fea0003800000 */
.L_x_1566:
        /* <DEDUP_REMOVED lines=27> */
.L_x_1569:
[----:B------:R-:W-:Y:S05]  /*bb20*/  BSYNC B0 ;  /* 0x0000000000007941 */ /* 0x000fea0003800000 */
.L_x_1568:
        /* <DEDUP_REMOVED lines=28> */
.L_x_1570:
        /* <DEDUP_REMOVED lines=9> */
.L_x_3082:


//--------------------- .text._ZN7cutlass13device_kernelIN5flash19enable_sm80_to_sm89INS1_16FlashAttnFwdSm80INS1_25CollectiveMainloopFwdSm80ILi8ELi1ELb0EN4cute5tupleIJNS5_1CILi128EEENS7_ILi32EEENS7_ILi256EEEEEELi256ENS_10bfloat16_tEfNS_4arch4Sm80ELb0ELb0ELb0ELb1ELb0ELb1ELb1ELb0EEENS1_21CollectiveEpilogueFwdINS6_IJS8_SA_S9_EEENS6_IJNS7_ILi1EEESI_SI_EEESC_SE_Li256ELb1ELb1ELb0ELb0EEENS1_19SingleTileSchedulerILb1ELb0ELb1ELi128EEEEEEEEEvNT_6ParamsE --------------------------
	.section	.text._ZN7cutlass13device_kernelIN5flash19enable_sm80_to_sm89INS1_16FlashAttnFwdSm80INS1_25CollectiveMainloopFwdSm80ILi8ELi1ELb0EN4cute5tupleIJNS5_1CILi128EEENS7_ILi32EEENS7_ILi256EEEEEELi256ENS_10bfloat16_tEfNS_4arch4Sm80ELb0ELb0ELb0ELb1ELb0ELb1ELb1ELb0EEENS1_21CollectiveEpilogueFwdINS6_IJS8_SA_S9_EEENS6_IJNS7_ILi1EEESI_SI_EEESC_SE_Li256ELb1ELb1ELb0ELb0EEENS1_19SingleTileSchedulerILb1ELb0ELb1ELi128EEEEEEEEEvNT_6ParamsE,"ax",@progbits
	.sectioninfo	@"SHI_REGISTERS=252"
	.align	128
.text._ZN7cutlass13device_kernelIN5flash19enable_sm80_to_sm89INS1_16FlashAttnFwdSm80INS1_25CollectiveMainloopFwdSm80ILi8ELi1ELb0EN4cute5tupleIJNS5_1CILi128EEENS7_ILi32EEENS7_ILi256EEEEEELi256ENS_10bfloat16_tEfNS_4arch4Sm80ELb0ELb0ELb0ELb1ELb0ELb1ELb1ELb0EEENS1_21CollectiveEpilogueFwdINS6_IJS8_SA_S9_EEENS6_IJNS7_ILi1EEESI_SI_EEESC_SE_Li256ELb1ELb1ELb0ELb0EEENS1_19SingleTileSchedulerILb1ELb0ELb1ELi128EEEEEEEEEvNT_6ParamsE:
        .type           _ZN7cutlass13device_kernelIN5flash19enable_sm80_to_sm89INS1_16FlashAttnFwdSm80INS1_25CollectiveMainloopFwdSm80ILi8ELi1ELb0EN4cute5tupleIJNS5_1CILi128EEENS7_ILi32EEENS7_ILi256EEEEEELi256ENS_10bfloat16_tEfNS_4arch4Sm80ELb0ELb0ELb0ELb1ELb0ELb1ELb1ELb0EEENS1_21CollectiveEpilogueFwdINS6_IJS8_SA_S9_EEENS6_IJNS7_ILi1EEESI_SI_EEESC_SE_Li256ELb1ELb1ELb0ELb0EEENS1_19SingleTileSchedulerILb1ELb0ELb1ELi128EEEEEEEEEvNT_6ParamsE,@function
        .size           _ZN7cutlass13device_kernelIN5flash19enable_sm80_to_sm89INS1_16FlashAttnFwdSm80INS1_25CollectiveMainloopFwdSm80ILi8ELi1ELb0EN4cute5tupleIJNS5_1CILi128EEENS7_ILi32EEENS7_ILi256EEEEEELi256ENS_10bfloat16_tEfNS_4arch4Sm80ELb0ELb0ELb0ELb1ELb0ELb1ELb1ELb0EEENS1_21CollectiveEpilogueFwdINS6_IJS8_SA_S9_EEENS6_IJNS7_ILi1EEESI_SI_EEESC_SE_Li256ELb1ELb1ELb0ELb0EEENS1_19SingleTileSchedulerILb1ELb0ELb1ELi128EEEEEEEEEvNT_6ParamsE,(.L_x_3083 - _ZN7cutlass13device_kernelIN5flash19enable_sm80_to_sm89INS1_16FlashAttnFwdSm80INS1_25CollectiveMainloopFwdSm80ILi8ELi1ELb0EN4cute5tupleIJNS5_1CILi128EEENS7_ILi32EEENS7_ILi256EEEEEELi256ENS_10bfloat16_tEfNS_4arch4Sm80ELb0ELb0ELb0ELb1ELb0ELb1ELb1ELb0EEENS1_21CollectiveEpilogueFwdINS6_IJS8_SA_S9_EEENS6_IJNS7_ILi1EEESI_SI_EEESC_SE_Li256ELb1ELb1ELb0ELb0EEENS1_19SingleTileSchedulerILb1ELb0ELb1ELi128EEEEEEEEEvNT_6ParamsE)
        .other          _ZN7cutlass13device_kernelIN5flash19enable_sm80_to_sm89INS1_16FlashAttnFwdSm80INS1_25CollectiveMainloopFwdSm80ILi8ELi1ELb0EN4cute5tupleIJNS5_1CILi128EEENS7_ILi32EEENS7_ILi256EEEEEELi256ENS_10bfloat16_tEfNS_4arch4Sm80ELb0ELb0ELb0ELb1ELb0ELb1ELb1ELb0EEENS1_21CollectiveEpilogueFwdINS6_IJS8_SA_S9_EEENS6_IJNS7_ILi1EEESI_SI_EEESC_SE_Li256ELb1ELb1ELb0ELb0EEENS1_19SingleTileSchedulerILb1ELb0ELb1ELi128EEEEEEEEEvNT_6ParamsE,@"STO_CUDA_ENTRY STV_DEFAULT"
_ZN7cutlass13device_kernelIN5flash19enable_sm80_to_sm89INS1_16FlashAttnFwdSm80INS1_25CollectiveMainloopFwdSm80ILi8ELi1ELb0EN4cute5tupleIJNS5_1CILi128EEENS7_ILi32EEENS7_ILi256EEEEEELi256ENS_10bfloat16_tEfNS_4arch4Sm80ELb0ELb0ELb0ELb1ELb0ELb1ELb1ELb0EEENS1_21CollectiveEpilogueFwdINS6_IJS8_SA_S9_EEENS6_IJNS7_ILi1EEESI_SI_EEESC_SE_Li256ELb1ELb1ELb0ELb0EEENS1_19SingleTileSchedulerILb1ELb0ELb1ELi128EEEEEEEEEvNT_6ParamsE:
        /* <DEDUP_REMOVED lines=16> */
.L_x_1572:
        /* <DEDUP_REMOVED lines=8> */
.L_x_1574:
[----:B------:R-:W-:-:S05]  /*0180*/  MOV R3, c[0x0][0x54c] ;  /* 0x0001530000037a02 */ /* 0x000fca0000000f00 */
.L_x_1573:
[----:B-----5:R-:W-:Y:S01]  /*0190*/  IMAD R3, R3, c[0x0][0x548], RZ ;  /* 0x0001520003037a24 */ /* 0x020fe200078e02ff */
[----:B------:R-:W-:-:S04]  /*01a0*/  SHF.L.U32 R0, R65, 0x7, RZ ;  /* 0x0000000741007819 */ /* 0x000fc800000006ff */
[----:B------:R-:W-:-:S04]  /*01b0*/  ISETP.GE.AND P0, PT, R0, R3, PT ;  /* 0x000000030000720c */ /* 0x000fc80003f06270 */
[----:B------:R-:W-:Y:S01]  /*01c0*/  SEL R224, R224, 0xffffffff, !P0 ;  /* 0xffffffffe0e07807 */ /* 0x000fe20004000000 */
[----:B------:R-:W-:Y:S05]  /*01d0*/  BRA `(.L_x_1575) ;  /* 0x0000012000007947 */ /* 0x000fea0003800000 */
.L_x_1571:
[----:B---3--:R-:W-:-:S04]  /*01e0*/  ISETP.NE.U32.AND P0, PT, RZ, c[0x0][0x568], PT ;  /* 0x00015a00ff007a0c */ /* 0x008fc80003f05070 */
[----:B------:R-:W-:-:S13]  /*01f0*/  ISETP.NE.AND.EX P0, PT, RZ, c[0x0][0x56c], PT, P0 ;  /* 0x00015b00ff007a0c */ /* 0x000fda0003f05300 */
[----:B------:R-:W-:Y:S05]  /*0200*/  @!P0 BRA `(.L_x_1576) ;  /* 0x0000002000008947 */ /* 0x000fea0003800000 */
[----:B------:R1:W5:Y:S01]  /*0210*/  LDG.E R3, [R2.64] ;  /* 0x0000000a02037981 */ /* 0x000362000c1e1900 */
[----:B------:R-:W-:Y:S05]  /*0220*/  BRA `(.L_x_1577) ;  /* 0x0000009000007947 */ /* 0x000fea0003800000 */
.L_x_1576:
        /* <DEDUP_REMOVED lines=8> */
.L_x_1578:
[----:B------:R-:W-:-:S05]  /*02b0*/  MOV R3, c[0x0][0x54c] ;  /* 0x0001530000037a02 */ /* 0x000fca0000000f00 */
.L_x_1577:
[----:B-----5:R-:W-:Y:S01]  /*02c0*/  IMAD R3, R3, c[0x0][0x548], RZ ;  /* 0x0001520003037a24 */ /* 0x020fe200078e02ff */
[----:B------:R-:W-:-:S04]  /*02d0*/  SHF.L.U32 R0, R65, 0x7, RZ ;  /* 0x0000000741007819 */ /* 0x000fc800000006ff */
[----:B------:R-:W-:-:S04]  /*02e0*/  ISETP.GE.AND P0, PT, R0, R3, PT ;  /* 0x000000030000720c */ /* 0x000fc80003f06270 */
[----:B------:R-:W-:-:S04]  /*02f0*/  SEL R224, R224, 0xffffffff, !P0 ;  /* 0xffffffffe0e07807 */ /* 0x000fc80004000000 */
.L_x_1575:
        /* <DEDUP_REMOVED lines=35> */
.L_x_1579:
[----:B--2---:R-:W-:-:S04]  /*0530*/  ISETP.NE.U32.AND P0, PT, RZ, c[0x0][0x368], PT ;  /* 0x0000da00ff007a0c */ /* 0x004fc80003f05070 */
[----:B------:R-:W-:-:S13]  /*0540*/  ISETP.NE.AND.EX P0, PT, RZ, c[0x0][0x36c], PT, P0 ;  /* 0x0000db00ff007a0c */ /* 0x000fda0003f05300 */
[----:B------:R-:W-:Y:S05]  /*0550*/  @!P0 BRA `(.L_x_1580) ;  /* 0x0000003000008947 */ /* 0x000fea0003800000 */
[----:B------:R-:W-:-:S06]  /*0560*/  IMAD.WIDE R2, R224, R5, c[0x0][0x368] ;  /* 0x0000da00e0027625 */ /* 0x000fcc00078e0205 */
[----:B------:R1:W5:Y:S01]  /*0570*/  LDG.E R2, [R2.64] ;  /* 0x0000000a02027981 */ /* 0x000362000c1e1900 */
[----:B------:R-:W-:Y:S05]  /*0580*/  BRA `(.L_x_1581) ;  /* 0x0000004000007947 */ /* 0x000fea0003800000 */
.L_x_1580:
[----:B------:R-:W-:Y:S05]  /*0590*/  @!P6 BRA `(.L_x_1581) ;  /* 0x000000300000e947 */ /* 0x000fea0003800000 */
[----:B------:R-:W2:Y:S04]  /*05a0*/  LDG.E R2, [R8.64] ;  /* 0x0000000a08027981 */ /* 0x000ea8000c1e1900 */
[----:B------:R-:W2:Y:S02]  /*05b0*/  LDG.E R3, [R8.64+0x4] ;  /* 0x0000040a08037981 */ /* 0x000ea4000c1e1900 */
[----:B--2---:R-:W-:Y:S02]  /*05c0*/  IADD3 R2, -R2, R3, RZ ;  /* 0x0000000302027210 */ /* 0x004fe40007ffe1ff */
.L_x_1581:
        /* <DEDUP_REMOVED lines=144> */
.L_x_1584:
[----:B------:R-:W-:Y:S05]  /*0ed0*/  BSYNC B0 ;  /* 0x0000000000007941 */ /* 0x000fea0003800000 */
.L_x_1583:
        /* <DEDUP_REMOVED lines=144> */
.L_x_1603:
        /* <DEDUP_REMOVED lines=61> */
.L_x_1589:
[----:B------:R-:W-:Y:S05]  /*1bb0*/  BSYNC B0 ;  /* 0x0000000000007941 */ /* 0x000fea0003800000 */
.L_x_1588:
        /* <DEDUP_REMOVED lines=83> */
.L_x_1592:
[----:B------:R-:W-:Y:S05]  /*20f0*/  BSYNC B0 ;  /* 0x0000000000007941 */ /* 0x000fea0003800000 */
.L_x_1591:
        /* <DEDUP_REMOVED lines=56> */
.L_x_1594:
[----:B------:R-:W-:Y:S05]  /*2480*/  BSYNC B0 ;  /* 0x0000000000007941 */ /* 0x000fea0003800000 */
.L_x_1593:
        /* <DEDUP_REMOVED lines=56> */
.L_x_1596:
[----:B------:R-:W-:Y:S05]  /*2810*/  BSYNC B0 ;  /* 0x0000000000007941 */ /* 0x000fea0003800000 */
.L_x_1595:
        /* <DEDUP_REMOVED lines=56> */
.L_x_1587:
        /* <DEDUP_REMOVED lines=29> */
.L_x_1598:
[----:B------:R-:W-:Y:S05]  /*2d70*/  BSYNC B0 ;  /* 0x0000000000007941 */ /* 0x000fea0003800000 */
.L_x_1597:
        /* <DEDUP_REMOVED lines=140> */
.L_x_1600:
[----:B------:R-:W-:Y:S05]  /*3640*/  BSYNC B0 ;  /* 0x0000000000007941 */ /* 0x000fea0003800000 */
.L_x_1599:
        /* <DEDUP_REMOVED lines=115> */
.L_x_1586:
        /* <DEDUP_REMOVED lines=16> */
.L_x_1590:
[----:B------:R-:W-:Y:S05]  /*3e80*/  BSYNC B1 ;  /* 0x0000000000017941 */ /* 0x000fea0003800000 */
.L_x_1585:
        /* <DEDUP_REMOVED lines=45> */
.L_x_1602:
[----:B-1----:R-:W-:Y:S05]  /*4160*/  BSYNC B0 ;  /* 0x0000000000007941 */ /* 0x002fea0003800000 */
.L_x_1601:
        /* <DEDUP_REMOVED lines=33> */
.L_x_1582:
        /* <DEDUP_REMOVED lines=128> */
[----:B------:R-:W-:-:S02]  /*4b80*/  IMAD.IADD R19, R2, 0x1, -R19 ;  /* 0x0000000102137824 */ /* 0x000fc400078e0a13 */
[C---:B------:R-:W-:Y:S01]  /*4b90*/  IMAD R8, R24.reuse, c[0x0][0x1ac], R9 ;  /* 0x00006b0018087a24 */ /* 0x040fe200078e0209 */
[----:B------:R-:W-:Y:S01]  /*4ba0*/  P2R R2, PR, RZ, 0x1 ;  /* 0x00000001ff027803 */ /* 0x000fe20000000000 */
[----:B------:R-:W-:Y:S01]  /*4bb0*/  IMAD.WIDE.U32 R24, R24, c[0x0][0x1a8], R4 ;  /* 0x00006a0018187a25 */ /* 0x000fe200078e0004 */
[----:B------:R-:W-:-:S03]  /*4bc0*/  IADD3 R15, P0, R21, R0, RZ ;  /* 0x00000000150f7210 */ /* 0x000fc60007f1e0ff */
[----:B------:R-:W-:Y:S01]  /*4bd0*/  IMAD.IADD R8, R25, 0x1, R8 ;  /* 0x0000000119087824 */ /* 0x000fe200078e0208 */
[----:B------:R-:W-:Y:S01]  /*4be0*/  LEA.HI.X.SX32 R28, R21, R28, 0x1, P0 ;  /* 0x0000001c151c7211 */ /* 0x000fe200000f0eff */
[----:B------:R-:W-:Y:S01]  /*4bf0*/  IMAD.SHL.U32 R32, R16, 0x8, RZ ;  /* 0x0000000810207824 */ /* 0x000fe200078e00ff */
[----:B------:R-:W-:Y:S01]  /*4c00*/  LEA R9, P0, R24, c[0x0][0x160], 0x1 ;  /* 0x0000580018097a11 */ /* 0x000fe200078008ff */
[----:B------:R-:W-:Y:S02]  /*4c10*/  IMAD.IADD R11, R64, 0x1, -R11 ;  /* 0x00000001400b7824 */ /* 0x000fe400078e0a0b */
[----:B------:R-:W-:Y:S01]  /*4c20*/  IMAD.SHL.U32 R42, R16, 0x8, RZ ;  /* 0x00000008102a7824 */ /* 0x000fe200078e00ff */
[----:B------:R-:W-:Y:S01]  /*4c30*/  LEA.HI.X R8, R24, c[0x0][0x164], R8, 0x1, P0 ;  /* 0x0000590018087a11 */ /* 0x000fe200000f0c08 */
[----:B------:R-:W-:Y:S01]  /*4c40*/  IMAD R30, R28, c[0x0][0x1e0], RZ ;  /* 0x000078001c1e7a24 */ /* 0x000fe200078e02ff */
[----:B------:R-:W1:Y:S01]  /*4c50*/  SHFL.IDX PT, R24, R9, RZ, 0x181f ;  /* 0x00181fff09187589 */ /* 0x000e6200000e0000 */
[----:B------:R-:W-:Y:S01]  /*4c60*/  IADD3 R6, R32, 0x80, RZ ;  /* 0x0000008020067810 */ /* 0x000fe20007ffe0ff */
[----:B------:R-:W-:Y:S01]  /*4c70*/  IMAD R28, R28, c[0x0][0x208], RZ ;  /* 0x000082001c1c7a24 */ /* 0x000fe200078e02ff */
[----:B------:R-:W-:Y:S01]  /*4c80*/  SHF.R.S32.HI R18, RZ, 0x1f, R11 ;  /* 0x0000001fff127819 */ /* 0x000fe2000001140b */
[----:B------:R-:W3:Y:S01]  /*4c90*/  SHFL.IDX PT, R25, R8, RZ, 0x181f ;  /* 0x00181fff08197589 */ /* 0x000ee200000e0000 */
[----:B------:R-:W-:Y:S01]  /*4ca0*/  ISETP.GE.AND P5, PT, R6, c[0x0][0x198], PT ;  /* 0x0000660006007a0c */ /* 0x000fe20003fa6270 */
[C---:B------:R-:W-:Y:S01]  /*4cb0*/  IMAD R30, R15.reuse, c[0x0][0x1e4], R30 ;  /* 0x000079000f1e7a24 */ /* 0x040fe200078e021e */
[----:B------:R-:W-:Y:S01]  /*4cc0*/  LEA.HI R18, R18, R11, RZ, 0x3 ;  /* 0x0000000b12127211 */ /* 0x000fe200078f18ff */
[----:B------:R-:W-:Y:S01]  /*4cd0*/  IMAD R28, R15, c[0x0][0x20c], R28 ;  /* 0x000083000f1c7a24 */ /* 0x000fe200078e021c */
[--C-:B------:R-:W-:Y:S01]  /*4ce0*/  SHF.R.S32.HI R43, RZ, 0x1f, R42.reuse ;  /* 0x0000001fff2b7819 */ /* 0x100fe2000001142a */
[----:B------:R-:W-:Y:S01]  /*4cf0*/  IMAD.SHL.U32 R47, R21, 0x40, RZ ;  /* 0x00000040152f7824 */ /* 0x000fe200078e00ff */
[----:B------:R-:W-:Y:S01]  /*4d00*/  IADD3 R4, R32, 0xc0, RZ ;  /* 0x000000c020047810 */ /* 0x000fe20007ffe0ff */
[----:B------:R-:W-:Y:S01]  /*4d10*/  IMAD.SHL.U32 R44, R44, 0x8, RZ ;  /* 0x000000082c2c7824 */ /* 0x000fe200078e00ff */
[----:B------:R-:W-:Y:S01]  /*4d20*/  P2R R0, PR, RZ, 0x20 ;  /* 0x00000020ff007803 */ /* 0x000fe20000000000 */
[----:B------:R-:W-:Y:S01]  /*4d30*/  IMAD.WIDE.U32 R36, R15, c[0x0][0x1e0], R42 ;  /* 0x000078000f247a25 */ /* 0x000fe200078e002a */
[----:B------:R-:W-:-:S02]  /*4d40*/  LOP3.LUT R0, R18, 0xfffffff8, RZ, 0xc0, !PT ;  /* 0xfffffff812007812 */ /* 0x000fc400078ec0ff */
[----:B------:R-:W-:Y:S01]  /*4d50*/  ISETP.GE.AND P4, PT, R4, c[0x0][0x198], PT ;  /* 0x0000660004007a0c */ /* 0x000fe20003f86270 */
[----:B------:R-:W-:Y:S01]  /*4d60*/  IMAD.WIDE.U32 R14, R15, c[0x0][0x208], R42 ;  /* 0x000082000f0e7a25 */ /* 0x000fe200078e002a */
[----:B------:R-:W-:Y:S02]  /*4d70*/  IADD3 R22, R42, 0x40, RZ ;  /* 0x000000402a167810 */ /* 0x000fe40007ffe0ff */
[----:B------:R-:W-:Y:S01]  /*4d80*/  P2R R10, PR, RZ, 0x10 ;  /* 0x00000010ff0a7803 */ /* 0x000fe20000000000 */
[----:B------:R-:W-:Y:S01]  /*4d90*/  IMAD.IADD R0, R11, 0x1, -R0 ;  /* 0x000000010b007824 */ /* 0x000fe200078e0a00 */
[----:B------:R-:W-:Y:S01]  /*4da0*/  LOP3.LUT R47, R47, 0x1c0, RZ, 0xc0, !PT ;  /* 0x000001c02f2f7812 */ /* 0x000fe200078ec0ff */
[----:B------:R-:W-:Y:S01]  /*4db0*/  IMAD.IADD R31, R37, 0x1, R30 ;  /* 0x00000001251f7824 */ /* 0x000fe200078e021e */
[----:B------:R-:W-:Y:S01]  /*4dc0*/  @!P1 SHF.R.S32.HI R17, RZ, 0x1f, R22 ;  /* 0x0000001fff119819 */ /* 0x000fe20000011416 */
[----:B------:R-:W-:Y:S01]  /*4dd0*/  IMAD.IADD R29, R15, 0x1, R28 ;  /* 0x000000010f1d7824 */ /* 0x000fe200078e021c */
[----:B------:R-:W-:Y:S01]  /*4de0*/  LOP3.LUT P3, RZ, R0, 0x4, RZ, 0xc0, !PT ;  /* 0x0000000400ff7812 */ /* 0x000fe2000786c0ff */
[----:B------:R-:W-:Y:S01]  /*4df0*/  IMAD.MOV.U32 R30, RZ, RZ, R36 ;  /* 0x000000ffff1e7224 */ /* 0x000fe200078e0024 */
[----:B------:R-:W-:Y:S01]  /*4e00*/  @!P1 SHF.R.S32.HI R13, RZ, 0x1f, R6 ;  /* 0x0000001fff0d9819 */ /* 0x000fe20000011406 */
[----:B------:R-:W-:Y:S01]  /*4e10*/  IMAD R10, R89, c[0x0][0x210], RZ ;  /* 0x00008400590a7a24 */ /* 0x000fe200078e02ff */
[----:B------:R-:W-:Y:S01]  /*4e20*/  @!P1 SHF.R.S32.HI R5, RZ, 0x1f, R4 ;  /* 0x0000001fff059819 */ /* 0x000fe20000011404 */
[----:B------:R-:W-:Y:S01]  /*4e30*/  IMAD.MOV.U32 R28, RZ, RZ, R14 ;  /* 0x000000ffff1c7224 */ /* 0x000fe200078e000e */
[----:B------:R-:W-:Y:S01]  /*4e40*/  LOP3.LUT R44, R44, 0xfffffe00, RZ, 0xc0, !PT ;  /* 0xfffffe002c2c7812 */ /* 0x000fe200078ec0ff */
[----:B------:R-:W-:Y:S01]  /*4e50*/  IMAD.SHL.U32 R15, R0, 0x40, RZ ;  /* 0x00000040000f7824 */ /* 0x000fe200078e00ff */
[----:B------:R-:W-:Y:S01]  /*4e60*/  SHF.R.U32.HI R45, RZ, 0x3, R47 ;  /* 0x00000003ff2d7819 */ /* 0x000fe2000001162f */
[----:B------:R-:W-:Y:S01]  /*4e70*/  IMAD R11, R223, c[0x0][0x214], R10 ;  /* 0x00008500df0b7a24 */ /* 0x000fe200078e020a */
[----:B------:R-:W-:Y:S01]  /*4e80*/  @!P1 LEA.HI R13, R13, R6, RZ, 0x3 ;  /* 0x000000060d0d9211 */ /* 0x000fe200078f18ff */
[----:B------:R-:W-:Y:S01]  /*4e90*/  IMAD.WIDE.U32 R36, R223, c[0x0][0x1e8], R30 ;  /* 0x00007a00df247a25 */ /* 0x000fe200078e001e */
[----:B------:R-:W-:-:S02]  /*4ea0*/  LOP3.LUT R15, R15, 0x1c0, RZ, 0xc0, !PT ;  /* 0x000001c00f0f7812 */ /* 0x000fc400078ec0ff */
[----:B------:R-:W-:Y:S01]  /*4eb0*/  @!P1 LEA.HI R5, R5, R4, RZ, 0x3 ;  /* 0x0000000405059211 */ /* 0x000fe200078f18ff */
[----:B------:R-:W-:Y:S01]  /*4ec0*/  IMAD.SHL.U32 R10, R19, 0x8, RZ ;  /* 0x00000008130a7824 */ /* 0x000fe200078e00ff */
[----:B------:R-:W-:Y:S01]  /*4ed0*/  ISETP.GE.AND P6, PT, R22, c[0x0][0x198], PT ;  /* 0x0000660016007a0c */ /* 0x000fe20003fc6270 */
[----:B------:R-:W-:Y:S01]  /*4ee0*/  IMAD.WIDE.U32 R30, R223, c[0x0][0x210], R28 ;  /* 0x00008400df1e7a25 */ /* 0x000fe200078e001c */
[----:B-1----:R-:W-:Y:S02]  /*4ef0*/  @!P1 LEA R28, P0, R32, R24, 0x1 ;  /* 0x00000018201c9211 */ /* 0x002fe400078008ff */
[----:B------:R-:W-:Y:S01]  /*4f00*/  LOP3.LUT R10, R15, 0x8, R10, 0xf8, !PT ;  /* 0x000000080f0a7812 */ /* 0x000fe200078ef80a */
[----:B------:R-:W-:Y:S01]  /*4f10*/  IMAD.SHL.U32 R18, R18, 0x40, RZ ;  /* 0x0000004012127824 */ /* 0x000fe200078e00ff */
[----:B---3--:R-:W-:Y:S01]  /*4f20*/  @!P1 LEA.HI.X R29, R32, R25, R43, 0x1, P0 ;  /* 0x00000019201d9211 */ /* 0x008fe200000f0c2b */
[----:B------:R-:W-:Y:S01]  /*4f30*/  IMAD R230, R89, c[0x0][0x1e8], RZ ;  /* 0x00007a0059e67a24 */ /* 0x000fe200078e02ff */
[----:B------:R-:W-:Y:S01]  /*4f40*/  SHF.R.U32.HI R15, RZ, 0x3, R15 ;  /* 0x00000003ff0f7819 */ /* 0x000fe2000001160f */
[----:B------:R-:W-:Y:S01]  /*4f50*/  IMAD.IADD R11, R11, 0x1, R31 ;  /* 0x000000010b0b7824 */ /* 0x000fe200078e021f */
[----:B------:R-:W-:Y:S01]  /*4f60*/  LOP3.LUT P0, RZ, R0, 0x2, RZ, 0xc0, !PT ;  /* 0x0000000200ff7812 */ /* 0x000fe2000780c0ff */
[----:B------:R-:W-:Y:S01]  /*4f70*/  IMAD.MOV.U32 R0, RZ, RZ, 0x10 ;  /* 0x00000010ff007424 */ /* 0x000fe200078e00ff */
[----:B------:R-:W-:Y:S01]  /*4f80*/  LOP3.LUT R15, R10, R15, RZ, 0x3c, !PT ;  /* 0x0000000f0a0f7212 */ /* 0x000fe200078e3cff */
[----:B------:R-:W-:Y:S01]  /*4f90*/  IMAD R230, R223, c[0x0][0x1ec], R230 ;  /* 0x00007b00dfe67a24 */ /* 0x000fe200078e02e6 */
[----:B------:R-:W-:Y:S01]  /*4fa0*/  @!P1 LOP3.LUT R13, R13, 0xfffffff8, RZ, 0xc0, !PT ;  /* 0xfffffff80d0d9812 */ /* 0x000fe200078ec0ff */
[----:B------:R-:W-:Y:S01]  /*4fb0*/  IMAD.MOV.U32 R10, RZ, RZ, R30 ;  /* 0x000000ffff0a7224 */ /* 0x000fe200078e001e */
[----:B------:R-:W-:Y:S01]  /*4fc0*/  SEL R0, R0, 0xfffffff0, !P0 ;  /* 0xfffffff000007807 */ /* 0x000fe20004000000 */
[----:B------:R-:W-:Y:S01]  /*4fd0*/  IMAD.IADD R231, R230, 0x1, R37 ;  /* 0x00000001e6e77824 */ /* 0x000fe200078e0225 */
[----:B------:R-:W-:Y:S01]  /*4fe0*/  ISETP.NE.AND P0, PT, R2, RZ, PT ;  /* 0x000000ff0200720c */ /* 0x000fe20003f05270 */
[----:B------:R-:W-:Y:S01]  /*4ff0*/  IMAD.MOV.U32 R230, RZ, RZ, R36 ;  /* 0x000000ffffe67224 */ /* 0x000fe200078e0024 */
[----:B------:R-:W-:-:S02]  /*5000*/  LOP3.LUT R2, R15, 0xfffffe00, R18, 0xf8, !PT ;  /* 0xfffffe000f027812 */ /* 0x000fc400078ef812 */
[----:B------:R-:W-:Y:S02]  /*5010*/  @!P1 LOP3.LUT R5, R5, 0xfffffff8, RZ, 0xc0, !PT ;  /* 0xfffffff805059812 */ /* 0x000fe400078ec0ff */
        /* <DEDUP_REMOVED lines=8> */
[----:B------:R-:W-:Y:S01]  /*50a0*/  SEL R12, R27, RZ, !P2 ;  /* 0x000000ff1b0c7207 */ /* 0x000fe20005000000 */
[----:B------:R1:W2:Y:S01]  /*50b0*/  SHFL.IDX PT, R26, R9, 0x1, 0x181f ;  /* 0x00381f00091a7f89 */ /* 0x0002a200000e0000 */
[----:B------:R-:W-:Y:S01]  /*50c0*/  ISETP.GE.AND P2, PT, R32, c[0x0][0x198], PT ;  /* 0x0000660020007a0c */ /* 0x000fe20003f46270 */
[----:B------:R-:W-:Y:S02]  /*50d0*/  IMAD.WIDE.U32 R230, R226, c[0x0][0x1f0], R230 ;  /* 0x00007c00e2e67a25 */ /* 0x000fe400078e00e6 */
[----:B------:R1:W3:Y:S01]  /*50e0*/  SHFL.IDX PT, R27, R8, 0x1, 0x181f ;  /* 0x00381f00081b7f89 */ /* 0x0002e200000e0000 */
[----:B------:R-:W-:Y:S01]  /*50f0*/  P2R R14, PR, RZ, 0x4 ;  /* 0x00000004ff0e7803 */ /* 0x000fe20000000000 */
[----:B------:R-:W-:Y:S01]  /*5100*/  IMAD R233, R12, c[0x0][0x1f0], RZ ;  /* 0x00007c000ce97a24 */ /* 0x000fe200078e02ff */
[----:B------:R-:W-:Y:S01]  /*5110*/  @!P1 LEA.HI R14, R17, R22, RZ, 0x3 ;  /* 0x00000016110e9211 */ /* 0x000fe200078f18ff */
[----:B------:R-:W-:-:S02]  /*5120*/  @!P1 IMAD.SHL.U32 R17, R3, 0x2, RZ ;  /* 0x0000000203119824 */ /* 0x000fc400078e00ff */
[----:B------:R-:W-:Y:S01]  /*5130*/  IMAD R225, R12, c[0x0][0x218], RZ ;  /* 0x000086000ce17a24 */ /* 0x000fe200078e02ff */
[----:B------:R-:W-:Y:S01]  /*5140*/  @!P1 LOP3.LUT R15, R14, 0xfffffff8, RZ, 0xc0, !PT ;  /* 0xfffffff80e0f9812 */ /* 0x000fe200078ec0ff */
[C---:B------:R-:W-:Y:S02]  /*5150*/  IMAD R233, R226.reuse, c[0x0][0x1f4], R233 ;  /* 0x00007d00e2e97a24 */ /* 0x040fe400078e02e9 */
[----:B------:R-:W-:Y:S01]  /*5160*/  IMAD R225, R226, c[0x0][0x21c], R225 ;  /* 0x00008700e2e17a24 */ /* 0x000fe200078e02e1 */
[----:B------:R4:W-:Y:S01]  /*5170*/  @!P1 LDGSTS.E.BYPASS.LTC128B.128 [R17+0x10080], [R28.64], !P2 ;  /* 0x100800001c119fae */ /* 0x0009e2000d101d4a */
[----:B------:R-:W-:Y:S01]  /*5180*/  @!P1 IMAD.WIDE R30, R15, 0x2, R24 ;  /* 0x000000020f1e9825 */ /* 0x000fe200078e0218 */
[----:B------:R-:W-:-:S03]  /*5190*/  ISETP.GE.AND P2, PT, R42, c[0x0][0x1d4], PT ;  /* 0x000075002a007a0c */ /* 0x000fc60003f46270 */
[--C-:B------:R-:W-:Y:S01]  /*51a0*/  @!P1 IMAD.WIDE R14, R13, 0x2, R24.reuse ;  /* 0x000000020d0e9825 */ /* 0x100fe200078e0218 */
[----:B------:R4:W-:Y:S03]  /*51b0*/  @!P1 LDGSTS.E.BYPASS.LTC128B.128 [R17+0x14080], [R30.64], !P6 ;  /* 0x140800001e119fae */ /* 0x0009e6000f101d4a */
[----:B------:R-:W-:Y:S01]  /*51c0*/  @!P1 IMAD.WIDE R24, R5, 0x2, R24 ;  /* 0x0000000205189825 */ /* 0x000fe200078e0218 */
[----:B------:R4:W-:Y:S01]  /*51d0*/  @!P1 LDGSTS.E.BYPASS.LTC128B.128 [R17+0x18080], [R14.64], !P5 ;  /* 0x180800000e119fae */ /* 0x0009e2000e901d4a */
[----:B------:R-:W-:Y:S02]  /*51e0*/  ISETP.GE.AND P5, PT, R22, c[0x0][0x1d4], PT ;  /* 0x0000750016007a0c */ /* 0x000fe40003fa6270 */
[----:B------:R-:W-:Y:S01]  /*51f0*/  IMAD.MOV.U32 R5, RZ, RZ, 0x20 ;  /* 0x00000020ff057424 */ /* 0x000fe200078e00ff */
[----:B------:R4:W-:Y:S01]  /*5200*/  @!P1 LDGSTS.E.BYPASS.LTC128B.128 [R17+0x1c080], [R24.64], !P4 ;  /* 0x1c08000018119fae */ /* 0x0009e2000e101d4a */
[----:B------:R-:W-:Y:S01]  /*5210*/  IMAD.WIDE.U32 R226, R226, c[0x0][0x218], R10 ;  /* 0x00008600e2e27a25 */ /* 0x000fe200078e000a */
[----:B------:R-:W-:-:S02]  /*5220*/  IADD3 R11, R42, 0x80, RZ ;  /* 0x000000802a0b7810 */ /* 0x000fc40007ffe0ff */
[----:B------:R-:W-:Y:S01]  /*5230*/  IADD3 R10, R42, 0xc0, RZ ;  /* 0x000000c02a0a7810 */ /* 0x000fe20007ffe0ff */
[----:B------:R-:W-:Y:S01]  /*5240*/  IMAD.IADD R233, R231, 0x1, R233 ;  /* 0x00000001e7e97824 */ /* 0x000fe200078e02e9 */
[----:B------:R-:W-:Y:S01]  /*5250*/  SEL R5, R5, 0xffffffe0, !P3 ;  /* 0xffffffe005057807 */ /* 0x000fe20005800000 */
[----:B------:R-:W-:Y:S01]  /*5260*/  IMAD.IADD R225, R227, 0x1, R225 ;  /* 0x00000001e3e17824 */ /* 0x000fe200078e02e1 */
[----:B------:R-:W-:Y:S02]  /*5270*/  ISETP.GE.AND P4, PT, R11, c[0x0][0x1d4], PT ;  /* 0x000075000b007a0c */ /* 0x000fe40003f86270 */
[----:B------:R-:W-:Y:S02]  /*5280*/  ISETP.GE.AND P3, PT, R10, c[0x0][0x1d4], PT ;  /* 0x000075000a007a0c */ /* 0x000fe40003f66270 */
[----:B----4-:R-:W-:Y:S01]  /*5290*/  SEL R17, RZ, 0x1, P2 ;  /* 0x00000001ff117807 */ /* 0x010fe20001000000 */
[----:B------:R-:W-:Y:S05]  /*52a0*/  @P0 BRA `(.L_x_1606) ;  /* 0x000001c000000947 */ /* 0x000fea0003800000 */
[C---:B-123--:R-:W-:Y:S01]  /*52b0*/  IADD3 R13, R32.reuse, 0x80, RZ ;  /* 0x00000080200d7810 */ /* 0x04efe20007ffe0ff */
[----:B------:R-:W-:Y:S01]  /*52c0*/  IMAD.SHL.U32 R31, R3, 0x2, RZ ;  /* 0x00000002031f7824 */ /* 0x000fe200078e00ff */
[----:B------:R-:W-:-:S02]  /*52d0*/  IADD3 R11, R32, 0xc0, RZ ;  /* 0x000000c0200b7810 */ /* 0x000fc40007ffe0ff */
[----:B------:R-:W-:Y:S02]  /*52e0*/  SHF.R.S32.HI R25, RZ, 0x1f, R22 ;  /* 0x0000001fff197819 */ /* 0x000fe40000011416 */
[----:B------:R-:W-:Y:S02]  /*52f0*/  SHF.R.S32.HI R12, RZ, 0x1f, R13 ;  /* 0x0000001fff0c7819 */ /* 0x000fe4000001140d */
[----:B------:R-:W-:Y:S02]  /*5300*/  LEA R28, P0, R32, R26, 0x1 ;  /* 0x0000001a201c7211 */ /* 0x000fe400078008ff */
[----:B------:R-:W-:Y:S02]  /*5310*/  SHF.R.S32.HI R10, RZ, 0x1f, R11 ;  /* 0x0000001fff0a7819 */ /* 0x000fe4000001140b */
[----:B------:R-:W-:Y:S02]  /*5320*/  P2R R18, PR, RZ, 0x4 ;  /* 0x00000004ff127803 */ /* 0x000fe40000000000 */
[----:B------:R-:W-:-:S02]  /*5330*/  LEA.HI R14, R25, R22, RZ, 0x3 ;  /* 0x00000016190e7211 */ /* 0x000fc400078f18ff */
[----:B------:R-:W-:Y:S02]  /*5340*/  ISETP.GE.AND P2, PT, R32, c[0x0][0x198], PT ;  /* 0x0000660020007a0c */ /* 0x000fe40003f46270 */
[----:B------:R-:W-:Y:S02]  /*5350*/  P2R R15, PR, RZ, 0x2 ;  /* 0x00000002ff0f7803 */ /* 0x000fe40000000000 */
[----:B------:R-:W-:Y:S02]  /*5360*/  LEA.HI R12, R12, R13, RZ, 0x3 ;  /* 0x0000000d0c0c7211 */ /* 0x000fe400078f18ff */
[----:B------:R-:W-:Y:S02]  /*5370*/  LEA.HI.X R29, R32, R27, R43, 0x1, P0 ;  /* 0x0000001b201d7211 */ /* 0x000fe400000f0c2b */
[----:B------:R-:W-:Y:S02]  /*5380*/  LEA.HI R10, R10, R11, RZ, 0x3 ;  /* 0x0000000b0a0a7211 */ /* 0x000fe400078f18ff */
[----:B------:R-:W-:-:S02]  /*5390*/  ISETP.GE.AND P1, PT, R6, c[0x0][0x198], PT ;  /* 0x0000660006007a0c */ /* 0x000fc40003f26270 */
[----:B------:R-:W-:Y:S01]  /*53a0*/  ISETP.GE.AND P0, PT, R4, c[0x0][0x198], PT ;  /* 0x0000660004007a0c */ /* 0x000fe20003f06270 */
        /* <DEDUP_REMOVED lines=12> */
.L_x_1606:
[----:B-123--:R-:W-:Y:S05]  /*5470*/  BSYNC B0 ;  /* 0x0000000000007941 */ /* 0x00efea0003800000 */
.L_x_1605:
[----:B------:R-:W-:Y:S01]  /*5480*/  IADD3 R11, R7, 0x40, RZ ;  /* 0x00000040070b7810 */ /* 0x000fe20007ffe0ff */
        /* <DEDUP_REMOVED lines=34> */
.L_x_1608:
[----:B------:R-:W-:Y:S05]  /*56b0*/  BSYNC B0 ;  /* 0x0000000000007941 */ /* 0x000fea0003800000 */
.L_x_1607:
        /* <DEDUP_REMOVED lines=8> */
[----:B------:R-:W-:Y:S02]  /*5740*/  SHF.R.S32.HI R7, RZ, 0x1f, R22 ;  /* 0x0000001fff077819 */ /* 0x000fe40000011416 */
[C---:B----4-:R-:W-:Y:S02]  /*5750*/  LEA.HI.X R15, R32.reuse, R13, R43, 0x1, P0 ;  /* 0x0000000d200f7211 */ /* 0x050fe400000f0c2b */
[C---:B------:R-:W-:Y:S02]  /*5760*/  ISETP.GE.AND P0, PT, R32.reuse, c[0x0][0x198], PT ;  /* 0x0000660020007a0c */ /* 0x040fe40003f06270 */
[----:B------:R-:W-:Y:S02]  /*5770*/  LEA.HI R7, R7, R22, RZ, 0x3 ;  /* 0x0000001607077211 */ /* 0x000fe400078f18ff */
[----:B------:R-:W-:-:S02]  /*5780*/  IADD3 R10, R32, 0x80, RZ ;  /* 0x00000080200a7810 */ /* 0x000fc40007ffe0ff */
[----:B------:R-:W-:Y:S02]  /*5790*/  LOP3.LUT R7, R7, 0xfffffff8, RZ, 0xc0, !PT ;  /* 0xfffffff807077812 */ /* 0x000fe400078ec0ff */
[----:B--2---:R-:W-:Y:S02]  /*57a0*/  IADD3 R8, R32, 0xc0, RZ ;  /* 0x000000c020087810 */ /* 0x004fe40007ffe0ff */
[----:B------:R-:W-:Y:S01]  /*57b0*/  SHF.R.S32.HI R9, RZ, 0x1f, R10 ;  /* 0x0000001fff097819 */ /* 0x000fe2000001140a */
[----:B------:R-:W-:Y:S01]  /*57c0*/  IMAD.WIDE R24, R7, 0x2, R12 ;  /* 0x0000000207187825 */ /* 0x000fe200078e020c */
        /* <DEDUP_REMOVED lines=14> */
.L_x_1610:
[----:B------:R-:W-:Y:S05]  /*58b0*/  BSYNC B0 ;  /* 0x0000000000007941 */ /* 0x000fea0003800000 */
.L_x_1609:
        /* <DEDUP_REMOVED lines=28> */
.L_x_1612:
[----:B------:R-:W-:Y:S05]  /*5a80*/  BSYNC B0 ;  /* 0x0000000000007941 */ /* 0x000fea0003800000 */
.L_x_1611:
[----:B------:R-:W-:Y:S01]  /*5a90*/  ISETP.LT.AND P0, PT, RZ, c[0x0][0x27c], PT ;  /* 0x00009f00ff007a0c */ /* 0x000fe20003f01270 */
[----:B------:R-:W0:-:S12]  /*5aa0*/  LDGDEPBAR ;  /* 0x00000000000079af */ /* 0x000e180000000000 */
[----:B------:R-:W-:Y:S05]  /*5ab0*/  @P0 BRA `(.L_x_1613) ;  /* 0x0000002000000947 */ /* 0x000fea0003800000 */
[----:B------:R-:W-:-:S04]  /*5ac0*/  DEPBAR.LE SB0, 0x1 ;  /* 0x000080400000791a */ /* 0x000fc80000000000 */
[----:B------:R-:W-:Y:S05]  /*5ad0*/  BRA `(.L_x_1614) ;  /* 0x00006c1000007947 */ /* 0x000fea0003800000 */
.L_x_1613:
        /* <DEDUP_REMOVED lines=69> */
.L_x_1617:
[----:B------:R-:W-:Y:S05]  /*5f30*/  BSYNC B0 ;  /* 0x0000000000007941 */ /* 0x000fea0003800000 */
.L_x_1616:
[----:B-1---5:R-:W-:Y:S01]  /*5f40*/  IMAD.MOV.U32 R44, RZ, RZ, R32 ;  /* 0x000000ffff2c7224 */ /* 0x022fe200078e0020 */
[----:B------:R-:W-:Y:S01]  /*5f50*/  SHF.R.U64 R31, R32, 0x10, R33 ;  /* 0x00000010201f7819 */ /* 0x000fe20000001221 */
        /* <DEDUP_REMOVED lines=94> */
.L_x_1621:
[----:B------:R-:W-:Y:S05]  /*6540*/  BSYNC B0 ;  /* 0x0000000000007941 */ /* 0x000fea0003800000 */
.L_x_1620:
        /* <DEDUP_REMOVED lines=42> */
.L_x_1623:
[----:B------:R-:W-:Y:S05]  /*67f0*/  BSYNC B0 ;  /* 0x0000000000007941 */ /* 0x000fea0003800000 */
.L_x_1622:
        /* <DEDUP_REMOVED lines=42> */
.L_x_1625:
[----:B------:R-:W-:Y:S05]  /*6aa0*/  BSYNC B0 ;  /* 0x0000000000007941 */ /* 0x000fea0003800000 */
.L_x_1624:
[----:B-1----:R-:W-:-:S04]  /*6ab0*/  IADD3 R8, R12, 0x60, RZ ;  /* 0x000000600c087810 */ /* 0x002fc80007ffe0ff */
        /* <DEDUP_REMOVED lines=40> */
.L_x_1619:
[----:B------:R-:W-:Y:S05]  /*6d40*/  BSYNC B1 ;  /* 0x0000000000017941 */ /* 0x000fea0003800000 */
.L_x_1618:
        /* <DEDUP_REMOVED lines=45> */
.L_x_1629:
[----:B------:R-:W-:Y:S05]  /*7020*/  BSYNC B0 ;  /* 0x0000000000007941 */ /* 0x000fea0003800000 */
.L_x_1628:
        /* <DEDUP_REMOVED lines=42> */
.L_x_1631:
[----:B------:R-:W-:Y:S05]  /*72d0*/  BSYNC B0 ;  /* 0x0000000000007941 */ /* 0x000fea0003800000 */
.L_x_1630:
        /* <DEDUP_REMOVED lines=42> */
.L_x_1633:
[----:B------:R-:W-:Y:S05]  /*7580*/  BSYNC B0 ;  /* 0x0000000000007941 */ /* 0x000fea0003800000 */
.L_x_1632:
[----:B-1----:R-:W-:-:S04]  /*7590*/  IADD3 R8, R12, 0x60, RZ ;  /* 0x000000600c087810 */ /* 0x002fc80007ffe0ff */
        /* <DEDUP_REMOVED lines=40> */
.L_x_1627:
[----:B------:R-:W-:Y:S05]  /*7820*/  BSYNC B1 ;  /* 0x0000000000017941 */ /* 0x000fea0003800000 */
.L_x_1626:
        /* <DEDUP_REMOVED lines=45> */
.L_x_1637:
[----:B------:R-:W-:Y:S05]  /*7b00*/  BSYNC B0 ;  /* 0x0000000000007941 */ /* 0x000fea0003800000 */
.L_x_1636:
        /* <DEDUP_REMOVED lines=42> */
.L_x_1639:
[----:B------:R-:W-:Y:S05]  /*7db0*/  BSYNC B0 ;  /* 0x0000000000007941 */ /* 0x000fea0003800000 */
.L_x_1638:
        /* <DEDUP_REMOVED lines=42> */
.L_x_1641:
[----:B------:R-:W-:Y:S05]  /*8060*/  BSYNC B0 ;  /* 0x0000000000007941 */ /* 0x000fea0003800000 */
.L_x_1640:
        /* <DEDUP_REMOVED lines=41> */
.L_x_1635:
[----:B------:R-:W-:Y:S05]  /*8300*/  BSYNC B1 ;  /* 0x0000000000017941 */ /* 0x000fea0003800000 */
.L_x_1634:
        /* <DEDUP_REMOVED lines=44> */
.L_x_1644:
[----:B------:R-:W-:Y:S05]  /*85d0*/  BSYNC B0 ;  /* 0x0000000000007941 */ /* 0x000fea0003800000 */
.L_x_1643:
        /* <DEDUP_REMOVED lines=42> */
.L_x_1646:
[----:B------:R-:W-:Y:S05]  /*8880*/  BSYNC B0 ;  /* 0x0000000000007941 */ /* 0x000fea0003800000 */
.L_x_1645:
        /* <DEDUP_REMOVED lines=42> */
.L_x_1648:
[----:B------:R-:W-:Y:S05]  /*8b30*/  BSYNC B0 ;  /* 0x0000000000007941 */ /* 0x000fea0003800000 */
.L_x_1647:
[----:B------:R-:W-:-:S04]  /*8b40*/  IADD3 R12, R12, 0x60, RZ ;  /* 0x000000600c0c7810 */ /* 0x000fc80007ffe0ff */
[----:B------:R-:W-:-:S13]  /*8b50*/  ISETP.GE.AND P0, PT, R12, c[0x0][0x27c], PT ;  /* 0x00009f000c007a0c */ /* 0x000fda0003f06270 */
[----:B------:R-:W-:Y:S05]  /*8b60*/  @P0 BRA `(.L_x_1642) ;  /* 0x00003b7000000947 */ /* 0x000fea0003800000 */
[----:B-1----:R-:W1:Y:S01]  /*8b70*/  LDS.128 R8, [R6+0x1f080] ;  /* 0x01f0800006087984 */ /* 0x002e620000000c00 */
[C---:B------:R-:W-:Y:S01]  /*8b80*/  IMAD.U32 R27, R14.reuse, 0x10000, RZ ;  /* 0x000100000e1b7824 */ /* 0x040fe200078e00ff */
[----:B------:R-:W-:Y:S02]  /*8b90*/  LOP3.LUT R14, R14, 0xffff0000, RZ, 0xc0, !PT ;  /* 0xffff00000e0e7812 */ /* 0x000fe400078ec0ff */
[C---:B-1----:R-:W-:Y:S01]  /*8ba0*/  SHF.L.U32 R24, R8.reuse, 0x10, RZ ;  /* 0x0000001008187819 */ /* 0x042fe200000006ff */
[----:B------:R-:W-:Y:S01]  /*8bb0*/  IMAD.U32 R26, R11, 0x10000, RZ ;  /* 0x000100000b1a7824 */ /* 0x000fe200078e00ff */
[----:B------:R-:W-:Y:S02]  /*8bc0*/  LOP3.LUT R12, R8, 0xffff0000, RZ, 0xc0, !PT ;  /* 0xffff0000080c7812 */ /* 0x000fe400078ec0ff */
[C---:B------:R-:W-:Y:S02]  /*8bd0*/  SHF.L.U32 R8, R9.reuse, 0x10, RZ ;  /* 0x0000001009087819 */ /* 0x040fe400000006ff */
[----:B------:R-:W-:-:S02]  /*8be0*/  LOP3.LUT R25, R9, 0xffff0000, RZ, 0xc0, !PT ;  /* 0xffff000009197812 */ /* 0x000fc400078ec0ff */
[----:B------:R-:W-:Y:S02]  /*8bf0*/  SHF.L.U32 R9, R22, 0x10, RZ ;  /* 0x0000001016097819 */ /* 0x000fe400000006ff */
[C---:B------:R-:W-:Y:S02]  /*8c00*/  SHF.L.U32 R29, R10.reuse, 0x10, RZ ;  /* 0x000000100a1d7819 */ /* 0x040fe400000006ff */
[----:B------:R-:W-:Y:S01]  /*8c10*/  LOP3.LUT R28, R10, 0xffff0000, RZ, 0xc0, !PT ;  /* 0xffff00000a1c7812 */ /* 0x000fe200078ec0ff */
[-C--:B------:R-:W-:Y:S01]  /*8c20*/  FMUL.FTZ R10, R27, R12.reuse ;  /* 0x0000000c1b0a7220 */ /* 0x080fe20000410000 */
[----:B------:R-:W-:Y:S01]  /*8c30*/  LOP3.LUT R22, R22, 0xffff0000, RZ, 0xc0, !PT ;  /* 0xffff000016167812 */ /* 0x000fe200078ec0ff */
[----:B------:R-:W-:Y:S01]  /*8c40*/  FMUL.FTZ R12, R9, R12 ;  /* 0x0000000c090c7220 */ /* 0x000fe20000410000 */
[----:B------:R-:W-:Y:S01]  /*8c50*/  LOP3.LUT R30, R11, 0xffff0000, RZ, 0xc0, !PT ;  /* 0xffff00000b1e7812 */ /* 0x000fe200078ec0ff */
[----:B------:R-:W-:Y:S02]  /*8c60*/  FMUL.FTZ R11, R14, R25 ;  /* 0x000000190e0b7220 */ /* 0x000fe40000410000 */
[----:B------:R-:W-:-:S02]  /*8c70*/  FFMA.FTZ R10, R9, R24, -R10 ;  /* 0x00000018090a7223 */ /* 0x000fc4000001080a */
[C---:B------:R-:W-:Y:S01]  /*8c80*/  FFMA.FTZ R9, R22.reuse, R8, -R11 ;  /* 0x0000000816097223 */ /* 0x040fe2000001080b */
[----:B------:R-:W-:Y:S01]  /*8c90*/  SHF.L.U32 R11, R13, 0x10, RZ ;  /* 0x000000100d0b7819 */ /* 0x000fe200000006ff */
[----:B------:R-:W-:Y:S01]  /*8ca0*/  FFMA.FTZ R27, R27, R24, R12 ;  /* 0x000000181b1b7223 */ /* 0x000fe2000001000c */
[----:B------:R-:W-:Y:S01]  /*8cb0*/  SHF.L.U32 R12, R15, 0x10, RZ ;  /* 0x000000100f0c7819 */ /* 0x000fe200000006ff */
[----:B------:R-:W-:Y:S01]  /*8cc0*/  FMUL.FTZ R25, R22, R25 ;  /* 0x0000001916197220 */ /* 0x000fe20000410000 */
[----:B------:R-:W-:Y:S02]  /*8cd0*/  LOP3.LUT R13, R13, 0xffff0000, RZ, 0xc0, !PT ;  /* 0xffff00000d0d7812 */ /* 0x000fe400078ec0ff */
[----:B------:R-:W-:Y:S01]  /*8ce0*/  LOP3.LUT R15, R15, 0xffff0000, RZ, 0xc0, !PT ;  /* 0xffff00000f0f7812 */ /* 0x000fe200078ec0ff */
[----:B------:R-:W-:Y:S02]  /*8cf0*/  FFMA.FTZ R14, R14, R8, R25 ;  /* 0x000000080e0e7223 */ /* 0x000fe40000010019 */
[----:B------:R-:W-:-:S02]  /*8d00*/  FMUL.FTZ R8, R11, R28 ;  /* 0x0000001c0b087220 */ /* 0x000fc40000410000 */
[----:B------:R-:W-:Y:S01]  /*8d10*/  FMUL.FTZ R28, R12, R28 ;  /* 0x0000001c0c1c7220 */ /* 0x000fe20000410000 */
[----:B------:R-:W-:Y:S01]  /*8d20*/  F2FP.BF16.PACK_AB R9, R14, R9 ;  /* 0x000000090e09723e */ /* 0x000fe200000010ff */
[-C--:B------:R-:W-:Y:S02]  /*8d30*/  FMUL.FTZ R22, R13, R30.reuse ;  /* 0x0000001e0d167220 */ /* 0x080fe40000410000 */
[----:B------:R-:W-:Y:S02]  /*8d40*/  FMUL.FTZ R30, R15, R30 ;  /* 0x0000001e0f1e7220 */ /* 0x000fe40000410000 */
[-C--:B------:R-:W-:Y:S01]  /*8d50*/  FFMA.FTZ R12, R12, R29.reuse, -R8 ;  /* 0x0000001d0c0c7223 */ /* 0x080fe20000010808 */
[----:B------:R-:W-:Y:S01]  /*8d60*/  F2FP.BF16.PACK_AB R8, R27, R10 ;  /* 0x0000000a1b08723e */ /* 0x000fe200000010ff */
[----:B------:R-:W-:Y:S02]  /*8d70*/  FFMA.FTZ R11, R11, R29, R28 ;  /* 0x0000001d0b0b7223 */ /* 0x000fe4000001001c */
[----:B------:R-:W-:-:S02]  /*8d80*/  FFMA.FTZ R22, R15, R26, -R22 ;  /* 0x0000001a0f167223 */ /* 0x000fc40000010816 */
[----:B------:R-:W-:Y:S01]  /*8d90*/  FFMA.FTZ R13, R13, R26, R30 ;  /* 0x0000001a0d0d7223 */ /* 0x000fe2000001001e */
[----:B------:R-:W-:-:S04]  /*8da0*/  F2FP.BF16.PACK_AB R10, R11, R12 ;  /* 0x0000000c0b0a723e */ /* 0x000fc800000010ff */
[----:B------:R-:W-:-:S05]  /*8db0*/  F2FP.BF16.PACK_AB R11, R13, R22 ;  /* 0x000000160d0b723e */ /* 0x000fca00000010ff */
[----:B------:R1:W-:Y:S01]  /*8dc0*/  STS.128 [R6+0x1f080], R8 ;  /* 0x01f0800806007388 */ /* 0x0003e20000000c00 */
[----:B------:R-:W-:Y:S05]  /*8dd0*/  BRA `(.L_x_1642) ;  /* 0x0000390000007947 */ /* 0x000fea0003800000 */
.L_x_1615:
[----:B------:R-:W-:Y:S01]  /*8de0*/  BSSY B0, `(.L_x_1649) ;  /* 0x000001f000007945 */ /* 0x000fe20003800000 */
[----:B------:R-:W-:Y:S01]  /*8df0*/  CS2R R30, SRZ ;  /* 0x00000000001e7805 */ /* 0x000fe2000001ff00 */
[----:B------:R-:W-:Y:S01]  /*8e00*/  CS2R R28, SRZ ;  /* 0x00000000001c7805 */ /* 0x000fe2000001ff00 */
[----:B---3--:R-:W-:Y:S01]  /*8e10*/  CS2R R26, SRZ ;  /* 0x00000000001a7805 */ /* 0x008fe2000001ff00 */
        /* <DEDUP_REMOVED lines=8> */
[----:B------:R-:W-:-:S11]  /*8ea0*/  ISETP.GE.AND P1, PT, R22, c[0x0][0x27c], PT ;  /* 0x00009f0016007a0c */ /* 0x000fd60003f26270 */
[C---:B------:R-:W-:Y:S01]  /*8eb0*/  @!P0 IMAD.SHL.U32 R15, R32.reuse, 0x2, RZ ;  /* 0x00000002200f8824 */ /* 0x040fe200078e00ff */
[----:B------:R-:W-:Y:S02]  /*8ec0*/  @!P0 SHF.L.U64.HI R13, R32, 0x1, R43 ;  /* 0x00000001200d8819 */ /* 0x000fe4000001022b */
[----:B------:R-:W-:Y:S02]  /*8ed0*/  @!P1 SHF.R.S32.HI R29, RZ, 0x1f, R22 ;  /* 0x0000001fff1d9819 */ /* 0x000fe40000011416 */
[----:B------:R-:W-:Y:S02]  /*8ee0*/  @!P0 IADD3 R40, P6, R15, R36, RZ ;  /* 0x000000240f288210 */ /* 0x000fe40007fde0ff */
[----:B------:R-:W-:Y:S02]  /*8ef0*/  @!P1 LEA.HI R12, R29, R22, RZ, 0x3 ;  /* 0x000000161d0c9211 */ /* 0x000fe400078f18ff */
[----:B------:R-:W-:Y:S01]  /*8f00*/  CS2R R28, SRZ ;  /* 0x00000000001c7805 */ /* 0x000fe2000001ff00 */
[----:B------:R-:W-:Y:S01]  /*8f10*/  @!P0 IMAD.X R41, R13, 0x1, R37, P6 ;  /* 0x000000010d298824 */ /* 0x000fe200030e0625 */
[----:B------:R-:W-:-:S02]  /*8f20*/  @!P0 IADD3 R48, P6, R15, R38, RZ ;  /* 0x000000260f308210 */ /* 0x000fc40007fde0ff */
        /* <DEDUP_REMOVED lines=10> */
.L_x_1650:
[----:B------:R-:W-:Y:S05]  /*8fd0*/  BSYNC B0 ;  /* 0x0000000000007941 */ /* 0x000fea0003800000 */
.L_x_1649:
        /* <DEDUP_REMOVED lines=145> */
.L_x_1654:
[----:B------:R-:W-:Y:S05]  /*98f0*/  BSYNC B0 ;  /* 0x0000000000007941 */ /* 0x000fea0003800000 */
.L_x_1653:
[----:B------:R-:W-:-:S13]  /*9900*/  ISETP.GE.AND P0, PT, R22, c[0x0][0x27c], PT ;  /* 0x00009f0016007a0c */ /* 0x000fda0003f06270 */
[----:B------:R-:W-:Y:S05]  /*9910*/  @P0 BRA `(.L_x_1652) ;  /* 0x0000061000000947 */ /* 0x000fea0003800000 */
[----:B-1----:R-:W-:Y:S01]  /*9920*/  SHF.R.S32.HI R11, RZ, 0x1f, R22 ;  /* 0x0000001fff0b7819 */ /* 0x002fe20000011416 */
[----:B------:R-:W-:Y:S01]  /*9930*/  IMAD.MOV.U32 R9, RZ, RZ, c[0x0][0x27c] ;  /* 0x00009f00ff097624 */ /* 0x000fe200078e00ff */
[----:B------:R-:W-:Y:S01]  /*9940*/  SHF.L.U32 R50, R31, 0x10, RZ ;  /* 0x000000101f327819 */ /* 0x000fe200000006ff */
[----:B------:R-:W-:Y:S01]  /*9950*/  IMAD.U32 R52, R27, 0x10000, RZ ;  /* 0x000100001b347824 */ /* 0x000fe200078e00ff */
[CC--:B------:R-:W-:Y:S01]  /*9960*/  LEA.HI R8, R11.reuse, R22.reuse, RZ, 0x3 ;  /* 0x000000160b087211 */ /* 0x0c0fe200078f18ff */
        /* <DEDUP_REMOVED lines=92> */
.L_x_1652:
[----:B------:R-:W-:Y:S05]  /*9f30*/  BSYNC B1 ;  /* 0x0000000000017941 */ /* 0x000fea0003800000 */
.L_x_1651:
        /* <DEDUP_REMOVED lines=104> */
.L_x_1658:
[----:B------:R-:W-:Y:S05]  /*a5c0*/  BSYNC B0 ;  /* 0x0000000000007941 */ /* 0x000fea0003800000 */
.L_x_1657:
        /* <DEDUP_REMOVED lines=14> */
[----:B------:R-:W-:Y:S02]  /*a6b0*/  LOP3.LUT R15, R13, 0x38, R6, 0xf8, !PT ;  /* 0x000000380d0f7812 */ /* 0x000fe400078ef806 */
[----:B------:R-:W-:Y:S01]  /*a6c0*/  SHF.R.S32.HI R9, RZ, 0x1f, R12 ;  /* 0x0000001fff097819 */ /* 0x000fe2000001140c */
[----:B------:R-:W-:Y:S01]  /*a6d0*/  IMAD.SHL.U32 R10, R12, 0x8, RZ ;  /* 0x000000080c0a7824 */ /* 0x000fe200078e00ff */
[----:B------:R-:W-:Y:S02]  /*a6e0*/  SHF.R.U32.HI R6, RZ, 0x3, R13 ;  /* 0x00000003ff067819 */ /* 0x000fe4000001160d */
[----:B------:R-:W-:Y:S02]  /*a6f0*/  LEA.HI R9, R9, R12, RZ, 0x3 ;  /* 0x0000000c09097211 */ /* 0x000fe400078f18ff */
[----:B------:R-:W-:Y:S02]  /*a700*/  LEA.HI R11, R11, R22, RZ, 0x6 ;  /* 0x000000160b0b7211 */ /* 0x000fe400078f30ff */
[----:B------:R-:W-:Y:S01]  /*a710*/  LOP3.LUT R13, R13, 0x38, R10, 0xf8, !PT ;  /* 0x000000380d0d7812 */ /* 0x000fe200078ef80a */
[----:B------:R-:W-:Y:S01]  /*a720*/  IMAD.SHL.U32 R9, R9, 0x400, RZ ;  /* 0x0000040009097824 */ /* 0x000fe200078e00ff */
[----:B------:R-:W-:-:S02]  /*a730*/  SHF.L.U32 R11, R11, 0x7, RZ ;  /* 0x000000070b0b7819 */ /* 0x000fc400000006ff */
[-C--:B------:R-:W-:Y:S02]  /*a740*/  LOP3.LUT R14, R15, R6.reuse, RZ, 0x3c, !PT ;  /* 0x000000060f0e7212 */ /* 0x080fe400078e3cff */
[----:B------:R-:W-:Y:S02]  /*a750*/  LOP3.LUT R13, R13, R6, RZ, 0x3c, !PT ;  /* 0x000000060d0d7212 */ /* 0x000fe400078e3cff */
[----:B------:R-:W-:Y:S02]  /*a760*/  LOP3.LUT R8, R8, 0xfffffe00, RZ, 0xc0, !PT ;  /* 0xfffffe0008087812 */ /* 0x000fe400078ec0ff */
[----:B------:R-:W-:Y:S02]  /*a770*/  LOP3.LUT R6, R9, 0x7fffe000, RZ, 0xc0, !PT ;  /* 0x7fffe00009067812 */ /* 0x000fe400078ec0ff */
[----:B------:R-:W-:Y:S02]  /*a780*/  LOP3.LUT R11, R11, 0x7fffe000, RZ, 0xc0, !PT ;  /* 0x7fffe0000b0b7812 */ /* 0x000fe400078ec0ff */
        /* <DEDUP_REMOVED lines=78> */
.L_x_1656:
[----:B------:R-:W-:Y:S05]  /*ac70*/  BSYNC B1 ;  /* 0x0000000000017941 */ /* 0x000fea0003800000 */
.L_x_1655:
        /* <DEDUP_REMOVED lines=104> */
.L_x_1662:
[----:B------:R-:W-:Y:S05]  /*b300*/  BSYNC B0 ;  /* 0x0000000000007941 */ /* 0x000fea0003800000 */
.L_x_1661:
        /* <DEDUP_REMOVED lines=106> */
.L_x_1660:
[----:B------:R-:W-:Y:S05]  /*b9b0*/  BSYNC B1 ;  /* 0x0000000000017941 */ /* 0x000fea0003800000 */
.L_x_1659:
        /* <DEDUP_REMOVED lines=103> */
.L_x_1664:
[----:B------:R-:W-:Y:S05]  /*c030*/  BSYNC B0 ;  /* 0x0000000000007941 */ /* 0x000fea0003800000 */
.L_x_1663:
[----:B------:R-:W-:-:S13]  /*c040*/  ISETP.GE.AND P0, PT, R22, c[0x0][0x27c], PT ;  /* 0x00009f0016007a0c */ /* 0x000fda0003f06270 */
[----:B------:R-:W-:Y:S05]  /*c050*/  @P0 BRA `(.L_x_1642) ;  /* 0x0000068000000947 */ /* 0x000fea0003800000 */
[----:B-1----:R-:W-:Y:S01]  /*c060*/  SHF.R.S32.HI R11, RZ, 0x1f, R22 ;  /* 0x0000001fff0b7819 */ /* 0x002fe20000011416 */
[----:B------:R-:W-:Y:S01]  /*c070*/  IMAD.SHL.U32 R12, R45, 0x40, RZ ;  /* 0x000000402d0c7824 */ /* 0x000fe200078e00ff */
        /* <DEDUP_REMOVED lines=15> */
[----:B------:R-:W-:-:S02]  /*c170*/  SHF.L.U32 R6, R6, 0x6, RZ ;  /* 0x0000000606067819 */ /* 0x000fc400000006ff */
[----:B------:R-:W-:Y:S01]  /*c180*/  LOP3.LUT R13, R12, 0x38, R13, 0xf8, !PT ;  /* 0x000000380c0d7812 */ /* 0x000fe200078ef80d */
[----:B------:R-:W-:Y:S01]  /*c190*/  IMAD.SHL.U32 R9, R9, 0x400, RZ ;  /* 0x0000040009097824 */ /* 0x000fe200078e00ff */
[----:B------:R-:W-:Y:S02]  /*c1a0*/  LOP3.LUT R11, R11, 0x7fffe000, RZ, 0xc0, !PT ;  /* 0x7fffe0000b0b7812 */ /* 0x000fe400078ec0ff */
[----:B------:R-:W-:Y:S02]  /*c1b0*/  LOP3.LUT R6, R6, 0xfffffe00, RZ, 0xc0, !PT ;  /* 0xfffffe0006067812 */ /* 0x000fe400078ec0ff */
        /* <DEDUP_REMOVED lines=82> */
.L_x_1642:
[----:B------:R-:W-:Y:S05]  /*c6e0*/  BSYNC B2 ;  /* 0x0000000000027941 */ /* 0x000fea0003800000 */
.L_x_1614:
[----:B-1----:R-:W-:Y:S01]  /*c6f0*/  IMAD.SHL.U32 R11, R16, 0x40, RZ ;  /* 0x00000040100b7824 */ /* 0x002fe200078e00ff */
[----:B------:R-:W-:-:S04]  /*c700*/  DEPBAR.LE SB0, 0x0 ;  /* 0x000080000000791a */ /* 0x000fc80000000000 */
[----:B------:R-:W-:Y:S01]  /*c710*/  LEA.HI R6, R23, R64, RZ, 0x5 ;  /* 0x0000004017067211 */ /* 0x000fe200078f28ff */
[----:B--2---:R-:W-:Y:S01]  /*c720*/  IMAD.SHL.U32 R8, R21, 0x8, RZ ;  /* 0x0000000815087824 */ /* 0x004fe200078e00ff */
[----:B------:R-:W-:Y:S01]  /*c730*/  LOP3.LUT R11, R11, 0x1c0, RZ, 0xc0, !PT ;  /* 0x000001c00b0b7812 */ /* 0x000fe200078ec0ff */
[----:B------:R-:W-:Y:S01]  /*c740*/  IMAD.WIDE.U32 R14, R18, c[0x0][0x208], RZ ;  /* 0x00008200120e7a25 */ /* 0x000fe200078e00ff */
[----:B------:R-:W-:Y:S01]  /*c750*/  BAR.SYNC.DEFER_BLOCKING 0x0 ;  /* 0x0000000000007b1d */ /* 0x000fe20000010000 */
[----:B------:R-:W-:Y:S02]  /*c760*/  LOP3.LUT P1, RZ, R16, 0x2, RZ, 0xc0, !PT ;  /* 0x0000000210ff7812 */ /* 0x000fe4000782c0ff */
[----:B------:R-:W-:Y:S01]  /*c770*/  IMAD.SHL.U32 R9, R6, 0x20, RZ ;  /* 0x0000002006097824 */ /* 0x000fe200078e00ff */
[----:B------:R-:W-:Y:S01]  /*c780*/  LOP3.LUT R8, R11, 0x8, R8, 0xf8, !PT ;  /* 0x000000080b087812 */ /* 0x000fe200078ef808 */
[----:B------:R-:W-:Y:S01]  /*c790*/  IMAD R56, R18, -0x20, R63 ;  /* 0xffffffe012387824 */ /* 0x000fe200078e023f */
[----:B------:R-:W-:Y:S01]  /*c7a0*/  SHF.R.U32.HI R11, RZ, 0x3, R11 ;  /* 0x00000003ff0b7819 */ /* 0x000fe2000001160b */
[----:B------:R-:W-:Y:S01]  /*c7b0*/  IMAD.SHL.U32 R228, R3, 0x2, RZ ;  /* 0x0000000203e47824 */ /* 0x000fe200078e00ff */
[----:B------:R-:W-:Y:S01]  /*c7c0*/  LOP3.LUT R9, R9, 0x7ffffc00, RZ, 0xc0, !PT ;  /* 0x7ffffc0009097812 */ /* 0x000fe200078ec0ff */
[----:B------:R-:W-:Y:S01]  /*c7d0*/  IMAD.SHL.U32 R219, R2, 0x2, RZ ;  /* 0x0000000202db7824 */ /* 0x000fe200078e00ff */
[----:B------:R-:W-:-:S02]  /*c7e0*/  LOP3.LUT R8, R8, R11, RZ, 0x3c, !PT ;  /* 0x0000000b08087212 */ /* 0x000fc400078e3cff */
[----:B------:R-:W-:Y:S01]  /*c7f0*/  SEL R11, RZ, 0x2, P5 ;  /* 0x00000002ff0b7807 */ /* 0x000fe20002800000 */
[----:B------:R-:W-:Y:S01]  /*c800*/  IMAD.IADD R222, R2, 0x1, R9 ;  /* 0x0000000102de7824 */ /* 0x000fe200078e0209 */
[----:B------:R-:W-:Y:S01]  /*c810*/  SEL R12, RZ, 0x4, P4 ;  /* 0x00000004ff0c7807 */ /* 0x000fe20002000000 */
[----:B------:R-:W-:Y:S01]  /*c820*/  IMAD R221, R19, 0x200, R8 ;  /* 0x0000020013dd7824 */ /* 0x000fe200078e0208 */
[----:B------:R-:W-:Y:S01]  /*c830*/  LEA R8, P0, R14, R226, 0x5 ;  /* 0x000000e20e087211 */ /* 0x000fe200078028ff */
[----:B------:R-:W-:Y:S01]  /*c840*/  IMAD R9, R20, c[0x0][0x208], RZ ;  /* 0x0000820014097a24 */ /* 0x000fe200078e02ff */
[----:B------:R-:W-:Y:S01]  /*c850*/  IADD3 R12, R12, R11, R17 ;  /* 0x0000000b0c0c7210 */ /* 0x000fe20007ffe011 */
[----:B------:R-:W-:Y:S01]  /*c860*/  IMAD.SHL.U32 R222, R222, 0x2, RZ ;  /* 0x00000002dede7824 */ /* 0x000fe200078e00ff */
[----:B------:R-:W-:Y:S01]  /*c870*/  ISETP.LE.OR P6, PT, R56, R21, P2 ;  /* 0x000000153800720c */ /* 0x000fe200017c3670 */
[----:B------:R-:W-:Y:S02]  /*c880*/  IMAD.SHL.U32 R221, R221, 0x2, RZ ;  /* 0x00000002dddd7824 */ /* 0x000fe400078e00ff */
[----:B------:R-:W-:Y:S01]  /*c890*/  IMAD R9, R18, c[0x0][0x20c], R9 ;  /* 0x0000830012097a24 */ /* 0x000fe200078e0209 */
[----:B------:R-:W-:Y:S01]  /*c8a0*/  LDSM.16.M88.4 R48, [R222+0x10080] ;  /* 0x01008000de30783b */ /* 0x000fe20000000200 */
[--C-:B------:R-:W-:Y:S01]  /*c8b0*/  IMAD R218, R0, 0x2, R222.reuse ;  /* 0x0000000200da7824 */ /* 0x100fe200078e02de */
[----:B------:R-:W-:Y:S01]  /*c8c0*/  IADD3 R220, R221, 0xc0a0, RZ ;  /* 0x0000c0a0dddc7810 */ /* 0x000fe20007ffe0ff */
[----:B------:R-:W-:Y:S01]  /*c8d0*/  IMAD.IADD R10, R15, 0x1, R9 ;  /* 0x000000010f0a7824 */ /* 0x000fe200078e0209 */
[----:B---3--:R-:W1:Y:S01]  /*c8e0*/  LDSM.16.M88.4 R24, [R221+0xc080] ;  /* 0x00c08000dd18783b */ /* 0x008e620000000200 */
[----:B------:R-:W-:Y:S01]  /*c8f0*/  IADD3 R9, R221, 0xc080, RZ ;  /* 0x0000c080dd097810 */ /* 0x000fe20007ffe0ff */
[----:B------:R-:W-:-:S02]  /*c900*/  IMAD R217, R5, 0x2, R222 ;  /* 0x0000000205d97824 */ /* 0x000fc400078e02de */
[----:B------:R-:W2:Y:S01]  /*c910*/  LDSM.16.M88.4 R36, [R221+0xc880] ;  /* 0x00c88000dd24783b */ /* 0x000ea20000000200 */
[----:B------:R-:W-:Y:S01]  /*c920*/  @P1 IADD3 R220, R9, -0x20, RZ ;  /* 0xffffffe009dc1810 */ /* 0x000fe20007ffe0ff */
[----:B------:R-:W-:Y:S01]  /*c930*/  IMAD R215, R5, 0x2, R218 ;  /* 0x0000000205d77824 */ /* 0x000fe200078e02da */
[----:B------:R-:W-:Y:S01]  /*c940*/  SEL R9, RZ, 0x8, P3 ;  /* 0x00000008ff097807 */ /* 0x000fe20001800000 */
[--C-:B------:R-:W-:Y:S01]  /*c950*/  IMAD R214, R0, 0x2, R219.reuse ;  /* 0x0000000200d67824 */ /* 0x100fe200078e02db */
[----:B------:R-:W-:Y:S01]  /*c960*/  LOP3.LUT P1, RZ, R16, 0x4, RZ, 0xc0, !PT ;  /* 0x0000000410ff7812 */ /* 0x000fe2000782c0ff */
[----:B------:R-:W-:Y:S01]  /*c970*/  LDSM.16.M88.4 R32, [R220+0x800] ;  /* 0x00080000dc20783b */ /* 0x000fe20000000200 */
[----:B------:R-:W-:Y:S01]  /*c980*/  LEA.HI.X R11, R14, R225, R10, 0x5, P0 ;  /* 0x000000e10e0b7211 */ /* 0x000fe200000f2c0a */
[----:B------:R-:W-:Y:S01]  /*c990*/  IMAD.IADD R12, R9, 0x1, R12 ;  /* 0x00000001090c7824 */ /* 0x000fe200078e020c */
[C---:B------:R-:W-:Y:S01]  /*c9a0*/  LEA R40, P0, R8.reuse, c[0x0][0x1f8], 0x1 ;  /* 0x00007e0008287a11 */ /* 0x040fe200078008ff */
[----:B------:R-:W-:Y:S01]  /*c9b0*/  IMAD.MOV.U32 R9, RZ, RZ, 0x40 ;  /* 0x00000040ff097424 */ /* 0x000fe200078e00ff */
[----:B------:R-:W-:Y:S01]  /*c9c0*/  LDSM.16.M88.4 R16, [R218+0x10080] ;  /* 0x01008000da10783b */ /* 0x000fe20000000200 */
[C---:B------:R-:W-:Y:S01]  /*c9d0*/  IMAD R213, R5.reuse, 0x2, R219 ;  /* 0x0000000205d57824 */ /* 0x040fe200078e02db */
[----:B------:R-:W-:Y:S01]  /*c9e0*/  LEA.HI.X R41, R8, c[0x0][0x1fc], R11, 0x1, P0 ;  /* 0x00007f0008297a11 */ /* 0x000fe200000f0c0b */
[----:B------:R-:W-:Y:S01]  /*c9f0*/  IMAD R212, R5, 0x2, R214 ;  /* 0x0000000205d47824 */ /* 0x000fe200078e02d6 */
[----:B------:R-:W-:-:S02]  /*ca00*/  SEL R3, R9, 0xffffffc0, !P1 ;  /* 0xffffffc009037807 */ /* 0x000fc40004800000 */
[C---:B------:R-:W-:Y:S01]  /*ca10*/  LOP3.LUT P1, RZ, R12.reuse, 0x2, RZ, 0xc0, !PT ;  /* 0x000000020cff7812 */ /* 0x040fe2000782c0ff */
[----:B------:R-:W3:Y:S01]  /*ca20*/  LDSM.16.M88.4 R8, [R220] ;  /* 0x00000000dc08783b */ /* 0x000ee20000000200 */
[----:B------:R-:W-:Y:S01]  /*ca30*/  LOP3.LUT P0, RZ, R12, 0x4, RZ, 0xc0, !PT ;  /* 0x000000040cff7812 */ /* 0x000fe2000780c0ff */
[----:B------:R-:W-:Y:S01]  /*ca40*/  IMAD.IADD R216, R221, 0x1, R3 ;  /* 0x00000001ddd87824 */ /* 0x000fe200078e0203 */
[-C--:B------:R-:W-:Y:S01]  /*ca50*/  ISETP.LE.OR P1, PT, R56, R21.reuse, !P1 ;  /* 0x000000153800720c */ /* 0x080fe20004f23670 */
[----:B------:R-:W-:Y:S01]  /*ca60*/  @!PT LDS RZ, [RZ] ;  /* 0x00000000fffff984 */ /* 0x000fe20000000800 */
[----:B------:R-:W-:Y:S01]  /*ca70*/  @!PT LDS RZ, [RZ] ;  /* 0x00000000fffff984 */ /* 0x000fe20000000800 */
[----:B------:R-:W-:Y:S01]  /*ca80*/  @!PT LDS RZ, [RZ] ;  /* 0x00000000fffff984 */ /* 0x000fe20000000800 */
[----:B------:R5:W-:Y:S01]  /*ca90*/  LDGSTS.E.BYPASS.LTC128B.128 [R228+0x8080], [R40.64], !P6 ;  /* 0x0808000028e47fae */ /* 0x000be2000f101d4a */
[----:B------:R-:W-:Y:S01]  /*caa0*/  LOP3.LUT P6, RZ, R12, 0x8, RZ, 0xc0, !PT ;  /* 0x000000080cff7812 */ /* 0x000fe200078cc0ff */
[----:B------:R-:W-:Y:S01]  /*cab0*/  IMAD.IADD R210, R3, 0x1, R220 ;  /* 0x0000000103d27824 */ /* 0x000fe200078e02dc */
[----:B------:R-:W-:Y:S02]  /*cac0*/  P2R R12, PR, RZ, 0x2 ;  /* 0x00000002ff0c7803 */ /* 0x000fe40000000000 */
[----:B------:R-:W-:-:S02]  /*cad0*/  ISETP.LE.OR P1, PT, R56, R21, !P0 ;  /* 0x000000153800720c */ /* 0x000fc40004723670 */
[----:B------:R-:W-:Y:S02]  /*cae0*/  ISETP.LE.OR P0, PT, R56, R21, !P6 ;  /* 0x000000153800720c */ /* 0x000fe40007703670 */
[----:B------:R-:W-:Y:S02]  /*caf0*/  ISETP.NE.AND P6, PT, R12, RZ, PT ;  /* 0x000000ff0c00720c */ /* 0x000fe40003fc5270 */
[----:B------:R-:W-:Y:S01]  /*cb00*/  LOP3.LUT R3, R6, 0xffffffe0, RZ, 0xc0, !PT ;  /* 0xffffffe006037812 */ /* 0x000fe200078ec0ff */
[----:B-1----:R-:W-:Y:S04]  /*cb10*/  HMMA.16816.F32.BF16 R28, R48, R24, RZ ;  /* 0x00000018301c723c */ /* 0x002fe800000418ff */
[----:B------:R-:W-:-:S05]  /*cb20*/  IMAD.IADD R64, R64, 0x1, -R3 ;  /* 0x0000000140407824 */ /* 0x000fca00078e0a03 */
[----:B------:R-:W-:Y:S01]  /*cb30*/  SHF.R.S32.HI R3, RZ, 0x1f, R64 ;  /* 0x0000001fff037819 */ /* 0x000fe20000011440 */
[C---:B------:R-:W-:Y:S01]  /*cb40*/  HMMA.16816.F32.BF16 R24, R48.reuse, R26, RZ ;  /* 0x0000001a3018723c */ /* 0x040fe200000418ff */
[----:B------:R5:W-:Y:S02]  /*cb50*/  LDGSTS.E.BYPASS.LTC128B.128 [R228+0x9080], [R40.64+0x80], !P6 ;  /* 0x0908008028e47fae */ /* 0x000be4000f101d4a */
[----:B------:R-:W-:Y:S02]  /*cb60*/  LEA.HI R3, R3, R64, RZ, 0x2 ;  /* 0x0000004003037211 */ /* 0x000fe400078f10ff */
[----:B------:R5:W-:Y:S02]  /*cb70*/  LDGSTS.E.BYPASS.LTC128B.128 [R228+0xa080], [R40.64+0x100], !P1 ;  /* 0x0a08010028e47fae */ /* 0x000be4000c901d4a */
[----:B------:R-:W-:Y:S01]  /*cb80*/  LOP3.LUT R3, R3, 0x7ffffffc, RZ, 0xc0, !PT ;  /* 0x7ffffffc03037812 */ /* 0x000fe200078ec0ff */
[C---:B--2---:R-:W-:Y:S01]  /*cb90*/  HMMA.16816.F32.BF16 R20, R48.reuse, R36, RZ ;  /* 0x000000243014723c */ /* 0x044fe200000418ff */
[----:B------:R5:W-:Y:S03]  /*cba0*/  LDGSTS.E.BYPASS.LTC128B.128 [R228+0xb080], [R40.64+0x180], !P0 ;  /* 0x0b08018028e47fae */ /* 0x000be6000c101d4a */
[----:B------:R-:W-:Y:S01]  /*cbb0*/  IMAD.IADD R3, R64, 0x1, -R3 ;  /* 0x0000000140037824 */ /* 0x000fe200078e0a03 */
[----:B------:R-:W-:Y:S03]  /*cbc0*/  LDSM.16.M88.4 R44, [R217+0x10080] ;  /* 0x01008000d92c783b */ /* 0x000fe60000000200 */
[----:B------:R-:W-:Y:S01]  /*cbd0*/  HMMA.16816.F32.BF16 R48, R48, R38, RZ ;  /* 0x000000263030723c */ /* 0x000fe200000418ff */
[----:B----4-:R-:W1:Y:S01]  /*cbe0*/  LDSM.16.M88.4 R12, [R216+0xc080] ;  /* 0x00c08000d80c783b */ /* 0x010e620000000200 */
[----:B------:R-:W-:-:S03]  /*cbf0*/  IMAD R56, R3, -0x2, R56 ;  /* 0xfffffffe03387824 */ /* 0x000fc600078e0238 */
[----:B------:R-:W2:Y:S02]  /*cc00*/  LDSM.16.M88.4 R52, [R216+0xc880] ;  /* 0x00c88000d834783b */ /* 0x000ea40000000200 */
[C---:B------:R-:W-:Y:S01]  /*cc10*/  ISETP.GT.AND P0, PT, R56.reuse, RZ, PT ;  /* 0x000000ff3800720c */ /* 0x040fe20003f04270 */
[C---:B---3--:R-:W-:Y:S01]  /*cc20*/  HMMA.16816.F32.BF16 R28, R16.reuse, R8, R28 ;  /* 0x00000008101c723c */ /* 0x048fe2000004181c */
[----:B------:R-:W-:Y:S01]  /*cc30*/  LDSM.16.M88.4 R36, [R215+0x10080] ;  /* 0x01008000d724783b */ /* 0x000fe20000000200 */
[C---:B------:R-:W-:Y:S02]  /*cc40*/  ISETP.GT.AND P1, PT, R56.reuse, 0x1, PT ;  /* 0x000000013800780c */ /* 0x040fe40003f24270 */
[----:B------:R-:W-:Y:S01]  /*cc50*/  ISETP.GT.AND P6, PT, R56, 0x8, PT ;  /* 0x000000083800780c */ /* 0x000fe20003fc4270 */
[----:B------:R-:W0:Y:S03]  /*cc60*/  LDGDEPBAR ;  /* 0x00000000000079af */ /* 0x000e260000000000 */
[C---:B------:R-:W-:Y:S01]  /*cc70*/  HMMA.16816.F32.BF16 R24, R16.reuse, R10, R24 ;  /* 0x0000000a1018723c */ /* 0x040fe20000041818 */
[----:B------:R-:W3:Y:S04]  /*cc80*/  LDSM.16.M88.4 R8, [R210] ;  /* 0x00000000d208783b */ /* 0x000ee80000000200 */
[----:B-----5:R-:W4:Y:S03]  /*cc90*/  LDSM.16.M88.4 R40, [R210+0x800] ;  /* 0x00080000d228783b */ /* 0x020f260000000200 */
[C---:B------:R-:W-:Y:S08]  /*cca0*/  HMMA.16816.F32.BF16 R20, R16.reuse, R32, R20 ;  /* 0x000000201014723c */ /* 0x040ff00000041814 */
[----:B------:R-:W-:Y:S01]  /*ccb0*/  HMMA.16816.F32.BF16 R48, R16, R34, R48 ;  /* 0x000000221030723c */ /* 0x000fe20000041830 */
[----:B------:R-:W-:Y:S04]  /*ccc0*/  LDSM.16.M88.4 R32, [R221+0xd080] ;  /* 0x00d08000dd20783b */ /* 0x000fe80000000200 */
[----:B------:R-:W-:Y:S03]  /*ccd0*/  LDSM.16.M88.4 R16, [R221+0xd880] ;  /* 0x00d88000dd10783b */ /* 0x000fe60000000200 */
[C---:B-1----:R-:W-:Y:S08]  /*cce0*/  HMMA.16816.F32.BF16 R28, R44.reuse, R12, R28 ;  /* 0x0000000c2c1c723c */ /* 0x042ff0000004181c */
[C---:B------:R-:W-:Y:S01]  /*ccf0*/  HMMA.16816.F32.BF16 R24, R44.reuse, R14, R24 ;  /* 0x0000000e2c18723c */ /* 0x040fe20000041818 */
[----:B------:R-:W1:Y:S07]  /*cd00*/  LDSM.16.M88.4 R12, [R222+0x14080] ;  /* 0x01408000de0c783b */ /* 0x000e6e0000000200 */
[C---:B--2---:R-:W-:Y:S08]  /*cd10*/  HMMA.16816.F32.BF16 R20, R44.reuse, R52, R20 ;  /* 0x000000342c14723c */ /* 0x044ff00000041814 */
[----:B------:R-:W-:Y:S01]  /*cd20*/  HMMA.16816.F32.BF16 R44, R44, R54, R48 ;  /* 0x000000362c2c723c */ /* 0x000fe20000041830 */
[----:B------:R-:W-:Y:S04]  /*cd30*/  LDSM.16.M88.4 R48, [R218+0x14080] ;  /* 0x01408000da30783b */ /* 0x000fe80000000200 */
[----:B------:R-:W-:Y:S03]  /*cd40*/  LDSM.16.M88.4 R52, [R220+0x1800] ;  /* 0x00180000dc34783b */ /* 0x000fe60000000200 */
[C---:B---3--:R-:W-:Y:S08]  /*cd50*/  HMMA.16816.F32.BF16 R28, R36.reuse, R8, R28 ;  /* 0x00000008241c723c */ /* 0x048ff0000004181c */
[C---:B------:R-:W-:Y:S01]  /*cd60*/  HMMA.16816.F32.BF16 R24, R36.reuse, R10, R24 ;  /* 0x0000000a2418723c */ /* 0x040fe20000041818 */
[----:B------:R-:W2:Y:S07]  /*cd70*/  LDSM.16.M88.4 R8, [R220+0x1000] ;  /* 0x00100000dc08783b */ /* 0x000eae0000000200 */
        /* <DEDUP_REMOVED lines=8> */
[----:B------:R-:W-:Y:S01]  /*ce00*/  HMMA.16816.F32.BF16 R44, R12, R18, R44 ;  /* 0x000000120c2c723c */ /* 0x000fe2000004182c */
[----:B------:R-:W-:Y:S04]  /*ce10*/  LDSM.16.M88.4 R16, [R215+0x14080] ;  /* 0x01408000d710783b */ /* 0x000fe80000000200 */
[----:B------:R-:W4:Y:S03]  /*ce20*/  LDSM.16.M88.4 R12, [R210+0x1000] ;  /* 0x00100000d20c783b */ /* 0x000f260000000200 */
[C---:B--2---:R-:W-:Y:S08]  /*ce30*/  HMMA.16816.F32.BF16 R28, R48.reuse, R8, R28 ;  /* 0x00000008301c723c */ /* 0x044ff0000004181c */
[C---:B------:R-:W-:Y:S01]  /*ce40*/  HMMA.16816.F32.BF16 R24, R48.reuse, R10, R24 ;  /* 0x0000000a3018723c */ /* 0x040fe20000041818 */
[----:B------:R-:W2:Y:S07]  /*ce50*/  LDSM.16.M88.4 R8, [R210+0x1800] ;  /* 0x00180000d208783b */ /* 0x000eae0000000200 */
[C---:B------:R-:W-:Y:S08]  /*ce60*/  HMMA.16816.F32.BF16 R20, R48.reuse, R52, R20 ;  /* 0x000000343014723c */ /* 0x040ff00000041814 */
[----:B------:R-:W-:Y:S08]  /*ce70*/  HMMA.16816.F32.BF16 R44, R48, R54, R44 ;  /* 0x00000036302c723c */ /* 0x000ff0000004182c */
[C---:B---3--:R-:W-:Y:S08]  /*ce80*/  HMMA.16816.F32.BF16 R28, R40.reuse, R36, R28 ;  /* 0x00000024281c723c */ /* 0x048ff0000004181c */
[C---:B------:R-:W-:Y:S01]  /*ce90*/  HMMA.16816.F32.BF16 R24, R40.reuse, R38, R24 ;  /* 0x000000262818723c */ /* 0x040fe20000041818 */
[----:B------:R-:W-:Y:S07]  /*cea0*/  LDSM.16.M88.4 R36, [R222+0x18080] ;  /* 0x01808000de24783b */ /* 0x000fee0000000200 */
[C---:B-1----:R-:W-:Y:S01]  /*ceb0*/  HMMA.16816.F32.BF16 R48, R40.reuse, R32, R20 ;  /* 0x000000202830723c */ /* 0x042fe20000041814 */
[----:B------:R-:W1:Y:S07]  /*cec0*/  LDSM.16.M88.4 R20, [R221+0xe080] ;  /* 0x00e08000dd14783b */ /* 0x000e6e0000000200 */
[----:B------:R-:W-:Y:S01]  /*ced0*/  HMMA.16816.F32.BF16 R44, R40, R34, R44 ;  /* 0x00000022282c723c */ /* 0x000fe2000004182c */
[----:B------:R-:W3:Y:S04]  /*cee0*/  LDSM.16.M88.4 R32, [R221+0xe880] ;  /* 0x00e88000dd20783b */ /* 0x000ee80000000200 */
[----:B------:R-:W-:Y:S03]  /*cef0*/  LDSM.16.M88.4 R40, [R218+0x18080] ;  /* 0x01808000da28783b */ /* 0x000fe60000000200 */
[C---:B----4-:R-:W-:Y:S08]  /*cf00*/  HMMA.16816.F32.BF16 R28, R16.reuse, R12, R28 ;  /* 0x0000000c101c723c */ /* 0x050ff0000004181c */
[C---:B------:R-:W-:Y:S01]  /*cf10*/  HMMA.16816.F32.BF16 R24, R16.reuse, R14, R24 ;  /* 0x0000000e1018723c */ /* 0x040fe20000041818 */
[----:B------:R-:W4:Y:S07]  /*cf20*/  LDSM.16.M88.4 R12, [R220+0x2000] ;  /* 0x00200000dc0c783b */ /* 0x000f2e0000000200 */
[C---:B--2---:R-:W-:Y:S08]  /*cf30*/  HMMA.16816.F32.BF16 R48, R16.reuse, R8, R48 ;  /* 0x000000081030723c */ /* 0x044ff00000041830 */
[----:B------:R-:W-:Y:S01]  /*cf40*/  HMMA.16816.F32.BF16 R44, R16, R10, R44 ;  /* 0x0000000a102c723c */ /* 0x000fe2000004182c */
[----:B------:R-:W2:Y:S04]  /*cf50*/  LDSM.16.M88.4 R8, [R220+0x2800] ;  /* 0x00280000dc08783b */ /* 0x000ea80000000200 */
[----:B------:R-:W-:Y:S03]  /*cf60*/  LDSM.16.M88.4 R16, [R216+0xe080] ;  /* 0x00e08000d810783b */ /* 0x000fe60000000200 */
[C---:B-1----:R-:W-:Y:S08]  /*cf70*/  HMMA.16816.F32.BF16 R28, R36.reuse, R20, R28 ;  /* 0x00000014241c723c */ /* 0x042ff0000004181c */
[C---:B------:R-:W-:Y:S01]  /*cf80*/  HMMA.16816.F32.BF16 R24, R36.reuse, R22, R24 ;  /* 0x000000162418723c */ /* 0x040fe20000041818 */
[----:B------:R-:W1:Y:S07]  /*cf90*/  LDSM.16.M88.4 R20, [R217+0x18080] ;  /* 0x01808000d914783b */ /* 0x000e6e0000000200 */
[C---:B---3--:R-:W-:Y:S08]  /*cfa0*/  HMMA.16816.F32.BF16 R48, R36.reuse, R32, R48 ;  /* 0x000000202430723c */ /* 0x048ff00000041830 */
        /* <DEDUP_REMOVED lines=19> */
[----:B------:R-:W-:Y:S07]  /*d0e0*/  LDSM.16.M88.4 R12, [R218+0x1c080] ;  /* 0x01c08000da0c783b */ /* 0x000fee0000000200 */
        /* <DEDUP_REMOVED lines=9> */
[----:B------:R-:W-:Y:S04]  /*d180*/  LDSM.16.M88.4 R40, [R215+0x1c080] ;  /* 0x01c08000d728783b */ /* 0x000fe80000000200 */
[----:B------:R-:W-:Y:S03]  /*d190*/  LDSM.16.M88.4 R20, [R210+0x3000] ;  /* 0x00300000d214783b */ /* 0x000fe60000000200 */
[C---:B--2---:R-:W-:Y:S08]  /*d1a0*/  HMMA.16816.F32.BF16 R28, R12.reuse, R8, R28 ;  /* 0x000000080c1c723c */ /* 0x044ff0000004181c */
[C---:B------:R-:W-:Y:S01]  /*d1b0*/  HMMA.16816.F32.BF16 R24, R12.reuse, R10, R24 ;  /* 0x0000000a0c18723c */ /* 0x040fe20000041818 */
[----:B------:R-:W2:Y:S07]  /*d1c0*/  LDSM.16.M88.4 R8, [R216+0xf880] ;  /* 0x00f88000d808783b */ /* 0x000eae0000000200 */
[C---:B------:R-:W-:Y:S08]  /*d1d0*/  HMMA.16816.F32.BF16 R48, R12.reuse, R32, R48 ;  /* 0x000000200c30723c */ /* 0x040ff00000041830 */
[----:B------:R-:W-:Y:S01]  /*d1e0*/  HMMA.16816.F32.BF16 R44, R12, R34, R44 ;  /* 0x000000220c2c723c */ /* 0x000fe2000004182c */
[----:B------:R-:W3:Y:S01]  /*d1f0*/  LDSM.16.M88.4 R12, [R210+0x3800] ;  /* 0x00380000d20c783b */ /* 0x000ee20000000200 */
[----:B------:R-:W-:-:S06]  /*d200*/  DEPBAR.LE SB0, 0x0 ;  /* 0x000080000000791a */ /* 0x000fcc0000000000 */
[C---:B-1----:R-:W-:Y:S08]  /*d210*/  HMMA.16816.F32.BF16 R28, R36.reuse, R16, R28 ;  /* 0x00000010241c723c */ /* 0x042ff0000004181c */
[C---:B------:R-:W-:Y:S08]  /*d220*/  HMMA.16816.F32.BF16 R24, R36.reuse, R18, R24 ;  /* 0x000000122418723c */ /* 0x040ff00000041818 */
[C---:B--2---:R-:W-:Y:S08]  /*d230*/  HMMA.16816.F32.BF16 R48, R36.reuse, R8, R48 ;  /* 0x000000082430723c */ /* 0x044ff00000041830 */
[----:B------:R-:W-:Y:S08]  /*d240*/  HMMA.16816.F32.BF16 R44, R36, R10, R44 ;  /* 0x0000000a242c723c */ /* 0x000ff0000004182c */
[C---:B------:R-:W-:Y:S08]  /*d250*/  HMMA.16816.F32.BF16 R28, R40.reuse, R20, R28 ;  /* 0x00000014281c723c */ /* 0x040ff0000004181c */
[C---:B------:R-:W-:Y:S08]  /*d260*/  HMMA.16816.F32.BF16 R24, R40.reuse, R22, R24 ;  /* 0x000000162818723c */ /* 0x040ff00000041818 */
[C---:B---3--:R-:W-:Y:S08]  /*d270*/  HMMA.16816.F32.BF16 R48, R40.reuse, R12, R48 ;  /* 0x0000000c2830723c */ /* 0x048ff00000041830 */
[----:B------:R-:W-:Y:S01]  /*d280*/  HMMA.16816.F32.BF16 R44, R40, R14, R44 ;  /* 0x0000000e282c723c */ /* 0x000fe2000004182c */
[----:B------:R-:W-:-:S02]  /*d290*/  FSEL R28, R28, -INF , P0 ;  /* 0xff8000001c1c7808 */ /* 0x000fc40000000000 */
[----:B------:R-:W-:Y:S02]  /*d2a0*/  FSEL R29, R29, -INF , P1 ;  /* 0xff8000001d1d7808 */ /* 0x000fe40000800000 */
[----:B------:R-:W-:Y:S01]  /*d2b0*/  FSEL R30, R30, -INF , P0 ;  /* 0xff8000001e1e7808 */ /* 0x000fe20000000000 */
[----:B------:R-:W-:Y:S01]  /*d2c0*/  BAR.SYNC.DEFER_BLOCKING 0x0 ;  /* 0x0000000000007b1d */ /* 0x000fe20000010000 */
[----:B------:R-:W-:Y:S02]  /*d2d0*/  ISETP.GT.AND P0, PT, R56, 0x9, PT ;  /* 0x000000093800780c */ /* 0x000fe40003f04270 */
[----:B------:R-:W-:Y:S02]  /*d2e0*/  FSEL R3, R24, -INF , P6 ;  /* 0xff80000018037808 */ /* 0x000fe40003000000 */
[----:B------:R-:W-:Y:S02]  /*d2f0*/  FMNMX.FTZ R8, R28, R29, !PT ;  /* 0x0000001d1c087209 */ /* 0x000fe40007810000 */
[----:B------:R-:W-:-:S02]  /*d300*/  ISETP.GT.AND P6, PT, R56, 0x10, PT ;  /* 0x000000103800780c */ /* 0x000fc40003fc4270 */
[----:B------:R-:W-:Y:S02]  /*d310*/  FSEL R25, R25, -INF , P0 ;  /* 0xff80000019197808 */ /* 0x000fe40000000000 */
[----:B------:R-:W-:Y:S02]  /*d320*/  FMNMX.FTZ R8, R3, R8, !PT ;  /* 0x0000000803087209 */ /* 0x000fe40007810000 */
[----:B------:R-:W-:Y:S02]  /*d330*/  FSEL R20, R31, -INF , P1 ;  /* 0xff8000001f147808 */ /* 0x000fe40000800000 */
[----:B------:R-:W-:Y:S02]  /*d340*/  ISETP.GT.AND P1, PT, R56, 0x8, PT ;  /* 0x000000083800780c */ /* 0x000fe40003f24270 */
[----:B------:R-:W-:Y:S02]  /*d350*/  FSEL R6, R27, -INF , P0 ;  /* 0xff8000001b067808 */ /* 0x000fe40000000000 */
[----:B------:R-:W-:-:S02]  /*d360*/  FSEL R17, R48, -INF , P6 ;  /* 0xff80000030117808 */ /* 0x000fc40003000000 */
[----:B------:R-:W-:Y:S02]  /*d370*/  FMNMX.FTZ R8, R25, R8, !PT ;  /* 0x0000000819087209 */ /* 0x000fe40007810000 */
[----:B------:R-:W-:Y:S02]  /*d380*/  ISETP.GT.AND P0, PT, R56, 0x11, PT ;  /* 0x000000113800780c */ /* 0x000fe40003f04270 */
[----:B------:R-:W-:Y:S02]  /*d390*/  FSEL R18, R26, -INF , P1 ;  /* 0xff8000001a127808 */ /* 0x000fe40000800000 */
[----:B------:R-:W-:Y:S02]  /*d3a0*/  ISETP.GT.AND P1, PT, R56, 0x18, PT ;  /* 0x000000183800780c */ /* 0x000fe40003f24270 */
[----:B------:R-:W-:Y:S02]  /*d3b0*/  FSEL R15, R49, -INF , P0 ;  /* 0xff800000310f7808 */ /* 0x000fe40000000000 */
[----:B------:R-:W-:-:S02]  /*d3c0*/  FMNMX.FTZ R8, R17, R8, !PT ;  /* 0x0000000811087209 */ /* 0x000fc40007810000 */
[----:B------:R-:W-:Y:S02]  /*d3d0*/  ISETP.GT.AND P0, PT, R56, 0x19, PT ;  /* 0x000000193800780c */ /* 0x000fe40003f04270 */
[----:B------:R-:W-:Y:S02]  /*d3e0*/  FSEL R13, R44, -INF , P1 ;  /* 0xff8000002c0d7808 */ /* 0x000fe40000800000 */
[----:B------:R-:W-:Y:S02]  /*d3f0*/  FMNMX.FTZ R8, R15, R8, !PT ;  /* 0x000000080f087209 */ /* 0x000fe40007810000 */
[----:B------:R-:W-:Y:S02]  /*d400*/  FMNMX.FTZ R19, R30, R20, !PT ;  /* 0x000000141e137209 */ /* 0x000fe40007810000 */
[----:B------:R-:W-:Y:S02]  /*d410*/  FSEL R11, R45, -INF , P0 ;  /* 0xff8000002d0b7808 */ /* 0x000fe40000000000 */
[----:B------:R-:W-:-:S02]  /*d420*/  FMNMX.FTZ R8, R13, R8, !PT ;  /* 0x000000080d087209 */ /* 0x000fc40007810000 */
[----:B------:R-:W-:Y:S02]  /*d430*/  FMNMX.FTZ R19, R18, R19, !PT ;  /* 0x0000001312137209 */ /* 0x000fe40007810000 */
[----:B------:R-:W-:Y:S02]  /*d440*/  FSEL R14, R50, -INF , P6 ;  /* 0xff800000320e7808 */ /* 0x000fe40003000000 */
[----:B------:R-:W-:Y:S02]  /*d450*/  FMNMX.FTZ R16, R11, R8, !PT ;  /* 0x000000080b107209 */ /* 0x000fe40007810000 */
[----:B------:R-:W-:Y:S02]  /*d460*/  ISETP.GT.AND P6, PT, R56, 0x11, PT ;  /* 0x000000113800780c */ /* 0x000fe40003fc4270 */
[----:B------:R-:W-:Y:S01]  /*d470*/  FMNMX.FTZ R19, R6, R19, !PT ;  /* 0x0000001306137209 */ /* 0x000fe20007810000 */
[----:B------:R-:W1:Y:S01]  /*d480*/  SHFL.BFLY PT, R9, R16, 0x2, 0x1f ;  /* 0x0c401f0010097f89 */ /* 0x000e6200000e0000 */
[----:B------:R-:W-:-:S02]  /*d490*/  FSEL R12, R51, -INF , P6 ;  /* 0xff800000330c7808 */ /* 0x000fc40003000000 */
[----:B------:R-:W-:Y:S02]  /*d4a0*/  FMNMX.FTZ R19, R14, R19, !PT ;  /* 0x000000130e137209 */ /* 0x000fe40007810000 */
[----:B------:R-:W-:Y:S02]  /*d4b0*/  FSEL R10, R46, -INF , P1 ;  /* 0xff8000002e0a7808 */ /* 0x000fe40000800000 */
[----:B------:R-:W-:Y:S02]  /*d4c0*/  FMNMX.FTZ R19, R12, R19, !PT ;  /* 0x000000130c137209 */ /* 0x000fe40007810000 */
[----:B------:R-:W-:Y:S02]  /*d4d0*/  FSEL R8, R47, -INF , P0 ;  /* 0xff8000002f087808 */ /* 0x000fe40000000000 */
[----:B------:R-:W-:Y:S02]  /*d4e0*/  FMNMX.FTZ R19, R10, R19, !PT ;  /* 0x000000130a137209 */ /* 0x000fe40007810000 */
[----:B------:R-:W-:-:S02]  /*d4f0*/  ISETP.GE.AND P0, PT, R63, 0x21, PT ;  /* 0x000000213f00780c */ /* 0x000fc40003f06270 */
[----:B------:R-:W-:-:S05]  /*d500*/  FMNMX.FTZ R19, R8, R19, !PT ;  /* 0x0000001308137209 */ /* 0x000fca0007810000 */
[----:B------:R-:W2:Y:S01]  /*d510*/  SHFL.BFLY PT, R22, R19, 0x2, 0x1f ;  /* 0x0c401f0013167f89 */ /* 0x000ea200000e0000 */
[----:B-1----:R-:W-:-:S05]  /*d520*/  FMNMX.FTZ R21, R16, R9, !PT ;  /* 0x0000000910157209 */ /* 0x002fca0007810000 */
[----:B------:R-:W-:Y:S01]  /*d530*/  @P0 LEA.HI.SX32 R26, R149, 0xfffffffe, 0x1b ;  /* 0xfffffffe951a0811 */ /* 0x000fe200078fdaff */
[----:B------:R-:W-:Y:S01]  /*d540*/  @P0 IMAD.MOV.U32 R32, RZ, RZ, R230 ;  /* 0x000000ffff200224 */ /* 0x000fe200078e00e6 */
[----:B------:R-:W1:Y:S02]  /*d550*/  SHFL.BFLY PT, R148, R21, 0x1, 0x1f ;  /* 0x0c201f0015947f89 */ /* 0x000e6400000e0000 */
[----:B------:R-:W-:Y:S01]  /*d560*/  @P0 SHF.R.S32.HI R24, RZ, 0x1f, R26 ;  /* 0x0000001fff180819 */ /* 0x000fe2000001141a */
[----:B------:R-:W-:Y:S02]  /*d570*/  @P0 IMAD.MOV.U32 R33, RZ, RZ, R233 ;  /* 0x000000ffff210224 */ /* 0x000fe400078e00e9 */
[----:B------:R-:W-:Y:S02]  /*d580*/  @P0 IMAD R4, R4, R26, RZ ;  /* 0x0000001a04040224 */ /* 0x000fe400078e02ff */
[----:B------:R-:W-:-:S04]  /*d590*/  @P0 IMAD.WIDE.U32 R26, R26, R7, R32 ;  /* 0x000000071a1a0225 */ /* 0x000fc800078e0020 */
[----:B------:R-:W-:-:S04]  /*d5a0*/  @P0 IMAD R4, R24, R7, R4 ;  /* 0x0000000718040224 */ /* 0x000fc800078e0204 */
[----:B------:R-:W-:Y:S01]  /*d5b0*/  @P0 IMAD.IADD R4, R27, 0x1, R4 ;  /* 0x000000011b040824 */ /* 0x000fe200078e0204 */
[----:B--2---:R-:W-:-:S05]  /*d5c0*/  FMNMX.FTZ R22, R22, R19, !PT ;  /* 0x0000001316167209 */ /* 0x004fca0007810000 */
[----:B------:R-:W2:Y:S01]  /*d5d0*/  SHFL.BFLY PT, R9, R22, 0x1, 0x1f ;  /* 0x0c201f0016097f89 */ /* 0x000ea200000e0000 */
[----:B-1----:R-:W-:-:S04]  /*d5e0*/  FMNMX.FTZ R148, R21, R148, !PT ;  /* 0x0000009415947209 */ /* 0x002fc80007810000 */
[C---:B------:R-:W-:Y:S01]  /*d5f0*/  FSETP.NEU.FTZ.AND P1, PT, R148.reuse, -INF , PT ;  /* 0xff8000009400780b */ /* 0x040fe20003f3d000 */
[----:B------:R-:W-:-:S05]  /*d600*/  FMUL.FTZ R16, R148, c[0x0][0x2d0] ;  /* 0x0000b40094107a20 */ /* 0x000fca0000410000 */
[----:B------:R-:W-:-:S05]  /*d610*/  FSEL R16, R16, RZ, P1 ;  /* 0x000000ff10107208 */ /* 0x000fca0000800000 */
[--C-:B------:R-:W-:Y:S02]  /*d620*/  FFMA.FTZ R151, R3, c[0x0][0x2d0], -R16.reuse ;  /* 0x0000b40003977a23 */ /* 0x100fe40000010810 */
[--C-:B------:R-:W-:Y:S01]  /*d630*/  FFMA.FTZ R205, R28, c[0x0][0x2d0], -R16.reuse ;  /* 0x0000b4001ccd7a23 */ /* 0x100fe20000010810 */
[----:B------:R-:W-:Y:S01]  /*d640*/  @P0 LEA R28, P1, R26, c[0x0][0x1c8], 0x1 ;  /* 0x000072001a1c0a11 */ /* 0x000fe200078208ff */
[--C-:B------:R-:W-:Y:S01]  /*d650*/  FFMA.FTZ R150, R29, c[0x0][0x2d0], -R16.reuse ;  /* 0x0000b4001d967a23 */ /* 0x100fe20000010810 */
[----:B--2---:R-:W-:Y:S01]  /*d660*/  FMNMX.FTZ R3, R22, R9, !PT ;  /* 0x0000000916037209 */ /* 0x004fe20007810000 */
[----:B------:R-:W-:Y:S01]  /*d670*/  FFMA.FTZ R25, R25, c[0x0][0x2d0], -R16 ;  /* 0x0000b40019197a23 */ /* 0x000fe20000010810 */
[----:B------:R-:W-:Y:S01]  /*d680*/  @P0 LEA.HI.X R29, R26, c[0x0][0x1cc], R4, 0x1, P1 ;  /* 0x000073001a1d0a11 */ /* 0x000fe200008f0c04 */
[----:B------:R-:W-:Y:S01]  /*d690*/  MUFU.EX2 R205, R205 ;  /* 0x000000cd00cd7308 */ /* 0x000fe20000000800 */
[C---:B------:R-:W-:Y:S01]  /*d6a0*/  FSETP.NEU.FTZ.AND P1, PT, R3.reuse, -INF , PT ;  /* 0xff8000000300780b */ /* 0x040fe20003f3d000 */
[----:B------:R-:W-:-:S02]  /*d6b0*/  FMUL.FTZ R9, R3, c[0x0][0x2d0] ;  /* 0x0000b40003097a20 */ /* 0x000fc40000410000 */
[----:B------:R1:W-:Y:S01]  /*d6c0*/  @P0 LDGSTS.E.BYPASS.LTC128B.128 [R228+0xc080], [R28.64], !P2 ;  /* 0x0c0800001ce40fae */ /* 0x0003e2000d101d4a */
[--C-:B------:R-:W-:Y:S02]  /*d6d0*/  FFMA.FTZ R206, R17, c[0x0][0x2d0], -R16.reuse ;  /* 0x0000b40011ce7a23 */ /* 0x100fe40000010810 */
[----:B------:R-:W-:Y:S01]  /*d6e0*/  FSEL R9, R9, RZ, P1 ;  /* 0x000000ff09097208 */ /* 0x000fe20000800000 */
[----:B------:R1:W-:Y:S01]  /*d6f0*/  @P0 LDGSTS.E.BYPASS.LTC128B.128 [R228+0xd080], [R28.64+0x80], !P5 ;  /* 0x0d0800801ce40fae */ /* 0x0003e2000e901d4a */
[----:B------:R2:W-:Y:S01]  /*d700*/  MUFU.EX2 R0, R25 ;  /* 0x0000001900007308 */ /* 0x0005e20000000800 */
[--C-:B------:R-:W-:Y:S02]  /*d710*/  FFMA.FTZ R211, R15, c[0x0][0x2d0], -R16.reuse ;  /* 0x0000b4000fd37a23 */ /* 0x100fe40000010810 */
[----:B------:R1:W-:Y:S01]  /*d720*/  @P0 LDGSTS.E.BYPASS.LTC128B.128 [R228+0xe080], [R28.64+0x100], !P4 ;  /* 0x0e0801001ce40fae */ /* 0x0003e2000e101d4a */
[--C-:B------:R-:W-:Y:S02]  /*d730*/  FFMA.FTZ R2, R6, c[0x0][0x2d0], -R9.reuse ;  /* 0x0000b40006027a23 */ /* 0x100fe40000010809 */
[--C-:B------:R-:W-:Y:S01]  /*d740*/  FFMA.FTZ R209, R30, c[0x0][0x2d0], -R9.reuse ;  /* 0x0000b4001ed17a23 */ /* 0x100fe20000010809 */
[----:B------:R1:W-:Y:S01]  /*d750*/  @P0 LDGSTS.E.BYPASS.LTC128B.128 [R228+0xf080], [R28.64+0x180], !P3 ;  /* 0x0f0801801ce40fae */ /* 0x0003e2000d901d4a */
[--C-:B------:R-:W-:Y:S01]  /*d760*/  FFMA.FTZ R204, R20, c[0x0][0x2d0], -R9.reuse ;  /* 0x0000b40014cc7a23 */ /* 0x100fe20000010809 */
[----:B------:R-:W3:Y:S01]  /*d770*/  MUFU.EX2 R150, R150 ;  /* 0x0000009600967308 */ /* 0x000ee20000000800 */
[----:B------:R-:W-:Y:S01]  /*d780*/  FFMA.FTZ R207, R18, c[0x0][0x2d0], -R9 ;  /* 0x0000b40012cf7a23 */ /* 0x000fe20000010809 */
[----:B------:R-:W4:Y:S01]  /*d790*/  LDSM.16.MT88.4 R140, [R219+0x8080] ;  /* 0x00808000db8c783b */ /* 0x000f220000004200 */
[----:B------:R-:W-:-:S02]  /*d7a0*/  FFMA.FTZ R208, R13, c[0x0][0x2d0], -R16 ;  /* 0x0000b4000dd07a23 */ /* 0x000fc40000010810 */
[----:B------:R-:W-:Y:S01]  /*d7b0*/  FFMA.FTZ R237, R11, c[0x0][0x2d0], -R16 ;  /* 0x0000b4000bed7a23 */ /* 0x000fe20000010810 */
[----:B------:R-:W-:Y:S01]  /*d7c0*/  LDSM.16.MT88.4 R32, [R213+0x8080] ;  /* 0x00808000d520783b */ /* 0x000fe20000004200 */
[--C-:B------:R-:W-:Y:S01]  /*d7d0*/  FFMA.FTZ R229, R14, c[0x0][0x2d0], -R9.reuse ;  /* 0x0000b4000ee57a23 */ /* 0x100fe20000010809 */
[----:B------:R-:W5:Y:S01]  /*d7e0*/  MUFU.EX2 R151, R151 ;  /* 0x0000009700977308 */ /* 0x000f620000000800 */
[--C-:B------:R-:W-:Y:S01]  /*d7f0*/  FFMA.FTZ R234, R12, c[0x0][0x2d0], -R9.reuse ;  /* 0x0000b4000cea7a23 */ /* 0x100fe20000010809 */
[----:B--2---:R-:W2:Y:S01]  /*d800*/  LDSM.16.MT88.4 R24, [R214+0x8080] ;  /* 0x00808000d618783b */ /* 0x004ea20000004200 */
[--C-:B------:R-:W-:Y:S02]  /*d810*/  FFMA.FTZ R235, R10, c[0x0][0x2d0], -R9.reuse ;  /* 0x0000b4000aeb7a23 */ /* 0x100fe40000010809 */
[----:B------:R-:W-:Y:S01]  /*d820*/  FFMA.FTZ R236, R8, c[0x0][0x2d0], -R9 ;  /* 0x0000b40008ec7a23 */ /* 0x000fe20000010809 */
[----:B------:R-:W1:Y:S02]  /*d830*/  LDSM.16.MT88.4 R40, [R212+0x8080] ;  /* 0x00808000d428783b */ /* 0x000e640000004200 */
[----:B------:R-:W-:Y:S01]  /*d840*/  MUFU.EX2 R209, R209 ;  /* 0x000000d100d17308 */ /* 0x000fe20000000800 */
[----:B---3--:R-:W-:Y:S01]  /*d850*/  F2FP.BF16.PACK_AB R128, R150, R205 ;  /* 0x000000cd9680723e */ /* 0x008fe200000010ff */
[----:B------:R-:W3:Y:S01]  /*d860*/  LDSM.16.MT88.4 R48, [R219+0x9080] ;  /* 0x00908000db30783b */ /* 0x000ee20000004200 */
[----:B------:R-:W-:-:S03]  /*d870*/  FADD.FTZ R150, R205, R150 ;  /* 0x00000096cd967221 */ /* 0x000fc60000010000 */
[----:B------:R-:W1:Y:S02]  /*d880*/  LDSM.16.MT88.4 R56, [R214+0x9080] ;  /* 0x00908000d638783b */ /* 0x000e640000004200 */
[----:B------:R-:W4:Y:S01]  /*d890*/  MUFU.EX2 R204, R204 ;  /* 0x000000cc00cc7308 */ /* 0x000f220000000800 */
        /* <DEDUP_REMOVED lines=8> */
[----:B------:R-:W2:Y:S01]  /*d920*/  MUFU.EX2 R2, R2 ;  /* 0x0000000200027308 */ /* 0x000ea20000000800 */
[----:B----4-:R-:W-:Y:S01]  /*d930*/  F2FP.BF16.PACK_AB R129, R204, R209 ;  /* 0x000000d1cc81723e */ /* 0x010fe200000010ff */
[----:B------:R-:W4:Y:S01]  /*d940*/  LDSM.16.MT88.4 R96, [R213+0xa080] ;  /* 0x00a08000d560783b */ /* 0x000f220000004200 */
[----:B------:R-:W-:-:S03]  /*d950*/  FADD.FTZ R204, R209, R204 ;  /* 0x000000ccd1cc7221 */ /* 0x000fc60000010000 */
[----:B------:R-:W3:Y:S02]  /*d960*/  LDSM.16.MT88.4 R104, [R212+0xa080] ;  /* 0x00a08000d468783b */ /* 0x000ee40000004200 */
[----:B------:R-:W-:Y:S02]  /*d970*/  MUFU.EX2 R206, R206 ;  /* 0x000000ce00ce7308 */ /* 0x000fe40000000800 */
[----:B------:R-:W3:Y:S04]  /*d980*/  LDSM.16.MT88.4 R112, [R219+0xb080] ;  /* 0x00b08000db70783b */ /* 0x000ee80000004200 */
[----:B------:R-:W3:Y:S01]  /*d990*/  LDSM.16.MT88.4 R116, [R214+0xb080] ;  /* 0x00b08000d674783b */ /* 0x000ee20000004200 */
[----:B--2---:R-:W-:Y:S01]  /*d9a0*/  F2FP.BF16.PACK_AB R131, R2, R207 ;  /* 0x000000cf0283723e */ /* 0x004fe200000010ff */
[----:B------:R-:W2:Y:S02]  /*d9b0*/  MUFU.EX2 R211, R211 ;  /* 0x000000d300d37308 */ /* 0x000ea40000000800 */
[----:B------:R-:W2:Y:S01]  /*d9c0*/  LDSM.16.MT88.4 R124, [R213+0xb080] ;  /* 0x00b08000d57c783b */ /* 0x000ea20000004200 */
[----:B------:R-:W-:-:S03]  /*d9d0*/  FADD.FTZ R207, R207, R204 ;  /* 0x000000cccfcf7221 */ /* 0x000fc60000010000 */
[----:B------:R-:W2:Y:S01]  /*d9e0*/  LDSM.16.MT88.4 R4, [R212+0xb080] ;  /* 0x00b08000d404783b */ /* 0x000ea20000004200 */
[C---:B------:R-:W-:Y:S01]  /*d9f0*/  HMMA.16816.F32.BF16 R144, R128.reuse, R140, RZ ;  /* 0x0000008c8090723c */ /* 0x040fe200000418ff */
[----:B------:R-:W-:Y:S01]  /*da00*/  FADD.FTZ R2, R2, R207 ;  /* 0x000000cf02027221 */ /* 0x000fe20000010000 */
[----:B------:R-:W-:Y:S01]  /*da10*/  MUFU.EX2 R229, R229 ;  /* 0x000000e500e57308 */ /* 0x000fe20000000800 */
[----:B------:R-:W2:Y:S04]  /*da20*/  LDSM.16.MT88.4 R200, [R219+0x8880] ;  /* 0x00888000dbc8783b */ /* 0x000ea80000004200 */
[----:B------:R-:W2:Y:S01]  /*da30*/  LDSM.16.MT88.4 R196, [R214+0x8880] ;  /* 0x00888000d6c4783b */ /* 0x000ea20000004200 */
[C---:B------:R-:W-:Y:S02]  /*da40*/  HMMA.16816.F32.BF16 R20, R128.reuse, R24, RZ ;  /* 0x000000188014723c */ /* 0x040fe400000418ff */
[----:B------:R-:W2:Y:S01]  /*da50*/  MUFU.EX2 R234, R234 ;  /* 0x000000ea00ea7308 */ /* 0x000ea20000000800 */
[----:B------:R-:W2:Y:S04]  /*da60*/  LDSM.16.MT88.4 R192, [R213+0x8880] ;  /* 0x00888000d5c0783b */ /* 0x000ea80000004200 */
[----:B------:R-:W2:Y:S01]  /*da70*/  LDSM.16.MT88.4 R188, [R212+0x8880] ;  /* 0x00888000d4bc783b */ /* 0x000ea20000004200 */
[C---:B-1----:R-:W-:Y:S02]  /*da80*/  HMMA.16816.F32.BF16 R28, R128.reuse, R32, RZ ;  /* 0x00000020801c723c */ /* 0x042fe400000418ff */
[----:B------:R-:W-:Y:S01]  /*da90*/  MUFU.EX2 R208, R208 ;  /* 0x000000d000d07308 */ /* 0x000fe20000000800 */
[----:B------:R-:W1:Y:S04]  /*daa0*/  LDSM.16.MT88.4 R184, [R219+0x9880] ;  /* 0x00988000dbb8783b */ /* 0x000e680000004200 */
[----:B------:R-:W1:Y:S01]  /*dab0*/  LDSM.16.MT88.4 R180, [R214+0x9880] ;  /* 0x00988000d6b4783b */ /* 0x000e620000004200 */
[C---:B------:R-:W-:Y:S02]  /*dac0*/  HMMA.16816.F32.BF16 R36, R128.reuse, R40, RZ ;  /* 0x000000288024723c */ /* 0x040fe400000418ff */
[----:B------:R-:W1:Y:S01]  /*dad0*/  MUFU.EX2 R237, R237 ;  /* 0x000000ed00ed7308 */ /* 0x000e620000000800 */
[----:B------:R-:W1:Y:S04]  /*dae0*/  LDSM.16.MT88.4 R176, [R213+0x9880] ;  /* 0x00988000d5b0783b */ /* 0x000e680000004200 */
[----:B------:R-:W1:Y:S01]  /*daf0*/  LDSM.16.MT88.4 R172, [R212+0x9880] ;  /* 0x00988000d4ac783b */ /* 0x000e620000004200 */
[C---:B---3--:R-:W-:Y:S02]  /*db00*/  HMMA.16816.F32.BF16 R44, R128.reuse, R48, RZ ;  /* 0x00000030802c723c */ /* 0x048fe400000418ff */
[----:B------:R-:W-:Y:S01]  /*db10*/  MUFU.EX2 R235, R235 ;  /* 0x000000eb00eb7308 */ /* 0x000fe20000000800 */
[----:B------:R-:W3:Y:S04]  /*db20*/  LDSM.16.MT88.4 R168, [R219+0xa880] ;  /* 0x00a88000dba8783b */ /* 0x000ee80000004200 */
[----:B------:R-:W1:Y:S01]  /*db30*/  LDSM.16.MT88.4 R164, [R214+0xa880] ;  /* 0x00a88000d6a4783b */ /* 0x000e620000004200 */
[C---:B------:R-:W-:Y:S02]  /*db40*/  HMMA.16816.F32.BF16 R52, R128.reuse, R56, RZ ;  /* 0x000000388034723c */ /* 0x040fe400000418ff */
        /* <DEDUP_REMOVED lines=12> */
[C---:B----4-:R-:W-:Y:S08]  /*dc10*/  HMMA.16816.F32.BF16 R92, R128.reuse, R96, RZ ;  /* 0x00000060805c723c */ /* 0x050ff000000418ff */
[C---:B------:R-:W-:Y:S08]  /*dc20*/  HMMA.16816.F32.BF16 R100, R128.reuse, R104, RZ ;  /* 0x000000688064723c */ /* 0x040ff000000418ff */
[C---:B------:R-:W-:Y:S08]  /*dc30*/  HMMA.16816.F32.BF16 R108, R128.reuse, R112, RZ ;  /* 0x00000070806c723c */ /* 0x040ff000000418ff */
[C---:B------:R-:W-:Y:S08]  /*dc40*/  HMMA.16816.F32.BF16 R136, R128.reuse, R116, RZ ;  /* 0x000000748088723c */ /* 0x040ff000000418ff */
[C---:B--2---:R-:W-:Y:S08]  /*dc50*/  HMMA.16816.F32.BF16 R120, R128.reuse, R124, RZ ;  /* 0x0000007c8078723c */ /* 0x044ff000000418ff */
        /* <DEDUP_REMOVED lines=19> */
[----:B------:R-:W-:-:S02]  /*dd90*/  FADD.FTZ R206, R206, R151 ;  /* 0x00000097cece7221 */ /* 0x000fc40000010000 */
[----:B------:R-:W-:Y:S02]  /*dda0*/  FADD.FTZ R229, R229, R2 ;  /* 0x00000002e5e57221 */ /* 0x000fe40000010000 */
[----:B------:R-:W-:Y:S01]  /*ddb0*/  FADD.FTZ R211, R211, R206 ;  /* 0x000000ced3d37221 */ /* 0x000fe20000010000 */
[----:B-1----:R-:W-:Y:S01]  /*ddc0*/  F2FP.BF16.PACK_AB R6, R237, R208 ;  /* 0x000000d0ed06723e */ /* 0x002fe200000010ff */
[----:B------:R-:W-:Y:S01]  /*ddd0*/  FADD.FTZ R234, R234, R229 ;  /* 0x000000e5eaea7221 */ /* 0x000fe20000010000 */
[----:B------:R-:W-:Y:S01]  /*dde0*/  F2FP.BF16.PACK_AB R7, R236, R235 ;  /* 0x000000ebec07723e */ /* 0x000fe200000010ff */
        /* <DEDUP_REMOVED lines=48> */
.L_x_1666:
        /* <DEDUP_REMOVED lines=14> */
[----:B------:R-:W1:Y:S07]  /*e1d0*/  LDSM.16.M88.4 R160, [R221+0xc080] ;  /* 0x00c08000dda0783b */ /* 0x000e6e0000000200 */
[----:B------:R-:W2:Y:S07]  /*e1e0*/  LDSM.16.M88.4 R164, [R221+0xc880] ;  /* 0x00c88000dda4783b */ /* 0x000eae0000000200 */
[----:B------:R-:W-:Y:S07]  /*e1f0*/  LDSM.16.M88.4 R168, [R218+0x10080] ;  /* 0x01008000daa8783b */ /* 0x000fee0000000200 */
[----:B------:R-:W3:Y:S07]  /*e200*/  LDSM.16.M88.4 R172, [R220] ;  /* 0x00000000dcac783b */ /* 0x000eee0000000200 */
[----:B------:R-:W4:Y:S07]  /*e210*/  LDSM.16.M88.4 R176, [R211] ;  /* 0x00000000d3b0783b */ /* 0x000f2e0000000200 */
[----:B------:R-:W-:Y:S01]  /*e220*/  @!PT LDS RZ, [RZ] ;  /* 0x00000000fffff984 */ /* 0x000fe20000000800 */
[----:B------:R-:W-:Y:S01]  /*e230*/  @!PT LDS RZ, [RZ] ;  /* 0x00000000fffff984 */ /* 0x000fe20000000800 */
[----:B------:R-:W-:Y:S01]  /*e240*/  @!PT LDS RZ, [RZ] ;  /* 0x00000000fffff984 */ /* 0x000fe20000000800 */
[----:B------:R5:W-:Y:S01]  /*e250*/  LDGSTS.E.BYPASS.LTC128B.128 [R228+0x8080], [R2.64], !P2 ;  /* 0x0808000002e47fae */ /* 0x000be2000d101d44 */
[C---:B-1----:R-:W-:Y:S06]  /*e260*/  HMMA.16816.F32.BF16 R4, R156.reuse, R160, RZ ;  /* 0x000000a09c04723c */ /* 0x042fec00000418ff */
[----:B------:R5:W-:Y:S02]  /*e270*/  LDGSTS.E.BYPASS.LTC128B.128 [R228+0x9080], [R2.64+0x80], !P5 ;  /* 0x0908008002e47fae */ /* 0x000be4000e901d44 */
[C---:B------:R-:W-:Y:S05]  /*e280*/  HMMA.16816.F32.BF16 R8, R156.reuse, R162, RZ ;  /* 0x000000a29c08723c */ /* 0x040fea00000418ff */
[----:B------:R5:W-:Y:S03]  /*e290*/  LDGSTS.E.BYPASS.LTC128B.128 [R228+0xa080], [R2.64+0x100], !P4 ;  /* 0x0a08010002e47fae */ /* 0x000be6000e101d44 */
[C---:B--2---:R-:W-:Y:S04]  /*e2a0*/  HMMA.16816.F32.BF16 R12, R156.reuse, R164, RZ ;  /* 0x000000a49c0c723c */ /* 0x044fe800000418ff */
[----:B------:R5:W-:Y:S04]  /*e2b0*/  LDGSTS.E.BYPASS.LTC128B.128 [R228+0xb080], [R2.64+0x180], !P3 ;  /* 0x0b08018002e47fae */ /* 0x000be8000d901d44 */
[----:B------:R-:W-:Y:S03]  /*e2c0*/  HMMA.16816.F32.BF16 R16, R156, R166, RZ ;  /* 0x000000a69c10723c */ /* 0x000fe600000418ff */
[----:B------:R-:W-:Y:S05]  /*e2d0*/  LDSM.16.M88.4 R180, [R217+0x10080] ;  /* 0x01008000d9b4783b */ /* 0x000fea0000000200 */
[C---:B---3--:R-:W-:Y:S02]  /*e2e0*/  HMMA.16816.F32.BF16 R4, R168.reuse, R172, R4 ;  /* 0x000000aca804723c */ /* 0x048fe40000041804 */
[----:B------:R-:W1:Y:S06]  /*e2f0*/  LDSM.16.M88.4 R184, [R216+0xc080] ;  /* 0x00c08000d8b8783b */ /* 0x000e6c0000000200 */
[C---:B------:R-:W-:Y:S01]  /*e300*/  HMMA.16816.F32.BF16 R8, R168.reuse, R174, R8 ;  /* 0x000000aea808723c */ /* 0x040fe20000041808 */
[----:B------:R-:W2:Y:S07]  /*e310*/  LDSM.16.M88.4 R152, [R216+0xc880] ;  /* 0x00c88000d898783b */ /* 0x000eae0000000200 */
[C---:B----4-:R-:W-:Y:S01]  /*e320*/  HMMA.16816.F32.BF16 R12, R168.reuse, R176, R12 ;  /* 0x000000b0a80c723c */ /* 0x050fe2000004180c */
[----:B------:R-:W0:Y:S07]  /*e330*/  LDGDEPBAR ;  /* 0x00000000000079af */ /* 0x000e2e0000000000 */
[----:B------:R-:W-:Y:S01]  /*e340*/  HMMA.16816.F32.BF16 R16, R168, R178, R16 ;  /* 0x000000b2a810723c */ /* 0x000fe20000041810 */
[----:B------:R-:W-:Y:S07]  /*e350*/  LDSM.16.M88.4 R156, [R215+0x10080] ;  /* 0x01008000d79c783b */ /* 0x000fee0000000200 */
[----:B------:R-:W3:Y:S07]  /*e360*/  LDSM.16.M88.4 R160, [R210] ;  /* 0x00000000d2a0783b */ /* 0x000eee0000000200 */
[----:B------:R-:W4:Y:S01]  /*e370*/  LDSM.16.M88.4 R164, [R210+0x800] ;  /* 0x00080000d2a4783b */ /* 0x000f220000000200 */
[C---:B-1----:R-:W-:Y:S06]  /*e380*/  HMMA.16816.F32.BF16 R4, R180.reuse, R184, R4 ;  /* 0x000000b8b404723c */ /* 0x042fec0000041804 */
[----:B------:R-:W-:Y:S02]  /*e390*/  LDSM.16.M88.4 R168, [R222+0x14080] ;  /* 0x01408000dea8783b */ /* 0x000fe40000000200 */
[C---:B------:R-:W-:Y:S05]  /*e3a0*/  HMMA.16816.F32.BF16 R8, R180.reuse, R186, R8 ;  /* 0x000000bab408723c */ /* 0x040fea0000041808 */
[----:B------:R-:W1:Y:S03]  /*e3b0*/  LDSM.16.M88.4 R172, [R221+0xd080] ;  /* 0x00d08000ddac783b */ /* 0x000e660000000200 */
[C---:B--2---:R-:W-:Y:S04]  /*e3c0*/  HMMA.16816.F32.BF16 R12, R180.reuse, R152, R12 ;  /* 0x00000098b40c723c */ /* 0x044fe8000004180c */
[----:B------:R-:W-:Y:S04]  /*e3d0*/  LDSM.16.M88.4 R176, [R218+0x14080] ;  /* 0x01408000dab0783b */ /* 0x000fe80000000200 */
[----:B------:R-:W-:Y:S03]  /*e3e0*/  HMMA.16816.F32.BF16 R16, R180, R154, R16 ;  /* 0x0000009ab410723c */ /* 0x000fe60000041810 */
[----:B------:R-:W2:Y:S05]  /*e3f0*/  LDSM.16.M88.4 R152, [R221+0xd880] ;  /* 0x00d88000dd98783b */ /* 0x000eaa0000000200 */
[C---:B---3--:R-:W-:Y:S02]  /*e400*/  HMMA.16816.F32.BF16 R4, R156.reuse, R160, R4 ;  /* 0x000000a09c04723c */ /* 0x048fe40000041804 */
[----:B------:R-:W3:Y:S06]  /*e410*/  LDSM.16.M88.4 R180, [R209] ;  /* 0x00000000d1b4783b */ /* 0x000eec0000000200 */
        /* <DEDUP_REMOVED lines=72> */
[----:B------:R-:W-:Y:S01]  /*e8a0*/  HMMA.16816.F32.BF16 R16, R168, R158, R16 ;  /* 0x0000009ea810723c */ /* 0x000fe20000041810 */
[----:B------:R-:W4:Y:S01]  /*e8b0*/  LDSM.16.M88.4 R156, [R210+0x3800] ;  /* 0x00380000d29c783b */ /* 0x000f220000000200 */
[----:B------:R-:W-:Y:S06]  /*e8c0*/  DEPBAR.LE SB0, 0x0 ;  /* 0x000080000000791a */ /* 0x000fec0000000000 */
[C---:B-1----:R-:W-:Y:S01]  /*e8d0*/  HMMA.16816.F32.BF16 R4, R176.reuse, R180, R4 ;  /* 0x000000b4b004723c */ /* 0x042fe20000041804 */
[----:B------:R-:W-:Y:S07]  /*e8e0*/  BAR.SYNC.DEFER_BLOCKING 0x0 ;  /* 0x0000000000007b1d */ /* 0x000fee0000010000 */
[C---:B------:R-:W-:Y:S08]  /*e8f0*/  HMMA.16816.F32.BF16 R8, R176.reuse, R182, R8 ;  /* 0x000000b6b008723c */ /* 0x040ff00000041808 */
[C---:B--2---:R-:W-:Y:S08]  /*e900*/  HMMA.16816.F32.BF16 R12, R176.reuse, R152, R12 ;  /* 0x00000098b00c723c */ /* 0x044ff0000004180c */
[----:B------:R-:W-:Y:S08]  /*e910*/  HMMA.16816.F32.BF16 R16, R176, R154, R16 ;  /* 0x0000009ab010723c */ /* 0x000ff00000041810 */
[C---:B---3--:R-:W-:Y:S08]  /*e920*/  HMMA.16816.F32.BF16 R4, R160.reuse, R164, R4 ;  /* 0x000000a4a004723c */ /* 0x048ff00000041804 */
[C---:B------:R-:W-:Y:S08]  /*e930*/  HMMA.16816.F32.BF16 R8, R160.reuse, R166, R8 ;  /* 0x000000a6a008723c */ /* 0x040ff00000041808 */
[C---:B----4-:R-:W-:Y:S08]  /*e940*/  HMMA.16816.F32.BF16 R12, R160.reuse, R156, R12 ;  /* 0x0000009ca00c723c */ /* 0x050ff0000004180c */
[----:B------:R-:W-:Y:S04]  /*e950*/  HMMA.16816.F32.BF16 R16, R160, R158, R16 ;  /* 0x0000009ea010723c */ /* 0x000fe80000041810 */
[----:B-----5:R-:W-:Y:S02]  /*e960*/  FMNMX.FTZ R2, R4, R149, !PT ;  /* 0x0000009504027209 */ /* 0x020fe40007810000 */
        /* <DEDUP_REMOVED lines=15> */
[----:B------:R-:W-:Y:S06]  /*ea60*/  FMNMX.FTZ R153, R19, R2, !PT ;  /* 0x0000000213997209 */ /* 0x000fec0007810000 */
[----:B------:R-:W2:Y:S01]  /*ea70*/  SHFL.BFLY PT, R2, R153, 0x2, 0x1f ;  /* 0x0c401f0099027f89 */ /* 0x000ea200000e0000 */
[----:B-1----:R-:W-:Y:S02]  /*ea80*/  FMNMX.FTZ R155, R152, R3, !PT ;  /* 0x00000003989b7209 */ /* 0x002fe40007810000 */
[----:B------:R-:W-:Y:S04]  /*ea90*/  @P0 SHF.R.S32.HI R152, RZ, 0x1f, R229 ;  /* 0x0000001fff980819 */ /* 0x000fe800000114e5 */
[----:B------:R-:W1:Y:S01]  /*eaa0*/  SHFL.BFLY PT, R148, R155, 0x1, 0x1f ;  /* 0x0c201f009b947f89 */ /* 0x000e6200000e0000 */
[----:B--2---:R-:W-:Y:S01]  /*eab0*/  FMNMX.FTZ R150, R153, R2, !PT ;  /* 0x0000000299967209 */ /* 0x004fe20007810000 */
[----:B------:R-:W-:Y:S05]  /*eac0*/  @P0 IMAD R152, R152, c[0x0][0x1e0], RZ ;  /* 0x0000780098980a24 */ /* 0x000fea00078e02ff */
[----:B------:R-:W2:Y:S01]  /*ead0*/  SHFL.BFLY PT, R3, R150, 0x1, 0x1f ;  /* 0x0c201f0096037f89 */ /* 0x000ea200000e0000 */
[----:B------:R-:W-:Y:S01]  /*eae0*/  @P0 IMAD R152, R229, c[0x0][0x1e4], R152 ;  /* 0x00007900e5980a24 */ /* 0x000fe200078e0298 */
[----:B-1----:R-:W-:Y:S01]  /*eaf0*/  FMNMX.FTZ R148, R155, R148, !PT ;  /* 0x000000949b947209 */ /* 0x002fe20007810000 */
[----:B------:R-:W-:Y:S04]  /*eb00*/  @P0 IMAD.WIDE.U32 R154, R229, c[0x0][0x1e0], RZ ;  /* 0x00007800e59a0a25 */ /* 0x000fe800078e00ff */
[C---:B------:R-:W-:Y:S01]  /*eb10*/  FMUL.FTZ R189, R148.reuse, c[0x0][0x2d0] ;  /* 0x0000b40094bd7a20 */ /* 0x040fe20000410000 */
[----:B------:R-:W-:Y:S01]  /*eb20*/  @P0 IADD3 R155, R155, R152, RZ ;  /* 0x000000989b9b0210 */ /* 0x000fe20007ffe0ff */
[----:B------:R-:W-:Y:S01]  /*eb30*/  FADD.FTZ R2, -R148, R149 ;  /* 0x0000009594027221 */ /* 0x000fe20000010100 */
[----:B--2---:R-:W-:Y:S01]  /*eb40*/  FMNMX.FTZ R3, R150, R3, !PT ;  /* 0x0000000396037209 */ /* 0x004fe20007810000 */
[--C-:B------:R-:W-:Y:S02]  /*eb50*/  FFMA.FTZ R153, R4, c[0x0][0x2d0], -R189.reuse ;  /* 0x0000b40004997a23 */ /* 0x100fe400000108bd */
[----:B------:R-:W-:Y:S02]  /*eb60*/  FMUL.FTZ R151, R2, c[0x0][0x2d0] ;  /* 0x0000b40002977a20 */ /* 0x000fe40000410000 */
[C---:B------:R-:W-:Y:S02]  /*eb70*/  FADD.FTZ R149, -R3.reuse, R0 ;  /* 0x0000000003957221 */ /* 0x040fe40000010100 */
[----:B------:R1:W2:Y:S01]  /*eb80*/  MUFU.EX2 R2, R151 ;  /* 0x0000009700027308 */ /* 0x0002a20000000800 */
[----:B------:R-:W-:Y:S02]  /*eb90*/  FMUL.FTZ R188, R3, c[0x0][0x2d0] ;  /* 0x0000b40003bc7a20 */ /* 0x000fe40000410000 */
[----:B------:R-:W-:Y:S02]  /*eba0*/  FMUL.FTZ R0, R149, c[0x0][0x2d0] ;  /* 0x0000b40095007a20 */ /* 0x000fe40000410000 */
[--C-:B------:R-:W-:Y:S02]  /*ebb0*/  FFMA.FTZ R150, R5, c[0x0][0x2d0], -R189.reuse ;  /* 0x0000b40005967a23 */ /* 0x100fe400000108bd */
[--C-:B------:R-:W-:Y:S02]  /*ebc0*/  FFMA.FTZ R234, R9, c[0x0][0x2d0], -R189.reuse ;  /* 0x0000b40009ea7a23 */ /* 0x100fe400000108bd */
[--C-:B------:R-:W-:Y:S01]  /*ebd0*/  FFMA.FTZ R236, R6, c[0x0][0x2d0], -R188.reuse ;  /* 0x0000b40006ec7a23 */ /* 0x100fe200000108bc */
[----:B------:R3:W-:Y:S01]  /*ebe0*/  MUFU.EX2 R149, R153 ;  /* 0x0000009900957308 */ /* 0x0007e20000000800 */
[--C-:B------:R-:W-:Y:S02]  /*ebf0*/  FFMA.FTZ R239, R7, c[0x0][0x2d0], -R188.reuse ;  /* 0x0000b40007ef7a23 */ /* 0x100fe400000108bc */
[--C-:B------:R-:W-:Y:S02]  /*ec00*/  FFMA.FTZ R238, R10, c[0x0][0x2d0], -R188.reuse ;  /* 0x0000b4000aee7a23 */ /* 0x100fe400000108bc */
[--C-:B------:R-:W-:Y:S02]  /*ec10*/  FFMA.FTZ R241, R11, c[0x0][0x2d0], -R188.reuse ;  /* 0x0000b4000bf17a23 */ /* 0x100fe400000108bc */
[--C-:B------:R-:W-:Y:S02]  /*ec20*/  FFMA.FTZ R240, R12, c[0x0][0x2d0], -R189.reuse ;  /* 0x0000b4000cf07a23 */ /* 0x100fe400000108bd */
[--C-:B------:R-:W-:Y:S01]  /*ec30*/  FFMA.FTZ R243, R13, c[0x0][0x2d0], -R189.reuse ;  /* 0x0000b4000df37a23 */ /* 0x100fe200000108bd */
[----:B------:R-:W4:Y:S01]  /*ec40*/  MUFU.EX2 R0, R0 ;  /* 0x0000000000007308 */ /* 0x000f220000000800 */
[--C-:B------:R-:W-:Y:S02]  /*ec50*/  FFMA.FTZ R242, R14, c[0x0][0x2d0], -R188.reuse ;  /* 0x0000b4000ef27a23 */ /* 0x100fe400000108bc */
[----:B------:R-:W-:Y:S02]  /*ec60*/  FFMA.FTZ R245, R15, c[0x0][0x2d0], -R188 ;  /* 0x0000b4000ff57a23 */ /* 0x000fe400000108bc */
[----:B-1----:R-:W-:Y:S02]  /*ec70*/  FFMA.FTZ R151, R8, c[0x0][0x2d0], -R189 ;  /* 0x0000b40008977a23 */ /* 0x002fe400000108bd */
[C---:B--2---:R-:W-:Y:S02]  /*ec80*/  FMUL.FTZ R4, R2.reuse, R144 ;  /* 0x0000009002047220 */ /* 0x044fe40000410000 */
[C---:B------:R-:W-:Y:S01]  /*ec90*/  FMUL.FTZ R5, R2.reuse, R145 ;  /* 0x0000009102057220 */ /* 0x040fe20000410000 */
[----:B------:R-:W1:Y:S01]  /*eca0*/  MUFU.EX2 R150, R150 ;  /* 0x0000009600967308 */ /* 0x000e620000000800 */
[C---:B------:R-:W-:Y:S02]  /*ecb0*/  FMUL.FTZ R8, R2.reuse, R140 ;  /* 0x0000008c02087220 */ /* 0x040fe40000410000 */
[----:B------:R-:W-:Y:S01]  /*ecc0*/  FMUL.FTZ R9, R2, R141 ;  /* 0x0000008d02097220 */ /* 0x000fe20000410000 */
[----:B---3--:R-:W-:Y:S01]  /*ecd0*/  @P0 LEA R153, P1, R154, R230, 0x5 ;  /* 0x000000e69a990211 */ /* 0x008fe200078228ff */
[C---:B------:R-:W-:Y:S02]  /*ece0*/  FMUL.FTZ R20, R2.reuse, R20 ;  /* 0x0000001402147220 */ /* 0x040fe40000410000 */
[----:B------:R-:W-:Y:S01]  /*ecf0*/  FMUL.FTZ R21, R2, R21 ;  /* 0x0000001502157220 */ /* 0x000fe20000410000 */
[----:B------:R-:W-:Y:S01]  /*ed00*/  @P0 LEA.HI.X R152, R154, R233, R155, 0x5, P1 ;  /* 0x000000e99a980211 */ /* 0x000fe200008f2c9b */
[C---:B------:R-:W-:Y:S01]  /*ed10*/  FMUL.FTZ R12, R2.reuse, R136 ;  /* 0x00000088020c7220 */ /* 0x040fe20000410000 */
[C---:B------:R-:W-:Y:S01]  /*ed20*/  @P0 LEA R190, P1, R153.reuse, c[0x0][0x1c8], 0x1 ;  /* 0x0000720099be0a11 */ /* 0x040fe200078208ff */
[----:B------:R-:W-:Y:S01]  /*ed30*/  MUFU.EX2 R151, R151 ;  /* 0x0000009700977308 */ /* 0x000fe20000000800 */
[----:B------:R-:W-:Y:S02]  /*ed40*/  FMUL.FTZ R13, R2, R137 ;  /* 0x00000089020d7220 */ /* 0x000fe40000410000 */
[----:B------:R-:W-:Y:S01]  /*ed50*/  @P0 LEA.HI.X R191, R153, c[0x0][0x1cc], R152, 0x1, P1 ;  /* 0x0000730099bf0a11 */ /* 0x000fe200008f0c98 */
[C---:B----4-:R-:W-:Y:S02]  /*ed60*/  FMUL.FTZ R6, R0.reuse, R146 ;  /* 0x0000009200067220 */ /* 0x050fe40000410000 */
[C---:B------:R-:W-:Y:S02]  /*ed70*/  FMUL.FTZ R7, R0.reuse, R147 ;  /* 0x0000009300077220 */ /* 0x040fe40000410000 */
[----:B------:R2:W-:Y:S01]  /*ed80*/  @P0 LDGSTS.E.BYPASS.LTC128B.128 [R228+0xc080], [R190.64], !P2 ;  /* 0x0c080000bee40fae */ /* 0x0005e2000d101d44 */
[C---:B------:R-:W-:Y:S01]  /*ed90*/  FMUL.FTZ R10, R0.reuse, R142 ;  /* 0x0000008e000a7220 */ /* 0x040fe20000410000 */
[----:B------:R-:W3:Y:S01]  /*eda0*/  MUFU.EX2 R234, R234 ;  /* 0x000000ea00ea7308 */ /* 0x000ee20000000800 */
[----:B------:R-:W-:Y:S01]  /*edb0*/  FMUL.FTZ R11, R0, R143 ;  /* 0x0000008f000b7220 */ /* 0x000fe20000410000 */
[----:B-1----:R-:W-:Y:S01]  /*edc0*/  F2FP.BF16.PACK_AB R144, R150, R149 ;  /* 0x000000959690723e */ /* 0x002fe200000010ff */
[C---:B------:R-:W-:Y:S02]  /*edd0*/  FMUL.FTZ R22, R0.reuse, R22 ;  /* 0x0000001600167220 */ /* 0x040fe40000410000 */
[----:B------:R2:W-:Y:S01]  /*ede0*/  @P0 LDGSTS.E.BYPASS.LTC128B.128 [R228+0xd080], [R190.64+0x80], !P5 ;  /* 0x0d080080bee40fae */ /* 0x0005e2000e901d44 */
[C---:B------:R-:W-:Y:S02]  /*edf0*/  FMUL.FTZ R23, R0.reuse, R23 ;  /* 0x0000001700177220 */ /* 0x040fe40000410000 */
[C---:B------:R-:W-:Y:S02]  /*ee00*/  FMUL.FTZ R14, R0.reuse, R138 ;  /* 0x0000008a000e7220 */ /* 0x040fe40000410000 */
[----:B------:R-:W-:Y:S01]  /*ee10*/  MUFU.EX2 R236, R236 ;  /* 0x000000ec00ec7308 */ /* 0x000fe20000000800 */
[----:B------:R-:W-:Y:S01]  /*ee20*/  FMUL.FTZ R15, R0, R139 ;  /* 0x0000008b000f7220 */ /* 0x000fe20000410000 */
[----:B------:R2:W-:Y:S01]  /*ee30*/  @P0 LDGSTS.E.BYPASS.LTC128B.128 [R228+0xe080], [R190.64+0x100], !P4 ;  /* 0x0e080100bee40fae */ /* 0x0005e2000e101d44 */
[C---:B------:R-:W-:Y:S02]  /*ee40*/  FMUL.FTZ R24, R2.reuse, R24 ;  /* 0x0000001802187220 */ /* 0x040fe40000410000 */
[----:B------:R-:W-:Y:S02]  /*ee50*/  FMUL.FTZ R25, R2, R25 ;  /* 0x0000001902197220 */ /* 0x000fe40000410000 */
[C---:B------:R-:W-:Y:S02]  /*ee60*/  FMUL.FTZ R26, R0.reuse, R26 ;  /* 0x0000001a001a7220 */ /* 0x040fe40000410000 */
[----:B------:R2:W-:Y:S01]  /*ee70*/  @P0 LDGSTS.E.BYPASS.LTC128B.128 [R228+0xf080], [R190.64+0x180], !P3 ;  /* 0x0f080180bee40fae */ /* 0x0005e2000d901d44 */
[----:B------:R-:W1:Y:S01]  /*ee80*/  MUFU.EX2 R239, R239 ;  /* 0x000000ef00ef7308 */ /* 0x000e620000000800 */
[----:B------:R-:W-:Y:S02]  /*ee90*/  FMUL.FTZ R27, R0, R27 ;  /* 0x0000001b001b7220 */ /* 0x000fe40000410000 */
[----:B------:R-:W-:Y:S01]  /*eea0*/  FMUL.FTZ R28, R2, R28 ;  /* 0x0000001c021c7220 */ /* 0x000fe20000410000 */
[----:B---3--:R-:W-:Y:S01]  /*eeb0*/  F2FP.BF16.PACK_AB R146, R234, R151 ;  /* 0x00000097ea92723e */ /* 0x008fe200000010ff */
[----:B------:R-:W-:Y:S01]  /*eec0*/  FMUL.FTZ R29, R2, R29 ;  /* 0x0000001d021d7220 */ /* 0x000fe20000410000 */
[----:B------:R-:W3:Y:S01]  /*eed0*/  LDSM.16.MT88.4 R152, [R219+0x8080] ;  /* 0x00808000db98783b */ /* 0x000ee20000004200 */
[C---:B------:R-:W-:Y:S02]  /*eee0*/  FMUL.FTZ R30, R0.reuse, R30 ;  /* 0x0000001e001e7220 */ /* 0x040fe40000410000 */
[----:B------:R-:W-:Y:S01]  /*eef0*/  FMUL.FTZ R31, R0, R31 ;  /* 0x0000001f001f7220 */ /* 0x000fe20000410000 */
[----:B------:R-:W-:Y:S01]  /*ef00*/  MUFU.EX2 R238, R238 ;  /* 0x000000ee00ee7308 */ /* 0x000fe20000000800 */
[C---:B------:R-:W-:Y:S02]  /*ef10*/  FMUL.FTZ R32, R2.reuse, R32 ;  /* 0x0000002002207220 */ /* 0x040fe40000410000 */
[----:B------:R-:W4:Y:S01]  /*ef20*/  LDSM.16.MT88.4 R156, [R214+0x8080] ;  /* 0x00808000d69c783b */ /* 0x000f220000004200 */
[----:B------:R-:W-:Y:S02]  /*ef30*/  FMUL.FTZ R33, R2, R33 ;  /* 0x0000002102217220 */ /* 0x000fe40000410000 */
[C---:B------:R-:W-:Y:S02]  /*ef40*/  FMUL.FTZ R34, R0.reuse, R34 ;  /* 0x0000002200227220 */ /* 0x040fe40000410000 */
[----:B------:R-:W-:Y:S02]  /*ef50*/  FMUL.FTZ R35, R0, R35 ;  /* 0x0000002300237220 */ /* 0x000fe40000410000 */
[----:B------:R-:W5:Y:S01]  /*ef60*/  MUFU.EX2 R241, R241 ;  /* 0x000000f100f17308 */ /* 0x000f620000000800 */
[----:B------:R-:W2:Y:S01]  /*ef70*/  LDSM.16.MT88.4 R160, [R213+0x8080] ;  /* 0x00808000d5a0783b */ /* 0x000ea20000004200 */
[C---:B------:R-:W-:Y:S01]  /*ef80*/  FMUL.FTZ R36, R2.reuse, R36 ;  /* 0x0000002402247220 */ /* 0x040fe20000410000 */
[----:B-1----:R-:W-:Y:S01]  /*ef90*/  F2FP.BF16.PACK_AB R145, R239, R236 ;  /* 0x000000ecef91723e */ /* 0x002fe200000010ff */
[----:B------:R-:W-:Y:S02]  /*efa0*/  FMUL.FTZ R37, R2, R37 ;  /* 0x0000002502257220 */ /* 0x000fe40000410000 */
[C---:B------:R-:W-:Y:S02]  /*efb0*/  FMUL.FTZ R38, R0.reuse, R38 ;  /* 0x0000002600267220 */ /* 0x040fe40000410000 */
[----:B------:R-:W1:Y:S01]  /*efc0*/  LDSM.16.MT88.4 R140, [R212+0x8080] ;  /* 0x00808000d48c783b */ /* 0x000e620000004200 */
[----:B------:R-:W-:Y:S01]  /*efd0*/  FMUL.FTZ R39, R0, R39 ;  /* 0x0000002700277220 */ /* 0x000fe20000410000 */
[----:B------:R-:W-:Y:S01]  /*efe0*/  MUFU.EX2 R240, R240 ;  /* 0x000000f000f07308 */ /* 0x000fe20000000800 */
[C---:B------:R-:W-:Y:S02]  /*eff0*/  FMUL.FTZ R40, R2.reuse, R40 ;  /* 0x0000002802287220 */ /* 0x040fe40000410000 */
[----:B------:R-:W-:Y:S02]  /*f000*/  FMUL.FTZ R41, R2, R41 ;  /* 0x0000002902297220 */ /* 0x000fe40000410000 */
[----:B------:R-:W-:Y:S01]  /*f010*/  LDSM.16.MT88.4 R136, [R212+0xb080] ;  /* 0x00b08000d488783b */ /* 0x000fe20000004200 */
[C---:B------:R-:W-:Y:S02]  /*f020*/  FMUL.FTZ R42, R0.reuse, R42 ;  /* 0x0000002a002a7220 */ /* 0x040fe40000410000 */
[----:B------:R-:W-:Y:S02]  /*f030*/  FMUL.FTZ R43, R0, R43 ;  /* 0x0000002b002b7220 */ /* 0x000fe40000410000 */
[C---:B------:R-:W-:Y:S01]  /*f040*/  FMUL.FTZ R44, R2.reuse, R44 ;  /* 0x0000002c022c7220 */ /* 0x040fe20000410000 */
[----:B------:R-:W1:Y:S01]  /*f050*/  MUFU.EX2 R243, R243 ;  /* 0x000000f300f37308 */ /* 0x000e620000000800 */
[----:B------:R-:W-:Y:S01]  /*f060*/  LDSM.16.MT88.4 R164, [R214+0x9880] ;  /* 0x00988000d6a4783b */ /* 0x000fe20000004200 */
[----:B------:R-:W-:Y:S01]  /*f070*/  FMUL.FTZ R45, R2, R45 ;  /* 0x0000002d022d7220 */ /* 0x000fe20000410000 */
[----:B-----5:R-:W-:Y:S01]  /*f080*/  F2FP.BF16.PACK_AB R147, R241, R238 ;  /* 0x000000eef193723e */ /* 0x020fe200000010ff */
[C---:B------:R-:W-:Y:S02]  /*f090*/  FMUL.FTZ R46, R0.reuse, R46 ;  /* 0x0000002e002e7220 */ /* 0x040fe40000410000 */
[----:B------:R-:W-:Y:S02]  /*f0a0*/  FMUL.FTZ R47, R0, R47 ;  /* 0x0000002f002f7220 */ /* 0x000fe40000410000 */
[----:B------:R-:W-:Y:S01]  /*f0b0*/  LDSM.16.MT88.4 R168, [R213+0x9880] ;  /* 0x00988000d5a8783b */ /* 0x000fe20000004200 */
[C---:B------:R-:W-:Y:S01]  /*f0c0*/  FMUL.FTZ R48, R2.reuse, R48 ;  /* 0x0000003002307220 */ /* 0x040fe20000410000 */
[C---:B---3--:R-:W-:Y:S01]  /*f0d0*/  HMMA.16816.F32.BF16 R4, R144.reuse, R152, R4 ;  /* 0x000000989004723c */ /* 0x048fe20000041804 */
[----:B------:R-:W-:Y:S04]  /*f0e0*/  MUFU.EX2 R242, R242 ;  /* 0x000000f200f27308 */ /* 0x000fe80000000800 */
[----:B------:R-:W-:Y:S01]  /*f0f0*/  LDSM.16.MT88.4 R172, [R212+0x9880] ;  /* 0x00988000d4ac783b */ /* 0x000fe20000004200 */
[----:B------:R-:W-:Y:S02]  /*f100*/  FMUL.FTZ R49, R2, R49 ;  /* 0x0000003102317220 */ /* 0x000fe40000410000 */
[C---:B------:R-:W-:Y:S03]  /*f110*/  HMMA.16816.F32.BF16 R8, R144.reuse, R154, R8 ;  /* 0x0000009a9008723c */ /* 0x040fe60000041808 */
[----:B------:R-:W3:Y:S01]  /*f120*/  MUFU.EX2 R245, R245 ;  /* 0x000000f500f57308 */ /* 0x000ee20000000800 */
[----:B------:R-:W5:Y:S01]  /*f130*/  LDSM.16.MT88.4 R152, [R219+0x9080] ;  /* 0x00908000db98783b */ /* 0x000f620000004200 */
[C---:B------:R-:W-:Y:S02]  /*f140*/  FMUL.FTZ R50, R0.reuse, R50 ;  /* 0x0000003200327220 */ /* 0x040fe40000410000 */
[----:B------:R-:W-:Y:S01]  /*f150*/  FMUL.FTZ R51, R0, R51 ;  /* 0x0000003300337220 */ /* 0x000fe20000410000 */
[C---:B----4-:R-:W-:Y:S03]  /*f160*/  HMMA.16816.F32.BF16 R20, R144.reuse, R156, R20 ;  /* 0x0000009c9014723c */ /* 0x050fe60000041814 */
[----:B------:R-:W-:Y:S01]  /*f170*/  LDSM.16.MT88.4 R176, [R219+0xa880] ;  /* 0x00a88000dbb0783b */ /* 0x000fe20000004200 */
[C---:B------:R-:W-:Y:S02]  /*f180*/  FMUL.FTZ R52, R2.reuse, R52 ;  /* 0x0000003402347220 */ /* 0x040fe40000410000 */
[----:B------:R-:W-:Y:S02]  /*f190*/  FMUL.FTZ R53, R2, R53 ;  /* 0x0000003502357220 */ /* 0x000fe40000410000 */
[C---:B------:R-:W-:Y:S02]  /*f1a0*/  HMMA.16816.F32.BF16 R24, R144.reuse, R158, R24 ;  /* 0x0000009e9018723c */ /* 0x040fe40000041818 */
[----:B------:R-:W4:Y:S02]  /*f1b0*/  LDSM.16.MT88.4 R156, [R214+0x9080] ;  /* 0x00908000d69c783b */ /* 0x000f240000004200 */
[C---:B------:R-:W-:Y:S02]  /*f1c0*/  FMUL.FTZ R54, R0.reuse, R54 ;  /* 0x0000003600367220 */ /* 0x040fe40000410000 */
[----:B------:R-:W-:Y:S02]  /*f1d0*/  FMUL.FTZ R55, R0, R55 ;  /* 0x0000003700377220 */ /* 0x000fe40000410000 */
[C---:B--2---:R-:W-:Y:S01]  /*f1e0*/  HMMA.16816.F32.BF16 R28, R144.reuse, R160, R28 ;  /* 0x000000a0901c723c */ /* 0x044fe2000004181c */
[----:B------:R-:W-:Y:S03]  /*f1f0*/  LDSM.16.MT88.4 R180, [R214+0xa880] ;  /* 0x00a88000d6b4783b */ /* 0x000fe60000004200 */
[C---:B------:R-:W-:Y:S02]  /*f200*/  FMUL.FTZ R56, R2.reuse, R56 ;  /* 0x0000003802387220 */ /* 0x040fe40000410000 */
[----:B------:R-:W-:Y:S02]  /*f210*/  FMUL.FTZ R57, R2, R57 ;  /* 0x0000003902397220 */ /* 0x000fe40000410000 */
[C---:B------:R-:W-:Y:S01]  /*f220*/  HMMA.16816.F32.BF16 R32, R144.reuse, R162, R32 ;  /* 0x000000a29020723c */ /* 0x040fe20000041820 */
[----:B------:R-:W-:Y:S03]  /*f230*/  LDSM.16.MT88.4 R160, [R219+0x9880] ;  /* 0x00988000dba0783b */ /* 0x000fe60000004200 */
[C---:B------:R-:W-:Y:S02]  /*f240*/  FMUL.FTZ R58, R0.reuse, R58 ;  /* 0x0000003a003a7220 */ /* 0x040fe40000410000 */
[----:B------:R-:W-:Y:S02]  /*f250*/  FMUL.FTZ R59, R0, R59 ;  /* 0x0000003b003b7220 */ /* 0x000fe40000410000 */
[C---:B-1----:R-:W-:Y:S01]  /*f260*/  HMMA.16816.F32.BF16 R36, R144.reuse, R140, R36 ;  /* 0x0000008c9024723c */ /* 0x042fe20000041824 */
[----:B------:R-:W-:Y:S03]  /*f270*/  LDSM.16.MT88.4 R184, [R213+0xa880] ;  /* 0x00a88000d5b8783b */ /* 0x000fe60000004200 */
[C---:B------:R-:W-:Y:S02]  /*f280*/  FMUL.FTZ R60, R2.reuse, R60 ;  /* 0x0000003c023c7220 */ /* 0x040fe40000410000 */
[----:B------:R-:W-:Y:S02]  /*f290*/  FMUL.FTZ R61, R2, R61 ;  /* 0x0000003d023d7220 */ /* 0x000fe40000410000 */
[C---:B------:R-:W-:Y:S01]  /*f2a0*/  HMMA.16816.F32.BF16 R40, R144.reuse, R142, R40 ;  /* 0x0000008e9028723c */ /* 0x040fe20000041828 */
[----:B------:R-:W1:Y:S03]  /*f2b0*/  LDSM.16.MT88.4 R140, [R213+0x9080] ;  /* 0x00908000d58c783b */ /* 0x000e660000004200 */
[C---:B------:R-:W-:Y:S02]  /*f2c0*/  FMUL.FTZ R62, R0.reuse, R62 ;  /* 0x0000003e003e7220 */ /* 0x040fe40000410000 */
[----:B------:R-:W-:Y:S02]  /*f2d0*/  FMUL.FTZ R63, R0, R63 ;  /* 0x0000003f003f7220 */ /* 0x000fe40000410000 */
[C---:B-----5:R-:W-:Y:S01]  /*f2e0*/  HMMA.16816.F32.BF16 R44, R144.reuse, R152, R44 ;  /* 0x00000098902c723c */ /* 0x060fe2000004182c */
[----:B------:R-:W-:Y:S03]  /*f2f0*/  LDSM.16.MT88.4 R192, [R219+0xb880] ;  /* 0x00b88000dbc0783b */ /* 0x000fe60000004200 */
[C---:B------:R-:W-:Y:S02]  /*f300*/  FMUL.FTZ R64, R2.reuse, R64 ;  /* 0x0000004002407220 */ /* 0x040fe40000410000 */
[----:B------:R-:W-:Y:S02]  /*f310*/  FMUL.FTZ R65, R2, R65 ;  /* 0x0000004102417220 */ /* 0x000fe40000410000 */
[C---:B------:R-:W-:Y:S01]  /*f320*/  HMMA.16816.F32.BF16 R48, R144.reuse, R154, R48 ;  /* 0x0000009a9030723c */ /* 0x040fe20000041830 */
[----:B------:R-:W2:Y:S03]  /*f330*/  LDSM.16.MT88.4 R152, [R212+0x9080] ;  /* 0x00908000d498783b */ /* 0x000ea60000004200 */
[C---:B------:R-:W-:Y:S02]  /*f340*/  FMUL.FTZ R66, R0.reuse, R66 ;  /* 0x0000004200427220 */ /* 0x040fe40000410000 */
[----:B------:R-:W-:Y:S02]  /*f350*/  FMUL.FTZ R67, R0, R67 ;  /* 0x0000004300437220 */ /* 0x000fe40000410000 */
[C---:B----4-:R-:W-:Y:S01]  /*f360*/  HMMA.16816.F32.BF16 R52, R144.reuse, R156, R52 ;  /* 0x0000009c9034723c */ /* 0x050fe20000041834 */
[----:B------:R-:W-:Y:S03]  /*f370*/  LDSM.16.MT88.4 R196, [R214+0xb880] ;  /* 0x00b88000d6c4783b */ /* 0x000fe60000004200 */
[C---:B------:R-:W-:Y:S02]  /*f380*/  FMUL.FTZ R68, R2.reuse, R68 ;  /* 0x0000004402447220 */ /* 0x040fe40000410000 */
[----:B------:R-:W-:Y:S02]  /*f390*/  FMUL.FTZ R69, R2, R69 ;  /* 0x0000004502457220 */ /* 0x000fe40000410000 */
[C---:B------:R-:W-:Y:S01]  /*f3a0*/  HMMA.16816.F32.BF16 R56, R144.reuse, R158, R56 ;  /* 0x0000009e9038723c */ /* 0x040fe20000041838 */
[----:B------:R-:W4:Y:S03]  /*f3b0*/  LDSM.16.MT88.4 R156, [R219+0xa080] ;  /* 0x00a08000db9c783b */ /* 0x000f260000004200 */
[C---:B------:R-:W-:Y:S02]  /*f3c0*/  FMUL.FTZ R70, R0.reuse, R70 ;  /* 0x0000004600467220 */ /* 0x040fe40000410000 */
[----:B------:R-:W-:Y:S02]  /*f3d0*/  FMUL.FTZ R71, R0, R71 ;  /* 0x0000004700477220 */ /* 0x000fe40000410000 */
[----:B------:R-:W-:Y:S01]  /*f3e0*/  LDSM.16.MT88.4 R200, [R212+0xb880] ;  /* 0x00b88000d4c8783b */ /* 0x000fe20000004200 */
[C---:B-1----:R-:W-:Y:S03]  /*f3f0*/  HMMA.16816.F32.BF16 R60, R144.reuse, R140, R60 ;  /* 0x0000008c903c723c */ /* 0x042fe6000004183c */
[C---:B------:R-:W-:Y:S02]  /*f400*/  FMUL.FTZ R72, R2.reuse, R72 ;  /* 0x0000004802487220 */ /* 0x040fe40000410000 */
[----:B------:R-:W-:Y:S01]  /*f410*/  FMUL.FTZ R73, R2, R73 ;  /* 0x0000004902497220 */ /* 0x000fe20000410000 */
[----:B------:R-:W0:Y:S01]  /*f420*/  LDGDEPBAR ;  /* 0x00000000000079af */ /* 0x000e220000000000 */
[C---:B------:R-:W-:Y:S01]  /*f430*/  FMUL.FTZ R74, R0.reuse, R74 ;  /* 0x0000004a004a7220 */ /* 0x040fe20000410000 */
[C---:B------:R-:W-:Y:S04]  /*f440*/  HMMA.16816.F32.BF16 R64, R144.reuse, R142, R64 ;  /* 0x0000008e9040723c */ /* 0x040fe80000041840 */
[----:B------:R-:W-:Y:S01]  /*f450*/  FMUL.FTZ R75, R0, R75 ;  /* 0x0000004b004b7220 */ /* 0x000fe20000410000 */
[----:B------:R-:W1:Y:S01]  /*f460*/  LDSM.16.MT88.4 R140, [R214+0xa080] ;  /* 0x00a08000d68c783b */ /* 0x000e620000004200 */
[C---:B------:R-:W-:Y:S02]  /*f470*/  FMUL.FTZ R76, R2.reuse, R76 ;  /* 0x0000004c024c7220 */ /* 0x040fe40000410000 */
[C---:B--2---:R-:W-:Y:S04]  /*f480*/  HMMA.16816.F32.BF16 R68, R144.reuse, R152, R68 ;  /* 0x000000989044723c */ /* 0x044fe80000041844 */
[----:B------:R-:W-:Y:S02]  /*f490*/  FMUL.FTZ R77, R2, R77 ;  /* 0x0000004d024d7220 */ /* 0x000fe40000410000 */
[C---:B------:R-:W-:Y:S02]  /*f4a0*/  FMUL.FTZ R78, R0.reuse, R78 ;  /* 0x0000004e004e7220 */ /* 0x040fe40000410000 */
[C---:B------:R-:W-:Y:S01]  /*f4b0*/  HMMA.16816.F32.BF16 R72, R144.reuse, R154, R72 ;  /* 0x0000009a9048723c */ /* 0x040fe20000041848 */
[----:B------:R-:W2:Y:S03]  /*f4c0*/  LDSM.16.MT88.4 R152, [R213+0xa080] ;  /* 0x00a08000d598783b */ /* 0x000ea60000004200 */
[----:B------:R-:W-:Y:S02]  /*f4d0*/  FMUL.FTZ R79, R0, R79 ;  /* 0x0000004f004f7220 */ /* 0x000fe40000410000 */
[C---:B------:R-:W-:Y:S02]  /*f4e0*/  FMUL.FTZ R80, R2.reuse, R80 ;  /* 0x0000005002507220 */ /* 0x040fe40000410000 */
[----:B------:R-:W-:Y:S03]  /*f4f0*/  FMUL.FTZ R81, R2, R81 ;  /* 0x0000005102517220 */ /* 0x000fe60000410000 */
[C---:B----4-:R-:W-:Y:S03]  /*f500*/  HMMA.16816.F32.BF16 R76, R144.reuse, R156, R76 ;  /* 0x0000009c904c723c */ /* 0x050fe6000004184c */
[C---:B------:R-:W-:Y:S02]  /*f510*/  FMUL.FTZ R82, R0.reuse, R82 ;  /* 0x0000005200527220 */ /* 0x040fe40000410000 */
[----:B------:R-:W-:Y:S02]  /*f520*/  FMUL.FTZ R83, R0, R83 ;  /* 0x0000005300537220 */ /* 0x000fe40000410000 */
[C---:B------:R-:W-:Y:S02]  /*f530*/  FMUL.FTZ R84, R2.reuse, R84 ;  /* 0x0000005402547220 */ /* 0x040fe40000410000 */
[----:B------:R-:W-:Y:S03]  /*f540*/  FMUL.FTZ R85, R2, R85 ;  /* 0x0000005502557220 */ /* 0x000fe60000410000 */
[C---:B------:R-:W-:Y:S01]  /*f550*/  HMMA.16816.F32.BF16 R80, R144.reuse, R158, R80 ;  /* 0x0000009e9050723c */ /* 0x040fe20000041850 */
[----:B------:R-:W4:Y:S02]  /*f560*/  LDSM.16.MT88.4 R156, [R212+0xa080] ;  /* 0x00a08000d49c783b */ /* 0x000f240000004200 */
        /* <DEDUP_REMOVED lines=46> */
[--C-:B------:R-:W-:Y:S01]  /*f850*/  FFMA.FTZ R244, R16, c[0x0][0x2d0], -R189.reuse ;  /* 0x0000b40010f47a23 */ /* 0x100fe200000108bd */
[C---:B--2---:R-:W-:Y:S04]  /*f860*/  HMMA.16816.F32.BF16 R12, R144.reuse, R152, R12 ;  /* 0x00000098900c723c */ /* 0x044fe8000004180c */
[C---:B------:R-:W-:Y:S01]  /*f870*/  FMUL.FTZ R116, R2.reuse, R116 ;  /* 0x0000007402747220 */ /* 0x040fe20000410000 */
[----:B------:R-:W-:Y:S01]  /*f880*/  MUFU.EX2 R244, R244 ;  /* 0x000000f400f47308 */ /* 0x000fe20000000800 */
[----:B------:R-:W-:Y:S01]  /*f890*/  FMUL.FTZ R117, R2, R117 ;  /* 0x0000007502757220 */ /* 0x000fe20000410000 */
[----:B------:R-:W-:Y:S01]  /*f8a0*/  F2FP.BF16.PACK_AB R152, R243, R240 ;  /* 0x000000f0f398723e */ /* 0x000fe200000010ff */
[C---:B------:R-:W-:Y:S01]  /*f8b0*/  FMUL.FTZ R118, R0.reuse, R118 ;  /* 0x0000007600767220 */ /* 0x040fe20000410000 */
[----:B---3--:R-:W-:Y:S03]  /*f8c0*/  F2FP.BF16.PACK_AB R153, R245, R242 ;  /* 0x000000f2f599723e */ /* 0x008fe600000010ff */
[----:B------:R-:W-:Y:S02]  /*f8d0*/  FMUL.FTZ R119, R0, R119 ;  /* 0x0000007700777220 */ /* 0x000fe40000410000 */
[----:B------:R-:W-:Y:S02]  /*f8e0*/  FFMA.FTZ R189, R17, c[0x0][0x2d0], -R189 ;  /* 0x0000b40011bd7a23 */ /* 0x000fe400000108bd */
[----:B------:R-:W-:Y:S02]  /*f8f0*/  FMUL.FTZ R16, R2, R132 ;  /* 0x0000008402107220 */ /* 0x000fe40000410000 */
[----:B------:R-:W2:Y:S01]  /*f900*/  MUFU.EX2 R247, R189 ;  /* 0x000000bd00f77308 */ /* 0x000ea20000000800 */
[C---:B------:R-:W-:Y:S03]  /*f910*/  HMMA.16816.F32.BF16 R116, R144.reuse, R154, R116 ;  /* 0x0000009a9074723c */ /* 0x040fe60000041874 */
[--C-:B------:R-:W-:Y:S02]  /*f920*/  FFMA.FTZ R246, R18, c[0x0][0x2d0], -R188.reuse ;  /* 0x0000b40012f67a23 */ /* 0x100fe400000108bc */
[----:B------:R-:W-:Y:S02]  /*f930*/  FFMA.FTZ R188, R19, c[0x0][0x2d0], -R188 ;  /* 0x0000b40013bc7a23 */ /* 0x000fe400000108bc */
[C---:B------:R-:W-:Y:S01]  /*f940*/  FMUL.FTZ R17, R2.reuse, R133 ;  /* 0x0000008502117220 */ /* 0x040fe20000410000 */
[C---:B----4-:R-:W-:Y:S01]  /*f950*/  HMMA.16816.F32.BF16 R120, R144.reuse, R156, R120 ;  /* 0x0000009c9078723c */ /* 0x050fe20000041878 */
[----:B------:R3:W-:Y:S03]  /*f960*/  MUFU.EX2 R249, R188 ;  /* 0x000000bc00f97308 */ /* 0x0007e60000000800 */
[C---:B------:R-:W-:Y:S02]  /*f970*/  FMUL.FTZ R124, R2.reuse, R124 ;  /* 0x0000007c027c7220 */ /* 0x040fe40000410000 */
[----:B------:R-:W-:Y:S02]  /*f980*/  FMUL.FTZ R125, R2, R125 ;  /* 0x0000007d027d7220 */ /* 0x000fe40000410000 */
[C---:B------:R-:W-:Y:S03]  /*f990*/  FMUL.FTZ R126, R0.reuse, R126 ;  /* 0x0000007e007e7220 */ /* 0x040fe60000410000 */
[----:B------:R-:W4:Y:S01]  /*f9a0*/  MUFU.EX2 R246, R246 ;  /* 0x000000f600f67308 */ /* 0x000f220000000800 */
[C---:B------:R-:W-:Y:S02]  /*f9b0*/  FMUL.FTZ R127, R0.reuse, R127 ;  /* 0x0000007f007f7220 */ /* 0x040fe40000410000 */
[C---:B------:R-:W-:Y:S01]  /*f9c0*/  FMUL.FTZ R18, R0.reuse, R134 ;  /* 0x0000008600127220 */ /* 0x040fe20000410000 */
[----:B--2---:R-:W-:Y:S01]  /*f9d0*/  F2FP.BF16.PACK_AB R154, R247, R244 ;  /* 0x000000f4f79a723e */ /* 0x004fe200000010ff */
[----:B------:R-:W-:Y:S02]  /*f9e0*/  FMUL.FTZ R19, R0, R135 ;  /* 0x0000008700137220 */ /* 0x000fe40000410000 */
[----:B------:R-:W2:Y:S01]  /*f9f0*/  LDSM.16.MT88.4 R132, [R214+0x8880] ;  /* 0x00888000d684783b */ /* 0x000ea20000004200 */
[C---:B------:R-:W-:Y:S03]  /*fa00*/  HMMA.16816.F32.BF16 R124, R144.reuse, R158, R124 ;  /* 0x0000009e907c723c */ /* 0x040fe6000004187c */
[C---:B------:R-:W-:Y:S02]  /*fa10*/  FMUL.FTZ R128, R2.reuse, R128 ;  /* 0x0000008002807220 */ /* 0x040fe40000410000 */
[----:B------:R-:W-:Y:S01]  /*fa20*/  FMUL.FTZ R129, R2, R129 ;  /* 0x0000008102817220 */ /* 0x000fe20000410000 */
[----:B------:R-:W-:Y:S01]  /*fa30*/  LDSM.16.MT88.4 R156, [R212+0x8880] ;  /* 0x00888000d49c783b */ /* 0x000fe20000004200 */
[C---:B------:R-:W-:Y:S01]  /*fa40*/  FMUL.FTZ R130, R0.reuse, R130 ;  /* 0x0000008200827220 */ /* 0x040fe20000410000 */
[C---:B------:R-:W-:Y:S04]  /*fa50*/  HMMA.16816.F32.BF16 R16, R144.reuse, R136, R16 ;  /* 0x000000889010723c */ /* 0x040fe80000041810 */
[----:B------:R-:W-:Y:S01]  /*fa60*/  FMUL.FTZ R131, R0, R131 ;  /* 0x0000008300837220 */ /* 0x000fe20000410000 */
[----:B---3--:R-:W-:Y:S01]  /*fa70*/  LDSM.16.MT88.4 R188, [R212+0xa880] ;  /* 0x00a88000d4bc783b */ /* 0x008fe20000004200 */
[----:B------:R-:W-:Y:S01]  /*fa80*/  FFMA.FTZ R149, R2, R237, R149 ;  /* 0x000000ed02957223 */ /* 0x000fe20000010095 */
[----:B----4-:R-:W-:Y:S01]  /*fa90*/  F2FP.BF16.PACK_AB R155, R249, R246 ;  /* 0x000000f6f99b723e */ /* 0x010fe200000010ff */
[----:B------:R-:W-:Y:S03]  /*faa0*/  FFMA.FTZ R236, R0, R235, R236 ;  /* 0x000000eb00ec7223 */ /* 0x000fe600000100ec */
[----:B------:R-:W-:Y:S01]  /*fab0*/  HMMA.16816.F32.BF16 R128, R144, R138, R128 ;  /* 0x0000008a9080723c */ /* 0x000fe20000041880 */
[----:B------:R-:W3:Y:S02]  /*fac0*/  LDSM.16.MT88.4 R136, [R213+0x8880] ;  /* 0x00888000d588783b */ /* 0x000ee40000004200 */
[----:B------:R-:W-:Y:S01]  /*fad0*/  MOV R0, R3 ;  /* 0x0000000300007202 */ /* 0x000fe20000000f00 */
[----:B------:R-:W-:Y:S02]  /*fae0*/  FADD.FTZ R150, R150, R149 ;  /* 0x0000009596967221 */ /* 0x000fe40000010000 */
[----:B------:R-:W-:Y:S02]  /*faf0*/  FADD.FTZ R239, R239, R236 ;  /* 0x000000ecefef7221 */ /* 0x000fe40000010000 */
[C---:B-1----:R-:W-:Y:S05]  /*fb00*/  HMMA.16816.F32.BF16 R144, R152.reuse, R140, R4 ;  /* 0x0000008c9890723c */ /* 0x042fea0000041804 */
[----:B------:R-:W-:Y:S02]  /*fb10*/  FADD.FTZ R149, R151, R150 ;  /* 0x0000009697957221 */ /* 0x000fe40000010000 */
[----:B------:R-:W-:Y:S01]  /*fb20*/  FADD.FTZ R238, R238, R239 ;  /* 0x000000efeeee7221 */ /* 0x000fe20000010000 */
[C---:B------:R-:W-:Y:S04]  /*fb30*/  HMMA.16816.F32.BF16 R140, R152.reuse, R142, R8 ;  /* 0x0000008e988c723c */ /* 0x040fe80000041808 */
[----:B------:R-:W-:Y:S02]  /*fb40*/  FADD.FTZ R149, R234, R149 ;  /* 0x00000095ea957221 */ /* 0x000fe40000010000 */
[----:B------:R-:W-:Y:S02]  /*fb50*/  FADD.FTZ R241, R241, R238 ;  /* 0x000000eef1f17221 */ /* 0x000fe40000010000 */
[C---:B--2---:R-:W-:Y:S04]  /*fb60*/  HMMA.16816.F32.BF16 R20, R152.reuse, R132, R20 ;  /* 0x000000849814723c */ /* 0x044fe80000041814 */
[----:B------:R-:W-:Y:S01]  /*fb70*/  FADD.FTZ R240, R240, R149 ;  /* 0x00000095f0f07221 */ /* 0x000fe20000010000 */
[----:B------:R-:W-:Y:S01]  /*fb80*/  MOV R149, R148 ;  /* 0x0000009400957202 */ /* 0x000fe20000000f00 */
[----:B------:R-:W-:Y:S02]  /*fb90*/  FADD.FTZ R242, R242, R241 ;  /* 0x000000f1f2f27221 */ /* 0x000fe40000010000 */
[C---:B------:R-:W-:Y:S01]  /*fba0*/  HMMA.16816.F32.BF16 R24, R152.reuse, R134, R24 ;  /* 0x000000869818723c */ /* 0x040fe20000041818 */
[----:B------:R-:W1:Y:S03]  /*fbb0*/  LDSM.16.MT88.4 R132, [R213+0xb880] ;  /* 0x00b88000d584783b */ /* 0x000e660000004200 */
[----:B------:R-:W-:Y:S02]  /*fbc0*/  FADD.FTZ R243, R243, R240 ;  /* 0x000000f0f3f37221 */ /* 0x000fe40000010000 */
[----:B------:R-:W-:Y:S02]  /*fbd0*/  FADD.FTZ R245, R245, R242 ;  /* 0x000000f2f5f57221 */ /* 0x000fe40000010000 */
[----:B------:R-:W-:Y:S01]  /*fbe0*/  FADD.FTZ R244, R244, R243 ;  /* 0x000000f3f4f47221 */ /* 0x000fe20000010000 */
[C---:B---3--:R-:W-:Y:S03]  /*fbf0*/  HMMA.16816.F32.BF16 R28, R152.reuse, R136, R28 ;  /* 0x00000088981c723c */ /* 0x048fe6000004181c */
[----:B------:R-:W-:Y:S02]  /*fc00*/  FADD.FTZ R246, R246, R245 ;  /* 0x000000f5f6f67221 */ /* 0x000fe40000010000 */
[----:B------:R-:W-:Y:S02]  /*fc10*/  FADD.FTZ R237, R247, R244 ;  /* 0x000000f4f7ed7221 */ /* 0x000fe40000010000 */
[----:B------:R-:W-:Y:S01]  /*fc20*/  FADD.FTZ R235, R249, R246 ;  /* 0x000000f6f9eb7221 */ /* 0x000fe20000010000 */
        /* <DEDUP_REMOVED lines=25> */
[C---:B------:R-:W-:Y:S08]  /*fdc0*/  HMMA.16816.F32.BF16 R132, R152.reuse, R200, R16 ;  /* 0x000000c89884723c */ /* 0x040ff00000041810 */
[----:B------:R-:W-:Y:S01]  /*fdd0*/  HMMA.16816.F32.BF16 R128, R152, R202, R128 ;  /* 0x000000ca9880723c */ /* 0x000fe20000041880 */
[----:B------:R-:W-:-:S07]  /*fde0*/  @P0 BRA `(.L_x_1666) ;  /* 0xffffe30000000947 */ /* 0x000fce000383ffff */
.L_x_1665:
        /* <DEDUP_REMOVED lines=155> */
.L_x_1604:
        /* <DEDUP_REMOVED lines=57> */
[----:B------:R-:W-:Y:S01]  /*10b30*/  F2FP.BF16.PACK_AB R54, R55, R54 ;  /* 0x000000363736723e */ /* 0x000fe200000010ff */
[----:B------:R-:W-:Y:S01]  /*10b40*/  STS [R15], R140 ;  /* 0x0000008c0f007388 */ /* 0x000fe20000000800 */
[----:B------:R-:W-:Y:S01]  /*10b50*/  SEL R18, R17, 0xffffffc0, !P2 ;  /* 0xffffffc011127807 */ /* 0x000fe20005000000 */
[--C-:B------:R-:W-:Y:S01]  /*10b60*/  IMAD.IADD R17, R14, 0x1, R15.reuse ;  /* 0x000000010e117824 */ /* 0x100fe200078e020f */
[----:B------:R-:W-:Y:S01]  /*10b70*/  F2FP.BF16.PACK_AB R56, R57, R56 ;  /* 0x000000383938723e */ /* 0x000fe200000010ff */
[----:B------:R-:W-:Y:S01]  /*10b80*/  STS [R15+0x400], R142 ;  /* 0x0004008e0f007388 */ /* 0x000fe20000000800 */
[----:B------:R-:W-:Y:S01]  /*10b90*/  F2FP.BF16.PACK_AB R58, R59, R58 ;  /* 0x0000003a3b3a723e */ /* 0x000fe200000010ff */
[--C-:B------:R-:W-:Y:S01]  /*10ba0*/  IMAD.IADD R21, R5, 0x1, R18.reuse ;  /* 0x0000000105157824 */ /* 0x100fe200078e0212 */
[----:B------:R-:W-:Y:S01]  /*10bb0*/  F2FP.BF16.PACK_AB R60, R61, R60 ;  /* 0x0000003c3d3c723e */ /* 0x000fe200000010ff */
[C---:B------:R-:W-:Y:S01]  /*10bc0*/  IMAD.IADD R23, R18.reuse, 0x1, R15 ;  /* 0x0000000112177824 */ /* 0x040fe200078e020f */
[----:B------:R-:W-:Y:S01]  /*10bd0*/  STS [R19+0x80], R20 ;  /* 0x0000801413007388 */ /* 0x000fe20000000800 */
[----:B------:R-:W-:Y:S01]  /*10be0*/  IMAD.IADD R25, R18, 0x1, R19 ;  /* 0x0000000112197824 */ /* 0x000fe200078e0213 */
[----:B------:R-:W-:Y:S01]  /*10bf0*/  F2FP.BF16.PACK_AB R13, R13, R62 ;  /* 0x0000003e0d0d723e */ /* 0x000fe200000010ff */
[----:B------:R-:W-:Y:S01]  /*10c00*/  IMAD.IADD R27, R17, 0x1, R18 ;  /* 0x00000001111b7824 */ /* 0x000fe200078e0212 */
        /* <DEDUP_REMOVED lines=86> */
[----:B------:R3:W-:Y:S04]  /*11170*/  STS [R15+0xc400], R114 ;  /* 0x00c400720f007388 */ /* 0x0007e80000000800 */
[----:B------:R-:W-:Y:S04]  /*11180*/  STS [R19+0xc080], R136 ;  /* 0x00c0808813007388 */ /* 0x000fe80000000800 */
        /* <DEDUP_REMOVED lines=18> */
[----:B----4-:R-:W-:Y:S02]  /*112b0*/  CS2R R18, SRZ ;  /* 0x0000000000127805 */ /* 0x010fe4000001ff00 */
[--C-:B--2---:R-:W-:Y:S01]  /*112c0*/  @P0 SHF.R.S32.HI R19, RZ, 0x1f, R13.reuse ;  /* 0x0000001fff130819 */ /* 0x104fe2000001140d */
[----:B------:R-:W-:Y:S01]  /*112d0*/  @P0 IMAD.MOV.U32 R18, RZ, RZ, R13 ;  /* 0x000000ffff120224 */ /* 0x000fe200078e000d */
[----:B------:R-:W-:Y:S05]  /*112e0*/  @P1 BRA `(.L_x_1668) ;  /* 0x0000004000001947 */ /* 0x000fea0003800000 */
[----:B-1----:R-:W-:Y:S05]  /*112f0*/  @!P0 BRA `(.L_x_1668) ;  /* 0x0000003000008947 */ /* 0x002fea0003800000 */
[----:B-----5:R-:W2:Y:S04]  /*11300*/  LDG.E R4, [R8.64] ;  /* 0x0000000408047981 */ /* 0x020ea8000c1e1900 */
[----:B------:R-:W2:Y:S02]  /*11310*/  LDG.E R5, [R8.64+0x4] ;  /* 0x0000040408057981 */ /* 0x000ea4000c1e1900 */
[----:B--2---:R-:W-:-:S02]  /*11320*/  IADD3 R4, -R4, R5, RZ ;  /* 0x0000000504047210 */ /* 0x004fc40007ffe1ff */
.L_x_1668:
        /* <DEDUP_REMOVED lines=16> */
[----:B------:R-:W-:Y:S01]  /*11430*/  LOP3.LUT P2, RZ, R6, 0x3, RZ, 0xc0, !PT ;  /* 0x0000000306ff7812 */ /* 0x000fe2000784c0ff */
[----:B------:R-:W-:Y:S01]  /*11440*/  IMAD.WIDE.U32 R16, R18, c[0x0][0x3a0], RZ ;  /* 0x0000e80012107a25 */ /* 0x000fe200078e00ff */
[----:B------:R-:W-:-:S02]  /*11450*/  ISETP.NE.AND P1, PT, R7, 0x1, PT ;  /* 0x000000010700780c */ /* 0x000fc40003f25270 */
[----:B------:R-:W-:Y:S01]  /*11460*/  MOV R20, R18 ;  /* 0x0000001200147202 */ /* 0x000fe20000000f00 */
[----:B------:R-:W-:Y:S01]  /*11470*/  IMAD R6, R11, 0x10, R8 ;  /* 0x000000100b067824 */ /* 0x000fe200078e0208 */
[CC--:B------:R-:W-:Y:S01]  /*11480*/  LEA.HI R14, R3.reuse, R2.reuse, RZ, 0x3 ;  /* 0x00000002030e7211 */ /* 0x0c0fe200078f18ff */
[----:B------:R-:W-:Y:S01]  /*11490*/  IMAD R8, R0, c[0x0][0x490], RZ ;  /* 0x0001240000087a24 */ /* 0x000fe200078e02ff */
[----:B------:R-:W-:Y:S01]  /*114a0*/  LEA.HI R3, R3, R2, RZ, 0x6 ;  /* 0x0000000203037211 */ /* 0x000fe200078f30ff */
[----:B------:R-:W-:Y:S02]  /*114b0*/  IMAD R7, R19, c[0x0][0x3a0], RZ ;  /* 0x0000e80013077a24 */ /* 0x000fe400078e02ff */
[----:B------:R-:W-:Y:S02]  /*114c0*/  IMAD R9, R223, c[0x0][0x494], R8 ;  /* 0x00012500df097a24 */ /* 0x000fe400078e0208 */
[----:B------:R-:W-:Y:S01]  /*114d0*/  IMAD R8, R5, 0x8, R6 ;  /* 0x0000000805087824 */ /* 0x000fe200078e0206 */
[----:B------:R-:W-:Y:S01]  /*114e0*/  LOP3.LUT R5, R14, 0xfffffff8, RZ, 0xc0, !PT ;  /* 0xfffffff80e057812 */ /* 0x000fe200078ec0ff */
[----:B------:R-:W-:Y:S01]  /*114f0*/  IMAD.WIDE.U32 R20, R223, c[0x0][0x490], R20 ;  /* 0x00012400df147a25 */ /* 0x000fe200078e0014 */
[----:B------:R-:W-:-:S02]  /*11500*/  SHF.R.S32.HI R14, RZ, 0x3, R14 ;  /* 0x00000003ff0e7819 */ /* 0x000fc4000001140e */
[----:B-1----:R-:W-:Y:S01]  /*11510*/  LEA R8, R73, R8, 0x7 ;  /* 0x0000000849087211 */ /* 0x002fe200078e38ff */
[----:B------:R-:W-:Y:S02]  /*11520*/  IMAD R7, R18, c[0x0][0x3a4], R7 ;  /* 0x0000e90012077a24 */ /* 0x000fe400078e0207 */
[----:B------:R-:W-:Y:S02]  /*11530*/  IMAD.IADD R21, R21, 0x1, R9 ;  /* 0x0000000115157824 */ /* 0x000fe400078e0209 */
[----:B------:R-:W-:Y:S01]  /*11540*/  @P1 IMAD.HI.U32 R9, R8, c[0x0][0x4ec], RZ ;  /* 0x00013b0008091a27 */ /* 0x000fe200078e00ff */
[----:B------:R-:W-:-:S03]  /*11550*/  IADD3 R17, R17, R7, RZ ;  /* 0x0000000711117210 */ /* 0x000fc60007ffe0ff */
        /* <DEDUP_REMOVED lines=113> */
.L_x_1670:
[----:B--234-:R-:W-:Y:S05]  /*11c70*/  BSYNC B0 ;  /* 0x0000000000007941 */ /* 0x01cfea0003800000 */
.L_x_1669:
        /* <DEDUP_REMOVED lines=30> */
.L_x_1672:
[----:B------:R-:W-:Y:S05]  /*11e60*/  BSYNC B0 ;  /* 0x0000000000007941 */ /* 0x000fea0003800000 */
.L_x_1671:
        /* <DEDUP_REMOVED lines=30> */
.L_x_1674:
[----:B------:R-:W-:Y:S05]  /*12050*/  BSYNC B0 ;  /* 0x0000000000007941 */ /* 0x000fea0003800000 */
.L_x_1673:
        /* <DEDUP_REMOVED lines=31> */
.L_x_1667:
        /* <DEDUP_REMOVED lines=18> */
.L_x_1675:
        /* <DEDUP_REMOVED lines=41> */
.L_x_1677:
[----:B------:R-:W-:Y:S05]  /*12600*/  BSYNC B0 ;  /* 0x0000000000007941 */ /* 0x000fea0003800000 */
.L_x_1676:
        /* <DEDUP_REMOVED lines=72> */
.L_x_1679:
[----:B------:R-:W-:Y:S05]  /*12a90*/  BSYNC B0 ;  /* 0x0000000000007941 */ /* 0x000fea0003800000 */
.L_x_1678:
        /* <DEDUP_REMOVED lines=27> */
.L_x_1681:
[----:B------:R-:W-:Y:S05]  /*12c50*/  BSYNC B0 ;  /* 0x0000000000007941 */ /* 0x000fea0003800000 */
.L_x_1680:
        /* <DEDUP_REMOVED lines=27> */
.L_x_1683:
[----:B------:R-:W-:Y:S05]  /*12e10*/  BSYNC B0 ;  /* 0x0000000000007941 */ /* 0x000fea0003800000 */
.L_x_1682:
        /* <DEDUP_REMOVED lines=28> */
.L_x_1684:
        /* <DEDUP_REMOVED lines=10> */
.L_x_3083:


//--------------------- .text._ZN7cutlass13device_kernelIN5flash19enable_sm80_to_sm89INS1_16FlashAttnFwdSm80INS1_25CollectiveMainloopFwdSm80ILi8ELi1ELb1EN4cute5tupleIJNS5_1CILi128EEENS7_ILi48EEENS7_ILi256EEEEEELi256ENS_10bfloat16_tEfNS_4arch4Sm80ELb0ELb1ELb0ELb0ELb0ELb0ELb1ELb0EEENS1_21CollectiveEpilogueFwdINS6_IJS8_SA_S9_EEENS6_IJNS7_ILi1EEESI_SI_EEESC_SE_Li256ELb0ELb1ELb0ELb0EEENS1_19SingleTileSchedulerILb0ELb0ELb1ELi128EEEEEEEEEvNT_6ParamsE --------------------------
	.section	.text._ZN7cutlass13device_kernelIN5flash19enable_sm80_to_sm89INS1_16FlashAttnFwdSm80INS1_25CollectiveMainloopFwdSm80ILi8ELi1ELb1EN4cute5tupleIJNS5_1CILi128EEENS7_ILi48EEENS7_ILi256EEEEEELi256ENS_10bfloat16_tEfNS_4arch4Sm80ELb0ELb1ELb0ELb0ELb0ELb0ELb1ELb0EEENS1_21CollectiveEpilogueFwdINS6_IJS8_SA_S9_EEENS6_IJNS7_ILi1EEESI_SI_EEESC_SE_Li256ELb0ELb1ELb0ELb0EEENS1_19SingleTileSchedulerILb0ELb0ELb1ELi128EEEEEEEEEvNT_6ParamsE,"ax",@progbits
	.sectioninfo	@"SHI_REGISTERS=255"
	.align	128
.text._ZN7cutlass13device_kernelIN5flash19enable_sm80_to_sm89INS1_16FlashAttnFwdSm80INS1_25CollectiveMainloopFwdSm80ILi8ELi1ELb1EN4cute5tupleIJNS5_1CILi128EEENS7_ILi48EEENS7_ILi256EEEEEELi256ENS_10bfloat16_tEfNS_4arch4Sm80ELb0ELb1ELb0ELb0ELb0ELb0ELb1ELb0EEENS1_21CollectiveEpilogueFwdINS6_IJS8_SA_S9_EEENS6_IJNS7_ILi1EEESI_SI_EEESC_SE_Li256ELb0ELb1ELb0ELb0EEENS1_19SingleTileSchedulerILb0ELb0ELb1ELi128EEEEEEEEEvNT_6ParamsE:
        .type           _ZN7cutlass13device_kernelIN5flash19enable_sm80_to_sm89INS1_16FlashAttnFwdSm80INS1_25CollectiveMainloopFwdSm80ILi8ELi1ELb1EN4cute5tupleIJNS5_1CILi128EEENS7_ILi48EEENS7_ILi256EEEEEELi256ENS_10bfloat16_tEfNS_4arch4Sm80ELb0ELb1ELb0ELb0ELb0ELb0ELb1ELb0EEENS1_21CollectiveEpilogueFwdINS6_IJS8_SA_S9_EEENS6_IJNS7_ILi1EEESI_SI_EEESC_SE_Li256ELb0ELb1ELb0ELb0EEENS1_19SingleTileSchedulerILb0ELb0ELb1ELi128EEEEEEEEEvNT_6ParamsE,@function
        .size           _ZN7cutlass13device_kernelIN5flash19enable_sm80_to_sm89INS1_16FlashAttnFwdSm80INS1_25CollectiveMainloopFwdSm80ILi8ELi1ELb1EN4cute5tupleIJNS5_1CILi128EEENS7_ILi48EEENS7_ILi256EEEEEELi256ENS_10bfloat16_tEfNS_4arch4Sm80ELb0ELb1ELb0ELb0ELb0ELb0ELb1ELb0EEENS1_21CollectiveEpilogueFwdINS6_IJS8_SA_S9_EEENS6_IJNS7_ILi1EEESI_SI_EEESC_SE_Li256ELb0ELb1ELb0ELb0EEENS1_19SingleTileSchedulerILb0ELb0ELb1ELi128EEEEEEEEEvNT_6ParamsE,(.L_x_3084 - _ZN7cutlass13device_kernelIN5flash19enable_sm80_to_sm89INS1_16FlashAttnFwdSm80INS1_25CollectiveMainloopFwdSm80ILi8ELi1ELb1EN4cute5tupleIJNS5_1CILi128EEENS7_ILi48EEENS7_ILi256EEEEEELi256ENS_10bfloat16_tEfNS_4arch4Sm80ELb0ELb1ELb0ELb0ELb0ELb0ELb1ELb0EEENS1_21CollectiveEpilogueFwdINS6_IJS8_SA_S9_EEENS6_IJNS7_ILi1EEESI_SI_EEESC_SE_Li256ELb0ELb1ELb0ELb0EEENS1_19SingleTileSchedulerILb0ELb0ELb1ELi128EEEEEEEEEvNT_6ParamsE)
        .other          _ZN7cutlass13device_kernelIN5flash19enable_sm80_to_sm89INS1_16FlashAttnFwdSm80INS1_25CollectiveMainloopFwdSm80ILi8ELi1ELb1EN4cute5tupleIJNS5_1CILi128EEENS7_ILi48EEENS7_ILi256EEEEEELi256ENS_10bfloat16_tEfNS_4arch4Sm80ELb0ELb1ELb0ELb0ELb0ELb0ELb1ELb0EEENS1_21CollectiveEpilogueFwdINS6_IJS8_SA_S9_EEENS6_IJNS7_ILi1EEESI_SI_EEESC_SE_Li256ELb0ELb1ELb0ELb0EEENS1_19SingleTileSchedulerILb0ELb0ELb1ELi128EEEEEEEEEvNT_6ParamsE,@"STO_CUDA_ENTRY STV_DEFAULT"
_ZN7cutlass13device_kernelIN5flash19enable_sm80_to_sm89INS1_16FlashAttnFwdSm80INS1_25CollectiveMainloopFwdSm80ILi8ELi1ELb1EN4cute5tupleIJNS5_1CILi128EEENS7_ILi48EEENS7_ILi256EEEEEELi256ENS_10bfloat16_tEfNS_4arch4Sm80ELb0ELb1ELb0ELb0ELb0ELb0ELb1ELb0EEENS1_21CollectiveEpilogueFwdINS6_IJS8_SA_S9_EEENS6_IJNS7_ILi1EEESI_SI_EEESC_SE_Li256ELb0ELb1ELb0ELb0EEENS1_19SingleTileSchedulerILb0ELb0ELb1ELi128EEEEEEEEEvNT_6ParamsE:
        /* <DEDUP_REMOVED lines=38> */
.L_x_1686:
[----:B------:R-:W-:Y:S02]  /*0260*/  ULDC UR4, c[0x0][0x32c] ;  /* 0x0000cb0000047ab9 */ /* 0x000fe40000000800 */
[----:B------:R-:W-:-:S03]  /*0270*/  UISETP.NE.AND UP0, UPT, UR7, UR4, UPT ;  /* 0x000000040700728c */ /* 0x000fc6000bf05270 */
[----:B------:R-:W-:Y:S02]  /*0280*/  ULDC.64 UR4, c[0x0][0x330] ;  /* 0x0000cc0000047ab9 */ /* 0x000fe40000000a00 */
[----:B------:R-:W-:-:S06]  /*0290*/  UIMAD.WIDE.U32 UR10, UR9, UR4, URZ ;  /* 0x00000004090a72a5 */ /* 0x000fcc000f8e003f */
[----:B------:R-:W-:Y:S02]  /*02a0*/  @UP0 USHF.R.U32.HI UR9, URZ, UR5, UR11 ;  /* 0x000000053f090299 */ /* 0x000fe4000801160b */
.L_x_1687:
[----:B------:R-:W-:Y:S02]  /*02b0*/  ULDC UR4, c[0x0][0x32c] ;  /* 0x0000cb0000047ab9 */ /* 0x000fe40000000800 */
[----:B------:R-:W-:-:S04]  /*02c0*/  UIMAD UR4, UR9, UR4, UR4 ;  /* 0x00000004090472a4 */ /* 0x000fc8000f8e0204 */
[----:B------:R-:W-:-:S04]  /*02d0*/  UISETP.LT.AND UP0, UPT, UR8, UR4, UPT ;  /* 0x000000040800728c */ /* 0x000fc8000bf01270 */
[----:B------:R-:W-:Y:S02]  /*02e0*/  USEL UR8, UR8, UR4, UP0 ;  /* 0x0000000408087287 */ /* 0x000fe40008000000 */
.L_x_1685:
        /* <DEDUP_REMOVED lines=39> */
.L_x_1689:
[----:B------:R-:W-:Y:S02]  /*0560*/  ULDC UR4, c[0x0][0x32c] ;  /* 0x0000cb0000047ab9 */ /* 0x000fe40000000800 */
[----:B------:R-:W-:-:S03]  /*0570*/  UISETP.NE.AND UP0, UPT, UR4, 0x1, UPT ;  /* 0x000000010400788c */ /* 0x000fc6000bf05270 */
[----:B------:R-:W-:Y:S02]  /*0580*/  ULDC.64 UR4, c[0x0][0x330] ;  /* 0x0000cc0000047ab9 */ /* 0x000fe40000000a00 */
[----:B------:R-:W-:-:S06]  /*0590*/  UIMAD.WIDE.U32 UR10, UR8, UR4, URZ ;  /* 0x00000004080a72a5 */ /* 0x000fcc000f8e003f */
[----:B------:R-:W-:Y:S02]  /*05a0*/  @UP0 USHF.R.U32.HI UR8, URZ, UR5, UR11 ;  /* 0x000000053f080299 */ /* 0x000fe4000801160b */
.L_x_1690:
[----:B------:R-:W-:Y:S02]  /*05b0*/  ULDC UR4, c[0x0][0x32c] ;  /* 0x0000cb0000047ab9 */ /* 0x000fe40000000800 */
[----:B------:R-:W-:-:S04]  /*05c0*/  UIMAD UR4, UR8, UR4, URZ ;  /* 0x00000004080472a4 */ /* 0x000fc8000f8e023f */
[----:B------:R-:W-:-:S04]  /*05d0*/  UISETP.LT.AND UP0, UPT, UR7, UR4, UPT ;  /* 0x000000040700728c */ /* 0x000fc8000bf01270 */
[----:B------:R-:W-:-:S04]  /*05e0*/  USEL UR7, UR7, UR4, !UP0 ;  /* 0x0000000407077287 */ /* 0x000fc8000c000000 */
.L_x_1688:
        /* <DEDUP_REMOVED lines=121> */
[----:B------:R-:W-:-:S02]  /*0d80*/  IMAD R0, R22, 0x20, R69 ;  /* 0x0000002016007824 */ /* 0x000fc400078e0245 */
[----:B------:R-:W-:Y:S02]  /*0d90*/  IMAD.IADD R3, R7, 0x1, R2 ;  /* 0x0000000107037824 */ /* 0x000fe400078e0202 */
        /* <DEDUP_REMOVED lines=171> */
[----:B------:R-:W-:-:S04]  /*1850*/  IMAD.WIDE.U32 R28, R10, c[0x0][0x218], R2 ;  /* 0x000086000a1c7a25 */ /* 0x000fc800078e0002 */
[----:B------:R-:W-:Y:S01]  /*1860*/  IMAD.MOV.U32 R26, RZ, RZ, R28 ;  /* 0x000000ffff1a7224 */ /* 0x000fe200078e001c */
[----:B-1----:R-:W-:Y:S01]  /*1870*/  LEA.HI R8, R67, R85, RZ, 0x4 ;  /* 0x0000005543087211 */ /* 0x002fe200078f20ff */
[----:B------:R-:W-:Y:S02]  /*1880*/  IMAD.U32 R5, RZ, RZ, UR23 ;  /* 0x00000017ff057e24 */ /* 0x000fe4000f8e00ff */
[----:B------:R-:W-:Y:S01]  /*1890*/  IMAD.U32 R5, RZ, RZ, UR21 ;  /* 0x00000015ff057e24 */ /* 0x000fe2000f8e00ff */
[----:B--2---:R-:W-:-:S04]  /*18a0*/  @!P0 SHF.R.S32.HI R6, RZ, 0x1f, R23 ;  /* 0x0000001fff068819 */ /* 0x004fc80000011417 */
        /* <DEDUP_REMOVED lines=11> */
[----:B------:R-:W-:-:S03]  /*1960*/  IMAD.WIDE.U32 R2, R4, UR11, R70 ;  /* 0x0000000b04027c25 */ /* 0x000fc6000f8e0046 */
[----:B------:R-:W-:Y:S01]  /*1970*/  STL.64 [R1+0x28], R70 ;  /* 0x0000284601007387 */ /* 0x000fe20000100a00 */
[----:B------:R-:W-:Y:S01]  /*1980*/  IMAD.IADD R27, R29, 0x1, R0 ;  /* 0x000000011d1b7824 */ /* 0x000fe200078e0200 */
[----:B------:R-:W-:Y:S01]  /*1990*/  IADD3 R0, R3, UR19, RZ ;  /* 0x0000001303007c10 */ /* 0x000fe2000fffe0ff */
[----:B------:R-:W-:Y:S01]  /*19a0*/  IMAD.U32 R4, RZ, RZ, UR20 ;  /* 0x00000014ff047e24 */ /* 0x000fe2000f8e00ff */
[----:B------:R-:W-:Y:S01]  /*19b0*/  @P2 LEA R6, P0, R2, c[0x0][0x1c8], 0x1 ;  /* 0x0000720002062a11 */ /* 0x000fe200078008ff */
[----:B------:R-:W-:Y:S01]  /*19c0*/  STL.64 [R1+0x40], R28 ;  /* 0x0000401c01007387 */ /* 0x000fe20000100a00 */
[----:B------:R-:W-:Y:S01]  /*19d0*/  SHF.R.S32.HI R3, RZ, 0x4, R8 ;  /* 0x00000004ff037819 */ /* 0x000fe20000011408 */
[----:B------:R-:W-:Y:S01]  /*19e0*/  IMAD.WIDE.U32 R4, R4, 0x30, R26 ;  /* 0x0000003004047825 */ /* 0x000fe200078e001a */
[C---:B------:R-:W-:Y:S01]  /*19f0*/  @P2 LEA.HI.X R7, R2.reuse, c[0x0][0x1cc], R0, 0x1, P0 ;  /* 0x0000730002072a11 */ /* 0x040fe200000f0c00 */
[----:B------:R-:W-:Y:S01]  /*1a00*/  STL.64 [R1+0x38], R26 ;  /* 0x0000381a01007387 */ /* 0x000fe20000100a00 */
[----:B------:R-:W-:-:S03]  /*1a10*/  @P1 IADD3 R2, P0, R2, UR8, RZ ;  /* 0x0000000802021c10 */ /* 0x000fc6000ff1e0ff */
[----:B------:R2:W-:Y:S01]  /*1a20*/  @P2 LDGSTS.E.BYPASS.LTC128B.128 [R68+0x14080], [R6.64], !P3 ;  /* 0x1408000006442fae */ /* 0x0005e2000d901d58 */
[----:B------:R-:W-:Y:S02]  /*1a30*/  @P1 IADD3.X R0, R0, UR6, RZ, P0, !PT ;  /* 0x0000000600001c10 */ /* 0x000fe400087fe4ff */
[----:B------:R-:W-:Y:S01]  /*1a40*/  ISETP.GT.AND P3, PT, R85, 0x7f, PT ;  /* 0x0000007f5500780c */ /* 0x000fe20003f64270 */
[----:B------:R2:W-:Y:S04]  /*1a50*/  @P2 LDGSTS.E.BYPASS.LTC128B.128 [R68+0x15880], [R6.64+0x80], !P6 ;  /* 0x1588008006442fae */ /* 0x0005e8000f101d58 */
[----:B------:R2:W-:Y:S04]  /*1a60*/  @P2 LDGSTS.E.BYPASS.LTC128B.128 [R68+0x17080], [R6.64+0x100], !P5 ;  /* 0x1708010006442fae */ /* 0x0005e8000e901d58 */
[----:B------:R2:W-:Y:S01]  /*1a70*/  @P2 LDGSTS.E.BYPASS.LTC128B.128 [R68+0x18880], [R6.64+0x180], !P4 ;  /* 0x1888018006442fae */ /* 0x0005e2000e101d58 */
[----:B------:R-:W-:-:S03]  /*1a80*/  LOP3.LUT P2, RZ, R89, 0x1, RZ, 0xc0, !PT ;  /* 0x0000000159ff7812 */ /* 0x000fc6000784c0ff */
[----:B------:R-:W-:Y:S02]  /*1a90*/  @!P3 IMAD.MOV.U32 R9, RZ, RZ, c[0x0][0x208] ;  /* 0x00008200ff09b624 */ /* 0x000fe400078e00ff */
[----:B------:R-:W-:Y:S01]  /*1aa0*/  @!P3 IMAD.MOV.U32 R11, RZ, RZ, c[0x0][0x20c] ;  /* 0x00008300ff0bb624 */ /* 0x000fe200078e00ff */
[----:B--2---:R-:W-:-:S04]  /*1ab0*/  @P1 LEA R6, P0, R2, c[0x0][0x1c8], 0x1 ;  /* 0x0000720002061a11 */ /* 0x004fc800078008ff */
[----:B------:R-:W-:Y:S02]  /*1ac0*/  @P1 LEA.HI.X R7, R2, c[0x0][0x1cc], R0, 0x1, P0 ;  /* 0x0000730002071a11 */ /* 0x000fe400000f0c00 */
[----:B------:R-:W-:Y:S02]  /*1ad0*/  IADD3 R0, R5, UR4, RZ ;  /* 0x0000000405007c10 */ /* 0x000fe4000fffe0ff */
[----:B-1----:R-:W-:Y:S01]  /*1ae0*/  LEA R12, P0, R4, c[0x0][0x1f8], 0x1 ;  /* 0x00007e00040c7a11 */ /* 0x002fe200078008ff */
[----:B------:R1:W-:Y:S01]  /*1af0*/  @P1 LDGSTS.E.BYPASS.LTC128B.128 [R68+0x15080], [R6.64], !P2 ;  /* 0x1508000006441fae */ /* 0x0003e2000d101d58 */
[----:B------:R-:W-:Y:S02]  /*1b00*/  LOP3.LUT R2, R8, 0xfffffff0, RZ, 0xc0, !PT ;  /* 0xfffffff008027812 */ /* 0x000fe400078ec0ff */
[----:B------:R-:W-:Y:S01]  /*1b10*/  LEA.HI.X R13, R4, c[0x0][0x1fc], R0, 0x1, P0 ;  /* 0x00007f00040d7a11 */ /* 0x000fe200000f0c00 */
[----:B------:R1:W-:Y:S01]  /*1b20*/  @P1 LDGSTS.E.BYPASS.LTC128B.128 [R68+0x16880], [R6.64+0x80], !P6 ;  /* 0x1688008006441fae */ /* 0x0003e2000f101d58 */
[----:B------:R-:W-:Y:S01]  /*1b30*/  LEA.HI R4, R8, R3, RZ, 0x1 ;  /* 0x0000000308047211 */ /* 0x000fe200078f08ff */
[----:B------:R-:W-:Y:S01]  /*1b40*/  IMAD.IADD R0, R85, 0x1, -R2 ;  /* 0x0000000155007824 */ /* 0x000fe200078e0a02 */
[----:B------:R-:W-:Y:S01]  /*1b50*/  @!P3 LEA R14, P0, R9, R12, 0x6 ;  /* 0x0000000c090eb211 */ /* 0x000fe200078030ff */
[----:B------:R-:W-:Y:S01]  /*1b60*/  IMAD.SHL.U32 R2, R22, 0x40, RZ ;  /* 0x0000004016027824 */ /* 0x000fe200078e00ff */
[----:B------:R-:W-:Y:S01]  /*1b70*/  LOP3.LUT R4, R4, 0xfffffffe, RZ, 0xc0, !PT ;  /* 0xfffffffe04047812 */ /* 0x000fe200078ec0ff */
[----:B------:R-:W-:Y:S01]  /*1b80*/  IMAD.SHL.U32 R8, R69, 0x8, RZ ;  /* 0x0000000845087824 */ /* 0x000fe200078e00ff */
[----:B------:R-:W-:Y:S01]  /*1b90*/  SHF.R.S32.HI R5, RZ, 0x1f, R0 ;  /* 0x0000001fff057819 */ /* 0x000fe20000011400 */
[----:B------:R1:W-:Y:S01]  /*1ba0*/  @P1 LDGSTS.E.BYPASS.LTC128B.128 [R68+0x18080], [R6.64+0x100], !P5 ;  /* 0x1808010006441fae */ /* 0x0003e2000e901d58 */
[----:B------:R-:W-:Y:S01]  /*1bb0*/  LOP3.LUT R2, R2, 0x1c0, RZ, 0xc0, !PT ;  /* 0x000001c002027812 */ /* 0x000fe200078ec0ff */
[----:B------:R-:W-:Y:S01]  /*1bc0*/  IMAD.IADD R3, R3, 0x1, -R4 ;  /* 0x0000000103037824 */ /* 0x000fe200078e0a04 */
[----:B------:R-:W-:Y:S01]  /*1bd0*/  LEA.HI R10, R5, R0, RZ, 0x3 ;  /* 0x00000000050a7211 */ /* 0x000fe200078f18ff */
[----:B------:R1:W-:Y:S01]  /*1be0*/  @P1 LDGSTS.E.BYPASS.LTC128B.128 [R68+0x19880], [R6.64+0x180], !P4 ;  /* 0x1988018006441fae */ /* 0x0003e2000e101d58 */
[----:B------:R-:W-:-:S02]  /*1bf0*/  LOP3.LUT R8, R2, 0x8, R8, 0xf8, !PT ;  /* 0x0000000802087812 */ /* 0x000fc400078ef808 */
[----:B------:R-:W-:Y:S01]  /*1c00*/  LOP3.LUT R5, R10, 0xfffffff8, RZ, 0xc0, !PT ;  /* 0xfffffff80a057812 */ /* 0x000fe200078ec0ff */
[----:B------:R-:W0:Y:S01]  /*1c10*/  LDGDEPBAR ;  /* 0x00000000000079af */ /* 0x000e220000000000 */
[----:B------:R-:W-:Y:S02]  /*1c20*/  SHF.R.U32.HI R2, RZ, 0x3, R2 ;  /* 0x00000003ff027819 */ /* 0x000fe40000011602 */
[----:B------:R-:W-:Y:S01]  /*1c30*/  @!P3 LEA.HI.X R15, R9, R13, R11, 0x6, P0 ;  /* 0x0000000d090fb211 */ /* 0x000fe200000f340b */
[----:B------:R-:W-:Y:S01]  /*1c40*/  IMAD.IADD R4, R0, 0x1, -R5 ;  /* 0x0000000100047824 */ /* 0x000fe200078e0a05 */
[----:B------:R-:W-:Y:S02]  /*1c50*/  LOP3.LUT R0, R8, R2, RZ, 0x3c, !PT ;  /* 0x0000000208007212 */ /* 0x000fe400078e3cff */
[----:B------:R-:W-:Y:S01]  /*1c60*/  LOP3.LUT P0, RZ, R22, 0x2, RZ, 0xc0, !PT ;  /* 0x0000000216ff7812 */ /* 0x000fe2000780c0ff */
[----:B------:R-:W-:Y:S01]  /*1c70*/  IMAD.SHL.U32 R2, R4, 0x40, RZ ;  /* 0x0000004004027824 */ /* 0x000fe200078e00ff */
[----:B------:R-:W-:Y:S01]  /*1c80*/  SEL R9, RZ, 0x1, P2 ;  /* 0x00000001ff097807 */ /* 0x000fe20001000000 */
[C---:B------:R-:W-:Y:S01]  /*1c90*/  IMAD R0, R3.reuse, 0x200, R0 ;  /* 0x0000020003007824 */ /* 0x040fe200078e0200 */
[----:B------:R-:W-:Y:S01]  /*1ca0*/  SEL R8, RZ, 0x2, P6 ;  /* 0x00000002ff087807 */ /* 0x000fe20003000000 */
[----:B------:R-:W-:Y:S01]  /*1cb0*/  IMAD.SHL.U32 R3, R3, 0x8, RZ ;  /* 0x0000000803037824 */ /* 0x000fe200078e00ff */
[----:B------:R-:W-:Y:S01]  /*1cc0*/  LOP3.LUT R2, R2, 0x1c0, RZ, 0xc0, !PT ;  /* 0x000001c002027812 */ /* 0x000fe200078ec0ff */
[----:B------:R-:W-:Y:S01]  /*1cd0*/  IMAD.SHL.U32 R135, R0, 0x2, RZ ;  /* 0x0000000200877824 */ /* 0x000fe200078e00ff */
[----:B------:R-:W-:-:S02]  /*1ce0*/  SEL R5, RZ, 0x4, P5 ;  /* 0x00000004ff057807 */ /* 0x000fc40002800000 */
[----:B------:R-:W-:Y:S02]  /*1cf0*/  LOP3.LUT R3, R2, 0x8, R3, 0xf8, !PT ;  /* 0x0000000802037812 */ /* 0x000fe400078ef803 */
[----:B------:R-:W-:Y:S02]  /*1d00*/  SHF.R.U32.HI R2, RZ, 0x3, R2 ;  /* 0x00000003ff027819 */ /* 0x000fe40000011602 */
[----:B------:R-:W-:Y:S02]  /*1d10*/  IADD3 R0, R135, 0x14080, RZ ;  /* 0x0001408087007810 */ /* 0x000fe40007ffe0ff */
[----:B------:R-:W-:Y:S01]  /*1d20*/  LOP3.LUT R2, R3, R2, RZ, 0x3c, !PT ;  /* 0x0000000203027212 */ /* 0x000fe200078e3cff */
[----:B------:R-:W-:Y:S01]  /*1d30*/  IMAD.SHL.U32 R3, R10, 0x40, RZ ;  /* 0x000000400a037824 */ /* 0x000fe200078e00ff */
[----:B------:R-:W-:-:S04]  /*1d40*/  DEPBAR.LE SB0, 0x1 ;  /* 0x000080400000791a */ /* 0x000fc80000000000 */
[----:B------:R-:W-:Y:S01]  /*1d50*/  LOP3.LUT R3, R2, 0xfffffe00, R3, 0xf8, !PT ;  /* 0xfffffe0002037812 */ /* 0x000fe200078ef803 */
[----:B------:R-:W-:Y:S01]  /*1d60*/  IMAD.MOV.U32 R2, RZ, RZ, 0x40 ;  /* 0x00000040ff027424 */ /* 0x000fe200078e00ff */
[----:B------:R-:W-:Y:S02]  /*1d70*/  IADD3 R242, R135, 0x140a0, RZ ;  /* 0x000140a087f27810 */ /* 0x000fe40007ffe0ff */
[----:B------:R-:W-:Y:S01]  /*1d80*/  @P0 IADD3 R242, R0, -0x20, RZ ;  /* 0xffffffe000f20810 */ /* 0x000fe20007ffe0ff */
[----:B------:R-:W-:Y:S01]  /*1d90*/  BAR.SYNC.DEFER_BLOCKING 0x0 ;  /* 0x0000000000007b1d */ /* 0x000fe20000010000 */
[----:B------:R-:W-:Y:S01]  /*1da0*/  IADD3 R5, R5, R8, R9 ;  /* 0x0000000805057210 */ /* 0x000fe20007ffe009 */
[----:B------:R-:W-:Y:S01]  /*1db0*/  IMAD R220, R65, 0x400, R3 ;  /* 0x0000040041dc7824 */ /* 0x000fe200078e0203 */
[----:B------:R-:W-:Y:S02]  /*1dc0*/  SEL R0, RZ, 0x8, P4 ;  /* 0x00000008ff007807 */ /* 0x000fe40002000000 */
[----:B------:R-:W-:-:S02]  /*1dd0*/  LOP3.LUT P1, RZ, R4, 0x4, RZ, 0xc0, !PT ;  /* 0x0000000404ff7812 */ /* 0x000fc4000782c0ff */
[----:B------:R-:W-:Y:S01]  /*1de0*/  LOP3.LUT P0, RZ, R4, 0x2, RZ, 0xc0, !PT ;  /* 0x0000000204ff7812 */ /* 0x000fe2000780c0ff */
[----:B------:R-:W-:Y:S01]  /*1df0*/  IMAD.MOV.U32 R4, RZ, RZ, 0x10 ;  /* 0x00000010ff047424 */ /* 0x000fe200078e00ff */
[----:B------:R-:W-:Y:S01]  /*1e00*/  LEA R228, R220, 0x4080, 0x1 ;  /* 0x00004080dce47811 */ /* 0x000fe200078e08ff */
[----:B-1----:R-:W-:Y:S01]  /*1e10*/  IMAD.IADD R6, R0, 0x1, R5 ;  /* 0x0000000100067824 */ /* 0x002fe200078e0205 */
[----:B------:R-:W-:Y:S01]  /*1e20*/  P2R R8, PR, RZ, 0x40 ;  /* 0x00000040ff087803 */ /* 0x000fe20000000000 */
[----:B------:R-:W-:Y:S01]  /*1e30*/  IMAD.MOV.U32 R0, RZ, RZ, 0x20 ;  /* 0x00000020ff007424 */ /* 0x000fe200078e00ff */
[----:B------:R-:W-:Y:S01]  /*1e40*/  SEL R4, R4, 0xfffffff0, !P0 ;  /* 0xfffffff004047807 */ /* 0x000fe20004000000 */
[----:B------:R-:W-:Y:S01]  /*1e50*/  IMAD.SHL.U32 R220, R220, 0x2, RZ ;  /* 0x00000002dcdc7824 */ /* 0x000fe200078e00ff */
[----:B------:R-:W-:Y:S02]  /*1e60*/  IADD3 R5, R64, c[0x0][0x1d0], -R69 ;  /* 0x0000740040057a10 */ /* 0x000fe40007ffe845 */
[----:B------:R-:W-:Y:S01]  /*1e70*/  SEL R0, R0, 0xffffffe0, !P1 ;  /* 0xffffffe000007807 */ /* 0x000fe20004800000 */
[----:B------:R-:W-:Y:S01]  /*1e80*/  IMAD R224, R4, 0x2, R228 ;  /* 0x0000000204e07824 */ /* 0x000fe200078e02e4 */
[----:B------:R-:W-:-:S02]  /*1e90*/  LOP3.LUT P6, RZ, R6, 0x1, RZ, 0xc0, !PT ;  /* 0x0000000106ff7812 */ /* 0x000fc400078cc0ff */
[----:B------:R-:W-:Y:S01]  /*1ea0*/  LOP3.LUT P2, RZ, R6, 0x2, RZ, 0xc0, !PT ;  /* 0x0000000206ff7812 */ /* 0x000fe2000784c0ff */
[C---:B------:R-:W-:Y:S01]  /*1eb0*/  IMAD R228, R0.reuse, 0x2, R228 ;  /* 0x0000000200e47824 */ /* 0x040fe200078e02e4 */
[----:B------:R-:W-:Y:S01]  /*1ec0*/  ISETP.LT.OR P0, PT, R5, 0x1, !P6 ;  /* 0x000000010500780c */ /* 0x000fe20007701670 */
[----:B------:R-:W-:Y:S01]  /*1ed0*/  IMAD R232, R0, 0x2, R224 ;  /* 0x0000000200e87824 */ /* 0x000fe200078e02e0 */
[----:B------:R-:W-:Y:S01]  /*1ee0*/  LDSM.16.M88.4 R160, [R220+0x4080] ;  /* 0x00408000dca0783b */ /* 0x000fe20000000200 */
[----:B------:R-:W-:Y:S02]  /*1ef0*/  LOP3.LUT P1, RZ, R6, 0x4, RZ, 0xc0, !PT ;  /* 0x0000000406ff7812 */ /* 0x000fe4000782c0ff */
[----:B------:R-:W-:Y:S01]  /*1f00*/  P2R R11, PR, RZ, 0x8 ;  /* 0x00000008ff0b7803 */ /* 0x000fe20000000000 */
        /* <DEDUP_REMOVED lines=14> */
[----:B------:R-:W-:Y:S01]  /*1ff0*/  IADD3 R243, R242, 0x5800, RZ ;  /* 0x00005800f2f37810 */ /* 0x000fe20007ffe0ff */
        /* <DEDUP_REMOVED lines=13> */
[----:B---3--:R-:W-:Y:S04]  /*20d0*/  LDSM.16.M88.4 R16, [R135+0x14080] ;  /* 0x014080008710783b */ /* 0x008fe80000000200 */
[----:B------:R-:W1:Y:S04]  /*20e0*/  LDSM.16.M88.4 R24, [R135+0x14880] ;  /* 0x014880008718783b */ /* 0x000e680000000200 */
[----:B------:R-:W2:Y:S04]  /*20f0*/  LDSM.16.M88.4 R28, [R135+0x15080] ;  /* 0x01508000871c783b */ /* 0x000ea80000000200 */
[----:B------:R-:W-:Y:S04]  /*2100*/  LDSM.16.M88.4 R36, [R242] ;  /* 0x00000000f224783b */ /* 0x000fe80000000200 */
[----:B------:R-:W3:Y:S04]  /*2110*/  LDSM.16.M88.4 R44, [R242+0x800] ;  /* 0x00080000f22c783b */ /* 0x000ee80000000200 */
[----:B------:R-:W4:Y:S04]  /*2120*/  LDSM.16.M88.4 R52, [R242+0x1000] ;  /* 0x00100000f234783b */ /* 0x000f280000000200 */
        /* <DEDUP_REMOVED lines=8> */
[C---:B------:R-:W-:Y:S01]  /*21b0*/  IMAD.IADD R238, R242.reuse, 0x1, R2 ;  /* 0x00000001f2ee7824 */ /* 0x040fe200078e0202 */
[----:B------:R-:W-:-:S05]  /*21c0*/  IADD3 R2, R242, 0x800, RZ ;  /* 0x00000800f2027810 */ /* 0x000fca0007ffe0ff */
[----:B------:R-:W-:Y:S01]  /*21d0*/  STL [R1], R2 ;  /* 0x0000000201007387 */ /* 0x000fe20000100800 */
[----:B-1----:R-:W-:Y:S03]  /*21e0*/  HMMA.16816.F32.BF16 R20, R160, R24, RZ ;  /* 0x00000018a014723c */ /* 0x002fe600000418ff */
[----:B------:R5:W-:Y:S01]  /*21f0*/  LDGSTS.E.BYPASS.LTC128B.128 [R68+0x5880], [R12.64+0x80], !P0 ;  /* 0x058800800c447fae */ /* 0x000be2000c101d58 */
[----:B------:R-:W-:-:S04]  /*2200*/  ISETP.LT.OR P0, PT, R5, 0x1, !P1 ;  /* 0x000000010500780c */ /* 0x000fc80004f01670 */
[C---:B------:R-:W-:Y:S09]  /*2210*/  HMMA.16816.F32.BF16 R24, R160.reuse, R26, RZ ;  /* 0x0000001aa018723c */ /* 0x040ff200000418ff */
[----:B------:R5:W-:Y:S01]  /*2220*/  LDGSTS.E.BYPASS.LTC128B.128 [R68+0x7080], [R12.64+0x100], !P0 ;  /* 0x070801000c447fae */ /* 0x000be2000c101d58 */
[----:B------:R-:W-:Y:S01]  /*2230*/  LOP3.LUT P0, RZ, R6, 0x8, RZ, 0xc0, !PT ;  /* 0x0000000806ff7812 */ /* 0x000fe2000780c0ff */
[----:B--2---:R-:W-:Y:S03]  /*2240*/  HMMA.16816.F32.BF16 R32, R160, R28, RZ ;  /* 0x0000001ca020723c */ /* 0x004fe600000418ff */
[----:B------:R-:W-:-:S05]  /*2250*/  ISETP.LT.OR P3, PT, R5, 0x1, !P0 ;  /* 0x000000010500780c */ /* 0x000fca0004761670 */
[----:B------:R-:W-:Y:S08]  /*2260*/  HMMA.16816.F32.BF16 R40, R160, R30, RZ ;  /* 0x0000001ea028723c */ /* 0x000ff000000418ff */
[----:B------:R5:W-:Y:S01]  /*2270*/  LDGSTS.E.BYPASS.LTC128B.128 [R68+0x8880], [R12.64+0x180], !P3 ;  /* 0x088801800c447fae */ /* 0x000be2000d901d58 */
[----:B------:R-:W-:Y:S01]  /*2280*/  ISETP.NE.AND P3, PT, R11, RZ, PT ;  /* 0x000000ff0b00720c */ /* 0x000fe20003f65270 */
[C---:B---3--:R-:W-:Y:S08]  /*2290*/  HMMA.16816.F32.BF16 R20, R164.reuse, R44, R20 ;  /* 0x0000002ca414723c */ /* 0x048ff00000041814 */
[----:B------:R-:W-:Y:S04]  /*22a0*/  HMMA.16816.F32.BF16 R24, R164, R46, R24 ;  /* 0x0000002ea418723c */ /* 0x000fe80000041818 */
[----:B------:R-:W-:-:S02]  /*22b0*/  @!P3 ISETP.LT.OR P6, PT, R5, 0x21, !P6 ;  /* 0x000000210500b80c */ /* 0x000fc400077c1670 */
[C---:B------:R-:W-:Y:S02]  /*22c0*/  @!P3 ISETP.LT.OR P2, PT, R5.reuse, 0x21, !P2 ;  /* 0x000000210500b80c */ /* 0x040fe40005741670 */
[C---:B------:R-:W-:Y:S01]  /*22d0*/  @!P3 ISETP.LT.OR P1, PT, R5.reuse, 0x21, !P1 ;  /* 0x000000210500b80c */ /* 0x040fe20004f21670 */
[----:B----4-:R-:W-:Y:S01]  /*22e0*/  HMMA.16816.F32.BF16 R28, R164, R52, R32 ;  /* 0x00000034a41c723c */ /* 0x010fe20000041820 */
[----:B------:R-:W-:-:S07]  /*22f0*/  @!P3 ISETP.LT.OR P0, PT, R5, 0x21, !P0 ;  /* 0x000000210500b80c */ /* 0x000fce0004701670 */
[----:B------:R5:W-:Y:S01]  /*2300*/  @!P3 LDGSTS.E.BYPASS.LTC128B.128 [R68+0x5080], [R14.64], !P6 ;  /* 0x050800000e44bfae */ /* 0x000be2000f101d58 */
[----:B------:R-:W-:Y:S01]  /*2310*/  ISETP.NE.AND P6, PT, R8, RZ, PT ;  /* 0x000000ff0800720c */ /* 0x000fe20003fc5270 */
[----:B------:R-:W-:Y:S02]  /*2320*/  HMMA.16816.F32.BF16 R32, R164, R54, R40 ;  /* 0x00000036a420723c */ /* 0x000fe40000041828 */
[----:B------:R5:W-:Y:S04]  /*2330*/  @!P3 LDGSTS.E.BYPASS.LTC128B.128 [R68+0x6880], [R14.64+0x80], !P2 ;  /* 0x068800800e44bfae */ /* 0x000be8000d101d58 */
[----:B------:R5:W-:Y:S02]  /*2340*/  @!P3 LDGSTS.E.BYPASS.LTC128B.128 [R68+0x8080], [R14.64+0x100], !P1 ;  /* 0x080801000e44bfae */ /* 0x000be4000c901d58 */
[----:B------:R-:W-:Y:S02]  /*2350*/  HMMA.16816.F32.BF16 R8, R160, R16, RZ ;  /* 0x00000010a008723c */ /* 0x000fe400000418ff */
[----:B------:R5:W-:Y:S01]  /*2360*/  @!P3 LDGSTS.E.BYPASS.LTC128B.128 [R68+0x9880], [R14.64+0x180], !P0 ;  /* 0x098801800e44bfae */ /* 0x000be2000c101d58 */
[----:B------:R-:W-:-:S03]  /*2370*/  PLOP3.LUT P0, PT, PT, PT, UP0, 0x40, 0x0 ;  /* 0x000000000000781c */ /* 0x000fc60003f0e808 */
[----:B------:R-:W1:Y:S02]  /*2380*/  LDSM.16.M88.4 R48, [R241+0x14080] ;  /* 0x01408000f130783b */ /* 0x000e640000000200 */
[----:B------:R-:W-:Y:S02]  /*2390*/  HMMA.16816.F32.BF16 R16, R160, R18, RZ ;  /* 0x00000012a010723c */ /* 0x000fe400000418ff */
[----:B------:R-:W2:Y:S04]  /*23a0*/  LDSM.16.M88.4 R56, [R241+0x14880] ;  /* 0x01488000f138783b */ /* 0x000ea80000000200 */
[----:B------:R-:W3:Y:S04]  /*23b0*/  LDSM.16.M88.4 R60, [R241+0x15080] ;  /* 0x01508000f13c783b */ /* 0x000ee80000000200 */
[----:B------:R-:W-:Y:S04]  /*23c0*/  LDSM.16.M88.4 R40, [R238+0x800] ;  /* 0x00080000ee28783b */ /* 0x000fe80000000200 */
[----:B------:R-:W-:Y:S02]  /*23d0*/  LDSM.16.M88.4 R52, [R238+0x1000] ;  /* 0x00100000ee34783b */ /* 0x000fe40000000200 */
[C---:B------:R-:W-:Y:S02]  /*23e0*/  HMMA.16816.F32.BF16 R8, R164.reuse, R36, R8 ;  /* 0x00000024a408723c */ /* 0x040fe40000041808 */
[----:B------:R-:W-:Y:S04]  /*23f0*/  LDSM.16.M88.4 R44, [R135+0x16080] ;  /* 0x01608000872c783b */ /* 0x000fe80000000200 */
[----:B-----5:R-:W4:Y:S02]  /*2400*/  LDSM.16.M88.4 R12, [R238] ;  /* 0x00000000ee0c783b */ /* 0x020f240000000200 */
[----:B------:R-:W-:Y:S02]  /*2410*/  HMMA.16816.F32.BF16 R16, R164, R38, R16 ;  /* 0x00000026a410723c */ /* 0x000fe40000041810 */
[----:B------:R-:W5:Y:S04]  /*2420*/  LDSM.16.M88.4 R36, [R135+0x15880] ;  /* 0x015880008724783b */ /* 0x000f680000000200 */
[----:B------:R-:W0:Y:S10]  /*2430*/  LDGDEPBAR ;  /* 0x00000000000079af */ /* 0x000e340000000000 */
        /* <DEDUP_REMOVED lines=8> */
[----:B------:R-:W-:Y:S07]  /*24c0*/  LDSM.16.M88.4 R60, [R135+0x19880] ;  /* 0x01988000873c783b */ /* 0x000fee0000000200 */
[C---:B----4-:R-:W-:Y:S08]  /*24d0*/  HMMA.16816.F32.BF16 R8, R184.reuse, R12, R8 ;  /* 0x0000000cb808723c */ /* 0x050ff00000041808 */
[C---:B------:R-:W-:Y:S01]  /*24e0*/  HMMA.16816.F32.BF16 R16, R184.reuse, R14, R16 ;  /* 0x0000000eb810723c */ /* 0x040fe20000041810 */
[----:B------:R-:W2:Y:S07]  /*24f0*/  LDSM.16.M88.4 R12, [R242+0x1800] ;  /* 0x00180000f20c783b */ /* 0x000eae0000000200 */
[C---:B------:R-:W-:Y:S08]  /*2500*/  HMMA.16816.F32.BF16 R20, R184.reuse, R40, R20 ;  /* 0x00000028b814723c */ /* 0x040ff00000041814 */
[C---:B------:R-:W-:Y:S01]  /*2510*/  HMMA.16816.F32.BF16 R24, R184.reuse, R42, R24 ;  /* 0x0000002ab818723c */ /* 0x040fe20000041818 */
[----:B------:R-:W3:Y:S07]  /*2520*/  LDSM.16.M88.4 R40, [R242+0x2000] ;  /* 0x00200000f228783b */ /* 0x000eee0000000200 */
[C---:B------:R-:W-:Y:S08]  /*2530*/  HMMA.16816.F32.BF16 R28, R184.reuse, R52, R28 ;  /* 0x00000034b81c723c */ /* 0x040ff0000004181c */
[----:B------:R-:W-:Y:S01]  /*2540*/  HMMA.16816.F32.BF16 R32, R184, R54, R32 ;  /* 0x00000036b820723c */ /* 0x000fe20000041820 */
[----:B------:R-:W-:Y:S07]  /*2550*/  LDSM.16.M88.4 R52, [R238+0x2800] ;  /* 0x00280000ee34783b */ /* 0x000fee0000000200 */
[C---:B-----5:R-:W-:Y:S08]  /*2560*/  HMMA.16816.F32.BF16 R8, R188.reuse, R36, R8 ;  /* 0x00000024bc08723c */ /* 0x060ff00000041808 */
[C---:B------:R-:W-:Y:S01]  /*2570*/  HMMA.16816.F32.BF16 R16, R188.reuse, R38, R16 ;  /* 0x00000026bc10723c */ /* 0x040fe20000041810 */
[----:B------:R-:W4:Y:S07]  /*2580*/  LDSM.16.M88.4 R36, [R241+0x15880] ;  /* 0x01588000f124783b */ /* 0x000f2e0000000200 */
[C---:B------:R-:W-:Y:S08]  /*2590*/  HMMA.16816.F32.BF16 R20, R188.reuse, R44, R20 ;  /* 0x0000002cbc14723c */ /* 0x040ff00000041814 */
[C---:B------:R-:W-:Y:S01]  /*25a0*/  HMMA.16816.F32.BF16 R24, R188.reuse, R46, R24 ;  /* 0x0000002ebc18723c */ /* 0x040fe20000041818 */
[----:B------:R-:W5:Y:S07]  /*25b0*/  LDSM.16.M88.4 R44, [R241+0x16080] ;  /* 0x01608000f12c783b */ /* 0x000f6e0000000200 */
        /* <DEDUP_REMOVED lines=15> */
[C---:B-----5:R-:W-:Y:S08]  /*26b0*/  HMMA.16816.F32.BF16 R20, R196.reuse, R44, R20 ;  /* 0x0000002cc414723c */ /* 0x060ff00000041814 */
[C---:B------:R-:W-:Y:S01]  /*26c0*/  HMMA.16816.F32.BF16 R24, R196.reuse, R46, R24 ;  /* 0x0000002ec418723c */ /* 0x040fe20000041818 */
[----:B------:R-:W-:Y:S07]  /*26d0*/  LDSM.16.M88.4 R44, [R242+0x3800] ;  /* 0x00380000f22c783b */ /* 0x000fee0000000200 */
        /* <DEDUP_REMOVED lines=14> */
[----:B------:R-:W-:Y:S07]  /*27c0*/  LDSM.16.M88.4 R36, [R238+0x3000] ;  /* 0x00300000ee24783b */ /* 0x000fee0000000200 */
[C---:B------:R-:W-:Y:S08]  /*27d0*/  HMMA.16816.F32.BF16 R20, R204.reuse, R48, R20 ;  /* 0x00000030cc14723c */ /* 0x040ff00000041814 */
[C---:B------:R-:W-:Y:S01]  /*27e0*/  HMMA.16816.F32.BF16 R24, R204.reuse, R50, R24 ;  /* 0x00000032cc18723c */ /* 0x040fe20000041818 */
[----:B------:R-:W4:Y:S07]  /*27f0*/  LDSM.16.M88.4 R48, [R241+0x17880] ;  /* 0x01788000f130783b */ /* 0x000f2e0000000200 */
[C---:B-1----:R-:W-:Y:S08]  /*2800*/  HMMA.16816.F32.BF16 R28, R204.reuse, R56, R28 ;  /* 0x00000038cc1c723c */ /* 0x042ff0000004181c */
[----:B------:R-:W-:Y:S01]  /*2810*/  HMMA.16816.F32.BF16 R32, R204, R58, R32 ;  /* 0x0000003acc20723c */ /* 0x000fe20000041820 */
[----:B------:R-:W1:Y:S07]  /*2820*/  LDSM.16.M88.4 R56, [R241+0x18080] ;  /* 0x01808000f138783b */ /* 0x000e6e0000000200 */
[C---:B--2---:R-:W-:Y:S08]  /*2830*/  HMMA.16816.F32.BF16 R8, R208.reuse, R12, R8 ;  /* 0x0000000cd008723c */ /* 0x044ff00000041808 */
[C---:B------:R-:W-:Y:S08]  /*2840*/  HMMA.16816.F32.BF16 R16, R208.reuse, R14, R16 ;  /* 0x0000000ed010723c */ /* 0x040ff00000041810 */
[C---:B------:R-:W-:Y:S08]  /*2850*/  HMMA.16816.F32.BF16 R20, R208.reuse, R44, R20 ;  /* 0x0000002cd014723c */ /* 0x040ff00000041814 */
[C---:B------:R-:W-:Y:S01]  /*2860*/  HMMA.16816.F32.BF16 R24, R208.reuse, R46, R24 ;  /* 0x0000002ed018723c */ /* 0x040fe20000041818 */
[----:B------:R-:W2:Y:S07]  /*2870*/  LDSM.16.M88.4 R44, [R238+0x3800] ;  /* 0x00380000ee2c783b */ /* 0x000eae0000000200 */
[C---:B---3--:R-:W-:Y:S08]  /*2880*/  HMMA.16816.F32.BF16 R28, R208.reuse, R52, R28 ;  /* 0x00000034d01c723c */ /* 0x048ff0000004181c */
[----:B------:R-:W-:Y:S01]  /*2890*/  HMMA.16816.F32.BF16 R32, R208, R54, R32 ;  /* 0x00000036d020723c */ /* 0x000fe20000041820 */
[----:B------:R-:W3:Y:S07]  /*28a0*/  LDSM.16.M88.4 R52, [R238+0x4000] ;  /* 0x00400000ee34783b */ /* 0x000eee0000000200 */
[C---:B------:R-:W-:Y:S08]  /*28b0*/  HMMA.16816.F32.BF16 R12, R212.reuse, R40, R8 ;  /* 0x00000028d40c723c */ /* 0x040ff00000041808 */
[C---:B------:R-:W-:Y:S01]  /*28c0*/  HMMA.16816.F32.BF16 R8, R212.reuse, R42, R16 ;  /* 0x0000002ad408723c */ /* 0x040fe20000041810 */
[----:B------:R-:W5:Y:S07]  /*28d0*/  LDSM.16.M88.4 R40, [R135+0x18880] ;  /* 0x018880008728783b */ /* 0x000f6e0000000200 */
[C---:B----4-:R-:W-:Y:S08]  /*28e0*/  HMMA.16816.F32.BF16 R20, R212.reuse, R48, R20 ;  /* 0x00000030d414723c */ /* 0x050ff00000041814 */
[C---:B------:R-:W-:Y:S01]  /*28f0*/  HMMA.16816.F32.BF16 R24, R212.reuse, R50, R24 ;  /* 0x00000032d418723c */ /* 0x040fe20000041818 */
[----:B------:R-:W4:Y:S07]  /*2900*/  LDSM.16.M88.4 R48, [R135+0x19080] ;  /* 0x019080008730783b */ /* 0x000f2e0000000200 */
[C---:B-1----:R-:W-:Y:S08]  /*2910*/  HMMA.16816.F32.BF16 R28, R212.reuse, R56, R28 ;  /* 0x00000038d41c723c */ /* 0x042ff0000004181c */
[----:B------:R-:W-:Y:S01]  /*2920*/  HMMA.16816.F32.BF16 R32, R212, R58, R32 ;  /* 0x0000003ad420723c */ /* 0x000fe20000041820 */
[----:B------:R-:W-:Y:S07]  /*2930*/  LDSM.16.M88.4 R56, [R242+0x5800] ;  /* 0x00580000f238783b */ /* 0x000fee0000000200 */
[C---:B------:R-:W-:Y:S08]  /*2940*/  HMMA.16816.F32.BF16 R16, R216.reuse, R36, R12 ;  /* 0x00000024d810723c */ /* 0x040ff0000004180c */
[C---:B------:R-:W-:Y:S01]  /*2950*/  HMMA.16816.F32.BF16 R12, R216.reuse, R38, R8 ;  /* 0x00000026d80c723c */ /* 0x040fe20000041808 */
[----:B------:R-:W1:Y:S07]  /*2960*/  LDSM.16.M88.4 R36, [R242+0x4800] ;  /* 0x00480000f224783b */ /* 0x000e6e0000000200 */
[C---:B--2---:R-:W-:Y:S08]  /*2970*/  HMMA.16816.F32.BF16 R8, R216.reuse, R44, R20 ;  /* 0x0000002cd808723c */ /* 0x044ff00000041814 */
[C---:B------:R-:W-:Y:S01]  /*2980*/  HMMA.16816.F32.BF16 R24, R216.reuse, R46, R24 ;  /* 0x0000002ed818723c */ /* 0x040fe20000041818 */
[----:B------:R-:W2:Y:S07]  /*2990*/  LDSM.16.M88.4 R44, [R242+0x5000] ;  /* 0x00500000f22c783b */ /* 0x000eae0000000200 */
[C---:B---3--:R-:W-:Y:S08]  /*29a0*/  HMMA.16816.F32.BF16 R28, R216.reuse, R52, R28 ;  /* 0x00000034d81c723c */ /* 0x048ff0000004181c */
[----:B------:R-:W-:Y:S01]  /*29b0*/  HMMA.16816.F32.BF16 R32, R216, R54, R32 ;  /* 0x00000036d820723c */ /* 0x000fe20000041820 */
[----:B------:R-:W-:Y:S07]  /*29c0*/  LDSM.16.M88.4 R52, [R241+0x19080] ;  /* 0x01908000f134783b */ /* 0x000fee0000000200 */
[C---:B-----5:R-:W-:Y:S08]  /*29d0*/  HMMA.16816.F32.BF16 R20, R220.reuse, R40, R16 ;  /* 0x00000028dc14723c */ /* 0x060ff00000041810 */
        /* <DEDUP_REMOVED lines=8> */
[C---:B-1----:R-:W-:Y:S08]  /*2a60*/  HMMA.16816.F32.BF16 R24, R224.reuse, R36, R20 ;  /* 0x00000024e018723c */ /* 0x042ff00000041814 */
[C---:B------:R-:W-:Y:S01]  /*2a70*/  HMMA.16816.F32.BF16 R20, R224.reuse, R38, R16 ;  /* 0x00000026e014723c */ /* 0x040fe20000041810 */
[----:B------:R-:W-:Y:S07]  /*2a80*/  LDSM.16.M88.4 R36, [R238+0x5800] ;  /* 0x00580000ee24783b */ /* 0x000fee0000000200 */
[C---:B--2---:R-:W-:Y:S08]  /*2a90*/  HMMA.16816.F32.BF16 R16, R224.reuse, R44, R12 ;  /* 0x0000002ce010723c */ /* 0x044ff0000004180c */
[----:B------:R-:W-:Y:S01]  /*2aa0*/  HMMA.16816.F32.BF16 R12, R224, R46, R8 ;  /* 0x0000002ee00c723c */ /* 0x000fe20000041808 */
[----:B------:R-:W1:Y:S01]  /*2ab0*/  LDSM.16.M88.4 R44, [R238+0x4800] ;  /* 0x00480000ee2c783b */ /* 0x000e620000000200 */
[----:B------:R-:W-:-:S06]  /*2ac0*/  DEPBAR.LE SB0, 0x0 ;  /* 0x000080000000791a */ /* 0x000fcc0000000000 */
[C---:B------:R-:W-:Y:S08]  /*2ad0*/  HMMA.16816.F32.BF16 R8, R224.reuse, R56, R28 ;  /* 0x00000038e008723c */ /* 0x040ff0000004181c */
[----:B------:R-:W-:Y:S08]  /*2ae0*/  HMMA.16816.F32.BF16 R32, R224, R58, R32 ;  /* 0x0000003ae020723c */ /* 0x000ff00000041820 */
[C---:B---3--:R-:W-:Y:S08]  /*2af0*/  HMMA.16816.F32.BF16 R28, R228.reuse, R48, R24 ;  /* 0x00000030e41c723c */ /* 0x048ff00000041818 */
[C---:B------:R-:W-:Y:S08]  /*2b00*/  HMMA.16816.F32.BF16 R24, R228.reuse, R50, R20 ;  /* 0x00000032e418723c */ /* 0x040ff00000041814 */
[C---:B------:R-:W-:Y:S08]  /*2b10*/  HMMA.16816.F32.BF16 R20, R228.reuse, R52, R16 ;  /* 0x00000034e414723c */ /* 0x040ff00000041810 */
        /* <DEDUP_REMOVED lines=8> */
[----:B------:R-:W-:Y:S01]  /*2ba0*/  HMMA.16816.F32.BF16 R36, R232, R38, R8 ;  /* 0x00000026e824723c */ /* 0x000fe20000041808 */
[----:B------:R-:W-:Y:S06]  /*2bb0*/  BAR.SYNC.DEFER_BLOCKING 0x0 ;  /* 0x0000000000007b1d */ /* 0x000fec0000010000 */
[----:B------:R-:W-:Y:S05]  /*2bc0*/  @P0 BRA `(.L_x_1692) ;  /* 0x000001f000000947 */ /* 0x000fea0003800000 */
[----:B------:R-:W-:Y:S01]  /*2bd0*/  IADD3 R2, -R69, 0x30, RZ ;  /* 0x0000003045027810 */ /* 0x000fe20007ffe1ff */
        /* <DEDUP_REMOVED lines=30> */
.L_x_1692:
[----:B------:R-:W-:Y:S01]  /*2dc0*/  LOP3.LUT R2, R66, 0xffffffe0, RZ, 0xc0, !PT ;  /* 0xffffffe042027812 */ /* 0x000fe200078ec0ff */
[----:B------:R-:W-:Y:S01]  /*2dd0*/  UISETP.NE.AND UP1, UPT, UR18, URZ, UPT ;  /* 0x0000003f1200728c */ /* 0x000fe2000bf25270 */
[----:B------:R-:W-:Y:S01]  /*2de0*/  LEA.HI R5, R67, R85, RZ, 0x2 ;  /* 0x0000005543057211 */ /* 0x000fe200078f10ff */
[----:B------:R-:W-:Y:S01]  /*2df0*/  UISETP.NE.AND UP0, UPT, UR17, URZ, UPT ;  /* 0x0000003f1100728c */ /* 0x000fe2000bf05270 */
[----:B-1----:R-:W-:Y:S01]  /*2e00*/  SHF.R.S32.HI R7, RZ, 0x1f, R65 ;  /* 0x0000001fff077819 */ /* 0x002fe20000011441 */
[----:B------:R-:W-:Y:S01]  /*2e10*/  IMAD.IADD R2, R85, 0x1, -R2 ;  /* 0x0000000155027824 */ /* 0x000fe200078e0a02 */
[----:B------:R-:W-:Y:S01]  /*2e20*/  LOP3.LUT R5, R5, 0xfffffffc, RZ, 0xc0, !PT ;  /* 0xfffffffc05057812 */ /* 0x000fe200078ec0ff */
[----:B------:R-:W-:Y:S01]  /*2e30*/  ULDC UR7, c[0x0][0x324] ;  /* 0x0000c90000077ab9 */ /* 0x000fe20000000800 */
[----:B------:R-:W-:Y:S01]  /*2e40*/  LEA.HI R7, R7, R65, RZ, 0x3 ;  /* 0x0000004107077211 */ /* 0x000fe200078f18ff */
[----:B------:R-:W-:Y:S01]  /*2e50*/  ULOP3.LUT UR7, URZ, UR7, URZ, 0x33, !UPT ;  /* 0x000000073f077292 */ /* 0x000fe2000f8e333f */
[----:B------:R-:W-:Y:S01]  /*2e60*/  SHF.R.S32.HI R6, RZ, 0x1f, R2 ;  /* 0x0000001fff067819 */ /* 0x000fe20000011402 */
[----:B------:R-:W-:Y:S01]  /*2e70*/  IMAD.IADD R5, R85, 0x1, -R5 ;  /* 0x0000000155057824 */ /* 0x000fe200078e0a05 */
[----:B------:R-:W-:Y:S01]  /*2e80*/  LOP3.LUT R7, R7, 0xffffff8, RZ, 0xc0, !PT ;  /* 0x0ffffff807077812 */ /* 0x000fe200078ec0ff */
[----:B------:R-:W0:Y:S01]  /*2e90*/  LDGDEPBAR ;  /* 0x00000000000079af */ /* 0x000e220000000000 */
[----:B------:R-:W-:-:S02]  /*2ea0*/  LEA.HI R6, R6, R2, RZ, 0x2 ;  /* 0x0000000206067211 */ /* 0x000fc400078f10ff */
[----:B------:R-:W-:Y:S01]  /*2eb0*/  LEA.HI R8, R5, R5, RZ, 0x1 ;  /* 0x0000000505087211 */ /* 0x000fe200078f08ff */
[----:B------:R-:W-:Y:S01]  /*2ec0*/  IMAD.IADD R9, R65, 0x1, -R7 ;  /* 0x0000000141097824 */ /* 0x000fe200078e0a07 */
[----:B------:R-:W-:Y:S02]  /*2ed0*/  PLOP3.LUT P1, PT, PT, PT, UP1, 0x80, 0x0 ;  /* 0x000000000000781c */ /* 0x000fe40003f2f018 */
[----:B------:R-:W-:Y:S02]  /*2ee0*/  LEA.HI.SX32 R7, R6, UR16, 0x1e ;  /* 0x0000001006077c11 */ /* 0x000fe4000f8ff2ff */
[----:B------:R-:W-:Y:S02]  /*2ef0*/  LOP3.LUT R8, R8, 0x1ffffffe, RZ, 0xc0, !PT ;  /* 0x1ffffffe08087812 */ /* 0x000fe400078ec0ff */
[----:B------:R-:W-:Y:S01]  /*2f00*/  PLOP3.LUT P0, PT, PT, PT, UP1, 0x80, 0x0 ;  /* 0x000000000000781c */ /* 0x000fe20003f0f018 */
[----:B------:R-:W-:Y:S02]  /*2f10*/  IMAD R7, R9, 0x10, R7 ;  /* 0x0000001009077824 */ /* 0x000fe400078e0207 */
[----:B------:R-:W-:-:S04]  /*2f20*/  IMAD.IADD R5, R5, 0x1, -R8 ;  /* 0x0000000105057824 */ /* 0x000fc800078e0a08 */
[----:B------:R-:W-:-:S04]  /*2f30*/  IMAD R10, R5, 0x8, R7 ;  /* 0x00000008050a7824 */ /* 0x000fc800078e0207 */
[----:B------:R-:W-:Y:S01]  /*2f40*/  @P1 IMAD.HI.U32 R5, R10, c[0x0][0x2c8], RZ ;  /* 0x0000b2000a051a27 */ /* 0x000fe200078e00ff */
[----:B------:R1:W-:Y:S03]  /*2f50*/  STL [R1+0x78], R10 ;  /* 0x0000780a01007387 */ /* 0x0003e60000100800 */
[----:B------:R-:W-:Y:S01]  /*2f60*/  IMAD.MOV.U32 R7, RZ, RZ, R10 ;  /* 0x000000ffff077224 */ /* 0x000fe200078e000a */
[----:B------:R-:W-:Y:S02]  /*2f70*/  @P0 SHF.R.U32.HI R7, RZ, c[0x0][0x2cc], R5 ;  /* 0x0000b300ff070a19 */ /* 0x000fe40000011605 */
[----:B------:R-:W-:Y:S02]  /*2f80*/  LOP3.LUT R5, R6, 0x7ffffffc, RZ, 0xc0, !PT ;  /* 0x7ffffffc06057812 */ /* 0x000fe400078ec0ff */
[----:B------:R-:W-:Y:S01]  /*2f90*/  PLOP3.LUT P0, PT, PT, PT, UP0, 0x40, 0x0 ;  /* 0x000000000000781c */ /* 0x000fe20003f0e808 */
[----:B------:R-:W2:Y:S02]  /*2fa0*/  SHFL.IDX PT, R6, R7, RZ, 0x1c1f ;  /* 0x001c1fff07067589 */ /* 0x000ea400000e0000 */
[----:B------:R-:W-:-:S02]  /*2fb0*/  IMAD.IADD R5, R2, 0x1, -R5 ;  /* 0x0000000102057824 */ /* 0x000fc400078e0a05 */
[----:B------:R-:W-:Y:S02]  /*2fc0*/  IMAD.U32 R2, RZ, RZ, UR9 ;  /* 0x00000009ff027e24 */ /* 0x000fe4000f8e00ff */
[----:B------:R-:W-:-:S05]  /*2fd0*/  IMAD.SHL.U32 R11, R5, 0x2, RZ ;  /* 0x00000002050b7824 */ /* 0x000fca00078e00ff */
[C---:B------:R-:W-:Y:S01]  /*2fe0*/  IADD3 R2, -R11.reuse, 0x1, R2 ;  /* 0x000000010b027810 */ /* 0x040fe20007ffe102 */
[----:B------:R3:W-:Y:S01]  /*2ff0*/  STL [R1+0x74], R11 ;  /* 0x0000740b01007387 */ /* 0x0007e20000100800 */
[----:B------:R-:W-:Y:S02]  /*3000*/  IADD3 R9, -R11, c[0x0][0x1d0], R64 ;  /* 0x000074000b097a10 */ /* 0x000fe40007ffe140 */
[----:B------:R-:W-:-:S04]  /*3010*/  IADD3 R2, R2, -c[0x0][0x168], RZ ;  /* 0x80005a0002027a10 */ /* 0x000fc80007ffe0ff */
[C---:B------:R-:W-:Y:S02]  /*3020*/  IADD3 R8, R2.reuse, c[0x0][0x328], RZ ;  /* 0x0000ca0002087a10 */ /* 0x040fe40007ffe0ff */
[----:B-1----:R-:W-:-:S03]  /*3030*/  IADD3 R10, R2, UR7, RZ ;  /* 0x00000007020a7c10 */ /* 0x002fc6000fffe0ff */
[--C-:B--2---:R-:W-:Y:S02]  /*3040*/  IMAD.IADD R5, R8, 0x1, R6.reuse ;  /* 0x0000000108057824 */ /* 0x104fe400078e0206 */
[----:B------:R-:W-:-:S03]  /*3050*/  IMAD.IADD R2, R10, 0x1, R6 ;  /* 0x000000010a027824 */ /* 0x000fc600078e0206 */
[----:B------:R-:W-:Y:S02]  /*3060*/  IMNMX R5, R5, R9, PT ;  /* 0x0000000905057217 */ /* 0x000fe40003800200 */
[----:B---3--:R-:W-:Y:S01]  /*3070*/  IADD3 R11, -R11, UR10, RZ ;  /* 0x0000000a0b0b7c10 */ /* 0x008fe2000fffe1ff */
[----:B------:R-:W-:Y:S05]  /*3080*/  @P0 BRA `(.L_x_1693) ;  /* 0x0000015000000947 */ /* 0x000fea0003800000 */
[----:B------:R-:W-:Y:S01]  /*3090*/  IADD3 R6, R6, c[0x0][0x1d0], RZ ;  /* 0x0000740006067a10 */ /* 0x000fe20007ffe0ff */
        /* <DEDUP_REMOVED lines=11> */
.L_x_1695:
[----:B------:R-:W-:-:S04]  /*3150*/  MOV R12, c[0x0][0x32c] ;  /* 0x0000cb00000c7a02 */ /* 0x000fc80000000f00 */
[----:B------:R-:W-:-:S13]  /*3160*/  ISETP.NE.AND P0, PT, R12, 0x1, PT ;  /* 0x000000010c00780c */ /* 0x000fda0003f05270 */
[----:B------:R-:W-:-:S05]  /*3170*/  @P0 IMAD.HI.U32 R12, R6, c[0x0][0x330], RZ ;  /* 0x0000cc00060c0a27 */ /* 0x000fca00078e00ff */
[----:B------:R-:W-:Y:S02]  /*3180*/  @P0 SHF.R.U32.HI R6, RZ, c[0x0][0x334], R12 ;  /* 0x0000cd00ff060a19 */ /* 0x000fe4000001160c */
.L_x_1696:
[----:B------:R-:W-:Y:S05]  /*3190*/  BSYNC B0 ;  /* 0x0000000000007941 */ /* 0x000fea0003800000 */
.L_x_1694:
[----:B------:R-:W-:-:S05]  /*31a0*/  IMAD R6, R6, c[0x0][0x32c], R11 ;  /* 0x0000cb0006067a24 */ /* 0x000fca00078e020b */
[----:B------:R-:W-:Y:S02]  /*31b0*/  IADD3 R12, R6, c[0x0][0x32c], RZ ;  /* 0x0000cb00060c7a10 */ /* 0x000fe40007ffe0ff */
[----:B------:R-:W-:Y:S02]  /*31c0*/  IMNMX R2, R2, R6, !PT ;  /* 0x0000000602027217 */ /* 0x000fe40007800200 */
[----:B------:R-:W-:Y:S02]  /*31d0*/  IMNMX R5, R5, R12, PT ;  /* 0x0000000c05057217 */ /* 0x000fe40003800200 */
.L_x_1693:
        /* <DEDUP_REMOVED lines=32> */
[----:B------:R-:W-:-:S02]  /*33e0*/  FSEL R20, R44, -INF , !P1 ;  /* 0xff8000002c147808 */ /* 0x000fc40004800000 */
[----:B------:R-:W-:Y:S01]  /*33f0*/  PLOP3.LUT P1, PT, PT, PT, UP0, 0x40, 0x0 ;  /* 0x000000000000781c */ /* 0x000fe20003f2e808 */
[----:B------:R-:W-:Y:S01]  /*3400*/  UISETP.GE.AND UP0, UPT, UR10, 0x2a, UPT ;  /* 0x0000002a0a00788c */ /* 0x000fe2000bf06270 */
[----:B------:R-:W-:Y:S02]  /*3410*/  FSEL R19, R45, -INF , !P0 ;  /* 0xff8000002d137808 */ /* 0x000fe40004000000 */
[----:B------:R-:W-:Y:S01]  /*3420*/  PLOP3.LUT P0, PT, PT, PT, UP6, 0x40, 0x0 ;  /* 0x000000000000781c */ /* 0x000fe20003f0e868 */
[----:B------:R-:W-:Y:S01]  /*3430*/  UISETP.NE.AND UP6, UPT, UR17, URZ, UPT ;  /* 0x0000003f1100728c */ /* 0x000fe2000bfc5270 */
[C---:B------:R-:W-:Y:S02]  /*3440*/  ISETP.GT.AND P1, PT, R2.reuse, 0x10, P1 ;  /* 0x000000100200780c */ /* 0x040fe40000f24270 */
[----:B------:R-:W-:Y:S02]  /*3450*/  ISETP.GT.AND P0, PT, R2, 0x11, P0 ;  /* 0x000000110200780c */ /* 0x000fe40000704270 */
[----:B------:R-:W-:-:S02]  /*3460*/  ISETP.LT.OR P1, PT, R5, 0x11, P1 ;  /* 0x000000110500780c */ /* 0x000fc40000f21670 */
[----:B------:R-:W-:Y:S02]  /*3470*/  ISETP.LT.OR P0, PT, R5, 0x12, P0 ;  /* 0x000000120500780c */ /* 0x000fe40000701670 */
[----:B------:R-:W-:Y:S02]  /*3480*/  FSEL R18, R28, -INF , !P1 ;  /* 0xff8000001c127808 */ /* 0x000fe40004800000 */
[----:B------:R-:W-:Y:S02]  /*3490*/  PLOP3.LUT P1, PT, PT, PT, UP5, 0x40, 0x0 ;  /* 0x000000000000781c */ /* 0x000fe40003f2e858 */
[----:B------:R-:W-:Y:S02]  /*34a0*/  FSEL R17, R29, -INF , !P0 ;  /* 0xff8000001d117808 */ /* 0x000fe40004000000 */
[----:B------:R-:W-:Y:S02]  /*34b0*/  PLOP3.LUT P0, PT, PT, PT, UP4, 0x40, 0x0 ;  /* 0x000000000000781c */ /* 0x000fe40003f0e848 */
[----:B------:R-:W-:-:S02]  /*34c0*/  ISETP.GT.AND P1, PT, R2, 0x18, P1 ;  /* 0x000000180200780c */ /* 0x000fc40000f24270 */
[----:B------:R-:W-:Y:S02]  /*34d0*/  ISETP.GT.AND P0, PT, R2, 0x19, P0 ;  /* 0x000000190200780c */ /* 0x000fe40000704270 */
[C---:B------:R-:W-:Y:S02]  /*34e0*/  ISETP.LT.OR P1, PT, R5.reuse, 0x19, P1 ;  /* 0x000000190500780c */ /* 0x040fe40000f21670 */
[----:B------:R-:W-:Y:S02]  /*34f0*/  ISETP.LT.OR P0, PT, R5, 0x1a, P0 ;  /* 0x0000001a0500780c */ /* 0x000fe40000701670 */
[----:B------:R-:W-:Y:S02]  /*3500*/  FSEL R22, R40, -INF , !P1 ;  /* 0xff80000028167808 */ /* 0x000fe40004800000 */
[----:B------:R-:W-:Y:S02]  /*3510*/  PLOP3.LUT P1, PT, PT, PT, UP3, 0x40, 0x0 ;  /* 0x000000000000781c */ /* 0x000fe40003f2e838 */
[----:B------:R-:W-:-:S02]  /*3520*/  FSEL R21, R41, -INF , !P0 ;  /* 0xff80000029157808 */ /* 0x000fc40004000000 */
[----:B------:R-:W-:Y:S02]  /*3530*/  PLOP3.LUT P0, PT, PT, PT, UP2, 0x40, 0x0 ;  /* 0x000000000000781c */ /* 0x000fe40003f0e828 */
[C---:B------:R-:W-:Y:S02]  /*3540*/  ISETP.GT.AND P1, PT, R2.reuse, 0x20, P1 ;  /* 0x000000200200780c */ /* 0x040fe40000f24270 */
[----:B------:R-:W-:Y:S02]  /*3550*/  ISETP.GT.AND P0, PT, R2, 0x21, P0 ;  /* 0x000000210200780c */ /* 0x000fe40000704270 */
[C---:B------:R-:W-:Y:S02]  /*3560*/  ISETP.LT.OR P1, PT, R5.reuse, 0x21, P1 ;  /* 0x000000210500780c */ /* 0x040fe40000f21670 */
[----:B------:R-:W-:Y:S02]  /*3570*/  ISETP.LT.OR P0, PT, R5, 0x22, P0 ;  /* 0x000000220500780c */ /* 0x000fe40000701670 */
[----:B------:R-:W-:-:S02]  /*3580*/  FSEL R96, R24, -INF , !P1 ;  /* 0xff80000018607808 */ /* 0x000fc40004800000 */
[----:B------:R-:W-:Y:S02]  /*3590*/  PLOP3.LUT P1, PT, PT, PT, UP1, 0x40, 0x0 ;  /* 0x000000000000781c */ /* 0x000fe40003f2e818 */
[----:B------:R-:W-:Y:S02]  /*35a0*/  FSEL R95, R25, -INF , !P0 ;  /* 0xff800000195f7808 */ /* 0x000fe40004000000 */
[----:B------:R-:W-:Y:S02]  /*35b0*/  PLOP3.LUT P0, PT, PT, PT, UP0, 0x40, 0x0 ;  /* 0x000000000000781c */ /* 0x000fe40003f0e808 */
[C---:B------:R-:W-:Y:S02]  /*35c0*/  ISETP.GT.AND P1, PT, R2.reuse, 0x28, P1 ;  /* 0x000000280200780c */ /* 0x040fe40000f24270 */
[----:B------:R-:W-:Y:S01]  /*35d0*/  ISETP.GT.AND P0, PT, R2, 0x29, P0 ;  /* 0x000000290200780c */ /* 0x000fe20000704270 */
[----:B-1----:R-:W-:Y:S01]  /*35e0*/  IMAD.IADD R2, R10, 0x1, R6 ;  /* 0x000000010a027824 */ /* 0x002fe200078e0206 */
[----:B------:R-:W-:-:S02]  /*35f0*/  ISETP.LT.OR P2, PT, R5, 0x29, P1 ;  /* 0x000000290500780c */ /* 0x000fc40000f41670 */
[----:B------:R-:W-:Y:S01]  /*3600*/  ISETP.LT.OR P1, PT, R5, 0x2a, P0 ;  /* 0x0000002a0500780c */ /* 0x000fe20000721670 */
[----:B------:R-:W-:Y:S01]  /*3610*/  IMAD.IADD R5, R8, 0x1, R6 ;  /* 0x0000000108057824 */ /* 0x000fe200078e0206 */
[----:B------:R-:W-:Y:S01]  /*3620*/  PLOP3.LUT P0, PT, PT, PT, UP6, 0x40, 0x0 ;  /* 0x000000000000781c */ /* 0x000fe20003f0e868 */
[----:B------:R-:W-:Y:S01]  /*3630*/  UISETP.NE.AND UP6, UPT, UR19, URZ, UPT ;  /* 0x0000003f1300728c */ /* 0x000fe2000bfc5270 */
[----:B------:R-:W-:Y:S02]  /*3640*/  FSEL R94, R36, -INF , !P2 ;  /* 0xff800000245e7808 */ /* 0x000fe40005000000 */
[----:B------:R-:W-:Y:S02]  /*3650*/  IMNMX R5, R5, R9, PT ;  /* 0x0000000905057217 */ /* 0x000fe40003800200 */
[----:B------:R-:W-:-:S07]  /*3660*/  FSEL R93, R37, -INF , !P1 ;  /* 0xff800000255d7808 */ /* 0x000fce0004800000 */
        /* <DEDUP_REMOVED lines=13> */
.L_x_1699:
[----:B------:R-:W-:-:S04]  /*3740*/  MOV R7, c[0x0][0x32c] ;  /* 0x0000cb0000077a02 */ /* 0x000fc80000000f00 */
[----:B------:R-:W-:-:S13]  /*3750*/  ISETP.NE.AND P0, PT, R7, 0x1, PT ;  /* 0x000000010700780c */ /* 0x000fda0003f05270 */
[----:B------:R-:W-:-:S05]  /*3760*/  @P0 IMAD.HI.U32 R7, R6, c[0x0][0x330], RZ ;  /* 0x0000cc0006070a27 */ /* 0x000fca00078e00ff */
[----:B------:R-:W-:Y:S02]  /*3770*/  @P0 SHF.R.U32.HI R6, RZ, c[0x0][0x334], R7 ;  /* 0x0000cd00ff060a19 */ /* 0x000fe40000011607 */
.L_x_1700:
[----:B------:R-:W-:Y:S05]  /*3780*/  BSYNC B0 ;  /* 0x0000000000007941 */ /* 0x000fea0003800000 */
.L_x_1698:
[----:B------:R-:W-:-:S05]  /*3790*/  IMAD R6, R6, c[0x0][0x32c], R11 ;  /* 0x0000cb0006067a24 */ /* 0x000fca00078e020b */
[----:B------:R-:W-:Y:S02]  /*37a0*/  IADD3 R7, R6, c[0x0][0x32c], RZ ;  /* 0x0000cb0006077a10 */ /* 0x000fe40007ffe0ff */
[----:B------:R-:W-:Y:S02]  /*37b0*/  IMNMX R2, R2, R6, !PT ;  /* 0x0000000602027217 */ /* 0x000fe40007800200 */
[----:B------:R-:W-:Y:S02]  /*37c0*/  IMNMX R5, R5, R7, PT ;  /* 0x0000000705057217 */ /* 0x000fe40003800200 */
.L_x_1697:
[----:B------:R-:W-:Y:S01]  /*37d0*/  UP2UR UR10, UPR, URZ, 0x10 ;  /* 0x000000103f0a7883 */ /* 0x000fe20008000000 */
        /* <DEDUP_REMOVED lines=34> */
[----:B------:R-:W-:Y:S01]  /*3a00*/  ISETP.LT.OR P0, PT, R5, 0x9, P0 ;  /* 0x000000090500780c */ /* 0x000fe20000701670 */
[----:B------:R-:W-:Y:S01]  /*3a10*/  LDSM.16.MT88.4 R68, [R240+0x5880] ;  /* 0x00588000f044783b */ /* 0x000fe20000004200 */
[----:B------:R-:W-:Y:S01]  /*3a20*/  FMNMX.FTZ R7, R17, R7, !PT ;  /* 0x0000000711077209 */ /* 0x000fe20007810000 */
[----:B------:R-:W-:Y:S01]  /*3a30*/  ULDC.64 UR4, c[0x0][0x2c8] ;  /* 0x0000b20000047ab9 */ /* 0x000fe20000000a00 */
[----:B------:R-:W-:Y:S01]  /*3a40*/  FSEL R10, R46, -INF , !P0 ;  /* 0xff8000002e0a7808 */ /* 0x000fe20004000000 */
[----:B------:R-:W-:Y:S01]  /*3a50*/  LDSM.16.MT88.4 R60, [R236+0x6080] ;  /* 0x00608000ec3c783b */ /* 0x000fe20000004200 */
[----:B------:R-:W-:Y:S02]  /*3a60*/  ISETP.GT.AND P0, PT, R2, 0x9, P2 ;  /* 0x000000090200780c */ /* 0x000fe40001704270 */
[----:B------:R-:W-:Y:S01]  /*3a70*/  FMNMX.FTZ R7, R22, R7, !PT ;  /* 0x0000000716077209 */ /* 0x000fe20007810000 */
[----:B------:R-:W-:Y:S01]  /*3a80*/  LDSM.16.MT88.4 R64, [R237+0x5880] ;  /* 0x00588000ed40783b */ /* 0x000fe20000004200 */
[----:B------:R-:W-:-:S02]  /*3a90*/  ISETP.LT.OR P0, PT, R5, 0xa, P0 ;  /* 0x0000000a0500780c */ /* 0x000fc40000701670 */
[----:B------:R-:W-:Y:S01]  /*3aa0*/  FMNMX.FTZ R7, R21, R7, !PT ;  /* 0x0000000715077209 */ /* 0x000fe20007810000 */
[----:B------:R-:W-:Y:S01]  /*3ab0*/  LDSM.16.MT88.4 R56, [R237+0x6080] ;  /* 0x00608000ed38783b */ /* 0x000fe20000004200 */
[----:B------:R-:W-:Y:S02]  /*3ac0*/  FSEL R9, R47, -INF , !P0 ;  /* 0xff8000002f097808 */ /* 0x000fe40004000000 */
[----:B------:R-:W-:Y:S01]  /*3ad0*/  ISETP.GT.AND P0, PT, R2, 0x10, P1 ;  /* 0x000000100200780c */ /* 0x000fe20000f04270 */
[----:B------:R-:W-:Y:S01]  /*3ae0*/  LDSM.16.MT88.4 R44, [R240+0x4080] ;  /* 0x00408000f02c783b */ /* 0x000fe20000004200 */
[----:B------:R-:W-:Y:S01]  /*3af0*/  PLOP3.LUT P2, PT, PT, PT, UP6, 0x40, 0x0 ;  /* 0x000000000000781c */ /* 0x000fe20003f4e868 */
[----:B------:R-:W-:Y:S01]  /*3b00*/  UISETP.NE.AND UP6, UPT, UR17, URZ, UPT ;  /* 0x0000003f1100728c */ /* 0x000fe2000bfc5270 */
[----:B------:R-:W-:Y:S01]  /*3b10*/  ISETP.LT.OR P0, PT, R5, 0x11, P0 ;  /* 0x000000110500780c */ /* 0x000fe20000701670 */
[----:B------:R-:W-:Y:S01]  /*3b20*/  STL [R1+0x90], R163 ;  /* 0x000090a301007387 */ /* 0x000fe20000100800 */
[----:B------:R-:W-:-:S02]  /*3b30*/  FMNMX.FTZ R7, R96, R7, !PT ;  /* 0x0000000760077209 */ /* 0x000fc40007810000 */
[----:B------:R-:W-:Y:S01]  /*3b40*/  FSEL R8, R30, -INF , !P0 ;  /* 0xff8000001e087808 */ /* 0x000fe20004000000 */
[----:B------:R-:W-:Y:S01]  /*3b50*/  STL [R1+0x8c], R162 ;  /* 0x00008ca201007387 */ /* 0x000fe20000100800 */
[----:B------:R-:W-:Y:S02]  /*3b60*/  ISETP.GT.AND P0, PT, R2, 0x11, P2 ;  /* 0x000000110200780c */ /* 0x000fe40001704270 */
[----:B------:R-:W-:Y:S01]  /*3b70*/  FMNMX.FTZ R7, R95, R7, !PT ;  /* 0x000000075f077209 */ /* 0x000fe20007810000 */
[----:B------:R-:W-:Y:S01]  /*3b80*/  STL [R1+0x88], R161 ;  /* 0x000088a101007387 */ /* 0x000fe20000100800 */
[----:B------:R-:W-:Y:S02]  /*3b90*/  ISETP.LT.OR P0, PT, R5, 0x12, P0 ;  /* 0x000000120500780c */ /* 0x000fe40000701670 */
[----:B------:R-:W-:Y:S01]  /*3ba0*/  PLOP3.LUT P1, PT, PT, PT, UP5, 0x40, 0x0 ;  /* 0x000000000000781c */ /* 0x000fe20003f2e858 */
[----:B------:R-:W-:Y:S01]  /*3bb0*/  STL [R1+0x84], R160 ;  /* 0x000084a001007387 */ /* 0x000fe20000100800 */
[----:B------:R-:W-:Y:S01]  /*3bc0*/  FMNMX.FTZ R133, R94, R7, !PT ;  /* 0x000000075e857209 */ /* 0x000fe20007810000 */
[----:B------:R-:W-:Y:S01]  /*3bd0*/  UISETP.NE.AND UP5, UPT, UR18, URZ, UPT ;  /* 0x0000003f1200728c */ /* 0x000fe2000bfa5270 */
[----:B------:R-:W-:Y:S01]  /*3be0*/  FSEL R7, R31, -INF , !P0 ;  /* 0xff8000001f077808 */ /* 0x000fe20004000000 */
[----:B------:R-:W-:Y:S01]  /*3bf0*/  STL [R1+0x80], R135 ;  /* 0x0000808701007387 */ /* 0x000fe20000100800 */
[----:B------:R-:W-:-:S02]  /*3c00*/  PLOP3.LUT P0, PT, PT, PT, UP4, 0x40, 0x0 ;  /* 0x000000000000781c */ /* 0x000fc40003f0e848 */
[----:B------:R-:W-:Y:S01]  /*3c10*/  ISETP.GT.AND P1, PT, R2, 0x18, P1 ;  /* 0x000000180200780c */ /* 0x000fe20000f24270 */
[----:B------:R-:W-:Y:S01]  /*3c20*/  LDSM.16.MT88.4 R28, [R237+0x4080] ;  /* 0x00408000ed1c783b */ /* 0x000fe20000004200 */
[----:B------:R-:W-:Y:S02]  /*3c30*/  FMNMX.FTZ R23, R6, R11, !PT ;  /* 0x0000000b06177209 */ /* 0x000fe40007810000 */
[----:B------:R-:W-:Y:S02]  /*3c40*/  ISETP.GT.AND P0, PT, R2, 0x19, P0 ;  /* 0x000000190200780c */ /* 0x000fe40000704270 */
[C---:B------:R-:W-:Y:S02]  /*3c50*/  ISETP.LT.OR P1, PT, R5.reuse, 0x19, P1 ;  /* 0x000000190500780c */ /* 0x040fe40000f21670 */
[----:B------:R-:W-:Y:S02]  /*3c60*/  FMNMX.FTZ R23, R10, R23, !PT ;  /* 0x000000170a177209 */ /* 0x000fe40007810000 */
[----:B------:R-:W-:-:S02]  /*3c70*/  ISETP.LT.OR P0, PT, R5, 0x1a, P0 ;  /* 0x0000001a0500780c */ /* 0x000fc40000701670 */
[----:B------:R-:W-:Y:S02]  /*3c80*/  FSEL R13, R42, -INF , !P1 ;  /* 0xff8000002a0d7808 */ /* 0x000fe40004800000 */
[----:B------:R-:W-:Y:S02]  /*3c90*/  PLOP3.LUT P1, PT, PT, PT, UP3, 0x40, 0x0 ;  /* 0x000000000000781c */ /* 0x000fe40003f2e838 */
[----:B------:R-:W-:Y:S02]  /*3ca0*/  FMNMX.FTZ R23, R9, R23, !PT ;  /* 0x0000001709177209 */ /* 0x000fe40007810000 */
[----:B------:R-:W-:Y:S02]  /*3cb0*/  FSEL R15, R43, -INF , !P0 ;  /* 0xff8000002b0f7808 */ /* 0x000fe40004000000 */
[----:B------:R-:W-:Y:S01]  /*3cc0*/  PLOP3.LUT P0, PT, PT, PT, UP2, 0x40, 0x0 ;  /* 0x000000000000781c */ /* 0x000fe20003f0e828 */
[----:B------:R-:W-:Y:S01]  /*3cd0*/  LDSM.16.MT88.4 R40, [R240+0x4880] ;  /* 0x00488000f028783b */ /* 0x000fe20000004200 */
[----:B------:R-:W-:-:S02]  /*3ce0*/  ISETP.GT.AND P1, PT, R2, 0x20, P1 ;  /* 0x000000200200780c */ /* 0x000fc40000f24270 */
[----:B------:R-:W-:Y:S02]  /*3cf0*/  FMNMX.FTZ R23, R8, R23, !PT ;  /* 0x0000001708177209 */ /* 0x000fe40007810000 */
[----:B------:R-:W-:Y:S02]  /*3d00*/  ISETP.GT.AND P0, PT, R2, 0x21, P0 ;  /* 0x000000210200780c */ /* 0x000fe40000704270 */
[----:B------:R-:W-:Y:S02]  /*3d10*/  ISETP.LT.OR P1, PT, R5, 0x21, P1 ;  /* 0x000000210500780c */ /* 0x000fe40000f21670 */
[----:B------:R-:W-:Y:S02]  /*3d20*/  FMNMX.FTZ R23, R7, R23, !PT ;  /* 0x0000001707177209 */ /* 0x000fe40007810000 */
[----:B------:R-:W-:Y:S02]  /*3d30*/  ISETP.LT.OR P0, PT, R5, 0x22, P0 ;  /* 0x000000220500780c */ /* 0x000fe40000701670 */
[----:B------:R-:W-:-:S02]  /*3d40*/  FSEL R91, R26, -INF , !P1 ;  /* 0xff8000001a5b7808 */ /* 0x000fc40004800000 */
[----:B------:R-:W-:Y:S02]  /*3d50*/  PLOP3.LUT P1, PT, PT, PT, UP1, 0x40, 0x0 ;  /* 0x000000000000781c */ /* 0x000fe40003f2e818 */
[----:B------:R-:W-:Y:S02]  /*3d60*/  FMNMX.FTZ R23, R13, R23, !PT ;  /* 0x000000170d177209 */ /* 0x000fe40007810000 */
[----:B------:R-:W-:Y:S02]  /*3d70*/  FSEL R92, R27, -INF , !P0 ;  /* 0xff8000001b5c7808 */ /* 0x000fe40004000000 */
[----:B------:R-:W-:Y:S01]  /*3d80*/  PLOP3.LUT P0, PT, PT, PT, UP0, 0x40, 0x0 ;  /* 0x000000000000781c */ /* 0x000fe20003f0e808 */
[----:B------:R-:W-:Y:S01]  /*3d90*/  LDSM.16.MT88.4 R24, [R236+0x4880] ;  /* 0x00488000ec18783b */ /* 0x000fe20000004200 */
[----:B------:R-:W-:Y:S02]  /*3da0*/  ISETP.GT.AND P1, PT, R2, 0x28, P1 ;  /* 0x000000280200780c */ /* 0x000fe40000f24270 */
        /* <DEDUP_REMOVED lines=10> */
[----:B------:R-:W-:Y:S02]  /*3e50*/  FMNMX.FTZ R132, R90, R132, !PT ;  /* 0x000000845a847209 */ /* 0x000fe40007810000 */
        /* <DEDUP_REMOVED lines=222> */
[----:B------:R-:W-:Y:S02]  /*4c40*/  IMAD.MOV.U32 R43, RZ, RZ, R155 ;  /* 0x000000ffff2b7224 */ /* 0x000fe400078e009b */
[----:B------:R-:W-:-:S05]  /*4c50*/  IMAD.MOV.U32 R94, RZ, RZ, R39 ;  /* 0x000000ffff5e7224 */ /* 0x000fca00078e0027 */
        /* <DEDUP_REMOVED lines=11> */
[----:B------:R-:W-:Y:S01]  /*4d10*/  MOV R28, R154 ;  /* 0x0000009a001c7202 */ /* 0x000fe20000000f00 */
[----:B------:R-:W-:Y:S11]  /*4d20*/  MUFU.EX2 R21, R21 ;  /* 0x0000001500157308 */ /* 0x000ff60000000800 */
[----:B------:R-:W-:Y:S06]  /*4d30*/  @!UPT UIADD3 URZ, URZ, URZ, URZ ;  /* 0x0000003f3f3ff290 */ /* 0x000fec000fffe03f */
        /* <DEDUP_REMOVED lines=28> */
[----:B------:R1:W-:Y:S01]  /*4f00*/  MUFU.EX2 R6, R0 ;  /* 0x0000000000067308 */ /* 0x0003e20000000800 */
[----:B------:R-:W-:Y:S01]  /*4f10*/  F2FP.BF16.PACK_AB R128, R20, R21 ;  /* 0x000000151480723e */ /* 0x000fe200000010ff */
[----:B------:R-:W-:Y:S02]  /*4f20*/  IMAD.MOV.U32 R8, RZ, RZ, R35 ;  /* 0x000000ffff087224 */ /* 0x000fe400078e0023 */
[----:B------:R-:W-:-:S04]  /*4f30*/  IMAD.MOV.U32 R92, RZ, RZ, R41 ;  /* 0x000000ffff5c7224 */ /* 0x000fc800078e0029 */
[----:B------:R2:W3:Y:S01]  /*4f40*/  MUFU.EX2 R3, R2 ;  /* 0x0000000200037308 */ /* 0x0004e20000000800 */
[----:B------:R-:W-:Y:S02]  /*4f50*/  IMAD.MOV.U32 R40, RZ, RZ, R161 ;  /* 0x000000ffff287224 */ /* 0x000fe400078e00a1 */
[----:B------:R-:W-:Y:S02]  /*4f60*/  IMAD.MOV.U32 R42, RZ, RZ, R135 ;  /* 0x000000ffff2a7224 */ /* 0x000fe400078e0087 */
[----:B------:R-:W-:Y:S01]  /*4f70*/  IMAD.MOV.U32 R51, RZ, RZ, R162 ;  /* 0x000000ffff337224 */ /* 0x000fe200078e00a2 */
[----:B------:R-:W-:Y:S01]  /*4f80*/  MOV R41, R160 ;  /* 0x000000a000297202 */ /* 0x000fe20000000f00 */
[----:B------:R-:W-:Y:S01]  /*4f90*/  IMAD.MOV.U32 R9, RZ, RZ, R67 ;  /* 0x000000ffff097224 */ /* 0x000fe200078e0043 */
[----:B------:R-:W-:Y:S01]  /*4fa0*/  MOV R10, R66 ;  /* 0x00000042000a7202 */ /* 0x000fe20000000f00 */
[----:B-1----:R-:W-:Y:S01]  /*4fb0*/  FADD.FTZ R0, R86, R84 ;  /* 0x0000005456007221 */ /* 0x002fe20000010000 */
[----:B------:R4:W5:Y:S01]  /*4fc0*/  LDL.LU R162, [R1+0x8c] ;  /* 0x00008c0001a27983 */ /* 0x0009620000300800 */
[----:B--2---:R-:W-:Y:S01]  /*4fd0*/  FADD.FTZ R2, R130, R4 ;  /* 0x0000000482027221 */ /* 0x004fe20000010000 */
[----:B------:R-:W-:-:S02]  /*4fe0*/  F2FP.BF16.PACK_AB R130, R22, R23 ;  /* 0x000000171682723e */ /* 0x000fc400000010ff */
        /* <DEDUP_REMOVED lines=95> */
.L_x_1702:
[----:B------:R-:W-:Y:S02]  /*55e0*/  UISETP.NE.AND UP0, UPT, UR9, 0x1, UPT ;  /* 0x000000010900788c */ /* 0x000fe4000bf05270 */
[----:B------:R-:W-:Y:S02]  /*55f0*/  ULDC.64 UR4, c[0x0][0x330] ;  /* 0x0000cc0000047ab9 */ /* 0x000fe40000000a00 */
[----:B------:R-:W-:-:S07]  /*5600*/  UIMAD.WIDE.U32 UR14, UR11, UR4, URZ ;  /* 0x000000040b0e72a5 */ /* 0x000fce000f8e003f */
[----:B------:R-:W-:Y:S02]  /*5610*/  @UP0 USHF.R.U32.HI UR11, URZ, UR5, UR15 ;  /* 0x000000053f0b0299 */ /* 0x000fe4000801160f */
.L_x_1703:
[----:B------:R-:W-:Y:S02]  /*5620*/  ULDC UR4, c[0x0][0x32c] ;  /* 0x0000cb0000047ab9 */ /* 0x000fe40000000800 */
[----:B------:R-:W-:-:S04]  /*5630*/  UIMAD UR4, UR11, UR9, UR4 ;  /* 0x000000090b0472a4 */ /* 0x000fc8000f8e0204 */
[----:B------:R-:W-:-:S04]  /*5640*/  UISETP.LT.AND UP0, UPT, UR10, UR4, UPT ;  /* 0x000000040a00728c */ /* 0x000fc8000bf01270 */
[----:B------:R-:W-:-:S04]  /*5650*/  USEL UR10, UR10, UR4, UP0 ;  /* 0x000000040a0a7287 */ /* 0x000fc80008000000 */
.L_x_1701:
        /* <DEDUP_REMOVED lines=38> */
.L_x_1715:
        /* <DEDUP_REMOVED lines=79> */
.L_x_1705:
        /* <DEDUP_REMOVED lines=136> */
[----:B------:R-:W2:Y:S01]  /*6630*/  LDSM.16.M88.4 R172, [R238+0x5800] ;  /* 0x00580000eeac783b */ /* 0x000ea20000000200 */
[----:B------:R-:W-:Y:S06]  /*6640*/  DEPBAR.LE SB0, 0x0 ;  /* 0x000080000000791a */ /* 0x000fec0000000000 */
[----:B------:R-:W-:Y:S01]  /*6650*/  BAR.SYNC.DEFER_BLOCKING 0x0 ;  /* 0x0000000000007b1d */ /* 0x000fe20000010000 */
[C---:B-1----:R-:W-:Y:S08]  /*6660*/  HMMA.16816.F32.BF16 R12, R232.reuse, R168, R12 ;  /* 0x000000a8e80c723c */ /* 0x042ff0000004180c */
[C---:B------:R-:W-:Y:S08]  /*6670*/  HMMA.16816.F32.BF16 R16, R232.reuse, R170, R16 ;  /* 0x000000aae810723c */ /* 0x040ff00000041810 */
[C---:B--2---:R-:W-:Y:S08]  /*6680*/  HMMA.16816.F32.BF16 R20, R232.reuse, R172, R20 ;  /* 0x000000ace814723c */ /* 0x044ff00000041814 */
[----:B------:R-:W-:Y:S01]  /*6690*/  HMMA.16816.F32.BF16 R24, R232, R174, R24 ;  /* 0x000000aee818723c */ /* 0x000fe20000041818 */
[----:B------:R-:W-:-:S07]  /*66a0*/  @P0 BRA `(.L_x_1706) ;  /* 0x000004e000000947 */ /* 0x000fce0003800000 */
[----:B------:R-:W2:Y:S01]  /*66b0*/  LDL.64 R174, [R1+0x30] ;  /* 0x0000300001ae7983 */ /* 0x000ea20000100a00 */
        /* <DEDUP_REMOVED lines=77> */
.L_x_1706:
[----:B------:R-:W2:Y:S01]  /*6b90*/  LDL R3, [R1+0x78] ;  /* 0x0000780001037983 */ /* 0x000ea20000100800 */
        /* <DEDUP_REMOVED lines=35> */
.L_x_1709:
[----:B------:R-:W-:Y:S04]  /*6dd0*/  MOV R170, c[0x0][0x32c] ;  /* 0x0000cb0000aa7a02 */ /* 0x000fe80000000f00 */
[----:B------:R-:W-:Y:S11]  /*6de0*/  ISETP.NE.AND P0, PT, R170, 0x1, PT ;  /* 0x00000001aa00780c */ /* 0x000ff60003f05270 */
[----:B------:R-:W-:Y:S02]  /*6df0*/  @!UPT UIADD3 URZ, URZ, URZ, URZ ;  /* 0x0000003f3f3ff290 */ /* 0x000fe4000fffe03f */
[----:B------:R-:W-:Y:S05]  /*6e00*/  @P0 IMAD.HI.U32 R170, R132, c[0x0][0x330], RZ ;  /* 0x0000cc0084aa0a27 */ /* 0x000fea00078e00ff */
[----:B------:R-:W-:Y:S02]  /*6e10*/  @P0 SHF.R.U32.HI R132, RZ, c[0x0][0x334], R170 ;  /* 0x0000cd00ff840a19 */ /* 0x000fe400000116aa */
.L_x_1710:
[----:B------:R-:W-:Y:S05]  /*6e20*/  BSYNC B0 ;  /* 0x0000000000007941 */ /* 0x000fea0003800000 */
.L_x_1708:
[----:B------:R-:W-:Y:S05]  /*6e30*/  IADD3 R170, -R171, UR4, RZ ;  /* 0x00000004abaa7c10 */ /* 0x000fea000fffe1ff */
[----:B------:R-:W-:Y:S05]  /*6e40*/  IMAD R132, R132, c[0x0][0x32c], R170 ;  /* 0x0000cb0084847a24 */ /* 0x000fea00078e02aa */
[----:B------:R-:W-:Y:S02]  /*6e50*/  IMNMX R0, R0, R132, !PT ;  /* 0x0000008400007217 */ /* 0x000fe40007800200 */
[----:B------:R-:W-:Y:S04]  /*6e60*/  IADD3 R132, R132, c[0x0][0x32c], RZ ;  /* 0x0000cb0084847a10 */ /* 0x000fe80007ffe0ff */
[----:B------:R-:W-:Y:S02]  /*6e70*/  IMNMX R3, R3, R132, PT ;  /* 0x0000008403037217 */ /* 0x000fe40003800200 */
.L_x_1707:
[----:B------:R-:W-:Y:S02]  /*6e80*/  UISETP.GE.AND UP1, UPT, UR4, 0x1, UPT ;  /* 0x000000010400788c */ /* 0x000fe4000bf26270 */
        /* <DEDUP_REMOVED lines=29> */
[----:B------:R-:W1:Y:S01]  /*7060*/  SHFL.IDX PT, R5, R133, 0x1, 0x1c1f ;  /* 0x003c1f0085057f89 */ /* 0x000e6200000e0000 */
[----:B------:R-:W-:Y:S01]  /*7070*/  FSEL R8, R8, -INF , !P1 ;  /* 0xff80000008087808 */ /* 0x000fe20004800000 */
[----:B------:R-:W-:Y:S01]  /*7080*/  UP2UR UR16, UPR, URZ, 0x40 ;  /* 0x000000403f107883 */ /* 0x000fe20008000000 */
        /* <DEDUP_REMOVED lines=12> */
[----:B------:R-:W-:Y:S01]  /*7150*/  PLOP3.LUT P0, PT, PT, PT, UP4, 0x40, 0x0 ;  /* 0x000000000000781c */ /* 0x000fe20003f0e848 */
[--C-:B-1----:R-:W-:Y:S01]  /*7160*/  IMAD.IADD R4, R169, 0x1, R5.reuse ;  /* 0x00000001a9047824 */ /* 0x102fe200078e0205 */
        /* <DEDUP_REMOVED lines=40> */
.L_x_1713:
[----:B------:R-:W-:Y:S04]  /*73f0*/  MOV R5, c[0x0][0x32c] ;  /* 0x0000cb0000057a02 */ /* 0x000fe80000000f00 */
[----:B------:R-:W-:Y:S11]  /*7400*/  ISETP.NE.AND P0, PT, R5, 0x1, PT ;  /* 0x000000010500780c */ /* 0x000ff60003f05270 */
[----:B------:R-:W-:Y:S02]  /*7410*/  @!UPT UIADD3 URZ, URZ, URZ, URZ ;  /* 0x0000003f3f3ff290 */ /* 0x000fe4000fffe03f */
[----:B------:R-:W-:Y:S05]  /*7420*/  @P0 IMAD.HI.U32 R5, R0, c[0x0][0x330], RZ ;  /* 0x0000cc0000050a27 */ /* 0x000fea00078e00ff */
[----:B------:R-:W-:Y:S02]  /*7430*/  @P0 SHF.R.U32.HI R0, RZ, c[0x0][0x334], R5 ;  /* 0x0000cd00ff000a19 */ /* 0x000fe40000011605 */
.L_x_1714:
[----:B------:R-:W-:Y:S05]  /*7440*/  BSYNC B0 ;  /* 0x0000000000007941 */ /* 0x000fea0003800000 */
.L_x_1712:
[----:B------:R-:W-:Y:S05]  /*7450*/  IADD3 R5, -R171, UR4, RZ ;  /* 0x00000004ab057c10 */ /* 0x000fea000fffe1ff */
[----:B------:R-:W-:Y:S05]  /*7460*/  IMAD R0, R0, c[0x0][0x32c], R5 ;  /* 0x0000cb0000007a24 */ /* 0x000fea00078e0205 */
[----:B------:R-:W-:Y:S02]  /*7470*/  IMNMX R3, R3, R0, !PT ;  /* 0x0000000003037217 */ /* 0x000fe40007800200 */
[----:B------:R-:W-:Y:S04]  /*7480*/  IADD3 R0, R0, c[0x0][0x32c], RZ ;  /* 0x0000cb0000007a10 */ /* 0x000fe80007ffe0ff */
[----:B------:R-:W-:Y:S02]  /*7490*/  IMNMX R4, R4, R0, PT ;  /* 0x0000000004047217 */ /* 0x000fe40003800200 */
.L_x_1711:
        /* <DEDUP_REMOVED lines=40> */
[----:B------:R-:W2:Y:S01]  /*7720*/  LDL.LU R12, [R1+0x14] ;  /* 0x00001400010c7983 */ /* 0x000ea20000300800 */
[--C-:B------:R-:W-:Y:S02]  /*7730*/  FFMA.FTZ R132, R132, c[0x0][0x2d0], -R2.reuse ;  /* 0x0000b40084847a23 */ /* 0x100fe40000010802 */
        /* <DEDUP_REMOVED lines=16> */
[--C-:B------:R-:W-:Y:S01]  /*7840*/  FFMA.FTZ R17, R17, c[0x0][0x2d0], -R2.reuse ;  /* 0x0000b40011117a23 */ /* 0x100fe20000010802 */
[----:B------:R-:W-:Y:S01]  /*7850*/  PLOP3.LUT P1, PT, PT, PT, UP0, 0x40, 0x0 ;  /* 0x000000000000781c */ /* 0x000fe20003f2e808 */
[----:B------:R-:W-:Y:S01]  /*7860*/  FFMA.FTZ R169, R20, c[0x0][0x2d0], -R2 ;  /* 0x0000b40014a97a23 */ /* 0x000fe20000010802 */
[----:B------:R-:W-:Y:S01]  /*7870*/  ISETP.LT.OR P0, PT, R4, 0x9, P0 ;  /* 0x000000090400780c */ /* 0x000fe20000701670 */
[----:B------:R-:W-:Y:S01]  /*7880*/  UISETP.NE.AND UP1, UPT, UR11, URZ, UPT ;  /* 0x0000003f0b00728c */ /* 0x000fe2000bf25270 */
[----:B------:R-:W1:Y:S01]  /*7890*/  MUFU.EX2 R2, R0 ;  /* 0x0000000000027308 */ /* 0x000e620000000800 */
[----:B------:R-:W-:Y:S01]  /*78a0*/  UISETP.NE.AND UP0, UPT, UR10, URZ, UPT ;  /* 0x0000003f0a00728c */ /* 0x000fe2000bf05270 */
[----:B------:R-:W-:Y:S02]  /*78b0*/  FSEL R10, R10, -INF , !P0 ;  /* 0xff8000000a0a7808 */ /* 0x000fe40004000000 */
[----:B------:R-:W-:Y:S02]  /*78c0*/  ISETP.GT.AND P0, PT, R3, 0x9, P2 ;  /* 0x000000090300780c */ /* 0x000fe40001704270 */
[----:B------:R-:W-:Y:S02]  /*78d0*/  PLOP3.LUT P2, PT, PT, PT, UP6, 0x40, 0x0 ;  /* 0x000000000000781c */ /* 0x000fe40003f4e868 */
[C---:B------:R-:W-:Y:S02]  /*78e0*/  ISETP.LT.OR P0, PT, R4.reuse, 0xa, P0 ;  /* 0x0000000a0400780c */ /* 0x040fe40000701670 */
[----:B------:R-:W-:Y:S02]  /*78f0*/  MUFU.EX2 R168, R170 ;  /* 0x000000aa00a87308 */ /* 0x000fe40000000800 */
[----:B------:R-:W-:Y:S02]  /*7900*/  FSEL R171, R11, -INF , !P0 ;  /* 0xff8000000bab7808 */ /* 0x000fe40004000000 */
[C---:B------:R-:W-:Y:S02]  /*7910*/  ISETP.GT.AND P0, PT, R3.reuse, 0x10, P1 ;  /* 0x000000100300780c */ /* 0x040fe40000f04270 */
[----:B------:R-:W-:Y:S02]  /*7920*/  PLOP3.LUT P1, PT, PT, PT, UP5, 0x40, 0x0 ;  /* 0x000000000000781c */ /* 0x000fe40003f2e858 */
[----:B------:R-:W-:Y:S02]  /*7930*/  ISETP.LT.OR P0, PT, R4, 0x11, P0 ;  /* 0x000000110400780c */ /* 0x000fe40000701670 */
[C---:B------:R-:W-:Y:S01]  /*7940*/  ISETP.GT.AND P1, PT, R3.reuse, 0x18, P1 ;  /* 0x000000180300780c */ /* 0x040fe20000f24270 */
[----:B------:R-:W-:Y:S01]  /*7950*/  MUFU.EX2 R8, R8 ;  /* 0x0000000800087308 */ /* 0x000fe20000000800 */
[----:B------:R-:W-:Y:S02]  /*7960*/  FSEL R173, R14, -INF , !P0 ;  /* 0xff8000000ead7808 */ /* 0x000fe40004000000 */
[----:B------:R-:W-:Y:S01]  /*7970*/  ISETP.GT.AND P0, PT, R3, 0x11, P2 ;  /* 0x000000110300780c */ /* 0x000fe20001704270 */
[----:B-1----:R-:W-:Y:S01]  /*7980*/  FMUL.FTZ R16, R2, R144 ;  /* 0x0000009002107220 */ /* 0x002fe20000410000 */
[----:B------:R-:W-:Y:S01]  /*7990*/  ISETP.LT.OR P1, PT, R4, 0x19, P1 ;  /* 0x000000190400780c */ /* 0x000fe20000f21670 */
[----:B------:R-:W-:Y:S01]  /*79a0*/  FMUL.FTZ R13, R2, R149 ;  /* 0x00000095020d7220 */ /* 0x000fe20000410000 */
[----:B------:R-:W-:Y:S01]  /*79b0*/  ISETP.LT.OR P0, PT, R4, 0x12, P0 ;  /* 0x000000120400780c */ /* 0x000fe20000701670 */
[----:B------:R-:W-:Y:S01]  /*79c0*/  FMUL.FTZ R20, R2, R140 ;  /* 0x0000008c02147220 */ /* 0x000fe20000410000 */
[----:B------:R-:W-:Y:S01]  /*79d0*/  FSEL R174, R18, -INF , !P1 ;  /* 0xff80000012ae7808 */ /* 0x000fe20004800000 */
[----:B------:R-:W1:Y:S01]  /*79e0*/  MUFU.EX2 R9, R9 ;  /* 0x0000000900097308 */ /* 0x000e620000000800 */
[----:B------:R-:W-:Y:S01]  /*79f0*/  FSEL R172, R15, -INF , !P0 ;  /* 0xff8000000fac7808 */ /* 0x000fe20004000000 */
[C---:B------:R-:W-:Y:S01]  /*7a00*/  FMUL.FTZ R28, R2.reuse, R28 ;  /* 0x0000001c021c7220 */ /* 0x040fe20000410000 */
[----:B------:R-:W-:Y:S01]  /*7a10*/  PLOP3.LUT P0, PT, PT, PT, UP4, 0x40, 0x0 ;  /* 0x000000000000781c */ /* 0x000fe20003f0e848 */
[C---:B------:R-:W-:Y:S01]  /*7a20*/  FMUL.FTZ R29, R2.reuse, R29 ;  /* 0x0000001d021d7220 */ /* 0x040fe20000410000 */
[----:B------:R-:W-:Y:S01]  /*7a30*/  PLOP3.LUT P1, PT, PT, PT, UP3, 0x40, 0x0 ;  /* 0x000000000000781c */ /* 0x000fe20003f2e838 */
[C---:B------:R-:W-:Y:S01]  /*7a40*/  FMUL.FTZ R32, R2.reuse, R32 ;  /* 0x0000002002207220 */ /* 0x040fe20000410000 */
[C---:B------:R-:W-:Y:S01]  /*7a50*/  ISETP.GT.AND P0, PT, R3.reuse, 0x19, P0 ;  /* 0x000000190300780c */ /* 0x040fe20000704270 */
[C---:B------:R-:W-:Y:S01]  /*7a60*/  FMUL.FTZ R33, R2.reuse, R33 ;  /* 0x0000002102217220 */ /* 0x040fe20000410000 */
[----:B------:R-:W-:Y:S01]  /*7a70*/  ISETP.GT.AND P1, PT, R3, 0x20, P1 ;  /* 0x000000200300780c */ /* 0x000fe20000f24270 */
[----:B------:R-:W-:Y:S01]  /*7a80*/  FMUL.FTZ R36, R2, R36 ;  /* 0x0000002402247220 */ /* 0x000fe20000410000 */
[----:B------:R-:W-:Y:S01]  /*7a90*/  ISETP.LT.OR P0, PT, R4, 0x1a, P0 ;  /* 0x0000001a0400780c */ /* 0x000fe20000701670 */
[----:B------:R-:W-:Y:S01]  /*7aa0*/  FMUL.FTZ R37, R2, R37 ;  /* 0x0000002502257220 */ /* 0x000fe20000410000 */
[----:B------:R-:W-:Y:S01]  /*7ab0*/  ISETP.LT.OR P1, PT, R4, 0x21, P1 ;  /* 0x000000210400780c */ /* 0x000fe20000f21670 */
[C---:B------:R-:W-:Y:S01]  /*7ac0*/  FMUL.FTZ R40, R2.reuse, R40 ;  /* 0x0000002802287220 */ /* 0x040fe20000410000 */
        /* <DEDUP_REMOVED lines=15> */
[C---:B------:R-:W-:Y:S01]  /*7bc0*/  FMUL.FTZ R56, R2.reuse, R56 ;  /* 0x0000003802387220 */ /* 0x040fe20000410000 */
[----:B------:R-:W-:Y:S01]  /*7bd0*/  PLOP3.LUT P0, PT, PT, PT, UP0, 0x40, 0x0 ;  /* 0x000000000000781c */ /* 0x000fe20003f0e808 */
[----:B------:R-:W-:Y:S01]  /*7be0*/  FMUL.FTZ R57, R2, R57 ;  /* 0x0000003902397220 */ /* 0x000fe20000410000 */
[----:B------:R-:W-:Y:S01]  /*7bf0*/  ISETP.LT.OR P1, PT, R4, 0x29, P1 ;  /* 0x000000290400780c */ /* 0x000fe20000f21670 */
[C---:B------:R-:W-:Y:S01]  /*7c00*/  FMUL.FTZ R60, R2.reuse, R60 ;  /* 0x0000003c023c7220 */ /* 0x040fe20000410000 */
[----:B------:R-:W-:Y:S01]  /*7c10*/  ISETP.GT.AND P0, PT, R3, 0x29, P0 ;  /* 0x000000290300780c */ /* 0x000fe20000704270 */
[C---:B------:R-:W-:Y:S01]  /*7c20*/  FMUL.FTZ R61, R2.reuse, R61 ;  /* 0x0000003d023d7220 */ /* 0x040fe20000410000 */
[----:B------:R-:W-:Y:S01]  /*7c30*/  MOV R15, R176 ;  /* 0x000000b0000f7202 */ /* 0x000fe20000000f00 */
[----:B------:R-:W-:Y:S01]  /*7c40*/  FMUL.FTZ R64, R2, R64 ;  /* 0x0000004002407220 */ /* 0x000fe20000410000 */
[----:B------:R-:W-:Y:S01]  /*7c50*/  ISETP.LT.OR P0, PT, R4, 0x2a, P0 ;  /* 0x0000002a0400780c */ /* 0x000fe20000701670 */
[----:B------:R-:W-:Y:S01]  /*7c60*/  FMUL.FTZ R65, R2, R65 ;  /* 0x0000004102417220 */ /* 0x000fe20000410000 */
[----:B------:R-:W-:Y:S01]  /*7c70*/  FSEL R176, R26, -INF , !P1 ;  /* 0xff8000001ab07808 */ /* 0x000fe20004800000 */
[C---:B------:R-:W-:Y:S01]  /*7c80*/  FMUL.FTZ R68, R2.reuse, R68 ;  /* 0x0000004402447220 */ /* 0x040fe20000410000 */
        /* <DEDUP_REMOVED lines=49> */
[----:B------:R-:W-:Y:S01]  /*7fa0*/  FADD.FTZ R4, R168, R0 ;  /* 0x00000000a8047221 */ /* 0x000fe20000010000 */
[----:B------:R-:W-:Y:S02]  /*7fb0*/  FMNMX.FTZ R0, R6, R134, !PT ;  /* 0x0000008606007209 */ /* 0x000fe40007810000 */
[----:B------:R-:W-:Y:S02]  /*7fc0*/  F2FP.BF16.PACK_AB R168, R168, R132 ;  /* 0x00000084a8a8723e */ /* 0x000fe400000010ff */
[----:B------:R-:W-:Y:S02]  /*7fd0*/  FMNMX.FTZ R0, R7, R0, !PT ;  /* 0x0000000007007209 */ /* 0x000fe40007810000 */
[----:B------:R-:W-:Y:S02]  /*7fe0*/  FSEL R132, R27, -INF , !P0 ;  /* 0xff8000001b847808 */ /* 0x000fe40004000000 */
        /* <DEDUP_REMOVED lines=16> */
[----:B------:R-:W-:Y:S01]  /*80f0*/  MOV R152, R21 ;  /* 0x0000001500987202 */ /* 0x000fe20000000f00 */
[C---:B------:R-:W-:Y:S01]  /*8100*/  FMUL.FTZ R21, R2.reuse, R141 ;  /* 0x0000008d02157220 */ /* 0x040fe20000410000 */
[----:B------:R-:W-:Y:S01]  /*8110*/  FSETP.NEU.FTZ.AND P0, PT, R3, -INF , PT ;  /* 0xff8000000300780b */ /* 0x000fe20003f1d000 */
[----:B------:R-:W2:Y:S01]  /*8120*/  LDL.LU R141, [R1+0x18] ;  /* 0x00001800018d7983 */ /* 0x000ea20000300800 */
[----:B------:R-:W-:Y:S02]  /*8130*/  FADD.FTZ R179, R9, R0 ;  /* 0x0000000009b37221 */ /* 0x000fe40000010000 */
[C---:B------:R-:W-:Y:S01]  /*8140*/  FSEL R0, R3.reuse, RZ, P0 ;  /* 0x000000ff03007208 */ /* 0x040fe20000000000 */
[C---:B------:R-:W-:Y:S01]  /*8150*/  FMUL.FTZ R9, R2.reuse, R153 ;  /* 0x0000009902097220 */ /* 0x040fe20000410000 */
[----:B------:R-:W-:Y:S01]  /*8160*/  MOV R153, R24 ;  /* 0x0000001800997202 */ /* 0x000fe20000000f00 */
[----:B------:R-:W-:Y:S01]  /*8170*/  FMUL.FTZ R24, R2, R136 ;  /* 0x0000008802187220 */ /* 0x000fe20000410000 */
[----:B------:R-:W-:Y:S01]  /*8180*/  MUFU.EX2 R152, R152 ;  /* 0x0000009800987308 */ /* 0x000fe20000000800 */
[----:B------:R-:W-:Y:S02]  /*8190*/  FADD.FTZ R0, -R0, R134 ;  /* 0x0000008600007221 */ /* 0x000fe40000010100 */
[----:B------:R-:W-:Y:S02]  /*81a0*/  FMUL.FTZ R134, R3, c[0x0][0x2d0] ;  /* 0x0000b40003867a20 */ /* 0x000fe40000410000 */
[----:B------:R-:W-:Y:S02]  /*81b0*/  FMUL.FTZ R0, R0, c[0x0][0x2d0] ;  /* 0x0000b40000007a20 */ /* 0x000fe40000410000 */
[----:B------:R-:W-:Y:S01]  /*81c0*/  FMUL.FTZ R4, R2, R156 ;  /* 0x0000009c02047220 */ /* 0x000fe20000410000 */
[----:B------:R-:W-:Y:S02]  /*81d0*/  FSEL R134, R134, RZ, P0 ;  /* 0x000000ff86867208 */ /* 0x000fe40000000000 */
[----:B------:R-:W-:Y:S01]  /*81e0*/  MOV R156, R14 ;  /* 0x0000000e009c7202 */ /* 0x000fe20000000f00 */
[----:B------:R-:W1:Y:S01]  /*81f0*/  MUFU.EX2 R0, R0 ;  /* 0x0000000000007308 */ /* 0x000e620000000800 */
[----:B------:R-:W-:Y:S01]  /*8200*/  PLOP3.LUT P0, PT, PT, PT, UP0, 0x80, 0x0 ;  /* 0x000000000000781c */ /* 0x000fe20003f0f008 */
[--C-:B------:R-:W-:Y:S02]  /*8210*/  FFMA.FTZ R169, R6, c[0x0][0x2d0], -R134.reuse ;  /* 0x0000b40006a97a23 */ /* 0x100fe40000010886 */
[--C-:B------:R-:W-:Y:S02]  /*8220*/  FFMA.FTZ R7, R7, c[0x0][0x2d0], -R134.reuse ;  /* 0x0000b40007077a23 */ /* 0x100fe40000010886 */
[--C-:B------:R-:W-:Y:S04]  /*8230*/  FFMA.FTZ R2, R10, c[0x0][0x2d0], -R134.reuse ;  /* 0x0000b4000a027a23 */ /* 0x100fe80000010886 */
[----:B------:R-:W2:Y:S10]  /*8240*/  MUFU.EX2 R169, R169 ;  /* 0x000000a900a97308 */ /* 0x000eb40000000800 */
[----:B------:R3:W4:Y:S01]  /*8250*/  MUFU.EX2 R144, R7 ;  /* 0x0000000700907308 */ /* 0x0007220000000800 */
[C---:B-1----:R-:W-:Y:S02]  /*8260*/  FMUL.FTZ R26, R0.reuse, R138 ;  /* 0x0000008a001a7220 */ /* 0x042fe40000410000 */
[C---:B------:R-:W-:Y:S02]  /*8270*/  FMUL.FTZ R27, R0.reuse, R139 ;  /* 0x0000008b001b7220 */ /* 0x040fe40000410000 */
[----:B------:R-:W1:Y:S01]  /*8280*/  LDSM.16.MT88.4 R136, [R236+0x4080] ;  /* 0x00408000ec88783b */ /* 0x000e620000004200 */
[C---:B------:R-:W-:Y:S04]  /*8290*/  FMUL.FTZ R11, R0.reuse, R155 ;  /* 0x0000009b000b7220 */ /* 0x040fe80000410000 */
[----:B------:R-:W-:Y:S01]  /*82a0*/  MUFU.EX2 R156, R156 ;  /* 0x0000009c009c7308 */ /* 0x000fe20000000800 */
        /* <DEDUP_REMOVED lines=9> */
[C---:B---3--:R-:W-:Y:S01]  /*8340*/  FMUL.FTZ R7, R0.reuse, R159 ;  /* 0x0000009f00077220 */ /* 0x048fe20000410000 */
        /* <DEDUP_REMOVED lines=58> */
[C---:B----4-:R-:W-:Y:S01]  /*86f0*/  F2FP.BF16.PACK_AB R169, R144.reuse, R169 ;  /* 0x000000a990a9723e */ /* 0x050fe200000010ff */
[--C-:B------:R-:W-:Y:S01]  /*8700*/  FFMA.FTZ R0, R171, c[0x0][0x2d0], -R134.reuse ;  /* 0x0000b400ab007a23 */ /* 0x100fe20000010886 */
[----:B---3--:R-:W-:Y:S01]  /*8710*/  LDSM.16.MT88.4 R140, [R236+0x4880] ;  /* 0x00488000ec8c783b */ /* 0x008fe20000004200 */
        /* <DEDUP_REMOVED lines=197> */
.L_x_1704:
        /* <DEDUP_REMOVED lines=27> */
.L_x_1717:
[----:B------:R-:W-:Y:S02]  /*9520*/  ULDC UR4, c[0x0][0x32c] ;  /* 0x0000cb0000047ab9 */ /* 0x000fe40000000800 */
[----:B------:R-:W-:-:S03]  /*9530*/  UISETP.NE.AND UP0, UPT, UR4, 0x1, UPT ;  /* 0x000000010400788c */ /* 0x000fc6000bf05270 */
[----:B------:R-:W-:Y:S02]  /*9540*/  ULDC.64 UR4, c[0x0][0x330] ;  /* 0x0000cc0000047ab9 */ /* 0x000fe40000000a00 */
[----:B------:R-:W-:-:S07]  /*9550*/  UIMAD.WIDE.U32 UR14, UR10, UR4, URZ ;  /* 0x000000040a0e72a5 */ /* 0x000fce000f8e003f */
[----:B------:R-:W-:Y:S02]  /*9560*/  @UP0 UMOV UR11, UR15 ;  /* 0x0000000f000b0c82 */ /* 0x000fe40008000000 */
[----:B------:R-:W-:Y:S02]  /*9570*/  @UP0 USHF.R.U32.HI UR10, URZ, UR5, UR11 ;  /* 0x000000053f0a0299 */ /* 0x000fe4000801160b */
.L_x_1718:
[----:B------:R-:W-:Y:S02]  /*9580*/  ULDC UR4, c[0x0][0x32c] ;  /* 0x0000cb0000047ab9 */ /* 0x000fe40000000800 */
[----:B------:R-:W-:-:S04]  /*9590*/  UIMAD UR4, UR10, UR4, URZ ;  /* 0x000000040a0472a4 */ /* 0x000fc8000f8e023f */
[----:B------:R-:W-:-:S04]  /*95a0*/  UISETP.LT.AND UP0, UPT, UR9, UR4, UPT ;  /* 0x000000040900728c */ /* 0x000fc8000bf01270 */
[----:B------:R-:W-:-:S04]  /*95b0*/  USEL UR9, UR9, UR4, !UP0 ;  /* 0x0000000409097287 */ /* 0x000fc8000c000000 */
.L_x_1716:
        /* <DEDUP_REMOVED lines=37> */
.L_x_1722:
[----:B--2---:R-:W2:Y:S01]  /*9810*/  LDL R0, [R1] ;  /* 0x0000000001007983 */ /* 0x004ea20000100800 */
[----:B------:R-:W-:Y:S04]  /*9820*/  DEPBAR.LE SB0, 0x0 ;  /* 0x000080000000791a */ /* 0x000fe80000000000 */
[----:B------:R-:W-:Y:S01]  /*9830*/  BAR.SYNC.DEFER_BLOCKING 0x0 ;  /* 0x0000000000007b1d */ /* 0x000fe20000010000 */
[----:B------:R-:W-:Y:S06]  /*9840*/  UISETP.GT.AND UP0, UPT, UR12, UR13, UPT ;  /* 0x0000000d0c00728c */ /* 0x000fec000bf04270 */
[----:B------:R-:W-:Y:S01]  /*9850*/  PLOP3.LUT P0, PT, PT, PT, UP0, 0x80, 0x0 ;  /* 0x000000000000781c */ /* 0x000fe20003f0f008 */
[----:B-----5:R-:W1:Y:S04]  /*9860*/  LDSM.16.M88.4 R8, [R135+0x14080] ;  /* 0x014080008708783b */ /* 0x020e680000000200 */
[----:B------:R-:W3:Y:S04]  /*9870*/  LDSM.16.M88.4 R16, [R135+0x14880] ;  /* 0x014880008710783b */ /* 0x000ee80000000200 */
[----:B------:R-:W4:Y:S04]  /*9880*/  LDSM.16.M88.4 R24, [R135+0x15080] ;  /* 0x015080008718783b */ /* 0x000f280000000200 */
[----:B------:R-:W1:Y:S04]  /*9890*/  LDSM.16.M88.4 R168, [R242] ;  /* 0x00000000f2a8783b */ /* 0x000e680000000200 */
[----:B------:R-:W1:Y:S04]  /*98a0*/  LDSM.16.M88.4 R176, [R252] ;  /* 0x00000000fcb0783b */ /* 0x000e680000000200 */
[----:B--2---:R2:W1:Y:S02]  /*98b0*/  LDSM.16.M88.4 R172, [R0] ;  /* 0x0000000000ac783b */ /* 0x0044640000000200 */
[----:B--2---:R-:W-:Y:S01]  /*98c0*/  MOV R0, R133 ;  /* 0x0000008500007202 */ /* 0x004fe20000000f00 */
[----:B------:R-:W-:-:S05]  /*98d0*/  @P0 BRA `(.L_x_1720) ;  /* 0x0000045000000947 */ /* 0x000fca0003800000 */
[----:B---34-:R-:W2:Y:S01]  /*98e0*/  LDL R2, [R1+0x1c] ;  /* 0x00001c0001027983 */ /* 0x018ea20000100800 */
[----:B------:R-:W-:Y:S02]  /*98f0*/  ULDC.64 UR4, c[0x0][0x208] ;  /* 0x0000820000047ab9 */ /* 0x000fe40000000a00 */
[----:B------:R-:W-:Y:S01]  /*9900*/  UIMAD.WIDE.U32 UR14, UR13, UR4, URZ ;  /* 0x000000040d0e72a5 */ /* 0x000fe2000f8e003f */
[----:B-1----:R1:W-:Y:S01]  /*9910*/  STL.64 [R1+0x80], R8 ;  /* 0x0000800801007387 */ /* 0x0023e20000100a00 */
[----:B------:R-:W-:Y:S03]  /*9920*/  USHF.R.S32.HI UR10, URZ, 0x1f, UR13 ;  /* 0x0000001f3f0a7899 */ /* 0x000fe6000801140d */
[----:B------:R-:W3:Y:S01]  /*9930*/  LDL.64 R22, [R1+0x38] ;  /* 0x0000380001167983 */ /* 0x000ee20000100a00 */
[----:B------:R-:W-:Y:S03]  /*9940*/  UIMAD UR10, UR10, UR4, URZ ;  /* 0x000000040a0a72a4 */ /* 0x000fe6000f8e023f */
[----:B------:R-:W4:Y:S01]  /*9950*/  LDL R7, [R1+0x4] ;  /* 0x0000040001077983 */ /* 0x000f220000100800 */
        /* <DEDUP_REMOVED lines=9> */
[----:B-1----:R-:W3:Y:S04]  /*99f0*/  LDL.64 R8, [R1+0x40] ;  /* 0x0000400001087983 */ /* 0x002ee80000100a00 */
[----:B------:R-:W4:Y:S04]  /*9a00*/  LDL R13, [R1+0x5c] ;  /* 0x00005c00010d7983 */ /* 0x000f280000100800 */
[----:B------:R-:W4:Y:S01]  /*9a10*/  LDL R12, [R1+0x58] ;  /* 0x00005800010c7983 */ /* 0x000f220000100800 */
[----:B--2---:R-:W-:Y:S02]  /*9a20*/  LOP3.LUT P2, RZ, R2, 0x1, RZ, 0xc0, !PT ;  /* 0x0000000102ff7812 */ /* 0x004fe4000784c0ff */
[----:B---3--:R-:W-:Y:S04]  /*9a30*/  IADD3 R3, P1, R8, UR10, RZ ;  /* 0x0000000a08037c10 */ /* 0x008fe8000ff3e0ff */
[----:B------:R-:W-:Y:S02]  /*9a40*/  LEA R2, P0, R3, c[0x0][0x1f8], 0x1 ;  /* 0x00007e0003027a11 */ /* 0x000fe400078008ff */
[----:B------:R-:W-:Y:S04]  /*9a50*/  IADD3.X R4, R23, UR4, RZ, P1, !PT ;  /* 0x0000000417047c10 */ /* 0x000fe80008ffe4ff */
[----:B------:R-:W-:Y:S05]  /*9a60*/  LEA.HI.X R3, R3, c[0x0][0x1fc], R4, 0x1, P0 ;  /* 0x00007f0003037a11 */ /* 0x000fea00000f0c04 */
[----:B------:R-:W-:Y:S01]  /*9a70*/  @!PT LDS RZ, [RZ] ;  /* 0x00000000fffff984 */ /* 0x000fe20000000800 */
[----:B------:R-:W-:Y:S01]  /*9a80*/  @!PT LDS RZ, [RZ] ;  /* 0x00000000fffff984 */ /* 0x000fe20000000800 */
[----:B------:R-:W-:Y:S01]  /*9a90*/  @!PT LDS RZ, [RZ] ;  /* 0x00000000fffff984 */ /* 0x000fe20000000800 */
[----:B----4-:R1:W-:Y:S02]  /*9aa0*/  LDGSTS.E.BYPASS.LTC128B.128 [R7+0x4080], [R2.64], !P2 ;  /* 0x0408000002077fae */ /* 0x0103e4000d101d58 */
[----:B-1----:R-:W-:Y:S04]  /*9ab0*/  IADD3 R3, P1, R21, UR10, RZ ;  /* 0x0000000a15037c10 */ /* 0x002fe8000ff3e0ff */
[C---:B------:R-:W-:Y:S02]  /*9ac0*/  LEA R2, P0, R3.reuse, c[0x0][0x1f8], 0x1 ;  /* 0x00007e0003027a11 */ /* 0x040fe400078008ff */
[----:B------:R-:W-:Y:S04]  /*9ad0*/  IADD3.X R4, R20, UR4, RZ, P1, !PT ;  /* 0x0000000414047c10 */ /* 0x000fe80008ffe4ff */
[----:B------:R-:W-:Y:S05]  /*9ae0*/  LEA.HI.X R3, R3, c[0x0][0x1fc], R4, 0x1, P0 ;  /* 0x00007f0003037a11 */ /* 0x000fea00000f0c04 */
[----:B------:R1:W-:Y:S02]  /*9af0*/  LDGSTS.E.BYPASS.LTC128B.128 [R7+0x5880], [R2.64], !P6 ;  /* 0x0588000002077fae */ /* 0x0003e4000f101d58 */
        /* <DEDUP_REMOVED lines=8> */
[----:B------:R-:W-:Y:S01]  /*9b80*/  LEA.HI.X R3, R3, c[0x0][0x1fc], R4, 0x1, P0 ;  /* 0x00007f0003037a11 */ /* 0x000fe200000f0c04 */
[----:B------:R-:W-:Y:S04]  /*9b90*/  @!P3 IMAD.MOV.U32 R4, RZ, RZ, c[0x0][0x20c] ;  /* 0x00008300ff04b624 */ /* 0x000fe800078e00ff */
[----:B------:R1:W-:Y:S02]  /*9ba0*/  LDGSTS.E.BYPASS.LTC128B.128 [R7+0x8880], [R2.64], !P4 ;  /* 0x0888000002077fae */ /* 0x0003e4000e101d58 */
[----:B-1----:R-:W-:Y:S05]  /*9bb0*/  @!P3 IMAD.MOV.U32 R2, RZ, RZ, c[0x0][0x208] ;  /* 0x00008200ff02b624 */ /* 0x002fea00078e00ff */
[C---:B------:R-:W-:Y:S04]  /*9bc0*/  @!P3 LEA R3, P0, R2.reuse, UR10, 0x5 ;  /* 0x0000000a0203bc11 */ /* 0x040fe8000f8028ff */
[----:B------:R-:W-:Y:S02]  /*9bd0*/  @!P3 IADD3 R5, P1, R3, R8, RZ ;  /* 0x000000080305b210 */ /* 0x000fe40007f3e0ff */
[----:B------:R-:W-:Y:S01]  /*9be0*/  @!P3 LEA.HI.X R2, R2, UR4, R4, 0x5, P0 ;  /* 0x000000040202bc11 */ /* 0x000fe200080f2c04 */
[----:B------:R1:W5:Y:S01]  /*9bf0*/  LDL.LU.64 R8, [R1+0x80] ;  /* 0x0000800001087983 */ /* 0x0003620000300a00 */
[C---:B------:R-:W-:Y:S03]  /*9c00*/  @!P3 LEA R4, P0, R5.reuse, c[0x0][0x1f8], 0x1 ;  /* 0x00007e000504ba11 */ /* 0x040fe600078008ff */
[C---:B------:R-:W-:Y:S05]  /*9c10*/  @!P3 IMAD.X R6, R2.reuse, 0x1, R23, P1 ;  /* 0x000000010206b824 */ /* 0x040fea00008e0617 */
[----:B------:R-:W-:Y:S05]  /*9c20*/  @!P3 LEA.HI.X R5, R5, c[0x0][0x1fc], R6, 0x1, P0 ;  /* 0x00007f000505ba11 */ /* 0x000fea00000f0c06 */
[----:B------:R2:W-:Y:S02]  /*9c30*/  @!P3 LDGSTS.E.BYPASS.LTC128B.128 [R7+0x5080], [R4.64], !P2 ;  /* 0x050800000407bfae */ /* 0x0005e4000d101d58 */
[----:B--2---:R-:W-:Y:S04]  /*9c40*/  @!P3 IADD3 R5, P1, R3, R21, RZ ;  /* 0x000000150305b210 */ /* 0x004fe80007f3e0ff */
[C---:B------:R-:W-:Y:S01]  /*9c50*/  @!P3 LEA R4, P0, R5.reuse, c[0x0][0x1f8], 0x1 ;  /* 0x00007e000504ba11 */ /* 0x040fe200078008ff */
[C---:B------:R-:W-:Y:S05]  /*9c60*/  @!P3 IMAD.X R6, R2.reuse, 0x1, R20, P1 ;  /* 0x000000010206b824 */ /* 0x040fea00008e0614 */
        /* <DEDUP_REMOVED lines=12> */
.L_x_1720:
[C---:B-1-345:R-:W-:Y:S01]  /*9d30*/  HMMA.16816.F32.BF16 R4, R160.reuse, R8, RZ ;  /* 0x00000008a004723c */ /* 0x07afe200000418ff */
[----:B------:R-:W0:Y:S01]  /*9d40*/  LDGDEPBAR ;  /* 0x00000000000079af */ /* 0x000e220000000000 */
[----:B------:R-:W-:Y:S06]  /*9d50*/  UISETP.GT.AND UP0, UPT, UR13, UR12, UPT ;  /* 0x0000000c0d00728c */ /* 0x000fec000bf04270 */
[C---:B------:R-:W-:Y:S01]  /*9d60*/  HMMA.16816.F32.BF16 R8, R160.reuse, R10, RZ ;  /* 0x0000000aa008723c */ /* 0x040fe200000418ff */
[----:B------:R-:W-:Y:S07]  /*9d70*/  PLOP3.LUT P0, PT, PT, PT, UP0, 0x80, 0x0 ;  /* 0x000000000000781c */ /* 0x000fee0003f0f008 */
[C---:B------:R-:W-:Y:S08]  /*9d80*/  HMMA.16816.F32.BF16 R12, R160.reuse, R16, RZ ;  /* 0x00000010a00c723c */ /* 0x040ff000000418ff */
[C---:B------:R-:W-:Y:S08]  /*9d90*/  HMMA.16816.F32.BF16 R16, R160.reuse, R18, RZ ;  /* 0x00000012a010723c */ /* 0x040ff000000418ff */
[C---:B------:R-:W-:Y:S08]  /*9da0*/  HMMA.16816.F32.BF16 R20, R160.reuse, R24, RZ ;  /* 0x00000018a014723c */ /* 0x040ff000000418ff */
        /* <DEDUP_REMOVED lines=135> */
[----:B------:R-:W-:-:S07]  /*a620*/  @!P0 BRA `(.L_x_1721) ;  /* 0x000004e000008947 */ /* 0x000fce0003800000 */
        /* <DEDUP_REMOVED lines=39> */
[----:B-----5:R1:W-:Y:S02]  /*a8a0*/  @P1 LDGSTS.E.BYPASS.LTC128B.128 [R177+0x14080], [R2.64], !P2 ;  /* 0x1408000002b11fae */ /* 0x0203e4000d101d58 */
[----:B-1----:R-:W-:Y:S04]  /*a8b0*/  @P1 IADD3 R3, P2, R173, UR14, RZ ;  /* 0x0000000ead031c10 */ /* 0x002fe8000ff5e0ff */
[----:B------:R-:W-:Y:S02]  /*a8c0*/  @P1 IADD3.X R134, R172, UR4, RZ, P2, !PT ;  /* 0x00000004ac861c10 */ /* 0x000fe400097fe4ff */
[C---:B------:R-:W-:Y:S04]  /*a8d0*/  @P1 LEA R2, P2, R3.reuse, c[0x0][0x1c8], 0x1 ;  /* 0x0000720003021a11 */ /* 0x040fe800078408ff */
[----:B------:R-:W-:Y:S05]  /*a8e0*/  @P1 LEA.HI.X R3, R3, c[0x0][0x1cc], R134, 0x1, P2 ;  /* 0x0000730003031a11 */ /* 0x000fea00010f0c86 */
[----:B------:R1:W-:Y:S02]  /*a8f0*/  @P1 LDGSTS.E.BYPASS.LTC128B.128 [R177+0x15880], [R2.64], !P6 ;  /* 0x1588000002b11fae */ /* 0x0003e4000f101d58 */
[----:B-1----:R-:W-:Y:S04]  /*a900*/  @P1 IADD3 R3, P2, R171, UR14, RZ ;  /* 0x0000000eab031c10 */ /* 0x002fe8000ff5e0ff */
[----:B------:R-:W-:Y:S02]  /*a910*/  @P1 IADD3.X R134, R170, UR4, RZ, P2, !PT ;  /* 0x00000004aa861c10 */ /* 0x000fe400097fe4ff */
[C---:B------:R-:W-:Y:S04]  /*a920*/  @P1 LEA R2, P2, R3.reuse, c[0x0][0x1c8], 0x1 ;  /* 0x0000720003021a11 */ /* 0x040fe800078408ff */
[----:B------:R-:W-:Y:S05]  /*a930*/  @P1 LEA.HI.X R3, R3, c[0x0][0x1cc], R134, 0x1, P2 ;  /* 0x0000730003031a11 */ /* 0x000fea00010f0c86 */
[----:B------:R1:W-:Y:S02]  /*a940*/  @P1 LDGSTS.E.BYPASS.LTC128B.128 [R177+0x17080], [R2.64], !P5 ;  /* 0x1708000002b11fae */ /* 0x0003e4000e901d58 */
[----:B-1----:R-:W-:Y:S01]  /*a950*/  @P1 IADD3 R3, P2, R169, UR14, RZ ;  /* 0x0000000ea9031c10 */ /* 0x002fe2000ff5e0ff */
[----:B------:R-:W-:Y:S03]  /*a960*/  @UP0 UIADD3 UR14, UP1, UR8, UR14, URZ ;  /* 0x0000000e080e0290 */ /* 0x000fe6000ff3e03f */
[----:B------:R-:W-:Y:S01]  /*a970*/  @P1 IADD3.X R134, R168, UR4, RZ, P2, !PT ;  /* 0x00000004a8861c10 */ /* 0x000fe200097fe4ff */
[----:B------:R-:W-:Y:S01]  /*a980*/  @UP0 UIADD3.X UR4, UR6, UR4, URZ, UP1, !UPT ;  /* 0x0000000406040290 */ /* 0x000fe20008ffe43f */
[C---:B------:R-:W-:Y:S04]  /*a990*/  @P1 LEA R2, P2, R3.reuse, c[0x0][0x1c8], 0x1 ;  /* 0x0000720003021a11 */ /* 0x040fe800078408ff */
[----:B------:R-:W-:Y:S02]  /*a9a0*/  @P1 LEA.HI.X R3, R3, c[0x0][0x1cc], R134, 0x1, P2 ;  /* 0x0000730003031a11 */ /* 0x000fe400010f0c86 */
[----:B------:R-:W-:Y:S03]  /*a9b0*/  LOP3.LUT P2, RZ, R176, 0x1, RZ, 0xc0, !PT ;  /* 0x00000001b0ff7812 */ /* 0x000fe6000784c0ff */
[----:B------:R1:W-:Y:S02]  /*a9c0*/  @P1 LDGSTS.E.BYPASS.LTC128B.128 [R177+0x18880], [R2.64], !P4 ;  /* 0x1888000002b11fae */ /* 0x0003e4000e101d58 */
        /* <DEDUP_REMOVED lines=19> */
[----:B------:R1:W-:Y:S04]  /*ab00*/  @P0 LDGSTS.E.BYPASS.LTC128B.128 [R177+0x19880], [R2.64], !P4 ;  /* 0x1988000002b10fae */ /* 0x0003e8000e101d58 */
.L_x_1721:
[----:B------:R-:W2:Y:S01]  /*ab10*/  LDL.LU R168, [R1+0x14] ;  /* 0x0000140001a87983 */ /* 0x000ea20000300800 */
        /* <DEDUP_REMOVED lines=16> */
[----:B-1----:R-:W1:Y:S02]  /*ac20*/  SHFL.BFLY PT, R2, R133, 0x2, 0x1f ;  /* 0x0c401f0085027f89 */ /* 0x002e6400000e0000 */
[----:B-1----:R-:W-:Y:S06]  /*ac30*/  FMNMX.FTZ R133, R133, R2, !PT ;  /* 0x0000000285857209 */ /* 0x002fec0007810000 */
[----:B------:R-:W1:Y:S02]  /*ac40*/  SHFL.BFLY PT, R2, R133, 0x1, 0x1f ;  /* 0x0c201f0085027f89 */ /* 0x000e6400000e0000 */
[----:B-1----:R-:W-:Y:S05]  /*ac50*/  FMNMX.FTZ R133, R133, R2, !PT ;  /* 0x0000000285857209 */ /* 0x002fea0007810000 */
[C---:B------:R-:W-:Y:S02]  /*ac60*/  FMUL.FTZ R2, R133.reuse, c[0x0][0x2d0] ;  /* 0x0000b40085027a20 */ /* 0x040fe40000410000 */
[----:B------:R-:W-:Y:S02]  /*ac70*/  FADD.FTZ R0, -R133, R0 ;  /* 0x0000000085007221 */ /* 0x000fe40000010100 */
[--C-:B------:R-:W-:Y:S02]  /*ac80*/  FFMA.FTZ R179, R12, c[0x0][0x2d0], -R2.reuse ;  /* 0x0000b4000cb37a23 */ /* 0x100fe40000010802 */
[----:B------:R-:W3:Y:S01]  /*ac90*/  LDL.LU R12, [R1+0x18] ;  /* 0x00001800010c7983 */ /* 0x000ee20000300800 */
[--C-:B------:R-:W-:Y:S02]  /*aca0*/  FFMA.FTZ R4, R4, c[0x0][0x2d0], -R2.reuse ;  /* 0x0000b40004047a23 */ /* 0x100fe40000010802 */
[----:B------:R-:W-:Y:S02]  /*acb0*/  FMUL.FTZ R0, R0, c[0x0][0x2d0] ;  /* 0x0000b40000007a20 */ /* 0x000fe40000410000 */
[--C-:B------:R-:W-:Y:S02]  /*acc0*/  FFMA.FTZ R5, R5, c[0x0][0x2d0], -R2.reuse ;  /* 0x0000b40005057a23 */ /* 0x100fe40000010802 */
[----:B------:R-:W1:Y:S01]  /*acd0*/  MUFU.EX2 R3, R0 ;  /* 0x0000000000037308 */ /* 0x000e620000000800 */
        /* <DEDUP_REMOVED lines=9> */
[----:B------:R-:W-:Y:S03]  /*ad70*/  FFMA.FTZ R176, R17, c[0x0][0x2d0], -R2 ;  /* 0x0000b40011b07a23 */ /* 0x000fe60000010802 */
[----:B------:R-:W-:Y:S01]  /*ad80*/  MUFU.EX2 R5, R5 ;  /* 0x0000000500057308 */ /* 0x000fe20000000800 */
[C---:B-1----:R-:W-:Y:S02]  /*ad90*/  FMUL.FTZ R17, R3.reuse, R145 ;  /* 0x0000009103117220 */ /* 0x042fe40000410000 */
        /* <DEDUP_REMOVED lines=59> */
[C---:B------:R-:W-:Y:S03]  /*b150*/  F2FP.BF16.PACK_AB R168, R5.reuse, R4 ;  /* 0x0000000405a8723e */ /* 0x040fe600000010ff */
[----:B------:R-:W-:Y:S02]  /*b160*/  FADD.FTZ R0, R5, R0 ;  /* 0x0000000005007221 */ /* 0x000fe40000010000 */
[C---:B------:R-:W-:Y:S02]  /*b170*/  FMUL.FTZ R5, R3.reuse, R157 ;  /* 0x0000009d03057220 */ /* 0x040fe40000410000 */
[----:B------:R-:W-:Y:S02]  /*b180*/  FADD.FTZ R0, R8, R0 ;  /* 0x0000000008007221 */ /* 0x000fe40000010000 */
[----:B------:R-:W-:Y:S02]  /*b190*/  FMUL.FTZ R8, R3, R152 ;  /* 0x0000009803087220 */ /* 0x000fe40000410000 */
[----:B------:R-:W-:Y:S01]  /*b1a0*/  FADD.FTZ R20, R9, R0 ;  /* 0x0000000009147221 */ /* 0x000fe20000010000 */
[----:B------:R-:W-:Y:S01]  /*b1b0*/  FMNMX.FTZ R0, R6, R132, !PT ;  /* 0x0000008406007209 */ /* 0x000fe20007810000 */
[----:B------:R-:W-:Y:S03]  /*b1c0*/  FMUL.FTZ R9, R3, R153 ;  /* 0x0000009903097220 */ /* 0x000fe60000410000 */
        /* <DEDUP_REMOVED lines=15> */
[C---:B------:R-:W-:Y:S02]  /*b2c0*/  FMUL.FTZ R4, R2.reuse, c[0x0][0x2d0] ;  /* 0x0000b40002047a20 */ /* 0x040fe40000410000 */
[----:B------:R-:W-:Y:S02]  /*b2d0*/  FADD.FTZ R0, -R2, R132 ;  /* 0x0000008402007221 */ /* 0x000fe40000010100 */
[--C-:B------:R-:W-:Y:S02]  /*b2e0*/  FFMA.FTZ R6, R6, c[0x0][0x2d0], -R4.reuse ;  /* 0x0000b40006067a23 */ /* 0x100fe40000010804 */
[----:B------:R-:W-:Y:S02]  /*b2f0*/  FMUL.FTZ R0, R0, c[0x0][0x2d0] ;  /* 0x0000b40000007a20 */ /* 0x000fe40000410000 */
[--C-:B------:R-:W-:Y:S02]  /*b300*/  FFMA.FTZ R7, R7, c[0x0][0x2d0], -R4.reuse ;  /* 0x0000b40007077a23 */ /* 0x100fe40000010804 */
[----:B------:R-:W-:Y:S01]  /*b310*/  MUFU.EX2 R6, R6 ;  /* 0x0000000600067308 */ /* 0x000fe20000000800 */
[--C-:B------:R-:W-:Y:S02]  /*b320*/  FFMA.FTZ R26, R26, c[0x0][0x2d0], -R4.reuse ;  /* 0x0000b4001a1a7a23 */ /* 0x100fe40000010804 */
[--C-:B------:R-:W-:Y:S02]  /*b330*/  FFMA.FTZ R27, R27, c[0x0][0x2d0], -R4.reuse ;  /* 0x0000b4001b1b7a23 */ /* 0x100fe40000010804 */
[--C-:B------:R-:W-:Y:S01]  /*b340*/  FFMA.FTZ R174, R18, c[0x0][0x2d0], -R4.reuse ;  /* 0x0000b40012ae7a23 */ /* 0x100fe20000010804 */
[----:B------:R-:W-:Y:S01]  /*b350*/  MOV R157, R26 ;  /* 0x0000001a009d7202 */ /* 0x000fe20000000f00 */
[--C-:B------:R-:W-:Y:S01]  /*b360*/  FFMA.FTZ R175, R19, c[0x0][0x2d0], -R4.reuse ;  /* 0x0000b40013af7a23 */ /* 0x100fe20000010804 */
[----:B------:R-:W-:Y:S01]  /*b370*/  MOV R18, R21 ;  /* 0x0000001500127202 */ /* 0x000fe20000000f00 */
[--C-:B------:R-:W-:Y:S01]  /*b380*/  FFMA.FTZ R22, R22, c[0x0][0x2d0], -R4.reuse ;  /* 0x0000b40016167a23 */ /* 0x100fe20000010804 */
[----:B------:R-:W3:Y:S01]  /*b390*/  MUFU.EX2 R0, R0 ;  /* 0x0000000000007308 */ /* 0x000ee20000000800 */
[--C-:B------:R-:W-:Y:S02]  /*b3a0*/  FFMA.FTZ R23, R23, c[0x0][0x2d0], -R4.reuse ;  /* 0x0000b40017177a23 */ /* 0x100fe40000010804 */
[--C-:B------:R-:W-:Y:S01]  /*b3b0*/  FFMA.FTZ R171, R10, c[0x0][0x2d0], -R4.reuse ;  /* 0x0000b4000aab7a23 */ /* 0x100fe20000010804 */
[----:B------:R-:W-:Y:S01]  /*b3c0*/  MOV R10, R134 ;  /* 0x00000086000a7202 */ /* 0x000fe20000000f00 */
[--C-:B------:R-:W-:Y:S01]  /*b3d0*/  FFMA.FTZ R134, R11, c[0x0][0x2d0], -R4.reuse ;  /* 0x0000b4000b867a23 */ /* 0x100fe20000010804 */
[----:B------:R-:W-:Y:S01]  /*b3e0*/  MOV R11, R25 ;  /* 0x00000019000b7202 */ /* 0x000fe20000000f00 */
[--C-:B------:R-:W-:Y:S01]  /*b3f0*/  FFMA.FTZ R173, R14, c[0x0][0x2d0], -R4.reuse ;  /* 0x0000b4000ead7a23 */ /* 0x100fe20000010804 */
[----:B------:R-:W-:Y:S01]  /*b400*/  MOV R14, R20 ;  /* 0x00000014000e7202 */ /* 0x000fe20000000f00 */
[----:B------:R-:W-:Y:S01]  /*b410*/  FFMA.FTZ R172, R15, c[0x0][0x2d0], -R4 ;  /* 0x0000b4000fac7a23 */ /* 0x000fe20000010804 */
[----:B------:R-:W1:Y:S01]  /*b420*/  MUFU.EX2 R7, R7 ;  /* 0x0000000700077308 */ /* 0x000e620000000800 */
[C---:B------:R-:W-:Y:S01]  /*b430*/  FMUL.FTZ R25, R3.reuse, R137 ;  /* 0x0000008903197220 */ /* 0x040fe20000410000 */
[----:B------:R-:W-:Y:S01]  /*b440*/  MOV R15, R24 ;  /* 0x00000018000f7202 */ /* 0x000fe20000000f00 */
[C---:B------:R-:W-:Y:S01]  /*b450*/  FMUL.FTZ R24, R3.reuse, R136 ;  /* 0x0000008803187220 */ /* 0x040fe20000410000 */
[----:B------:R-:W-:Y:S01]  /*b460*/  MOV R145, R10 ;  /* 0x0000000a00917202 */ /* 0x000fe20000000f00 */
[C---:B------:R-:W-:Y:S01]  /*b470*/  FMUL.FTZ R20, R3.reuse, R140 ;  /* 0x0000008c03147220 */ /* 0x040fe20000410000 */
[----:B------:R-:W-:Y:S01]  /*b480*/  MOV R153, R22 ;  /* 0x0000001600997202 */ /* 0x000fe20000000f00 */
[C---:B------:R-:W-:Y:S01]  /*b490*/  FMUL.FTZ R21, R3.reuse, R141 ;  /* 0x0000008d03157220 */ /* 0x040fe20000410000 */
[----:B------:R-:W-:Y:S02]  /*b4a0*/  MOV R152, R23 ;  /* 0x0000001700987202 */ /* 0x000fe40000000f00 */
[----:B------:R-:W2:Y:S01]  /*b4b0*/  MUFU.EX2 R171, R171 ;  /* 0x000000ab00ab7308 */ /* 0x000ea20000000800 */
[C---:B---3--:R-:W-:Y:S02]  /*b4c0*/  FFMA.FTZ R4, R0.reuse, R12, R6 ;  /* 0x0000000c00047223 */ /* 0x048fe40000010006 */
[C---:B------:R-:W-:Y:S02]  /*b4d0*/  FMUL.FTZ R26, R0.reuse, R138 ;  /* 0x0000008a001a7220 */ /* 0x040fe40000410000 */
[----:B------:R-:W-:Y:S02]  /*b4e0*/  FMUL.FTZ R12, R3, R148 ;  /* 0x00000094030c7220 */ /* 0x000fe40000410000 */
[C---:B------:R-:W-:Y:S01]  /*b4f0*/  FMUL.FTZ R10, R0.reuse, R154 ;  /* 0x0000009a000a7220 */ /* 0x040fe20000410000 */
[----:B------:R-:W-:Y:S01]  /*b500*/  MOV R154, R18 ;  /* 0x00000012009a7202 */ /* 0x000fe20000000f00 */
[C---:B------:R-:W-:Y:S01]  /*b510*/  FMUL.FTZ R18, R0.reuse, R146 ;  /* 0x0000009200127220 */ /* 0x040fe20000410000 */
[----:B------:R-:W-:Y:S01]  /*b520*/  MUFU.EX2 R149, R173 ;  /* 0x000000ad00957308 */ /* 0x000fe20000000800 */
[C---:B-1----:R-:W-:Y:S01]  /*b530*/  FADD.FTZ R132, R7.reuse, R4 ;  /* 0x0000000407847221 */ /* 0x042fe20000010000 */
[----:B------:R-:W-:Y:S01]  /*b540*/  F2FP.BF16.PACK_AB R169, R7, R6 ;  /* 0x0000000607a9723e */ /* 0x000fe200000010ff */
[----:B------:R-:W-:Y:S01]  /*b550*/  FMUL.FTZ R4, R3, R156 ;  /* 0x0000009c03047220 */ /* 0x000fe20000410000 */
[----:B------:R-:W-:Y:S01]  /*b560*/  MOV R156, R27 ;  /* 0x0000001b009c7202 */ /* 0x000fe20000000f00 */
[C---:B------:R-:W-:Y:S02]  /*b570*/  FMUL.FTZ R27, R0.reuse, R139 ;  /* 0x0000008b001b7220 */ /* 0x040fe40000410000 */
[----:B------:R-:W1:Y:S01]  /*b580*/  LDSM.16.MT88.4 R136, [R236+0x4080] ;  /* 0x00408000ec88783b */ /* 0x000e620000004200 */
[C---:B------:R-:W-:Y:S01]  /*b590*/  FMUL.FTZ R6, R0.reuse, R158 ;  /* 0x0000009e00067220 */ /* 0x040fe20000410000 */
[----:B------:R-:W-:Y:S01]  /*b5a0*/  MOV R158, R11 ;  /* 0x0000000b009e7202 */ /* 0x000fe20000000f00 */
[C---:B------:R-:W-:Y:S01]  /*b5b0*/  FMUL.FTZ R11, R0.reuse, R155 ;  /* 0x0000009b000b7220 */ /* 0x040fe20000410000 */
[----:B------:R-:W-:Y:S01]  /*b5c0*/  MOV R155, R14 ;  /* 0x0000000e009b7202 */ /* 0x000fe20000000f00 */
[C---:B------:R-:W-:Y:S01]  /*b5d0*/  FMUL.FTZ R14, R0.reuse, R150 ;  /* 0x00000096000e7220 */ /* 0x040fe20000410000 */
[----:B------:R-:W-:Y:S01]  /*b5e0*/  MUFU.EX2 R3, R178 ;  /* 0x000000b200037308 */ /* 0x000fe20000000800 */
[C---:B------:R-:W-:Y:S01]  /*b5f0*/  FMUL.FTZ R7, R0.reuse, R159 ;  /* 0x0000009f00077220 */ /* 0x040fe20000410000 */
[----:B------:R-:W-:Y:S01]  /*b600*/  MOV R159, R15 ;  /* 0x0000000f009f7202 */ /* 0x000fe20000000f00 */
[----:B--2---:R-:W-:Y:S02]  /*b610*/  FADD.FTZ R148, R171, R132 ;  /* 0x00000084ab947221 */ /* 0x004fe40000010000 */
[C---:B------:R-:W-:Y:S02]  /*b620*/  FMUL.FTZ R15, R0.reuse, R151 ;  /* 0x00000097000f7220 */ /* 0x040fe40000410000 */
        /* <DEDUP_REMOVED lines=9> */
[----:B------:R-:W3:Y:S01]  /*b6c0*/  MUFU.EX2 R132, R179 ;  /* 0x000000b300847308 */ /* 0x000ee20000000800 */
[C---:B------:R-:W-:Y:S02]  /*b6d0*/  FMUL.FTZ R38, R0.reuse, R38 ;  /* 0x0000002600267220 */ /* 0x040fe40000410000 */
[C---:B------:R-:W-:Y:S02]  /*b6e0*/  FMUL.FTZ R39, R0.reuse, R39 ;  /* 0x0000002700277220 */ /* 0x040fe40000410000 */
[C---:B------:R-:W-:Y:S02]  /*b6f0*/  FMUL.FTZ R42, R0.reuse, R42 ;  /* 0x0000002a002a7220 */ /* 0x040fe40000410000 */
[C---:B------:R-:W-:Y:S02]  /*b700*/  FMUL.FTZ R43, R0.reuse, R43 ;  /* 0x0000002b002b7220 */ /* 0x040fe40000410000 */
[C---:B------:R-:W-:Y:S01]  /*b710*/  FMUL.FTZ R46, R0.reuse, R46 ;  /* 0x0000002e002e7220 */ /* 0x040fe20000410000 */
[----:B------:R-:W4:Y:S01]  /*b720*/  MUFU.EX2 R134, R176 ;  /* 0x000000b000867308 */ /* 0x000f220000000800 */
[C---:B------:R-:W-:Y:S02]  /*b730*/  FMUL.FTZ R47, R0.reuse, R47 ;  /* 0x0000002f002f7220 */ /* 0x040fe40000410000 */
[----:B------:R-:W-:Y:S01]  /*b740*/  FMUL.FTZ R50, R0, R50 ;  /* 0x0000003200327220 */ /* 0x000fe20000410000 */
[----:B--2---:R-:W-:Y:S01]  /*b750*/  F2FP.BF16.PACK_AB R171, R150, R171 ;  /* 0x000000ab96ab723e */ /* 0x004fe200000010ff */
[C---:B------:R-:W-:Y:S02]  /*b760*/  FMUL.FTZ R51, R0.reuse, R51 ;  /* 0x0000003300337220 */ /* 0x040fe40000410000 */
[C---:B------:R-:W-:Y:S02]  /*b770*/  FMUL.FTZ R54, R0.reuse, R54 ;  /* 0x0000003600367220 */ /* 0x040fe40000410000 */
[C---:B------:R-:W-:Y:S01]  /*b780*/  FMUL.FTZ R55, R0.reuse, R55 ;  /* 0x0000003700377220 */ /* 0x040fe20000410000 */
[----:B------:R-:W2:Y:S01]  /*b790*/  MUFU.EX2 R178, R172 ;  /* 0x000000ac00b27308 */ /* 0x000ea20000000800 */
[C---:B-1----:R-:W-:Y:S05]  /*b7a0*/  HMMA.16816.F32.BF16 R4, R168.reuse, R136, R4 ;  /* 0x00000088a804723c */ /* 0x042fea0000041804 */
[C---:B------:R-:W-:Y:S02]  /*b7b0*/  FMUL.FTZ R58, R0.reuse, R58 ;  /* 0x0000003a003a7220 */ /* 0x040fe40000410000 */
[C---:B------:R-:W-:Y:S01]  /*b7c0*/  FMUL.FTZ R59, R0.reuse, R59 ;  /* 0x0000003b003b7220 */ /* 0x040fe20000410000 */
[C---:B------:R-:W-:Y:S01]  /*b7d0*/  HMMA.16816.F32.BF16 R8, R168.reuse, R138, R8 ;  /* 0x0000008aa808723c */ /* 0x040fe20000041808 */
[----:B------:R-:W1:Y:S01]  /*b7e0*/  LDSM.16.MT88.4 R136, [R237+0x4080] ;  /* 0x00408000ed88783b */ /* 0x000e620000004200 */
[----:B------:R-:W-:Y:S02]  /*b7f0*/  MUFU.EX2 R177, R174 ;  /* 0x000000ae00b17308 */ /* 0x000fe40000000800 */
[C---:B------:R-:W-:Y:S02]  /*b800*/  FMUL.FTZ R62, R0.reuse, R62 ;  /* 0x0000003e003e7220 */ /* 0x040fe40000410000 */
[C---:B------:R-:W-:Y:S02]  /*b810*/  FMUL.FTZ R63, R0.reuse, R63 ;  /* 0x0000003f003f7220 */ /* 0x040fe40000410000 */
[C---:B------:R-:W-:Y:S04]  /*b820*/  FMUL.FTZ R66, R0.reuse, R66 ;  /* 0x0000004200427220 */ /* 0x040fe80000410000 */
[----:B------:R-:W-:Y:S01]  /*b830*/  MUFU.EX2 R174, R153 ;  /* 0x0000009900ae7308 */ /* 0x000fe20000000800 */
        /* <DEDUP_REMOVED lines=11> */
[----:B------:R-:W2:Y:S01]  /*b8f0*/  MUFU.EX2 R175, R152 ;  /* 0x0000009800af7308 */ /* 0x000ea20000000800 */
[C---:B------:R-:W-:Y:S02]  /*b900*/  FMUL.FTZ R87, R0.reuse, R87 ;  /* 0x0000005700577220 */ /* 0x040fe40000410000 */
[C---:B------:R-:W-:Y:S02]  /*b910*/  FMUL.FTZ R90, R0.reuse, R90 ;  /* 0x0000005a005a7220 */ /* 0x040fe40000410000 */
[C---:B------:R-:W-:Y:S02]  /*b920*/  FMUL.FTZ R91, R0.reuse, R91 ;  /* 0x0000005b005b7220 */ /* 0x040fe40000410000 */
[C---:B------:R-:W-:Y:S01]  /*b930*/  FMUL.FTZ R94, R0.reuse, R94 ;  /* 0x0000005e005e7220 */ /* 0x040fe20000410000 */
[C---:B-1----:R-:W-:Y:S02]  /*b940*/  HMMA.16816.F32.BF16 R12, R168.reuse, R136, R12 ;  /* 0x00000088a80c723c */ /* 0x042fe4000004180c */
[----:B------:R-:W-:Y:S01]  /*b950*/  MUFU.EX2 R172, R157 ;  /* 0x0000009d00ac7308 */ /* 0x000fe20000000800 */
[C---:B------:R-:W-:Y:S02]  /*b960*/  FMUL.FTZ R95, R0.reuse, R95 ;  /* 0x0000005f005f7220 */ /* 0x040fe40000410000 */
[C---:B------:R-:W-:Y:S02]  /*b970*/  FMUL.FTZ R98, R0.reuse, R98 ;  /* 0x0000006200627220 */ /* 0x040fe40000410000 */
[C---:B------:R-:W-:Y:S01]  /*b980*/  FMUL.FTZ R99, R0.reuse, R99 ;  /* 0x0000006300637220 */ /* 0x040fe20000410000 */
[C---:B------:R-:W-:Y:S01]  /*b990*/  HMMA.16816.F32.BF16 R16, R168.reuse, R138, R16 ;  /* 0x0000008aa810723c */ /* 0x040fe20000041810 */
[----:B------:R-:W1:Y:S03]  /*b9a0*/  LDSM.16.MT88.4 R136, [R240+0x4080] ;  /* 0x00408000f088783b */ /* 0x000e660000004200 */
[----:B------:R-:W1:Y:S01]  /*b9b0*/  MUFU.EX2 R173, R156 ;  /* 0x0000009c00ad7308 */ /* 0x000e620000000800 */
[C---:B------:R-:W-:Y:S02]  /*b9c0*/  FMUL.FTZ R102, R0.reuse, R102 ;  /* 0x0000006600667220 */ /* 0x040fe40000410000 */
[C---:B------:R-:W-:Y:S02]  /*b9d0*/  FMUL.FTZ R103, R0.reuse, R103 ;  /* 0x0000006700677220 */ /* 0x040fe40000410000 */
[C---:B------:R-:W-:Y:S03]  /*b9e0*/  FMUL.FTZ R106, R0.reuse, R106 ;  /* 0x0000006a006a7220 */ /* 0x040fe60000410000 */
        /* <DEDUP_REMOVED lines=13> */
[----:B---3--:R-:W-:Y:S01]  /*bac0*/  FADD.FTZ R0, R132, R155 ;  /* 0x0000009b84007221 */ /* 0x008fe20000010000 */
[----:B------:R-:W-:Y:S01]  /*bad0*/  MOV R155, R145 ;  /* 0x00000091009b7202 */ /* 0x000fe20000000f00 */
[C---:B-1----:R-:W-:Y:S03]  /*bae0*/  HMMA.16816.F32.BF16 R20, R168.reuse, R136, R20 ;  /* 0x00000088a814723c */ /* 0x042fe60000041814 */
[C---:B------:R-:W-:Y:S04]  /*baf0*/  FADD.FTZ R0, R3.reuse, R0 ;  /* 0x0000000003007221 */ /* 0x040fe80000010000 */
[----:B------:R-:W-:Y:S01]  /*bb00*/  FADD.FTZ R0, R144, R0 ;  /* 0x0000000090007221 */ /* 0x000fe20000010000 */
[C---:B------:R-:W-:Y:S01]  /*bb10*/  HMMA.16816.F32.BF16 R24, R168.reuse, R138, R24 ;  /* 0x0000008aa818723c */ /* 0x040fe20000041818 */
[----:B------:R-:W1:Y:S03]  /*bb20*/  LDSM.16.MT88.4 R136, [R239+0x4080] ;  /* 0x00408000ef88783b */ /* 0x000e660000004200 */
[----:B----4-:R-:W-:Y:S04]  /*bb30*/  FADD.FTZ R0, R134, R0 ;  /* 0x0000000086007221 */ /* 0x010fe80000010000 */
        /* <DEDUP_REMOVED lines=39> */
[----:B------:R-:W1:Y:S03]  /*bdb0*/  MUFU.EX2 R132, R155 ;  /* 0x0000009b00847308 */ /* 0x000e660000000800 */
[----:B--2---:R-:W-:Y:S01]  /*bdc0*/  F2FP.BF16.PACK_AB R137, R178, R149 ;  /* 0x00000095b289723e */ /* 0x004fe200000010ff */
[----:B------:R-:W-:Y:S02]  /*bdd0*/  FADD.FTZ R3, R150, R148 ;  /* 0x0000009496037221 */ /* 0x000fe40000010000 */
[----:B------:R-:W-:Y:S02]  /*bde0*/  F2FP.BF16.PACK_AB R138, R134, R144 ;  /* 0x00000090868a723e */ /* 0x000fe400000010ff */
[----:B------:R-:W2:Y:S02]  /*bdf0*/  LDSM.16.MT88.4 R144, [R237+0x4880] ;  /* 0x00488000ed90783b */ /* 0x000ea40000004200 */
[----:B------:R-:W3:Y:S01]  /*be00*/  MUFU.EX2 R168, R154 ;  /* 0x0000009a00a87308 */ /* 0x000ee20000000800 */
[----:B-----5:R-:W-:Y:S02]  /*be10*/  F2FP.BF16.PACK_AB R139, R176, R177 ;  /* 0x000000b1b08b723e */ /* 0x020fe400000010ff */
[----:B------:R-:W-:Y:S02]  /*be20*/  F2FP.BF16.PACK_AB R169, R175, R174 ;  /* 0x000000aeafa9723e */ /* 0x000fe400000010ff */
[----:B------:R-:W-:Y:S03]  /*be30*/  F2FP.BF16.PACK_AB R171, R173, R172 ;  /* 0x000000acadab723e */ /* 0x000fe600000010ff */
[C---:B------:R-:W-:Y:S02]  /*be40*/  HMMA.16816.F32.BF16 R4, R136.reuse, R140, R4 ;  /* 0x0000008c8804723c */ /* 0x040fe40000041804 */
[----:B------:R-:W4:Y:S03]  /*be50*/  MUFU.EX2 R134, R159 ;  /* 0x0000009f00867308 */ /* 0x000f260000000800 */
[----:B-1----:R-:W-:Y:S03]  /*be60*/  FADD.FTZ R0, R132, R0 ;  /* 0x0000000084007221 */ /* 0x002fe60000010000 */
[C---:B------:R-:W-:Y:S01]  /*be70*/  HMMA.16816.F32.BF16 R8, R136.reuse, R142, R8 ;  /* 0x0000008e8808723c */ /* 0x040fe20000041808 */
[----:B------:R-:W1:Y:S03]  /*be80*/  LDSM.16.MT88.4 R140, [R240+0x4880] ;  /* 0x00488000f08c783b */ /* 0x000e660000004200 */
[----:B------:R-:W5:Y:S01]  /*be90*/  MUFU.EX2 R170, R158 ;  /* 0x0000009e00aa7308 */ /* 0x000f620000000800 */
[C---:B---3--:R-:W-:Y:S04]  /*bea0*/  FADD.FTZ R0, R168.reuse, R0 ;  /* 0x00000000a8007221 */ /* 0x048fe80000010000 */
[----:B------:R-:W-:Y:S03]  /*beb0*/  LDSM.16.MT88.4 R152, [R236+0x5080] ;  /* 0x00508000ec98783b */ /* 0x000fe60000004200 */
[----:B------:R-:W-:Y:S01]  /*bec0*/  F2FP.BF16.PACK_AB R168, R168, R132 ;  /* 0x00000084a8a8723e */ /* 0x000fe200000010ff */
[----:B----4-:R-:W-:Y:S01]  /*bed0*/  FADD.FTZ R0, R134, R0 ;  /* 0x0000000086007221 */ /* 0x010fe20000010000 */
[C---:B--2---:R-:W-:Y:S03]  /*bee0*/  HMMA.16816.F32.BF16 R12, R136.reuse, R144, R12 ;  /* 0x00000090880c723c */ /* 0x044fe6000004180c */
[C---:B-----5:R-:W-:Y:S01]  /*bef0*/  FADD.FTZ R132, R170.reuse, R0 ;  /* 0x00000000aa847221 */ /* 0x060fe20000010000 */
[----:B------:R-:W-:Y:S04]  /*bf00*/  F2FP.BF16.PACK_AB R170, R170, R134 ;  /* 0x00000086aaaa723e */ /* 0x000fe800000010ff */
[C---:B------:R-:W-:Y:S01]  /*bf10*/  HMMA.16816.F32.BF16 R16, R136.reuse, R146, R16 ;  /* 0x000000928810723c */ /* 0x040fe20000041810 */
[----:B------:R-:W2:Y:S03]  /*bf20*/  LDSM.16.MT88.4 R144, [R239+0x4880] ;  /* 0x00488000ef90783b */ /* 0x000ea60000004200 */
[----:B------:R-:W-:Y:S04]  /*bf30*/  FADD.FTZ R0, R149, R3 ;  /* 0x0000000395007221 */ /* 0x000fe80000010000 */
[----:B------:R-:W-:Y:S01]  /*bf40*/  FADD.FTZ R0, R178, R0 ;  /* 0x00000000b2007221 */ /* 0x000fe20000010000 */
[----:B------:R3:W-:Y:S01]  /*bf50*/  STL [R1+0x14], R132 ;  /* 0x0000148401007387 */ /* 0x0007e20000100800 */
[C---:B-1----:R-:W-:Y:S03]  /*bf60*/  HMMA.16816.F32.BF16 R20, R136.reuse, R140, R20 ;  /* 0x0000008c8814723c */ /* 0x042fe60000041814 */
[----:B------:R-:W-:Y:S04]  /*bf70*/  FADD.FTZ R0, R177, R0 ;  /* 0x00000000b1007221 */ /* 0x000fe80000010000 */
[----:B------:R-:W-:Y:S01]  /*bf80*/  FADD.FTZ R0, R176, R0 ;  /* 0x00000000b0007221 */ /* 0x000fe20000010000 */
[C---:B------:R-:W-:Y:S01]  /*bf90*/  HMMA.16816.F32.BF16 R24, R136.reuse, R142, R24 ;  /* 0x0000008e8818723c */ /* 0x040fe20000041818 */
[----:B------:R-:W1:Y:S03]  /*bfa0*/  LDSM.16.MT88.4 R140, [R236+0x6080] ;  /* 0x00608000ec8c783b */ /* 0x000e660000004200 */
[----:B------:R-:W-:Y:S04]  /*bfb0*/  FADD.FTZ R0, R174, R0 ;  /* 0x00000000ae007221 */ /* 0x000fe80000010000 */
[----:B------:R-:W-:Y:S04]  /*bfc0*/  FADD.FTZ R0, R175, R0 ;  /* 0x00000000af007221 */ /* 0x000fe80000010000 */
[----:B------:R-:W-:Y:S01]  /*bfd0*/  FADD.FTZ R0, R172, R0 ;  /* 0x00000000ac007221 */ /* 0x000fe20000010000 */
[----:B---3--:R-:W-:Y:S03]  /*bfe0*/  MOV R132, R2 ;  /* 0x0000000200847202 */ /* 0x008fe60000000f00 */
[----:B------:R-:W-:Y:S05]  /*bff0*/  FADD.FTZ R0, R173, R0 ;  /* 0x00000000ad007221 */ /* 0x000fea0000010000 */
[----:B------:R-:W-:Y:S01]  /*c000*/  STL [R1+0x18], R0 ;  /* 0x0000180001007387 */ /* 0x000fe20000100800 */
        /* <DEDUP_REMOVED lines=85> */
.L_x_1719:
        /* <DEDUP_REMOVED lines=44> */
.L_x_1733:
[----:B------:R-:W2:Y:S01]  /*c820*/  LDL.64 R26, [R1+0x40] ;  /* 0x00004000011a7983 */ /* 0x000ea20000100a00 */
[----:B------:R-:W-:Y:S01]  /*c830*/  USHF.R.S32.HI UR5, URZ, 0x1f, UR13 ;  /* 0x0000001f3f057899 */ /* 0x000fe2000801140d */
[----:B------:R-:W-:Y:S01]  /*c840*/  IMAD.MOV.U32 R133, RZ, RZ, c[0x0][0x208] ;  /* 0x00008200ff857624 */ /* 0x000fe200078e00ff */
[----:B------:R-:W-:Y:S01]  /*c850*/  UIMAD UR4, UR9, UR13, URZ ;  /* 0x0000000d090472a4 */ /* 0x000fe2000f8e023f */
[----:B------:R-:W3:Y:S01]  /*c860*/  LDL.64 R22, [R1+0x38] ;  /* 0x0000380001167983 */ /* 0x000ee20000100a00 */
[----:B------:R-:W-:Y:S01]  /*c870*/  UIMAD.WIDE.U32 UR14, UR10, UR13, URZ ;  /* 0x0000000d0a0e72a5 */ /* 0x000fe2000f8e003f */
[----:B------:R-:W-:Y:S01]  /*c880*/  IMAD.MOV.U32 R172, RZ, RZ, c[0x0][0x20c] ;  /* 0x00008300ffac7624 */ /* 0x000fe200078e00ff */
[----:B------:R-:W-:Y:S01]  /*c890*/  UIMAD UR4, UR5, UR10, UR4 ;  /* 0x0000000a050472a4 */ /* 0x000fe2000f8e0204 */
[----:B------:R-:W4:Y:S01]  /*c8a0*/  LDL R24, [R1+0x70] ;  /* 0x0000700001187983 */ /* 0x000f220000100800 */
[----:B------:R-:W-:Y:S04]  /*c8b0*/  DEPBAR.LE SB0, 0x0 ;  /* 0x000080000000791a */ /* 0x000fe80000000000 */
[----:B------:R-:W4:Y:S01]  /*c8c0*/  LDL R132, [R1+0x6c] ;  /* 0x00006c0001847983 */ /* 0x000f220000100800 */
[----:B------:R-:W-:Y:S02]  /*c8d0*/  UIADD3 UR4, UR15, UR4, URZ ;  /* 0x000000040f047290 */ /* 0x000fe4000fffe03f */
[----:B------:R-:W-:Y:S01]  /*c8e0*/  UISETP.GT.AND UP0, UPT, UR13, UR12, UPT ;  /* 0x0000000c0d00728c */ /* 0x000fe2000bf04270 */
[----:B------:R-:W4:Y:S04]  /*c8f0*/  LDL R171, [R1+0x68] ;  /* 0x0000680001ab7983 */ /* 0x000f280000100800 */
[----:B------:R-:W4:Y:S04]  /*c900*/  LDL R170, [R1+0x60] ;  /* 0x0000600001aa7983 */ /* 0x000f280000100800 */
[----:B------:R-:W4:Y:S04]  /*c910*/  LDL R169, [R1+0x64] ;  /* 0x0000640001a97983 */ /* 0x000f280000100800 */
[----:B------:R-:W4:Y:S04]  /*c920*/  LDL R168, [R1+0x5c] ;  /* 0x00005c0001a87983 */ /* 0x000f280000100800 */
[----:B------:R-:W4:Y:S04]  /*c930*/  LDL R25, [R1+0x1c] ;  /* 0x00001c0001197983 */ /* 0x000f280000100800 */
[----:B-1----:R1:W-:Y:S04]  /*c940*/  STL.64 [R1+0x88], R30 ;  /* 0x0000881e01007387 */ /* 0x0023e80000100a00 */
[----:B------:R1:W-:Y:S04]  /*c950*/  STL.64 [R1+0x80], R28 ;  /* 0x0000801c01007387 */ /* 0x0003e80000100a00 */
[----:B------:R-:W-:Y:S06]  /*c960*/  BAR.SYNC.DEFER_BLOCKING 0x0 ;  /* 0x0000000000007b1d */ /* 0x000fec0000010000 */
[----:B-----5:R-:W1:Y:S04]  /*c970*/  LDSM.16.M88.4 R8, [R135+0x14080] ;  /* 0x014080008708783b */ /* 0x020e680000000200 */
[----:B------:R-:W1:Y:S04]  /*c980*/  LDSM.16.M88.4 R16, [R135+0x14880] ;  /* 0x014880008710783b */ /* 0x000e680000000200 */
[----:B------:R-:W-:Y:S01]  /*c990*/  LDSM.16.M88.4 R176, [R252] ;  /* 0x00000000fcb0783b */ /* 0x000fe20000000200 */
[----:B-12---:R-:W-:Y:S04]  /*c9a0*/  IADD3 R0, P1, R26, UR14, RZ ;  /* 0x0000000e1a007c10 */ /* 0x006fe8000ff3e0ff */
[----:B---3--:R-:W-:Y:S02]  /*c9b0*/  IADD3.X R4, R23, UR4, RZ, P1, !PT ;  /* 0x0000000417047c10 */ /* 0x008fe40008ffe4ff */
[----:B------:R-:W-:Y:S02]  /*c9c0*/  LEA R14, P1, R0, c[0x0][0x1f8], 0x1 ;  /* 0x00007e00000e7a11 */ /* 0x000fe400078208ff */
[----:B----4-:R-:W-:Y:S02]  /*c9d0*/  IADD3 R3, P0, R24, UR14, RZ ;  /* 0x0000000e18037c10 */ /* 0x010fe4000ff1e0ff */
[----:B------:R-:W-:Y:S02]  /*c9e0*/  LEA.HI.X R15, R0, c[0x0][0x1fc], R4, 0x1, P1 ;  /* 0x00007f00000f7a11 */ /* 0x000fe400008f0c04 */
[----:B------:R-:W-:Y:S02]  /*c9f0*/  IADD3.X R5, R132, UR4, RZ, P0, !PT ;  /* 0x0000000484057c10 */ /* 0x000fe400087fe4ff */
[----:B------:R-:W-:Y:S02]  /*ca00*/  LEA R12, P0, R3, c[0x0][0x1f8], 0x1 ;  /* 0x00007e00030c7a11 */ /* 0x000fe400078008ff */
[----:B------:R-:W-:Y:S02]  /*ca10*/  IADD3 R0, P1, R171, UR14, RZ ;  /* 0x0000000eab007c10 */ /* 0x000fe4000ff3e0ff */
[----:B------:R-:W-:Y:S02]  /*ca20*/  LEA.HI.X R13, R3, c[0x0][0x1fc], R5, 0x1, P0 ;  /* 0x00007f00030d7a11 */ /* 0x000fe400000f0c05 */
[----:B------:R-:W-:Y:S02]  /*ca30*/  LEA R6, P0, R0, c[0x0][0x1f8], 0x1 ;  /* 0x00007e0000067a11 */ /* 0x000fe400078008ff */
[----:B------:R-:W-:Y:S02]  /*ca40*/  IADD3.X R3, R169, UR4, RZ, P1, !PT ;  /* 0x00000004a9037c10 */ /* 0x000fe40008ffe4ff */
[----:B------:R-:W-:Y:S02]  /*ca50*/  IADD3 R4, P1, R170, UR14, RZ ;  /* 0x0000000eaa047c10 */ /* 0x000fe4000ff3e0ff */
[----:B------:R-:W-:Y:S02]  /*ca60*/  LEA.HI.X R7, R0, c[0x0][0x1fc], R3, 0x1, P0 ;  /* 0x00007f0000077a11 */ /* 0x000fe400000f0c03 */
[----:B------:R-:W-:Y:S02]  /*ca70*/  IADD3.X R21, R168, UR4, RZ, P1, !PT ;  /* 0x00000004a8157c10 */ /* 0x000fe40008ffe4ff */
[C---:B------:R-:W-:Y:S02]  /*ca80*/  LEA R20, P2, R4.reuse, c[0x0][0x1f8], 0x1 ;  /* 0x00007e0004147a11 */ /* 0x040fe400078408ff */
[C---:B------:R-:W-:Y:S02]  /*ca90*/  @!P3 LEA R3, P0, R133.reuse, UR14, 0x5 ;  /* 0x0000000e8503bc11 */ /* 0x040fe4000f8028ff */
[----:B------:R-:W-:Y:S02]  /*caa0*/  LEA.HI.X R21, R4, c[0x0][0x1fc], R21, 0x1, P2 ;  /* 0x00007f0004157a11 */ /* 0x000fe400010f0c15 */
[----:B------:R-:W-:Y:S02]  /*cab0*/  @!P3 LEA.HI.X R0, R133, UR4, R172, 0x5, P0 ;  /* 0x000000048500bc11 */ /* 0x000fe400080f2cac */
[C---:B------:R-:W-:Y:S01]  /*cac0*/  @!P3 IADD3 R5, P1, R3.reuse, R26, RZ ;  /* 0x0000001a0305b210 */ /* 0x040fe20007f3e0ff */
[----:B------:R-:W2:Y:S01]  /*cad0*/  LDL R172, [R1] ;  /* 0x0000000001ac7983 */ /* 0x000ea20000100800 */
[----:B------:R-:W-:Y:S02]  /*cae0*/  @!P3 IADD3 R4, P0, R3, R24, RZ ;  /* 0x000000180304b210 */ /* 0x000fe40007f1e0ff */
[----:B------:R-:W-:Y:S01]  /*caf0*/  LOP3.LUT P2, RZ, R25, 0x1, RZ, 0xc0, !PT ;  /* 0x0000000119ff7812 */ /* 0x000fe2000784c0ff */
[C---:B------:R-:W-:Y:S01]  /*cb00*/  @!P3 IMAD.X R23, R0.reuse, 0x1, R23, P1 ;  /* 0x000000010017b824 */ /* 0x040fe200008e0617 */
[C---:B------:R-:W-:Y:S01]  /*cb10*/  @!P3 LEA R22, P1, R5.reuse, c[0x0][0x1f8], 0x1 ;  /* 0x00007e000516ba11 */ /* 0x040fe200078208ff */
[----:B------:R-:W-:Y:S01]  /*cb20*/  @!P3 IMAD.X R133, R0, 0x1, R132, P0 ;  /* 0x000000010085b824 */ /* 0x000fe200000e0684 */
[C---:B------:R-:W-:Y:S01]  /*cb30*/  @!P3 LEA R132, P0, R4.reuse, c[0x0][0x1f8], 0x1 ;  /* 0x00007e000484ba11 */ /* 0x040fe200078008ff */
[----:B------:R-:W1:Y:S01]  /*cb40*/  LDSM.16.M88.4 R24, [R135+0x15080] ;  /* 0x015080008718783b */ /* 0x000e620000000200 */
[----:B------:R-:W-:Y:S02]  /*cb50*/  @!P3 LEA.HI.X R23, R5, c[0x0][0x1fc], R23, 0x1, P1 ;  /* 0x00007f000517ba11 */ /* 0x000fe400008f0c17 */
[C---:B------:R-:W-:Y:S02]  /*cb60*/  @!P3 IADD3 R5, P1, R3.reuse, R171, RZ ;  /* 0x000000ab0305b210 */ /* 0x040fe40007f3e0ff */
[----:B------:R-:W-:Y:S02]  /*cb70*/  @!P3 LEA.HI.X R133, R4, c[0x0][0x1fc], R133, 0x1, P0 ;  /* 0x00007f000485ba11 */ /* 0x000fe400000f0c85 */
[----:B------:R-:W-:Y:S01]  /*cb80*/  @!P3 IADD3 R3, P0, R3, R170, RZ ;  /* 0x000000aa0303b210 */ /* 0x000fe20007f1e0ff */
[C---:B------:R-:W-:Y:S01]  /*cb90*/  @!P3 IMAD.X R4, R0.reuse, 0x1, R169, P1 ;  /* 0x000000010004b824 */ /* 0x040fe200008e06a9 */
[----:B------:R-:W-:Y:S03]  /*cba0*/  @!P3 LEA R30, P1, R5, c[0x0][0x1f8], 0x1 ;  /* 0x00007e00051eba11 */ /* 0x000fe600078208ff */
[----:B------:R-:W-:Y:S01]  /*cbb0*/  @!P3 IMAD.X R0, R0, 0x1, R168, P0 ;  /* 0x000000010000b824 */ /* 0x000fe200000e06a8 */
[----:B------:R-:W-:Y:S01]  /*cbc0*/  @!P3 LEA R28, P0, R3, c[0x0][0x1f8], 0x1 ;  /* 0x00007e00031cba11 */ /* 0x000fe200078008ff */
[----:B------:R-:W3:Y:S01]  /*cbd0*/  LDSM.16.M88.4 R168, [R242] ;  /* 0x00000000f2a8783b */ /* 0x000ee20000000200 */
[----:B------:R-:W-:Y:S02]  /*cbe0*/  @!P3 LEA.HI.X R31, R5, c[0x0][0x1fc], R4, 0x1, P1 ;  /* 0x00007f00051fba11 */ /* 0x000fe400008f0c04 */
[----:B------:R-:W-:Y:S02]  /*cbf0*/  @!P3 LEA.HI.X R29, R3, c[0x0][0x1fc], R0, 0x1, P0 ;  /* 0x00007f00031dba11 */ /* 0x000fe400000f0c00 */
[----:B------:R-:W4:Y:S01]  /*cc00*/  LDL R0, [R1+0x4] ;  /* 0x0000040001007983 */ /* 0x000f220000100800 */
[----:B------:R-:W-:Y:S03]  /*cc10*/  PLOP3.LUT P0, PT, PT, PT, UP0, 0x40, 0x0 ;  /* 0x000000000000781c */ /* 0x000fe60003f0e808 */
[----:B--2---:R-:W2:Y:S04]  /*cc20*/  LDSM.16.M88.4 R172, [R172] ;  /* 0x00000000acac783b */ /* 0x004ea80000000200 */
[----:B------:R-:W-:Y:S01]  /*cc30*/  @!PT LDS RZ, [RZ] ;  /* 0x00000000fffff984 */ /* 0x000fe20000000800 */
[----:B------:R-:W-:Y:S01]  /*cc40*/  @!PT LDS RZ, [RZ] ;  /* 0x00000000fffff984 */ /* 0x000fe20000000800 */
[----:B------:R-:W-:Y:S01]  /*cc50*/  @!PT LDS RZ, [RZ] ;  /* 0x00000000fffff984 */ /* 0x000fe20000000800 */
[----:B----4-:R4:W-:Y:S04]  /*cc60*/  LDGSTS.E.BYPASS.LTC128B.128 [R0+0x4080], [R14.64], !P2 ;  /* 0x040800000e007fae */ /* 0x0109e8000d101d58 */
[----:B------:R4:W-:Y:S04]  /*cc70*/  LDGSTS.E.BYPASS.LTC128B.128 [R0+0x5880], [R12.64], !P6 ;  /* 0x058800000c007fae */ /* 0x0009e8000f101d58 */
[----:B------:R1:W-:Y:S04]  /*cc80*/  LDGSTS.E.BYPASS.LTC128B.128 [R0+0x7080], [R6.64], !P5 ;  /* 0x0708000006007fae */ /* 0x0003e8000e901d58 */
[----:B------:R2:W-:Y:S04]  /*cc90*/  LDGSTS.E.BYPASS.LTC128B.128 [R0+0x8880], [R20.64], !P4 ;  /* 0x0888000014007fae */ /* 0x0005e8000e101d58 */
[----:B------:R2:W-:Y:S04]  /*cca0*/  @!P3 LDGSTS.E.BYPASS.LTC128B.128 [R0+0x5080], [R22.64], !P2 ;  /* 0x050800001600bfae */ /* 0x0005e8000d101d58 */
[----:B------:R2:W-:Y:S04]  /*ccb0*/  @!P3 LDGSTS.E.BYPASS.LTC128B.128 [R0+0x6880], [R132.64], !P6 ;  /* 0x068800008400bfae */ /* 0x0005e8000f101d58 */
[----:B------:R2:W-:Y:S04]  /*ccc0*/  @!P3 LDGSTS.E.BYPASS.LTC128B.128 [R0+0x8080], [R30.64], !P5 ;  /* 0x080800001e00bfae */ /* 0x0005e8000e901d58 */
[----:B------:R3:W-:Y:S04]  /*ccd0*/  @!P3 LDGSTS.E.BYPASS.LTC128B.128 [R0+0x9880], [R28.64], !P4 ;  /* 0x098800001c00bfae */ /* 0x0007e8000e101d58 */
[----:B------:R-:W0:Y:S01]  /*cce0*/  LDGDEPBAR ;  /* 0x00000000000079af */ /* 0x000e220000000000 */
[C---:B-1----:R-:W-:Y:S08]  /*ccf0*/  HMMA.16816.F32.BF16 R4, R160.reuse, R8, RZ ;  /* 0x00000008a004723c */ /* 0x042ff000000418ff */
[C---:B------:R-:W-:Y:S08]  /*cd00*/  HMMA.16816.F32.BF16 R8, R160.reuse, R10, RZ ;  /* 0x0000000aa008723c */ /* 0x040ff000000418ff */
[C---:B----4-:R-:W-:Y:S01]  /*cd10*/  HMMA.16816.F32.BF16 R12, R160.reuse, R16, RZ ;  /* 0x00000010a00c723c */ /* 0x050fe200000418ff */
[----:B--2---:R1:W5:Y:S04]  /*cd20*/  LDL.LU.64 R30, [R1+0x88] ;  /* 0x00008800011e7983 */ /* 0x0043680000300a00 */
[----:B---3--:R1:W5:Y:S03]  /*cd30*/  LDL.LU.64 R28, [R1+0x80] ;  /* 0x00008000011c7983 */ /* 0x0083660000300a00 */
[C---:B------:R-:W-:Y:S08]  /*cd40*/  HMMA.16816.F32.BF16 R16, R160.reuse, R18, RZ ;  /* 0x00000012a010723c */ /* 0x040ff000000418ff */
[C---:B------:R-:W-:Y:S08]  /*cd50*/  HMMA.16816.F32.BF16 R20, R160.reuse, R24, RZ ;  /* 0x00000018a014723c */ /* 0x040ff000000418ff */
[----:B------:R-:W-:Y:S08]  /*cd60*/  HMMA.16816.F32.BF16 R24, R160, R26, RZ ;  /* 0x0000001aa018723c */ /* 0x000ff000000418ff */
[C---:B------:R-:W-:Y:S08]  /*cd70*/  HMMA.16816.F32.BF16 R4, R164.reuse, R168, R4 ;  /* 0x000000a8a404723c */ /* 0x040ff00000041804 */
[C---:B------:R-:W-:Y:S01]  /*cd80*/  HMMA.16816.F32.BF16 R8, R164.reuse, R170, R8 ;  /* 0x000000aaa408723c */ /* 0x040fe20000041808 */
[----:B------:R-:W2:Y:S07]  /*cd90*/  LDSM.16.M88.4 R168, [R241+0x14080] ;  /* 0x01408000f1a8783b */ /* 0x000eae0000000200 */
[C---:B------:R-:W-:Y:S08]  /*cda0*/  HMMA.16816.F32.BF16 R12, R164.reuse, R172, R12 ;  /* 0x000000aca40c723c */ /* 0x040ff0000004180c */
        /* <DEDUP_REMOVED lines=121> */
[----:B------:R-:W4:Y:S01]  /*d540*/  LDSM.16.M88.4 R176, [R238+0x5800] ;  /* 0x00580000eeb0783b */ /* 0x000f220000000200 */
[----:B------:R-:W-:Y:S04]  /*d550*/  DEPBAR.LE SB0, 0x0 ;  /* 0x000080000000791a */ /* 0x000fe80000000000 */
[----:B------:R-:W-:Y:S02]  /*d560*/  BAR.SYNC.DEFER_BLOCKING 0x0 ;  /* 0x0000000000007b1d */ /* 0x000fe40000010000 */
[C---:B--2---:R-:W-:Y:S08]  /*d570*/  HMMA.16816.F32.BF16 R4, R232.reuse, R168, R4 ;  /* 0x000000a8e804723c */ /* 0x044ff00000041804 */
[C---:B------:R-:W-:Y:S08]  /*d580*/  HMMA.16816.F32.BF16 R8, R232.reuse, R170, R8 ;  /* 0x000000aae808723c */ /* 0x040ff00000041808 */
[C---:B---3--:R-:W-:Y:S08]  /*d590*/  HMMA.16816.F32.BF16 R12, R232.reuse, R172, R12 ;  /* 0x000000ace80c723c */ /* 0x048ff0000004180c */
[C---:B------:R-:W-:Y:S08]  /*d5a0*/  HMMA.16816.F32.BF16 R16, R232.reuse, R174, R16 ;  /* 0x000000aee810723c */ /* 0x040ff00000041810 */
[C---:B----4-:R-:W-:Y:S08]  /*d5b0*/  HMMA.16816.F32.BF16 R20, R232.reuse, R176, R20 ;  /* 0x000000b0e814723c */ /* 0x050ff00000041814 */
[----:B------:R-:W-:Y:S01]  /*d5c0*/  HMMA.16816.F32.BF16 R24, R232, R178, R24 ;  /* 0x000000b2e818723c */ /* 0x000fe20000041818 */
[----:B------:R-:W-:-:S07]  /*d5d0*/  @P0 BRA `(.L_x_1724) ;  /* 0x0000046000000947 */ /* 0x000fce0003800000 */
[----:B-1----:R-:W2:Y:S01]  /*d5e0*/  LDL R174, [R1+0x8] ;  /* 0x0000080001ae7983 */ /* 0x002ea20000100800 */
        /* <DEDUP_REMOVED lines=18> */
[----:B------:R-:W4:Y:S01]  /*d710*/  LDL R168, [R1+0x20] ;  /* 0x0000200001a87983 */ /* 0x000f220000100800 */
        /* <DEDUP_REMOVED lines=50> */
.L_x_1724:
[----:B-1----:R-:W2:Y:S01]  /*da40*/  LDL R132, [R1+0x78] ;  /* 0x0000780001847983 */ /* 0x002ea20000100800 */
        /* <DEDUP_REMOVED lines=36> */
.L_x_1727:
[----:B------:R-:W-:Y:S04]  /*dc90*/  MOV R171, c[0x0][0x32c] ;  /* 0x0000cb0000ab7a02 */ /* 0x000fe80000000f00 */
[----:B------:R-:W-:Y:S11]  /*dca0*/  ISETP.NE.AND P0, PT, R171, 0x1, PT ;  /* 0x00000001ab00780c */ /* 0x000ff60003f05270 */
[----:B------:R-:W-:Y:S02]  /*dcb0*/  @!UPT UIADD3 URZ, URZ, URZ, URZ ;  /* 0x0000003f3f3ff290 */ /* 0x000fe4000fffe03f */
[----:B------:R-:W-:Y:S05]  /*dcc0*/  @P0 IMAD.HI.U32 R171, R132, c[0x0][0x330], RZ ;  /* 0x0000cc0084ab0a27 */ /* 0x000fea00078e00ff */
[----:B------:R-:W-:Y:S02]  /*dcd0*/  @P0 SHF.R.U32.HI R132, RZ, c[0x0][0x334], R171 ;  /* 0x0000cd00ff840a19 */ /* 0x000fe400000116ab */
.L_x_1728:
[----:B------:R-:W-:Y:S05]  /*dce0*/  BSYNC B0 ;  /* 0x0000000000007941 */ /* 0x000fea0003800000 */
.L_x_1726:
[----:B------:R-:W-:Y:S05]  /*dcf0*/  IMAD R132, R132, c[0x0][0x32c], R170 ;  /* 0x0000cb0084847a24 */ /* 0x000fea00078e02aa */
[----:B------:R-:W-:Y:S02]  /*dd00*/  IMNMX R0, R0, R132, !PT ;  /* 0x0000008400007217 */ /* 0x000fe40007800200 */
[----:B------:R-:W-:Y:S04]  /*dd10*/  IADD3 R132, R132, c[0x0][0x32c], RZ ;  /* 0x0000cb0084847a10 */ /* 0x000fe80007ffe0ff */
[----:B------:R-:W-:Y:S02]  /*dd20*/  IMNMX R3, R3, R132, PT ;  /* 0x0000008403037217 */ /* 0x000fe40003800200 */
.L_x_1725:
        /* <DEDUP_REMOVED lines=87> */
.L_x_1731:
[----:B------:R-:W-:Y:S04]  /*e2a0*/  MOV R5, c[0x0][0x32c] ;  /* 0x0000cb0000057a02 */ /* 0x000fe80000000f00 */
[----:B------:R-:W-:Y:S11]  /*e2b0*/  ISETP.NE.AND P0, PT, R5, 0x1, PT ;  /* 0x000000010500780c */ /* 0x000ff60003f05270 */
[----:B------:R-:W-:Y:S02]  /*e2c0*/  @!UPT UIADD3 URZ, URZ, URZ, URZ ;  /* 0x0000003f3f3ff290 */ /* 0x000fe4000fffe03f */
[----:B------:R-:W-:Y:S05]  /*e2d0*/  @P0 IMAD.HI.U32 R5, R0, c[0x0][0x330], RZ ;  /* 0x0000cc0000050a27 */ /* 0x000fea00078e00ff */
[----:B------:R-:W-:Y:S02]  /*e2e0*/  @P0 SHF.R.U32.HI R0, RZ, c[0x0][0x334], R5 ;  /* 0x0000cd00ff000a19 */ /* 0x000fe40000011605 */
.L_x_1732:
[----:B------:R-:W-:Y:S05]  /*e2f0*/  BSYNC B0 ;  /* 0x0000000000007941 */ /* 0x000fea0003800000 */
.L_x_1730:
[----:B------:R-:W-:Y:S05]  /*e300*/  IMAD R0, R0, c[0x0][0x32c], R170 ;  /* 0x0000cb0000007a24 */ /* 0x000fea00078e02aa */
[----:B------:R-:W-:Y:S02]  /*e310*/  IMNMX R3, R3, R0, !PT ;  /* 0x0000000003037217 */ /* 0x000fe40007800200 */
[----:B------:R-:W-:Y:S04]  /*e320*/  IADD3 R0, R0, c[0x0][0x32c], RZ ;  /* 0x0000cb0000007a10 */ /* 0x000fe80007ffe0ff */
[----:B------:R-:W-:Y:S02]  /*e330*/  IMNMX R4, R4, R0, PT ;  /* 0x0000000004047217 */ /* 0x000fe40003800200 */
.L_x_1729:
        /* <DEDUP_REMOVED lines=63> */
[----:B------:R-:W-:Y:S01]  /*e730*/  ISETP.LT.OR P0, PT, R4, 0x9, P0 ;  /* 0x000000090400780c */ /* 0x000fe20000701670 */
[----:B------:R-:W-:Y:S01]  /*e740*/  UISETP.NE.AND UP0, UPT, UR14, URZ, UPT ;  /* 0x0000003f0e00728c */ /* 0x000fe2000bf05270 */
[----:B------:R-:W1:Y:S02]  /*e750*/  MUFU.EX2 R2, R0 ;  /* 0x0000000000027308 */ /* 0x000e640000000800 */
        /* <DEDUP_REMOVED lines=10> */
[----:B------:R-:W3:Y:S01]  /*e800*/  MUFU.EX2 R9, R9 ;  /* 0x0000000900097308 */ /* 0x000ee20000000800 */
[----:B------:R-:W-:Y:S02]  /*e810*/  FSEL R174, R14, -INF , !P0 ;  /* 0xff8000000eae7808 */ /* 0x000fe40004000000 */
[----:B------:R-:W-:Y:S01]  /*e820*/  ISETP.GT.AND P0, PT, R3, 0x11, P2 ;  /* 0x000000110300780c */ /* 0x000fe20001704270 */
[----:B-1----:R-:W-:Y:S01]  /*e830*/  FMUL.FTZ R20, R2, R140 ;  /* 0x0000008c02147220 */ /* 0x002fe20000410000 */
[----:B------:R-:W-:Y:S01]  /*e840*/  ISETP.LT.OR P1, PT, R4, 0x19, P1 ;  /* 0x000000190400780c */ /* 0x000fe20000f21670 */
[----:B------:R-:W-:Y:S01]  /*e850*/  FMUL.FTZ R12, R2, R148 ;  /* 0x00000094020c7220 */ /* 0x000fe20000410000 */
[----:B------:R-:W-:Y:S01]  /*e860*/  ISETP.LT.OR P0, PT, R4, 0x12, P0 ;  /* 0x000000120400780c */ /* 0x000fe20000701670 */
[----:B-----5:R-:W-:Y:S01]  /*e870*/  FMUL.FTZ R28, R2, R28 ;  /* 0x0000001c021c7220 */ /* 0x020fe20000410000 */
[----:B------:R-:W-:Y:S01]  /*e880*/  FSEL R175, R18, -INF , !P1 ;  /* 0xff80000012af7808 */ /* 0x000fe20004800000 */
[C---:B------:R-:W-:Y:S01]  /*e890*/  FMUL.FTZ R29, R2.reuse, R29 ;  /* 0x0000001d021d7220 */ /* 0x040fe20000410000 */
        /* <DEDUP_REMOVED lines=83> */
[----:B---3--:R-:W-:Y:S03]  /*edd0*/  F2FP.BF16.PACK_AB R170, R9, R8 ;  /* 0x0000000809aa723e */ /* 0x008fe600000010ff */
        /* <DEDUP_REMOVED lines=30> */
[----:B------:R-:W-:Y:S01]  /*efc0*/  MOV R149, R11 ;  /* 0x0000000b00957202 */ /* 0x000fe20000000f00 */
[----:B------:R-:W-:Y:S01]  /*efd0*/  FADD.FTZ R0, -R0, R134 ;  /* 0x0000008600007221 */ /* 0x000fe20000010100 */
[----:B------:R-:W-:Y:S01]  /*efe0*/  MUFU.EX2 R152, R152 ;  /* 0x0000009800987308 */ /* 0x000fe20000000800 */
[----:B------:R-:W-:Y:S02]  /*eff0*/  FMUL.FTZ R134, R3, c[0x0][0x2d0] ;  /* 0x0000b40003867a20 */ /* 0x000fe40000410000 */
[----:B------:R-:W-:Y:S02]  /*f000*/  FMUL.FTZ R0, R0, c[0x0][0x2d0] ;  /* 0x0000b40000007a20 */ /* 0x000fe40000410000 */
[----:B------:R-:W-:Y:S01]  /*f010*/  FMUL.FTZ R9, R2, R153 ;  /* 0x0000009902097220 */ /* 0x000fe20000410000 */
[----:B------:R-:W-:Y:S02]  /*f020*/  FSEL R134, R134, RZ, P0 ;  /* 0x000000ff86867208 */ /* 0x000fe40000000000 */
[----:B------:R-:W-:Y:S01]  /*f030*/  MOV R153, R24 ;  /* 0x0000001800997202 */ /* 0x000fe20000000f00 */
[----:B------:R-:W-:Y:S01]  /*f040*/  FMUL.FTZ R24, R2, R136 ;  /* 0x0000008802187220 */ /* 0x000fe20000410000 */
[----:B------:R-:W1:Y:S01]  /*f050*/  MUFU.EX2 R0, R0 ;  /* 0x0000000000007308 */ /* 0x000e620000000800 */
[--C-:B------:R-:W-:Y:S01]  /*f060*/  FFMA.FTZ R169, R6, c[0x0][0x2d0], -R134.reuse ;  /* 0x0000b40006a97a23 */ /* 0x100fe20000010886 */
[----:B------:R-:W-:Y:S01]  /*f070*/  PLOP3.LUT P0, PT, PT, PT, UP0, 0x80, 0x0 ;  /* 0x000000000000781c */ /* 0x000fe20003f0f008 */
[--C-:B------:R-:W-:Y:S02]  /*f080*/  FFMA.FTZ R7, R7, c[0x0][0x2d0], -R134.reuse ;  /* 0x0000b40007077a23 */ /* 0x100fe40000010886 */
[--C-:B------:R-:W-:Y:S05]  /*f090*/  FFMA.FTZ R2, R10, c[0x0][0x2d0], -R134.reuse ;  /* 0x0000b4000a027a23 */ /* 0x100fea0000010886 */
        /* <DEDUP_REMOVED lines=18> */
[C---:B---3--:R-:W-:Y:S01]  /*f1c0*/  FMUL.FTZ R7, R0.reuse, R159 ;  /* 0x0000009f00077220 */ /* 0x048fe20000410000 */
[----:B------:R-:W-:Y:S01]  /*f1d0*/  MOV R159, R140 ;  /* 0x0000008c009f7202 */ /* 0x000fe20000000f00 */
        /* <DEDUP_REMOVED lines=57> */
[----:B----4-:R-:W-:Y:S01]  /*f570*/  F2FP.BF16.PACK_AB R169, R144, R169 ;  /* 0x000000a990a9723e */ /* 0x010fe200000010ff */
[--C-:B------:R-:W-:Y:S01]  /*f580*/  FFMA.FTZ R0, R172, c[0x0][0x2d0], -R134.reuse ;  /* 0x0000b400ac007a23 */ /* 0x100fe20000010886 */
[----:B------:R-:W-:Y:S01]  /*f590*/  LDSM.16.MT88.4 R140, [R236+0x4880] ;  /* 0x00488000ec8c783b */ /* 0x000fe20000004200 */
        /* <DEDUP_REMOVED lines=16> */
[----:B------:R-:W-:Y:S10]  /*f6a0*/  MUFU.EX2 R176, R159 ;  /* 0x0000009f00b07308 */ /* 0x000ff40000000800 */
        /* <DEDUP_REMOVED lines=181> */
.L_x_1723:
        /* <DEDUP_REMOVED lines=157> */
.L_x_1691:
        /* <DEDUP_REMOVED lines=115> */
[----:B------:R-:W-:Y:S01]  /*11300*/  IMAD R9, R4, c[0x0][0x3e4], R9 ;  /* 0x0000f90004097a24 */ /* 0x000fe200078e0209 */
[----:B------:R-:W-:Y:S01]  /*11310*/  ISETP.GE.OR P5, PT, R5, R80, P0 ;  /* 0x000000500500720c */ /* 0x000fe200007a6670 */
[----:B------:R-:W-:Y:S01]  /*11320*/  IMAD.MOV.U32 R4, RZ, RZ, R8 ;  /* 0x000000ffff047224 */ /* 0x000fe200078e0008 */
[----:B------:R-:W-:Y:S01]  /*11330*/  @P3 SHF.R.U32.HI R4, RZ, c[0x0][0x4f0], R3 ;  /* 0x00013c00ff043a19 */ /* 0x000fe20000011603 */
[----:B------:R-:W-:Y:S01]  /*11340*/  IMAD.SHL.U32 R2, R10, 0x2, RZ ;  /* 0x000000020a027824 */ /* 0x000fe200078e00ff */
[----:B------:R-:W-:Y:S01]  /*11350*/  SHF.R.S32.HI R10, RZ, 0x1f, R12 ;  /* 0x0000001fff0a7819 */ /* 0x000fe2000001140c */
[----:B------:R-:W-:Y:S01]  /*11360*/  IMAD.IADD R7, R7, 0x1, R9 ;  /* 0x0000000107077824 */ /* 0x000fe200078e0209 */
[----:B------:R-:W-:-:S02]  /*11370*/  SHF.R.S32.HI R5, RZ, 0x1f, R4 ;  /* 0x0000001fff057819 */ /* 0x000fc40000011404 */
[----:B------:R-:W-:Y:S01]  /*11380*/  IADD3 R16, P0, R4, R16, RZ ;  /* 0x0000001004107210 */ /* 0x000fe20007f1e0ff */
[----:B------:R-:W-:Y:S01]  /*11390*/  IMAD R10, R10, c[0x0][0x3d8], RZ ;  /* 0x0000f6000a0a7a24 */ /* 0x000fe200078e02ff */
[C---:B------:R-:W-:Y:S01]  /*113a0*/  IADD3 R9, R2.reuse, 0x80, RZ ;  /* 0x0000008002097810 */ /* 0x040fe20007ffe0ff */
[----:B------:R-:W-:Y:S01]  /*113b0*/  STS [R2+0x80], R41 ;  /* 0x0000802902007388 */ /* 0x000fe20000000800 */
[----:B------:R-:W-:Y:S01]  /*113c0*/  IADD3.X R17, R5, R17, R21, P0, !PT ;  /* 0x0000001105117210 */ /* 0x000fe200007fe415 */
[----:B------:R-:W-:Y:S01]  /*113d0*/  IMAD.MOV R5, RZ, RZ, -R4 ;  /* 0x000000ffff057224 */ /* 0x000fe200078e0a04 */
[----:B------:R-:W-:Y:S01]  /*113e0*/  IADD3 R3, R2, 0x70, RZ ;  /* 0x0000007002037810 */ /* 0x000fe20007ffe0ff */
[C---:B------:R-:W-:Y:S01]  /*113f0*/  IMAD R20, R12.reuse, c[0x0][0x3dc], R10 ;  /* 0x0000f7000c147a24 */ /* 0x040fe200078e020a */
[----:B------:R-:W-:Y:S01]  /*11400*/  @P4 IADD3 R3, R9, 0x10, RZ ;  /* 0x0000001009034810 */ /* 0x000fe20007ffe0ff */
[----:B------:R-:W-:Y:S01]  /*11410*/  IMAD R5, R5, c[0x0][0x4e8], R8 ;  /* 0x00013a0005057a24 */ /* 0x000fe200078e0208 */
[----:B------:R-:W-:Y:S01]  /*11420*/  STS [R2+0x480], R158 ;  /* 0x0004809e02007388 */ /* 0x000fe20000000800 */
[----:B------:R-:W-:Y:S01]  /*11430*/  IMAD.MOV.U32 R8, RZ, RZ, 0x40 ;  /* 0x00000040ff087424 */ /* 0x000fe200078e00ff */
[----:B------:R-:W-:Y:S01]  /*11440*/  F2FP.BF16.PACK_AB R48, R49, R48 ;  /* 0x000000303130723e */ /* 0x000fe200000010ff */
[----:B------:R-:W-:Y:S01]  /*11450*/  IMAD.MOV.U32 R9, RZ, RZ, 0x20 ;  /* 0x00000020ff097424 */ /* 0x000fe200078e00ff */
        /* <DEDUP_REMOVED lines=106> */
[----:B------:R-:W-:Y:S04]  /*11b00*/  STS [R4+0xc080], R27 ;  /* 0x00c0801b04007388 */ /* 0x000fe80000000800 */
[----:B------:R4:W-:Y:S04]  /*11b10*/  STS [R4+0xc480], R110 ;  /* 0x00c4806e04007388 */ /* 0x0009e80000000800 */
[----:B------:R-:W-:Y:S01]  /*11b20*/  STS [R15+0xc000], R26 ;  /* 0x00c0001a0f007388 */ /* 0x000fe20000000800 */
[----:B-1----:R-:W-:-:S03]  /*11b30*/  LEA R29, P0, R12, c[0x0][0x380], 0x1 ;  /* 0x0000e0000c1d7a11 */ /* 0x002fc600078008ff */
[----:B------:R-:W-:Y:S01]  /*11b40*/  STS [R15+0xc400], R114 ;  /* 0x00c400720f007388 */ /* 0x000fe20000000800 */
[----:B--2---:R-:W-:-:S03]  /*11b50*/  IMAD.IADD R2, R13, 0x1, R20 ;  /* 0x000000010d027824 */ /* 0x004fc600078e0214 */
[----:B------:R-:W-:Y:S02]  /*11b60*/  STS [R6+0xc080], R25 ;  /* 0x00c0801906007388 */ /* 0x000fe40000000800 */
[----:B---3--:R-:W-:Y:S02]  /*11b70*/  LEA.HI.X R28, R12, c[0x0][0x384], R2, 0x1, P0 ;  /* 0x0000e1000c1c7a11 */ /* 0x008fe400000f0c02 */
[----:B------:R-:W-:Y:S04]  /*11b80*/  STS [R6+0xc480], R118 ;  /* 0x00c4807606007388 */ /* 0x000fe80000000800 */
[----:B------:R-:W-:Y:S04]  /*11b90*/  STS [R14+0xc000], R24 ;  /* 0x00c000180e007388 */ /* 0x000fe80000000800 */
[----:B------:R-:W-:Y:S01]  /*11ba0*/  STS [R14+0xc400], R122 ;  /* 0x00c4007a0e007388 */ /* 0x000fe20000000800 */
[----:B----4-:R-:W-:-:S03]  /*11bb0*/  IMAD.SHL.U32 R4, R18, 0x2, RZ ;  /* 0x0000000212047824 */ /* 0x010fc600078e00ff */
        /* <DEDUP_REMOVED lines=9> */
[----:B------:R-:W3:Y:S04]  /*11c50*/  SHFL.IDX PT, R2, R29, RZ, 0x181f ;  /* 0x00181fff1d027589 */ /* 0x000ee800000e0000 */
[----:B------:R-:W4:Y:S04]  /*11c60*/  SHFL.IDX PT, R3, R28, RZ, 0x181f ;  /* 0x00181fff1c037589 */ /* 0x000f2800000e0000 */
[----:B-1----:R1:W-:Y:S04]  /*11c70*/  @!P6 ST.E [R10.64], R36 ;  /* 0x000000240a00e985 */ /* 0x0023e8000c101918 */
[----:B--2---:R2:W-:Y:S04]  /*11c80*/  @!P5 ST.E [R8.64], R37 ;  /* 0x000000250800d985 */ /* 0x0045e8000c101918 */
[----:B------:R2:W2:Y:S04]  /*11c90*/  LDS.128 R44, [R4+0x1080] ;  /* 0x00108000042c7984 */ /* 0x0004a80000000c00 */
[----:B------:R2:W2:Y:S04]  /*11ca0*/  LDS.128 R60, [R4+0x2080] ;  /* 0x00208000043c7984 */ /* 0x0004a80000000c00 */
[----:B------:R2:W2:Y:S04]  /*11cb0*/  LDS.128 R72, [R4+0x3080] ;  /* 0x0030800004487984 */ /* 0x0004a80000000c00 */
[----:B------:R2:W2:Y:S01]  /*11cc0*/  LDS.128 R40, [R4+0x5080] ;  /* 0x0050800004287984 */ /* 0x0004a20000000c00 */
[----:B-1----:R-:W-:-:S03]  /*11cd0*/  IMAD R11, R81, 0x80, R19 ;  /* 0x00000080510b7824 */ /* 0x002fc600078e0213 */
[----:B------:R1:W1:Y:S02]  /*11ce0*/  LDS.128 R56, [R4+0x6080] ;  /* 0x0060800004387984 */ /* 0x0002640000000c00 */
[----:B------:R-:W-:Y:S02]  /*11cf0*/  ISETP.GE.AND P0, PT, R11, R80, PT ;  /* 0x000000500b00720c */ /* 0x000fe40003f06270 */
        /* <DEDUP_REMOVED lines=17> */
[----:B------:R1:W2:Y:S01]  /*11e10*/  LDS.128 R12, [R4+0xc080] ;  /* 0x00c08000040c7984 */ /* 0x0002a20000000c00 */
[----:B------:R-:W-:-:S07]  /*11e20*/  ISETP.GE.AND P3, PT, R0, c[0x0][0x3c8], PT ;  /* 0x0000f20000007a0c */ /* 0x000fce0003f66270 */
[----:B------:R-:W-:-:S04]  /*11e30*/  @!P2 SHF.R.S32.HI R5, RZ, 0x1f, R7 ;  /* 0x0000001fff05a819 */ /* 0x000fc80000011407 */
[----:B------:R-:W-:Y:S02]  /*11e40*/  @!P0 SHF.R.S32.HI R6, RZ, 0x1f, R9 ;  /* 0x0000001fff068819 */ /* 0x000fe40000011409 */
[----:B------:R-:W-:Y:S02]  /*11e50*/  @!P2 LEA.HI R7, R5, R7, RZ, 0x3 ;  /* 0x000000070507a211 */ /* 0x000fe400078f18ff */
[----:B-1----:R-:W-:-:S04]  /*11e60*/  @!P1 SHF.R.S32.HI R4, RZ, 0x1f, R8 ;  /* 0x0000001fff049819 */ /* 0x002fc80000011408 */
        /* <DEDUP_REMOVED lines=13> */
.L_x_1736:
[----:B---34-:R-:W-:Y:S05]  /*11f40*/  BSYNC B0 ;  /* 0x0000000000007941 */ /* 0x018fea0003800000 */
.L_x_1735:
        /* <DEDUP_REMOVED lines=30> */
.L_x_1738:
[----:B------:R-:W-:Y:S05]  /*12130*/  BSYNC B0 ;  /* 0x0000000000007941 */ /* 0x000fea0003800000 */
.L_x_1737:
        /* <DEDUP_REMOVED lines=30> */
.L_x_1740:
[----:B------:R-:W-:Y:S05]  /*12320*/  BSYNC B0 ;  /* 0x0000000000007941 */ /* 0x000fea0003800000 */
.L_x_1739:
        /* <DEDUP_REMOVED lines=31> */
.L_x_1734:
        /* <DEDUP_REMOVED lines=40> */
.L_x_1742:
[----:B------:R-:W-:Y:S05]  /*127a0*/  BSYNC B0 ;  /* 0x0000000000007941 */ /* 0x000fea0003800000 */
.L_x_1741:
        /* <DEDUP_REMOVED lines=70> */
.L_x_1744:
[----:B------:R-:W-:Y:S05]  /*12c10*/  BSYNC B0 ;  /* 0x0000000000007941 */ /* 0x000fea0003800000 */
.L_x_1743:
        /* <DEDUP_REMOVED lines=27> */
.L_x_1746:
[----:B------:R-:W-:Y:S05]  /*12dd0*/  BSYNC B0 ;  /* 0x0000000000007941 */ /* 0x000fea0003800000 */
.L_x_1745:
        /* <DEDUP_REMOVED lines=27> */
.L_x_1748:
[----:B------:R-:W-:Y:S05]  /*12f90*/  BSYNC B0 ;  /* 0x0000000000007941 */ /* 0x000fea0003800000 */
.L_x_1747:
        /* <DEDUP_REMOVED lines=28> */
.L_x_1749:
        /* <DEDUP_REMOVED lines=10> */
.L_x_3084:


//--------------------- .text._ZN7cutlass13device_kernelIN5flash19enable_sm80_to_sm89INS1_16FlashAttnFwdSm80INS1_25CollectiveMainloopFwdSm80ILi8ELi1ELb1EN4cute5tupleIJNS5_1CILi128EEENS7_ILi48EEENS7_ILi256EEEEEELi256ENS_10bfloat16_tEfNS_4arch4Sm80ELb0ELb1ELb0ELb1ELb0ELb0ELb1ELb0EEENS1_21CollectiveEpilogueFwdINS6_IJS8_SA_S9_EEENS6_IJNS7_ILi1EEESI_SI_EEESC_SE_Li256ELb1ELb1ELb0ELb0EEENS1_19SingleTileSchedulerILb1ELb0ELb1ELi128EEEEEEEEEvNT_6ParamsE --------------------------
	.section	.text._ZN7cutlass13device_kernelIN5flash19enable_sm80_to_sm89INS1_16FlashAttnFwdSm80INS1_25CollectiveMainloopFwdSm80ILi8ELi1ELb1EN4cute5tupleIJNS5_1CILi128EEENS7_ILi48EEENS7_ILi256EEEEEELi256ENS_10bfloat16_tEfNS_4arch4Sm80ELb0ELb1ELb0ELb1ELb0ELb0ELb1ELb0EEENS1_21CollectiveEpilogueFwdINS6_IJS8_SA_S9_EEENS6_IJNS7_ILi1EEESI_SI_EEESC_SE_Li256ELb1ELb1ELb0ELb0EEENS1_19SingleTileSchedulerILb1ELb0ELb1ELi128EEEEEEEEEvNT_6ParamsE,"ax",@progbits
	.sectioninfo	@"SHI_REGISTERS=255"
	.align	128
.text._ZN7cutlass13device_kernelIN5flash19enable_sm80_to_sm89INS1_16FlashAttnFwdSm80INS1_25CollectiveMainloopFwdSm80ILi8ELi1ELb1EN4cute5tupleIJNS5_1CILi128EEENS7_ILi48EEENS7_ILi256EEEEEELi256ENS_10bfloat16_tEfNS_4arch4Sm80ELb0ELb1ELb0ELb1ELb0ELb0ELb1ELb0EEENS1_21CollectiveEpilogueFwdINS6_IJS8_SA_S9_EEENS6_IJNS7_ILi1EEESI_SI_EEESC_SE_Li256ELb1ELb1ELb0ELb0EEENS1_19SingleTileSchedulerILb1ELb0ELb1ELi128EEEEEEEEEvNT_6ParamsE:
        .type           _ZN7cutlass13device_kernelIN5flash19enable_sm80_to_sm89INS1_16FlashAttnFwdSm80INS1_25CollectiveMainloopFwdSm80ILi8ELi1ELb1EN4cute5tupleIJNS5_1CILi128EEENS7_ILi48EEENS7_ILi256EEEEEELi256ENS_10bfloat16_tEfNS_4arch4Sm80ELb0ELb1ELb0ELb1ELb0ELb0ELb1ELb0EEENS1_21CollectiveEpilogueFwdINS6_IJS8_SA_S9_EEENS6_IJNS7_ILi1EEESI_SI_EEESC_SE_Li256ELb1ELb1ELb0ELb0EEENS1_19SingleTileSchedulerILb1ELb0ELb1ELi128EEEEEEEEEvNT_6ParamsE,@function
        .size           _ZN7cutlass13device_kernelIN5flash19enable_sm80_to_sm89INS1_16FlashAttnFwdSm80INS1_25CollectiveMainloopFwdSm80ILi8ELi1ELb1EN4cute5tupleIJNS5_1CILi128EEENS7_ILi48EEENS7_ILi256EEEEEELi256ENS_10bfloat16_tEfNS_4arch4Sm80ELb0ELb1ELb0ELb1ELb0ELb0ELb1ELb0EEENS1_21CollectiveEpilogueFwdINS6_IJS8_SA_S9_EEENS6_IJNS7_ILi1EEESI_SI_EEESC_SE_Li256ELb1ELb1ELb0ELb0EEENS1_19SingleTileSchedulerILb1ELb0ELb1ELi128EEEEEEEEEvNT_6ParamsE,(.L_x_3085 - _ZN7cutlass13device_kernelIN5flash19enable_sm80_to_sm89INS1_16FlashAttnFwdSm80INS1_25CollectiveMainloopFwdSm80ILi8ELi1ELb1EN4cute5tupleIJNS5_1CILi128EEENS7_ILi48EEENS7_ILi256EEEEEELi256ENS_10bfloat16_tEfNS_4arch4Sm80ELb0ELb1ELb0ELb1ELb0ELb0ELb1ELb0EEENS1_21CollectiveEpilogueFwdINS6_IJS8_SA_S9_EEENS6_IJNS7_ILi1EEESI_SI_EEESC_SE_Li256ELb1ELb1ELb0ELb0EEENS1_19SingleTileSchedulerILb1ELb0ELb1ELi128EEEEEEEEEvNT_6ParamsE)
        .other          _ZN7cutlass13device_kernelIN5flash19enable_sm80_to_sm89INS1_16FlashAttnFwdSm80INS1_25CollectiveMainloopFwdSm80ILi8ELi1ELb1EN4cute5tupleIJNS5_1CILi128EEENS7_ILi48EEENS7_ILi256EEEEEELi256ENS_10bfloat16_tEfNS_4arch4Sm80ELb0ELb1ELb0ELb1ELb0ELb0ELb1ELb0EEENS1_21CollectiveEpilogueFwdINS6_IJS8_SA_S9_EEENS6_IJNS7_ILi1EEESI_SI_EEESC_SE_Li256ELb1ELb1ELb0ELb0EEENS1_19SingleTileSchedulerILb1ELb0ELb1ELi128EEEEEEEEEvNT_6ParamsE,@"STO_CUDA_ENTRY STV_DEFAULT"
_ZN7cutlass13device_kernelIN5flash19enable_sm80_to_sm89INS1_16FlashAttnFwdSm80INS1_25CollectiveMainloopFwdSm80ILi8ELi1ELb1EN4cute5tupleIJNS5_1CILi128EEENS7_ILi48EEENS7_ILi256EEEEEELi256ENS_10bfloat16_tEfNS_4arch4Sm80ELb0ELb1ELb0ELb1ELb0ELb0ELb1ELb0EEENS1_21CollectiveEpilogueFwdINS6_IJS8_SA_S9_EEENS6_IJNS7_ILi1EEESI_SI_EEESC_SE_Li256ELb1ELb1ELb0ELb0EEENS1_19SingleTileSchedulerILb1ELb0ELb1ELi128EEEEEEEEEvNT_6ParamsE:
        /* <DEDUP_REMOVED lines=21> */
.L_x_1751:
        /* <DEDUP_REMOVED lines=13> */
.L_x_1753:
[----:B------:R-:W-:Y:S02]  /*0220*/  ULDC UR5, c[0x0][0x54c] ;  /* 0x0001530000057ab9 */ /* 0x000fe40000000800 */
.L_x_1752:
[----:B------:R-:W-:Y:S02]  /*0230*/  ULDC UR4, c[0x0][0x548] ;  /* 0x0001520000047ab9 */ /* 0x000fe40000000800 */
[----:B------:R-:W-:-:S02]  /*0240*/  USHF.L.U32 UR11, UR11, 0x7, URZ ;  /* 0x000000070b0b7899 */ /* 0x000fc4000800063f */
[----:B------:R-:W-:-:S04]  /*0250*/  UIMAD UR4, UR5, UR4, URZ ;  /* 0x00000004050472a4 */ /* 0x000fc8000f8e023f */
[----:B------:R-:W-:-:S04]  /*0260*/  UISETP.GE.AND UP0, UPT, UR11, UR4, UPT ;  /* 0x000000040b00728c */ /* 0x000fc8000bf06270 */
[----:B------:R-:W-:Y:S01]  /*0270*/  USEL UR13, UR13, 0xffffffff, !UP0 ;  /* 0xffffffff0d0d7887 */ /* 0x000fe2000c000000 */
[----:B------:R-:W-:Y:S05]  /*0280*/  BRA `(.L_x_1754) ;  /* 0x000001b000007947 */ /* 0x000fea0003800000 */
.L_x_1750:
        /* <DEDUP_REMOVED lines=8> */
.L_x_1755:
        /* <DEDUP_REMOVED lines=13> */
.L_x_1757:
[----:B------:R-:W-:Y:S02]  /*03e0*/  ULDC UR5, c[0x0][0x54c] ;  /* 0x0001530000057ab9 */ /* 0x000fe40000000800 */
.L_x_1756:
[----:B------:R-:W-:Y:S02]  /*03f0*/  ULDC UR4, c[0x0][0x548] ;  /* 0x0001520000047ab9 */ /* 0x000fe40000000800 */
[----:B------:R-:W-:-:S02]  /*0400*/  USHF.L.U32 UR11, UR11, 0x7, URZ ;  /* 0x000000070b0b7899 */ /* 0x000fc4000800063f */
[----:B------:R-:W-:-:S04]  /*0410*/  UIMAD UR4, UR5, UR4, URZ ;  /* 0x00000004050472a4 */ /* 0x000fc8000f8e023f */
[----:B------:R-:W-:-:S04]  /*0420*/  UISETP.GE.AND UP0, UPT, UR11, UR4, UPT ;  /* 0x000000040b00728c */ /* 0x000fc8000bf06270 */
[----:B------:R-:W-:-:S06]  /*0430*/  USEL UR13, UR13, 0xffffffff, !UP0 ;  /* 0xffffffff0d0d7887 */ /* 0x000fcc000c000000 */
.L_x_1754:
        /* <DEDUP_REMOVED lines=55> */
.L_x_1758:
        /* <DEDUP_REMOVED lines=10> */
.L_x_1759:
[----:B------:R-:W-:Y:S05]  /*0850*/  @!P3 BRA `(.L_x_1760) ;  /* 0x000000500000b947 */ /* 0x000fea0003800000 */
[----:B------:R1:W2:Y:S04]  /*0860*/  LDG.E R0, [R2.64] ;  /* 0x0000001202007981 */ /* 0x0002a8000c1e1900 */
[----:B-1----:R-:W3:Y:S01]  /*0870*/  LDG.E R2, [R2.64+0x4] ;  /* 0x0000041202027981 */ /* 0x002ee2000c1e1900 */
[----:B--2---:R-:W1:Y:S08]  /*0880*/  R2UR UR10, R0 ;  /* 0x00000000000a73c2 */ /* 0x004e7000000e0000 */
[----:B---3--:R-:W1:Y:S02]  /*0890*/  R2UR UR4, R2 ;  /* 0x00000000020473c2 */ /* 0x008e6400000e0000 */
[----:B-1----:R-:W-:-:S06]  /*08a0*/  UIADD3 UR10, -UR10, UR4, URZ ;  /* 0x000000040a0a7290 */ /* 0x002fcc000fffe13f */
.L_x_1760:
        /* <DEDUP_REMOVED lines=30> */
.L_x_1762:
[----:B------:R-:W-:Y:S02]  /*0a90*/  UISETP.NE.AND UP0, UPT, UR9, 0x1, UPT ;  /* 0x000000010900788c */ /* 0x000fe4000bf05270 */
[----:B------:R-:W-:Y:S02]  /*0aa0*/  ULDC.64 UR4, c[0x0][0x330] ;  /* 0x0000cc0000047ab9 */ /* 0x000fe40000000a00 */
[----:B------:R-:W-:-:S07]  /*0ab0*/  UIMAD.WIDE.U32 UR20, UR16, UR4, URZ ;  /* 0x00000004101472a5 */ /* 0x000fce000f8e003f */
[----:B------:R-:W-:Y:S02]  /*0ac0*/  @UP0 UMOV UR17, UR21 ;  /* 0x0000001500110c82 */ /* 0x000fe40008000000 */
[----:B------:R-:W-:Y:S02]  /*0ad0*/  @UP0 USHF.R.U32.HI UR16, URZ, UR5, UR17 ;  /* 0x000000053f100299 */ /* 0x000fe40008011611 */
.L_x_1763:
[----:B------:R-:W-:Y:S02]  /*0ae0*/  ULDC UR4, c[0x0][0x32c] ;  /* 0x0000cb0000047ab9 */ /* 0x000fe40000000800 */
[----:B------:R-:W-:-:S04]  /*0af0*/  UIMAD UR4, UR16, UR9, UR4 ;  /* 0x00000009100472a4 */ /* 0x000fc8000f8e0204 */
[----:B------:R-:W-:-:S04]  /*0b00*/  UISETP.LT.AND UP0, UPT, UR8, UR4, UPT ;  /* 0x000000040800728c */ /* 0x000fc8000bf01270 */
[----:B------:R-:W-:Y:S02]  /*0b10*/  USEL UR8, UR8, UR4, UP0 ;  /* 0x0000000408087287 */ /* 0x000fe40008000000 */
.L_x_1761:
        /* <DEDUP_REMOVED lines=34> */
.L_x_1765:
[----:B------:R-:W-:Y:S02]  /*0d40*/  UISETP.NE.AND UP0, UPT, UR9, 0x1, UPT ;  /* 0x000000010900788c */ /* 0x000fe4000bf05270 */
[----:B------:R-:W-:Y:S02]  /*0d50*/  ULDC.64 UR4, c[0x0][0x330] ;  /* 0x0000cc0000047ab9 */ /* 0x000fe40000000a00 */
[----:B------:R-:W-:-:S07]  /*0d60*/  UIMAD.WIDE.U32 UR22, UR20, UR4, URZ ;  /* 0x00000004141672a5 */ /* 0x000fce000f8e003f */
[----:B------:R-:W-:Y:S02]  /*0d70*/  @UP0 UMOV UR21, UR23 ;  /* 0x0000001700150c82 */ /* 0x000fe40008000000 */
[----:B------:R-:W-:Y:S02]  /*0d80*/  @UP0 USHF.R.U32.HI UR20, URZ, UR5, UR21 ;  /* 0x000000053f140299 */ /* 0x000fe40008011615 */
.L_x_1766:
[----:B------:R-:W-:Y:S02]  /*0d90*/  ULDC UR4, c[0x0][0x32c] ;  /* 0x0000cb0000047ab9 */ /* 0x000fe40000000800 */
[----:B------:R-:W-:-:S04]  /*0da0*/  UIMAD UR4, UR20, UR4, URZ ;  /* 0x00000004140472a4 */ /* 0x000fc8000f8e023f */
[----:B------:R-:W-:-:S04]  /*0db0*/  UISETP.LT.AND UP0, UPT, UR8, UR4, UPT ;  /* 0x000000040800728c */ /* 0x000fc8000bf01270 */
[----:B------:R-:W-:-:S04]  /*0dc0*/  USEL UR8, UR8, UR4, !UP0 ;  /* 0x0000000408087287 */ /* 0x000fc8000c000000 */
.L_x_1764:
        /* <DEDUP_REMOVED lines=122> */
[----:B------:R-:W-:-:S02]  /*1570*/  UIMAD UR5, UR22, UR5, UR7 ;  /* 0x00000005160572a4 */ /* 0x000fc4000f8e0207 */
[----:B------:R-:W-:Y:S02]  /*1580*/  UIMAD.WIDE.U32 UR22, UR22, UR4, UR26 ;  /* 0x00000004161672a5 */ /* 0x000fe4000f8e001a */
        /* <DEDUP_REMOVED lines=15> */
[----:B------:R-:W-:-:S02]  /*1680*/  UIMAD UR6, UR21, UR6, URZ ;  /* 0x00000006150672a4 */ /* 0x000fc4000f8e023f */
[----:B------:R-:W-:Y:S02]  /*1690*/  IMAD.U32 R64, RZ, RZ, UR22 ;  /* 0x00000016ff407e24 */ /* 0x000fe4000f8e00ff */
[----:B------:R-:W-:Y:S01]  /*16a0*/  IMAD R0, R0, c[0x0][0x2c4], R3 ;  /* 0x0000b10000007a24 */ /* 0x000fe200078e0203 */
[----:B------:R-:W-:Y:S01]  /*16b0*/  UIMAD UR25, UR24, UR7, UR6 ;  /* 0x00000007181972a4 */ /* 0x000fe2000f8e0206 */
[----:B------:R-:W-:Y:S02]  /*16c0*/  IMAD R3, R6, c[0x0][0x1b0], RZ ;  /* 0x00006c0006037a24 */ /* 0x000fe400078e02ff */
[----:B------:R-:W-:Y:S01]  /*16d0*/  ULDC.64 UR6, c[0x0][0x1f0] ;  /* 0x00007c0000067ab9 */ /* 0x000fe20000000a00 */
[----:B------:R-:W-:Y:S01]  /*16e0*/  SHF.R.S32.HI R6, RZ, 0x1f, R0 ;  /* 0x0000001fff067819 */ /* 0x000fe20000011400 */
[C---:B------:R-:W-:Y:S02]  /*16f0*/  IMAD R7, R2.reuse, c[0x0][0x1b4], R3 ;  /* 0x00006d0002077a24 */ /* 0x040fe400078e0203 */
[----:B------:R-:W-:-:S04]  /*1700*/  IMAD.WIDE.U32 R2, R2, c[0x0][0x1b0], R4 ;  /* 0x00006c0002027a25 */ /* 0x000fc800078e0004 */
[----:B------:R-:W-:Y:S01]  /*1710*/  IMAD R4, R6, c[0x0][0x1a8], RZ ;  /* 0x00006a0006047a24 */ /* 0x000fe200078e02ff */
[----:B------:R-:W-:Y:S01]  /*1720*/  IADD3 R6, R17, 0x20, RZ ;  /* 0x0000002011067810 */ /* 0x000fe20007ffe0ff */
[----:B------:R-:W-:Y:S02]  /*1730*/  IMAD.IADD R3, R3, 0x1, R7 ;  /* 0x0000000103037824 */ /* 0x000fe400078e0207 */
[----:B------:R-:W-:Y:S01]  /*1740*/  IMAD R7, R0, c[0x0][0x1ac], R4 ;  /* 0x00006b0000077a24 */ /* 0x000fe200078e0204 */
[----:B------:R-:W-:Y:S01]  /*1750*/  ISETP.GE.AND P2, PT, R6, UR4, PT ;  /* 0x0000000406007c0c */ /* 0x000fe2000bf46270 */
[----:B------:R-:W-:Y:S01]  /*1760*/  IMAD.WIDE.U32 R4, R0, c[0x0][0x1a8], R2 ;  /* 0x00006a0000047a25 */ /* 0x000fe200078e0002 */
[----:B------:R-:W-:-:S03]  /*1770*/  LEA.HI R6, R67, R81, RZ, 0x6 ;  /* 0x0000005143067211 */ /* 0x000fc600078f30ff */
[----:B------:R-:W-:Y:S01]  /*1780*/  IMAD.SHL.U32 R0, R69, 0x40, RZ ;  /* 0x0000004045007824 */ /* 0x000fe200078e00ff */
[----:B------:R-:W-:Y:S01]  /*1790*/  LEA R20, P0, R4, c[0x0][0x160], 0x1 ;  /* 0x0000580004147a11 */ /* 0x000fe200078008ff */
[----:B------:R-:W-:Y:S02]  /*17a0*/  IMAD.SHL.U32 R2, R26, 0x8, RZ ;  /* 0x000000081a027824 */ /* 0x000fe400078e00ff */
[----:B------:R-:W-:Y:S01]  /*17b0*/  IMAD.IADD R3, R5, 0x1, R7 ;  /* 0x0000000105037824 */ /* 0x000fe200078e0207 */
[----:B------:R-:W-:Y:S01]  /*17c0*/  LOP3.LUT R0, R0, 0x1c0, RZ, 0xc0, !PT ;  /* 0x000001c000007812 */ /* 0x000fe200078ec0ff */
[----:B------:R-:W-:Y:S01]  /*17d0*/  IMAD.SHL.U32 R6, R6, 0x8, RZ ;  /* 0x0000000806067824 */ /* 0x000fe200078e00ff */
[----:B------:R-:W-:Y:S02]  /*17e0*/  IADD3 R7, R17, 0x40, RZ ;  /* 0x0000004011077810 */ /* 0x000fe40007ffe0ff */
[----:B------:R-:W-:Y:S02]  /*17f0*/  LOP3.LUT R5, R0, 0x38, R2, 0xf8, !PT ;  /* 0x0000003800057812 */ /* 0x000fe400078ef802 */
[----:B------:R-:W-:-:S02]  /*1800*/  SHF.R.U32.HI R0, RZ, 0x3, R0 ;  /* 0x00000003ff007819 */ /* 0x000fc40000011600 */
[----:B------:R-:W-:Y:S02]  /*1810*/  LEA.HI.X R19, R4, c[0x0][0x164], R3, 0x1, P0 ;  /* 0x0000590004137a11 */ /* 0x000fe400000f0c03 */
[----:B------:R-:W1:Y:S01]  /*1820*/  SHFL.IDX PT, R4, R20, RZ, 0x181f ;  /* 0x00181fff14047589 */ /* 0x000e6200000e0000 */
[----:B------:R-:W-:Y:S02]  /*1830*/  LOP3.LUT R3, R5, R0, RZ, 0x3c, !PT ;  /* 0x0000000005037212 */ /* 0x000fe400078e3cff */
[----:B------:R-:W-:Y:S01]  /*1840*/  ISETP.GE.AND P0, PT, R17, UR4, PT ;  /* 0x0000000411007c0c */ /* 0x000fe2000bf06270 */
[----:B------:R-:W3:Y:S01]  /*1850*/  SHFL.IDX PT, R5, R19, RZ, 0x181f ;  /* 0x00181fff13057589 */ /* 0x000ee200000e0000 */
[----:B------:R-:W-:Y:S02]  /*1860*/  SHF.R.S32.HI R0, RZ, 0x1f, R9 ;  /* 0x0000001fff007819 */ /* 0x000fe40000011409 */
[----:B------:R-:W-:Y:S02]  /*1870*/  IADD3 R9, P3, R9, R69, RZ ;  /* 0x0000004509097210 */ /* 0x000fe40007f7e0ff */
[----:B------:R-:W-:-:S02]  /*1880*/  LOP3.LUT R18, R3, 0xfffffe00, R6, 0xf8, !PT ;  /* 0xfffffe0003127812 */ /* 0x000fc400078ef806 */
[----:B------:R-:W-:Y:S01]  /*1890*/  LEA.HI.X.SX32 R21, R69, R0, 0x1, P3 ;  /* 0x0000000045157211 */ /* 0x000fe200018f0eff */
[----:B------:R-:W5:Y:S01]  /*18a0*/  SHFL.IDX PT, R6, R20, 0x1, 0x181f ;  /* 0x00381f0014067f89 */ /* 0x000f6200000e0000 */
[----:B------:R-:W-:Y:S01]  /*18b0*/  IADD3 R0, R2, 0x80, RZ ;  /* 0x0000008002007810 */ /* 0x000fe20007ffe0ff */
[----:B------:R-:W-:Y:S01]  /*18c0*/  IMAD.SHL.U32 R68, R18, 0x2, RZ ;  /* 0x0000000212447824 */ /* 0x000fe200078e00ff */
[----:B------:R-:W-:Y:S02]  /*18d0*/  IADD3 R27, R2, 0xc0, RZ ;  /* 0x000000c0021b7810 */ /* 0x000fe40007ffe0ff */
[----:B------:R-:W-:Y:S02]  /*18e0*/  ISETP.GE.AND P1, PT, R7, UR4, PT ;  /* 0x0000000407007c0c */ /* 0x000fe4000bf26270 */
[----:B------:R-:W-:Y:S01]  /*18f0*/  @!P0 SHF.R.S32.HI R11, RZ, 0x1f, R0 ;  /* 0x0000001fff0b8819 */ /* 0x000fe20000011400 */
[----:B------:R-:W2:Y:S01]  /*1900*/  SHFL.IDX PT, R7, R19, 0x1, 0x181f ;  /* 0x00381f0013077f89 */ /* 0x000ea200000e0000 */
[----:B------:R-:W-:-:S02]  /*1910*/  SHF.R.S32.HI R3, RZ, 0x1f, R2 ;  /* 0x0000001fff037819 */ /* 0x000fc40000011402 */
[----:B------:R-:W-:Y:S01]  /*1920*/  @!P0 SHF.R.S32.HI R14, RZ, 0x1f, R27 ;  /* 0x0000001fff0e8819 */ /* 0x000fe2000001141b */
[----:B------:R-:W-:Y:S01]  /*1930*/  STL [R1+0x4], R68 ;  /* 0x0000044401007387 */ /* 0x000fe20000100800 */
[----:B-1----:R-:W-:Y:S01]  /*1940*/  @!P0 LEA R10, P3, R2, R4, 0x1 ;  /* 0x00000004020a8211 */ /* 0x002fe200078608ff */
[--C-:B------:R-:W-:Y:S01]  /*1950*/  IMAD.WIDE.U32 R22, R9, c[0x0][0x1e0], R2.reuse ;  /* 0x0000780009167a25 */ /* 0x100fe200078e0002 */
[----:B------:R-:W-:Y:S02]  /*1960*/  @!P0 LEA.HI R13, R11, R0, RZ, 0x3 ;  /* 0x000000000b0d8211 */ /* 0x000fe400078f18ff */
[----:B------:R-:W-:Y:S01]  /*1970*/  ISETP.GE.AND P6, PT, R0, c[0x0][0x198], PT ;  /* 0x0000660000007a0c */ /* 0x000fe20003fc6270 */
[----:B------:R-:W-:Y:S01]  /*1980*/  IMAD.WIDE.U32 R24, R9, c[0x0][0x208], R2 ;  /* 0x0000820009187a25 */ /* 0x000fe200078e0002 */
[----:B---3--:R-:W-:Y:S02]  /*1990*/  @!P0 LEA.HI.X R11, R2, R5, R3, 0x1, P3 ;  /* 0x00000005020b8211 */ /* 0x008fe400018f0c03 */
[----:B------:R-:W-:-:S02]  /*19a0*/  ISETP.GE.AND P3, PT, R27, c[0x0][0x198], PT ;  /* 0x000066001b007a0c */ /* 0x000fc40003f66270 */
        /* <DEDUP_REMOVED lines=174> */
[----:B------:R-:W-:Y:S02]  /*2490*/  @!P3 IMAD.MOV.U32 R7, RZ, RZ, c[0x0][0x208] ;  /* 0x00008200ff07b624 */ /* 0x000fe400078e00ff */
[----:B------:R-:W-:-:S03]  /*24a0*/  @!P3 IMAD.MOV.U32 R11, RZ, RZ, c[0x0][0x20c] ;  /* 0x00008300ff0bb624 */ /* 0x000fc600078e00ff */
[----:B---3--:R-:W-:-:S03]  /*24b0*/  @!P3 LEA R14, P0, R7, R12, 0x6 ;  /* 0x0000000c070eb211 */ /* 0x008fc600078030ff */
[----:B------:R2:W-:Y:S01]  /*24c0*/  @P1 LDGSTS.E.BYPASS.LTC128B.128 [R68+0x15080], [R8.64], !P2 ;  /* 0x1508000008441fae */ /* 0x0005e2000d101d52 */
[----:B------:R-:W-:Y:S02]  /*24d0*/  @!P3 LEA.HI.X R15, R7, R13, R11, 0x6, P0 ;  /* 0x0000000d070fb211 */ /* 0x000fe400000f340b */
[----:B------:R-:W-:Y:S01]  /*24e0*/  LOP3.LUT P0, RZ, R26, 0x2, RZ, 0xc0, !PT ;  /* 0x000000021aff7812 */ /* 0x000fe2000780c0ff */
[----:B------:R2:W-:Y:S01]  /*24f0*/  @P1 LDGSTS.E.BYPASS.LTC128B.128 [R68+0x16880], [R8.64+0x80], !P6 ;  /* 0x1688008008441fae */ /* 0x0005e2000f101d52 */
[----:B------:R-:W-:Y:S02]  /*2500*/  SEL R7, RZ, 0x1, P2 ;  /* 0x00000001ff077807 */ /* 0x000fe40001000000 */
[----:B------:R-:W-:Y:S01]  /*2510*/  P2R R11, PR, RZ, 0x8 ;  /* 0x00000008ff0b7803 */ /* 0x000fe20000000000 */
[----:B------:R2:W-:Y:S04]  /*2520*/  @P1 LDGSTS.E.BYPASS.LTC128B.128 [R68+0x18080], [R8.64+0x100], !P5 ;  /* 0x1808010008441fae */ /* 0x0005e8000e901d52 */
[----:B------:R2:W-:Y:S01]  /*2530*/  @P1 LDGSTS.E.BYPASS.LTC128B.128 [R68+0x19880], [R8.64+0x180], !P4 ;  /* 0x1988018008441fae */ /* 0x0005e2000e101d52 */
[----:B-1----:R-:W-:-:S02]  /*2540*/  LOP3.LUT R2, R10, 0xfffffff0, RZ, 0xc0, !PT ;  /* 0xfffffff00a027812 */ /* 0x002fc400078ec0ff */
        /* <DEDUP_REMOVED lines=84> */
[----:B------:R-:W1:Y:S04]  /*2a90*/  LDSM.16.M88.4 R20, [R135+0x14880] ;  /* 0x014880008714783b */ /* 0x000e680000000200 */
[----:B------:R-:W3:Y:S04]  /*2aa0*/  LDSM.16.M88.4 R32, [R135+0x15080] ;  /* 0x015080008720783b */ /* 0x000ee80000000200 */
[----:B------:R-:W-:Y:S04]  /*2ab0*/  LDSM.16.M88.4 R40, [R242] ;  /* 0x00000000f228783b */ /* 0x000fe80000000200 */
[----:B------:R-:W4:Y:S04]  /*2ac0*/  LDSM.16.M88.4 R44, [R242+0x800] ;  /* 0x00080000f22c783b */ /* 0x000f280000000200 */
[----:B------:R-:W5:Y:S04]  /*2ad0*/  LDSM.16.M88.4 R52, [R242+0x1000] ;  /* 0x00100000f234783b */ /* 0x000f680000000200 */
        /* <DEDUP_REMOVED lines=17> */
[----:B---3--:R-:W-:Y:S03]  /*2bf0*/  HMMA.16816.F32.BF16 R36, R160, R32, RZ ;  /* 0x00000020a024723c */ /* 0x008fe600000418ff */
[----:B------:R-:W-:-:S05]  /*2c00*/  ISETP.LT.OR P3, PT, R5, 0x1, !P0 ;  /* 0x000000010500780c */ /* 0x000fca0004761670 */
[----:B------:R-:W-:Y:S08]  /*2c10*/  HMMA.16816.F32.BF16 R32, R160, R34, RZ ;  /* 0x00000022a020723c */ /* 0x000ff000000418ff */
[----:B------:R1:W-:Y:S01]  /*2c20*/  LDGSTS.E.BYPASS.LTC128B.128 [R68+0x8880], [R12.64+0x180], !P3 ;  /* 0x088801800c447fae */ /* 0x0003e2000d901d52 */
[----:B------:R-:W-:Y:S01]  /*2c30*/  ISETP.NE.AND P3, PT, R11, RZ, PT ;  /* 0x000000ff0b00720c */ /* 0x000fe20003f65270 */
[----:B----4-:R-:W-:Y:S08]  /*2c40*/  HMMA.16816.F32.BF16 R20, R164, R44, R24 ;  /* 0x0000002ca414723c */ /* 0x010ff00000041818 */
[----:B--2---:R-:W-:Y:S04]  /*2c50*/  HMMA.16816.F32.BF16 R8, R160, R16, RZ ;  /* 0x00000010a008723c */ /* 0x004fe800000418ff */
[----:B------:R-:W-:-:S02]  /*2c60*/  @!P3 ISETP.LT.OR P6, PT, R5, 0x21, !P6 ;  /* 0x000000210500b80c */ /* 0x000fc400077c1670 */
[C---:B------:R-:W-:Y:S02]  /*2c70*/  @!P3 ISETP.LT.OR P2, PT, R5.reuse, 0x21, !P2 ;  /* 0x000000210500b80c */ /* 0x040fe40005741670 */
[C---:B------:R-:W-:Y:S01]  /*2c80*/  @!P3 ISETP.LT.OR P1, PT, R5.reuse, 0x21, !P1 ;  /* 0x000000210500b80c */ /* 0x040fe20004f21670 */
[----:B------:R-:W-:Y:S01]  /*2c90*/  HMMA.16816.F32.BF16 R16, R160, R18, RZ ;  /* 0x00000012a010723c */ /* 0x000fe200000418ff */
[----:B------:R-:W-:-:S07]  /*2ca0*/  @!P3 ISETP.LT.OR P0, PT, R5, 0x21, !P0 ;  /* 0x000000210500b80c */ /* 0x000fce0004701670 */
[----:B------:R1:W-:Y:S01]  /*2cb0*/  @!P3 LDGSTS.E.BYPASS.LTC128B.128 [R68+0x5080], [R14.64], !P6 ;  /* 0x050800000e44bfae */ /* 0x0003e2000f101d52 */
[C---:B------:R-:W-:Y:S01]  /*2cc0*/  HMMA.16816.F32.BF16 R24, R164.reuse, R46, R28 ;  /* 0x0000002ea418723c */ /* 0x040fe2000004181c */
[----:B------:R-:W-:Y:S02]  /*2cd0*/  ISETP.NE.AND P6, PT, R7, RZ, PT ;  /* 0x000000ff0700720c */ /* 0x000fe40003fc5270 */
[----:B------:R1:W-:Y:S04]  /*2ce0*/  @!P3 LDGSTS.E.BYPASS.LTC128B.128 [R68+0x6880], [R14.64+0x80], !P2 ;  /* 0x068800800e44bfae */ /* 0x0003e8000d101d52 */
[----:B------:R1:W-:Y:S01]  /*2cf0*/  @!P3 LDGSTS.E.BYPASS.LTC128B.128 [R68+0x8080], [R14.64+0x100], !P1 ;  /* 0x080801000e44bfae */ /* 0x0003e2000c901d52 */
[----:B------:R-:W-:Y:S03]  /*2d00*/  HMMA.16816.F32.BF16 R8, R164, R40, R8 ;  /* 0x00000028a408723c */ /* 0x000fe60000041808 */
[----:B------:R1:W-:Y:S01]  /*2d10*/  @!P3 LDGSTS.E.BYPASS.LTC128B.128 [R68+0x9880], [R14.64+0x180], !P0 ;  /* 0x098801800e44bfae */ /* 0x0003e2000c101d52 */
[----:B------:R-:W-:-:S03]  /*2d20*/  PLOP3.LUT P0, PT, PT, PT, UP0, 0x40, 0x0 ;  /* 0x000000000000781c */ /* 0x000fc60003f0e808 */
[----:B------:R-:W2:Y:S01]  /*2d30*/  LDSM.16.M88.4 R48, [R241+0x14080] ;  /* 0x01408000f130783b */ /* 0x000ea20000000200 */
[C---:B------:R-:W-:Y:S03]  /*2d40*/  HMMA.16816.F32.BF16 R16, R164.reuse, R42, R16 ;  /* 0x0000002aa410723c */ /* 0x040fe60000041810 */
[----:B------:R-:W3:Y:S04]  /*2d50*/  LDSM.16.M88.4 R56, [R241+0x14880] ;  /* 0x01488000f138783b */ /* 0x000ee80000000200 */
[----:B------:R-:W4:Y:S01]  /*2d60*/  LDSM.16.M88.4 R60, [R241+0x15080] ;  /* 0x01508000f13c783b */ /* 0x000f220000000200 */
[C---:B-----5:R-:W-:Y:S03]  /*2d70*/  HMMA.16816.F32.BF16 R28, R164.reuse, R52, R36 ;  /* 0x00000034a41c723c */ /* 0x060fe60000041824 */
[----:B------:R-:W-:Y:S04]  /*2d80*/  LDSM.16.M88.4 R40, [R238+0x800] ;  /* 0x00080000ee28783b */ /* 0x000fe80000000200 */
[----:B------:R-:W-:Y:S01]  /*2d90*/  LDSM.16.M88.4 R36, [R135+0x15880] ;  /* 0x015880008724783b */ /* 0x000fe20000000200 */
[----:B------:R-:W-:Y:S03]  /*2da0*/  HMMA.16816.F32.BF16 R32, R164, R54, R32 ;  /* 0x00000036a420723c */ /* 0x000fe60000041820 */
[----:B------:R-:W-:Y:S04]  /*2db0*/  LDSM.16.M88.4 R52, [R238+0x1000] ;  /* 0x00100000ee34783b */ /* 0x000fe80000000200 */
[----:B-1----:R-:W1:Y:S04]  /*2dc0*/  LDSM.16.M88.4 R12, [R238] ;  /* 0x00000000ee0c783b */ /* 0x002e680000000200 */
[----:B------:R-:W5:Y:S04]  /*2dd0*/  LDSM.16.M88.4 R44, [R135+0x16080] ;  /* 0x01608000872c783b */ /* 0x000f680000000200 */
[----:B------:R-:W0:Y:S01]  /*2de0*/  LDGDEPBAR ;  /* 0x00000000000079af */ /* 0x000e220000000000 */
[C---:B--2---:R-:W-:Y:S08]  /*2df0*/  HMMA.16816.F32.BF16 R8, R180.reuse, R48, R8 ;  /* 0x00000030b408723c */ /* 0x044ff00000041808 */
[C---:B------:R-:W-:Y:S01]  /*2e00*/  HMMA.16816.F32.BF16 R16, R180.reuse, R50, R16 ;  /* 0x00000032b410723c */ /* 0x040fe20000041810 */
[----:B------:R-:W-:Y:S07]  /*2e10*/  LDSM.16.M88.4 R48, [R242+0x2800] ;  /* 0x00280000f230783b */ /* 0x000fee0000000200 */
        /* <DEDUP_REMOVED lines=17> */
[----:B------:R-:W4:Y:S07]  /*2f30*/  LDSM.16.M88.4 R36, [R241+0x15880] ;  /* 0x01588000f124783b */ /* 0x000f2e0000000200 */
[C---:B-----5:R-:W-:Y:S08]  /*2f40*/  HMMA.16816.F32.BF16 R20, R188.reuse, R44, R20 ;  /* 0x0000002cbc14723c */ /* 0x060ff00000041814 */
[C---:B------:R-:W-:Y:S01]  /*2f50*/  HMMA.16816.F32.BF16 R24, R188.reuse, R46, R24 ;  /* 0x0000002ebc18723c */ /* 0x040fe20000041818 */
[----:B------:R-:W5:Y:S07]  /*2f60*/  LDSM.16.M88.4 R44, [R241+0x16080] ;  /* 0x01608000f12c783b */ /* 0x000f6e0000000200 */
        /* <DEDUP_REMOVED lines=74> */
[C---:B--2---:R-:W-:Y:S08]  /*3410*/  HMMA.16816.F32.BF16 R24, R224.reuse, R36, R20 ;  /* 0x00000024e018723c */ /* 0x044ff00000041814 */
[C---:B------:R-:W-:Y:S01]  /*3420*/  HMMA.16816.F32.BF16 R20, R224.reuse, R38, R16 ;  /* 0x00000026e014723c */ /* 0x040fe20000041810 */
[----:B------:R-:W-:Y:S07]  /*3430*/  LDSM.16.M88.4 R36, [R238+0x5800] ;  /* 0x00580000ee24783b */ /* 0x000fee0000000200 */
[C---:B-1----:R-:W-:Y:S08]  /*3440*/  HMMA.16816.F32.BF16 R16, R224.reuse, R44, R12 ;  /* 0x0000002ce010723c */ /* 0x042ff0000004180c */
        /* <DEDUP_REMOVED lines=50> */
.L_x_1768:
[----:B------:R-:W-:Y:S01]  /*3770*/  LOP3.LUT R2, R66, 0xffffffe0, RZ, 0xc0, !PT ;  /* 0xffffffe042027812 */ /* 0x000fe200078ec0ff */
[----:B------:R-:W-:Y:S01]  /*3780*/  UISETP.NE.AND UP0, UPT, UR15, URZ, UPT ;  /* 0x0000003f0f00728c */ /* 0x000fe2000bf05270 */
[----:B------:R-:W-:Y:S01]  /*3790*/  LEA.HI R5, R67, R81, RZ, 0x2 ;  /* 0x0000005143057211 */ /* 0x000fe200078f10ff */
[----:B------:R-:W-:Y:S01]  /*37a0*/  ULDC UR7, c[0x0][0x324] ;  /* 0x0000c90000077ab9 */ /* 0x000fe20000000800 */
[----:B-1----:R-:W-:Y:S01]  /*37b0*/  SHF.R.S32.HI R7, RZ, 0x1f, R65 ;  /* 0x0000001fff077819 */ /* 0x002fe20000011441 */
[----:B------:R-:W-:Y:S01]  /*37c0*/  IMAD.IADD R2, R81, 0x1, -R2 ;  /* 0x0000000151027824 */ /* 0x000fe200078e0a02 */
[----:B------:R-:W-:Y:S01]  /*37d0*/  LOP3.LUT R5, R5, 0xfffffffc, RZ, 0xc0, !PT ;  /* 0xfffffffc05057812 */ /* 0x000fe200078ec0ff */
[----:B------:R-:W-:Y:S01]  /*37e0*/  ULOP3.LUT UR7, URZ, UR7, URZ, 0x33, !UPT ;  /* 0x000000073f077292 */ /* 0x000fe2000f8e333f */
[----:B------:R-:W-:Y:S01]  /*37f0*/  LEA.HI R7, R7, R65, RZ, 0x3 ;  /* 0x0000004107077211 */ /* 0x000fe200078f18ff */
[----:B------:R-:W0:Y:S01]  /*3800*/  LDGDEPBAR ;  /* 0x00000000000079af */ /* 0x000e220000000000 */
[----:B------:R-:W-:Y:S01]  /*3810*/  SHF.R.S32.HI R6, RZ, 0x1f, R2 ;  /* 0x0000001fff067819 */ /* 0x000fe20000011402 */
[----:B------:R-:W-:Y:S01]  /*3820*/  IMAD.IADD R5, R81, 0x1, -R5 ;  /* 0x0000000151057824 */ /* 0x000fe200078e0a05 */
[----:B------:R-:W-:-:S02]  /*3830*/  LOP3.LUT R7, R7, 0xffffff8, RZ, 0xc0, !PT ;  /* 0x0ffffff807077812 */ /* 0x000fc400078ec0ff */
[----:B------:R-:W-:Y:S02]  /*3840*/  LEA.HI R6, R6, R2, RZ, 0x2 ;  /* 0x0000000206067211 */ /* 0x000fe400078f10ff */
[----:B------:R-:W-:Y:S01]  /*3850*/  LEA.HI R8, R5, R5, RZ, 0x1 ;  /* 0x0000000505087211 */ /* 0x000fe200078f08ff */
[----:B------:R-:W-:Y:S01]  /*3860*/  IMAD.IADD R9, R65, 0x1, -R7 ;  /* 0x0000000141097824 */ /* 0x000fe200078e0a07 */
[----:B------:R-:W-:Y:S02]  /*3870*/  PLOP3.LUT P1, PT, PT, PT, UP0, 0x80, 0x0 ;  /* 0x000000000000781c */ /* 0x000fe40003f2f008 */
[----:B------:R-:W-:Y:S02]  /*3880*/  LEA.HI.SX32 R7, R6, UR11, 0x1e ;  /* 0x0000000b06077c11 */ /* 0x000fe4000f8ff2ff */
[----:B------:R-:W-:Y:S02]  /*3890*/  LOP3.LUT R8, R8, 0x1ffffffe, RZ, 0xc0, !PT ;  /* 0x1ffffffe08087812 */ /* 0x000fe400078ec0ff */
[----:B------:R-:W-:Y:S01]  /*38a0*/  PLOP3.LUT P0, PT, PT, PT, UP0, 0x80, 0x0 ;  /* 0x000000000000781c */ /* 0x000fe20003f0f008 */
[----:B------:R-:W-:Y:S01]  /*38b0*/  IMAD R7, R9, 0x10, R7 ;  /* 0x0000001009077824 */ /* 0x000fe200078e0207 */
[----:B------:R-:W-:Y:S01]  /*38c0*/  UISETP.GE.AND UP0, UPT, UR9, 0x1, UPT ;  /* 0x000000010900788c */ /* 0x000fe2000bf06270 */
        /* <DEDUP_REMOVED lines=14> */
[----:B------:R-:W-:Y:S02]  /*39b0*/  IADD3 R9, -R11, UR10, R64 ;  /* 0x0000000a0b097c10 */ /* 0x000fe4000fffe140 */
[----:B------:R-:W-:-:S04]  /*39c0*/  IADD3 R2, R2, -UR12, RZ ;  /* 0x8000000c02027c10 */ /* 0x000fc8000fffe0ff */
[C---:B------:R-:W-:Y:S02]  /*39d0*/  IADD3 R8, R2.reuse, c[0x0][0x328], RZ ;  /* 0x0000ca0002087a10 */ /* 0x040fe40007ffe0ff */
[----:B-1----:R-:W-:-:S03]  /*39e0*/  IADD3 R10, R2, UR7, RZ ;  /* 0x00000007020a7c10 */ /* 0x002fc6000fffe0ff */
[--C-:B--2---:R-:W-:Y:S02]  /*39f0*/  IMAD.IADD R5, R8, 0x1, R6.reuse ;  /* 0x0000000108057824 */ /* 0x104fe400078e0206 */
[----:B------:R-:W-:-:S03]  /*3a00*/  IMAD.IADD R2, R10, 0x1, R6 ;  /* 0x000000010a027824 */ /* 0x000fc600078e0206 */
[----:B------:R-:W-:Y:S02]  /*3a10*/  IMNMX R5, R5, R9, PT ;  /* 0x0000000905057217 */ /* 0x000fe40003800200 */
[----:B---3--:R-:W-:Y:S01]  /*3a20*/  IADD3 R11, -R11, UR22, RZ ;  /* 0x000000160b0b7c10 */ /* 0x008fe2000fffe1ff */
[----:B------:R-:W-:Y:S05]  /*3a30*/  @P0 BRA `(.L_x_1769) ;  /* 0x0000017000000947 */ /* 0x000fea0003800000 */
[----:B------:R-:W-:Y:S01]  /*3a40*/  IMAD.U32 R12, RZ, RZ, UR12 ;  /* 0x0000000cff0c7e24 */ /* 0x000fe2000f8e00ff */
        /* <DEDUP_REMOVED lines=12> */
.L_x_1771:
[----:B------:R-:W-:-:S06]  /*3b10*/  UISETP.NE.AND UP0, UPT, UR9, 0x1, UPT ;  /* 0x000000010900788c */ /* 0x000fcc000bf05270 */
[----:B------:R-:W-:Y:S02]  /*3b20*/  PLOP3.LUT P1, PT, PT, PT, UP0, 0x80, 0x0 ;  /* 0x000000000000781c */ /* 0x000fe40003f2f008 */
[----:B------:R-:W-:-:S11]  /*3b30*/  PLOP3.LUT P0, PT, PT, PT, UP0, 0x80, 0x0 ;  /* 0x000000000000781c */ /* 0x000fd60003f0f008 */
[----:B------:R-:W-:-:S05]  /*3b40*/  @P1 IMAD.HI.U32 R12, R6, c[0x0][0x330], RZ ;  /* 0x0000cc00060c1a27 */ /* 0x000fca00078e00ff */
[----:B------:R-:W-:Y:S02]  /*3b50*/  @P0 SHF.R.U32.HI R6, RZ, c[0x0][0x334], R12 ;  /* 0x0000cd00ff060a19 */ /* 0x000fe4000001160c */
.L_x_1772:
[----:B------:R-:W-:Y:S05]  /*3b60*/  BSYNC B0 ;  /* 0x0000000000007941 */ /* 0x000fea0003800000 */
.L_x_1770:
[----:B------:R-:W-:-:S05]  /*3b70*/  IMAD R6, R6, c[0x0][0x32c], R11 ;  /* 0x0000cb0006067a24 */ /* 0x000fca00078e020b */
[----:B------:R-:W-:Y:S02]  /*3b80*/  IADD3 R12, R6, c[0x0][0x32c], RZ ;  /* 0x0000cb00060c7a10 */ /* 0x000fe40007ffe0ff */
[----:B------:R-:W-:Y:S02]  /*3b90*/  IMNMX R2, R2, R6, !PT ;  /* 0x0000000602027217 */ /* 0x000fe40007800200 */
[----:B------:R-:W-:Y:S02]  /*3ba0*/  IMNMX R5, R5, R12, PT ;  /* 0x0000000c05057217 */ /* 0x000fe40003800200 */
.L_x_1769:
        /* <DEDUP_REMOVED lines=37> */
[----:B------:R-:W-:Y:S01]  /*3e00*/  UISETP.GE.AND UP6, UPT, UR9, 0x1, UPT ;  /* 0x000000010900788c */ /* 0x000fe2000bfc6270 */
        /* <DEDUP_REMOVED lines=36> */
[----:B------:R-:W-:Y:S01]  /*4050*/  IMAD.U32 R7, RZ, RZ, UR12 ;  /* 0x0000000cff077e24 */ /* 0x000fe2000f8e00ff */
        /* <DEDUP_REMOVED lines=14> */
.L_x_1775:
[----:B------:R-:W-:Y:S02]  /*4140*/  UP2UR UR22, UPR, URZ, 0x1 ;  /* 0x000000013f167883 */ /* 0x000fe40008000000 */
[----:B------:R-:W-:-:S06]  /*4150*/  UISETP.NE.AND UP0, UPT, UR9, 0x1, UPT ;  /* 0x000000010900788c */ /* 0x000fcc000bf05270 */
[----:B------:R-:W-:Y:S02]  /*4160*/  PLOP3.LUT P1, PT, PT, PT, UP0, 0x80, 0x0 ;  /* 0x000000000000781c */ /* 0x000fe40003f2f008 */
[----:B------:R-:W-:Y:S01]  /*4170*/  PLOP3.LUT P0, PT, PT, PT, UP0, 0x80, 0x0 ;  /* 0x000000000000781c */ /* 0x000fe20003f0f008 */
[----:B------:R-:W-:-:S10]  /*4180*/  UISETP.NE.AND UP0, UPT, UR22, URZ, UPT ;  /* 0x0000003f1600728c */ /* 0x000fd4000bf05270 */
[----:B------:R-:W-:-:S05]  /*4190*/  @P1 IMAD.HI.U32 R7, R6, c[0x0][0x330], RZ ;  /* 0x0000cc0006071a27 */ /* 0x000fca00078e00ff */
[----:B------:R-:W-:Y:S02]  /*41a0*/  @P0 SHF.R.U32.HI R6, RZ, c[0x0][0x334], R7 ;  /* 0x0000cd00ff060a19 */ /* 0x000fe40000011607 */
.L_x_1776:
[----:B------:R-:W-:Y:S05]  /*41b0*/  BSYNC B0 ;  /* 0x0000000000007941 */ /* 0x000fea0003800000 */
.L_x_1774:
[----:B------:R-:W-:-:S05]  /*41c0*/  IMAD R6, R6, c[0x0][0x32c], R11 ;  /* 0x0000cb0006067a24 */ /* 0x000fca00078e020b */
[----:B------:R-:W-:Y:S02]  /*41d0*/  IADD3 R7, R6, c[0x0][0x32c], RZ ;  /* 0x0000cb0006077a10 */ /* 0x000fe40007ffe0ff */
[----:B------:R-:W-:Y:S02]  /*41e0*/  IMNMX R2, R2, R6, !PT ;  /* 0x0000000602027217 */ /* 0x000fe40007800200 */
[----:B------:R-:W-:Y:S02]  /*41f0*/  IMNMX R5, R5, R7, PT ;  /* 0x0000000705057217 */ /* 0x000fe40003800200 */
.L_x_1773:
        /* <DEDUP_REMOVED lines=63> */
[----:B------:R-:W-:-:S02]  /*45f0*/  FMNMX.FTZ R133, R94, R7, !PT ;  /* 0x000000075e857209 */ /* 0x000fc40007810000 */
[----:B------:R-:W-:Y:S01]  /*4600*/  FSEL R7, R31, -INF , !P0 ;  /* 0xff8000001f077808 */ /* 0x000fe20004000000 */
[----:B------:R-:W-:Y:S01]  /*4610*/  STL [R1+0x80], R135 ;  /* 0x0000808701007387 */ /* 0x000fe20000100800 */
[----:B------:R-:W-:Y:S02]  /*4620*/  PLOP3.LUT P0, PT, PT, PT, UP4, 0x40, 0x0 ;  /* 0x000000000000781c */ /* 0x000fe40003f0e848 */
[----:B------:R-:W-:Y:S01]  /*4630*/  ISETP.GT.AND P1, PT, R2, 0x18, P1 ;  /* 0x000000180200780c */ /* 0x000fe20000f24270 */
[----:B------:R-:W-:Y:S01]  /*4640*/  LDSM.16.MT88.4 R28, [R237+0x4080] ;  /* 0x00408000ed1c783b */ /* 0x000fe20000004200 */
[----:B------:R-:W-:Y:S02]  /*4650*/  FMNMX.FTZ R23, R6, R11, !PT ;  /* 0x0000000b06177209 */ /* 0x000fe40007810000 */
[----:B------:R-:W-:Y:S02]  /*4660*/  ISETP.GT.AND P0, PT, R2, 0x19, P0 ;  /* 0x000000190200780c */ /* 0x000fe40000704270 */
[----:B------:R-:W-:-:S02]  /*4670*/  ISETP.LT.OR P1, PT, R5, 0x19, P1 ;  /* 0x000000190500780c */ /* 0x000fc40000f21670 */
[----:B------:R-:W-:Y:S02]  /*4680*/  FMNMX.FTZ R23, R10, R23, !PT ;  /* 0x000000170a177209 */ /* 0x000fe40007810000 */
[----:B------:R-:W-:Y:S02]  /*4690*/  ISETP.LT.OR P0, PT, R5, 0x1a, P0 ;  /* 0x0000001a0500780c */ /* 0x000fe40000701670 */
[----:B------:R-:W-:Y:S02]  /*46a0*/  FSEL R13, R42, -INF , !P1 ;  /* 0xff8000002a0d7808 */ /* 0x000fe40004800000 */
[----:B------:R-:W-:Y:S02]  /*46b0*/  PLOP3.LUT P1, PT, PT, PT, UP3, 0x40, 0x0 ;  /* 0x000000000000781c */ /* 0x000fe40003f2e838 */
[----:B------:R-:W-:Y:S02]  /*46c0*/  FMNMX.FTZ R23, R9, R23, !PT ;  /* 0x0000001709177209 */ /* 0x000fe40007810000 */
[----:B------:R-:W-:-:S02]  /*46d0*/  FSEL R15, R43, -INF , !P0 ;  /* 0xff8000002b0f7808 */ /* 0x000fc40004000000 */
[----:B------:R-:W-:Y:S01]  /*46e0*/  PLOP3.LUT P0, PT, PT, PT, UP2, 0x40, 0x0 ;  /* 0x000000000000781c */ /* 0x000fe20003f0e828 */
[----:B------:R-:W-:Y:S01]  /*46f0*/  LDSM.16.MT88.4 R40, [R240+0x4880] ;  /* 0x00488000f028783b */ /* 0x000fe20000004200 */
[----:B------:R-:W-:Y:S02]  /*4700*/  ISETP.GT.AND P1, PT, R2, 0x20, P1 ;  /* 0x000000200200780c */ /* 0x000fe40000f24270 */
[----:B------:R-:W-:Y:S02]  /*4710*/  FMNMX.FTZ R23, R8, R23, !PT ;  /* 0x0000001708177209 */ /* 0x000fe40007810000 */
[----:B------:R-:W-:Y:S02]  /*4720*/  ISETP.GT.AND P0, PT, R2, 0x21, P0 ;  /* 0x000000210200780c */ /* 0x000fe40000704270 */
[----:B------:R-:W-:Y:S02]  /*4730*/  ISETP.LT.OR P1, PT, R5, 0x21, P1 ;  /* 0x000000210500780c */ /* 0x000fe40000f21670 */
[----:B------:R-:W-:-:S02]  /*4740*/  FMNMX.FTZ R23, R7, R23, !PT ;  /* 0x0000001707177209 */ /* 0x000fc40007810000 */
[----:B------:R-:W-:Y:S02]  /*4750*/  ISETP.LT.OR P0, PT, R5, 0x22, P0 ;  /* 0x000000220500780c */ /* 0x000fe40000701670 */
        /* <DEDUP_REMOVED lines=11> */
[----:B------:R-:W-:Y:S02]  /*4810*/  FMNMX.FTZ R133, R93, R133, !PT ;  /* 0x000000855d857209 */ /* 0x000fe40007810000 */
[----:B------:R-:W-:-:S02]  /*4820*/  ISETP.LT.OR P0, PT, R5, 0x2a, P0 ;  /* 0x0000002a0500780c */ /* 0x000fc40000701670 */
[----:B------:R-:W-:Y:S01]  /*4830*/  FSEL R90, R38, -INF , !P1 ;  /* 0xff800000265a7808 */ /* 0x000fe20004800000 */
[----:B------:R-:W1:Y:S01]  /*4840*/  SHFL.BFLY PT, R12, R133, 0x2, 0x1f ;  /* 0x0c401f00850c7f89 */ /* 0x000e6200000e0000 */
[----:B------:R-:W-:Y:S02]  /*4850*/  FMNMX.FTZ R132, R92, R132, !PT ;  /* 0x000000845c847209 */ /* 0x000fe40007810000 */
        /* <DEDUP_REMOVED lines=379> */
.L_x_1778:
[----:B------:R-:W-:Y:S02]  /*6010*/  UISETP.NE.AND UP0, UPT, UR9, 0x1, UPT ;  /* 0x000000010900788c */ /* 0x000fe4000bf05270 */
[----:B------:R-:W-:Y:S02]  /*6020*/  ULDC.64 UR4, c[0x0][0x330] ;  /* 0x0000cc0000047ab9 */ /* 0x000fe40000000a00 */
[----:B------:R-:W-:-:S07]  /*6030*/  UIMAD.WIDE.U32 UR22, UR16, UR4, URZ ;  /* 0x00000004101672a5 */ /* 0x000fce000f8e003f */
[----:B------:R-:W-:Y:S02]  /*6040*/  @UP0 UMOV UR21, UR23 ;  /* 0x0000001700150c82 */ /* 0x000fe40008000000 */
[----:B------:R-:W-:Y:S02]  /*6050*/  @UP0 USHF.R.U32.HI UR16, URZ, UR5, UR21 ;  /* 0x000000053f100299 */ /* 0x000fe40008011615 */
.L_x_1779:
[----:B------:R-:W-:Y:S02]  /*6060*/  ULDC UR4, c[0x0][0x32c] ;  /* 0x0000cb0000047ab9 */ /* 0x000fe40000000800 */
[----:B------:R-:W-:-:S04]  /*6070*/  UIMAD UR4, UR16, UR9, UR4 ;  /* 0x00000009100472a4 */ /* 0x000fc8000f8e0204 */
[----:B------:R-:W-:-:S04]  /*6080*/  UISETP.LT.AND UP0, UPT, UR11, UR4, UPT ;  /* 0x000000040b00728c */ /* 0x000fc8000bf01270 */
[----:B------:R-:W-:-:S04]  /*6090*/  USEL UR11, UR11, UR4, UP0 ;  /* 0x000000040b0b7287 */ /* 0x000fc80008000000 */
.L_x_1777:
        /* <DEDUP_REMOVED lines=38> */
.L_x_1791:
        /* <DEDUP_REMOVED lines=79> */
.L_x_1781:
        /* <DEDUP_REMOVED lines=222> */
.L_x_1782:
        /* <DEDUP_REMOVED lines=36> */
.L_x_1785:
[----:B------:R-:W-:Y:S04]  /*7810*/  MOV R170, c[0x0][0x32c] ;  /* 0x0000cb0000aa7a02 */ /* 0x000fe80000000f00 */
[----:B------:R-:W-:Y:S11]  /*7820*/  ISETP.NE.AND P0, PT, R170, 0x1, PT ;  /* 0x00000001aa00780c */ /* 0x000ff60003f05270 */
[----:B------:R-:W-:Y:S02]  /*7830*/  @!UPT UIADD3 URZ, URZ, URZ, URZ ;  /* 0x0000003f3f3ff290 */ /* 0x000fe4000fffe03f */
[----:B------:R-:W-:Y:S05]  /*7840*/  @P0 IMAD.HI.U32 R170, R132, c[0x0][0x330], RZ ;  /* 0x0000cc0084aa0a27 */ /* 0x000fea00078e00ff */
[----:B------:R-:W-:Y:S02]  /*7850*/  @P0 SHF.R.U32.HI R132, RZ, c[0x0][0x334], R170 ;  /* 0x0000cd00ff840a19 */ /* 0x000fe400000116aa */
.L_x_1786:
[----:B------:R-:W-:Y:S05]  /*7860*/  BSYNC B0 ;  /* 0x0000000000007941 */ /* 0x000fea0003800000 */
.L_x_1784:
[----:B------:R-:W-:Y:S05]  /*7870*/  IADD3 R170, -R171, UR4, RZ ;  /* 0x00000004abaa7c10 */ /* 0x000fea000fffe1ff */
[----:B------:R-:W-:Y:S05]  /*7880*/  IMAD R132, R132, c[0x0][0x32c], R170 ;  /* 0x0000cb0084847a24 */ /* 0x000fea00078e02aa */
[----:B------:R-:W-:Y:S02]  /*7890*/  IMNMX R0, R0, R132, !PT ;  /* 0x0000008400007217 */ /* 0x000fe40007800200 */
[----:B------:R-:W-:Y:S04]  /*78a0*/  IADD3 R132, R132, c[0x0][0x32c], RZ ;  /* 0x0000cb0084847a10 */ /* 0x000fe80007ffe0ff */
[----:B------:R-:W-:Y:S02]  /*78b0*/  IMNMX R3, R3, R132, PT ;  /* 0x0000008403037217 */ /* 0x000fe40003800200 */
.L_x_1783:
        /* <DEDUP_REMOVED lines=87> */
.L_x_1789:
[----:B------:R-:W-:Y:S04]  /*7e30*/  MOV R5, c[0x0][0x32c] ;  /* 0x0000cb0000057a02 */ /* 0x000fe80000000f00 */
[----:B------:R-:W-:Y:S11]  /*7e40*/  ISETP.NE.AND P0, PT, R5, 0x1, PT ;  /* 0x000000010500780c */ /* 0x000ff60003f05270 */
[----:B------:R-:W-:Y:S02]  /*7e50*/  @!UPT UIADD3 URZ, URZ, URZ, URZ ;  /* 0x0000003f3f3ff290 */ /* 0x000fe4000fffe03f */
[----:B------:R-:W-:Y:S05]  /*7e60*/  @P0 IMAD.HI.U32 R5, R0, c[0x0][0x330], RZ ;  /* 0x0000cc0000050a27 */ /* 0x000fea00078e00ff */
[----:B------:R-:W-:Y:S02]  /*7e70*/  @P0 SHF.R.U32.HI R0, RZ, c[0x0][0x334], R5 ;  /* 0x0000cd00ff000a19 */ /* 0x000fe40000011605 */
.L_x_1790:
[----:B------:R-:W-:Y:S05]  /*7e80*/  BSYNC B0 ;  /* 0x0000000000007941 */ /* 0x000fea0003800000 */
.L_x_1788:
[----:B------:R-:W-:Y:S05]  /*7e90*/  IADD3 R5, -R171, UR4, RZ ;  /* 0x00000004ab057c10 */ /* 0x000fea000fffe1ff */
[----:B------:R-:W-:Y:S05]  /*7ea0*/  IMAD R0, R0, c[0x0][0x32c], R5 ;  /* 0x0000cb0000007a24 */ /* 0x000fea00078e0205 */
[----:B------:R-:W-:Y:S02]  /*7eb0*/  IMNMX R3, R3, R0, !PT ;  /* 0x0000000003037217 */ /* 0x000fe40007800200 */
[----:B------:R-:W-:Y:S04]  /*7ec0*/  IADD3 R0, R0, c[0x0][0x32c], RZ ;  /* 0x0000cb0000007a10 */ /* 0x000fe80007ffe0ff */
[----:B------:R-:W-:Y:S02]  /*7ed0*/  IMNMX R4, R4, R0, PT ;  /* 0x0000000004047217 */ /* 0x000fe40003800200 */
.L_x_1787:
        /* <DEDUP_REMOVED lines=493> */
.L_x_1780:
        /* <DEDUP_REMOVED lines=25> */
.L_x_1793:
[----:B------:R-:W-:Y:S02]  /*9f40*/  ULDC UR4, c[0x0][0x32c] ;  /* 0x0000cb0000047ab9 */ /* 0x000fe40000000800 */
[----:B------:R-:W-:-:S03]  /*9f50*/  UISETP.NE.AND UP0, UPT, UR4, 0x1, UPT ;  /* 0x000000010400788c */ /* 0x000fc6000bf05270 */
[----:B------:R-:W-:Y:S02]  /*9f60*/  ULDC.64 UR4, c[0x0][0x330] ;  /* 0x0000cc0000047ab9 */ /* 0x000fe40000000a00 */
[----:B------:R-:W-:-:S07]  /*9f70*/  UIMAD.WIDE.U32 UR22, UR11, UR4, URZ ;  /* 0x000000040b1672a5 */ /* 0x000fce000f8e003f */
[----:B------:R-:W-:Y:S02]  /*9f80*/  @UP0 UMOV UR21, UR23 ;  /* 0x0000001700150c82 */ /* 0x000fe40008000000 */
[----:B------:R-:W-:Y:S02]  /*9f90*/  @UP0 USHF.R.U32.HI UR11, URZ, UR5, UR21 ;  /* 0x000000053f0b0299 */ /* 0x000fe40008011615 */
.L_x_1794:
[----:B------:R-:W-:Y:S02]  /*9fa0*/  ULDC UR4, c[0x0][0x32c] ;  /* 0x0000cb0000047ab9 */ /* 0x000fe40000000800 */
[----:B------:R-:W-:-:S04]  /*9fb0*/  UIMAD UR4, UR11, UR4, URZ ;  /* 0x000000040b0472a4 */ /* 0x000fc8000f8e023f */
[----:B------:R-:W-:-:S04]  /*9fc0*/  UISETP.LT.AND UP0, UPT, UR9, UR4, UPT ;  /* 0x000000040900728c */ /* 0x000fc8000bf01270 */
[----:B------:R-:W-:-:S04]  /*9fd0*/  USEL UR9, UR9, UR4, !UP0 ;  /* 0x0000000409097287 */ /* 0x000fc8000c000000 */
.L_x_1792:
        /* <DEDUP_REMOVED lines=37> */
.L_x_1798:
        /* <DEDUP_REMOVED lines=82> */
.L_x_1796:
        /* <DEDUP_REMOVED lines=222> */
.L_x_1797:
        /* <DEDUP_REMOVED lines=421> */
.L_x_1795:
        /* <DEDUP_REMOVED lines=44> */
.L_x_1809:
        /* <DEDUP_REMOVED lines=290> */
.L_x_1800:
[----:B-1----:R-:W2:Y:S01]  /*e460*/  LDL R3, [R1+0x78] ;  /* 0x0000780001037983 */ /* 0x002ea20000100800 */
        /* <DEDUP_REMOVED lines=8> */
[----:B------:R-:W-:Y:S01]  /*e4f0*/  IMAD.MOV.U32 R133, RZ, RZ, R3 ;  /* 0x000000ffff857224 */ /* 0x000fe200078e0003 */
[----:B------:R-:W-:Y:S01]  /*e500*/  @P0 SHF.R.U32.HI R133, RZ, c[0x0][0x2cc], R0 ;  /* 0x0000b300ff850a19 */ /* 0x000fe20000011600 */
[----:B------:R-:W-:Y:S01]  /*e510*/  IMAD.U32 R0, RZ, RZ, UR4 ;  /* 0x00000004ff007e24 */ /* 0x000fe2000f8e00ff */
[----:B------:R-:W-:Y:S01]  /*e520*/  PLOP3.LUT P0, PT, PT, PT, UP0, 0x40, 0x0 ;  /* 0x000000000000781c */ /* 0x000fe20003f0e808 */
[----:B------:R-:W-:Y:S02]  /*e530*/  IMAD.U32 R3, RZ, RZ, UR12 ;  /* 0x0000000cff037e24 */ /* 0x000fe4000f8e00ff */
[----:B------:R-:W1:Y:S01]  /*e540*/  SHFL.IDX PT, R132, R133, RZ, 0x1c1f ;  /* 0x001c1fff85847589 */ /* 0x000e6200000e0000 */
[C---:B---3--:R-:W-:Y:S02]  /*e550*/  IADD3 R0, -R170.reuse, 0x1, R0 ;  /* 0x00000001aa007810 */ /* 0x048fe40007ffe100 */
[----:B------:R-:W-:Y:S02]  /*e560*/  IADD3 R170, -R170, UR4, RZ ;  /* 0x00000004aaaa7c10 */ /* 0x000fe4000fffe1ff */
        /* <DEDUP_REMOVED lines=20> */
.L_x_1803:
[----:B------:R-:W-:Y:S04]  /*e6b0*/  MOV R171, c[0x0][0x32c] ;  /* 0x0000cb0000ab7a02 */ /* 0x000fe80000000f00 */
[----:B------:R-:W-:Y:S11]  /*e6c0*/  ISETP.NE.AND P0, PT, R171, 0x1, PT ;  /* 0x00000001ab00780c */ /* 0x000ff60003f05270 */
[----:B------:R-:W-:Y:S02]  /*e6d0*/  @!UPT UIADD3 URZ, URZ, URZ, URZ ;  /* 0x0000003f3f3ff290 */ /* 0x000fe4000fffe03f */
[----:B------:R-:W-:Y:S05]  /*e6e0*/  @P0 IMAD.HI.U32 R171, R132, c[0x0][0x330], RZ ;  /* 0x0000cc0084ab0a27 */ /* 0x000fea00078e00ff */
[----:B------:R-:W-:Y:S02]  /*e6f0*/  @P0 SHF.R.U32.HI R132, RZ, c[0x0][0x334], R171 ;  /* 0x0000cd00ff840a19 */ /* 0x000fe400000116ab */
.L_x_1804:
[----:B------:R-:W-:Y:S05]  /*e700*/  BSYNC B0 ;  /* 0x0000000000007941 */ /* 0x000fea0003800000 */
.L_x_1802:
[----:B------:R-:W-:Y:S05]  /*e710*/  IMAD R132, R132, c[0x0][0x32c], R170 ;  /* 0x0000cb0084847a24 */ /* 0x000fea00078e02aa */
[----:B------:R-:W-:Y:S02]  /*e720*/  IMNMX R0, R0, R132, !PT ;  /* 0x0000008400007217 */ /* 0x000fe40007800200 */
[----:B------:R-:W-:Y:S04]  /*e730*/  IADD3 R132, R132, c[0x0][0x32c], RZ ;  /* 0x0000cb0084847a10 */ /* 0x000fe80007ffe0ff */
[----:B------:R-:W-:Y:S02]  /*e740*/  IMNMX R3, R3, R132, PT ;  /* 0x0000008403037217 */ /* 0x000fe40003800200 */
.L_x_1801:
        /* <DEDUP_REMOVED lines=87> */
.L_x_1807:
[----:B------:R-:W-:Y:S04]  /*ecc0*/  MOV R5, c[0x0][0x32c] ;  /* 0x0000cb0000057a02 */ /* 0x000fe80000000f00 */
[----:B------:R-:W-:Y:S11]  /*ecd0*/  ISETP.NE.AND P0, PT, R5, 0x1, PT ;  /* 0x000000010500780c */ /* 0x000ff60003f05270 */
[----:B------:R-:W-:Y:S02]  /*ece0*/  @!UPT UIADD3 URZ, URZ, URZ, URZ ;  /* 0x0000003f3f3ff290 */ /* 0x000fe4000fffe03f */
[----:B------:R-:W-:Y:S05]  /*ecf0*/  @P0 IMAD.HI.U32 R5, R0, c[0x0][0x330], RZ ;  /* 0x0000cc0000050a27 */ /* 0x000fea00078e00ff */
[----:B------:R-:W-:Y:S02]  /*ed00*/  @P0 SHF.R.U32.HI R0, RZ, c[0x0][0x334], R5 ;  /* 0x0000cd00ff000a19 */ /* 0x000fe40000011605 */
.L_x_1808:
[----:B------:R-:W-:Y:S05]  /*ed10*/  BSYNC B0 ;  /* 0x0000000000007941 */ /* 0x000fea0003800000 */
.L_x_1806:
[----:B------:R-:W-:Y:S05]  /*ed20*/  IMAD R0, R0, c[0x0][0x32c], R170 ;  /* 0x0000cb0000007a24 */ /* 0x000fea00078e02aa */
[----:B------:R-:W-:Y:S02]  /*ed30*/  IMNMX R3, R3, R0, !PT ;  /* 0x0000000003037217 */ /* 0x000fe40007800200 */
[----:B------:R-:W-:Y:S04]  /*ed40*/  IADD3 R0, R0, c[0x0][0x32c], RZ ;  /* 0x0000cb0000007a10 */ /* 0x000fe80007ffe0ff */
[----:B------:R-:W-:Y:S02]  /*ed50*/  IMNMX R4, R4, R0, PT ;  /* 0x0000000004047217 */ /* 0x000fe40003800200 */
.L_x_1805:
        /* <DEDUP_REMOVED lines=492> */
.L_x_1799:
        /* <DEDUP_REMOVED lines=157> */
.L_x_1767:
        /* <DEDUP_REMOVED lines=196> */
.L_x_1811:
        /* <DEDUP_REMOVED lines=159> */
.L_x_1813:
[----:B--234-:R-:W-:Y:S05]  /*12c20*/  BSYNC B0 ;  /* 0x0000000000007941 */ /* 0x01cfea0003800000 */
.L_x_1812:
        /* <DEDUP_REMOVED lines=30> */
.L_x_1815:
[----:B------:R-:W-:Y:S05]  /*12e10*/  BSYNC B0 ;  /* 0x0000000000007941 */ /* 0x000fea0003800000 */
.L_x_1814:
        /* <DEDUP_REMOVED lines=30> */
.L_x_1817:
[----:B------:R-:W-:Y:S05]  /*13000*/  BSYNC B0 ;  /* 0x0000000000007941 */ /* 0x000fea0003800000 */
.L_x_1816:
        /* <DEDUP_REMOVED lines=31> */
.L_x_1810:
        /* <DEDUP_REMOVED lines=31> */
.L_x_1818:
        /* <DEDUP_REMOVED lines=45> */
.L_x_1820:
[----:B------:R-:W-:Y:S05]  /*136c0*/  BSYNC B0 ;  /* 0x0000000000007941 */ /* 0x000fea0003800000 */
.L_x_1819:
        /* <DEDUP_REMOVED lines=80> */
.L_x_1822:
[----:B------:R-:W-:Y:S05]  /*13bd0*/  BSYNC B0 ;  /* 0x0000000000007941 */ /* 0x000fea0003800000 */
.L_x_1821:
        /* <DEDUP_REMOVED lines=27> */
.L_x_1824:
[----:B------:R-:W-:Y:S05]  /*13d90*/  BSYNC B0 ;  /* 0x0000000000007941 */ /* 0x000fea0003800000 */
.L_x_1823:
        /* <DEDUP_REMOVED lines=27> */
.L_x_1826:
[----:B------:R-:W-:Y:S05]  /*13f50*/  BSYNC B0 ;  /* 0x0000000000007941 */ /* 0x000fea0003800000 */
.L_x_1825:
        /* <DEDUP_REMOVED lines=28> */
.L_x_1827:
        /* <DEDUP_REMOVED lines=14> */
.L_x_3085:


//--------------------- .text._ZN7cutlass13device_kernelIN5flash19enable_sm80_to_sm89INS1_16FlashAttnFwdSm80INS1_25CollectiveMainloopFwdSm80ILi8ELi1ELb0EN4cute5tupleIJNS5_1CILi128EEENS7_ILi32EEENS7_ILi256EEEEEELi256ENS_10bfloat16_tEfNS_4arch4Sm80ELb0ELb1ELb0ELb1ELb0ELb1ELb1ELb0EEENS1_21CollectiveEpilogueFwdINS6_IJS8_SA_S9_EEENS6_IJNS7_ILi1EEESI_SI_EEESC_SE_Li256ELb1ELb1ELb0ELb0EEENS1_19SingleTileSchedulerILb1ELb0ELb1ELi128EEEEEEEEEvNT_6ParamsE --------------------------
	.section	.text._ZN7cutlass13device_kernelIN5flash19enable_sm80_to_sm89INS1_16FlashAttnFwdSm80INS1_25CollectiveMainloopFwdSm80ILi8ELi1ELb0EN4cute5tupleIJNS5_1CILi128EEENS7_ILi32EEENS7_ILi256EEEEEELi256ENS_10bfloat16_tEfNS_4arch4Sm80ELb0ELb1ELb0ELb1ELb0ELb1ELb1ELb0EEENS1_21CollectiveEpilogueFwdINS6_IJS8_SA_S9_EEENS6_IJNS7_ILi1EEESI_SI_EEESC_SE_Li256ELb1ELb1ELb0ELb0EEENS1_19SingleTileSchedulerILb1ELb0ELb1ELi128EEEEEEEEEvNT_6ParamsE,"ax",@progbits
	.sectioninfo	@"SHI_REGISTERS=245"
	.align	128
.text._ZN7cutlass13device_kernelIN5flash19enable_sm80_to_sm89INS1_16FlashAttnFwdSm80INS1_25CollectiveMainloopFwdSm80ILi8ELi1ELb0EN4cute5tupleIJNS5_1CILi128EEENS7_ILi32EEENS7_ILi256EEEEEELi256ENS_10bfloat16_tEfNS_4arch4Sm80ELb0ELb1ELb0ELb1ELb0ELb1ELb1ELb0EEENS1_21CollectiveEpilogueFwdINS6_IJS8_SA_S9_EEENS6_IJNS7_ILi1EEESI_SI_EEESC_SE_Li256ELb1ELb1ELb0ELb0EEENS1_19SingleTileSchedulerILb1ELb0ELb1ELi128EEEEEEEEEvNT_6ParamsE:
        .type           _ZN7cutlass13device_kernelIN5flash19enable_sm80_to_sm89INS1_16FlashAttnFwdSm80INS1_25CollectiveMainloopFwdSm80ILi8ELi1ELb0EN4cute5tupleIJNS5_1CILi128EEENS7_ILi32EEENS7_ILi256EEEEEELi256ENS_10bfloat16_tEfNS_4arch4Sm80ELb0ELb1ELb0ELb1ELb0ELb1ELb1ELb0EEENS1_21CollectiveEpilogueFwdINS6_IJS8_SA_S9_EEENS6_IJNS7_ILi1EEESI_SI_EEESC_SE_Li256ELb1ELb1ELb0ELb0EEENS1_19SingleTileSchedulerILb1ELb0ELb1ELi128EEEEEEEEEvNT_6ParamsE,@function
        .size           _ZN7cutlass13device_kernelIN5flash19enable_sm80_to_sm89INS1_16FlashAttnFwdSm80INS1_25CollectiveMainloopFwdSm80ILi8ELi1ELb0EN4cute5tupleIJNS5_1CILi128EEENS7_ILi32EEENS7_ILi256EEEEEELi256ENS_10bfloat16_tEfNS_4arch4Sm80ELb0ELb1ELb0ELb1ELb0ELb1ELb1ELb0EEENS1_21CollectiveEpilogueFwdINS6_IJS8_SA_S9_EEENS6_IJNS7_ILi1EEESI_SI_EEESC_SE_Li256ELb1ELb1ELb0ELb0EEENS1_19SingleTileSchedulerILb1ELb0ELb1ELi128EEEEEEEEEvNT_6ParamsE,(.L_x_3086 - _ZN7cutlass13device_kernelIN5flash19enable_sm80_to_sm89INS1_16FlashAttnFwdSm80INS1_25CollectiveMainloopFwdSm80ILi8ELi1ELb0EN4cute5tupleIJNS5_1CILi128EEENS7_ILi32EEENS7_ILi256EEEEEELi256ENS_10bfloat16_tEfNS_4arch4Sm80ELb0ELb1ELb0ELb1ELb0ELb1ELb1ELb0EEENS1_21CollectiveEpilogueFwdINS6_IJS8_SA_S9_EEENS6_IJNS7_ILi1EEESI_SI_EEESC_SE_Li256ELb1ELb1ELb0ELb0EEENS1_19SingleTileSchedulerILb1ELb0ELb1ELi128EEEEEEEEEvNT_6ParamsE)
        .other          _ZN7cutlass13device_kernelIN5flash19enable_sm80_to_sm89INS1_16FlashAttnFwdSm80INS1_25CollectiveMainloopFwdSm80ILi8ELi1ELb0EN4cute5tupleIJNS5_1CILi128EEENS7_ILi32EEENS7_ILi256EEEEEELi256ENS_10bfloat16_tEfNS_4arch4Sm80ELb0ELb1ELb0ELb1ELb0ELb1ELb1ELb0EEENS1_21CollectiveEpilogueFwdINS6_IJS8_SA_S9_EEENS6_IJNS7_ILi1EEESI_SI_EEESC_SE_Li256ELb1ELb1ELb0ELb0EEENS1_19SingleTileSchedulerILb1ELb0ELb1ELi128EEEEEEEEEvNT_6ParamsE,@"STO_CUDA_ENTRY STV_DEFAULT"
_ZN7cutlass13device_kernelIN5flash19enable_sm80_to_sm89INS1_16FlashAttnFwdSm80INS1_25CollectiveMainloopFwdSm80ILi8ELi1ELb0EN4cute5tupleIJNS5_1CILi128EEENS7_ILi32EEENS7_ILi256EEEEEELi256ENS_10bfloat16_tEfNS_4arch4Sm80ELb0ELb1ELb0ELb1ELb0ELb1ELb1ELb0EEENS1_21CollectiveEpilogueFwdINS6_IJS8_SA_S9_EEENS6_IJNS7_ILi1EEESI_SI_EEESC_SE_Li256ELb1ELb1ELb0ELb0EEENS1_19SingleTileSchedulerILb1ELb0ELb1ELi128EEEEEEEEEvNT_6ParamsE:
        /* <DEDUP_REMOVED lines=20> */
.L_x_1829:
        /* <DEDUP_REMOVED lines=13> */
.L_x_1831:
[----:B------:R-:W-:Y:S02]  /*0210*/  ULDC UR5, c[0x0][0x54c] ;  /* 0x0001530000057ab9 */ /* 0x000fe40000000800 */
.L_x_1830:
[----:B------:R-:W-:Y:S02]  /*0220*/  ULDC UR4, c[0x0][0x548] ;  /* 0x0001520000047ab9 */ /* 0x000fe40000000800 */
[----:B------:R-:W-:-:S02]  /*0230*/  USHF.L.U32 UR23, UR21, 0x7, URZ ;  /* 0x0000000715177899 */ /* 0x000fc4000800063f */
[----:B------:R-:W-:-:S04]  /*0240*/  UIMAD UR4, UR5, UR4, URZ ;  /* 0x00000004050472a4 */ /* 0x000fc8000f8e023f */
[----:B------:R-:W-:-:S04]  /*0250*/  UISETP.GE.AND UP0, UPT, UR23, UR4, UPT ;  /* 0x000000041700728c */ /* 0x000fc8000bf06270 */
[----:B------:R-:W-:Y:S01]  /*0260*/  USEL UR29, UR29, 0xffffffff, !UP0 ;  /* 0xffffffff1d1d7887 */ /* 0x000fe2000c000000 */
[----:B------:R-:W-:Y:S05]  /*0270*/  BRA `(.L_x_1832) ;  /* 0x000001b000007947 */ /* 0x000fea0003800000 */
.L_x_1828:
        /* <DEDUP_REMOVED lines=8> */
.L_x_1833:
        /* <DEDUP_REMOVED lines=13> */
.L_x_1835:
[----:B------:R-:W-:Y:S02]  /*03d0*/  ULDC UR5, c[0x0][0x54c] ;  /* 0x0001530000057ab9 */ /* 0x000fe40000000800 */
.L_x_1834:
[----:B------:R-:W-:Y:S02]  /*03e0*/  ULDC UR4, c[0x0][0x548] ;  /* 0x0001520000047ab9 */ /* 0x000fe40000000800 */
[----:B------:R-:W-:-:S02]  /*03f0*/  USHF.L.U32 UR23, UR21, 0x7, URZ ;  /* 0x0000000715177899 */ /* 0x000fc4000800063f */
[----:B------:R-:W-:-:S04]  /*0400*/  UIMAD UR4, UR5, UR4, URZ ;  /* 0x00000004050472a4 */ /* 0x000fc8000f8e023f */
[----:B------:R-:W-:-:S04]  /*0410*/  UISETP.GE.AND UP0, UPT, UR23, UR4, UPT ;  /* 0x000000041700728c */ /* 0x000fc8000bf06270 */
[----:B------:R-:W-:-:S06]  /*0420*/  USEL UR29, UR29, 0xffffffff, !UP0 ;  /* 0xffffffff1d1d7887 */ /* 0x000fcc000c000000 */
.L_x_1832:
        /* <DEDUP_REMOVED lines=65> */
.L_x_1836:
        /* <DEDUP_REMOVED lines=10> */
.L_x_1837:
[----:B------:R-:W-:Y:S05]  /*08e0*/  @!P2 BRA `(.L_x_1838) ;  /* 0x000000500000a947 */ /* 0x000fea0003800000 */
[----:B-1----:R-:W2:Y:S04]  /*08f0*/  LDG.E R0, [R8.64] ;  /* 0x0000001e08007981 */ /* 0x002ea8000c1e1900 */
[----:B----4-:R-:W4:Y:S01]  /*0900*/  LDG.E R2, [R8.64+0x4] ;  /* 0x0000041e08027981 */ /* 0x010f22000c1e1900 */
[----:B--2---:R-:W1:Y:S08]  /*0910*/  R2UR UR9, R0 ;  /* 0x00000000000973c2 */ /* 0x004e7000000e0000 */
[----:B----4-:R-:W1:Y:S02]  /*0920*/  R2UR UR4, R2 ;  /* 0x00000000020473c2 */ /* 0x010e6400000e0000 */
[----:B-1----:R-:W-:-:S06]  /*0930*/  UIADD3 UR9, -UR9, UR4, URZ ;  /* 0x0000000409097290 */ /* 0x002fcc000fffe13f */
.L_x_1838:
        /* <DEDUP_REMOVED lines=41> */
.L_x_1840:
[----:B------:R-:W-:Y:S02]  /*0bd0*/  UISETP.NE.AND UP0, UPT, UR5, 0x1, UPT ;  /* 0x000000010500788c */ /* 0x000fe4000bf05270 */
[----:B------:R-:W-:Y:S02]  /*0be0*/  ULDC.64 UR6, c[0x0][0x330] ;  /* 0x0000cc0000067ab9 */ /* 0x000fe40000000a00 */
[----:B------:R-:W-:-:S07]  /*0bf0*/  UIMAD.WIDE.U32 UR12, UR4, UR6, URZ ;  /* 0x00000006040c72a5 */ /* 0x000fce000f8e003f */
[----:B------:R-:W-:Y:S02]  /*0c00*/  @UP0 USHF.R.U32.HI UR4, URZ, UR7, UR13 ;  /* 0x000000073f040299 */ /* 0x000fe4000801160d */
.L_x_1841:
[----:B------:R-:W-:Y:S02]  /*0c10*/  ULDC UR6, c[0x0][0x32c] ;  /* 0x0000cb0000067ab9 */ /* 0x000fe40000000800 */
[----:B------:R-:W-:-:S04]  /*0c20*/  UIMAD UR6, UR4, UR5, UR6 ;  /* 0x00000005040672a4 */ /* 0x000fc8000f8e0206 */
[----:B------:R-:W-:-:S04]  /*0c30*/  UISETP.LT.AND UP0, UPT, UR11, UR6, UPT ;  /* 0x000000060b00728c */ /* 0x000fc8000bf01270 */
[----:B------:R-:W-:-:S03]  /*0c40*/  USEL UR11, UR11, UR6, UP0 ;  /* 0x000000060b0b7287 */ /* 0x000fc60008000000 */
.L_x_1839:
        /* <DEDUP_REMOVED lines=26> */
.L_x_1843:
[----:B------:R-:W-:-:S03]  /*0df0*/  UISETP.NE.AND UP0, UPT, UR5, 0x1, UPT ;  /* 0x000000010500788c */ /* 0x000fc6000bf05270 */
[----:B------:R-:W-:Y:S02]  /*0e00*/  ULDC.64 UR4, c[0x0][0x330] ;  /* 0x0000cc0000047ab9 */ /* 0x000fe40000000a00 */
[----:B------:R-:W-:-:S07]  /*0e10*/  UIMAD.WIDE.U32 UR32, UR7, UR4, URZ ;  /* 0x00000004072072a5 */ /* 0x000fce000f8e003f */
[----:B------:R-:W-:Y:S02]  /*0e20*/  @UP0 UMOV UR17, UR33 ;  /* 0x0000002100110c82 */ /* 0x000fe40008000000 */
[----:B------:R-:W-:Y:S02]  /*0e30*/  @UP0 USHF.R.U32.HI UR7, URZ, UR5, UR17 ;  /* 0x000000053f070299 */ /* 0x000fe40008011611 */
.L_x_1844:
[----:B------:R-:W-:Y:S02]  /*0e40*/  ULDC UR4, c[0x0][0x32c] ;  /* 0x0000cb0000047ab9 */ /* 0x000fe40000000800 */
[----:B------:R-:W-:-:S04]  /*0e50*/  UIMAD UR4, UR7, UR4, URZ ;  /* 0x00000004070472a4 */ /* 0x000fc8000f8e023f */
[----:B------:R-:W-:-:S04]  /*0e60*/  UISETP.LT.AND UP0, UPT, UR6, UR4, UPT ;  /* 0x000000040600728c */ /* 0x000fc8000bf01270 */
[----:B------:R-:W-:Y:S02]  /*0e70*/  USEL UR6, UR6, UR4, !UP0 ;  /* 0x0000000406067287 */ /* 0x000fe4000c000000 */
.L_x_1842:
        /* <DEDUP_REMOVED lines=153> */
.L_x_1847:
[----:B------:R-:W-:Y:S05]  /*1810*/  BSYNC B0 ;  /* 0x0000000000007941 */ /* 0x000fea0003800000 */
.L_x_1846:
        /* <DEDUP_REMOVED lines=141> */
.L_x_1866:
        /* <DEDUP_REMOVED lines=64> */
.L_x_1852:
[----:B------:R-:W-:Y:S05]  /*24f0*/  BSYNC B0 ;  /* 0x0000000000007941 */ /* 0x000fea0003800000 */
.L_x_1851:
        /* <DEDUP_REMOVED lines=83> */
.L_x_1855:
[----:B------:R-:W-:Y:S05]  /*2a30*/  BSYNC B0 ;  /* 0x0000000000007941 */ /* 0x000fea0003800000 */
.L_x_1854:
        /* <DEDUP_REMOVED lines=56> */
.L_x_1857:
[----:B------:R-:W-:Y:S05]  /*2dc0*/  BSYNC B0 ;  /* 0x0000000000007941 */ /* 0x000fea0003800000 */
.L_x_1856:
        /* <DEDUP_REMOVED lines=56> */
.L_x_1859:
[----:B------:R-:W-:Y:S05]  /*3150*/  BSYNC B0 ;  /* 0x0000000000007941 */ /* 0x000fea0003800000 */
.L_x_1858:
        /* <DEDUP_REMOVED lines=56> */
.L_x_1850:
        /* <DEDUP_REMOVED lines=29> */
.L_x_1861:
[----:B------:R-:W-:Y:S05]  /*36b0*/  BSYNC B0 ;  /* 0x0000000000007941 */ /* 0x000fea0003800000 */
.L_x_1860:
        /* <DEDUP_REMOVED lines=140> */
.L_x_1863:
[----:B------:R-:W-:Y:S05]  /*3f80*/  BSYNC B0 ;  /* 0x0000000000007941 */ /* 0x000fea0003800000 */
.L_x_1862:
        /* <DEDUP_REMOVED lines=115> */
.L_x_1849:
        /* <DEDUP_REMOVED lines=18> */
.L_x_1853:
[----:B------:R-:W-:Y:S05]  /*47e0*/  BSYNC B1 ;  /* 0x0000000000017941 */ /* 0x000fea0003800000 */
.L_x_1848:
        /* <DEDUP_REMOVED lines=56> */
.L_x_1865:
[----:B-1----:R-:W-:Y:S05]  /*4b70*/  BSYNC B0 ;  /* 0x0000000000007941 */ /* 0x002fea0003800000 */
.L_x_1864:
        /* <DEDUP_REMOVED lines=27> */
.L_x_1845:
        /* <DEDUP_REMOVED lines=22> */
.L_x_1868:
[----:B------:R-:W-:Y:S02]  /*4e90*/  UISETP.NE.AND UP0, UPT, UR6, 0x1, UPT ;  /* 0x000000010600788c */ /* 0x000fe4000bf05270 */
[----:B------:R-:W-:Y:S02]  /*4ea0*/  ULDC.64 UR4, c[0x0][0x330] ;  /* 0x0000cc0000047ab9 */ /* 0x000fe40000000a00 */
[----:B------:R-:W-:-:S07]  /*4eb0*/  UIMAD.WIDE.U32 UR10, UR8, UR4, URZ ;  /* 0x00000004080a72a5 */ /* 0x000fce000f8e003f */
[----:B------:R-:W-:Y:S02]  /*4ec0*/  @UP0 UMOV UR9, UR11 ;  /* 0x0000000b00090c82 */ /* 0x000fe40008000000 */
[----:B------:R-:W-:Y:S02]  /*4ed0*/  @UP0 USHF.R.U32.HI UR8, URZ, UR5, UR9 ;  /* 0x000000053f080299 */ /* 0x000fe40008011609 */
.L_x_1869:
[----:B------:R-:W-:Y:S02]  /*4ee0*/  ULDC UR4, c[0x0][0x32c] ;  /* 0x0000cb0000047ab9 */ /* 0x000fe40000000800 */
[----:B------:R-:W-:-:S04]  /*4ef0*/  UIMAD UR4, UR8, UR6, UR4 ;  /* 0x00000006080472a4 */ /* 0x000fc8000f8e0204 */
[----:B------:R-:W-:-:S04]  /*4f00*/  UISETP.LT.AND UP0, UPT, UR7, UR4, UPT ;  /* 0x000000040700728c */ /* 0x000fc8000bf01270 */
[----:B------:R-:W-:-:S04]  /*4f10*/  USEL UR7, UR7, UR4, UP0 ;  /* 0x0000000407077287 */ /* 0x000fc80008000000 */
.L_x_1867:
        /* <DEDUP_REMOVED lines=27> */
.L_x_1871:
[----:B------:R-:W-:Y:S02]  /*50d0*/  ULDC UR4, c[0x0][0x32c] ;  /* 0x0000cb0000047ab9 */ /* 0x000fe40000000800 */
[----:B------:R-:W-:-:S03]  /*50e0*/  UISETP.NE.AND UP0, UPT, UR4, 0x1, UPT ;  /* 0x000000010400788c */ /* 0x000fc6000bf05270 */
[----:B------:R-:W-:Y:S02]  /*50f0*/  ULDC.64 UR4, c[0x0][0x330] ;  /* 0x0000cc0000047ab9 */ /* 0x000fe40000000a00 */
[----:B------:R-:W-:-:S06]  /*5100*/  UIMAD.WIDE.U32 UR8, UR7, UR4, URZ ;  /* 0x00000004070872a5 */ /* 0x000fcc000f8e003f */
[----:B------:R-:W-:Y:S02]  /*5110*/  @UP0 USHF.R.U32.HI UR7, URZ, UR5, UR9 ;  /* 0x000000053f070299 */ /* 0x000fe40008011609 */
.L_x_1872:
[----:B------:R-:W-:Y:S02]  /*5120*/  ULDC UR4, c[0x0][0x32c] ;  /* 0x0000cb0000047ab9 */ /* 0x000fe40000000800 */
[----:B------:R-:W-:-:S04]  /*5130*/  UIMAD UR4, UR7, UR4, URZ ;  /* 0x00000004070472a4 */ /* 0x000fc8000f8e023f */
[----:B------:R-:W-:-:S04]  /*5140*/  UISETP.LT.AND UP0, UPT, UR6, UR4, UPT ;  /* 0x000000040600728c */ /* 0x000fc8000bf01270 */
[----:B------:R-:W-:-:S04]  /*5150*/  USEL UR6, UR6, UR4, !UP0 ;  /* 0x0000000406067287 */ /* 0x000fc8000c000000 */
.L_x_1870:
        /* <DEDUP_REMOVED lines=271> */
[----:B-1-34-:R-:W-:Y:S01]  /*6250*/  IADD3 R8, R80, 0x80, RZ ;  /* 0x0000008050087810 */ /* 0x01afe20007ffe0ff */
        /* <DEDUP_REMOVED lines=8> */
[C---:B------:R-:W-:Y:S02]  /*62e0*/  LEA R18, P0, R80.reuse, R16, 0x1 ;  /* 0x0000001050127211 */ /* 0x040fe400078008ff */
        /* <DEDUP_REMOVED lines=11> */
.L_x_1875:
[----:B-1-34-:R-:W-:Y:S05]  /*63a0*/  BSYNC B0 ;  /* 0x0000000000007941 */ /* 0x01afea0003800000 */
.L_x_1874:
[----:B------:R-:W-:Y:S01]  /*63b0*/  IADD3 R5, R14, 0x40, RZ ;  /* 0x000000400e057810 */ /* 0x000fe20007ffe0ff */
[----:B------:R1:W2:Y:S01]  /*63c0*/  SHFL.IDX PT, R17, R12, 0x2, 0x181f ;  /* 0x00581f000c117f89 */ /* 0x0002a200000e0000 */
[----:B------:R-:W-:Y:S02]  /*63d0*/  BSSY B0, `(.L_x_1876) ;  /* 0x000001b000007945 */ /* 0x000fe40003800000 */
[----:B------:R-:W-:Y:S01]  /*63e0*/  ISETP.GE.AND P0, PT, R5, UR7, PT ;  /* 0x0000000705007c0c */ /* 0x000fe2000bf06270 */
[----:B------:R1:W3:Y:S03]  /*63f0*/  SHFL.IDX PT, R16, R13, 0x2, 0x181f ;  /* 0x00581f000d107f89 */ /* 0x0002e600000e0000 */
[----:B------:R-:W-:-:S09]  /*6400*/  P2R R9, PR, RZ, 0x1 ;  /* 0x00000001ff097803 */ /* 0x000fd20000000000 */
[----:B------:R-:W-:Y:S05]  /*6410*/  @P0 BRA `(.L_x_1877) ;  /* 0x0000016000000947 */ /* 0x000fea0003800000 */
[----:B------:R-:W-:Y:S01]  /*6420*/  IADD3 R8, R80, 0x80, RZ ;  /* 0x0000008050087810 */ /* 0x000fe20007ffe0ff */
        /* <DEDUP_REMOVED lines=8> */
[C---:B---3--:R-:W-:Y:S02]  /*64b0*/  LEA R18, P0, R80.reuse, R16, 0x1 ;  /* 0x0000001050127211 */ /* 0x048fe400078008ff */
        /* <DEDUP_REMOVED lines=12> */
.L_x_1877:
[----:B------:R-:W-:Y:S05]  /*6580*/  BSYNC B0 ;  /* 0x0000000000007941 */ /* 0x000fea0003800000 */
.L_x_1876:
        /* <DEDUP_REMOVED lines=10> */
[C---:B------:R-:W-:Y:S02]  /*6630*/  IADD3 R6, R80.reuse, 0x80, RZ ;  /* 0x0000008050067810 */ /* 0x040fe40007ffe0ff */
[----:B------:R-:W-:Y:S02]  /*6640*/  LEA.HI R5, R5, R42, RZ, 0x3 ;  /* 0x0000002a05057211 */ /* 0x000fe400078f18ff */
[C---:B-123--:R-:W-:Y:S02]  /*6650*/  LEA R12, P0, R80.reuse, R16, 0x1 ;  /* 0x00000010500c7211 */ /* 0x04efe400078008ff */
        /* <DEDUP_REMOVED lines=17> */
.L_x_1879:
[----:B------:R-:W-:Y:S05]  /*6770*/  BSYNC B0 ;  /* 0x0000000000007941 */ /* 0x000fea0003800000 */
.L_x_1878:
        /* <DEDUP_REMOVED lines=39> */
.L_x_1880:
        /* <DEDUP_REMOVED lines=90> */
.L_x_1884:
[----:B--2---:R-:W-:Y:S05]  /*6f90*/  BSYNC B0 ;  /* 0x0000000000007941 */ /* 0x004fea0003800000 */
.L_x_1883:
        /* <DEDUP_REMOVED lines=86> */
.L_x_1886:
[----:B--2---:R-:W-:Y:S05]  /*7500*/  BSYNC B0 ;  /* 0x0000000000007941 */ /* 0x004fea0003800000 */
.L_x_1885:
        /* <DEDUP_REMOVED lines=88> */
.L_x_1888:
[----:B--2---:R-:W-:Y:S05]  /*7a90*/  BSYNC B0 ;  /* 0x0000000000007941 */ /* 0x004fea0003800000 */
.L_x_1887:
        /* <DEDUP_REMOVED lines=86> */
.L_x_1890:
[----:B--2---:R-:W-:Y:S05]  /*8000*/  BSYNC B0 ;  /* 0x0000000000007941 */ /* 0x004fea0003800000 */
.L_x_1889:
        /* <DEDUP_REMOVED lines=89> */
.L_x_1894:
[----:B------:R-:W-:Y:S05]  /*85a0*/  BSYNC B0 ;  /* 0x0000000000007941 */ /* 0x000fea0003800000 */
.L_x_1893:
        /* <DEDUP_REMOVED lines=50> */
.L_x_1896:
[----:B------:R-:W-:Y:S05]  /*88d0*/  BSYNC B0 ;  /* 0x0000000000007941 */ /* 0x000fea0003800000 */
.L_x_1895:
        /* <DEDUP_REMOVED lines=50> */
.L_x_1898:
[----:B------:R-:W-:Y:S05]  /*8c00*/  BSYNC B0 ;  /* 0x0000000000007941 */ /* 0x000fea0003800000 */
.L_x_1897:
        /* <DEDUP_REMOVED lines=49> */
.L_x_1892:
[----:B------:R-:W-:Y:S05]  /*8f20*/  BSYNC B1 ;  /* 0x0000000000017941 */ /* 0x000fea0003800000 */
.L_x_1891:
        /* <DEDUP_REMOVED lines=53> */
.L_x_1902:
[----:B------:R-:W-:Y:S05]  /*9280*/  BSYNC B0 ;  /* 0x0000000000007941 */ /* 0x000fea0003800000 */
.L_x_1901:
        /* <DEDUP_REMOVED lines=50> */
.L_x_1904:
[----:B------:R-:W-:Y:S05]  /*95b0*/  BSYNC B0 ;  /* 0x0000000000007941 */ /* 0x000fea0003800000 */
.L_x_1903:
        /* <DEDUP_REMOVED lines=50> */
.L_x_1906:
[----:B------:R-:W-:Y:S05]  /*98e0*/  BSYNC B0 ;  /* 0x0000000000007941 */ /* 0x000fea0003800000 */
.L_x_1905:
        /* <DEDUP_REMOVED lines=28> */
[C---:B------:R-:W-:Y:S01]  /*9ab0*/  SHF.L.U32 R11, R65.reuse, 0x10, RZ ;  /* 0x00000010410b7819 */ /* 0x040fe200000006ff */
        /* <DEDUP_REMOVED lines=20> */
.L_x_1900:
[----:B------:R-:W-:Y:S05]  /*9c00*/  BSYNC B1 ;  /* 0x0000000000017941 */ /* 0x000fea0003800000 */
.L_x_1899:
        /* <DEDUP_REMOVED lines=33> */
[----:B------:R-:W-:Y:S01]  /*9e20*/  FFMA.FTZ R61, R62, R8, R61 ;  /* 0x000000083e3d7223 */ /* 0x000fe2000001003d */
[----:B------:R-:W-:Y:S01]  /*9e30*/  LOP3.LUT R62, R55, 0xffff0000, RZ, 0xc0, !PT ;  /* 0xffff0000373e7812 */ /* 0x000fe200078ec0ff */
[-C--:B------:R-:W-:Y:S01]  /*9e40*/  FMUL.FTZ R63, R63, R70.reuse ;  /* 0x000000463f3f7220 */ /* 0x080fe20000410000 */
[----:B------:R-:W-:Y:S01]  /*9e50*/  LOP3.LUT R60, R60, 0xffff0000, RZ, 0xc0, !PT ;  /* 0xffff00003c3c7812 */ /* 0x000fe200078ec0ff */
[----:B------:R-:W-:Y:S02]  /*9e60*/  IMAD.U32 R8, R55, 0x10000, RZ ;  /* 0x0001000037087824 */ /* 0x000fe400078e00ff */
        /* <DEDUP_REMOVED lines=15> */
.L_x_1910:
[----:B------:R-:W-:Y:S05]  /*9f60*/  BSYNC B0 ;  /* 0x0000000000007941 */ /* 0x000fea0003800000 */
.L_x_1909:
        /* <DEDUP_REMOVED lines=41> */
[----:B------:R-:W-:Y:S01]  /*a200*/  FFMA.FTZ R63, R62, R11, -R10 ;  /* 0x0000000b3e3f7223 */ /* 0x000fe2000001080a */
        /* <DEDUP_REMOVED lines=8> */
.L_x_1912:
[----:B------:R-:W-:Y:S05]  /*a290*/  BSYNC B0 ;  /* 0x0000000000007941 */ /* 0x000fea0003800000 */
.L_x_1911:
        /* <DEDUP_REMOVED lines=50> */
.L_x_1914:
[----:B------:R-:W-:Y:S05]  /*a5c0*/  BSYNC B0 ;  /* 0x0000000000007941 */ /* 0x000fea0003800000 */
.L_x_1913:
        /* <DEDUP_REMOVED lines=49> */
.L_x_1908:
[----:B------:R-:W-:Y:S05]  /*a8e0*/  BSYNC B1 ;  /* 0x0000000000017941 */ /* 0x000fea0003800000 */
.L_x_1907:
        /* <DEDUP_REMOVED lines=52> */
.L_x_1917:
[----:B------:R-:W-:Y:S05]  /*ac30*/  BSYNC B0 ;  /* 0x0000000000007941 */ /* 0x000fea0003800000 */
.L_x_1916:
        /* <DEDUP_REMOVED lines=50> */
.L_x_1919:
[----:B------:R-:W-:Y:S05]  /*af60*/  BSYNC B0 ;  /* 0x0000000000007941 */ /* 0x000fea0003800000 */
.L_x_1918:
        /* <DEDUP_REMOVED lines=50> */
.L_x_1921:
[----:B------:R-:W-:Y:S05]  /*b290*/  BSYNC B0 ;  /* 0x0000000000007941 */ /* 0x000fea0003800000 */
.L_x_1920:
        /* <DEDUP_REMOVED lines=50> */
.L_x_1882:
        /* <DEDUP_REMOVED lines=60> */
.L_x_1923:
[----:B--2---:R-:W-:Y:S05]  /*b980*/  BSYNC B0 ;  /* 0x0000000000007941 */ /* 0x004fea0003800000 */
.L_x_1922:
        /* <DEDUP_REMOVED lines=71> */
.L_x_1925:
[----:B------:R-:W-:Y:S05]  /*be00*/  BSYNC B0 ;  /* 0x0000000000007941 */ /* 0x000fea0003800000 */
.L_x_1924:
        /* <DEDUP_REMOVED lines=73> */
.L_x_1927:
[----:B--2---:R-:W-:Y:S05]  /*c2a0*/  BSYNC B0 ;  /* 0x0000000000007941 */ /* 0x004fea0003800000 */
.L_x_1926:
        /* <DEDUP_REMOVED lines=71> */
.L_x_1929:
[----:B------:R-:W-:Y:S05]  /*c720*/  BSYNC B0 ;  /* 0x0000000000007941 */ /* 0x000fea0003800000 */
.L_x_1928:
        /* <DEDUP_REMOVED lines=146> */
.L_x_1933:
[----:B------:R-:W-:Y:S05]  /*d050*/  BSYNC B0 ;  /* 0x0000000000007941 */ /* 0x000fea0003800000 */
.L_x_1932:
        /* <DEDUP_REMOVED lines=115> */
.L_x_1931:
[----:B------:R-:W-:Y:S05]  /*d790*/  BSYNC B1 ;  /* 0x0000000000017941 */ /* 0x000fea0003800000 */
.L_x_1930:
        /* <DEDUP_REMOVED lines=120> */
.L_x_1937:
[----:B------:R-:W-:Y:S05]  /*df20*/  BSYNC B0 ;  /* 0x0000000000007941 */ /* 0x000fea0003800000 */
.L_x_1936:
        /* <DEDUP_REMOVED lines=122> */
.L_x_1935:
[----:B------:R-:W-:Y:S05]  /*e6d0*/  BSYNC B1 ;  /* 0x0000000000017941 */ /* 0x000fea0003800000 */
.L_x_1934:
        /* <DEDUP_REMOVED lines=120> */
.L_x_1941:
[----:B------:R-:W-:Y:S05]  /*ee60*/  BSYNC B0 ;  /* 0x0000000000007941 */ /* 0x000fea0003800000 */
.L_x_1940:
        /* <DEDUP_REMOVED lines=122> */
.L_x_1939:
[----:B------:R-:W-:Y:S05]  /*f610*/  BSYNC B1 ;  /* 0x0000000000017941 */ /* 0x000fea0003800000 */
.L_x_1938:
        /* <DEDUP_REMOVED lines=119> */
.L_x_1943:
[----:B------:R-:W-:Y:S05]  /*fd90*/  BSYNC B0 ;  /* 0x0000000000007941 */ /* 0x000fea0003800000 */
.L_x_1942:
        /* <DEDUP_REMOVED lines=122> */
.L_x_1915:
[----:B------:R-:W-:Y:S05]  /*10540*/  BSYNC B2 ;  /* 0x0000000000027941 */ /* 0x000fea0003800000 */
.L_x_1881:
        /* <DEDUP_REMOVED lines=42> */
[----:B------:R-:W2:Y:S01]  /*107f0*/  LDSM.16.M88.4 R16, [R213+0xc880] ;  /* 0x00c88000d510783b */ /* 0x000ea20000000200 */
[----:B------:R-:W-:Y:S01]  /*10800*/  LEA R32, P0, R10, c[0x0][0x1f8], 0x1 ;  /* 0x00007e000a207a11 */ /* 0x000fe200078008ff */
[----:B------:R-:W-:Y:S01]  /*10810*/  UISETP.GT.AND UP0, UPT, UR10, UR6, UPT ;  /* 0x000000060a00728c */ /* 0x000fe2000bf04270 */
[----:B------:R-:W-:Y:S01]  /*10820*/  LOP3.LUT P2, RZ, R43, 0x4, RZ, 0xc0, !PT ;  /* 0x000000042bff7812 */ /* 0x000fe2000784c0ff */
[----:B------:R-:W-:Y:S01]  /*10830*/  IMAD.IADD R8, R8, 0x1, R41 ;  /* 0x0000000108087824 */ /* 0x000fe200078e0229 */
[----:B------:R-:W-:Y:S01]  /*10840*/  LEA.HI.X R33, R10, c[0x0][0x1fc], R11, 0x1, P0 ;  /* 0x00007f000a217a11 */ /* 0x000fe200000f0c0b */
[----:B------:R-:W-:Y:S01]  /*10850*/  LDSM.16.M88.4 R48, [R210+0x10080] ;  /* 0x01008000d230783b */ /* 0x000fe20000000200 */
[----:B------:R-:W-:Y:S01]  /*10860*/  SEL R0, R9, 0xffffffc0, !P2 ;  /* 0xffffffc009007807 */ /* 0x000fe20005000000 */
[----:B------:R-:W-:Y:S01]  /*10870*/  UIADD3 UR9, UR16, 0x1, -UR9 ;  /* 0x0000000110097890 */ /* 0x000fe2000fffe809 */
[C---:B------:R-:W-:Y:S01]  /*10880*/  LOP3.LUT P2, RZ, R8.reuse, 0x2, RZ, 0xc0, !PT ;  /* 0x0000000208ff7812 */ /* 0x040fe2000784c0ff */
[----:B------:R-:W3:Y:S01]  /*10890*/  LDSM.16.M88.4 R12, [R212] ;  /* 0x00000000d40c783b */ /* 0x000ee20000000200 */
[----:B------:R-:W-:Y:S01]  /*108a0*/  LOP3.LUT P0, RZ, R8, 0x8, RZ, 0xc0, !PT ;  /* 0x0000000808ff7812 */ /* 0x000fe2000780c0ff */
[----:B------:R-:W-:Y:S01]  /*108b0*/  IMAD.IADD R208, R213, 0x1, R0 ;  /* 0x00000001d5d07824 */ /* 0x000fe200078e0200 */
[C---:B------:R-:W-:Y:S01]  /*108c0*/  ISETP.GE.OR P2, PT, R40.reuse, UR4, !P2 ;  /* 0x0000000428007c0c */ /* 0x040fe2000d746670 */
[----:B------:R-:W4:Y:S01]  /*108d0*/  LDSM.16.M88.4 R52, [R212+0x800] ;  /* 0x00080000d434783b */ /* 0x000f220000000200 */
[----:B------:R-:W-:Y:S01]  /*108e0*/  ISETP.GE.OR P0, PT, R40, UR4, !P0 ;  /* 0x0000000428007c0c */ /* 0x000fe2000c706670 */
[----:B------:R-:W-:Y:S01]  /*108f0*/  IMAD.IADD R202, R0, 0x1, R212 ;  /* 0x0000000100ca7824 */ /* 0x000fe200078e02d4 */
[----:B------:R-:W-:Y:S01]  /*10900*/  @UP0 UIADD3 UR5, UR13, -0x2, URZ ;  /* 0xfffffffe0d050890 */ /* 0x000fe2000fffe03f */
[----:B------:R-:W-:Y:S01]  /*10910*/  @!PT LDS RZ, [RZ] ;  /* 0x00000000fffff984 */ /* 0x000fe20000000800 */
[----:B------:R-:W-:Y:S01]  /*10920*/  @!PT LDS RZ, [RZ] ;  /* 0x00000000fffff984 */ /* 0x000fe20000000800 */
[----:B------:R-:W-:Y:S01]  /*10930*/  @!PT LDS RZ, [RZ] ;  /* 0x00000000fffff984 */ /* 0x000fe20000000800 */
[----:B------:R5:W-:Y:S01]  /*10940*/  LDGSTS.E.BYPASS.LTC128B.128 [R218+0x8080], [R32.64], !P1 ;  /* 0x0808000020da7fae */ /* 0x000be2000c901d5e */
[----:B------:R-:W-:Y:S01]  /*10950*/  LOP3.LUT P1, RZ, R8, 0x4, RZ, 0xc0, !PT ;  /* 0x0000000408ff7812 */ /* 0x000fe2000782c0ff */
[----:B------:R-:W-:Y:S01]  /*10960*/  ULDC UR7, c[0x0][0x324] ;  /* 0x0000c90000077ab9 */ /* 0x000fe20000000800 */
[----:B------:R-:W-:Y:S01]  /*10970*/  PLOP3.LUT P3, PT, PT, PT, UP0, 0x80, 0x0 ;  /* 0x000000000000781c */ /* 0x000fe20003f6f008 */
[----:B------:R-:W-:Y:S01]  /*10980*/  ULOP3.LUT UR7, URZ, UR7, URZ, 0x33, !UPT ;  /* 0x000000073f077292 */ /* 0x000fe2000f8e333f */
[----:B------:R-:W-:Y:S01]  /*10990*/  ISETP.GE.OR P1, PT, R40, UR4, !P1 ;  /* 0x0000000428007c0c */ /* 0x000fe2000cf26670 */
[----:B------:R-:W-:Y:S01]  /*109a0*/  @UP0 USHF.R.S32.HI UR4, URZ, 0x1f, UR5 ;  /* 0x0000001f3f040899 */ /* 0x000fe20008011405 */
[----:B------:R-:W-:Y:S01]  /*109b0*/  PLOP3.LUT P4, PT, PT, PT, UP0, 0x80, 0x0 ;  /* 0x000000000000781c */ /* 0x000fe20003f8f008 */
[----:B------:R5:W-:Y:S01]  /*109c0*/  LDGSTS.E.BYPASS.LTC128B.128 [R218+0x9080], [R32.64+0x80], !P2 ;  /* 0x0908008020da7fae */ /* 0x000be2000d101d5e */
[----:B------:R-:W-:-:S02]  /*109d0*/  PLOP3.LUT P2, PT, PT, PT, UP0, 0x80, 0x0 ;  /* 0x000000000000781c */ /* 0x000fc40003f4f008 */
[----:B------:R-:W-:Y:S02]  /*109e0*/  LOP3.LUT P4, RZ, R215, 0x2, RZ, 0xc0, !PT ;  /* 0x00000002d7ff7812 */ /* 0x000fe4000788c0ff */
[C---:B------:R-:W-:Y:S02]  /*109f0*/  IADD3 R203, R212.reuse, 0x800, RZ ;  /* 0x00000800d4cb7810 */ /* 0x040fe40007ffe0ff */
        /* <DEDUP_REMOVED lines=13> */
[----:B------:R-:W-:Y:S02]  /*10ad0*/  IADD3 R196, R212, 0x3800, RZ ;  /* 0x00003800d4c47810 */ /* 0x000fe40007ffe0ff */
[C---:B--2---:R-:W-:Y:S01]  /*10ae0*/  HMMA.16816.F32.BF16 R20, R36.reuse, R16, RZ ;  /* 0x000000102414723c */ /* 0x044fe200000418ff */
[----:B------:R-:W2:Y:S04]  /*10af0*/  LDSM.16.M88.4 R40, [R208+0xc880] ;  /* 0x00c88000d028783b */ /* 0x000ea80000000200 */
[----:B------:R-:W0:Y:S03]  /*10b00*/  LDGDEPBAR ;  /* 0x00000000000079af */ /* 0x000e260000000000 */
[----:B------:R-:W-:Y:S01]  /*10b10*/  HMMA.16816.F32.BF16 R36, R36, R18, RZ ;  /* 0x000000122424723c */ /* 0x000fe200000418ff */
[----:B------:R-:W-:Y:S07]  /*10b20*/  LDSM.16.M88.4 R16, [R207+0x10080] ;  /* 0x01008000cf10783b */ /* 0x000fee0000000200 */
[C---:B---3--:R-:W-:Y:S01]  /*10b30*/  HMMA.16816.F32.BF16 R28, R48.reuse, R12, R28 ;  /* 0x0000000c301c723c */ /* 0x048fe2000004181c */
[----:B-----5:R-:W-:Y:S07]  /*10b40*/  LDSM.16.M88.4 R32, [R202+0x800] ;  /* 0x00080000ca20783b */ /* 0x020fee0000000200 */
[C---:B------:R-:W-:Y:S01]  /*10b50*/  HMMA.16816.F32.BF16 R24, R48.reuse, R14, R24 ;  /* 0x0000000e3018723c */ /* 0x040fe20000041818 */
[----:B------:R-:W3:Y:S07]  /*10b60*/  LDSM.16.M88.4 R12, [R202] ;  /* 0x00000000ca0c783b */ /* 0x000eee0000000200 */
[C---:B----4-:R-:W-:Y:S08]  /*10b70*/  HMMA.16816.F32.BF16 R20, R48.reuse, R52, R20 ;  /* 0x000000343014723c */ /* 0x050ff00000041814 */
        /* <DEDUP_REMOVED lines=51> */
[----:B------:R-:W3:Y:S03]  /*10eb0*/  LDSM.16.M88.4 R36, [R202+0x2000] ;  /* 0x00200000ca24783b */ /* 0x000ee60000000200 */
[C---:B--2---:R-:W-:Y:S08]  /*10ec0*/  HMMA.16816.F32.BF16 R28, R12.reuse, R32, R28 ;  /* 0x000000200c1c723c */ /* 0x044ff0000004181c */
[C---:B------:R-:W-:Y:S01]  /*10ed0*/  HMMA.16816.F32.BF16 R24, R12.reuse, R34, R24 ;  /* 0x000000220c18723c */ /* 0x040fe20000041818 */
[----:B------:R-:W2:Y:S07]  /*10ee0*/  LDSM.16.M88.4 R32, [R202+0x2800] ;  /* 0x00280000ca20783b */ /* 0x000eae0000000200 */
[C---:B------:R-:W-:Y:S08]  /*10ef0*/  HMMA.16816.F32.BF16 R20, R12.reuse, R16, R20 ;  /* 0x000000100c14723c */ /* 0x040ff00000041814 */
[----:B------:R-:W-:Y:S01]  /*10f00*/  HMMA.16816.F32.BF16 R44, R12, R18, R44 ;  /* 0x000000120c2c723c */ /* 0x000fe2000004182c */
[----:B------:R-:W-:Y:S04]  /*10f10*/  LDSM.16.M88.4 R16, [R214+0x1c080] ;  /* 0x01c08000d610783b */ /* 0x000fe80000000200 */
[----:B------:R-:W4:Y:S03]  /*10f20*/  LDSM.16.M88.4 R12, [R213+0xf080] ;  /* 0x00f08000d50c783b */ /* 0x000f260000000200 */
[C---:B-1----:R-:W-:Y:S08]  /*10f30*/  HMMA.16816.F32.BF16 R28, R48.reuse, R8, R28 ;  /* 0x00000008301c723c */ /* 0x042ff0000004181c */
[C---:B------:R-:W-:Y:S01]  /*10f40*/  HMMA.16816.F32.BF16 R24, R48.reuse, R10, R24 ;  /* 0x0000000a3018723c */ /* 0x040fe20000041818 */
[----:B------:R-:W1:Y:S07]  /*10f50*/  LDSM.16.M88.4 R8, [R213+0xf880] ;  /* 0x00f88000d508783b */ /* 0x000e6e0000000200 */
[C---:B------:R-:W-:Y:S08]  /*10f60*/  HMMA.16816.F32.BF16 R20, R48.reuse, R52, R20 ;  /* 0x000000343014723c */ /* 0x040ff00000041814 */
[----:B------:R-:W-:Y:S08]  /*10f70*/  HMMA.16816.F32.BF16 R44, R48, R54, R44 ;  /* 0x00000036302c723c */ /* 0x000ff0000004182c */
[C---:B---3--:R-:W-:Y:S08]  /*10f80*/  HMMA.16816.F32.BF16 R28, R40.reuse, R36, R28 ;  /* 0x00000024281c723c */ /* 0x048ff0000004181c */
[C---:B------:R-:W-:Y:S01]  /*10f90*/  HMMA.16816.F32.BF16 R24, R40.reuse, R38, R24 ;  /* 0x000000262818723c */ /* 0x040fe20000041818 */
[----:B------:R-:W-:Y:S07]  /*10fa0*/  LDSM.16.M88.4 R36, [R210+0x1c080] ;  /* 0x01c08000d224783b */ /* 0x000fee0000000200 */
[C---:B--2---:R-:W-:Y:S01]  /*10fb0*/  HMMA.16816.F32.BF16 R48, R40.reuse, R32, R20 ;  /* 0x000000202830723c */ /* 0x044fe20000041814 */
[----:B------:R-:W2:Y:S07]  /*10fc0*/  LDSM.16.M88.4 R20, [R212+0x3000] ;  /* 0x00300000d414783b */ /* 0x000eae0000000200 */
[----:B------:R-:W-:Y:S01]  /*10fd0*/  HMMA.16816.F32.BF16 R44, R40, R34, R44 ;  /* 0x00000022282c723c */ /* 0x000fe2000004182c */
[----:B------:R-:W3:Y:S04]  /*10fe0*/  LDSM.16.M88.4 R32, [R212+0x3800] ;  /* 0x00380000d420783b */ /* 0x000ee80000000200 */
[----:B------:R-:W-:Y:S03]  /*10ff0*/  LDSM.16.M88.4 R40, [R209+0x1c080] ;  /* 0x01c08000d128783b */ /* 0x000fe60000000200 */
[C---:B----4-:R-:W-:Y:S08]  /*11000*/  HMMA.16816.F32.BF16 R28, R16.reuse, R12, R28 ;  /* 0x0000000c101c723c */ /* 0x050ff0000004181c */
[C---:B------:R-:W-:Y:S01]  /*11010*/  HMMA.16816.F32.BF16 R24, R16.reuse, R14, R24 ;  /* 0x0000000e1018723c */ /* 0x040fe20000041818 */
[----:B------:R-:W4:Y:S07]  /*11020*/  LDSM.16.M88.4 R12, [R208+0xf080] ;  /* 0x00f08000d00c783b */ /* 0x000f2e0000000200 */
[C---:B-1----:R-:W-:Y:S08]  /*11030*/  HMMA.16816.F32.BF16 R44, R16.reuse, R10, R44 ;  /* 0x0000000a102c723c */ /* 0x042ff0000004182c */
[----:B------:R-:W-:Y:S01]  /*11040*/  HMMA.16816.F32.BF16 R48, R16, R8, R48 ;  /* 0x000000081030723c */ /* 0x000fe20000041830 */
[----:B------:R-:W1:Y:S04]  /*11050*/  LDSM.16.M88.4 R8, [R208+0xf880] ;  /* 0x00f88000d008783b */ /* 0x000e680000000200 */
[----:B------:R-:W-:Y:S03]  /*11060*/  LDSM.16.M88.4 R16, [R202+0x3000] ;  /* 0x00300000ca10783b */ /* 0x000fe60000000200 */
[C---:B--2---:R-:W-:Y:S08]  /*11070*/  HMMA.16816.F32.BF16 R28, R36.reuse, R20, R28 ;  /* 0x00000014241c723c */ /* 0x044ff0000004181c */
[C---:B------:R-:W-:Y:S01]  /*11080*/  HMMA.16816.F32.BF16 R24, R36.reuse, R22, R24 ;  /* 0x000000162418723c */ /* 0x040fe20000041818 */
[----:B------:R-:W2:Y:S07]  /*11090*/  LDSM.16.M88.4 R20, [R207+0x1c080] ;  /* 0x01c08000cf14783b */ /* 0x000eae0000000200 */
[C---:B---3--:R-:W-:Y:S07]  /*110a0*/  HMMA.16816.F32.BF16 R44, R36.reuse, R34, R44 ;  /* 0x00000022242c723c */ /* 0x048fee000004182c */
[----:B------:R-:W-:Y:S01]  /*110b0*/  @P1 IMAD.MOV.U32 R34, RZ, RZ, R216 ;  /* 0x000000ffff221224 */ /* 0x000fe200078e00d8 */
[----:B------:R-:W-:Y:S01]  /*110c0*/  HMMA.16816.F32.BF16 R48, R36, R32, R48 ;  /* 0x000000202430723c */ /* 0x000fe20000041830 */
[----:B------:R-:W-:Y:S01]  /*110d0*/  @P1 IMAD.MOV.U32 R35, RZ, RZ, R223 ;  /* 0x000000ffff231224 */ /* 0x000fe200078e00df */
[----:B------:R-:W-:-:S03]  /*110e0*/  PLOP3.LUT P1, PT, PT, PT, UP0, 0x80, 0x0 ;  /* 0x000000000000781c */ /* 0x000fc60003f2f008 */
[----:B------:R-:W-:Y:S01]  /*110f0*/  @P0 IMAD.WIDE.U32 R34, R7, UR5, R34 ;  /* 0x0000000507220c25 */ /* 0x000fe2000f8e0022 */
[----:B------:R-:W-:Y:S01]  /*11100*/  LOP3.LUT R7, R6, 0xffffffe0, RZ, 0xc0, !PT ;  /* 0xffffffe006077812 */ /* 0x000fe200078ec0ff */
[----:B------:R-:W-:Y:S01]  /*11110*/  @UP0 UIMAD UR5, UR11, UR5, URZ ;  /* 0x000000050b0502a4 */ /* 0x000fe2000f8e023f */
[C---:B----4-:R-:W-:Y:S01]  /*11120*/  HMMA.16816.F32.BF16 R28, R40.reuse, R12, R28 ;  /* 0x0000000c281c723c */ /* 0x050fe2000004181c */
[----:B------:R-:W-:Y:S02]  /*11130*/  SHF.R.S32.HI R6, RZ, 0x1f, R59 ;  /* 0x0000001fff067819 */ /* 0x000fe4000001143b */
[----:B------:R-:W-:Y:S01]  /*11140*/  IMAD.IADD R0, R64, 0x1, -R7 ;  /* 0x0000000140007824 */ /* 0x000fe200078e0a07 */
[----:B------:R-:W-:Y:S01]  /*11150*/  PLOP3.LUT P0, PT, PT, PT, UP0, 0x80, 0x0 ;  /* 0x000000000000781c */ /* 0x000fe20003f0f008 */
[----:B------:R-:W-:Y:S01]  /*11160*/  @UP0 UIMAD UR4, UR4, UR8, UR5 ;  /* 0x00000008040402a4 */ /* 0x000fe2000f8e0205 */
[----:B------:R-:W-:Y:S02]  /*11170*/  LEA.HI R6, R6, R59, RZ, 0x3 ;  /* 0x0000003b06067211 */ /* 0x000fe400078f18ff */
[----:B------:R-:W-:Y:S01]  /*11180*/  LEA.HI R13, R57, R64, RZ, 0x2 ;  /* 0x00000040390d7211 */ /* 0x000fe200078f10ff */
[----:B------:R-:W-:Y:S01]  /*11190*/  HMMA.16816.F32.BF16 R24, R40, R14, R24 ;  /* 0x0000000e2818723c */ /* 0x000fe20000041818 */
[----:B------:R-:W-:-:S02]  /*111a0*/  LOP3.LUT R6, R6, 0xffffff8, RZ, 0xc0, !PT ;  /* 0x0ffffff806067812 */ /* 0x000fc400078ec0ff */
[----:B------:R-:W-:Y:S02]  /*111b0*/  LOP3.LUT R13, R13, 0xfffffffc, RZ, 0xc0, !PT ;  /* 0xfffffffc0d0d7812 */ /* 0x000fe400078ec0ff */
[----:B------:R-:W-:Y:S01]  /*111c0*/  @P2 LEA R32, P2, R34, c[0x0][0x1c8], 0x1 ;  /* 0x0000720022202a11 */ /* 0x000fe200078408ff */
[----:B------:R-:W-:Y:S01]  /*111d0*/  IMAD.IADD R59, R59, 0x1, -R6 ;  /* 0x000000013b3b7824 */ /* 0x000fe200078e0a06 */
[----:B------:R-:W-:Y:S01]  /*111e0*/  SHF.R.S32.HI R7, RZ, 0x1f, R0 ;  /* 0x0000001fff077819 */ /* 0x000fe20000011400 */
[----:B------:R-:W-:Y:S01]  /*111f0*/  IMAD.IADD R64, R64, 0x1, -R13 ;  /* 0x0000000140407824 */ /* 0x000fe200078e0a0d */
[----:B------:R-:W-:Y:S01]  /*11200*/  @P1 IADD3 R33, R35, UR4, RZ ;  /* 0x0000000423211c10 */ /* 0x000fe2000fffe0ff */
[----:B------:R-:W3:Y:S01]  /*11210*/  LDSM.16.M88.4 R12, [R202+0x3800] ;  /* 0x00380000ca0c783b */ /* 0x000ee20000000200 */
[----:B------:R-:W-:Y:S01]  /*11220*/  LEA.HI R6, R7, R0, RZ, 0x2 ;  /* 0x0000000007067211 */ /* 0x000fe200078f10ff */
[----:B------:R-:W-:-:S04]  /*11230*/  DEPBAR.LE SB0, 0x0 ;  /* 0x000080000000791a */ /* 0x000fc80000000000 */
[----:B------:R-:W-:Y:S01]  /*11240*/  LEA.HI R7, R64, R64, RZ, 0x1 ;  /* 0x0000004040077211 */ /* 0x000fe200078f08ff */
[C---:B-1----:R-:W-:Y:S01]  /*11250*/  HMMA.16816.F32.BF16 R48, R40.reuse, R8, R48 ;  /* 0x000000082830723c */ /* 0x042fe20000041830 */
[----:B------:R-:W-:Y:S02]  /*11260*/  PLOP3.LUT P1, PT, PT, PT, UP3, 0x80, 0x0 ;  /* 0x000000000000781c */ /* 0x000fe40003f2f038 */
[----:B------:R-:W-:Y:S02]  /*11270*/  LOP3.LUT R7, R7, 0x1ffffffe, RZ, 0xc0, !PT ;  /* 0x1ffffffe07077812 */ /* 0x000fe400078ec0ff */
[----:B------:R-:W-:Y:S01]  /*11280*/  @P0 LEA.HI.X R33, R34, c[0x0][0x1cc], R33, 0x1, P2 ;  /* 0x0000730022210a11 */ /* 0x000fe200010f0c21 */
[----:B------:R-:W-:Y:S01]  /*11290*/  BAR.SYNC.DEFER_BLOCKING 0x0 ;  /* 0x0000000000007b1d */ /* 0x000fe20000010000 */
[----:B------:R-:W-:Y:S01]  /*112a0*/  LEA.HI.SX32 R8, R6, UR23, 0x1e ;  /* 0x0000001706087c11 */ /* 0x000fe2000f8ff2ff */
[----:B------:R-:W-:Y:S01]  /*112b0*/  IMAD.IADD R219, R64, 0x1, -R7 ;  /* 0x0000000140db7824 */ /* 0x000fe200078e0a07 */
[----:B------:R-:W-:Y:S01]  /*112c0*/  PLOP3.LUT P0, PT, PT, PT, UP3, 0x80, 0x0 ;  /* 0x000000000000781c */ /* 0x000fe20003f0f038 */
[----:B------:R-:W-:Y:S01]  /*112d0*/  HMMA.16816.F32.BF16 R44, R40, R10, R44 ;  /* 0x0000000a282c723c */ /* 0x000fe2000004182c */
[----:B------:R-:W-:Y:S01]  /*112e0*/  PLOP3.LUT P2, PT, PT, PT, UP0, 0x80, 0x0 ;  /* 0x000000000000781c */ /* 0x000fe20003f4f008 */
[----:B------:R-:W-:Y:S01]  /*112f0*/  IMAD R8, R59, 0x10, R8 ;  /* 0x000000103b087824 */ /* 0x000fe200078e0208 */
[----:B------:R-:W-:-:S03]  /*11300*/  LOP3.LUT R9, R6, 0x7ffffffc, RZ, 0xc0, !PT ;  /* 0x7ffffffc06097812 */ /* 0x000fc600078ec0ff */
[----:B------:R-:W-:Y:S02]  /*11310*/  IMAD R219, R219, 0x8, R8 ;  /* 0x00000008dbdb7824 */ /* 0x000fe400078e0208 */
[----:B------:R-:W-:Y:S01]  /*11320*/  IMAD.IADD R224, R0, 0x1, -R9 ;  /* 0x0000000100e07824 */ /* 0x000fe200078e0a09 */
[----:B--2---:R-:W-:Y:S01]  /*11330*/  HMMA.16816.F32.BF16 R28, R20, R16, R28 ;  /* 0x00000010141c723c */ /* 0x004fe2000004181c */
[----:B------:R-:W-:Y:S01]  /*11340*/  @P1 IMAD.HI.U32 R8, R219, c[0x0][0x2c8], RZ ;  /* 0x0000b200db081a27 */ /* 0x000fe200078e00ff */
[----:B------:R-:W-:-:S03]  /*11350*/  PLOP3.LUT P1, PT, PT, PT, UP0, 0x80, 0x0 ;  /* 0x000000000000781c */ /* 0x000fc60003f2f008 */
[----:B------:R-:W-:Y:S01]  /*11360*/  IMAD.MOV.U32 R7, RZ, RZ, R219 ;  /* 0x000000ffff077224 */ /* 0x000fe200078e00db */
[----:B------:R-:W-:Y:S01]  /*11370*/  @P0 SHF.R.U32.HI R7, RZ, c[0x0][0x2cc], R8 ;  /* 0x0000b300ff070a19 */ /* 0x000fe20000011608 */
[----:B------:R-:W-:Y:S01]  /*11380*/  IMAD.U32 R9, RZ, RZ, UR9 ;  /* 0x00000009ff097e24 */ /* 0x000fe2000f8e00ff */
[----:B------:R-:W-:Y:S01]  /*11390*/  PLOP3.LUT P0, PT, PT, PT, UP0, 0x80, 0x0 ;  /* 0x000000000000781c */ /* 0x000fe20003f0f008 */
[----:B------:R-:W-:Y:S01]  /*113a0*/  IMAD.SHL.U32 R224, R224, 0x2, RZ ;  /* 0x00000002e0e07824 */ /* 0x000fe200078e00ff */
[----:B------:R-:W-:Y:S01]  /*113b0*/  HMMA.16816.F32.BF16 R24, R20, R18, R24 ;  /* 0x000000121418723c */ /* 0x000fe20000041818 */
[----:B------:R-:W-:Y:S01]  /*113c0*/  @!PT LDS RZ, [RZ] ;  /* 0x00000000fffff984 */ /* 0x000fe20000000800 */
[----:B------:R-:W-:Y:S01]  /*113d0*/  @!PT LDS RZ, [RZ] ;  /* 0x00000000fffff984 */ /* 0x000fe20000000800 */
[----:B------:R-:W-:Y:S01]  /*113e0*/  @!PT LDS RZ, [RZ] ;  /* 0x00000000fffff984 */ /* 0x000fe20000000800 */
[----:B------:R1:W-:Y:S01]  /*113f0*/  @P3 LDGSTS.E.BYPASS.LTC128B.128 [R218+0xc080], [R32.64], !P6 ;  /* 0x0c08000020da3fae */ /* 0x0003e2000f101d5e */
[----:B------:R-:W-:Y:S02]  /*11400*/  LOP3.LUT P3, RZ, R215, 0x4, RZ, 0xc0, !PT ;  /* 0x00000004d7ff7812 */ /* 0x000fe4000786c0ff */
[----:B------:R-:W-:Y:S01]  /*11410*/  IADD3 R9, R9, -UR28, -R224 ;  /* 0x8000001c09097c10 */ /* 0x000fe2000fffe8e0 */
[----:B------:R-:W2:Y:S01]  /*11420*/  SHFL.IDX PT, R6, R7, RZ, 0x1c1f ;  /* 0x001c1fff07067589 */ /* 0x000ea200000e0000 */
[----:B------:R-:W-:-:S02]  /*11430*/  IADD3 R0, -R224, UR16, -R5 ;  /* 0x00000010e0007c10 */ /* 0x000fc4000fffe905 */
[C---:B------:R-:W-:Y:S01]  /*11440*/  IADD3 R11, R9.reuse, c[0x0][0x328], RZ ;  /* 0x0000ca00090b7a10 */ /* 0x040fe20007ffe0ff */
[----:B---3--:R-:W-:Y:S01]  /*11450*/  HMMA.16816.F32.BF16 R48, R20, R12, R48 ;  /* 0x0000000c1430723c */ /* 0x008fe20000041830 */
[----:B------:R-:W-:-:S05]  /*11460*/  IADD3 R9, R9, UR7, RZ ;  /* 0x0000000709097c10 */ /* 0x000fca000fffe0ff */
[----:B------:R1:W-:Y:S02]  /*11470*/  @P2 LDGSTS.E.BYPASS.LTC128B.128 [R218+0xd080], [R32.64+0x80], !P3 ;  /* 0x0d08008020da2fae */ /* 0x0003e4000d901d5e */
[----:B------:R-:W-:Y:S02]  /*11480*/  HMMA.16816.F32.BF16 R44, R20, R14, R44 ;  /* 0x0000000e142c723c */ /* 0x000fe4000004182c */
[----:B------:R1:W-:Y:S04]  /*11490*/  @P1 LDGSTS.E.BYPASS.LTC128B.128 [R218+0xe080], [R32.64+0x100], !P4 ;  /* 0x0e08010020da1fae */ /* 0x0003e8000e101d5e */
[----:B------:R1:W-:Y:S01]  /*114a0*/  @P0 LDGSTS.E.BYPASS.LTC128B.128 [R218+0xf080], [R32.64+0x180], !P5 ;  /* 0x0f08018020da0fae */ /* 0x0003e2000e901d5e */
[----:B------:R-:W-:-:S03]  /*114b0*/  PLOP3.LUT P0, PT, PT, PT, UP2, 0x40, 0x0 ;  /* 0x000000000000781c */ /* 0x000fc60003f0e828 */
[----:B------:R-:W0:Y:S01]  /*114c0*/  LDGDEPBAR ;  /* 0x00000000000079af */ /* 0x000e220000000000 */
[--C-:B--2---:R-:W-:Y:S02]  /*114d0*/  IMAD.IADD R13, R11, 0x1, R6.reuse ;  /* 0x000000010b0d7824 */ /* 0x104fe400078e0206 */
[----:B------:R-:W-:-:S03]  /*114e0*/  IMAD.IADD R10, R9, 0x1, R6 ;  /* 0x00000001090a7824 */ /* 0x000fc600078e0206 */
[----:B------:R-:W-:-:S04]  /*114f0*/  IMNMX R12, R13, R0, PT ;  /* 0x000000000d0c7217 */ /* 0x000fc80003800200 */
[----:B------:R-:W-:Y:S05]  /*11500*/  @P0 BRA `(.L_x_1944) ;  /* 0x0000016000000947 */ /* 0x000fea0003800000 */
[----:B------:R-:W-:Y:S01]  /*11510*/  IMAD.U32 R13, RZ, RZ, UR28 ;  /* 0x0000001cff0d7e24 */ /* 0x000fe2000f8e00ff */
        /* <DEDUP_REMOVED lines=11> */
.L_x_1946:
[----:B------:R-:W-:-:S04]  /*115d0*/  MOV R6, c[0x0][0x32c] ;  /* 0x0000cb0000067a02 */ /* 0x000fc80000000f00 */
[----:B------:R-:W-:-:S13]  /*115e0*/  ISETP.NE.AND P0, PT, R6, 0x1, PT ;  /* 0x000000010600780c */ /* 0x000fda0003f05270 */
[----:B------:R-:W-:-:S05]  /*115f0*/  @P0 IMAD.HI.U32 R6, R8, c[0x0][0x330], RZ ;  /* 0x0000cc0008060a27 */ /* 0x000fca00078e00ff */
[----:B------:R-:W-:Y:S02]  /*11600*/  @P0 SHF.R.U32.HI R8, RZ, c[0x0][0x334], R6 ;  /* 0x0000cd00ff080a19 */ /* 0x000fe40000011606 */
.L_x_1947:
[----:B------:R-:W-:Y:S05]  /*11610*/  BSYNC B0 ;  /* 0x0000000000007941 */ /* 0x000fea0003800000 */
.L_x_1945:
[----:B------:R-:W-:-:S04]  /*11620*/  IMAD R15, R8, c[0x0][0x32c], -R5 ;  /* 0x0000cb00080f7a24 */ /* 0x000fc800078e0a05 */
[----:B------:R-:W-:-:S05]  /*11630*/  IMAD.IADD R15, R15, 0x1, -R224 ;  /* 0x000000010f0f7824 */ /* 0x000fca00078e0ae0 */
[----:B------:R-:W-:Y:S02]  /*11640*/  IADD3 R13, R15, c[0x0][0x32c], RZ ;  /* 0x0000cb000f0d7a10 */ /* 0x000fe40007ffe0ff */
[----:B------:R-:W-:Y:S02]  /*11650*/  IMNMX R10, R10, R15, !PT ;  /* 0x0000000f0a0a7217 */ /* 0x000fe40007800200 */
[----:B------:R-:W-:Y:S02]  /*11660*/  IMNMX R12, R12, R13, PT ;  /* 0x0000000d0c0c7217 */ /* 0x000fe40003800200 */
.L_x_1944:
[----:B------:R-:W-:Y:S01]  /*11670*/  ISETP.LT.AND P2, PT, RZ, UR13, PT ;  /* 0x0000000dff007c0c */ /* 0x000fe2000bf41270 */
[----:B------:R-:W2:Y:S03]  /*11680*/  SHFL.IDX PT, R14, R7, 0x1, 0x1c1f ;  /* 0x003c1f00070e7f89 */ /* 0x000ea600000e0000 */
[C---:B------:R-:W-:Y:S02]  /*11690*/  ISETP.GT.AND P0, PT, R10.reuse, 0x1, P2 ;  /* 0x000000010a00780c */ /* 0x040fe40001704270 */
[----:B------:R-:W-:-:S02]  /*116a0*/  ISETP.GT.AND P1, PT, R10, RZ, P2 ;  /* 0x000000ff0a00720c */ /* 0x000fc40001724270 */
[C---:B------:R-:W-:Y:S02]  /*116b0*/  ISETP.LT.OR P0, PT, R12.reuse, 0x2, P0 ;  /* 0x000000020c00780c */ /* 0x040fe40000701670 */
[----:B------:R-:W-:Y:S02]  /*116c0*/  ISETP.LT.OR P1, PT, R12, 0x1, P1 ;  /* 0x000000010c00780c */ /* 0x000fe40000f21670 */
[----:B------:R-:W-:Y:S02]  /*116d0*/  FSEL R29, R29, -INF , !P0 ;  /* 0xff8000001d1d7808 */ /* 0x000fe40004000000 */
[----:B------:R-:W-:Y:S02]  /*116e0*/  ISETP.GT.AND P0, PT, R10, 0x9, P2 ;  /* 0x000000090a00780c */ /* 0x000fe40001704270 */
[----:B------:R-:W-:Y:S02]  /*116f0*/  FSEL R28, R28, -INF , !P1 ;  /* 0xff8000001c1c7808 */ /* 0x000fe40004800000 */
[----:B------:R-:W-:-:S02]  /*11700*/  ISETP.GT.AND P1, PT, R10, 0x8, P2 ;  /* 0x000000080a00780c */ /* 0x000fc40001724270 */
[C---:B------:R-:W-:Y:S02]  /*11710*/  ISETP.LT.OR P0, PT, R12.reuse, 0xa, P0 ;  /* 0x0000000a0c00780c */ /* 0x040fe40000701670 */
[----:B------:R-:W-:Y:S02]  /*11720*/  ISETP.LT.OR P1, PT, R12, 0x9, P1 ;  /* 0x000000090c00780c */ /* 0x000fe40000f21670 */
[----:B------:R-:W-:Y:S01]  /*11730*/  FSEL R8, R25, -INF , !P0 ;  /* 0xff80000019087808 */ /* 0x000fe20004000000 */
[--C-:B--2---:R-:W-:Y:S01]  /*11740*/  IMAD.IADD R11, R11, 0x1, R14.reuse ;  /* 0x000000010b0b7824 */ /* 0x104fe200078e020e */
[----:B------:R-:W-:Y:S01]  /*11750*/  ISETP.GT.AND P0, PT, R10, 0x11, P2 ;  /* 0x000000110a00780c */ /* 0x000fe20001704270 */
[----:B------:R-:W-:Y:S01]  /*11760*/  IMAD.IADD R9, R9, 0x1, R14 ;  /* 0x0000000109097824 */ /* 0x000fe200078e020e */
[----:B------:R-:W-:Y:S02]  /*11770*/  FSEL R24, R24, -INF , !P1 ;  /* 0xff80000018187808 */ /* 0x000fe40004800000 */
[----:B------:R-:W-:-:S02]  /*11780*/  ISETP.GT.AND P1, PT, R10, 0x10, P2 ;  /* 0x000000100a00780c */ /* 0x000fc40001724270 */
[C---:B------:R-:W-:Y:S02]  /*11790*/  ISETP.LT.OR P0, PT, R12.reuse, 0x12, P0 ;  /* 0x000000120c00780c */ /* 0x040fe40000701670 */
[----:B------:R-:W-:Y:S02]  /*117a0*/  ISETP.LT.OR P1, PT, R12, 0x11, P1 ;  /* 0x000000110c00780c */ /* 0x000fe40000f21670 */
[----:B------:R-:W-:Y:S02]  /*117b0*/  FSEL R16, R49, -INF , !P0 ;  /* 0xff80000031107808 */ /* 0x000fe40004000000 */
[----:B------:R-:W-:Y:S02]  /*117c0*/  ISETP.GT.AND P0, PT, R10, 0x19, P2 ;  /* 0x000000190a00780c */ /* 0x000fe40001704270 */
[----:B------:R-:W-:Y:S02]  /*117d0*/  FSEL R18, R48, -INF , !P1 ;  /* 0xff80000030127808 */ /* 0x000fe40004800000 */
[----:B------:R-:W-:-:S02]  /*117e0*/  ISETP.LT.OR P1, PT, R12, 0x1a, P0 ;  /* 0x0000001a0c00780c */ /* 0x000fc40000721670 */
[----:B------:R-:W-:Y:S02]  /*117f0*/  PLOP3.LUT P0, PT, PT, PT, UP2, 0x40, 0x0 ;  /* 0x000000000000781c */ /* 0x000fe40003f0e828 */
[----:B------:R-:W-:Y:S02]  /*11800*/  ISETP.GT.AND P3, PT, R10, 0x18, P2 ;  /* 0x000000180a00780c */ /* 0x000fe40001764270 */
[----:B------:R-:W-:Y:S02]  /*11810*/  IMNMX R0, R11, R0, PT ;  /* 0x000000000b007217 */ /* 0x000fe40003800200 */
[----:B------:R-:W-:Y:S02]  /*11820*/  ISETP.LT.OR P3, PT, R12, 0x19, P3 ;  /* 0x000000190c00780c */ /* 0x000fe40001f61670 */
[----:B------:R-:W-:Y:S02]  /*11830*/  FSEL R10, R45, -INF , !P1 ;  /* 0xff8000002d0a7808 */ /* 0x000fe40004800000 */
[----:B------:R-:W-:-:S03]  /*11840*/  FSEL R6, R44, -INF , !P3 ;  /* 0xff8000002c067808 */ /* 0x000fc60005800000 */
        /* <DEDUP_REMOVED lines=13> */
.L_x_1950:
[----:B------:R-:W-:-:S04]  /*11920*/  MOV R7, c[0x0][0x32c] ;  /* 0x0000cb0000077a02 */ /* 0x000fc80000000f00 */
[----:B------:R-:W-:-:S13]  /*11930*/  ISETP.NE.AND P0, PT, R7, 0x1, PT ;  /* 0x000000010700780c */ /* 0x000fda0003f05270 */
[----:B------:R-:W-:-:S05]  /*11940*/  @P0 IMAD.HI.U32 R7, R14, c[0x0][0x330], RZ ;  /* 0x0000cc000e070a27 */ /* 0x000fca00078e00ff */
[----:B------:R-:W-:Y:S02]  /*11950*/  @P0 SHF.R.U32.HI R14, RZ, c[0x0][0x334], R7 ;  /* 0x0000cd00ff0e0a19 */ /* 0x000fe40000011607 */
.L_x_1951:
[----:B------:R-:W-:Y:S05]  /*11960*/  BSYNC B0 ;  /* 0x0000000000007941 */ /* 0x000fea0003800000 */
.L_x_1949:
[----:B------:R-:W-:-:S04]  /*11970*/  IMAD R5, R14, c[0x0][0x32c], -R5 ;  /* 0x0000cb000e057a24 */ /* 0x000fc800078e0a05 */
[----:B------:R-:W-:-:S05]  /*11980*/  IMAD.IADD R12, R5, 0x1, -R224 ;  /* 0x00000001050c7824 */ /* 0x000fca00078e0ae0 */
[----:B------:R-:W-:Y:S02]  /*11990*/  IADD3 R5, R12, c[0x0][0x32c], RZ ;  /* 0x0000cb000c057a10 */ /* 0x000fe40007ffe0ff */
[----:B------:R-:W-:Y:S02]  /*119a0*/  IMNMX R9, R9, R12, !PT ;  /* 0x0000000c09097217 */ /* 0x000fe40007800200 */
[----:B------:R-:W-:Y:S02]  /*119b0*/  IMNMX R0, R0, R5, PT ;  /* 0x0000000500007217 */ /* 0x000fe40003800200 */
.L_x_1948:
[----:B------:R-:W-:Y:S01]  /*119c0*/  FMNMX.FTZ R7, R28, R29, !PT ;  /* 0x0000001d1c077209 */ /* 0x000fe20007810000 */
[----:B------:R-:W-:Y:S01]  /*119d0*/  IMAD.SHL.U32 R211, R4, 0x2, RZ ;  /* 0x0000000204d37824 */ /* 0x000fe200078e00ff */
[----:B------:R-:W-:Y:S01]  /*119e0*/  ISETP.GT.AND P0, PT, R9, 0x1, P2 ;  /* 0x000000010900780c */ /* 0x000fe20001704270 */
[----:B------:R-:W-:Y:S01]  /*119f0*/  @UP3 USHF.L.U32 UR21, UR21, 0x7, URZ ;  /* 0x0000000715153899 */ /* 0x000fe2000800063f */
[----:B------:R-:W-:Y:S01]  /*11a00*/  FMNMX.FTZ R7, R24, R7, !PT ;  /* 0x0000000718077209 */ /* 0x000fe20007810000 */
[--C-:B------:R-:W-:Y:S01]  /*11a10*/  IMAD R206, R2, 0x2, R211.reuse ;  /* 0x0000000202ce7824 */ /* 0x100fe200078e02d3 */
[----:B------:R-:W-:Y:S01]  /*11a20*/  ISETP.LT.OR P1, PT, R0, 0x2, P0 ;  /* 0x000000020000780c */ /* 0x000fe20000721670 */
[----:B------:R-:W-:Y:S01]  /*11a30*/  LDSM.16.MT88.4 R140, [R211+0x8080] ;  /* 0x00808000d38c783b */ /* 0x000fe20000004200 */
[----:B------:R-:W-:Y:S01]  /*11a40*/  FMNMX.FTZ R7, R8, R7, !PT ;  /* 0x0000000708077209 */ /* 0x000fe20007810000 */
[----:B------:R-:W-:Y:S01]  /*11a50*/  IMAD R205, R3, 0x2, R211 ;  /* 0x0000000203cd7824 */ /* 0x000fe200078e02d3 */
[----:B------:R-:W-:Y:S01]  /*11a60*/  ISETP.GT.AND P0, PT, R9, 0x8, P2 ;  /* 0x000000080900780c */ /* 0x000fe20001704270 */
[----:B------:R-:W-:Y:S01]  /*11a70*/  LDSM.16.MT88.4 R136, [R206+0x8080] ;  /* 0x00808000ce88783b */ /* 0x000fe20000004200 */
[----:B------:R-:W-:Y:S01]  /*11a80*/  FSEL R31, R31, -INF , !P1 ;  /* 0xff8000001f1f7808 */ /* 0x000fe20004800000 */
[----:B------:R-:W-:Y:S01]  /*11a90*/  IMAD R204, R3, 0x2, R206 ;  /* 0x0000000203cc7824 */ /* 0x000fe200078e02ce */
[----:B------:R-:W-:Y:S01]  /*11aa0*/  FMNMX.FTZ R7, R18, R7, !PT ;  /* 0x0000000712077209 */ /* 0x000fe20007810000 */
[----:B------:R-:W-:Y:S01]  /*11ab0*/  LDSM.16.MT88.4 R40, [R211+0x9080] ;  /* 0x00908000d328783b */ /* 0x000fe20000004200 */
[C---:B------:R-:W-:Y:S01]  /*11ac0*/  ISETP.GT.AND P1, PT, R9.reuse, RZ, P2 ;  /* 0x000000ff0900720c */ /* 0x040fe20001724270 */
[----:B------:R-:W-:Y:S01]  /*11ad0*/  ULDC.64 UR4, c[0x0][0x2c8] ;  /* 0x0000b20000047ab9 */ /* 0x000fe20000000a00 */
[----:B------:R-:W-:Y:S01]  /*11ae0*/  ISETP.LT.OR P0, PT, R0, 0x9, P0 ;  /* 0x000000090000780c */ /* 0x000fe20000701670 */
[----:B-1----:R-:W-:Y:S01]  /*11af0*/  LDSM.16.MT88.4 R32, [R204+0x8080] ;  /* 0x00808000cc20783b */ /* 0x002fe20000004200 */
[----:B------:R-:W-:Y:S01]  /*11b00*/  FMNMX.FTZ R7, R16, R7, !PT ;  /* 0x0000000710077209 */ /* 0x000fe20007810000 */
[----:B------:R-:W-:Y:S01]  /*11b10*/  UIMAD.WIDE.U32 UR8, UR21, UR4, URZ ;  /* 0x00000004150872a5 */ /* 0x000fe2000f8e003f */
[----:B------:R-:W-:Y:S01]  /*11b20*/  ISETP.LT.OR P1, PT, R0, 0x1, P1 ;  /* 0x000000010000780c */ /* 0x000fe20000f21670 */
[----:B------:R-:W-:Y:S01]  /*11b30*/  LDSM.16.MT88.4 R56, [R205+0x9080] ;  /* 0x00908000cd38783b */ /* 0x000fe20000004200 */
[----:B------:R-:W-:Y:S01]  /*11b40*/  FSEL R5, R26, -INF , !P0 ;  /* 0xff8000001a057808 */ /* 0x000fe20004000000 */
[----:B------:R-:W-:Y:S01]  /*11b50*/  @UP3 USHF.R.U32.HI UR23, URZ, UR5, UR9 ;  /* 0x000000053f173299 */ /* 0x000fe20008011609 */
[C---:B------:R-:W-:Y:S01]  /*11b60*/  ISETP.GT.AND P0, PT, R9.reuse, 0x9, P2 ;  /* 0x000000090900780c */ /* 0x040fe20001704270 */
[----:B------:R-:W-:Y:S01]  /*11b70*/  LDSM.16.MT88.4 R64, [R204+0x9080] ;  /* 0x00908000cc40783b */ /* 0x000fe20000004200 */
[----:B------:R-:W-:Y:S01]  /*11b80*/  FMNMX.FTZ R7, R6, R7, !PT ;  /* 0x0000000706077209 */ /* 0x000fe20007810000 */
[----:B------:R-:W-:Y:S01]  /*11b90*/  UIADD3 UR14, UR14, UR23, URZ ;  /* 0x000000170e0e7290 */ /* 0x000fe2000fffe03f */
[----:B------:R-:W-:Y:S01]  /*11ba0*/  FSEL R30, R30, -INF , !P1 ;  /* 0xff8000001e1e7808 */ /* 0x000fe20004800000 */
[----:B------:R-:W-:Y:S01]  /*11bb0*/  LDSM.16.MT88.4 R72, [R211+0xa080] ;  /* 0x00a08000d348783b */ /* 0x000fe20000004200 */
[----:B------:R-:W-:Y:S01]  /*11bc0*/  ISETP.LT.OR P0, PT, R0, 0xa, P0 ;  /* 0x0000000a0000780c */ /* 0x000fe20000701670 */
[----:B------:R-:W-:Y:S01]  /*11bd0*/  ULDC UR9, c[0x0][0x328] ;  /* 0x0000ca0000097ab9 */ /* 0x000fe20000000800 */
[----:B------:R-:W-:Y:S01]  /*11be0*/  ISETP.GT.AND P1, PT, R9, 0x10, P2 ;  /* 0x000000100900780c */ /* 0x000fe20001724270 */
[----:B------:R-:W-:Y:S01]  /*11bf0*/  LDSM.16.MT88.4 R80, [R206+0xa080] ;  /* 0x00a08000ce50783b */ /* 0x000fe20000004200 */
[----:B------:R-:W-:Y:S01]  /*11c00*/  FMNMX.FTZ R7, R10, R7, !PT ;  /* 0x000000070a077209 */ /* 0x000fe20007810000 */
[----:B------:R-:W-:Y:S01]  /*11c10*/  UIADD3 UR13, UR13, -0x2, URZ ;  /* 0xfffffffe0d0d7890 */ /* 0x000fe2000fffe03f */
[----:B------:R-:W-:Y:S01]  /*11c20*/  FMNMX.FTZ R14, R30, R31, !PT ;  /* 0x0000001f1e0e7209 */ /* 0x000fe20007810000 */
[----:B------:R-:W-:Y:S01]  /*11c30*/  LDSM.16.MT88.4 R88, [R205+0xa080] ;  /* 0x00a08000cd58783b */ /* 0x000fe20000004200 */
[----:B------:R-:W-:Y:S01]  /*11c40*/  FSEL R27, R27, -INF , !P0 ;  /* 0xff8000001b1b7808 */ /* 0x000fe20004000000 */
[----:B------:R-:W-:Y:S01]  /*11c50*/  UIADD3 UR9, UR14, UR9, URZ ;  /* 0x000000090e097290 */ /* 0x000fe2000fffe03f */
[----:B------:R-:W-:Y:S01]  /*11c60*/  ISETP.LT.OR P1, PT, R0, 0x11, P1 ;  /* 0x000000110000780c */ /* 0x000fe20000f21670 */
[----:B------:R-:W1:Y:S01]  /*11c70*/  SHFL.BFLY PT, R12, R7, 0x2, 0x1f ;  /* 0x0c401f00070c7f89 */ /* 0x000e6200000e0000 */
[----:B------:R-:W-:-:S02]  /*11c80*/  ISETP.GT.AND P0, PT, R9, 0x11, P2 ;  /* 0x000000110900780c */ /* 0x000fc40001704270 */
[----:B------:R-:W-:Y:S01]  /*11c90*/  FMNMX.FTZ R14, R5, R14, !PT ;  /* 0x0000000e050e7209 */ /* 0x000fe20007810000 */
[----:B------:R-:W-:Y:S01]  /*11ca0*/  LDSM.16.MT88.4 R96, [R204+0xa080] ;  /* 0x00a08000cc60783b */ /* 0x000fe20000004200 */
[----:B------:R-:W-:Y:S02]  /*11cb0*/  FSEL R17, R50, -INF , !P1 ;  /* 0xff80000032117808 */ /* 0x000fe40004800000 */
[----:B------:R-:W-:Y:S01]  /*11cc0*/  ISETP.LT.OR P3, PT, R0, 0x12, P0 ;  /* 0x000000120000780c */ /* 0x000fe20000761670 */
[----:B------:R-:W-:Y:S01]  /*11cd0*/  LDSM.16.MT88.4 R104, [R211+0xb080] ;  /* 0x00b08000d368783b */ /* 0x000fe20000004200 */
[----:B------:R-:W-:Y:S02]  /*11ce0*/  ISETP.GT.AND P1, PT, R9, 0x18, P2 ;  /* 0x000000180900780c */ /* 0x000fe40001724270 */
[----:B------:R-:W-:Y:S01]  /*11cf0*/  FMNMX.FTZ R14, R27, R14, !PT ;  /* 0x0000000e1b0e7209 */ /* 0x000fe20007810000 */
[----:B------:R-:W-:Y:S01]  /*11d00*/  LDSM.16.MT88.4 R112, [R206+0xb080] ;  /* 0x00b08000ce70783b */ /* 0x000fe20000004200 */
[----:B------:R-:W-:-:S02]  /*11d10*/  ISETP.GT.AND P0, PT, R9, 0x19, P2 ;  /* 0x000000190900780c */ /* 0x000fc40001704270 */
[----:B------:R-:W-:Y:S01]  /*11d20*/  FSEL R101, R51, -INF , !P3 ;  /* 0xff80000033657808 */ /* 0x000fe20005800000 */
[----:B------:R-:W-:Y:S01]  /*11d30*/  LDSM.16.MT88.4 R120, [R205+0xb080] ;  /* 0x00b08000cd78783b */ /* 0x000fe20000004200 */
[C---:B------:R-:W-:Y:S02]  /*11d40*/  ISETP.LT.OR P1, PT, R0.reuse, 0x19, P1 ;  /* 0x000000190000780c */ /* 0x040fe40000f21670 */
[----:B------:R-:W-:Y:S01]  /*11d50*/  FMNMX.FTZ R14, R17, R14, !PT ;  /* 0x0000000e110e7209 */ /* 0x000fe20007810000 */
[----:B------:R-:W-:Y:S01]  /*11d60*/  LDSM.16.MT88.4 R48, [R206+0x9080] ;  /* 0x00908000ce30783b */ /* 0x000fe20000004200 */
[----:B------:R-:W-:Y:S02]  /*11d70*/  ISETP.LT.OR P0, PT, R0, 0x1a, P0 ;  /* 0x0000001a0000780c */ /* 0x000fe40000701670 */
[----:B------:R-:W-:Y:S01]  /*11d80*/  FSEL R11, R46, -INF , !P1 ;  /* 0xff8000002e0b7808 */ /* 0x000fe20004800000 */
        /* <DEDUP_REMOVED lines=29> */
[--C-:B------:R-:W-:Y:S01]  /*11f60*/  FFMA.FTZ R231, R6, c[0x0][0x2d0], -R19.reuse ;  /* 0x0000b40006e77a23 */ /* 0x100fe20000010813 */
[----:B------:R-:W-:Y:S01]  /*11f70*/  LDSM.16.MT88.4 R148, [R206+0xb880] ;  /* 0x00b88000ce94783b */ /* 0x000fe20000004200 */
[--C-:B------:R-:W-:Y:S02]  /*11f80*/  FFMA.FTZ R232, R18, c[0x0][0x2d0], -R19.reuse ;  /* 0x0000b40012e87a23 */ /* 0x100fe40000010813 */
[--C-:B------:R-:W-:Y:S02]  /*11f90*/  FFMA.FTZ R3, R16, c[0x0][0x2d0], -R19.reuse ;  /* 0x0000b40010037a23 */ /* 0x100fe40000010813 */
[----:B------:R-:W-:Y:S01]  /*11fa0*/  FFMA.FTZ R234, R10, c[0x0][0x2d0], -R19 ;  /* 0x0000b4000aea7a23 */ /* 0x000fe20000010813 */
[----:B------:R-:W-:Y:S01]  /*11fb0*/  MUFU.EX2 R226, R226 ;  /* 0x000000e200e27308 */ /* 0x000fe20000000800 */
[----:B-1----:R-:W-:-:S07]  /*11fc0*/  FMNMX.FTZ R12, R7, R12, !PT ;  /* 0x0000000c070c7209 */ /* 0x002fce0007810000 */
[----:B------:R-:W1:Y:S01]  /*11fd0*/  MUFU.EX2 R225, R225 ;  /* 0x000000e100e17308 */ /* 0x000e620000000800 */
[C---:B------:R-:W-:Y:S01]  /*11fe0*/  FSETP.NEU.FTZ.AND P0, PT, R12.reuse, -INF , PT ;  /* 0xff8000000c00780b */ /* 0x040fe20003f1d000 */
[----:B------:R-:W-:-:S05]  /*11ff0*/  FMUL.FTZ R7, R12, c[0x0][0x2d0] ;  /* 0x0000b4000c077a20 */ /* 0x000fca0000410000 */
[----:B------:R-:W-:Y:S01]  /*12000*/  FSEL R8, R7, RZ, P0 ;  /* 0x000000ff07087208 */ /* 0x000fe20000000000 */
[----:B------:R-:W2:Y:S01]  /*12010*/  MUFU.EX2 R14, R14 ;  /* 0x0000000e000e7308 */ /* 0x000ea20000000800 */
[----:B------:R-:W-:-:S03]  /*12020*/  PLOP3.LUT P0, PT, PT, PT, UP2, 0x40, 0x0 ;  /* 0x000000000000781c */ /* 0x000fc60003f0e828 */
[--C-:B------:R-:W-:Y:S02]  /*12030*/  FFMA.FTZ R230, R30, c[0x0][0x2d0], -R8.reuse ;  /* 0x0000b4001ee67a23 */ /* 0x100fe40000010808 */
[--C-:B------:R-:W-:Y:S02]  /*12040*/  FFMA.FTZ R227, R31, c[0x0][0x2d0], -R8.reuse ;  /* 0x0000b4001fe37a23 */ /* 0x100fe40000010808 */
[--C-:B------:R-:W-:Y:S01]  /*12050*/  FFMA.FTZ R15, R5, c[0x0][0x2d0], -R8.reuse ;  /* 0x0000b400050f7a23 */ /* 0x100fe20000010808 */
[----:B-1----:R-:W-:Y:S01]  /*12060*/  F2FP.BF16.PACK_AB R128, R225, R226 ;  /* 0x000000e2e180723e */ /* 0x002fe200000010ff */
[--C-:B------:R-:W-:Y:S01]  /*12070*/  FFMA.FTZ R2, R27, c[0x0][0x2d0], -R8.reuse ;  /* 0x0000b4001b027a23 */ /* 0x100fe20000010808 */
[----:B------:R-:W-:Y:S01]  /*12080*/  LDSM.16.MT88.4 R4, [R204+0xb080] ;  /* 0x00b08000cc04783b */ /* 0x000fe20000004200 */
[----:B------:R-:W-:Y:S01]  /*12090*/  MUFU.EX2 R230, R230 ;  /* 0x000000e600e67308 */ /* 0x000fe20000000800 */
[--C-:B------:R-:W-:Y:S02]  /*120a0*/  FFMA.FTZ R233, R17, c[0x0][0x2d0], -R8.reuse ;  /* 0x0000b40011e97a23 */ /* 0x100fe40000010808 */
[----:B------:R-:W1:Y:S01]  /*120b0*/  LDSM.16.MT88.4 R24, [R205+0x8080] ;  /* 0x00808000cd18783b */ /* 0x000e620000004200 */
[--C-:B------:R-:W-:Y:S01]  /*120c0*/  FFMA.FTZ R236, R101, c[0x0][0x2d0], -R8.reuse ;  /* 0x0000b40065ec7a23 */ /* 0x100fe20000010808 */
[----:B--2---:R-:W-:Y:S01]  /*120d0*/  F2FP.BF16.PACK_AB R130, R13, R14 ;  /* 0x0000000e0d82723e */ /* 0x004fe200000010ff */
[--C-:B------:R-:W-:Y:S01]  /*120e0*/  FFMA.FTZ R235, R11, c[0x0][0x2d0], -R8.reuse ;  /* 0x0000b4000beb7a23 */ /* 0x100fe20000010808 */
[----:B------:R-:W2:Y:S01]  /*120f0*/  LDSM.16.MT88.4 R16, [R211+0x8880] ;  /* 0x00888000d310783b */ /* 0x000ea20000004200 */
[----:B------:R-:W3:Y:S01]  /*12100*/  MUFU.EX2 R227, R227 ;  /* 0x000000e300e37308 */ /* 0x000ee20000000800 */
[----:B------:R-:W-:-:S02]  /*12110*/  FFMA.FTZ R238, R9, c[0x0][0x2d0], -R8 ;  /* 0x0000b40009ee7a23 */ /* 0x000fc40000010808 */
[----:B------:R-:W4:Y:S01]  /*12120*/  LDSM.16.MT88.4 R8, [R206+0x8880] ;  /* 0x00888000ce08783b */ /* 0x000f220000004200 */
[----:B------:R-:W-:-:S04]  /*12130*/  FADD.FTZ R225, R226, R225 ;  /* 0x000000e1e2e17221 */ /* 0x000fc80000010000 */
[----:B------:R-:W-:Y:S01]  /*12140*/  MUFU.EX2 R15, R15 ;  /* 0x0000000f000f7308 */ /* 0x000fe20000000800 */
[----:B------:R-:W-:-:S04]  /*12150*/  FADD.FTZ R14, R14, R225 ;  /* 0x000000e10e0e7221 */ /* 0x000fc80000010000 */
[----:B------:R-:W-:-:S03]  /*12160*/  FADD.FTZ R13, R13, R14 ;  /* 0x0000000e0d0d7221 */ /* 0x000fc60000010000 */
[----:B------:R-:W5:Y:S01]  /*12170*/  MUFU.EX2 R2, R2 ;  /* 0x0000000200027308 */ /* 0x000f620000000800 */
[----:B---3--:R-:W-:Y:S01]  /*12180*/  F2FP.BF16.PACK_AB R129, R227, R230 ;  /* 0x000000e6e381723e */ /* 0x008fe200000010ff */
[----:B------:R-:W-:-:S06]  /*12190*/  FADD.FTZ R230, R230, R227 ;  /* 0x000000e3e6e67221 */ /* 0x000fcc0000010000 */
[----:B------:R-:W-:Y:S01]  /*121a0*/  MUFU.EX2 R232, R232 ;  /* 0x000000e800e87308 */ /* 0x000fe20000000800 */
[----:B-----5:R-:W-:-:S07]  /*121b0*/  F2FP.BF16.PACK_AB R131, R2, R15 ;  /* 0x0000000f0283723e */ /* 0x020fce00000010ff */
[----:B------:R-:W3:Y:S01]  /*121c0*/  MUFU.EX2 R3, R3 ;  /* 0x0000000300037308 */ /* 0x000ee20000000800 */
        /* <DEDUP_REMOVED lines=9> */
[----:B------:R-:W5:Y:S06]  /*12260*/  MUFU.EX2 R236, R236 ;  /* 0x000000ec00ec7308 */ /* 0x000f6c0000000800 */
[C---:B-1----:R-:W-:Y:S02]  /*12270*/  HMMA.16816.F32.BF16 R20, R128.reuse, R24, RZ ;  /* 0x000000188014723c */ /* 0x042fe400000418ff */
        /* <DEDUP_REMOVED lines=28> */
[----:B---3--:R-:W-:Y:S01]  /*12440*/  F2FP.BF16.PACK_AB R4, R3, R232 ;  /* 0x000000e80304723e */ /* 0x008fe200000010ff */
[----:B------:R-:W-:Y:S01]  /*12450*/  HMMA.16816.F32.BF16 R128, R128, R6, RZ ;  /* 0x000000068080723c */ /* 0x000fe200000418ff */
[----:B-----5:R-:W-:Y:S01]  /*12460*/  F2FP.BF16.PACK_AB R5, R236, R233 ;  /* 0x000000e9ec05723e */ /* 0x020fe200000010ff */
[----:B------:R-:W-:-:S02]  /*12470*/  FADD.FTZ R232, R232, R13 ;  /* 0x0000000de8e87221 */ /* 0x000fc40000010000 */
[----:B------:R-:W-:Y:S02]  /*12480*/  FADD.FTZ R233, R233, R2 ;  /* 0x00000002e9e97221 */ /* 0x000fe40000010000 */
[----:B------:R-:W-:Y:S01]  /*12490*/  FADD.FTZ R232, R3, R232 ;  /* 0x000000e803e87221 */ /* 0x000fe20000010000 */
[----:B------:R-:W-:Y:S01]  /*124a0*/  F2FP.BF16.PACK_AB R6, R234, R231 ;  /* 0x000000e7ea06723e */ /* 0x000fe200000010ff */
[----:B------:R-:W-:Y:S01]  /*124b0*/  FADD.FTZ R236, R236, R233 ;  /* 0x000000e9ecec7221 */ /* 0x000fe20000010000 */
[----:B-1----:R-:W-:Y:S01]  /*124c0*/  F2FP.BF16.PACK_AB R7, R238, R235 ;  /* 0x000000ebee07723e */ /* 0x002fe200000010ff */
[----:B------:R-:W-:Y:S02]  /*124d0*/  FADD.FTZ R231, R231, R232 ;  /* 0x000000e8e7e77221 */ /* 0x000fe40000010000 */
[----:B------:R-:W-:Y:S02]  /*124e0*/  FADD.FTZ R225, R235, R236 ;  /* 0x000000ecebe17221 */ /* 0x000fe40000010000 */
[----:B------:R-:W-:-:S02]  /*124f0*/  FADD.FTZ R226, R234, R231 ;  /* 0x000000e7eae27221 */ /* 0x000fc40000010000 */
[----:B--2---:R-:W-:Y:S01]  /*12500*/  HMMA.16816.F32.BF16 R144, R4, R16, R144 ;  /* 0x000000100490723c */ /* 0x004fe20000041890 */
[----:B------:R-:W-:-:S07]  /*12510*/  FADD.FTZ R225, R238, R225 ;  /* 0x000000e1eee17221 */ /* 0x000fce0000010000 */
[C---:B------:R-:W-:Y:S01]  /*12520*/  HMMA.16816.F32.BF16 R140, R4.reuse, R18, R140 ;  /* 0x00000012048c723c */ /* 0x040fe2000004188c */
[----:B------:R-:W1:Y:S07]  /*12530*/  LDSM.16.MT88.4 R16, [R205+0xb880] ;  /* 0x00b88000cd10783b */ /* 0x000e6e0000004200 */
[C---:B----4-:R-:W-:Y:S08]  /*12540*/  HMMA.16816.F32.BF16 R132, R4.reuse, R8, R132 ;  /* 0x000000080484723c */ /* 0x050ff00000041884 */
        /* <DEDUP_REMOVED lines=43> */
.L_x_1953:
[----:B------:R-:W-:Y:S02]  /*12800*/  UISETP.NE.AND UP0, UPT, UR8, 0x1, UPT ;  /* 0x000000010800788c */ /* 0x000fe4000bf05270 */
[----:B------:R-:W-:Y:S02]  /*12810*/  ULDC.64 UR4, c[0x0][0x330] ;  /* 0x0000cc0000047ab9 */ /* 0x000fe40000000a00 */
[----:B------:R-:W-:-:S07]  /*12820*/  UIMAD.WIDE.U32 UR14, UR10, UR4, URZ ;  /* 0x000000040a0e72a5 */ /* 0x000fce000f8e003f */
[----:B------:R-:W-:Y:S02]  /*12830*/  @UP0 UMOV UR11, UR15 ;  /* 0x0000000f000b0c82 */ /* 0x000fe40008000000 */
[----:B------:R-:W-:Y:S02]  /*12840*/  @UP0 USHF.R.U32.HI UR10, URZ, UR5, UR11 ;  /* 0x000000053f0a0299 */ /* 0x000fe4000801160b */
.L_x_1954:
[----:B------:R-:W-:Y:S02]  /*12850*/  ULDC UR4, c[0x0][0x32c] ;  /* 0x0000cb0000047ab9 */ /* 0x000fe40000000800 */
[----:B------:R-:W-:-:S04]  /*12860*/  UIMAD UR4, UR10, UR8, UR4 ;  /* 0x000000080a0472a4 */ /* 0x000fc8000f8e0204 */
[----:B------:R-:W-:-:S04]  /*12870*/  UISETP.LT.AND UP0, UPT, UR9, UR4, UPT ;  /* 0x000000040900728c */ /* 0x000fc8000bf01270 */
[----:B------:R-:W-:-:S04]  /*12880*/  USEL UR9, UR9, UR4, UP0 ;  /* 0x0000000409097287 */ /* 0x000fc80008000000 */
.L_x_1952:
        /* <DEDUP_REMOVED lines=16> */
.L_x_1964:
[----:B------:R-:W-:Y:S04]  /*12990*/  DEPBAR.LE SB0, 0x0 ;  /* 0x000080000000791a */ /* 0x000fe80000000000 */
[----:B------:R-:W-:Y:S01]  /*129a0*/  BAR.SYNC.DEFER_BLOCKING 0x0 ;  /* 0x0000000000007b1d */ /* 0x000fe20000010000 */
[----:B------:R-:W-:Y:S01]  /*129b0*/  UISETP.GT.AND UP0, UPT, UR6, UR13, UPT ;  /* 0x0000000d0600728c */ /* 0x000fe2000bf04270 */
[C---:B------:R-:W-:Y:S01]  /*129c0*/  LOP3.LUT P5, RZ, R215.reuse, 0x2, RZ, 0xc0, !PT ;  /* 0x00000002d7ff7812 */ /* 0x040fe200078ac0ff */
[----:B------:R-:W-:Y:S01]  /*129d0*/  IMAD.U32 R185, RZ, RZ, UR28 ;  /* 0x0000001cffb97e24 */ /* 0x000fe2000f8e00ff */
[C---:B------:R-:W-:Y:S03]  /*129e0*/  LOP3.LUT P4, RZ, R215.reuse, 0x1, RZ, 0xc0, !PT ;  /* 0x00000001d7ff7812 */ /* 0x040fe6000788c0ff */
        /* <DEDUP_REMOVED lines=13> */
[----:B------:R-:W-:Y:S01]  /*12ac0*/  @!UP0 UIADD3 UR11, UR15, UR11, URZ ;  /* 0x0000000b0f0b8290 */ /* 0x000fe2000fffe03f */
[----:B------:R-:W1:Y:S04]  /*12ad0*/  LDSM.16.M88.4 R152, [R213+0xc080] ;  /* 0x00c08000d598783b */ /* 0x000e680000000200 */
[----:B------:R-:W2:Y:S01]  /*12ae0*/  LDSM.16.M88.4 R156, [R213+0xc880] ;  /* 0x00c88000d59c783b */ /* 0x000ea20000000200 */
[----:B------:R-:W-:Y:S03]  /*12af0*/  IMAD.U32 R181, RZ, RZ, UR11 ;  /* 0x0000000bffb57e24 */ /* 0x000fe6000f8e00ff */
[----:B------:R-:W-:Y:S02]  /*12b00*/  LDSM.16.M88.4 R160, [R210+0x10080] ;  /* 0x01008000d2a0783b */ /* 0x000fe40000000200 */
[----:B------:R-:W-:Y:S02]  /*12b10*/  @!P2 LEA.HI.X R181, R180, R221, R181, 0x5, P0 ;  /* 0x000000ddb4b5a211 */ /* 0x000fe400000f2cb5 */
[C---:B------:R-:W-:Y:S01]  /*12b20*/  @!P1 LEA R180, P1, R0.reuse, c[0x0][0x1f8], 0x1 ;  /* 0x00007e0000b49a11 */ /* 0x040fe200078208ff */
[----:B------:R-:W3:Y:S01]  /*12b30*/  LDSM.16.M88.4 R164, [R212] ;  /* 0x00000000d4a4783b */ /* 0x000ee20000000200 */
[----:B------:R-:W-:Y:S02]  /*12b40*/  PLOP3.LUT P0, PT, PT, PT, UP0, 0x80, 0x0 ;  /* 0x000000000000781c */ /* 0x000fe40003f0f008 */
[----:B------:R-:W-:Y:S01]  /*12b50*/  PLOP3.LUT P2, PT, PT, PT, UP0, 0x80, 0x0 ;  /* 0x000000000000781c */ /* 0x000fe20003f4f008 */
[----:B------:R-:W4:Y:S10]  /*12b60*/  LDSM.16.M88.4 R168, [R203] ;  /* 0x00000000cba8783b */ /* 0x000f340000000200 */
        /* <DEDUP_REMOVED lines=9> */
[----:B------:R-:W-:Y:S02]  /*12c00*/  UISETP.GT.AND UP0, UPT, UR13, UR6, UPT ;  /* 0x000000060d00728c */ /* 0x000fe4000bf04270 */
[----:B------:R1:W-:Y:S01]  /*12c10*/  @!P2 LDGSTS.E.BYPASS.LTC128B.128 [R218+0x9080], [R180.64+0x80], !P3 ;  /* 0x09080080b4daafae */ /* 0x0003e2000d901d5e */
[C---:B------:R-:W-:Y:S03]  /*12c20*/  HMMA.16816.F32.BF16 R8, R148.reuse, R154, RZ ;  /* 0x0000009a9408723c */ /* 0x040fe600000418ff */
[----:B------:R1:W-:Y:S01]  /*12c30*/  @!P1 LDGSTS.E.BYPASS.LTC128B.128 [R218+0xa080], [R180.64+0x100], !P5 ;  /* 0x0a080100b4da9fae */ /* 0x0003e2000e901d5e */
[----:B------:R-:W-:Y:S02]  /*12c40*/  PLOP3.LUT P3, PT, PT, PT, UP0, 0x80, 0x0 ;  /* 0x000000000000781c */ /* 0x000fe40003f6f008 */
[----:B------:R-:W-:Y:S02]  /*12c50*/  PLOP3.LUT P2, PT, PT, PT, UP0, 0x80, 0x0 ;  /* 0x000000000000781c */ /* 0x000fe40003f4f008 */
[----:B------:R-:W-:Y:S01]  /*12c60*/  @UP0 UIADD3 UR12, UR13, -0x1, URZ ;  /* 0xffffffff0d0c0890 */ /* 0x000fe2000fffe03f */
[C---:B--2---:R-:W-:Y:S01]  /*12c70*/  HMMA.16816.F32.BF16 R12, R148.reuse, R156, RZ ;  /* 0x0000009c940c723c */ /* 0x044fe200000418ff */
[----:B------:R1:W-:Y:S01]  /*12c80*/  @!P0 LDGSTS.E.BYPASS.LTC128B.128 [R218+0xb080], [R180.64+0x180], !P4 ;  /* 0x0b080180b4da8fae */ /* 0x0003e2000e101d5e */
[----:B------:R-:W-:Y:S01]  /*12c90*/  PLOP3.LUT P0, PT, PT, PT, UP0, 0x80, 0x0 ;  /* 0x000000000000781c */ /* 0x000fe20003f0f008 */
[----:B------:R-:W-:Y:S02]  /*12ca0*/  @UP0 UIMAD.WIDE.U32 UR14, UR12, UR4, URZ ;  /* 0x000000040c0e02a5 */ /* 0x000fe4000f8e003f */
[----:B------:R-:W-:Y:S01]  /*12cb0*/  LDSM.16.M88.4 R152, [R209+0x10080] ;  /* 0x01008000d198783b */ /* 0x000fe20000000200 */
[----:B------:R-:W-:Y:S02]  /*12cc0*/  @UP0 USHF.R.S32.HI UR11, URZ, 0x1f, UR12 ;  /* 0x0000001f3f0b0899 */ /* 0x000fe4000801140c */
[----:B------:R-:W-:Y:S01]  /*12cd0*/  HMMA.16816.F32.BF16 R16, R148, R158, RZ ;  /* 0x0000009e9410723c */ /* 0x000fe200000418ff */
[----:B------:R-:W2:Y:S01]  /*12ce0*/  LDSM.16.M88.4 R172, [R208+0xc080] ;  /* 0x00c08000d0ac783b */ /* 0x000ea20000000200 */
[----:B------:R-:W-:Y:S03]  /*12cf0*/  @UP0 UIMAD UR11, UR11, UR4, URZ ;  /* 0x000000040b0b02a4 */ /* 0x000fe6000f8e023f */
[----:B------:R-:W0:Y:S01]  /*12d00*/  LDGDEPBAR ;  /* 0x00000000000079af */ /* 0x000e220000000000 */
[----:B------:R-:W-:Y:S02]  /*12d10*/  @UP0 UIMAD UR11, UR12, UR5, UR11 ;  /* 0x000000050c0b02a4 */ /* 0x000fe4000f8e020b */
[C---:B---3--:R-:W-:Y:S01]  /*12d20*/  HMMA.16816.F32.BF16 R4, R160.reuse, R164, R4 ;  /* 0x000000a4a004723c */ /* 0x048fe20000041804 */
[----:B------:R-:W3:Y:S01]  /*12d30*/  LDSM.16.M88.4 R176, [R208+0xc880] ;  /* 0x00c88000d0b0783b */ /* 0x000ee20000000200 */
[----:B------:R-:W-:Y:S03]  /*12d40*/  @UP0 UIADD3 UR11, UR15, UR11, URZ ;  /* 0x0000000b0f0b0290 */ /* 0x000fe6000fffe03f */
[----:B------:R-:W-:Y:S03]  /*12d50*/  LDSM.16.M88.4 R148, [R207+0x10080] ;  /* 0x01008000cf94783b */ /* 0x000fe60000000200 */
[C---:B------:R-:W-:Y:S01]  /*12d60*/  HMMA.16816.F32.BF16 R8, R160.reuse, R166, R8 ;  /* 0x000000a6a008723c */ /* 0x040fe20000041808 */
[----:B------:R-:W5:Y:S03]  /*12d70*/  LDSM.16.M88.4 R156, [R202] ;  /* 0x00000000ca9c783b */ /* 0x000f660000000200 */
[----:B-1----:R-:W-:Y:S01]  /*12d80*/  IMAD.U32 R180, RZ, RZ, UR14 ;  /* 0x0000000effb47e24 */ /* 0x002fe2000f8e00ff */
[----:B------:R-:W1:Y:S01]  /*12d90*/  LDSM.16.M88.4 R164, [R202+0x800] ;  /* 0x00080000caa4783b */ /* 0x000e620000000200 */
[----:B------:R-:W-:Y:S02]  /*12da0*/  IMAD.U32 R181, RZ, RZ, UR15 ;  /* 0x0000000fffb57e24 */ /* 0x000fe4000f8e00ff */
[C---:B----4-:R-:W-:Y:S01]  /*12db0*/  HMMA.16816.F32.BF16 R12, R160.reuse, R168, R12 ;  /* 0x000000a8a00c723c */ /* 0x050fe2000004180c */
[----:B------:R-:W-:Y:S01]  /*12dc0*/  IMAD.U32 R181, RZ, RZ, UR11 ;  /* 0x0000000bffb57e24 */ /* 0x000fe2000f8e00ff */
[----:B------:R-:W-:Y:S02]  /*12dd0*/  USHF.L.U32 UR11, UR13, 0x5, URZ ;  /* 0x000000050d0b7899 */ /* 0x000fe4000800063f */
[C---:B------:R-:W-:Y:S02]  /*12de0*/  @P0 LEA R0, P1, R180.reuse, R216, 0x5 ;  /* 0x000000d8b4000211 */ /* 0x040fe400078228ff */
[----:B------:R-:W-:Y:S02]  /*12df0*/  PLOP3.LUT P0, PT, PT, PT, UP0, 0x80, 0x0 ;  /* 0x000000000000781c */ /* 0x000fe40003f0f008 */
[----:B------:R-:W-:Y:S01]  /*12e00*/  HMMA.16816.F32.BF16 R16, R160, R170, R16 ;  /* 0x000000aaa010723c */ /* 0x000fe20000041810 */
[----:B------:R-:W-:Y:S03]  /*12e10*/  LDSM.16.M88.4 R160, [R214+0x14080] ;  /* 0x01408000d6a0783b */ /* 0x000fe60000000200 */
[----:B------:R-:W-:Y:S01]  /*12e20*/  IMAD.U32 R183, RZ, RZ, UR11 ;  /* 0x0000000bffb77e24 */ /* 0x000fe2000f8e00ff */
[----:B------:R-:W4:Y:S03]  /*12e30*/  LDSM.16.M88.4 R168, [R213+0xd080] ;  /* 0x00d08000d5a8783b */ /* 0x000f260000000200 */
[C---:B--2---:R-:W-:Y:S05]  /*12e40*/  HMMA.16816.F32.BF16 R4, R152.reuse, R172, R4 ;  /* 0x000000ac9804723c */ /* 0x044fea0000041804 */
[----:B------:R-:W-:Y:S02]  /*12e50*/  @P2 LEA.HI.X R181, R180, R223, R181, 0x5, P1 ;  /* 0x000000dfb4b52211 */ /* 0x000fe400008f2cb5 */
[----:B------:R-:W-:Y:S01]  /*12e60*/  @P0 LEA R180, P0, R0, c[0x0][0x1c8], 0x1 ;  /* 0x0000720000b40a11 */ /* 0x000fe200078008ff */
[C---:B------:R-:W-:Y:S01]  /*12e70*/  HMMA.16816.F32.BF16 R8, R152.reuse, R174, R8 ;  /* 0x000000ae9808723c */ /* 0x040fe20000041808 */
[----:B------:R-:W-:Y:S01]  /*12e80*/  LDSM.16.M88.4 R172, [R213+0xd880] ;  /* 0x00d88000d5ac783b */ /* 0x000fe20000000200 */
[----:B------:R-:W-:Y:S02]  /*12e90*/  PLOP3.LUT P2, PT, PT, PT, UP0, 0x80, 0x0 ;  /* 0x000000000000781c */ /* 0x000fe40003f4f008 */
[----:B------:R-:W-:Y:S02]  /*12ea0*/  PLOP3.LUT P1, PT, PT, PT, UP3, 0x80, 0x0 ;  /* 0x000000000000781c */ /* 0x000fe40003f2f038 */
[----:B------:R-:W-:Y:S02]  /*12eb0*/  IADD3 R184, -R224, 0x1, -R183 ;  /* 0x00000001e0b87810 */ /* 0x000fe40007ffe9b7 */
[C---:B---3--:R-:W-:Y:S04]  /*12ec0*/  HMMA.16816.F32.BF16 R12, R152.reuse, R176, R12 ;  /* 0x000000b0980c723c */ /* 0x048fe8000004180c */
[----:B------:R-:W-:Y:S03]  /*12ed0*/  IADD3 R185, -R185, UR16, R184 ;  /* 0x00000010b9b97c10 */ /* 0x000fe6000fffe1b8 */
[----:B------:R-:W-:Y:S01]  /*12ee0*/  @P2 LEA.HI.X R181, R0, c[0x0][0x1cc], R181, 0x1, P0 ;  /* 0x0000730000b52a11 */ /* 0x000fe200000f0cb5 */
[----:B------:R-:W-:Y:S01]  /*12ef0*/  HMMA.16816.F32.BF16 R16, R152, R178, R16 ;  /* 0x000000b29810723c */ /* 0x000fe20000041810 */
[----:B------:R-:W-:Y:S01]  /*12f00*/  LDSM.16.M88.4 R152, [R210+0x14080] ;  /* 0x01408000d298783b */ /* 0x000fe20000000200 */
[----:B------:R-:W-:Y:S02]  /*12f10*/  PLOP3.LUT P2, PT, PT, PT, UP0, 0x80, 0x0 ;  /* 0x000000000000781c */ /* 0x000fe40003f4f008 */
[----:B------:R-:W-:Y:S01]  /*12f20*/  PLOP3.LUT P0, PT, PT, PT, UP0, 0x80, 0x0 ;  /* 0x000000000000781c */ /* 0x000fe20003f0f008 */
[----:B------:R-:W-:Y:S01]  /*12f30*/  LDSM.16.M88.4 R176, [R200] ;  /* 0x00000000c8b0783b */ /* 0x000fe20000000200 */
[----:B------:R-:W-:Y:S01]  /*12f40*/  PLOP3.LUT P0, PT, PT, PT, UP0, 0x80, 0x0 ;  /* 0x000000000000781c */ /* 0x000fe20003f0f008 */
[----:B------:R-:W-:Y:S01]  /*12f50*/  IMAD.MOV.U32 R0, RZ, RZ, R219 ;  /* 0x000000ffff007224 */ /* 0x000fe200078e00db */
[C---:B-----5:R-:W-:Y:S05]  /*12f60*/  HMMA.16816.F32.BF16 R4, R148.reuse, R156, R4 ;  /* 0x0000009c9404723c */ /* 0x060fea0000041804 */
[----:B------:R-:W-:Y:S01]  /*12f70*/  @P1 IMAD.MOV.U32 R0, RZ, RZ, R227 ;  /* 0x000000ffff001224 */ /* 0x000fe200078e00e3 */
[----:B------:R-:W-:Y:S02]  /*12f80*/  PLOP3.LUT P1, PT, PT, PT, UP0, 0x80, 0x0 ;  /* 0x000000000000781c */ /* 0x000fe40003f2f008 */
[C---:B------:R-:W-:Y:S01]  /*12f90*/  HMMA.16816.F32.BF16 R8, R148.reuse, R158, R8 ;  /* 0x0000009e9408723c */ /* 0x040fe20000041808 */
[----:B------:R-:W-:Y:S03]  /*12fa0*/  LDSM.16.M88.4 R156, [R201] ;  /* 0x00000000c99c783b */ /* 0x000fe60000000200 */
[C---:B------:R-:W-:Y:S01]  /*12fb0*/  IADD3 R187, R185.reuse, c[0x0][0x328], RZ ;  /* 0x0000ca00b9bb7a10 */ /* 0x040fe20007ffe0ff */
[----:B------:R-:W2:Y:S01]  /*12fc0*/  SHFL.IDX PT, R182, R0, RZ, 0x1c1f ;  /* 0x001c1fff00b67589 */ /* 0x000ea200000e0000 */
[----:B------:R-:W-:Y:S02]  /*12fd0*/  IADD3 R185, R185, UR7, RZ ;  /* 0x00000007b9b97c10 */ /* 0x000fe4000fffe0ff */
[C---:B-1----:R-:W-:Y:S08]  /*12fe0*/  HMMA.16816.F32.BF16 R12, R148.reuse, R164, R12 ;  /* 0x000000a4940c723c */ /* 0x042ff0000004180c */
[----:B------:R-:W-:Y:S01]  /*12ff0*/  HMMA.16816.F32.BF16 R16, R148, R166, R16 ;  /* 0x000000a69410723c */ /* 0x000fe20000041810 */
[----:B------:R-:W-:Y:S04]  /*13000*/  LDSM.16.M88.4 R148, [R209+0x14080] ;  /* 0x01408000d194783b */ /* 0x000fe80000000200 */
[----:B------:R-:W1:Y:S03]  /*13010*/  LDSM.16.M88.4 R164, [R208+0xd080] ;  /* 0x00d08000d0a4783b */ /* 0x000e660000000200 */
[C---:B----4-:R-:W-:Y:S05]  /*13020*/  HMMA.16816.F32.BF16 R4, R160.reuse, R168, R4 ;  /* 0x000000a8a004723c */ /* 0x050fea0000041804 */
[--C-:B--2---:R-:W-:Y:S03]  /*13030*/  IMAD.IADD R184, R187, 0x1, R182.reuse ;  /* 0x00000001bbb87824 */ /* 0x104fe600078e02b6 */
[C---:B------:R-:W-:Y:S01]  /*13040*/  HMMA.16816.F32.BF16 R8, R160.reuse, R170, R8 ;  /* 0x000000aaa008723c */ /* 0x040fe20000041808 */
[----:B------:R-:W2:Y:S07]  /*13050*/  LDSM.16.M88.4 R168, [R208+0xd880] ;  /* 0x00d88000d0a8783b */ /* 0x000eae0000000200 */
[C---:B------:R-:W-:Y:S08]  /*13060*/  HMMA.16816.F32.BF16 R12, R160.reuse, R172, R12 ;  /* 0x000000aca00c723c */ /* 0x040ff0000004180c */
[----:B------:R-:W-:Y:S01]  /*13070*/  HMMA.16816.F32.BF16 R16, R160, R174, R16 ;  /* 0x000000aea010723c */ /* 0x000fe20000041810 */
[----:B------:R-:W-:Y:S04]  /*13080*/  LDSM.16.M88.4 R160, [R202+0x1000] ;  /* 0x00100000caa0783b */ /* 0x000fe80000000200 */
[----:B------:R-:W-:Y:S03]  /*13090*/  LDSM.16.M88.4 R172, [R202+0x1800] ;  /* 0x00180000caac783b */ /* 0x000fe60000000200 */
[C---:B------:R-:W-:Y:S08]  /*130a0*/  HMMA.16816.F32.BF16 R4, R152.reuse, R156, R4 ;  /* 0x0000009c9804723c */ /* 0x040ff00000041804 */
[C---:B------:R-:W-:Y:S01]  /*130b0*/  HMMA.16816.F32.BF16 R8, R152.reuse, R158, R8 ;  /* 0x0000009e9808723c */ /* 0x040fe20000041808 */
[----:B------:R-:W3:Y:S07]  /*130c0*/  LDSM.16.M88.4 R156, [R207+0x14080] ;  /* 0x01408000cf9c783b */ /* 0x000eee0000000200 */
        /* <DEDUP_REMOVED lines=10> */
[----:B------:R-:W-:Y:S03]  /*13170*/  LDSM.16.M88.4 R168, [R198] ;  /* 0x00000000c6a8783b */ /* 0x000fe60000000200 */
[C---:B---3--:R-:W-:Y:S08]  /*13180*/  HMMA.16816.F32.BF16 R4, R156.reuse, R160, R4 ;  /* 0x000000a09c04723c */ /* 0x048ff00000041804 */
[C---:B------:R-:W-:Y:S01]  /*13190*/  HMMA.16816.F32.BF16 R8, R156.reuse, R162, R8 ;  /* 0x000000a29c08723c */ /* 0x040fe20000041808 */
[----:B------:R-:W2:Y:S07]  /*131a0*/  LDSM.16.M88.4 R160, [R199] ;  /* 0x00000000c7a0783b */ /* 0x000eae0000000200 */
        /* <DEDUP_REMOVED lines=17> */
[----:B------:R-:W-:Y:S03]  /*132c0*/  LDSM.16.M88.4 R168, [R197] ;  /* 0x00000000c5a8783b */ /* 0x000fe60000000200 */
[C---:B-1----:R-:W-:Y:S08]  /*132d0*/  HMMA.16816.F32.BF16 R4, R156.reuse, R164, R4 ;  /* 0x000000a49c04723c */ /* 0x042ff00000041804 */
[C---:B------:R-:W-:Y:S01]  /*132e0*/  HMMA.16816.F32.BF16 R8, R156.reuse, R166, R8 ;  /* 0x000000a69c08723c */ /* 0x040fe20000041808 */
[----:B------:R-:W1:Y:S07]  /*132f0*/  LDSM.16.M88.4 R164, [R213+0xf080] ;  /* 0x00f08000d5a4783b */ /* 0x000e6e0000000200 */
[C---:B------:R-:W-:Y:S08]  /*13300*/  HMMA.16816.F32.BF16 R12, R156.reuse, R172, R12 ;  /* 0x000000ac9c0c723c */ /* 0x040ff0000004180c */
[----:B------:R-:W-:Y:S01]  /*13310*/  HMMA.16816.F32.BF16 R16, R156, R174, R16 ;  /* 0x000000ae9c10723c */ /* 0x000fe20000041810 */
[----:B------:R-:W3:Y:S04]  /*13320*/  LDSM.16.M88.4 R156, [R213+0xf880] ;  /* 0x00f88000d59c783b */ /* 0x000ee80000000200 */
[----:B------:R-:W-:Y:S03]  /*13330*/  LDSM.16.M88.4 R172, [R208+0xf080] ;  /* 0x00f08000d0ac783b */ /* 0x000fe60000000200 */
[C---:B--2---:R-:W-:Y:S08]  /*13340*/  HMMA.16816.F32.BF16 R4, R152.reuse, R160, R4 ;  /* 0x000000a09804723c */ /* 0x044ff00000041804 */
[C---:B------:R-:W-:Y:S01]  /*13350*/  HMMA.16816.F32.BF16 R8, R152.reuse, R162, R8 ;  /* 0x000000a29808723c */ /* 0x040fe20000041808 */
[----:B------:R-:W2:Y:S07]  /*13360*/  LDSM.16.M88.4 R160, [R210+0x1c080] ;  /* 0x01c08000d2a0783b */ /* 0x000eae0000000200 */
[C---:B------:R-:W-:Y:S08]  /*13370*/  HMMA.16816.F32.BF16 R12, R152.reuse, R176, R12 ;  /* 0x000000b0980c723c */ /* 0x040ff0000004180c */
[----:B------:R-:W-:Y:S01]  /*13380*/  HMMA.16816.F32.BF16 R16, R152, R178, R16 ;  /* 0x000000b29810723c */ /* 0x000fe20000041810 */
[----:B------:R-:W4:Y:S07]  /*13390*/  LDSM.16.M88.4 R152, [R196] ;  /* 0x00000000c498783b */ /* 0x000f2e0000000200 */
[C---:B-1----:R-:W-:Y:S08]  /*133a0*/  HMMA.16816.F32.BF16 R4, R148.reuse, R164, R4 ;  /* 0x000000a49404723c */ /* 0x042ff00000041804 */
[C---:B------:R-:W-:Y:S01]  /*133b0*/  HMMA.16816.F32.BF16 R8, R148.reuse, R166, R8 ;  /* 0x000000a69408723c */ /* 0x040fe20000041808 */
[----:B------:R-:W1:Y:S07]  /*133c0*/  LDSM.16.M88.4 R164, [R209+0x1c080] ;  /* 0x01c08000d1a4783b */ /* 0x000e6e0000000200 */
[C---:B---3--:R-:W-:Y:S08]  /*133d0*/  HMMA.16816.F32.BF16 R12, R148.reuse, R156, R12 ;  /* 0x0000009c940c723c */ /* 0x048ff0000004180c */
[----:B------:R-:W-:Y:S01]  /*133e0*/  HMMA.16816.F32.BF16 R16, R148, R158, R16 ;  /* 0x0000009e9410723c */ /* 0x000fe20000041810 */
[----:B------:R-:W3:Y:S04]  /*133f0*/  LDSM.16.M88.4 R148, [R208+0xf880] ;  /* 0x00f88000d094783b */ /* 0x000ee80000000200 */
[----:B------:R-:W-:Y:S03]  /*13400*/  LDSM.16.M88.4 R156, [R207+0x1c080] ;  /* 0x01c08000cf9c783b */ /* 0x000fe60000000200 */
[C---:B--2---:R-:W-:Y:S08]  /*13410*/  HMMA.16816.F32.BF16 R4, R160.reuse, R168, R4 ;  /* 0x000000a8a004723c */ /* 0x044ff00000041804 */
[C---:B------:R-:W-:Y:S01]  /*13420*/  HMMA.16816.F32.BF16 R8, R160.reuse, R170, R8 ;  /* 0x000000aaa008723c */ /* 0x040fe20000041808 */
[----:B------:R-:W2:Y:S07]  /*13430*/  LDSM.16.M88.4 R168, [R202+0x3000] ;  /* 0x00300000caa8783b */ /* 0x000eae0000000200 */
[C---:B----4-:R-:W-:Y:S08]  /*13440*/  HMMA.16816.F32.BF16 R12, R160.reuse, R152, R12 ;  /* 0x00000098a00c723c */ /* 0x050ff0000004180c */
[----:B------:R-:W-:Y:S01]  /*13450*/  HMMA.16816.F32.BF16 R16, R160, R154, R16 ;  /* 0x0000009aa010723c */ /* 0x000fe20000041810 */
[----:B------:R-:W4:Y:S01]  /*13460*/  LDSM.16.M88.4 R152, [R202+0x3800] ;  /* 0x00380000ca98783b */ /* 0x000f220000000200 */
[----:B------:R-:W-:Y:S04]  /*13470*/  DEPBAR.LE SB0, 0x0 ;  /* 0x000080000000791a */ /* 0x000fe80000000000 */
[----:B------:R-:W-:Y:S02]  /*13480*/  BAR.SYNC.DEFER_BLOCKING 0x0 ;  /* 0x0000000000007b1d */ /* 0x000fe40000010000 */
[C---:B-1----:R-:W-:Y:S08]  /*13490*/  HMMA.16816.F32.BF16 R4, R164.reuse, R172, R4 ;  /* 0x000000aca404723c */ /* 0x042ff00000041804 */
[C---:B------:R-:W-:Y:S08]  /*134a0*/  HMMA.16816.F32.BF16 R8, R164.reuse, R174, R8 ;  /* 0x000000aea408723c */ /* 0x040ff00000041808 */
[C---:B---3--:R-:W-:Y:S01]  /*134b0*/  HMMA.16816.F32.BF16 R12, R164.reuse, R148, R12 ;  /* 0x00000094a40c723c */ /* 0x048fe2000004180c */
[----:B------:R-:W-:Y:S01]  /*134c0*/  @!PT LDS RZ, [RZ] ;  /* 0x00000000fffff984 */ /* 0x000fe20000000800 */
[----:B------:R-:W-:Y:S01]  /*134d0*/  @!PT LDS RZ, [RZ] ;  /* 0x00000000fffff984 */ /* 0x000fe20000000800 */
[----:B------:R-:W-:Y:S01]  /*134e0*/  @!PT LDS RZ, [RZ] ;  /* 0x00000000fffff984 */ /* 0x000fe20000000800 */
[----:B------:R1:W-:Y:S02]  /*134f0*/  @P3 LDGSTS.E.BYPASS.LTC128B.128 [R218+0xc080], [R180.64], !P6 ;  /* 0x0c080000b4da3fae */ /* 0x0003e4000f101d5e */
[----:B------:R-:W-:Y:S05]  /*13500*/  LOP3.LUT P3, RZ, R215, 0x4, RZ, 0xc0, !PT ;  /* 0x00000004d7ff7812 */ /* 0x000fea000786c0ff */
[----:B------:R-:W-:Y:S08]  /*13510*/  HMMA.16816.F32.BF16 R16, R164, R150, R16 ;  /* 0x00000096a410723c */ /* 0x000ff00000041810 */
[C---:B--2---:R-:W-:Y:S01]  /*13520*/  HMMA.16816.F32.BF16 R4, R156.reuse, R168, R4 ;  /* 0x000000a89c04723c */ /* 0x044fe20000041804 */
[----:B------:R1:W-:Y:S07]  /*13530*/  @P2 LDGSTS.E.BYPASS.LTC128B.128 [R218+0xd080], [R180.64+0x80], !P3 ;  /* 0x0d080080b4da2fae */ /* 0x0003ee000d901d5e */
[C---:B------:R-:W-:Y:S01]  /*13540*/  HMMA.16816.F32.BF16 R8, R156.reuse, R170, R8 ;  /* 0x000000aa9c08723c */ /* 0x040fe20000041808 */
[----:B------:R1:W-:Y:S04]  /*13550*/  @P1 LDGSTS.E.BYPASS.LTC128B.128 [R218+0xe080], [R180.64+0x100], !P5 ;  /* 0x0e080100b4da1fae */ /* 0x0003e8000e901d5e */
[----:B------:R1:W-:Y:S01]  /*13560*/  @P0 LDGSTS.E.BYPASS.LTC128B.128 [R218+0xf080], [R180.64+0x180], !P4 ;  /* 0x0f080180b4da0fae */ /* 0x0003e2000e101d5e */
[----:B------:R-:W-:Y:S02]  /*13570*/  PLOP3.LUT P0, PT, PT, PT, UP2, 0x40, 0x0 ;  /* 0x000000000000781c */ /* 0x000fe40003f0e828 */
[C---:B----4-:R-:W-:Y:S01]  /*13580*/  HMMA.16816.F32.BF16 R12, R156.reuse, R152, R12 ;  /* 0x000000989c0c723c */ /* 0x050fe2000004180c */
[----:B------:R-:W0:Y:S07]  /*13590*/  LDGDEPBAR ;  /* 0x00000000000079af */ /* 0x000e2e0000000000 */
[----:B------:R-:W-:Y:S04]  /*135a0*/  HMMA.16816.F32.BF16 R16, R156, R154, R16 ;  /* 0x0000009a9c10723c */ /* 0x000fe80000041810 */
[----:B-1----:R-:W-:Y:S04]  /*135b0*/  IMAD.IADD R180, R185, 0x1, R182 ;  /* 0x00000001b9b47824 */ /* 0x002fe800078e02b6 */
        /* <DEDUP_REMOVED lines=15> */
.L_x_1958:
[----:B------:R-:W-:Y:S04]  /*136b0*/  MOV R148, c[0x0][0x32c] ;  /* 0x0000cb0000947a02 */ /* 0x000fe80000000f00 */
[----:B------:R-:W-:Y:S11]  /*136c0*/  ISETP.NE.AND P0, PT, R148, 0x1, PT ;  /* 0x000000019400780c */ /* 0x000ff60003f05270 */
[----:B------:R-:W-:Y:S02]  /*136d0*/  @!UPT UIADD3 URZ, URZ, URZ, URZ ;  /* 0x0000003f3f3ff290 */ /* 0x000fe4000fffe03f */
[----:B------:R-:W-:Y:S05]  /*136e0*/  @P0 IMAD.HI.U32 R148, R182, c[0x0][0x330], RZ ;  /* 0x0000cc00b6940a27 */ /* 0x000fea00078e00ff */
[----:B------:R-:W-:Y:S02]  /*136f0*/  @P0 SHF.R.U32.HI R182, RZ, c[0x0][0x334], R148 ;  /* 0x0000cd00ffb60a19 */ /* 0x000fe40000011694 */
.L_x_1959:
[----:B------:R-:W-:Y:S05]  /*13700*/  BSYNC B0 ;  /* 0x0000000000007941 */ /* 0x000fea0003800000 */
.L_x_1957:
[----:B------:R-:W-:Y:S04]  /*13710*/  IMAD R151, R182, c[0x0][0x32c], -R183 ;  /* 0x0000cb00b6977a24 */ /* 0x000fe800078e0ab7 */
[----:B------:R-:W-:Y:S05]  /*13720*/  IMAD.IADD R151, R151, 0x1, -R224 ;  /* 0x0000000197977824 */ /* 0x000fea00078e0ae0 */
[----:B------:R-:W-:Y:S02]  /*13730*/  IADD3 R149, R151, c[0x0][0x32c], RZ ;  /* 0x0000cb0097957a10 */ /* 0x000fe40007ffe0ff */
[----:B------:R-:W-:Y:S02]  /*13740*/  IMNMX R180, R180, R151, !PT ;  /* 0x00000097b4b47217 */ /* 0x000fe40007800200 */
[----:B------:R-:W-:Y:S02]  /*13750*/  IMNMX R184, R184, R149, PT ;  /* 0x00000095b8b87217 */ /* 0x000fe40003800200 */
.L_x_1956:
[----:B------:R-:W-:Y:S01]  /*13760*/  UISETP.GT.AND UP0, UPT, UR13, -0x1, UPT ;  /* 0xffffffff0d00788c */ /* 0x000fe2000bf04270 */
[----:B------:R-:W1:Y:S05]  /*13770*/  SHFL.IDX PT, R0, R0, 0x1, 0x1c1f ;  /* 0x003c1f0000007f89 */ /* 0x000e6a00000e0000 */
        /* <DEDUP_REMOVED lines=9> */
[----:B------:R-:W-:Y:S01]  /*13810*/  FSEL R150, R5, -INF , !P0 ;  /* 0xff80000005967808 */ /* 0x000fe20004000000 */
[--C-:B-1----:R-:W-:Y:S01]  /*13820*/  IMAD.IADD R187, R187, 0x1, R0.reuse ;  /* 0x00000001bbbb7824 */ /* 0x102fe200078e0200 */
        /* <DEDUP_REMOVED lines=39> */
.L_x_1962:
[----:B------:R-:W-:Y:S04]  /*13aa0*/  MOV R0, c[0x0][0x32c] ;  /* 0x0000cb0000007a02 */ /* 0x000fe80000000f00 */
[----:B------:R-:W-:Y:S11]  /*13ab0*/  ISETP.NE.AND P0, PT, R0, 0x1, PT ;  /* 0x000000010000780c */ /* 0x000ff60003f05270 */
[----:B------:R-:W-:Y:S02]  /*13ac0*/  @!UPT UIADD3 URZ, URZ, URZ, URZ ;  /* 0x0000003f3f3ff290 */ /* 0x000fe4000fffe03f */
[----:B------:R-:W-:Y:S05]  /*13ad0*/  @P0 IMAD.HI.U32 R0, R4, c[0x0][0x330], RZ ;  /* 0x0000cc0004000a27 */ /* 0x000fea00078e00ff */
[----:B------:R-:W-:Y:S02]  /*13ae0*/  @P0 SHF.R.U32.HI R4, RZ, c[0x0][0x334], R0 ;  /* 0x0000cd00ff040a19 */ /* 0x000fe40000011600 */
.L_x_1963:
[----:B------:R-:W-:Y:S05]  /*13af0*/  BSYNC B0 ;  /* 0x0000000000007941 */ /* 0x000fea0003800000 */
.L_x_1961:
[----:B------:R-:W-:Y:S04]  /*13b00*/  IMAD R183, R4, c[0x0][0x32c], -R183 ;  /* 0x0000cb0004b77a24 */ /* 0x000fe800078e0ab7 */
[----:B------:R-:W-:Y:S05]  /*13b10*/  IMAD.IADD R4, R183, 0x1, -R224 ;  /* 0x00000001b7047824 */ /* 0x000fea00078e0ae0 */
[----:B------:R-:W-:Y:S02]  /*13b20*/  IADD3 R0, R4, c[0x0][0x32c], RZ ;  /* 0x0000cb0004007a10 */ /* 0x000fe40007ffe0ff */
[----:B------:R-:W-:Y:S02]  /*13b30*/  IMNMX R185, R185, R4, !PT ;  /* 0x00000004b9b97217 */ /* 0x000fe40007800200 */
[----:B------:R-:W-:Y:S02]  /*13b40*/  IMNMX R187, R187, R0, PT ;  /* 0x00000000bbbb7217 */ /* 0x000fe40003800200 */
.L_x_1960:
[----:B------:R-:W-:Y:S01]  /*13b50*/  FMNMX.FTZ R5, R152, R3, !PT ;  /* 0x0000000398057209 */ /* 0x000fe20007810000 */
[----:B------:R-:W-:Y:S01]  /*13b60*/  LDSM.16.MT88.4 R156, [R206+0x8080] ;  /* 0x00808000ce9c783b */ /* 0x000fe20000004200 */
[----:B------:R-:W-:Y:S02]  /*13b70*/  PLOP3.LUT P1, PT, PT, PT, UP0, 0x80, 0x0 ;  /* 0x000000000000781c */ /* 0x000fe40003f2f008 */
[----:B------:R-:W-:Y:S02]  /*13b80*/  FMNMX.FTZ R5, R150, R5, !PT ;  /* 0x0000000596057209 */ /* 0x000fe40007810000 */
[----:B------:R-:W-:Y:S02]  /*13b90*/  PLOP3.LUT P0, PT, PT, PT, UP0, 0x80, 0x0 ;  /* 0x000000000000781c */ /* 0x000fe40003f0f008 */
[----:B------:R-:W-:Y:S01]  /*13ba0*/  FMNMX.FTZ R5, R154, R5, !PT ;  /* 0x000000059a057209 */ /* 0x000fe20007810000 */
[----:B------:R-:W-:Y:S01]  /*13bb0*/  LDSM.16.MT88.4 R172, [R204+0x9880] ;  /* 0x00988000ccac783b */ /* 0x000fe20000004200 */
[C---:B------:R-:W-:Y:S02]  /*13bc0*/  ISETP.GT.AND P1, PT, R185.reuse, RZ, P1 ;  /* 0x000000ffb900720c */ /* 0x040fe40000f24270 */
[----:B------:R-:W-:Y:S02]  /*13bd0*/  FMNMX.FTZ R5, R8, R5, !PT ;  /* 0x0000000508057209 */ /* 0x000fe40007810000 */
[----:B------:R-:W-:Y:S02]  /*13be0*/  ISETP.GT.AND P0, PT, R185, 0x1, P0 ;  /* 0x00000001b900780c */ /* 0x000fe40000704270 */
[----:B------:R-:W-:Y:S01]  /*13bf0*/  FMNMX.FTZ R5, R168, R5, !PT ;  /* 0x00000005a8057209 */ /* 0x000fe20007810000 */
[----:B------:R-:W-:Y:S01]  /*13c00*/  LDSM.16.MT88.4 R176, [R211+0xa880] ;  /* 0x00a88000d3b0783b */ /* 0x000fe20000004200 */
[C---:B------:R-:W-:Y:S02]  /*13c10*/  ISETP.LT.OR P2, PT, R187.reuse, 0x1, P1 ;  /* 0x00000001bb00780c */ /* 0x040fe40000f41670 */
[----:B------:R-:W-:Y:S02]  /*13c20*/  FMNMX.FTZ R5, R166, R5, !PT ;  /* 0x00000005a6057209 */ /* 0x000fe40007810000 */
[----:B------:R-:W-:Y:S02]  /*13c30*/  ISETP.LT.OR P1, PT, R187, 0x2, P0 ;  /* 0x00000002bb00780c */ /* 0x000fe40000721670 */
[----:B------:R-:W-:Y:S01]  /*13c40*/  FMNMX.FTZ R5, R164, R5, !PT ;  /* 0x00000005a4057209 */ /* 0x000fe20007810000 */
[----:B------:R-:W-:Y:S01]  /*13c50*/  LDSM.16.MT88.4 R180, [R206+0xa880] ;  /* 0x00a88000ceb4783b */ /* 0x000fe20000004200 */
[----:B------:R-:W-:Y:S02]  /*13c60*/  PLOP3.LUT P3, PT, PT, PT, UP0, 0x80, 0x0 ;  /* 0x000000000000781c */ /* 0x000fe40003f6f008 */
[----:B------:R-:W-:Y:S02]  /*13c70*/  FMNMX.FTZ R0, R162, R5, !PT ;  /* 0x00000005a2007209 */ /* 0x000fe40007810000 */
[----:B------:R-:W-:Y:S02]  /*13c80*/  PLOP3.LUT P0, PT, PT, PT, UP0, 0x80, 0x0 ;  /* 0x000000000000781c */ /* 0x000fe40003f0f008 */
[----:B------:R-:W-:Y:S01]  /*13c90*/  FSEL R13, R7, -INF , !P1 ;  /* 0xff800000070d7808 */ /* 0x000fe20004800000 */
[----:B------:R-:W1:Y:S01]  /*13ca0*/  SHFL.BFLY PT, R5, R0, 0x2, 0x1f ;  /* 0x0c401f0000057f89 */ /* 0x000e6200000e0000 */
[C---:B------:R-:W-:Y:S02]  /*13cb0*/  ISETP.GT.AND P1, PT, R185.reuse, 0x8, P3 ;  /* 0x00000008b900780c */ /* 0x040fe40001f24270 */
[----:B------:R-:W-:Y:S02]  /*13cc0*/  ISETP.GT.AND P0, PT, R185, 0x9, P0 ;  /* 0x00000009b900780c */ /* 0x000fe40000704270 */
[----:B------:R-:W-:Y:S02]  /*13cd0*/  FSEL R17, R6, -INF , !P2 ;  /* 0xff80000006117808 */ /* 0x000fe40005000000 */
[C---:B------:R-:W-:Y:S01]  /*13ce0*/  ISETP.LT.OR P1, PT, R187.reuse, 0x9, P1 ;  /* 0x00000009bb00780c */ /* 0x040fe20000f21670 */
[----:B------:R-:W-:Y:S01]  /*13cf0*/  LDSM.16.MT88.4 R188, [R211+0xb880] ;  /* 0x00b88000d3bc783b */ /* 0x000fe20000004200 */
[----:B------:R-:W-:Y:S02]  /*13d00*/  ISETP.LT.OR P0, PT, R187, 0xa, P0 ;  /* 0x0000000abb00780c */ /* 0x000fe40000701670 */
[----:B------:R-:W-:Y:S02]  /*13d10*/  PLOP3.LUT P2, PT, PT, PT, UP0, 0x80, 0x0 ;  /* 0x000000000000781c */ /* 0x000fe40003f4f008 */
[----:B------:R-:W-:Y:S02]  /*13d20*/  FMNMX.FTZ R4, R17, R2, !PT ;  /* 0x0000000211047209 */ /* 0x000fe40007810000 */
[----:B------:R-:W-:Y:S01]  /*13d30*/  ISETP.GT.AND P2, PT, R185, 0x10, P2 ;  /* 0x00000010b900780c */ /* 0x000fe20001744270 */
[----:B------:R-:W-:Y:S01]  /*13d40*/  LDSM.16.MT88.4 R192, [R206+0xb880] ;  /* 0x00b88000cec0783b */ /* 0x000fe20000004200 */
[----:B------:R-:W-:Y:S02]  /*13d50*/  FMNMX.FTZ R4, R13, R4, !PT ;  /* 0x000000040d047209 */ /* 0x000fe40007810000 */
[----:B------:R-:W-:Y:S02]  /*13d60*/  FSEL R9, R10, -INF , !P1 ;  /* 0xff8000000a097808 */ /* 0x000fe40004800000 */
[----:B------:R-:W-:Y:S02]  /*13d70*/  FSEL R11, R11, -INF , !P0 ;  /* 0xff8000000b0b7808 */ /* 0x000fe40004000000 */
[----:B------:R-:W-:Y:S02]  /*13d80*/  PLOP3.LUT P0, PT, PT, PT, UP0, 0x80, 0x0 ;  /* 0x000000000000781c */ /* 0x000fe40003f0f008 */
[----:B------:R-:W-:Y:S02]  /*13d90*/  ISETP.LT.OR P2, PT, R187, 0x11, P2 ;  /* 0x00000011bb00780c */ /* 0x000fe40001741670 */
[----:B------:R-:W-:Y:S02]  /*13da0*/  ISETP.GT.AND P1, PT, R185, 0x11, P0 ;  /* 0x00000011b900780c */ /* 0x000fe40000724270 */
[----:B------:R-:W-:Y:S02]  /*13db0*/  PLOP3.LUT P3, PT, PT, PT, UP0, 0x80, 0x0 ;  /* 0x000000000000781c */ /* 0x000fe40003f6f008 */
[----:B------:R-:W-:Y:S02]  /*13dc0*/  FMNMX.FTZ R4, R9, R4, !PT ;  /* 0x0000000409047209 */ /* 0x000fe40007810000 */
[----:B------:R-:W-:Y:S02]  /*13dd0*/  FSEL R165, R14, -INF , !P2 ;  /* 0xff8000000ea57808 */ /* 0x000fe40005000000 */
[----:B------:R-:W-:Y:S02]  /*13de0*/  ISETP.LT.OR P2, PT, R187, 0x12, P1 ;  /* 0x00000012bb00780c */ /* 0x000fe40000f41670 */
[----:B------:R-:W-:Y:S02]  /*13df0*/  ISETP.GT.AND P1, PT, R185, 0x18, P3 ;  /* 0x00000018b900780c */ /* 0x000fe40001f24270 */
[----:B------:R-:W-:Y:S01]  /*13e00*/  PLOP3.LUT P0, PT, PT, PT, UP0, 0x80, 0x0 ;  /* 0x000000000000781c */ /* 0x000fe20003f0f008 */
[----:B------:R-:W-:Y:S01]  /*13e10*/  UISETP.GT.AND UP0, UPT, UR13, UR10, UPT ;  /* 0x0000000a0d00728c */ /* 0x000fe2000bf04270 */
[----:B------:R-:W-:Y:S01]  /*13e20*/  FMNMX.FTZ R4, R11, R4, !PT ;  /* 0x000000040b047209 */ /* 0x000fe20007810000 */
[----:B------:R-:W-:Y:S01]  /*13e30*/  UIADD3 UR13, UR13, -0x1, URZ ;  /* 0xffffffff0d0d7890 */ /* 0x000fe2000fffe03f */
[----:B------:R-:W-:Y:S02]  /*13e40*/  ISETP.GT.AND P0, PT, R185, 0x19, P0 ;  /* 0x00000019b900780c */ /* 0x000fe40000704270 */
[----:B------:R-:W-:Y:S02]  /*13e50*/  FSEL R163, R15, -INF , !P2 ;  /* 0xff8000000fa37808 */ /* 0x000fe40005000000 */
[----:B------:R-:W-:Y:S02]  /*13e60*/  ISETP.LT.OR P1, PT, R187, 0x19, P1 ;  /* 0x00000019bb00780c */ /* 0x000fe40000f21670 */
[----:B------:R-:W-:Y:S02]  /*13e70*/  FMNMX.FTZ R4, R165, R4, !PT ;  /* 0x00000004a5047209 */ /* 0x000fe40007810000 */
[----:B------:R-:W-:Y:S02]  /*13e80*/  ISETP.LT.OR P0, PT, R187, 0x1a, P0 ;  /* 0x0000001abb00780c */ /* 0x000fe40000701670 */
[----:B------:R-:W-:Y:S01]  /*13e90*/  FSEL R161, R18, -INF , !P1 ;  /* 0xff80000012a17808 */ /* 0x000fe20004800000 */
[----:B------:R-:W-:Y:S01]  /*13ea0*/  LDSM.16.MT88.4 R184, [R204+0xa880] ;  /* 0x00a88000ccb8783b */ /* 0x000fe20000004200 */
        /* <DEDUP_REMOVED lines=37> */
[----:B------:R-:W3:Y:S01]  /*14100*/  LDSM.16.MT88.4 R12, [R211+0x8080] ;  /* 0x00808000d30c783b */ /* 0x000ee20000004200 */
[--C-:B------:R-:W-:Y:S02]  /*14110*/  FFMA.FTZ R235, R17, c[0x0][0x2d0], -R160.reuse ;  /* 0x0000b40011eb7a23 */ /* 0x100fe400000108a0 */
        /* <DEDUP_REMOVED lines=250> */
[C---:B---3--:R-:W-:Y:S07]  /*150c0*/  HMMA.16816.F32.BF16 R84, R152.reuse, R12, R84 ;  /* 0x0000000c9854723c */ /* 0x048fee0000041854 */
[----:B------:R-:W-:Y:S01]  /*150d0*/  MOV R12, R148 ;  /* 0x00000094000c7202 */ /* 0x000fe20000000f00 */
        /* <DEDUP_REMOVED lines=12> */
.L_x_1955:
        /* <DEDUP_REMOVED lines=22> */
.L_x_1966:
[----:B------:R-:W-:Y:S02]  /*15300*/  ULDC UR4, c[0x0][0x32c] ;  /* 0x0000cb0000047ab9 */ /* 0x000fe40000000800 */
[----:B------:R-:W-:-:S03]  /*15310*/  UISETP.NE.AND UP0, UPT, UR4, 0x1, UPT ;  /* 0x000000010400788c */ /* 0x000fc6000bf05270 */
[----:B------:R-:W-:Y:S02]  /*15320*/  ULDC.64 UR4, c[0x0][0x330] ;  /* 0x0000cc0000047ab9 */ /* 0x000fe40000000a00 */
[----:B------:R-:W-:-:S06]  /*15330*/  UIMAD.WIDE.U32 UR10, UR9, UR4, URZ ;  /* 0x00000004090a72a5 */ /* 0x000fcc000f8e003f */
[----:B------:R-:W-:Y:S02]  /*15340*/  @UP0 USHF.R.U32.HI UR9, URZ, UR5, UR11 ;  /* 0x000000053f090299 */ /* 0x000fe4000801160b */
.L_x_1967:
[----:B------:R-:W-:Y:S02]  /*15350*/  ULDC UR4, c[0x0][0x32c] ;  /* 0x0000cb0000047ab9 */ /* 0x000fe40000000800 */
[----:B------:R-:W-:-:S04]  /*15360*/  UIMAD UR4, UR9, UR4, URZ ;  /* 0x00000004090472a4 */ /* 0x000fc8000f8e023f */
[----:B------:R-:W-:-:S04]  /*15370*/  UISETP.LT.AND UP0, UPT, UR8, UR4, UPT ;  /* 0x000000040800728c */ /* 0x000fc8000bf01270 */
[----:B------:R-:W-:-:S04]  /*15380*/  USEL UR8, UR8, UR4, !UP0 ;  /* 0x0000000408087287 */ /* 0x000fc8000c000000 */
.L_x_1965:
        /* <DEDUP_REMOVED lines=14> */
.L_x_1969:
[----:B------:R-:W-:Y:S04]  /*15470*/  DEPBAR.LE SB0, 0x0 ;  /* 0x000080000000791a */ /* 0x000fe80000000000 */
[----:B------:R-:W-:Y:S01]  /*15480*/  BAR.SYNC.DEFER_BLOCKING 0x0 ;  /* 0x0000000000007b1d */ /* 0x000fe20000010000 */
[----:B------:R-:W-:Y:S01]  /*15490*/  UISETP.GT.AND UP0, UPT, UR6, UR12, UPT ;  /* 0x0000000c0600728c */ /* 0x000fe2000bf04270 */
[C---:B------:R-:W-:Y:S01]  /*154a0*/  LOP3.LUT P5, RZ, R215.reuse, 0x2, RZ, 0xc0, !PT ;  /* 0x00000002d7ff7812 */ /* 0x040fe200078ac0ff */
[----:B------:R-:W-:Y:S01]  /*154b0*/  UIADD3 UR13, UR12, -0x1, URZ ;  /* 0xffffffff0c0d7890 */ /* 0x000fe2000fffe03f */
[C---:B------:R-:W-:Y:S03]  /*154c0*/  LOP3.LUT P4, RZ, R215.reuse, 0x1, RZ, 0xc0, !PT ;  /* 0x00000001d7ff7812 */ /* 0x040fe6000788c0ff */
[----:B------:R-:W-:Y:S02]  /*154d0*/  PLOP3.LUT P0, PT, PT, PT, UP0, 0x80, 0x0 ;  /* 0x000000000000781c */ /* 0x000fe40003f0f008 */
[----:B------:R-:W-:Y:S02]  /*154e0*/  PLOP3.LUT P2, PT, PT, PT, UP0, 0x80, 0x0 ;  /* 0x000000000000781c */ /* 0x000fe40003f4f008 */
[----:B------:R-:W-:Y:S01]  /*154f0*/  PLOP3.LUT P1, PT, PT, PT, UP0, 0x80, 0x0 ;  /* 0x000000000000781c */ /* 0x000fe20003f2f008 */
[----:B------:R-:W-:Y:S01]  /*15500*/  @!UP0 UIMAD.WIDE.U32 UR14, UR12, UR8, URZ ;  /* 0x000000080c0e82a5 */ /* 0x000fe2000f8e003f */
[----:B------:R-:W-:Y:S01]  /*15510*/  PLOP3.LUT P3, PT, PT, PT, UP0, 0x80, 0x0 ;  /* 0x000000000000781c */ /* 0x000fe20003f6f008 */
[----:B------:R-:W-:Y:S01]  /*15520*/  @!UP0 USHF.R.S32.HI UR11, URZ, 0x1f, UR12 ;  /* 0x0000001f3f0b8899 */ /* 0x000fe2000801140c */
[C---:B------:R-:W-:Y:S03]  /*15530*/  LOP3.LUT P3, RZ, R215.reuse, 0x4, RZ, 0xc0, !PT ;  /* 0x00000004d7ff7812 */ /* 0x040fe6000786c0ff */
[----:B------:R-:W-:Y:S01]  /*15540*/  @!UP0 UIMAD UR11, UR11, UR8, URZ ;  /* 0x000000080b0b82a4 */ /* 0x000fe2000f8e023f */
[----:B------:R-:W-:Y:S02]  /*15550*/  MOV R4, UR14 ;  /* 0x0000000e00047c02 */ /* 0x000fe40008000f00 */
[----:B------:R-:W-:Y:S01]  /*15560*/  MOV R5, UR15 ;  /* 0x0000000f00057c02 */ /* 0x000fe20008000f00 */
[----:B------:R-:W-:Y:S01]  /*15570*/  @!UP0 UIMAD UR11, UR12, UR9, UR11 ;  /* 0x000000090c0b82a4 */ /* 0x000fe2000f8e020b */
[----:B------:R-:W-:Y:S01]  /*15580*/  @!P0 LEA R0, P0, R4, R228, 0x5 ;  /* 0x000000e404008211 */ /* 0x000fe200078028ff */
[----:B------:R-:W-:Y:S02]  /*15590*/  LDSM.16.M88.4 R16, [R214+0x10080] ;  /* 0x01008000d610783b */ /* 0x000fe40000000200 */
[----:B------:R-:W-:Y:S01]  /*155a0*/  @!UP0 UIADD3 UR11, UR15, UR11, URZ ;  /* 0x0000000b0f0b8290 */ /* 0x000fe2000fffe03f */
[----:B------:R-:W-:Y:S04]  /*155b0*/  @!P1 LEA R150, P1, R0, c[0x0][0x1f8], 0x1 ;  /* 0x00007e0000969a11 */ /* 0x000fe800078208ff */
[----:B------:R-:W1:Y:S01]  /*155c0*/  LDSM.16.M88.4 R8, [R213+0xc080] ;  /* 0x00c08000d508783b */ /* 0x000e620000000200 */
[----:B------:R-:W-:Y:S04]  /*155d0*/  MOV R151, UR11 ;  /* 0x0000000b00977c02 */ /* 0x000fe80008000f00 */
[----:B------:R-:W-:Y:S02]  /*155e0*/  @!P2 LEA.HI.X R151, R4, R221, R151, 0x5, P0 ;  /* 0x000000dd0497a211 */ /* 0x000fe400000f2c97 */
[----:B------:R-:W-:Y:S01]  /*155f0*/  PLOP3.LUT P0, PT, PT, PT, UP0, 0x80, 0x0 ;  /* 0x000000000000781c */ /* 0x000fe20003f0f008 */
[----:B------:R-:W2:Y:S01]  /*15600*/  LDSM.16.M88.4 R152, [R213+0xc880] ;  /* 0x00c88000d598783b */ /* 0x000ea20000000200 */
[----:B------:R-:W-:Y:S06]  /*15610*/  PLOP3.LUT P2, PT, PT, PT, UP0, 0x80, 0x0 ;  /* 0x000000000000781c */ /* 0x000fec0003f4f008 */
[----:B------:R-:W-:Y:S05]  /*15620*/  LDSM.16.M88.4 R156, [R210+0x10080] ;  /* 0x01008000d29c783b */ /* 0x000fea0000000200 */
[----:B------:R-:W-:Y:S02]  /*15630*/  @!P0 LEA.HI.X R151, R0, c[0x0][0x1fc], R151, 0x1, P1 ;  /* 0x00007f0000978a11 */ /* 0x000fe400008f0c97 */
[----:B------:R-:W-:Y:S01]  /*15640*/  PLOP3.LUT P0, PT, PT, PT, UP0, 0x80, 0x0 ;  /* 0x000000000000781c */ /* 0x000fe20003f0f008 */
[----:B------:R-:W3:Y:S01]  /*15650*/  LDSM.16.M88.4 R160, [R212] ;  /* 0x00000000d4a0783b */ /* 0x000ee20000000200 */
[----:B------:R-:W-:Y:S06]  /*15660*/  PLOP3.LUT P1, PT, PT, PT, UP0, 0x80, 0x0 ;  /* 0x000000000000781c */ /* 0x000fec0003f2f008 */
[----:B------:R-:W4:Y:S07]  /*15670*/  LDSM.16.M88.4 R164, [R203] ;  /* 0x00000000cba4783b */ /* 0x000f2e0000000200 */
[----:B------:R-:W-:Y:S01]  /*15680*/  @!PT LDS RZ, [RZ] ;  /* 0x00000000fffff984 */ /* 0x000fe20000000800 */
[----:B------:R-:W-:Y:S01]  /*15690*/  @!PT LDS RZ, [RZ] ;  /* 0x00000000fffff984 */ /* 0x000fe20000000800 */
[----:B------:R-:W-:Y:S01]  /*156a0*/  @!PT LDS RZ, [RZ] ;  /* 0x00000000fffff984 */ /* 0x000fe20000000800 */
[----:B------:R5:W-:Y:S01]  /*156b0*/  @!P0 LDGSTS.E.BYPASS.LTC128B.128 [R218+0x8080], [R150.64], !P6 ;  /* 0x0808000096da8fae */ /* 0x000be2000f101d5e */
[----:B------:R-:W-:Y:S01]  /*156c0*/  PLOP3.LUT P0, PT, PT, PT, UP0, 0x80, 0x0 ;  /* 0x000000000000781c */ /* 0x000fe20003f0f008 */
[----:B------:R-:W-:Y:S01]  /*156d0*/  UISETP.GT.AND UP0, UPT, UR12, UR6, UPT ;  /* 0x000000060c00728c */ /* 0x000fe2000bf04270 */
[C---:B-1----:R-:W-:Y:S04]  /*156e0*/  HMMA.16816.F32.BF16 R4, R16.reuse, R8, RZ ;  /* 0x000000081004723c */ /* 0x042fe800000418ff */
[----:B------:R5:W-:Y:S01]  /*156f0*/  @!P2 LDGSTS.E.BYPASS.LTC128B.128 [R218+0x9080], [R150.64+0x80], !P3 ;  /* 0x0908008096daafae */ /* 0x000be2000d901d5e */
[----:B------:R-:W-:Y:S02]  /*15700*/  PLOP3.LUT P2, PT, PT, PT, UP0, 0x80, 0x0 ;  /* 0x000000000000781c */ /* 0x000fe40003f4f008 */
[----:B------:R-:W-:Y:S01]  /*15710*/  PLOP3.LUT P3, PT, PT, PT, UP0, 0x80, 0x0 ;  /* 0x000000000000781c */ /* 0x000fe20003f6f008 */
[C---:B------:R-:W-:Y:S01]  /*15720*/  HMMA.16816.F32.BF16 R8, R16.reuse, R10, RZ ;  /* 0x0000000a1008723c */ /* 0x040fe200000418ff */
[----:B------:R-:W-:Y:S01]  /*15730*/  LOP3.LUT P3, RZ, R215, 0x4, RZ, 0xc0, !PT ;  /* 0x00000004d7ff7812 */ /* 0x000fe2000786c0ff */
[----:B------:R-:W-:Y:S01]  /*15740*/  @UP0 UIMAD.WIDE.U32 UR14, UR13, UR4, URZ ;  /* 0x000000040d0e02a5 */ /* 0x000fe2000f8e003f */
[----:B------:R5:W-:Y:S01]  /*15750*/  @!P1 LDGSTS.E.BYPASS.LTC128B.128 [R218+0xa080], [R150.64+0x100], !P5 ;  /* 0x0a08010096da9fae */ /* 0x000be2000e901d5e */
[----:B------:R-:W-:Y:S01]  /*15760*/  PLOP3.LUT P1, PT, PT, PT, UP0, 0x80, 0x0 ;  /* 0x000000000000781c */ /* 0x000fe20003f2f008 */
[----:B------:R-:W-:Y:S03]  /*15770*/  @UP0 USHF.R.S32.HI UR11, URZ, 0x1f, UR13 ;  /* 0x0000001f3f0b0899 */ /* 0x000fe6000801140d */
[C---:B--2---:R-:W-:Y:S01]  /*15780*/  HMMA.16816.F32.BF16 R12, R16.reuse, R152, RZ ;  /* 0x00000098100c723c */ /* 0x044fe200000418ff */
[----:B------:R-:W-:Y:S01]  /*15790*/  @UP0 UIMAD UR11, UR11, UR4, URZ ;  /* 0x000000040b0b02a4 */ /* 0x000fe2000f8e023f */
[----:B------:R5:W-:Y:S01]  /*157a0*/  @!P0 LDGSTS.E.BYPASS.LTC128B.128 [R218+0xb080], [R150.64+0x180], !P4 ;  /* 0x0b08018096da8fae */ /* 0x000be2000e101d5e */
[----:B------:R-:W-:Y:S02]  /*157b0*/  PLOP3.LUT P0, PT, PT, PT, UP0, 0x80, 0x0 ;  /* 0x000000000000781c */ /* 0x000fe40003f0f008 */
[----:B------:R-:W-:Y:S03]  /*157c0*/  @UP0 UIMAD UR11, UR13, UR5, UR11 ;  /* 0x000000050d0b02a4 */ /* 0x000fe6000f8e020b */
[----:B------:R-:W-:Y:S01]  /*157d0*/  HMMA.16816.F32.BF16 R16, R16, R154, RZ ;  /* 0x0000009a1010723c */ /* 0x000fe200000418ff */
[----:B------:R-:W-:Y:S01]  /*157e0*/  LDSM.16.M88.4 R168, [R209+0x10080] ;  /* 0x01008000d1a8783b */ /* 0x000fe20000000200 */
[----:B------:R-:W-:Y:S06]  /*157f0*/  @UP0 UIADD3 UR11, UR15, UR11, URZ ;  /* 0x0000000b0f0b0290 */ /* 0x000fec000fffe03f */
[C---:B---3--:R-:W-:Y:S01]  /*15800*/  HMMA.16816.F32.BF16 R4, R156.reuse, R160, R4 ;  /* 0x000000a09c04723c */ /* 0x048fe20000041804 */
[----:B------:R-:W1:Y:S07]  /*15810*/  LDSM.16.M88.4 R172, [R208+0xc080] ;  /* 0x00c08000d0ac783b */ /* 0x000e6e0000000200 */
        /* <DEDUP_REMOVED lines=13> */
[----:B------:R-:W-:Y:S04]  /*158f0*/  LDSM.16.M88.4 R172, [R201] ;  /* 0x00000000c9ac783b */ /* 0x000fe80000000200 */
[----:B------:R-:W-:Y:S03]  /*15900*/  HMMA.16816.F32.BF16 R16, R168, R154, R16 ;  /* 0x0000009aa810723c */ /* 0x000fe60000041810 */
[----:B------:R-:W2:Y:S05]  /*15910*/  LDSM.16.M88.4 R152, [R213+0xd880] ;  /* 0x00d88000d598783b */ /* 0x000eaa0000000200 */
[C---:B---3--:R-:W-:Y:S02]  /*15920*/  HMMA.16816.F32.BF16 R4, R176.reuse, R180, R4 ;  /* 0x000000b4b004723c */ /* 0x048fe40000041804 */
[----:B------:R-:W3:Y:S06]  /*15930*/  LDSM.16.M88.4 R168, [R210+0x14080] ;  /* 0x01408000d2a8783b */ /* 0x000eec0000000200 */
        /* <DEDUP_REMOVED lines=84> */
[----:B------:R-:W-:Y:S02]  /*15e80*/  FMNMX.FTZ R0, R4, R3, !PT ;  /* 0x0000000304007209 */ /* 0x000fe40007810000 */
[----:B------:R-:W-:Y:S02]  /*15e90*/  FMNMX.FTZ R2, R6, R149, !PT ;  /* 0x0000009506027209 */ /* 0x000fe40007810000 */
[----:B-----5:R-:W-:Y:S04]  /*15ea0*/  FMNMX.FTZ R151, R5, R0, !PT ;  /* 0x0000000005977209 */ /* 0x020fe80007810000 */
        /* <DEDUP_REMOVED lines=16> */
[----:B------:R-:W-:Y:S04]  /*15fb0*/  MOV R150, UR14 ;  /* 0x0000000e00967c02 */ /* 0x000fe80008000f00 */
[----:B------:R-:W1:Y:S01]  /*15fc0*/  SHFL.BFLY PT, R2, R157, 0x1, 0x1f ;  /* 0x0c201f009d027f89 */ /* 0x000e6200000e0000 */
[C---:B------:R-:W-:Y:S02]  /*15fd0*/  @P0 LEA R152, P0, R150.reuse, R216, 0x5 ;  /* 0x000000d896980211 */ /* 0x040fe400078028ff */
[----:B--2---:R-:W-:Y:S02]  /*15fe0*/  FMNMX.FTZ R151, R153, R0, !PT ;  /* 0x0000000099977209 */ /* 0x004fe40007810000 */
[----:B------:R-:W-:Y:S03]  /*15ff0*/  MOV R153, UR11 ;  /* 0x0000000b00997c02 */ /* 0x000fe60008000f00 */
[----:B------:R-:W2:Y:S06]  /*16000*/  SHFL.BFLY PT, R148, R151, 0x1, 0x1f ;  /* 0x0c201f0097947f89 */ /* 0x000eac00000e0000 */
[----:B------:R-:W-:Y:S02]  /*16010*/  @P2 LEA.HI.X R153, R150, R223, R153, 0x5, P0 ;  /* 0x000000df96992211 */ /* 0x000fe400000f2c99 */
[----:B------:R-:W-:Y:S02]  /*16020*/  PLOP3.LUT P0, PT, PT, PT, UP0, 0x80, 0x0 ;  /* 0x000000000000781c */ /* 0x000fe40003f0f008 */
[----:B------:R-:W-:Y:S02]  /*16030*/  PLOP3.LUT P2, PT, PT, PT, UP0, 0x80, 0x0 ;  /* 0x000000000000781c */ /* 0x000fe40003f4f008 */
[----:B-1----:R-:W-:Y:S05]  /*16040*/  FMNMX.FTZ R0, R157, R2, !PT ;  /* 0x000000029d007209 */ /* 0x002fea0007810000 */
[C---:B------:R-:W-:Y:S02]  /*16050*/  FMUL.FTZ R165, R0.reuse, c[0x0][0x2d0] ;  /* 0x0000b40000a57a20 */ /* 0x040fe40000410000 */
[----:B------:R-:W-:Y:S01]  /*16060*/  FADD.FTZ R2, -R0, R3 ;  /* 0x0000000300027221 */ /* 0x000fe20000010100 */
[----:B--2---:R-:W-:Y:S01]  /*16070*/  FMNMX.FTZ R148, R151, R148, !PT ;  /* 0x0000009497947209 */ /* 0x004fe20007810000 */
[----:B------:R-:W-:Y:S01]  /*16080*/  FFMA.FTZ R150, R5, c[0x0][0x2d0], -R165 ;  /* 0x0000b40005967a23 */ /* 0x000fe200000108a5 */
[----:B------:R-:W-:Y:S01]  /*16090*/  MOV R151, UR15 ;  /* 0x0000000f00977c02 */ /* 0x000fe20008000f00 */
[----:B------:R-:W-:Y:S02]  /*160a0*/  FMUL.FTZ R3, R2, c[0x0][0x2d0] ;  /* 0x0000b40002037a20 */ /* 0x000fe40000410000 */
[C---:B------:R-:W-:Y:S02]  /*160b0*/  FADD.FTZ R149, -R148.reuse, R149 ;  /* 0x0000009594957221 */ /* 0x040fe40000010100 */
[----:B------:R-:W-:Y:S01]  /*160c0*/  FMUL.FTZ R164, R148, c[0x0][0x2d0] ;  /* 0x0000b40094a47a20 */ /* 0x000fe20000410000 */
[----:B------:R-:W-:Y:S01]  /*160d0*/  MUFU.EX2 R150, R150 ;  /* 0x0000009600967308 */ /* 0x000fe20000000800 */
[----:B------:R-:W-:Y:S02]  /*160e0*/  FMUL.FTZ R2, R149, c[0x0][0x2d0] ;  /* 0x0000b40095027a20 */ /* 0x000fe40000410000 */
[--C-:B------:R-:W-:Y:S01]  /*160f0*/  FFMA.FTZ R149, R4, c[0x0][0x2d0], -R165.reuse ;  /* 0x0000b40004957a23 */ /* 0x100fe200000108a5 */
[----:B------:R-:W-:Y:S01]  /*16100*/  @P1 LEA R4, P1, R152, c[0x0][0x1c8], 0x1 ;  /* 0x0000720098041a11 */ /* 0x000fe200078208ff */
[--C-:B------:R-:W-:Y:S02]  /*16110*/  FFMA.FTZ R151, R8, c[0x0][0x2d0], -R165.reuse ;  /* 0x0000b40008977a23 */ /* 0x100fe400000108a5 */
[----:B------:R-:W-:Y:S02]  /*16120*/  FFMA.FTZ R192, R9, c[0x0][0x2d0], -R165 ;  /* 0x0000b40009c07a23 */ /* 0x000fe400000108a5 */
[--C-:B------:R-:W-:Y:S01]  /*16130*/  FFMA.FTZ R193, R6, c[0x0][0x2d0], -R164.reuse ;  /* 0x0000b40006c17a23 */ /* 0x100fe200000108a4 */
[----:B------:R-:W1:Y:S01]  /*16140*/  MUFU.EX2 R3, R3 ;  /* 0x0000000300037308 */ /* 0x000e620000000800 */
[--C-:B------:R-:W-:Y:S02]  /*16150*/  FFMA.FTZ R194, R7, c[0x0][0x2d0], -R164.reuse ;  /* 0x0000b40007c27a23 */ /* 0x100fe400000108a4 */
[--C-:B------:R-:W-:Y:S02]  /*16160*/  FFMA.FTZ R195, R10, c[0x0][0x2d0], -R164.reuse ;  /* 0x0000b4000ac37a23 */ /* 0x100fe400000108a4 */
[--C-:B------:R-:W-:Y:S02]  /*16170*/  FFMA.FTZ R230, R11, c[0x0][0x2d0], -R164.reuse ;  /* 0x0000b4000be67a23 */ /* 0x100fe400000108a4 */
[----:B------:R-:W-:Y:S01]  /*16180*/  @P0 LEA.HI.X R5, R152, c[0x0][0x1cc], R153, 0x1, P1 ;  /* 0x0000730098050a11 */ /* 0x000fe200008f0c99 */
[--C-:B------:R-:W-:Y:S01]  /*16190*/  FFMA.FTZ R231, R16, c[0x0][0x2d0], -R165.reuse ;  /* 0x0000b40010e77a23 */ /* 0x100fe200000108a5 */
[----:B------:R-:W-:Y:S01]  /*161a0*/  PLOP3.LUT P0, PT, PT, PT, UP0, 0x80, 0x0 ;  /* 0x000000000000781c */ /* 0x000fe20003f0f008 */
[----:B------:R-:W2:Y:S01]  /*161b0*/  MUFU.EX2 R2, R2 ;  /* 0x0000000200027308 */ /* 0x000ea20000000800 */
[----:B------:R-:W-:Y:S01]  /*161c0*/  PLOP3.LUT P1, PT, PT, PT, UP0, 0x80, 0x0 ;  /* 0x000000000000781c */ /* 0x000fe20003f2f008 */
[--C-:B------:R-:W-:Y:S02]  /*161d0*/  FFMA.FTZ R235, R18, c[0x0][0x2d0], -R164.reuse ;  /* 0x0000b40012eb7a23 */ /* 0x100fe400000108a4 */
[--C-:B------:R-:W-:Y:S02]  /*161e0*/  FFMA.FTZ R227, R12, c[0x0][0x2d0], -R165.reuse ;  /* 0x0000b4000ce37a23 */ /* 0x100fe400000108a5 */
[--C-:B------:R-:W-:Y:S02]  /*161f0*/  FFMA.FTZ R232, R13, c[0x0][0x2d0], -R165.reuse ;  /* 0x0000b4000de87a23 */ /* 0x100fe400000108a5 */
[----:B------:R-:W-:Y:S02]  /*16200*/  FFMA.FTZ R165, R17, c[0x0][0x2d0], -R165 ;  /* 0x0000b40011a57a23 */ /* 0x000fe400000108a5 */
[----:B------:R-:W-:Y:S01]  /*16210*/  MUFU.EX2 R149, R149 ;  /* 0x0000009500957308 */ /* 0x000fe20000000800 */
[--C-:B------:R-:W-:Y:S01]  /*16220*/  FFMA.FTZ R233, R14, c[0x0][0x2d0], -R164.reuse ;  /* 0x0000b4000ee97a23 */ /* 0x100fe200000108a4 */
[----:B------:R3:W-:Y:S01]  /*16230*/  @P0 LDGSTS.E.BYPASS.LTC128B.128 [R218+0xc080], [R4.64], !P6 ;  /* 0x0c08000004da0fae */ /* 0x0007e2000f101d5e */
[----:B------:R-:W-:Y:S01]  /*16240*/  PLOP3.LUT P0, PT, PT, PT, UP0, 0x80, 0x0 ;  /* 0x000000000000781c */ /* 0x000fe20003f0f008 */
[C---:B-1----:R-:W-:Y:S01]  /*16250*/  FMUL.FTZ R8, R3.reuse, R140 ;  /* 0x0000008c03087220 */ /* 0x042fe20000410000 */
[----:B------:R-:W-:Y:S01]  /*16260*/  UISETP.GT.AND UP0, UPT, UR12, UR10, UPT ;  /* 0x0000000a0c00728c */ /* 0x000fe2000bf04270 */
[C---:B------:R-:W-:Y:S01]  /*16270*/  FMUL.FTZ R9, R3.reuse, R141 ;  /* 0x0000008d03097220 */ /* 0x040fe20000410000 */
[----:B------:R-:W-:Y:S01]  /*16280*/  UIADD3 UR12, UR12, -0x1, URZ ;  /* 0xffffffff0c0c7890 */ /* 0x000fe2000fffe03f */
[C---:B------:R-:W-:Y:S01]  /*16290*/  FMUL.FTZ R132, R3.reuse, R132 ;  /* 0x0000008403847220 */ /* 0x040fe20000410000 */
[----:B------:R3:W-:Y:S01]  /*162a0*/  @P2 LDGSTS.E.BYPASS.LTC128B.128 [R218+0xd080], [R4.64+0x80], !P3 ;  /* 0x0d08008004da2fae */ /* 0x0007e2000d901d5e */
[----:B------:R-:W-:Y:S01]  /*162b0*/  MUFU.EX2 R151, R151 ;  /* 0x0000009700977308 */ /* 0x000fe20000000800 */
[C---:B------:R-:W-:Y:S02]  /*162c0*/  FMUL.FTZ R133, R3.reuse, R133 ;  /* 0x0000008503857220 */ /* 0x040fe40000410000 */
[C---:B------:R-:W-:Y:S02]  /*162d0*/  FMUL.FTZ R136, R3.reuse, R136 ;  /* 0x0000008803887220 */ /* 0x040fe40000410000 */
[C---:B--2---:R-:W-:Y:S01]  /*162e0*/  FMUL.FTZ R6, R2.reuse, R146 ;  /* 0x0000009202067220 */ /* 0x044fe20000410000 */
[----:B------:R3:W-:Y:S01]  /*162f0*/  @P1 LDGSTS.E.BYPASS.LTC128B.128 [R218+0xe080], [R4.64+0x100], !P5 ;  /* 0x0e08010004da1fae */ /* 0x0007e2000e901d5e */
[C---:B------:R-:W-:Y:S02]  /*16300*/  FMUL.FTZ R7, R2.reuse, R147 ;  /* 0x0000009302077220 */ /* 0x040fe40000410000 */
[C---:B------:R-:W-:Y:S01]  /*16310*/  FMUL.FTZ R10, R2.reuse, R142 ;  /* 0x0000008e020a7220 */ /* 0x040fe20000410000 */
[----:B------:R-:W1:Y:S01]  /*16320*/  MUFU.EX2 R192, R192 ;  /* 0x000000c000c07308 */ /* 0x000e620000000800 */
[C---:B------:R-:W-:Y:S02]  /*16330*/  FMUL.FTZ R11, R2.reuse, R143 ;  /* 0x0000008f020b7220 */ /* 0x040fe40000410000 */
[----:B------:R3:W-:Y:S01]  /*16340*/  @P0 LDGSTS.E.BYPASS.LTC128B.128 [R218+0xf080], [R4.64+0x180], !P4 ;  /* 0x0f08018004da0fae */ /* 0x0007e2000e101d5e */
[C---:B------:R-:W-:Y:S01]  /*16350*/  FMUL.FTZ R134, R2.reuse, R134 ;  /* 0x0000008602867220 */ /* 0x040fe20000410000 */
[----:B------:R-:W-:Y:S01]  /*16360*/  PLOP3.LUT P0, PT, PT, PT, UP0, 0x80, 0x0 ;  /* 0x000000000000781c */ /* 0x000fe20003f0f008 */
[C---:B------:R-:W-:Y:S02]  /*16370*/  FMUL.FTZ R135, R2.reuse, R135 ;  /* 0x0000008702877220 */ /* 0x040fe40000410000 */
[C---:B------:R-:W-:Y:S02]  /*16380*/  FMUL.FTZ R137, R3.reuse, R137 ;  /* 0x0000008903897220 */ /* 0x040fe40000410000 */
[----:B------:R-:W2:Y:S01]  /*16390*/  LDSM.16.MT88.4 R152, [R211+0x8080] ;  /* 0x00808000d398783b */ /* 0x000ea20000004200 */
[----:B------:R-:W-:Y:S01]  /*163a0*/  MUFU.EX2 R193, R193 ;  /* 0x000000c100c17308 */ /* 0x000fe20000000800 */
[C---:B------:R-:W-:Y:S02]  /*163b0*/  FMUL.FTZ R138, R2.reuse, R138 ;  /* 0x0000008a028a7220 */ /* 0x040fe40000410000 */
[C---:B------:R-:W-:Y:S02]  /*163c0*/  FMUL.FTZ R139, R2.reuse, R139 ;  /* 0x0000008b028b7220 */ /* 0x040fe40000410000 */
[C---:B------:R-:W-:Y:S01]  /*163d0*/  FMUL.FTZ R20, R3.reuse, R20 ;  /* 0x0000001403147220 */ /* 0x040fe20000410000 */
[----:B------:R-:W4:Y:S01]  /*163e0*/  LDSM.16.MT88.4 R156, [R206+0x8080] ;  /* 0x00808000ce9c783b */ /* 0x000f220000004200 */
[C---:B------:R-:W-:Y:S02]  /*163f0*/  FMUL.FTZ R21, R3.reuse, R21 ;  /* 0x0000001503157220 */ /* 0x040fe40000410000 */
[C---:B------:R-:W-:Y:S01]  /*16400*/  FMUL.FTZ R22, R2.reuse, R22 ;  /* 0x0000001602167220 */ /* 0x040fe20000410000 */
[----:B------:R-:W5:Y:S01]  /*16410*/  MUFU.EX2 R194, R194 ;  /* 0x000000c200c27308 */ /* 0x000f620000000800 */
[----:B------:R-:W-:Y:S02]  /*16420*/  FMUL.FTZ R23, R2, R23 ;  /* 0x0000001702177220 */ /* 0x000fe40000410000 */
[----:B------:R-:W2:Y:S01]  /*16430*/  LDSM.16.MT88.4 R160, [R205+0x8080] ;  /* 0x00808000cda0783b */ /* 0x000ea20000004200 */
[----:B-1----:R-:W-:Y:S01]  /*16440*/  F2FP.BF16.PACK_AB R146, R192, R151 ;  /* 0x00000097c092723e */ /* 0x002fe200000010ff */
[C---:B------:R-:W-:Y:S02]  /*16450*/  FMUL.FTZ R24, R3.reuse, R24 ;  /* 0x0000001803187220 */ /* 0x040fe40000410000 */
[C---:B------:R-:W-:Y:S02]  /*16460*/  FMUL.FTZ R25, R3.reuse, R25 ;  /* 0x0000001903197220 */ /* 0x040fe40000410000 */
[C---:B---3--:R-:W-:Y:S01]  /*16470*/  FMUL.FTZ R4, R3.reuse, R144 ;  /* 0x0000009003047220 */ /* 0x048fe20000410000 */
[----:B------:R-:W-:Y:S01]  /*16480*/  MUFU.EX2 R195, R195 ;  /* 0x000000c300c37308 */ /* 0x000fe20000000800 */
[C---:B------:R-:W-:Y:S01]  /*16490*/  FMUL.FTZ R5, R3.reuse, R145 ;  /* 0x0000009103057220 */ /* 0x040fe20000410000 */
[----:B------:R-:W-:Y:S01]  /*164a0*/  F2FP.BF16.PACK_AB R144, R150, R149 ;  /* 0x000000959690723e */ /* 0x000fe200000010ff */
[----:B------:R-:W1:Y:S01]  /*164b0*/  LDSM.16.MT88.4 R140, [R204+0x8080] ;  /* 0x00808000cc8c783b */ /* 0x000e620000004200 */
[C---:B------:R-:W-:Y:S02]  /*164c0*/  FMUL.FTZ R26, R2.reuse, R26 ;  /* 0x0000001a021a7220 */ /* 0x040fe40000410000 */
[----:B------:R-:W-:Y:S02]  /*164d0*/  FMUL.FTZ R27, R2, R27 ;  /* 0x0000001b021b7220 */ /* 0x000fe40000410000 */
[C---:B------:R-:W-:Y:S02]  /*164e0*/  FMUL.FTZ R28, R3.reuse, R28 ;  /* 0x0000001c031c7220 */ /* 0x040fe40000410000 */
[----:B------:R-:W3:Y:S01]  /*164f0*/  MUFU.EX2 R230, R230 ;  /* 0x000000e600e67308 */ /* 0x000ee20000000800 */
[----:B------:R-:W-:Y:S01]  /*16500*/  LDSM.16.MT88.4 R168, [R211+0xa880] ;  /* 0x00a88000d3a8783b */ /* 0x000fe20000004200 */
[C---:B------:R-:W-:Y:S01]  /*16510*/  FMUL.FTZ R29, R3.reuse, R29 ;  /* 0x0000001d031d7220 */ /* 0x040fe20000410000 */
[----:B-----5:R-:W-:Y:S01]  /*16520*/  F2FP.BF16.PACK_AB R145, R194, R193 ;  /* 0x000000c1c291723e */ /* 0x020fe200000010ff */
[C---:B------:R-:W-:Y:S02]  /*16530*/  FMUL.FTZ R30, R2.reuse, R30 ;  /* 0x0000001e021e7220 */ /* 0x040fe40000410000 */
[C---:B------:R-:W-:Y:S02]  /*16540*/  FMUL.FTZ R31, R2.reuse, R31 ;  /* 0x0000001f021f7220 */ /* 0x040fe40000410000 */
[----:B------:R-:W-:Y:S01]  /*16550*/  LDSM.16.MT88.4 R172, [R206+0xa880] ;  /* 0x00a88000ceac783b */ /* 0x000fe20000004200 */
[C---:B------:R-:W-:Y:S01]  /*16560*/  FMUL.FTZ R32, R3.reuse, R32 ;  /* 0x0000002003207220 */ /* 0x040fe20000410000 */
[----:B------:R-:W-:Y:S01]  /*16570*/  MUFU.EX2 R234, R165 ;  /* 0x000000a500ea7308 */ /* 0x000fe20000000800 */
[C---:B------:R-:W-:Y:S02]  /*16580*/  FMUL.FTZ R33, R3.reuse, R33 ;  /* 0x0000002103217220 */ /* 0x040fe40000410000 */
[C---:B------:R-:W-:Y:S02]  /*16590*/  FMUL.FTZ R34, R2.reuse, R34 ;  /* 0x0000002202227220 */ /* 0x040fe40000410000 */
[----:B------:R-:W-:Y:S01]  /*165a0*/  LDSM.16.MT88.4 R176, [R205+0xa880] ;  /* 0x00a88000cdb0783b */ /* 0x000fe20000004200 */
[C---:B------:R-:W-:Y:S02]  /*165b0*/  FMUL.FTZ R35, R2.reuse, R35 ;  /* 0x0000002302237220 */ /* 0x040fe40000410000 */
[C---:B------:R-:W-:Y:S02]  /*165c0*/  FMUL.FTZ R36, R3.reuse, R36 ;  /* 0x0000002403247220 */ /* 0x040fe40000410000 */
[C---:B------:R-:W-:Y:S01]  /*165d0*/  FMUL.FTZ R37, R3.reuse, R37 ;  /* 0x0000002503257220 */ /* 0x040fe20000410000 */
[----:B------:R-:W-:Y:S01]  /*165e0*/  MUFU.EX2 R227, R227 ;  /* 0x000000e300e37308 */ /* 0x000fe20000000800 */
[----:B------:R-:W-:Y:S01]  /*165f0*/  LDSM.16.MT88.4 R180, [R204+0xa880] ;  /* 0x00a88000ccb4783b */ /* 0x000fe20000004200 */
[----:B------:R-:W-:Y:S01]  /*16600*/  FMUL.FTZ R38, R2, R38 ;  /* 0x0000002602267220 */ /* 0x000fe20000410000 */
[----:B---3--:R-:W-:Y:S01]  /*16610*/  F2FP.BF16.PACK_AB R147, R230, R195 ;  /* 0x000000c3e693723e */ /* 0x008fe200000010ff */
[C---:B------:R-:W-:Y:S02]  /*16620*/  FMUL.FTZ R39, R2.reuse, R39 ;  /* 0x0000002702277220 */ /* 0x040fe40000410000 */
[C---:B------:R-:W-:Y:S02]  /*16630*/  FMUL.FTZ R40, R3.reuse, R40 ;  /* 0x0000002803287220 */ /* 0x040fe40000410000 */
[----:B------:R-:W-:Y:S01]  /*16640*/  LDSM.16.MT88.4 R184, [R211+0xb880] ;  /* 0x00b88000d3b8783b */ /* 0x000fe20000004200 */
[C---:B------:R-:W-:Y:S01]  /*16650*/  FMUL.FTZ R41, R3.reuse, R41 ;  /* 0x0000002903297220 */ /* 0x040fe20000410000 */
[C---:B--2---:R-:W-:Y:S01]  /*16660*/  HMMA.16816.F32.BF16 R4, R144.reuse, R152, R4 ;  /* 0x000000989004723c */ /* 0x044fe20000041804 */
[----:B------:R-:W2:Y:S04]  /*16670*/  MUFU.EX2 R232, R232 ;  /* 0x000000e800e87308 */ /* 0x000ea80000000800 */
[----:B------:R-:W-:Y:S01]  /*16680*/  LDSM.16.MT88.4 R188, [R206+0xb880] ;  /* 0x00b88000cebc783b */ /* 0x000fe20000004200 */
[C---:B------:R-:W-:Y:S02]  /*16690*/  FMUL.FTZ R42, R2.reuse, R42 ;  /* 0x0000002a022a7220 */ /* 0x040fe40000410000 */
[C---:B------:R-:W-:Y:S03]  /*166a0*/  HMMA.16816.F32.BF16 R8, R144.reuse, R154, R8 ;  /* 0x0000009a9008723c */ /* 0x040fe60000041808 */
[----:B------:R-:W3:Y:S01]  /*166b0*/  MUFU.EX2 R231, R231 ;  /* 0x000000e700e77308 */ /* 0x000ee20000000800 */
[----:B------:R-:W5:Y:S01]  /*166c0*/  LDSM.16.MT88.4 R152, [R211+0x9080] ;  /* 0x00908000d398783b */ /* 0x000f620000004200 */
[C---:B------:R-:W-:Y:S02]  /*166d0*/  FMUL.FTZ R43, R2.reuse, R43 ;  /* 0x0000002b022b7220 */ /* 0x040fe40000410000 */
[C---:B------:R-:W-:Y:S01]  /*166e0*/  FMUL.FTZ R44, R3.reuse, R44 ;  /* 0x0000002c032c7220 */ /* 0x040fe20000410000 */
[C---:B----4-:R-:W-:Y:S03]  /*166f0*/  HMMA.16816.F32.BF16 R132, R144.reuse, R156, R132 ;  /* 0x0000009c9084723c */ /* 0x050fe60000041884 */
[----:B------:R-:W0:Y:S01]  /*16700*/  LDGDEPBAR ;  /* 0x00000000000079af */ /* 0x000e220000000000 */
[C---:B------:R-:W-:Y:S01]  /*16710*/  FMUL.FTZ R45, R3.reuse, R45 ;  /* 0x0000002d032d7220 */ /* 0x040fe20000410000 */
[----:B------:R-:W-:Y:S01]  /*16720*/  MUFU.EX2 R233, R233 ;  /* 0x000000e900e97308 */ /* 0x000fe20000000800 */
[C---:B------:R-:W-:Y:S02]  /*16730*/  FMUL.FTZ R46, R2.reuse, R46 ;  /* 0x0000002e022e7220 */ /* 0x040fe40000410000 */
[C---:B------:R-:W-:Y:S02]  /*16740*/  HMMA.16816.F32.BF16 R136, R144.reuse, R158, R136 ;  /* 0x0000009e9088723c */ /* 0x040fe40000041888 */
[----:B------:R-:W4:Y:S02]  /*16750*/  LDSM.16.MT88.4 R156, [R206+0x9080] ;  /* 0x00908000ce9c783b */ /* 0x000f240000004200 */
[----:B------:R-:W-:Y:S01]  /*16760*/  FMUL.FTZ R47, R2, R47 ;  /* 0x0000002f022f7220 */ /* 0x000fe20000410000 */
[----:B--2---:R-:W-:Y:S01]  /*16770*/  F2FP.BF16.PACK_AB R12, R232, R227 ;  /* 0x000000e3e80c723e */ /* 0x004fe200000010ff */
[C---:B------:R-:W-:Y:S01]  /*16780*/  FMUL.FTZ R48, R3.reuse, R48 ;  /* 0x0000003003307220 */ /* 0x040fe20000410000 */
[----:B------:R-:W-:Y:S01]  /*16790*/  MUFU.EX2 R235, R235 ;  /* 0x000000eb00eb7308 */ /* 0x000fe20000000800 */
[C---:B------:R-:W-:Y:S04]  /*167a0*/  HMMA.16816.F32.BF16 R20, R144.reuse, R160, R20 ;  /* 0x000000a09014723c */ /* 0x040fe80000041814 */
[C---:B------:R-:W-:Y:S01]  /*167b0*/  FMUL.FTZ R49, R3.reuse, R49 ;  /* 0x0000003103317220 */ /* 0x040fe20000410000 */
[----:B---3--:R-:W-:Y:S01]  /*167c0*/  F2FP.BF16.PACK_AB R14, R234, R231 ;  /* 0x000000e7ea0e723e */ /* 0x008fe200000010ff */
[C---:B------:R-:W-:Y:S02]  /*167d0*/  FMUL.FTZ R50, R2.reuse, R50 ;  /* 0x0000003202327220 */ /* 0x040fe40000410000 */
[C---:B------:R-:W-:Y:S01]  /*167e0*/  HMMA.16816.F32.BF16 R24, R144.reuse, R162, R24 ;  /* 0x000000a29018723c */ /* 0x040fe20000041818 */
[----:B------:R-:W-:Y:S03]  /*167f0*/  LDSM.16.MT88.4 R160, [R204+0x8880] ;  /* 0x00888000cca0783b */ /* 0x000fe60000004200 */
        /* <DEDUP_REMOVED lines=9> */
[C---:B-----5:R-:W-:Y:S04]  /*16890*/  HMMA.16816.F32.BF16 R36, R144.reuse, R152, R36 ;  /* 0x000000989024723c */ /* 0x060fe80000041824 */
[C---:B------:R-:W-:Y:S02]  /*168a0*/  FMUL.FTZ R57, R3.reuse, R57 ;  /* 0x0000003903397220 */ /* 0x040fe40000410000 */
[C---:B------:R-:W-:Y:S02]  /*168b0*/  FMUL.FTZ R58, R2.reuse, R58 ;  /* 0x0000003a023a7220 */ /* 0x040fe40000410000 */
[C---:B------:R-:W-:Y:S01]  /*168c0*/  HMMA.16816.F32.BF16 R40, R144.reuse, R154, R40 ;  /* 0x0000009a9028723c */ /* 0x040fe20000041828 */
[----:B------:R-:W2:Y:S03]  /*168d0*/  LDSM.16.MT88.4 R152, [R204+0x9080] ;  /* 0x00908000cc98783b */ /* 0x000ea60000004200 */
[C---:B------:R-:W-:Y:S02]  /*168e0*/  FMUL.FTZ R59, R2.reuse, R59 ;  /* 0x0000003b023b7220 */ /* 0x040fe40000410000 */
[C---:B------:R-:W-:Y:S02]  /*168f0*/  FMUL.FTZ R60, R3.reuse, R60 ;  /* 0x0000003c033c7220 */ /* 0x040fe40000410000 */
[C---:B----4-:R-:W-:Y:S04]  /*16900*/  HMMA.16816.F32.BF16 R44, R144.reuse, R156, R44 ;  /* 0x0000009c902c723c */ /* 0x050fe8000004182c */
        /* <DEDUP_REMOVED lines=80> */
[----:B------:R-:W-:Y:S03]  /*16e10*/  FMUL.FTZ R117, R3, R117 ;  /* 0x0000007503757220 */ /* 0x000fe60000410000 */
[C---:B------:R-:W-:Y:S01]  /*16e20*/  HMMA.16816.F32.BF16 R112, R144.reuse, R154, R112 ;  /* 0x0000009a9070723c */ /* 0x040fe20000041870 */
[----:B------:R-:W2:Y:S02]  /*16e30*/  LDSM.16.MT88.4 R152, [R211+0x8880] ;  /* 0x00888000d398783b */ /* 0x000ea40000004200 */
[C---:B------:R-:W-:Y:S02]  /*16e40*/  FMUL.FTZ R118, R2.reuse, R118 ;  /* 0x0000007602767220 */ /* 0x040fe40000410000 */
[C---:B------:R-:W-:Y:S02]  /*16e50*/  FMUL.FTZ R119, R2.reuse, R119 ;  /* 0x0000007702777220 */ /* 0x040fe40000410000 */
[--C-:B------:R-:W-:Y:S02]  /*16e60*/  FFMA.FTZ R236, R15, c[0x0][0x2d0], -R164.reuse ;  /* 0x0000b4000fec7a23 */ /* 0x100fe400000108a4 */
[----:B------:R-:W-:Y:S02]  /*16e70*/  FFMA.FTZ R164, R19, c[0x0][0x2d0], -R164 ;  /* 0x0000b40013a47a23 */ /* 0x000fe400000108a4 */
[----:B------:R-:W4:Y:S01]  /*16e80*/  LDSM.16.MT88.4 R16, [R206+0x8880] ;  /* 0x00888000ce10783b */ /* 0x000f220000004200 */
[C---:B---3--:R-:W-:Y:S01]  /*16e90*/  HMMA.16816.F32.BF16 R116, R144.reuse, R156, R116 ;  /* 0x0000009c9074723c */ /* 0x048fe20000041874 */
[----:B------:R3:W5:Y:S02]  /*16ea0*/  MUFU.EX2 R238, R164 ;  /* 0x000000a400ee7308 */ /* 0x0007640000000800 */
[C---:B------:R-:W-:Y:S02]  /*16eb0*/  FMUL.FTZ R120, R3.reuse, R120 ;  /* 0x0000007803787220 */ /* 0x040fe40000410000 */
[C---:B------:R-:W-:Y:S02]  /*16ec0*/  FMUL.FTZ R121, R3.reuse, R121 ;  /* 0x0000007903797220 */ /* 0x040fe40000410000 */
[C---:B------:R-:W-:Y:S02]  /*16ed0*/  FMUL.FTZ R122, R2.reuse, R122 ;  /* 0x0000007a027a7220 */ /* 0x040fe40000410000 */
[C---:B------:R-:W-:Y:S02]  /*16ee0*/  FMUL.FTZ R123, R2.reuse, R123 ;  /* 0x0000007b027b7220 */ /* 0x040fe40000410000 */
[----:B------:R-:W2:Y:S01]  /*16ef0*/  MUFU.EX2 R236, R236 ;  /* 0x000000ec00ec7308 */ /* 0x000ea20000000800 */
[C---:B------:R-:W-:Y:S02]  /*16f00*/  FMUL.FTZ R124, R3.reuse, R124 ;  /* 0x0000007c037c7220 */ /* 0x040fe40000410000 */
[C---:B------:R-:W-:Y:S02]  /*16f10*/  FMUL.FTZ R125, R3.reuse, R125 ;  /* 0x0000007d037d7220 */ /* 0x040fe40000410000 */
[C---:B------:R-:W-:Y:S01]  /*16f20*/  HMMA.16816.F32.BF16 R120, R144.reuse, R158, R120 ;  /* 0x0000009e9078723c */ /* 0x040fe20000041878 */
[----:B------:R-:W4:Y:S02]  /*16f30*/  LDSM.16.MT88.4 R156, [R205+0x8880] ;  /* 0x00888000cd9c783b */ /* 0x000f240000004200 */
[C---:B------:R-:W-:Y:S02]  /*16f40*/  FMUL.FTZ R126, R2.reuse, R126 ;  /* 0x0000007e027e7220 */ /* 0x040fe40000410000 */
[----:B------:R-:W-:Y:S02]  /*16f50*/  FMUL.FTZ R127, R2, R127 ;  /* 0x0000007f027f7220 */ /* 0x000fe40000410000 */
[C---:B------:R-:W-:Y:S01]  /*16f60*/  FMUL.FTZ R128, R3.reuse, R128 ;  /* 0x0000008003807220 */ /* 0x040fe20000410000 */
[----:B---3--:R-:W-:Y:S04]  /*16f70*/  LDSM.16.MT88.4 R164, [R206+0x9880] ;  /* 0x00988000cea4783b */ /* 0x008fe80000004200 */
[C---:B-1----:R-:W-:Y:S03]  /*16f80*/  HMMA.16816.F32.BF16 R124, R144.reuse, R140, R124 ;  /* 0x0000008c907c723c */ /* 0x042fe6000004187c */
[C---:B------:R-:W-:Y:S01]  /*16f90*/  FMUL.FTZ R129, R3.reuse, R129 ;  /* 0x0000008103817220 */ /* 0x040fe20000410000 */
[----:B-----5:R-:W-:Y:S01]  /*16fa0*/  F2FP.BF16.PACK_AB R15, R238, R235 ;  /* 0x000000ebee0f723e */ /* 0x020fe200000010ff */
[C---:B------:R-:W-:Y:S02]  /*16fb0*/  FMUL.FTZ R130, R2.reuse, R130 ;  /* 0x0000008202827220 */ /* 0x040fe40000410000 */
[----:B------:R-:W-:Y:S01]  /*16fc0*/  FMUL.FTZ R131, R2, R131 ;  /* 0x0000008302837220 */ /* 0x000fe20000410000 */
[----:B--2---:R-:W-:Y:S01]  /*16fd0*/  F2FP.BF16.PACK_AB R13, R236, R233 ;  /* 0x000000e9ec0d723e */ /* 0x004fe200000010ff */
[----:B------:R-:W-:Y:S03]  /*16fe0*/  FFMA.FTZ R149, R3, R226, R149 ;  /* 0x000000e203957223 */ /* 0x000fe60000010095 */
[----:B------:R-:W-:Y:S01]  /*16ff0*/  MOV R3, R0 ;  /* 0x0000000000037202 */ /* 0x000fe20000000f00 */
[----:B------:R-:W-:Y:S01]  /*17000*/  FFMA.FTZ R193, R2, R225, R193 ;  /* 0x000000e102c17223 */ /* 0x000fe200000100c1 */
[----:B------:R-:W-:Y:S03]  /*17010*/  HMMA.16816.F32.BF16 R128, R144, R142, R128 ;  /* 0x0000008e9080723c */ /* 0x000fe60000041880 */
[----:B------:R-:W-:Y:S01]  /*17020*/  FADD.FTZ R150, R150, R149 ;  /* 0x0000009596967221 */ /* 0x000fe20000010000 */
[-C--:B------:R-:W-:Y:S01]  /*17030*/  MOV R149, R148.reuse ;  /* 0x0000009400957202 */ /* 0x080fe20000000f00 */
[----:B------:R-:W-:Y:S02]  /*17040*/  FADD.FTZ R194, R194, R193 ;  /* 0x000000c1c2c27221 */ /* 0x000fe40000010000 */
[----:B------:R-:W-:Y:S01]  /*17050*/  FADD.FTZ R151, R151, R150 ;  /* 0x0000009697977221 */ /* 0x000fe20000010000 */
[C---:B------:R-:W-:Y:S01]  /*17060*/  HMMA.16816.F32.BF16 R144, R12.reuse, R152, R4 ;  /* 0x000000980c90723c */ /* 0x040fe20000041804 */
[----:B------:R-:W1:Y:S04]  /*17070*/  LDSM.16.MT88.4 R4, [R211+0x9880] ;  /* 0x00988000d304783b */ /* 0x000e680000004200 */
[----:B------:R-:W-:Y:S02]  /*17080*/  FADD.FTZ R195, R195, R194 ;  /* 0x000000c2c3c37221 */ /* 0x000fe40000010000 */
[----:B------:R-:W-:Y:S01]  /*17090*/  FADD.FTZ R192, R192, R151 ;  /* 0x00000097c0c07221 */ /* 0x000fe20000010000 */
[C---:B------:R-:W-:Y:S01]  /*170a0*/  HMMA.16816.F32.BF16 R140, R12.reuse, R154, R8 ;  /* 0x0000009a0c8c723c */ /* 0x040fe20000041808 */
[----:B------:R-:W2:Y:S03]  /*170b0*/  LDSM.16.MT88.4 R8, [R205+0x9880] ;  /* 0x00988000cd08783b */ /* 0x000ea60000004200 */
[----:B------:R-:W-:Y:S02]  /*170c0*/  FADD.FTZ R230, R230, R195 ;  /* 0x000000c3e6e67221 */ /* 0x000fe40000010000 */
[----:B------:R-:W-:Y:S02]  /*170d0*/  FADD.FTZ R227, R227, R192 ;  /* 0x000000c0e3e37221 */ /* 0x000fe40000010000 */
[C---:B----4-:R-:W-:Y:S01]  /*170e0*/  HMMA.16816.F32.BF16 R132, R12.reuse, R16, R132 ;  /* 0x000000100c84723c */ /* 0x050fe20000041884 */
[----:B------:R-:W3:Y:S03]  /*170f0*/  LDSM.16.MT88.4 R152, [R204+0x9880] ;  /* 0x00988000cc98783b */ /* 0x000ee60000004200 */
        /* <DEDUP_REMOVED lines=37> */
[----:B------:R-:W-:Y:S07]  /*17350*/  HMMA.16816.F32.BF16 R128, R12, R158, R128 ;  /* 0x0000009e0c80723c */ /* 0x000fee0000041880 */
[----:B------:R-:W-:Y:S01]  /*17360*/  MOV R12, R148 ;  /* 0x00000094000c7202 */ /* 0x000fe20000000f00 */
[----:B------:R-:W-:-:S05]  /*17370*/  @P0 BRA `(.L_x_1969) ;  /* 0xffffe0f000000947 */ /* 0x000fca000383ffff */
.L_x_1968:
        /* <DEDUP_REMOVED lines=11> */
.L_x_1979:
        /* <DEDUP_REMOVED lines=18> */
[----:B------:R-:W-:Y:S01]  /*17550*/  PLOP3.LUT P0, PT, PT, PT, UP0, 0x80, 0x0 ;  /* 0x000000000000781c */ /* 0x000fe20003f0f008 */
[----:B------:R-:W-:Y:S01]  /*17560*/  @UP0 USHF.R.S32.HI UR9, URZ, 0x1f, UR11 ;  /* 0x0000001f3f090899 */ /* 0x000fe2000801140b */
[----:B------:R-:W-:Y:S03]  /*17570*/  LDSM.16.M88.4 R16, [R214+0x10080] ;  /* 0x01008000d610783b */ /* 0x000fe60000000200 */
[----:B------:R-:W-:Y:S01]  /*17580*/  @UP0 UIMAD UR9, UR9, UR4, URZ ;  /* 0x00000004090902a4 */ /* 0x000fe2000f8e023f */
[----:B------:R-:W1:Y:S03]  /*17590*/  LDSM.16.M88.4 R8, [R213+0xc080] ;  /* 0x00c08000d508783b */ /* 0x000e660000000200 */
[----:B------:R-:W-:Y:S01]  /*175a0*/  @UP0 UIMAD UR9, UR11, UR5, UR9 ;  /* 0x000000050b0902a4 */ /* 0x000fe2000f8e0209 */
[----:B------:R-:W2:Y:S03]  /*175b0*/  LDSM.16.M88.4 R148, [R213+0xc880] ;  /* 0x00c88000d594783b */ /* 0x000ea60000000200 */
[----:B------:R-:W-:Y:S01]  /*175c0*/  @UP0 UIADD3 UR9, UR15, UR9, URZ ;  /* 0x000000090f090290 */ /* 0x000fe2000fffe03f */
[----:B------:R-:W-:Y:S04]  /*175d0*/  LDSM.16.M88.4 R152, [R210+0x10080] ;  /* 0x01008000d298783b */ /* 0x000fe80000000200 */
[----:B------:R-:W3:Y:S04]  /*175e0*/  LDSM.16.M88.4 R156, [R212] ;  /* 0x00000000d49c783b */ /* 0x000ee80000000200 */
[----:B------:R-:W4:Y:S04]  /*175f0*/  LDSM.16.M88.4 R160, [R203] ;  /* 0x00000000cba0783b */ /* 0x000f280000000200 */
[----:B------:R-:W-:Y:S01]  /*17600*/  @!PT LDS RZ, [RZ] ;  /* 0x00000000fffff984 */ /* 0x000fe20000000800 */
[----:B------:R-:W-:Y:S01]  /*17610*/  @!PT LDS RZ, [RZ] ;  /* 0x00000000fffff984 */ /* 0x000fe20000000800 */
[----:B------:R-:W-:Y:S01]  /*17620*/  @!PT LDS RZ, [RZ] ;  /* 0x00000000fffff984 */ /* 0x000fe20000000800 */
[----:B------:R2:W-:Y:S04]  /*17630*/  LDGSTS.E.BYPASS.LTC128B.128 [R218+0x8080], [R176.64], !P6 ;  /* 0x08080000b0da7fae */ /* 0x0005e8000f101d5e */
[----:B------:R2:W-:Y:S01]  /*17640*/  LDGSTS.E.BYPASS.LTC128B.128 [R218+0x9080], [R176.64+0x80], !P2 ;  /* 0x09080080b0da7fae */ /* 0x0005e2000d101d5e */
[----:B------:R-:W-:Y:S03]  /*17650*/  PLOP3.LUT P2, PT, PT, PT, UP0, 0x80, 0x0 ;  /* 0x000000000000781c */ /* 0x000fe60003f4f008 */
[----:B------:R2:W-:Y:S04]  /*17660*/  LDGSTS.E.BYPASS.LTC128B.128 [R218+0xa080], [R176.64+0x100], !P1 ;  /* 0x0a080100b0da7fae */ /* 0x0005e8000c901d5e */
[----:B------:R3:W-:Y:S04]  /*17670*/  LDGSTS.E.BYPASS.LTC128B.128 [R218+0xb080], [R176.64+0x180], !P5 ;  /* 0x0b080180b0da7fae */ /* 0x0007e8000e901d5e */
[----:B------:R-:W-:Y:S01]  /*17680*/  LDSM.16.M88.4 R164, [R209+0x10080] ;  /* 0x01008000d1a4783b */ /* 0x000fe20000000200 */
[C---:B-1----:R-:W-:Y:S03]  /*17690*/  HMMA.16816.F32.BF16 R4, R16.reuse, R8, RZ ;  /* 0x000000081004723c */ /* 0x042fe600000418ff */
[----:B------:R-:W0:Y:S04]  /*176a0*/  LDGDEPBAR ;  /* 0x00000000000079af */ /* 0x000e280000000000 */
[----:B------:R-:W1:Y:S01]  /*176b0*/  LDSM.16.M88.4 R168, [R208+0xc080] ;  /* 0x00c08000d0a8783b */ /* 0x000e620000000200 */
[C---:B------:R-:W-:Y:S03]  /*176c0*/  HMMA.16816.F32.BF16 R8, R16.reuse, R10, RZ ;  /* 0x0000000a1008723c */ /* 0x040fe600000418ff */
[----:B------:R-:W-:Y:S05]  /*176d0*/  LDSM.16.M88.4 R172, [R202] ;  /* 0x00000000caac783b */ /* 0x000fea0000000200 */
[C---:B--2---:R-:W-:Y:S08]  /*176e0*/  HMMA.16816.F32.BF16 R12, R16.reuse, R148, RZ ;  /* 0x00000094100c723c */ /* 0x044ff000000418ff */
[----:B------:R-:W-:Y:S01]  /*176f0*/  HMMA.16816.F32.BF16 R16, R16, R150, RZ ;  /* 0x000000961010723c */ /* 0x000fe200000418ff */
[----:B------:R-:W2:Y:S07]  /*17700*/  LDSM.16.M88.4 R148, [R208+0xc880] ;  /* 0x00c88000d094783b */ /* 0x000eae0000000200 */
[C---:B---3--:R-:W-:Y:S08]  /*17710*/  HMMA.16816.F32.BF16 R4, R152.reuse, R156, R4 ;  /* 0x0000009c9804723c */ /* 0x048ff00000041804 */
[C---:B------:R-:W-:Y:S01]  /*17720*/  HMMA.16816.F32.BF16 R8, R152.reuse, R158, R8 ;  /* 0x0000009e9808723c */ /* 0x040fe20000041808 */
[----:B------:R-:W3:Y:S07]  /*17730*/  LDSM.16.M88.4 R156, [R207+0x10080] ;  /* 0x01008000cf9c783b */ /* 0x000eee0000000200 */
[C---:B----4-:R-:W-:Y:S08]  /*17740*/  HMMA.16816.F32.BF16 R12, R152.reuse, R160, R12 ;  /* 0x000000a0980c723c */ /* 0x050ff0000004180c */
[----:B------:R-:W-:Y:S01]  /*17750*/  HMMA.16816.F32.BF16 R16, R152, R162, R16 ;  /* 0x000000a29810723c */ /* 0x000fe20000041810 */
[----:B------:R-:W4:Y:S04]  /*17760*/  LDSM.16.M88.4 R152, [R202+0x800] ;  /* 0x00080000ca98783b */ /* 0x000f280000000200 */
[----:B------:R-:W-:Y:S03]  /*17770*/  LDSM.16.M88.4 R160, [R214+0x14080] ;  /* 0x01408000d6a0783b */ /* 0x000fe60000000200 */
[C---:B-1----:R-:W-:Y:S08]  /*17780*/  HMMA.16816.F32.BF16 R4, R164.reuse, R168, R4 ;  /* 0x000000a8a404723c */ /* 0x042ff00000041804 */
[C---:B------:R-:W-:Y:S01]  /*17790*/  HMMA.16816.F32.BF16 R8, R164.reuse, R170, R8 ;  /* 0x000000aaa408723c */ /* 0x040fe20000041808 */
[----:B------:R-:W1:Y:S07]  /*177a0*/  LDSM.16.M88.4 R168, [R213+0xd080] ;  /* 0x00d08000d5a8783b */ /* 0x000e6e0000000200 */
[C---:B--2---:R-:W-:Y:S08]  /*177b0*/  HMMA.16816.F32.BF16 R12, R164.reuse, R148, R12 ;  /* 0x00000094a40c723c */ /* 0x044ff0000004180c */
[----:B------:R-:W-:Y:S01]  /*177c0*/  HMMA.16816.F32.BF16 R16, R164, R150, R16 ;  /* 0x00000096a410723c */ /* 0x000fe20000041810 */
[----:B------:R-:W2:Y:S04]  /*177d0*/  LDSM.16.M88.4 R148, [R213+0xd880] ;  /* 0x00d88000d594783b */ /* 0x000ea80000000200 */
[----:B------:R-:W-:Y:S03]  /*177e0*/  LDSM.16.M88.4 R164, [R210+0x14080] ;  /* 0x01408000d2a4783b */ /* 0x000fe60000000200 */
[C---:B---3--:R-:W-:Y:S08]  /*177f0*/  HMMA.16816.F32.BF16 R4, R156.reuse, R172, R4 ;  /* 0x000000ac9c04723c */ /* 0x048ff00000041804 */
[C---:B------:R-:W-:Y:S01]  /*17800*/  HMMA.16816.F32.BF16 R8, R156.reuse, R174, R8 ;  /* 0x000000ae9c08723c */ /* 0x040fe20000041808 */
[----:B------:R-:W3:Y:S07]  /*17810*/  LDSM.16.M88.4 R172, [R201] ;  /* 0x00000000c9ac783b */ /* 0x000eee0000000200 */
[C---:B----4-:R-:W-:Y:S08]  /*17820*/  HMMA.16816.F32.BF16 R12, R156.reuse, R152, R12 ;  /* 0x000000989c0c723c */ /* 0x050ff0000004180c */
[----:B------:R-:W-:Y:S01]  /*17830*/  HMMA.16816.F32.BF16 R16, R156, R154, R16 ;  /* 0x0000009a9c10723c */ /* 0x000fe20000041810 */
[----:B------:R-:W4:Y:S04]  /*17840*/  LDSM.16.M88.4 R152, [R200] ;  /* 0x00000000c898783b */ /* 0x000f280000000200 */
        /* <DEDUP_REMOVED lines=58> */
[C---:B------:R-:W-:Y:S07]  /*17bf0*/  HMMA.16816.F32.BF16 R8, R156.reuse, R170, R8 ;  /* 0x000000aa9c08723c */ /* 0x040fee0000041808 */
[----:B------:R-:W-:Y:S01]  /*17c00*/  IMAD.U32 R170, RZ, RZ, UR14 ;  /* 0x0000000effaa7e24 */ /* 0x000fe2000f8e00ff */
[C---:B--2---:R-:W-:Y:S01]  /*17c10*/  HMMA.16816.F32.BF16 R12, R156.reuse, R148, R12 ;  /* 0x000000949c0c723c */ /* 0x044fe2000004180c */
[----:B------:R-:W-:Y:S03]  /*17c20*/  IMAD.U32 R171, RZ, RZ, UR15 ;  /* 0x0000000fffab7e24 */ /* 0x000fe6000f8e00ff */
[C---:B------:R-:W-:Y:S01]  /*17c30*/  @P0 LEA R168, P1, R170.reuse, R216, 0x5 ;  /* 0x000000d8aaa80211 */ /* 0x040fe200078228ff */
[----:B------:R-:W-:Y:S01]  /*17c40*/  IMAD.U32 R171, RZ, RZ, UR9 ;  /* 0x00000009ffab7e24 */ /* 0x000fe2000f8e00ff */
[----:B------:R-:W-:Y:S01]  /*17c50*/  PLOP3.LUT P0, PT, PT, PT, UP0, 0x80, 0x0 ;  /* 0x000000000000781c */ /* 0x000fe20003f0f008 */
[----:B------:R-:W-:Y:S01]  /*17c60*/  USHF.L.U32 UR9, UR13, 0x5, URZ ;  /* 0x000000050d097899 */ /* 0x000fe2000800063f */
[----:B------:R-:W-:Y:S01]  /*17c70*/  HMMA.16816.F32.BF16 R16, R156, R150, R16 ;  /* 0x000000969c10723c */ /* 0x000fe20000041810 */
[----:B------:R-:W-:Y:S04]  /*17c80*/  LDSM.16.M88.4 R148, [R209+0x1c080] ;  /* 0x01c08000d194783b */ /* 0x000fe80000000200 */
[----:B------:R-:W1:Y:S03]  /*17c90*/  LDSM.16.M88.4 R156, [R208+0xf080] ;  /* 0x00f08000d09c783b */ /* 0x000e660000000200 */
[C---:B---3--:R-:W-:Y:S05]  /*17ca0*/  HMMA.16816.F32.BF16 R4, R160.reuse, R172, R4 ;  /* 0x000000aca004723c */ /* 0x048fea0000041804 */
[----:B------:R-:W-:Y:S02]  /*17cb0*/  @P2 LEA.HI.X R171, R170, R223, R171, 0x5, P1 ;  /* 0x000000dfaaab2211 */ /* 0x000fe400008f2cab */
[----:B------:R-:W-:Y:S01]  /*17cc0*/  PLOP3.LUT P2, PT, PT, PT, UP0, 0x80, 0x0 ;  /* 0x000000000000781c */ /* 0x000fe20003f4f008 */
[C---:B------:R-:W-:Y:S01]  /*17cd0*/  HMMA.16816.F32.BF16 R8, R160.reuse, R174, R8 ;  /* 0x000000aea008723c */ /* 0x040fe20000041808 */
[----:B------:R-:W-:Y:S03]  /*17ce0*/  PLOP3.LUT P1, PT, PT, PT, UP3, 0x80, 0x0 ;  /* 0x000000000000781c */ /* 0x000fe60003f2f038 */
[C---:B------:R-:W-:Y:S04]  /*17cf0*/  @P0 LEA R0, P0, R168.reuse, c[0x0][0x1c8], 0x1 ;  /* 0x00007200a8000a11 */ /* 0x040fe800078008ff */
[C---:B----4-:R-:W-:Y:S08]  /*17d00*/  HMMA.16816.F32.BF16 R12, R160.reuse, R152, R12 ;  /* 0x00000098a00c723c */ /* 0x050ff0000004180c */
[----:B------:R-:W-:Y:S01]  /*17d10*/  HMMA.16816.F32.BF16 R16, R160, R154, R16 ;  /* 0x0000009aa010723c */ /* 0x000fe20000041810 */
[----:B------:R-:W-:Y:S04]  /*17d20*/  LDSM.16.M88.4 R152, [R207+0x1c080] ;  /* 0x01c08000cf98783b */ /* 0x000fe80000000200 */
[----:B------:R-:W2:Y:S03]  /*17d30*/  LDSM.16.M88.4 R160, [R202+0x3000] ;  /* 0x00300000caa0783b */ /* 0x000ea60000000200 */
[C---:B-1----:R-:W-:Y:S08]  /*17d40*/  HMMA.16816.F32.BF16 R4, R148.reuse, R156, R4 ;  /* 0x0000009c9404723c */ /* 0x042ff00000041804 */
[C---:B------:R-:W-:Y:S01]  /*17d50*/  HMMA.16816.F32.BF16 R8, R148.reuse, R158, R8 ;  /* 0x0000009e9408723c */ /* 0x040fe20000041808 */
[----:B------:R-:W1:Y:S01]  /*17d60*/  LDSM.16.M88.4 R156, [R202+0x3800] ;  /* 0x00380000ca9c783b */ /* 0x000e620000000200 */
[----:B------:R-:W-:Y:S04]  /*17d70*/  DEPBAR.LE SB0, 0x0 ;  /* 0x000080000000791a */ /* 0x000fe80000000000 */
[----:B------:R-:W-:Y:S02]  /*17d80*/  BAR.SYNC.DEFER_BLOCKING 0x0 ;  /* 0x0000000000007b1d */ /* 0x000fe40000010000 */
[C---:B------:R-:W-:Y:S07]  /*17d90*/  HMMA.16816.F32.BF16 R12, R148.reuse, R164, R12 ;  /* 0x000000a4940c723c */ /* 0x040fee000004180c */
[----:B------:R-:W-:Y:S01]  /*17da0*/  @P2 LEA.HI.X R165, R168, c[0x0][0x1cc], R171, 0x1, P0 ;  /* 0x00007300a8a52a11 */ /* 0x000fe200000f0cab */
[----:B------:R-:W-:Y:S01]  /*17db0*/  HMMA.16816.F32.BF16 R16, R148, R166, R16 ;  /* 0x000000a69410723c */ /* 0x000fe20000041810 */
[----:B------:R-:W-:Y:S02]  /*17dc0*/  PLOP3.LUT P0, PT, PT, PT, UP3, 0x80, 0x0 ;  /* 0x000000000000781c */ /* 0x000fe40003f0f038 */
[----:B------:R-:W-:Y:S01]  /*17dd0*/  PLOP3.LUT P2, PT, PT, PT, UP0, 0x80, 0x0 ;  /* 0x000000000000781c */ /* 0x000fe20003f4f008 */
[----:B------:R-:W-:Y:S01]  /*17de0*/  @P4 IMAD.MOV.U32 R164, RZ, RZ, R0 ;  /* 0x000000ffffa44224 */ /* 0x000fe200078e0000 */
[----:B------:R-:W-:Y:S02]  /*17df0*/  LOP3.LUT P4, RZ, R215, 0x2, RZ, 0xc0, !PT ;  /* 0x00000002d7ff7812 */ /* 0x000fe4000788c0ff */
[----:B------:R-:W-:Y:S01]  /*17e00*/  @P1 IMAD.HI.U32 R149, R219, c[0x0][0x2c8], RZ ;  /* 0x0000b200db951a27 */ /* 0x000fe200078e00ff */
[C---:B--2---:R-:W-:Y:S01]  /*17e10*/  HMMA.16816.F32.BF16 R4, R152.reuse, R160, R4 ;  /* 0x000000a09804723c */ /* 0x044fe20000041804 */
[----:B------:R-:W-:Y:S03]  /*17e20*/  PLOP3.LUT P1, PT, PT, PT, UP0, 0x80, 0x0 ;  /* 0x000000000000781c */ /* 0x000fe60003f2f008 */
[----:B------:R-:W-:Y:S01]  /*17e30*/  IMAD.U32 R151, RZ, RZ, UR28 ;  /* 0x0000001cff977e24 */ /* 0x000fe2000f8e00ff */
[----:B------:R-:W-:Y:S01]  /*17e40*/  @!PT LDS RZ, [RZ] ;  /* 0x00000000fffff984 */ /* 0x000fe20000000800 */
[----:B------:R-:W-:Y:S01]  /*17e50*/  @!PT LDS RZ, [RZ] ;  /* 0x00000000fffff984 */ /* 0x000fe20000000800 */
[----:B------:R-:W-:Y:S01]  /*17e60*/  @!PT LDS RZ, [RZ] ;  /* 0x00000000fffff984 */ /* 0x000fe20000000800 */
[----:B------:R2:W-:Y:S01]  /*17e70*/  @P3 LDGSTS.E.BYPASS.LTC128B.128 [R218+0xc080], [R164.64], !P6 ;  /* 0x0c080000a4da3fae */ /* 0x0005e2000f101d5e */
[----:B------:R-:W-:Y:S02]  /*17e80*/  LOP3.LUT P3, RZ, R215, 0x4, RZ, 0xc0, !PT ;  /* 0x00000004d7ff7812 */ /* 0x000fe4000786c0ff */
[C---:B------:R-:W-:Y:S04]  /*17e90*/  HMMA.16816.F32.BF16 R8, R152.reuse, R162, R8 ;  /* 0x000000a29808723c */ /* 0x040fe80000041808 */
[----:B------:R-:W-:Y:S01]  /*17ea0*/  IMAD.MOV.U32 R148, RZ, RZ, R219 ;  /* 0x000000ffff947224 */ /* 0x000fe200078e00db */
[----:B------:R-:W-:Y:S01]  /*17eb0*/  @P0 SHF.R.U32.HI R148, RZ, c[0x0][0x2cc], R149 ;  /* 0x0000b300ff940a19 */ /* 0x000fe20000011695 */
[----:B------:R-:W-:Y:S01]  /*17ec0*/  IMAD.U32 R149, RZ, RZ, UR9 ;  /* 0x00000009ff957e24 */ /* 0x000fe2000f8e00ff */
[----:B------:R-:W-:Y:S01]  /*17ed0*/  PLOP3.LUT P0, PT, PT, PT, UP0, 0x80, 0x0 ;  /* 0x000000000000781c */ /* 0x000fe20003f0f008 */
[C---:B-1----:R-:W-:Y:S02]  /*17ee0*/  HMMA.16816.F32.BF16 R12, R152.reuse, R156, R12 ;  /* 0x0000009c980c723c */ /* 0x042fe4000004180c */
[----:B------:R-:W1:Y:S02]  /*17ef0*/  SHFL.IDX PT, R0, R148, RZ, 0x1c1f ;  /* 0x001c1fff94007589 */ /* 0x000e6400000e0000 */
[----:B------:R-:W-:Y:S02]  /*17f00*/  IADD3 R150, -R224, 0x1, -R149 ;  /* 0x00000001e0967810 */ /* 0x000fe40007ffe995 */
[----:B------:R2:W-:Y:S02]  /*17f10*/  @P2 LDGSTS.E.BYPASS.LTC128B.128 [R218+0xd080], [R164.64+0x80], !P3 ;  /* 0x0d080080a4da2fae */ /* 0x0005e4000d901d5e */
[----:B------:R-:W-:Y:S01]  /*17f20*/  IADD3 R151, -R151, UR16, R150 ;  /* 0x0000001097977c10 */ /* 0x000fe2000fffe196 */
[----:B------:R-:W-:Y:S01]  /*17f30*/  HMMA.16816.F32.BF16 R16, R152, R158, R16 ;  /* 0x0000009e9810723c */ /* 0x000fe20000041810 */
[----:B------:R2:W-:Y:S04]  /*17f40*/  @P1 LDGSTS.E.BYPASS.LTC128B.128 [R218+0xe080], [R164.64+0x100], !P4 ;  /* 0x0e080100a4da1fae */ /* 0x0005e8000e101d5e */
[----:B------:R2:W-:Y:S01]  /*17f50*/  @P0 LDGSTS.E.BYPASS.LTC128B.128 [R218+0xf080], [R164.64+0x180], !P5 ;  /* 0x0f080180a4da0fae */ /* 0x0005e2000e901d5e */
[----:B------:R-:W-:Y:S02]  /*17f60*/  PLOP3.LUT P0, PT, PT, PT, UP2, 0x40, 0x0 ;  /* 0x000000000000781c */ /* 0x000fe40003f0e828 */
[C---:B------:R-:W-:Y:S01]  /*17f70*/  IADD3 R153, R151.reuse, c[0x0][0x328], RZ ;  /* 0x0000ca0097997a10 */ /* 0x040fe20007ffe0ff */
[----:B------:R-:W0:Y:S03]  /*17f80*/  LDGDEPBAR ;  /* 0x00000000000079af */ /* 0x000e260000000000 */
[----:B------:R-:W-:Y:S01]  /*17f90*/  IADD3 R151, R151, UR7, RZ ;  /* 0x0000000797977c10 */ /* 0x000fe2000fffe0ff */
[--C-:B-1----:R-:W-:Y:S04]  /*17fa0*/  IMAD.IADD R156, R153, 0x1, R0.reuse ;  /* 0x00000001999c7824 */ /* 0x102fe800078e0200 */
[----:B------:R-:W-:Y:S02]  /*17fb0*/  IMAD.IADD R155, R151, 0x1, R0 ;  /* 0x00000001979b7824 */ /* 0x000fe400078e0200 */
        /* <DEDUP_REMOVED lines=15> */
.L_x_1973:
[----:B------:R-:W-:Y:S04]  /*180b0*/  MOV R0, c[0x0][0x32c] ;  /* 0x0000cb0000007a02 */ /* 0x000fe80000000f00 */
[----:B------:R-:W-:Y:S11]  /*180c0*/  ISETP.NE.AND P0, PT, R0, 0x1, PT ;  /* 0x000000010000780c */ /* 0x000ff60003f05270 */
[----:B------:R-:W-:Y:S02]  /*180d0*/  @!UPT UIADD3 URZ, URZ, URZ, URZ ;  /* 0x0000003f3f3ff290 */ /* 0x000fe4000fffe03f */
[----:B------:R-:W-:Y:S05]  /*180e0*/  @P0 IMAD.HI.U32 R0, R150, c[0x0][0x330], RZ ;  /* 0x0000cc0096000a27 */ /* 0x000fea00078e00ff */
[----:B------:R-:W-:Y:S02]  /*180f0*/  @P0 SHF.R.U32.HI R150, RZ, c[0x0][0x334], R0 ;  /* 0x0000cd00ff960a19 */ /* 0x000fe40000011600 */
.L_x_1974:
[----:B------:R-:W-:Y:S05]  /*18100*/  BSYNC B0 ;  /* 0x0000000000007941 */ /* 0x000fea0003800000 */
.L_x_1972:
[----:B------:R-:W-:Y:S04]  /*18110*/  IMAD R157, R150, c[0x0][0x32c], -R149 ;  /* 0x0000cb00969d7a24 */ /* 0x000fe800078e0a95 */
[----:B------:R-:W-:Y:S05]  /*18120*/  IMAD.IADD R0, R157, 0x1, -R224 ;  /* 0x000000019d007824 */ /* 0x000fea00078e0ae0 */
[----:B------:R-:W-:Y:S02]  /*18130*/  IADD3 R157, R0, c[0x0][0x32c], RZ ;  /* 0x0000cb00009d7a10 */ /* 0x000fe40007ffe0ff */
[----:B------:R-:W-:Y:S02]  /*18140*/  IMNMX R155, R155, R0, !PT ;  /* 0x000000009b9b7217 */ /* 0x000fe40007800200 */
[----:B------:R-:W-:Y:S02]  /*18150*/  IMNMX R156, R156, R157, PT ;  /* 0x0000009d9c9c7217 */ /* 0x000fe40003800200 */
.L_x_1971:
        /* <DEDUP_REMOVED lines=25> */
[----:B--2---:R-:W-:Y:S02]  /*182f0*/  FSEL R164, R12, -INF , !P0 ;  /* 0xff8000000ca47808 */ /* 0x004fe40004000000 */
        /* <DEDUP_REMOVED lines=26> */
.L_x_1977:
[----:B------:R-:W-:Y:S04]  /*184a0*/  MOV R0, c[0x0][0x32c] ;  /* 0x0000cb0000007a02 */ /* 0x000fe80000000f00 */
[----:B------:R-:W-:Y:S11]  /*184b0*/  ISETP.NE.AND P0, PT, R0, 0x1, PT ;  /* 0x000000010000780c */ /* 0x000ff60003f05270 */
[----:B------:R-:W-:Y:S02]  /*184c0*/  @!UPT UIADD3 URZ, URZ, URZ, URZ ;  /* 0x0000003f3f3ff290 */ /* 0x000fe4000fffe03f */
[----:B------:R-:W-:Y:S05]  /*184d0*/  @P0 IMAD.HI.U32 R0, R4, c[0x0][0x330], RZ ;  /* 0x0000cc0004000a27 */ /* 0x000fea00078e00ff */
[----:B------:R-:W-:Y:S02]  /*184e0*/  @P0 SHF.R.U32.HI R4, RZ, c[0x0][0x334], R0 ;  /* 0x0000cd00ff040a19 */ /* 0x000fe40000011600 */
.L_x_1978:
[----:B------:R-:W-:Y:S05]  /*184f0*/  BSYNC B0 ;  /* 0x0000000000007941 */ /* 0x000fea0003800000 */
.L_x_1976:
[----:B------:R-:W-:Y:S04]  /*18500*/  IMAD R149, R4, c[0x0][0x32c], -R149 ;  /* 0x0000cb0004957a24 */ /* 0x000fe800078e0a95 */
[----:B------:R-:W-:Y:S05]  /*18510*/  IMAD.IADD R4, R149, 0x1, -R224 ;  /* 0x0000000195047824 */ /* 0x000fea00078e0ae0 */
[----:B------:R-:W-:Y:S02]  /*18520*/  IADD3 R0, R4, c[0x0][0x32c], RZ ;  /* 0x0000cb0004007a10 */ /* 0x000fe40007ffe0ff */
[----:B------:R-:W-:Y:S02]  /*18530*/  IMNMX R151, R151, R4, !PT ;  /* 0x0000000497977217 */ /* 0x000fe40007800200 */
[----:B------:R-:W-:Y:S02]  /*18540*/  IMNMX R153, R153, R0, PT ;  /* 0x0000000099997217 */ /* 0x000fe40003800200 */
.L_x_1975:
        /* <DEDUP_REMOVED lines=22> */
[----:B------:R-:W-:Y:S02]  /*186b0*/  ISETP.GT.AND P0, PT, R151, 0x9, P0 ;  /* 0x000000099700780c */ /* 0x000fe40000704270 */
[----:B------:R-:W-:Y:S02]  /*186c0*/  FSEL R17, R7, -INF , !P1 ;  /* 0xff80000007117808 */ /* 0x000fe40004800000 */
[----:B------:R-:W-:Y:S02]  /*186d0*/  ISETP.GT.AND P1, PT, R151, 0x8, P3 ;  /* 0x000000089700780c */ /* 0x000fe40001f24270 */
[C---:B------:R-:W-:Y:S01]  /*186e0*/  ISETP.LT.OR P0, PT, R153.reuse, 0xa, P0 ;  /* 0x0000000a9900780c */ /* 0x040fe20000701670 */
[----:B------:R-:W-:Y:S01]  /*186f0*/  LDSM.16.MT88.4 R184, [R211+0xb880] ;  /* 0x00b88000d3b8783b */ /* 0x000fe20000004200 */
[----:B------:R-:W-:Y:S02]  /*18700*/  ISETP.LT.OR P1, PT, R153, 0x9, P1 ;  /* 0x000000099900780c */ /* 0x000fe40000f21670 */
[----:B------:R-:W-:Y:S02]  /*18710*/  FMNMX.FTZ R4, R149, R2, !PT ;  /* 0x0000000295047209 */ /* 0x000fe40007810000 */
[----:B------:R-:W-:Y:S02]  /*18720*/  PLOP3.LUT P2, PT, PT, PT, UP0, 0x80, 0x0 ;  /* 0x000000000000781c */ /* 0x000fe40003f4f008 */
[----:B------:R-:W-:Y:S01]  /*18730*/  FSEL R9, R10, -INF , !P1 ;  /* 0xff8000000a097808 */ /* 0x000fe20004800000 */
[----:B------:R-:W-:Y:S01]  /*18740*/  LDSM.16.MT88.4 R188, [R206+0xb880] ;  /* 0x00b88000cebc783b */ /* 0x000fe20000004200 */
[----:B------:R-:W-:Y:S02]  /*18750*/  ISETP.GT.AND P2, PT, R151, 0x10, P2 ;  /* 0x000000109700780c */ /* 0x000fe40001744270 */
[----:B------:R-:W-:Y:S02]  /*18760*/  FSEL R11, R11, -INF , !P0 ;  /* 0xff8000000b0b7808 */ /* 0x000fe40004000000 */
[----:B------:R-:W-:Y:S02]  /*18770*/  PLOP3.LUT P0, PT, PT, PT, UP0, 0x80, 0x0 ;  /* 0x000000000000781c */ /* 0x000fe40003f0f008 */
[----:B------:R-:W-:Y:S02]  /*18780*/  FMNMX.FTZ R4, R17, R4, !PT ;  /* 0x0000000411047209 */ /* 0x000fe40007810000 */
        /* <DEDUP_REMOVED lines=16> */
[----:B------:R-:W-:Y:S02]  /*18890*/  FSEL R157, R18, -INF , !P1 ;  /* 0xff800000129d7808 */ /* 0x000fe40004800000 */
        /* <DEDUP_REMOVED lines=17> */
[----:B------:R-:W-:Y:S01]  /*189b0*/  FMUL.FTZ R6, R3, c[0x0][0x2d0] ;  /* 0x0000b40003067a20 */ /* 0x000fe20000410000 */
[----:B------:R-:W-:Y:S01]  /*189c0*/  MUFU.EX2 R15, R15 ;  /* 0x0000000f000f7308 */ /* 0x000fe20000000800 */
[--C-:B------:R-:W-:Y:S02]  /*189d0*/  FFMA.FTZ R14, R154, c[0x0][0x2d0], -R163.reuse ;  /* 0x0000b4009a0e7a23 */ /* 0x100fe400000108a3 */
[--C-:B------:R-:W-:Y:S01]  /*189e0*/  FFMA.FTZ R193, R8, c[0x0][0x2d0], -R163.reuse ;  /* 0x0000b40008c17a23 */ /* 0x100fe200000108a3 */
[----:B------:R-:W-:Y:S01]  /*189f0*/  LDSM.16.MT88.4 R152, [R206+0x8080] ;  /* 0x00808000ce98783b */ /* 0x000fe20000004200 */
[--C-:B------:R-:W-:Y:S02]  /*18a00*/  FFMA.FTZ R229, R164, c[0x0][0x2d0], -R163.reuse ;  /* 0x0000b400a4e57a23 */ /* 0x100fe400000108a3 */
[--C-:B------:R-:W-:Y:S02]  /*18a10*/  FFMA.FTZ R230, R162, c[0x0][0x2d0], -R163.reuse ;  /* 0x0000b400a2e67a23 */ /* 0x100fe400000108a3 */
[--C-:B------:R-:W-:Y:S01]  /*18a20*/  FFMA.FTZ R231, R160, c[0x0][0x2d0], -R163.reuse ;  /* 0x0000b400a0e77a23 */ /* 0x100fe200000108a3 */
[----:B------:R-:W2:Y:S01]  /*18a30*/  MUFU.EX2 R3, R6 ;  /* 0x0000000600037308 */ /* 0x000ea20000000800 */
[----:B------:R-:W-:Y:S01]  /*18a40*/  FFMA.FTZ R163, R158, c[0x0][0x2d0], -R163 ;  /* 0x0000b4009ea37a23 */ /* 0x000fe200000108a3 */
[----:B------:R-:W-:Y:S01]  /*18a50*/  LDSM.16.MT88.4 R164, [R206+0x9880] ;  /* 0x00988000cea4783b */ /* 0x000fe20000004200 */
        /* <DEDUP_REMOVED lines=10> */
[----:B------:R-:W3:Y:S01]  /*18b00*/  LDSM.16.MT88.4 R148, [R211+0x8080] ;  /* 0x00808000d394783b */ /* 0x000ee20000004200 */
[----:B------:R-:W-:Y:S02]  /*18b10*/  FMUL.FTZ R2, R5, c[0x0][0x2d0] ;  /* 0x0000b40005027a20 */ /* 0x000fe40000410000 */
[--C-:B------:R-:W-:Y:S02]  /*18b20*/  FFMA.FTZ R227, R17, c[0x0][0x2d0], -R156.reuse ;  /* 0x0000b40011e37a23 */ /* 0x100fe4000001089c */
[--C-:B------:R-:W-:Y:S02]  /*18b30*/  FFMA.FTZ R195, R9, c[0x0][0x2d0], -R156.reuse ;  /* 0x0000b40009c37a23 */ /* 0x100fe4000001089c */
[--C-:B------:R-:W-:Y:S02]  /*18b40*/  FFMA.FTZ R194, R11, c[0x0][0x2d0], -R156.reuse ;  /* 0x0000b4000bc27a23 */ /* 0x100fe4000001089c */
        /* <DEDUP_REMOVED lines=10> */
[----:B------:R-:W-:Y:S02]  /*18bf0*/  FMUL.FTZ R137, R3, R137 ;  /* 0x0000008903897220 */ /* 0x000fe40000410000 */
[--C-:B------:R-:W-:Y:S02]  /*18c00*/  FFMA.FTZ R233, R161, c[0x0][0x2d0], -R156.reuse ;  /* 0x0000b400a1e97a23 */ /* 0x100fe4000001089c */
[--C-:B------:R-:W-:Y:S01]  /*18c10*/  FFMA.FTZ R234, R159, c[0x0][0x2d0], -R156.reuse ;  /* 0x0000b4009fea7a23 */ /* 0x100fe2000001089c */
[----:B------:R-:W-:Y:S01]  /*18c20*/  MUFU.EX2 R228, R228 ;  /* 0x000000e400e47308 */ /* 0x000fe20000000800 */
[--C-:B------:R-:W-:Y:S02]  /*18c30*/  FFMA.FTZ R235, R157, c[0x0][0x2d0], -R156.reuse ;  /* 0x0000b4009deb7a23 */ /* 0x100fe4000001089c */
[----:B------:R-:W-:Y:S02]  /*18c40*/  FFMA.FTZ R156, R13, c[0x0][0x2d0], -R156 ;  /* 0x0000b4000d9c7a23 */ /* 0x000fe4000001089c */
[C---:B----4-:R-:W-:Y:S02]  /*18c50*/  FMUL.FTZ R6, R2.reuse, R146 ;  /* 0x0000009202067220 */ /* 0x050fe40000410000 */
[C---:B------:R-:W-:Y:S02]  /*18c60*/  FMUL.FTZ R7, R2.reuse, R147 ;  /* 0x0000009302077220 */ /* 0x040fe40000410000 */
[----:B------:R-:W2:Y:S01]  /*18c70*/  LDSM.16.MT88.4 R144, [R205+0x8080] ;  /* 0x00808000cd90783b */ /* 0x000ea20000004200 */
[----:B------:R-:W4:Y:S01]  /*18c80*/  MUFU.EX2 R227, R227 ;  /* 0x000000e300e37308 */ /* 0x000f220000000800 */
[C---:B------:R-:W-:Y:S02]  /*18c90*/  FMUL.FTZ R10, R2.reuse, R142 ;  /* 0x0000008e020a7220 */ /* 0x040fe40000410000 */
[C---:B------:R-:W-:Y:S01]  /*18ca0*/  FMUL.FTZ R11, R2.reuse, R143 ;  /* 0x0000008f020b7220 */ /* 0x040fe20000410000 */
[----:B-1----:R-:W-:Y:S01]  /*18cb0*/  F2FP.BF16.PACK_AB R18, R193, R14 ;  /* 0x0000000ec112723e */ /* 0x002fe200000010ff */
[C---:B------:R-:W-:Y:S02]  /*18cc0*/  FMUL.FTZ R134, R2.reuse, R134 ;  /* 0x0000008602867220 */ /* 0x040fe40000410000 */
[----:B------:R-:W1:Y:S01]  /*18cd0*/  LDSM.16.MT88.4 R140, [R204+0x8080] ;  /* 0x00808000cc8c783b */ /* 0x000e620000004200 */
[C---:B------:R-:W-:Y:S02]  /*18ce0*/  FMUL.FTZ R135, R2.reuse, R135 ;  /* 0x0000008702877220 */ /* 0x040fe40000410000 */
        /* <DEDUP_REMOVED lines=8> */
[----:B------:R-:W-:Y:S01]  /*18d70*/  FMUL.FTZ R24, R3, R24 ;  /* 0x0000001803187220 */ /* 0x000fe20000410000 */
[----:B----4-:R-:W-:Y:S01]  /*18d80*/  F2FP.BF16.PACK_AB R17, R227, R228 ;  /* 0x000000e4e311723e */ /* 0x010fe200000010ff */
        /* <DEDUP_REMOVED lines=12> */
[----:B-----5:R-:W-:Y:S01]  /*18e50*/  F2FP.BF16.PACK_AB R19, R194, R195 ;  /* 0x000000c3c213723e */ /* 0x020fe200000010ff */
[C---:B------:R-:W-:Y:S02]  /*18e60*/  FMUL.FTZ R35, R2.reuse, R35 ;  /* 0x0000002302237220 */ /* 0x040fe40000410000 */
[C---:B------:R-:W-:Y:S02]  /*18e70*/  FMUL.FTZ R36, R3.reuse, R36 ;  /* 0x0000002403247220 */ /* 0x040fe40000410000 */
[C---:B------:R-:W-:Y:S01]  /*18e80*/  FMUL.FTZ R37, R3.reuse, R37 ;  /* 0x0000002503257220 */ /* 0x040fe20000410000 */
[----:B------:R-:W-:Y:S01]  /*18e90*/  MUFU.EX2 R229, R229 ;  /* 0x000000e500e57308 */ /* 0x000fe20000000800 */
[C---:B---3--:R-:W-:Y:S01]  /*18ea0*/  HMMA.16816.F32.BF16 R4, R16.reuse, R148, R4 ;  /* 0x000000941004723c */ /* 0x048fe20000041804 */
[----:B----4-:R-:W-:Y:S04]  /*18eb0*/  LDSM.16.MT88.4 R156, [R205+0x8880] ;  /* 0x00888000cd9c783b */ /* 0x010fe80000004200 */
[C---:B------:R-:W-:Y:S02]  /*18ec0*/  FMUL.FTZ R38, R2.reuse, R38 ;  /* 0x0000002602267220 */ /* 0x040fe40000410000 */
[C---:B------:R-:W-:Y:S01]  /*18ed0*/  FMUL.FTZ R39, R2.reuse, R39 ;  /* 0x0000002702277220 */ /* 0x040fe20000410000 */
[C---:B------:R-:W-:Y:S01]  /*18ee0*/  HMMA.16816.F32.BF16 R8, R16.reuse, R150, R8 ;  /* 0x000000961008723c */ /* 0x040fe20000041808 */
[----:B------:R-:W3:Y:S01]  /*18ef0*/  MUFU.EX2 R230, R230 ;  /* 0x000000e600e67308 */ /* 0x000ee20000000800 */
[----:B------:R-:W4:Y:S02]  /*18f00*/  LDSM.16.MT88.4 R148, [R211+0x9080] ;  /* 0x00908000d394783b */ /* 0x000f240000004200 */
[C---:B------:R-:W-:Y:S02]  /*18f10*/  FMUL.FTZ R40, R3.reuse, R40 ;  /* 0x0000002803287220 */ /* 0x040fe40000410000 */
[C---:B------:R-:W-:Y:S02]  /*18f20*/  FMUL.FTZ R41, R3.reuse, R41 ;  /* 0x0000002903297220 */ /* 0x040fe40000410000 */
[C---:B------:R-:W-:Y:S02]  /*18f30*/  HMMA.16816.F32.BF16 R132, R16.reuse, R152, R132 ;  /* 0x000000981084723c */ /* 0x040fe40000041884 */
[----:B-1----:R-:W-:Y:S02]  /*18f40*/  LDSM.16.MT88.4 R160, [R204+0x8880] ;  /* 0x00888000cca0783b */ /* 0x002fe40000004200 */
[C---:B------:R-:W-:Y:S01]  /*18f50*/  FMUL.FTZ R42, R2.reuse, R42 ;  /* 0x0000002a022a7220 */ /* 0x040fe20000410000 */
[----:B------:R-:W1:Y:S01]  /*18f60*/  MUFU.EX2 R231, R231 ;  /* 0x000000e700e77308 */ /* 0x000e620000000800 */
[C---:B------:R-:W-:Y:S02]  /*18f70*/  FMUL.FTZ R43, R2.reuse, R43 ;  /* 0x0000002b022b7220 */ /* 0x040fe40000410000 */
[C---:B------:R-:W-:Y:S02]  /*18f80*/  HMMA.16816.F32.BF16 R136, R16.reuse, R154, R136 ;  /* 0x0000009a1088723c */ /* 0x040fe40000041888 */
[----:B------:R-:W-:Y:S02]  /*18f90*/  LDSM.16.MT88.4 R152, [R206+0x8880] ;  /* 0x00888000ce98783b */ /* 0x000fe40000004200 */
[C---:B------:R-:W-:Y:S02]  /*18fa0*/  FMUL.FTZ R44, R3.reuse, R44 ;  /* 0x0000002c032c7220 */ /* 0x040fe40000410000 */
[C---:B------:R-:W-:Y:S01]  /*18fb0*/  FMUL.FTZ R45, R3.reuse, R45 ;  /* 0x0000002d032d7220 */ /* 0x040fe20000410000 */
[----:B------:R-:W-:Y:S01]  /*18fc0*/  MUFU.EX2 R233, R233 ;  /* 0x000000e900e97308 */ /* 0x000fe20000000800 */
[C---:B--2---:R-:W-:Y:S04]  /*18fd0*/  HMMA.16816.F32.BF16 R20, R16.reuse, R144, R20 ;  /* 0x000000901014723c */ /* 0x044fe80000041814 */
[C---:B------:R-:W-:Y:S02]  /*18fe0*/  FMUL.FTZ R46, R2.reuse, R46 ;  /* 0x0000002e022e7220 */ /* 0x040fe40000410000 */
[C---:B------:R-:W-:Y:S02]  /*18ff0*/  FMUL.FTZ R47, R2.reuse, R47 ;  /* 0x0000002f022f7220 */ /* 0x040fe40000410000 */
[C---:B------:R-:W-:Y:S01]  /*19000*/  HMMA.16816.F32.BF16 R24, R16.reuse, R146, R24 ;  /* 0x000000921018723c */ /* 0x040fe20000041818 */
[----:B------:R-:W2:Y:S01]  /*19010*/  LDSM.16.MT88.4 R144, [R206+0x9080] ;  /* 0x00908000ce90783b */ /* 0x000ea20000004200 */
[----:B------:R-:W5:Y:S02]  /*19020*/  MUFU.EX2 R234, R234 ;  /* 0x000000ea00ea7308 */ /* 0x000f640000000800 */
[C---:B------:R-:W-:Y:S02]  /*19030*/  FMUL.FTZ R48, R3.reuse, R48 ;  /* 0x0000003003307220 */ /* 0x040fe40000410000 */
[C---:B------:R-:W-:Y:S02]  /*19040*/  FMUL.FTZ R49, R3.reuse, R49 ;  /* 0x0000003103317220 */ /* 0x040fe40000410000 */
[C---:B------:R-:W-:Y:S04]  /*19050*/  HMMA.16816.F32.BF16 R28, R16.reuse, R140, R28 ;  /* 0x0000008c101c723c */ /* 0x040fe8000004181c */
[C---:B------:R-:W-:Y:S01]  /*19060*/  FMUL.FTZ R50, R2.reuse, R50 ;  /* 0x0000003202327220 */ /* 0x040fe20000410000 */
[----:B------:R-:W1:Y:S01]  /*19070*/  MUFU.EX2 R235, R235 ;  /* 0x000000eb00eb7308 */ /* 0x000e620000000800 */
[C---:B------:R-:W-:Y:S02]  /*19080*/  FMUL.FTZ R51, R2.reuse, R51 ;  /* 0x0000003302337220 */ /* 0x040fe40000410000 */
[C---:B------:R-:W-:Y:S01]  /*19090*/  HMMA.16816.F32.BF16 R32, R16.reuse, R142, R32 ;  /* 0x0000008e1020723c */ /* 0x040fe20000041820 */
[----:B------:R-:W1:Y:S03]  /*190a0*/  LDSM.16.MT88.4 R140, [R205+0x9080] ;  /* 0x00908000cd8c783b */ /* 0x000e660000004200 */
        /* <DEDUP_REMOVED lines=120> */
[----:B---3--:R-:W-:Y:S01]  /*19830*/  F2FP.BF16.PACK_AB R16, R230, R229 ;  /* 0x000000e5e610723e */ /* 0x008fe200000010ff */
[----:B------:R-:W-:Y:S01]  /*19840*/  FADD.FTZ R14, R14, R15 ;  /* 0x0000000f0e0e7221 */ /* 0x000fe20000010000 */
[----:B------:R-:W-:Y:S03]  /*19850*/  F2FP.BF16.PACK_AB R18, R232, R231 ;  /* 0x000000e7e812723e */ /* 0x000fe600000010ff */
[----:B-----5:R-:W-:Y:S01]  /*19860*/  F2FP.BF16.PACK_AB R17, R234, R233 ;  /* 0x000000e9ea11723e */ /* 0x020fe200000010ff */
[----:B------:R-:W-:Y:S01]  /*19870*/  FADD.FTZ R195, R195, R228 ;  /* 0x000000e4c3c37221 */ /* 0x000fe20000010000 */
[----:B------:R-:W-:Y:S01]  /*19880*/  F2FP.BF16.PACK_AB R19, R236, R235 ;  /* 0x000000ebec13723e */ /* 0x000fe200000010ff */
[----:B------:R-:W-:Y:S02]  /*19890*/  FADD.FTZ R14, R193, R14 ;  /* 0x0000000ec10e7221 */ /* 0x000fe40000010000 */
[----:B------:R-:W-:Y:S02]  /*198a0*/  FADD.FTZ R194, R194, R195 ;  /* 0x000000c3c2c27221 */ /* 0x000fe40000010000 */
[----:B------:R-:W-:Y:S02]  /*198b0*/  FADD.FTZ R229, R229, R14 ;  /* 0x0000000ee5e57221 */ /* 0x000fe40000010000 */
[C---:B----4-:R-:W-:Y:S01]  /*198c0*/  HMMA.16816.F32.BF16 R144, R16.reuse, R148, R4 ;  /* 0x000000941090723c */ /* 0x050fe20000041804 */
        /* <DEDUP_REMOVED lines=14> */
[C---:B------:R-:W-:Y:S08]  /*199b0*/  HMMA.16816.F32.BF16 R20, R16.reuse, R156, R20 ;  /* 0x0000009c1014723c */ /* 0x040ff00000041814 */
[C---:B------:R-:W-:Y:S01]  /*199c0*/  HMMA.16816.F32.BF16 R24, R16.reuse, R158, R24 ;  /* 0x0000009e1018723c */ /* 0x040fe20000041818 */
[----:B------:R-:W5:Y:S07]  /*199d0*/  LDSM.16.MT88.4 R156, [R204+0xb880] ;  /* 0x00b88000cc9c783b */ /* 0x000f6e0000004200 */
        /* <DEDUP_REMOVED lines=27> */
.L_x_1970:
        /* <DEDUP_REMOVED lines=155> */
.L_x_1873:
        /* <DEDUP_REMOVED lines=197> */
.L_x_1981:
        /* <DEDUP_REMOVED lines=157> */
.L_x_1983:
[----:B--234-:R-:W-:Y:S05]  /*1bb60*/  BSYNC B0 ;  /* 0x0000000000007941 */ /* 0x01cfea0003800000 */
.L_x_1982:
        /* <DEDUP_REMOVED lines=30> */
.L_x_1985:
[----:B------:R-:W-:Y:S05]  /*1bd50*/  BSYNC B0 ;  /* 0x0000000000007941 */ /* 0x000fea0003800000 */
.L_x_1984:
        /* <DEDUP_REMOVED lines=30> */
.L_x_1987:
[----:B------:R-:W-:Y:S05]  /*1bf40*/  BSYNC B0 ;  /* 0x0000000000007941 */ /* 0x000fea0003800000 */
.L_x_1986:
        /* <DEDUP_REMOVED lines=31> */
.L_x_1980:
        /* <DEDUP_REMOVED lines=31> */
.L_x_1988:
        /* <DEDUP_REMOVED lines=43> */
.L_x_1990:
[----:B------:R-:W-:Y:S05]  /*1c5e0*/  BSYNC B0 ;  /* 0x0000000000007941 */ /* 0x000fea0003800000 */
.L_x_1989:
        /* <DEDUP_REMOVED lines=77> */
.L_x_1992:
[----:B------:R-:W-:Y:S05]  /*1cac0*/  BSYNC B0 ;  /* 0x0000000000007941 */ /* 0x000fea0003800000 */
.L_x_1991:
        /* <DEDUP_REMOVED lines=27> */
.L_x_1994:
[----:B------:R-:W-:Y:S05]  /*1cc80*/  BSYNC B0 ;  /* 0x0000000000007941 */ /* 0x000fea0003800000 */
.L_x_1993:
        /* <DEDUP_REMOVED lines=27> */
.L_x_1996:
[----:B------:R-:W-:Y:S05]  /*1ce40*/  BSYNC B0 ;  /* 0x0000000000007941 */ /* 0x000fea0003800000 */
.L_x_1995:
        /* <DEDUP_REMOVED lines=28> */
.L_x_1997:
        /* <DEDUP_REMOVED lines=15> */
.L_x_3086:


//--------------------- .text._ZN7cutlass13device_kernelIN5flash19enable_sm80_to_sm89INS1_16FlashAttnFwdSm80INS1_25CollectiveMainloopFwdSm80ILi8ELi1ELb1EN4cute5tupleIJNS5_1CILi128EEENS7_ILi64EEENS7_ILi256EEEEEELi256ENS_10bfloat16_tEfNS_4arch4Sm80ELb1ELb0ELb0ELb0ELb0ELb0ELb1ELb0EEENS1_21CollectiveEpilogueFwdINS6_IJS8_SA_S9_EEENS6_IJNS7_ILi1EEESI_SI_EEESC_SE_Li256ELb0ELb1ELb0ELb0EEENS1_30DynamicPersistentTileSchedulerILi256ELi256ELb0ELb1ELb0EEEEEEEEEvNT_6ParamsE --------------------------
	.section	.text._ZN7cutlass13device_kernelIN5flash19enable_sm80_to_sm89INS1_16FlashAttnFwdSm80INS1_25CollectiveMainloopFwdSm80ILi8ELi1ELb1EN4cute5tupleIJNS5_1CILi128EEENS7_ILi64EEENS7_ILi256EEEEEELi256ENS_10bfloat16_tEfNS_4arch4Sm80ELb1ELb0ELb0ELb0ELb0ELb0ELb1ELb0EEENS1_21CollectiveEpilogueFwdINS6_IJS8_SA_S9_EEENS6_IJNS7_ILi1EEESI_SI_EEESC_SE_Li256ELb0ELb1ELb0ELb0EEENS1_30DynamicPersistentTileSchedulerILi256ELi256ELb0ELb1ELb0EEEEEEEEEvNT_6ParamsE,"ax",@progbits
	.sectioninfo	@"SHI_REGISTERS=255"
	.align	128
.text._ZN7cutlass13device_kernelIN5flash19enable_sm80_to_sm89INS1_16FlashAttnFwdSm80INS1_25CollectiveMainloopFwdSm80ILi8ELi1ELb1EN4cute5tupleIJNS5_1CILi128EEENS7_ILi64EEENS7_ILi256EEEEEELi256ENS_10bfloat16_tEfNS_4arch4Sm80ELb1ELb0ELb0ELb0ELb0ELb0ELb1ELb0EEENS1_21CollectiveEpilogueFwdINS6_IJS8_SA_S9_EEENS6_IJNS7_ILi1EEESI_SI_EEESC_SE_Li256ELb0ELb1ELb0ELb0EEENS1_30DynamicPersistentTileSchedulerILi256ELi256ELb0ELb1ELb0EEEEEEEEEvNT_6ParamsE:
        .type           _ZN7cutlass13device_kernelIN5flash19enable_sm80_to_sm89INS1_16FlashAttnFwdSm80INS1_25CollectiveMainloopFwdSm80ILi8ELi1ELb1EN4cute5tupleIJNS5_1CILi128EEENS7_ILi64EEENS7_ILi256EEEEEELi256ENS_10bfloat16_tEfNS_4arch4Sm80ELb1ELb0ELb0ELb0ELb0ELb0ELb1ELb0EEENS1_21CollectiveEpilogueFwdINS6_IJS8_SA_S9_EEENS6_IJNS7_ILi1EEESI_SI_EEESC_SE_Li256ELb0ELb1ELb0ELb0EEENS1_30DynamicPersistentTileSchedulerILi256ELi256ELb0ELb1ELb0EEEEEEEEEvNT_6ParamsE,@function
        .size           _ZN7cutlass13device_kernelIN5flash19enable_sm80_to_sm89INS1_16FlashAttnFwdSm80INS1_25CollectiveMainloopFwdSm80ILi8ELi1ELb1EN4cute5tupleIJNS5_1CILi128EEENS7_ILi64EEENS7_ILi256EEEEEELi256ENS_10bfloat16_tEfNS_4arch4Sm80ELb1ELb0ELb0ELb0ELb0ELb0ELb1ELb0EEENS1_21CollectiveEpilogueFwdINS6_IJS8_SA_S9_EEENS6_IJNS7_ILi1EEESI_SI_EEESC_SE_Li256ELb0ELb1ELb0ELb0EEENS1_30DynamicPersistentTileSchedulerILi256ELi256ELb0ELb1ELb0EEEEEEEEEvNT_6ParamsE,(.L_x_3087 - _ZN7cutlass13device_kernelIN5flash19enable_sm80_to_sm89INS1_16FlashAttnFwdSm80INS1_25CollectiveMainloopFwdSm80ILi8ELi1ELb1EN4cute5tupleIJNS5_1CILi128EEENS7_ILi64EEENS7_ILi256EEEEEELi256ENS_10bfloat16_tEfNS_4arch4Sm80ELb1ELb0ELb0ELb0ELb0ELb0ELb1ELb0EEENS1_21CollectiveEpilogueFwdINS6_IJS8_SA_S9_EEENS6_IJNS7_ILi1EEESI_SI_EEESC_SE_Li256ELb0ELb1ELb0ELb0EEENS1_30DynamicPersistentTileSchedulerILi256ELi256ELb0ELb1ELb0EEEEEEEEEvNT_6ParamsE)
        .other          _ZN7cutlass13device_kernelIN5flash19enable_sm80_to_sm89INS1_16FlashAttnFwdSm80INS1_25CollectiveMainloopFwdSm80ILi8ELi1ELb1EN4cute5tupleIJNS5_1CILi128EEENS7_ILi64EEENS7_ILi256EEEEEELi256ENS_10bfloat16_tEfNS_4arch4Sm80ELb1ELb0ELb0ELb0ELb0ELb0ELb1ELb0EEENS1_21CollectiveEpilogueFwdINS6_IJS8_SA_S9_EEENS6_IJNS7_ILi1EEESI_SI_EEESC_SE_Li256ELb0ELb1ELb0ELb0EEENS1_30DynamicPersistentTileSchedulerILi256ELi256ELb0ELb1ELb0EEEEEEEEEvNT_6ParamsE,@"STO_CUDA_ENTRY STV_DEFAULT"
_ZN7cutlass13device_kernelIN5flash19enable_sm80_to_sm89INS1_16FlashAttnFwdSm80INS1_25CollectiveMainloopFwdSm80ILi8ELi1ELb1EN4cute5tupleIJNS5_1CILi128EEENS7_ILi64EEENS7_ILi256EEEEEELi256ENS_10bfloat16_tEfNS_4arch4Sm80ELb1ELb0ELb0ELb0ELb0ELb0ELb1ELb0EEENS1_21CollectiveEpilogueFwdINS6_IJS8_SA_S9_EEENS6_IJNS7_ILi1EEESI_SI_EEESC_SE_Li256ELb0ELb1ELb0ELb0EEENS1_30DynamicPersistentTileSchedulerILi256ELi256ELb0ELb1ELb0EEEEEEEEEvNT_6ParamsE:
        /* <DEDUP_REMOVED lines=191> */
.L_x_2039:
        /* <DEDUP_REMOVED lines=19> */
.L_x_1999:
[----:B------:R-:W-:-:S04]  /*0d20*/  MOV R0, c[0x0][0x554] ;  /* 0x0001550000007a02 */ /* 0x000fc80000000f00 */
[----:B------:R-:W-:Y:S02]  /*0d30*/  ISETP.NE.AND P0, PT, R0, 0x1, PT ;  /* 0x000000010000780c */ /* 0x000fe40003f05270 */
[----:B------:R-:W-:-:S11]  /*0d40*/  MOV R0, R2 ;  /* 0x0000000200007202 */ /* 0x000fd60000000f00 */
[----:B------:R-:W-:-:S05]  /*0d50*/  @P0 IMAD.HI.U32 R4, R2, c[0x0][0x558], RZ ;  /* 0x0001560002040a27 */ /* 0x000fca00078e00ff */
[----:B------:R-:W-:-:S05]  /*0d60*/  @P0 SHF.R.U32.HI R0, RZ, c[0x0][0x55c], R4 ;  /* 0x00015700ff000a19 */ /* 0x000fca0000011604 */
[----:B------:R-:W-:Y:S02]  /*0d70*/  IMAD R4, R0, c[0x0][0x554], RZ ;  /* 0x0001550000047a24 */ /* 0x000fe400078e02ff */
.L_x_2000:
[----:B------:R-:W-:Y:S05]  /*0d80*/  BSYNC B0 ;  /* 0x0000000000007941 */ /* 0x000fea0003800000 */
.L_x_1998:
        /* <DEDUP_REMOVED lines=195> */
[----:B------:R-:W3:Y:S01]  /*19c0*/  LDL R86, [R1] ;  /* 0x0000000001567983 */ /* 0x000ee20000100800 */
        /* <DEDUP_REMOVED lines=13> */
[----:B------:R-:W3:Y:S04]  /*1aa0*/  LDL R87, [R1+0x2c] ;  /* 0x00002c0001577983 */ /* 0x000ee80000100800 */
        /* <DEDUP_REMOVED lines=54> */
[----:B------:R-:W-:-:S03]  /*1e10*/  IADD3 R7, R7, 0x60, RZ ;  /* 0x0000006007077810 */ /* 0x000fc60007ffe0ff */
[----:B-----5:R-:W5:Y:S01]  /*1e20*/  LDL R18, [R1+0x8] ;  /* 0x0000080001127983 */ /* 0x020f620000100800 */
[----:B-1----:R-:W-:-:S04]  /*1e30*/  @!P1 LEA R16, P0, R50, R0, 0x1 ;  /* 0x0000000032109211 */ /* 0x002fc800078008ff */
[----:B--2---:R-:W-:Y:S02]  /*1e40*/  @!P1 LEA.HI.X R17, R50, R2, R51, 0x1, P0 ;  /* 0x0000000232119211 */ /* 0x004fe400000f0c33 */
[----:B------:R-:W-:-:S04]  /*1e50*/  @!P1 LEA R14, P0, R47, R0, 0x1 ;  /* 0x000000002f0e9211 */ /* 0x000fc800078008ff */
[----:B------:R-:W-:Y:S02]  /*1e60*/  @!P1 LEA.HI.X R15, R47, R2, R34, 0x1, P0 ;  /* 0x000000022f0f9211 */ /* 0x000fe400000f0c22 */
[----:B------:R-:W-:-:S13]  /*1e70*/  ISETP.GE.AND P0, PT, R31, c[0x0][0x198], PT ;  /* 0x000066001f007a0c */ /* 0x000fda0003f06270 */
[----:B------:R1:W-:Y:S01]  /*1e80*/  @!P2 LDGSTS.E.BYPASS.LTC128B.128 [R82+0xd100], [R8.64], !P0 ;  /* 0x0d1000000852afae */ /* 0x0003e2000c101d46 */
[----:B---3--:R-:W-:-:S03]  /*1e90*/  @!P1 LEA R12, P0, R30, R0, 0x1 ;  /* 0x000000001e0c9211 */ /* 0x008fc600078008ff */
        /* <DEDUP_REMOVED lines=16> */
[----:B------:R-:W4:Y:S01]  /*1fa0*/  LDL R13, [R1+0x54] ;  /* 0x00005400010d7983 */ /* 0x000f220000100800 */
[----:B------:R-:W-:-:S03]  /*1fb0*/  ISETP.GE.AND P2, PT, R31, c[0x0][0x198], PT ;  /* 0x000066001f007a0c */ /* 0x000fc60003f46270 */
[----:B------:R-:W2:Y:S10]  /*1fc0*/  LDL R12, [R1+0x50] ;  /* 0x00005000010c7983 */ /* 0x000eb40000100800 */
        /* <DEDUP_REMOVED lines=31> */
[C---:B------:R-:W-:Y:S02]  /*21c0*/  IMAD.WIDE.U32 R10, R5.reuse, c[0x0][0x1e0], RZ ;  /* 0x00007800050a7a25 */ /* 0x040fe400078e00ff */
[----:B------:R1:W-:Y:S04]  /*21d0*/  @P1 LDGSTS.E.BYPASS.LTC128B.128 [R82+0x12100], [R2.64+0x80], !P5 ;  /* 0x1210008002521fae */ /* 0x0003e8000e901d46 */
[----:B------:R1:W-:Y:S04]  /*21e0*/  @P1 LDGSTS.E.BYPASS.LTC128B.128 [R82+0x14100], [R2.64+0x100], !P4 ;  /* 0x1410010002521fae */ /* 0x0003e8000e101d46 */
[----:B------:R1:W-:Y:S01]  /*21f0*/  @P1 LDGSTS.E.BYPASS.LTC128B.128 [R82+0x16100], [R2.64+0x180], !P3 ;  /* 0x1610018002521fae */ /* 0x0003e2000d901d46 */
[----:B------:R-:W-:Y:S01]  /*2200*/  @P0 IADD3 R0, P1, R0, R10, RZ ;  /* 0x0000000a00000210 */ /* 0x000fe20007f3e0ff */
[----:B-1----:R-:W-:-:S05]  /*2210*/  IMAD R2, R5, c[0x0][0x1e4], RZ ;  /* 0x0000790005027a24 */ /* 0x002fca00078e02ff */
[----:B------:R-:W-:Y:S02]  /*2220*/  @P0 IADD3.X R4, R4, R11, R2, P1, !PT ;  /* 0x0000000b04040210 */ /* 0x000fe40000ffe402 */
[----:B------:R-:W5:Y:S01]  /*2230*/  LDL R11, [R1+0x3c] ;  /* 0x00003c00010b7983 */ /* 0x000f620000100800 */
        /* <DEDUP_REMOVED lines=10> */
[----:B------:R-:W-:-:S03]  /*22e0*/  LEA R0, P0, R4, R28, 0x6 ;  /* 0x0000001c04007211 */ /* 0x000fc600078030ff */
[----:B------:R-:W0:Y:S01]  /*22f0*/  LDGDEPBAR ;  /* 0x00000000000079af */ /* 0x000e220000000000 */
[----:B------:R-:W-:Y:S01]  /*2300*/  LEA.HI.X R4, R4, R27, R7, 0x6, P0 ;  /* 0x0000001b04047211 */ /* 0x000fe200000f3407 */
[----:B------:R-:W-:Y:S01]  /*2310*/  IMAD R7, R6, R80, c[0x0][0x1d0] ;  /* 0x0000740006077624 */ /* 0x000fe200078e0250 */
[----:B------:R-:W-:Y:S02]  /*2320*/  P2R R8, PR, RZ, 0x40 ;  /* 0x00000040ff087803 */ /* 0x000fe40000000000 */
[----:B-1----:R-:W-:Y:S01]  /*2330*/  LOP3.LUT R3, R22, 0x1, RZ, 0xc0, !PT ;  /* 0x0000000116037812 */ /* 0x002fe200078ec0ff */
[----:B------:R-:W-:-:S04]  /*2340*/  DEPBAR.LE SB0, 0x1 ;  /* 0x000080400000791a */ /* 0x000fc80000000000 */
[C---:B------:R-:W-:Y:S01]  /*2350*/  LEA R2, P0, R0.reuse, c[0x0][0x1f8], 0x1 ;  /* 0x00007e0000027a11 */ /* 0x040fe200078008ff */
[----:B------:R-:W-:Y:S01]  /*2360*/  BAR.SYNC.DEFER_BLOCKING 0x0 ;  /* 0x0000000000007b1d */ /* 0x000fe20000010000 */
[----:B------:R-:W-:Y:S02]  /*2370*/  ISETP.NE.U32.AND P6, PT, R3, 0x1, PT ;  /* 0x000000010300780c */ /* 0x000fe40003fc5070 */
[----:B------:R-:W-:Y:S01]  /*2380*/  LEA.HI.X R3, R0, c[0x0][0x1fc], R4, 0x1, P0 ;  /* 0x00007f0000037a11 */ /* 0x000fe200000f0c04 */
[----:B------:R-:W-:Y:S02]  /*2390*/  IMAD.IADD R0, R7, 0x1, -R46 ;  /* 0x0000000107007824 */ /* 0x000fe400078e0a2e */
[----:B------:R-:W1:Y:S02]  /*23a0*/  S2R R46, SR_TID.X ;  /* 0x00000000002e7919 */ /* 0x000e640000002100 */
[----:B-1----:R-:W-:-:S04]  /*23b0*/  SHF.R.S32.HI R15, RZ, 0x1f, R46 ;  /* 0x0000001fff0f7819 */ /* 0x002fc8000001142e */
[----:B------:R-:W-:-:S04]  /*23c0*/  LEA.HI R15, R15, R46, RZ, 0x5 ;  /* 0x0000002e0f0f7211 */ /* 0x000fc800078f28ff */
[----:B------:R-:W-:Y:S01]  /*23d0*/  SHF.R.S32.HI R15, RZ, 0x5, R15 ;  /* 0x00000005ff0f7819 */ /* 0x000fe2000001140f */
[----:B---3--:R-:W-:Y:S04]  /*23e0*/  LDSM.16.M88.4 R172, [R14] ;  /* 0x000000000eac783b */ /* 0x008fe80000000200 */
[----:B------:R-:W-:Y:S01]  /*23f0*/  IMAD R15, R15, 0x800, R248 ;  /* 0x000008000f0f7824 */ /* 0x000fe200078e02f8 */
[----:B------:R-:W-:Y:S04]  /*2400*/  LDSM.16.M88.4 R204, [R14+0x4000] ;  /* 0x004000000ecc783b */ /* 0x000fe80000000200 */
[----:B------:R-:W-:Y:S04]  /*2410*/  LDSM.16.M88.4 R168, [R15] ;  /* 0x000000000fa8783b */ /* 0x000fe80000000200 */
[----:B----4-:R-:W-:Y:S04]  /*2420*/  LDSM.16.M88.4 R192, [R13] ;  /* 0x000000000dc0783b */ /* 0x010fe80000000200 */
[----:B--2---:R-:W-:Y:S04]  /*2430*/  LDSM.16.M88.4 R196, [R12] ;  /* 0x000000000cc4783b */ /* 0x004fe80000000200 */
        /* <DEDUP_REMOVED lines=12> */
[----:B------:R-:W-:-:S02]  /*2500*/  IMAD.MOV.U32 R5, RZ, RZ, c[0x0][0x208] ;  /* 0x00008200ff057624 */ /* 0x000fc400078e00ff */
[----:B------:R-:W-:-:S03]  /*2510*/  IMAD.MOV.U32 R10, RZ, RZ, c[0x0][0x20c] ;  /* 0x00008300ff0a7624 */ /* 0x000fc600078e00ff */
[----:B------:R-:W-:-:S04]  /*2520*/  LEA R4, P0, R5, R2, 0x6 ;  /* 0x0000000205047211 */ /* 0x000fc800078030ff */
[----:B------:R-:W-:Y:S01]  /*2530*/  LEA.HI.X R5, R5, R3, R10, 0x6, P0 ;  /* 0x0000000305057211 */ /* 0x000fe200000f340a */
[----:B------:R-:W-:-:S04]  /*2540*/  DEPBAR.LE SB0, 0x0 ;  /* 0x000080000000791a */ /* 0x000fc80000000000 */
[----:B------:R-:W-:Y:S01]  /*2550*/  BAR.SYNC.DEFER_BLOCKING 0x0 ;  /* 0x0000000000007b1d */ /* 0x000fe20000010000 */
[----:B------:R-:W-:Y:S02]  /*2560*/  ISETP.LT.OR P0, PT, R0, 0x1, P6 ;  /* 0x000000010000780c */ /* 0x000fe40003701670 */
[C---:B------:R-:W-:Y:S02]  /*2570*/  LOP3.LUT P2, RZ, R22.reuse, 0x2, RZ, 0xc0, !PT ;  /* 0x0000000216ff7812 */ /* 0x040fe4000784c0ff */
[----:B------:R-:W-:Y:S01]  /*2580*/  LOP3.LUT P1, RZ, R22, 0x4, RZ, 0xc0, !PT ;  /* 0x0000000416ff7812 */ /* 0x000fe2000782c0ff */
[----:B------:R-:W-:Y:S04]  /*2590*/  LDSM.16.M88.4 R12, [R249] ;  /* 0x00000000f90c783b */ /* 0x000fe80000000200 */
[----:B------:R-:W1:Y:S04]  /*25a0*/  LDSM.16.M88.4 R24, [R249+0x800] ;  /* 0x00080000f918783b */ /* 0x000e680000000200 */
[----:B------:R-:W2:Y:S04]  /*25b0*/  LDSM.16.M88.4 R28, [R249+0x1000] ;  /* 0x00100000f91c783b */ /* 0x000ea80000000200 */
[----:B------:R-:W3:Y:S04]  /*25c0*/  LDSM.16.M88.4 R32, [R249+0x1800] ;  /* 0x00180000f920783b */ /* 0x000ee80000000200 */
[----:B-----5:R-:W-:Y:S04]  /*25d0*/  LDSM.16.M88.4 R40, [R18] ;  /* 0x000000001228783b */ /* 0x020fe80000000200 */
[----:B------:R-:W4:Y:S04]  /*25e0*/  LDSM.16.M88.4 R52, [R17] ;  /* 0x000000001134783b */ /* 0x000f280000000200 */
[----:B------:R-:W2:Y:S01]  /*25f0*/  LDSM.16.M88.4 R60, [R16] ;  /* 0x00000000103c783b */ /* 0x000ea20000000200 */
[----:B------:R-:W-:-:S02]  /*2600*/  P2R R9, PR, RZ, 0x20 ;  /* 0x00000020ff097803 */ /* 0x000fc40000000000 */
[C---:B------:R-:W-:Y:S01]  /*2610*/  ISETP.LT.OR P6, PT, R0.reuse, 0x21, P6 ;  /* 0x000000210000780c */ /* 0x040fe200037c1670 */
        /* <DEDUP_REMOVED lines=8> */
[C---:B------:R-:W-:Y:S02]  /*26a0*/  ISETP.LT.OR P2, PT, R0.reuse, 0x21, !P2 ;  /* 0x000000210000780c */ /* 0x040fe40005741670 */
[----:B------:R-:W-:-:S09]  /*26b0*/  ISETP.LT.OR P1, PT, R0, 0x21, !P1 ;  /* 0x000000210000780c */ /* 0x000fd20004f21670 */
[----:B------:R1:W-:Y:S01]  /*26c0*/  LDGSTS.E.BYPASS.LTC128B.128 [R82+0x4100], [R2.64+0x100], !P0 ;  /* 0x0410010002527fae */ /* 0x0003e2000c101d46 */
[----:B------:R-:W-:-:S04]  /*26d0*/  LOP3.LUT P0, RZ, R22, 0x8, RZ, 0xc0, !PT ;  /* 0x0000000816ff7812 */ /* 0x000fc8000780c0ff */
[C---:B------:R-:W-:Y:S02]  /*26e0*/  ISETP.LT.OR P5, PT, R0.reuse, 0x1, !P0 ;  /* 0x000000010000780c */ /* 0x040fe400047a1670 */
[----:B------:R-:W-:Y:S02]  /*26f0*/  ISETP.LT.OR P0, PT, R0, 0x21, !P0 ;  /* 0x000000210000780c */ /* 0x000fe40004701670 */
[----:B------:R-:W5:Y:S09]  /*2700*/  LDL R0, [R1+0x1c] ;  /* 0x00001c0001007983 */ /* 0x000f720000100800 */
[----:B------:R1:W-:Y:S04]  /*2710*/  LDGSTS.E.BYPASS.LTC128B.128 [R82+0x6100], [R2.64+0x180], !P5 ;  /* 0x0610018002527fae */ /* 0x0003e8000e901d46 */
[----:B------:R2:W-:Y:S04]  /*2720*/  LDGSTS.E.BYPASS.LTC128B.128 [R82+0x1100], [R4.64], !P6 ;  /* 0x0110000004527fae */ /* 0x0005e8000f101d46 */
[----:B------:R2:W-:Y:S04]  /*2730*/  LDGSTS.E.BYPASS.LTC128B.128 [R82+0x3100], [R4.64+0x80], !P2 ;  /* 0x0310008004527fae */ /* 0x0005e8000d101d46 */
[----:B------:R2:W-:Y:S04]  /*2740*/  LDGSTS.E.BYPASS.LTC128B.128 [R82+0x5100], [R4.64+0x100], !P1 ;  /* 0x0510010004527fae */ /* 0x0005e8000c901d46 */
[----:B------:R2:W-:Y:S04]  /*2750*/  LDGSTS.E.BYPASS.LTC128B.128 [R82+0x7100], [R4.64+0x180], !P0 ;  /* 0x0710018004527fae */ /* 0x0005e8000c101d46 */
[----:B-1----:R-:W5:Y:S04]  /*2760*/  LDL R3, [R1+0x24] ;  /* 0x0000240001037983 */ /* 0x002f680000100800 */
[----:B------:R-:W5:Y:S01]  /*2770*/  LDL R2, [R1+0x20] ;  /* 0x0000200001027983 */ /* 0x000f620000100800 */
[----:B------:R-:W-:Y:S01]  /*2780*/  HMMA.16816.F32.BF16 R20, R168, R24, RZ ;  /* 0x00000018a814723c */ /* 0x000fe200000418ff */
[----:B------:R-:W-:-:S02]  /*2790*/  ISETP.NE.AND P5, PT, R9, RZ, PT ;  /* 0x000000ff0900720c */ /* 0x000fc40003fa5270 */
[----:B------:R-:W-:Y:S01]  /*27a0*/  ISETP.NE.AND P6, PT, R8, RZ, PT ;  /* 0x000000ff0800720c */ /* 0x000fe20003fc5270 */
[----:B------:R-:W1:Y:S04]  /*27b0*/  LDSM.16.M88.4 R68, [R86+0x800] ;  /* 0x000800005644783b */ /* 0x000e680000000200 */
[----:B--2---:R-:W2:Y:S01]  /*27c0*/  LDL R4, [R1+0x28] ;  /* 0x0000280001047983 */ /* 0x004ea20000100800 */
[C---:B------:R-:W-:Y:S03]  /*27d0*/  HMMA.16816.F32.BF16 R24, R168.reuse, R26, RZ ;  /* 0x0000001aa818723c */ /* 0x040fe600000418ff */
[----:B------:R-:W1:Y:S04]  /*27e0*/  LDSM.16.M88.4 R72, [R86+0x1000] ;  /* 0x001000005648783b */ /* 0x000e680000000200 */
[----:B------:R-:W1:Y:S01]  /*27f0*/  LDSM.16.M88.4 R76, [R86+0x1800] ;  /* 0x00180000564c783b */ /* 0x000e620000000200 */
[C---:B------:R-:W-:Y:S03]  /*2800*/  HMMA.16816.F32.BF16 R8, R168.reuse, R12, RZ ;  /* 0x0000000ca808723c */ /* 0x040fe600000418ff */
[----:B------:R-:W1:Y:S04]  /*2810*/  LDSM.16.M88.4 R56, [R86] ;  /* 0x000000005638783b */ /* 0x000e680000000200 */
[----:B------:R-:W0:Y:S01]  /*2820*/  LDGDEPBAR ;  /* 0x00000000000079af */ /* 0x000e220000000000 */
[C---:B------:R-:W-:Y:S08]  /*2830*/  HMMA.16816.F32.BF16 R16, R168.reuse, R14, RZ ;  /* 0x0000000ea810723c */ /* 0x040ff000000418ff */
[C---:B------:R-:W-:Y:S08]  /*2840*/  HMMA.16816.F32.BF16 R12, R168.reuse, R28, RZ ;  /* 0x0000001ca80c723c */ /* 0x040ff000000418ff */
[C---:B------:R-:W-:Y:S08]  /*2850*/  HMMA.16816.F32.BF16 R36, R168.reuse, R30, RZ ;  /* 0x0000001ea824723c */ /* 0x040ff000000418ff */
[C---:B---3--:R-:W-:Y:S08]  /*2860*/  HMMA.16816.F32.BF16 R48, R168.reuse, R32, RZ ;  /* 0x00000020a830723c */ /* 0x048ff000000418ff */
[----:B------:R-:W-:Y:S08]  /*2870*/  HMMA.16816.F32.BF16 R44, R168, R34, RZ ;  /* 0x00000022a82c723c */ /* 0x000ff000000418ff */
[C---:B----4-:R-:W-:Y:S08]  /*2880*/  HMMA.16816.F32.BF16 R20, R172.reuse, R52, R20 ;  /* 0x00000034ac14723c */ /* 0x050ff00000041814 */
[C---:B------:R-:W-:Y:S01]  /*2890*/  HMMA.16816.F32.BF16 R24, R172.reuse, R54, R24 ;  /* 0x00000036ac18723c */ /* 0x040fe20000041818 */
[----:B------:R-:W-:Y:S07]  /*28a0*/  LDSM.16.M88.4 R52, [R249+0x2800] ;  /* 0x00280000f934783b */ /* 0x000fee0000000200 */
[C---:B------:R-:W-:Y:S01]  /*28b0*/  HMMA.16816.F32.BF16 R28, R172.reuse, R60, R12 ;  /* 0x0000003cac1c723c */ /* 0x040fe2000004180c */
[----:B------:R-:W-:Y:S07]  /*28c0*/  LDSM.16.M88.4 R12, [R250] ;  /* 0x00000000fa0c783b */ /* 0x000fee0000000200 */
[C---:B------:R-:W-:Y:S01]  /*28d0*/  HMMA.16816.F32.BF16 R32, R172.reuse, R62, R36 ;  /* 0x0000003eac20723c */ /* 0x040fe20000041824 */
[----:B------:R-:W-:Y:S07]  /*28e0*/  LDSM.16.M88.4 R60, [R250+0x1000] ;  /* 0x00100000fa3c783b */ /* 0x000fee0000000200 */
[C---:B------:R-:W-:Y:S08]  /*28f0*/  HMMA.16816.F32.BF16 R8, R172.reuse, R40, R8 ;  /* 0x00000028ac08723c */ /* 0x040ff00000041808 */
[C---:B------:R-:W-:Y:S08]  /*2900*/  HMMA.16816.F32.BF16 R16, R172.reuse, R42, R16 ;  /* 0x0000002aac10723c */ /* 0x040ff00000041810 */
[C---:B------:R-:W-:Y:S01]  /*2910*/  HMMA.16816.F32.BF16 R36, R172.reuse, R64, R48 ;  /* 0x00000040ac24723c */ /* 0x040fe20000041830 */
[----:B------:R-:W3:Y:S07]  /*2920*/  LDSM.16.M88.4 R48, [R250+0x800] ;  /* 0x00080000fa30783b */ /* 0x000eee0000000200 */
[----:B------:R-:W-:Y:S01]  /*2930*/  HMMA.16816.F32.BF16 R40, R172, R66, R44 ;  /* 0x00000042ac28723c */ /* 0x000fe2000004182c */
[----:B------:R-:W4:Y:S04]  /*2940*/  LDSM.16.M88.4 R64, [R250+0x1800] ;  /* 0x00180000fa40783b */ /* 0x000f280000000200 */
[----:B------:R-:W-:Y:S03]  /*2950*/  LDSM.16.M88.4 R44, [R249+0x2000] ;  /* 0x00200000f92c783b */ /* 0x000fe60000000200 */
[C---:B-1----:R-:W-:Y:S08]  /*2960*/  HMMA.16816.F32.BF16 R20, R192.reuse, R68, R20 ;  /* 0x00000044c014723c */ /* 0x042ff00000041814 */
[C---:B------:R-:W-:Y:S01]  /*2970*/  HMMA.16816.F32.BF16 R24, R192.reuse, R70, R24 ;  /* 0x00000046c018723c */ /* 0x040fe20000041818 */
[----:B------:R-:W-:Y:S07]  /*2980*/  LDSM.16.M88.4 R68, [R87] ;  /* 0x000000005744783b */ /* 0x000fee0000000200 */
[C---:B------:R-:W-:Y:S08]  /*2990*/  HMMA.16816.F32.BF16 R28, R192.reuse, R72, R28 ;  /* 0x00000048c01c723c */ /* 0x040ff0000004181c */
[C---:B------:R-:W-:Y:S01]  /*29a0*/  HMMA.16816.F32.BF16 R32, R192.reuse, R74, R32 ;  /* 0x0000004ac020723c */ /* 0x040fe20000041820 */
[----:B------:R-:W-:Y:S07]  /*29b0*/  LDSM.16.M88.4 R72, [R249+0x3800] ;  /* 0x00380000f948783b */ /* 0x000fee0000000200 */
[C---:B------:R-:W-:Y:S08]  /*29c0*/  HMMA.16816.F32.BF16 R36, R192.reuse, R76, R36 ;  /* 0x0000004cc024723c */ /* 0x040ff00000041824 */
[C---:B------:R-:W-:Y:S01]  /*29d0*/  HMMA.16816.F32.BF16 R40, R192.reuse, R78, R40 ;  /* 0x0000004ec028723c */ /* 0x040fe20000041828 */
[----:B------:R-:W-:Y:S07]  /*29e0*/  LDSM.16.M88.4 R76, [R86+0x5800] ;  /* 0x00580000564c783b */ /* 0x000fee0000000200 */
[C---:B------:R-:W-:Y:S08]  /*29f0*/  HMMA.16816.F32.BF16 R8, R192.reuse, R56, R8 ;  /* 0x00000038c008723c */ /* 0x040ff00000041808 */
[----:B------:R-:W-:Y:S01]  /*2a00*/  HMMA.16816.F32.BF16 R16, R192, R58, R16 ;  /* 0x0000003ac010723c */ /* 0x000fe20000041810 */
[----:B------:R-:W1:Y:S07]  /*2a10*/  LDSM.16.M88.4 R56, [R249+0x3000] ;  /* 0x00300000f938783b */ /* 0x000e6e0000000200 */
[C---:B---3--:R-:W-:Y:S08]  /*2a20*/  HMMA.16816.F32.BF16 R20, R196.reuse, R48, R20 ;  /* 0x00000030c414723c */ /* 0x048ff00000041814 */
[C---:B------:R-:W-:Y:S01]  /*2a30*/  HMMA.16816.F32.BF16 R24, R196.reuse, R50, R24 ;  /* 0x00000032c418723c */ /* 0x040fe20000041818 */
[----:B------:R-:W3:Y:S07]  /*2a40*/  LDSM.16.M88.4 R48, [R89] ;  /* 0x000000005930783b */ /* 0x000eee0000000200 */
[C---:B------:R-:W-:Y:S08]  /*2a50*/  HMMA.16816.F32.BF16 R28, R196.reuse, R60, R28 ;  /* 0x0000003cc41c723c */ /* 0x040ff0000004181c */
[C---:B------:R-:W-:Y:S01]  /*2a60*/  HMMA.16816.F32.BF16 R32, R196.reuse, R62, R32 ;  /* 0x0000003ec420723c */ /* 0x040fe20000041820 */
[----:B------:R-:W1:Y:S07]  /*2a70*/  LDSM.16.M88.4 R60, [R88] ;  /* 0x00000000583c783b */ /* 0x000e6e0000000200 */
[C---:B----4-:R-:W-:Y:S08]  /*2a80*/  HMMA.16816.F32.BF16 R36, R196.reuse, R64, R36 ;  /* 0x00000040c424723c */ /* 0x050ff00000041824 */
[C---:B------:R-:W-:Y:S01]  /*2a90*/  HMMA.16816.F32.BF16 R40, R196.reuse, R66, R40 ;  /* 0x00000042c428723c */ /* 0x040fe20000041828 */
[----:B------:R-:W-:Y:S07]  /*2aa0*/  LDSM.16.M88.4 R64, [R86+0x3000] ;  /* 0x003000005640783b */ /* 0x000fee0000000200 */
[C---:B------:R-:W-:Y:S08]  /*2ab0*/  HMMA.16816.F32.BF16 R8, R196.reuse, R12, R8 ;  /* 0x0000000cc408723c */ /* 0x040ff00000041808 */
[----:B------:R-:W-:Y:S01]  /*2ac0*/  HMMA.16816.F32.BF16 R16, R196, R14, R16 ;  /* 0x0000000ec410723c */ /* 0x000fe20000041810 */
[----:B------:R-:W4:Y:S07]  /*2ad0*/  LDSM.16.M88.4 R12, [R90] ;  /* 0x000000005a0c783b */ /* 0x000f2e0000000200 */
[C---:B------:R-:W-:Y:S08]  /*2ae0*/  HMMA.16816.F32.BF16 R20, R200.reuse, R52, R20 ;  /* 0x00000034c814723c */ /* 0x040ff00000041814 */
[C---:B------:R-:W-:Y:S01]  /*2af0*/  HMMA.16816.F32.BF16 R24, R200.reuse, R54, R24 ;  /* 0x00000036c818723c */ /* 0x040fe20000041818 */
[----:B------:R-:W-:Y:S07]  /*2b00*/  LDSM.16.M88.4 R52, [R250+0x2800] ;  /* 0x00280000fa34783b */ /* 0x000fee0000000200 */
        /* <DEDUP_REMOVED lines=9> */
[C---:B---3--:R-:W-:Y:S08]  /*2ba0*/  HMMA.16816.F32.BF16 R20, R204.reuse, R48, R20 ;  /* 0x00000030cc14723c */ /* 0x048ff00000041814 */
[C---:B------:R-:W-:Y:S01]  /*2bb0*/  HMMA.16816.F32.BF16 R24, R204.reuse, R50, R24 ;  /* 0x00000032cc18723c */ /* 0x040fe20000041818 */
[----:B------:R-:W-:Y:S07]  /*2bc0*/  LDSM.16.M88.4 R48, [R249+0x4000] ;  /* 0x00400000f930783b */ /* 0x000fee0000000200 */
[C---:B------:R-:W-:Y:S08]  /*2bd0*/  HMMA.16816.F32.BF16 R28, R204.reuse, R60, R28 ;  /* 0x0000003ccc1c723c */ /* 0x040ff0000004181c */
[C---:B------:R-:W-:Y:S01]  /*2be0*/  HMMA.16816.F32.BF16 R32, R204.reuse, R62, R32 ;  /* 0x0000003ecc20723c */ /* 0x040fe20000041820 */
[----:B------:R-:W3:Y:S07]  /*2bf0*/  LDSM.16.M88.4 R60, [R250+0x3000] ;  /* 0x00300000fa3c783b */ /* 0x000eee0000000200 */
[C---:B------:R-:W-:Y:S08]  /*2c00*/  HMMA.16816.F32.BF16 R36, R204.reuse, R68, R36 ;  /* 0x00000044cc24723c */ /* 0x040ff00000041824 */
[C---:B------:R-:W-:Y:S01]  /*2c10*/  HMMA.16816.F32.BF16 R40, R204.reuse, R70, R40 ;  /* 0x00000046cc28723c */ /* 0x040fe20000041828 */
[----:B------:R-:W2:Y:S07]  /*2c20*/  LDSM.16.M88.4 R68, [R250+0x3800] ;  /* 0x00380000fa44783b */ /* 0x000eae0000000200 */
[C---:B----4-:R-:W-:Y:S08]  /*2c30*/  HMMA.16816.F32.BF16 R8, R204.reuse, R12, R8 ;  /* 0x0000000ccc08723c */ /* 0x050ff00000041808 */
[----:B------:R-:W-:Y:S01]  /*2c40*/  HMMA.16816.F32.BF16 R16, R204, R14, R16 ;  /* 0x0000000ecc10723c */ /* 0x000fe20000041810 */
[----:B------:R-:W4:Y:S07]  /*2c50*/  LDSM.16.M88.4 R12, [R250+0x2000] ;  /* 0x00200000fa0c783b */ /* 0x000f2e0000000200 */
        /* <DEDUP_REMOVED lines=11> */
[----:B--2---:R2:W1:Y:S07]  /*2d10*/  LDSM.16.M88.4 R44, [R4] ;  /* 0x00000000042c783b */ /* 0x00446e0000000200 */
[C---:B------:R-:W-:Y:S08]  /*2d20*/  HMMA.16816.F32.BF16 R20, R212.reuse, R52, R20 ;  /* 0x00000034d414723c */ /* 0x040ff00000041814 */
[C---:B------:R-:W-:Y:S01]  /*2d30*/  HMMA.16816.F32.BF16 R24, R212.reuse, R54, R24 ;  /* 0x00000036d418723c */ /* 0x040fe20000041818 */
[----:B-----5:R5:W1:Y:S04]  /*2d40*/  LDSM.16.M88.4 R52, [R3] ;  /* 0x000000000334783b */ /* 0x020a680000000200 */
[----:B--2---:R-:W2:Y:S03]  /*2d50*/  LDL R4, [R1+0x18] ;  /* 0x0000180001047983 */ /* 0x004ea60000100800 */
[C---:B---3--:R-:W-:Y:S08]  /*2d60*/  HMMA.16816.F32.BF16 R28, R212.reuse, R60, R28 ;  /* 0x0000003cd41c723c */ /* 0x048ff0000004181c */
[C---:B------:R-:W-:Y:S01]  /*2d70*/  HMMA.16816.F32.BF16 R32, R212.reuse, R62, R32 ;  /* 0x0000003ed420723c */ /* 0x040fe20000041820 */
[----:B------:R3:W1:Y:S04]  /*2d80*/  LDSM.16.M88.4 R60, [R2] ;  /* 0x00000000023c783b */ /* 0x0006680000000200 */
[----:B-----5:R-:W5:Y:S03]  /*2d90*/  LDL R3, [R1+0x14] ;  /* 0x0000140001037983 */ /* 0x020f660000100800 */
[C---:B------:R-:W-:Y:S08]  /*2da0*/  HMMA.16816.F32.BF16 R36, R212.reuse, R68, R36 ;  /* 0x00000044d424723c */ /* 0x040ff00000041824 */
[C---:B------:R-:W-:Y:S01]  /*2db0*/  HMMA.16816.F32.BF16 R40, R212.reuse, R70, R40 ;  /* 0x00000046d428723c */ /* 0x040fe20000041828 */
[----:B------:R4:W1:Y:S04]  /*2dc0*/  LDSM.16.M88.4 R68, [R0] ;  /* 0x000000000044783b */ /* 0x0008680000000200 */
[----:B---3--:R-:W3:Y:S04]  /*2dd0*/  LDL R2, [R1+0x10] ;  /* 0x0000100001027983 */ /* 0x008ee80000100800 */
[----:B----4-:R-:W4:Y:S01]  /*2de0*/  LDL R0, [R1+0xc] ;  /* 0x00000c0001007983 */ /* 0x010f220000100800 */
[C---:B------:R-:W-:Y:S08]  /*2df0*/  HMMA.16816.F32.BF16 R8, R212.reuse, R12, R8 ;  /* 0x0000000cd408723c */ /* 0x040ff00000041808 */
[----:B------:R-:W-:Y:S08]  /*2e00*/  HMMA.16816.F32.BF16 R16, R212, R14, R16 ;  /* 0x0000000ed410723c */ /* 0x000ff00000041810 */
[C---:B-1----:R-:W-:Y:S08]  /*2e10*/  HMMA.16816.F32.BF16 R20, R216.reuse, R56, R20 ;  /* 0x00000038d814723c */ /* 0x042ff00000041814 */
[C---:B------:R-:W-:Y:S08]  /*2e20*/  HMMA.16816.F32.BF16 R12, R216.reuse, R48, R8 ;  /* 0x00000030d80c723c */ /* 0x040ff00000041808 */
[C---:B------:R-:W-:Y:S01]  /*2e30*/  HMMA.16816.F32.BF16 R8, R216.reuse, R50, R16 ;  /* 0x00000032d808723c */ /* 0x040fe20000041810 */
[----:B------:R-:W1:Y:S07]  /*2e40*/  LDSM.16.M88.4 R48, [R86+0x4000] ;  /* 0x004000005630783b */ /* 0x000e6e0000000200 */
[C---:B------:R-:W-:Y:S01]  /*2e50*/  HMMA.16816.F32.BF16 R24, R216.reuse, R58, R24 ;  /* 0x0000003ad818723c */ /* 0x040fe20000041818 */
[----:B------:R-:W1:Y:S07]  /*2e60*/  LDSM.16.M88.4 R56, [R86+0x4800] ;  /* 0x004800005638783b */ /* 0x000e6e0000000200 */
[C---:B------:R-:W-:Y:S08]  /*2e70*/  HMMA.16816.F32.BF16 R28, R216.reuse, R64, R28 ;  /* 0x00000040d81c723c */ /* 0x040ff0000004181c */
        /* <DEDUP_REMOVED lines=8> */
[C---:B------:R-:W-:Y:S08]  /*2f00*/  HMMA.16816.F32.BF16 R8, R220.reuse, R52, R20 ;  /* 0x00000034dc08723c */ /* 0x040ff00000041814 */
[C---:B------:R-:W-:Y:S01]  /*2f10*/  HMMA.16816.F32.BF16 R24, R220.reuse, R54, R24 ;  /* 0x00000036dc18723c */ /* 0x040fe20000041818 */
[----:B------:R-:W1:Y:S07]  /*2f20*/  LDSM.16.M88.4 R52, [R250+0x4800] ;  /* 0x00480000fa34783b */ /* 0x000e6e0000000200 */
[C---:B------:R-:W-:Y:S08]  /*2f30*/  HMMA.16816.F32.BF16 R28, R220.reuse, R60, R28 ;  /* 0x0000003cdc1c723c */ /* 0x040ff0000004181c */
[C---:B------:R-:W-:Y:S01]  /*2f40*/  HMMA.16816.F32.BF16 R32, R220.reuse, R62, R32 ;  /* 0x0000003edc20723c */ /* 0x040fe20000041820 */
[----:B------:R-:W2:Y:S07]  /*2f50*/  LDSM.16.M88.4 R60, [R250+0x5000] ;  /* 0x00500000fa3c783b */ /* 0x000eae0000000200 */
[C---:B------:R-:W-:Y:S08]  /*2f60*/  HMMA.16816.F32.BF16 R36, R220.reuse, R68, R36 ;  /* 0x00000044dc24723c */ /* 0x040ff00000041824 */
[----:B------:R-:W-:Y:S01]  /*2f70*/  HMMA.16816.F32.BF16 R40, R220, R70, R40 ;  /* 0x00000046dc28723c */ /* 0x000fe20000041828 */
        /* <DEDUP_REMOVED lines=8> */
[C---:B------:R-:W-:Y:S08]  /*3000*/  HMMA.16816.F32.BF16 R32, R224.reuse, R66, R32 ;  /* 0x00000042e020723c */ /* 0x040ff00000041820 */
[C---:B------:R-:W-:Y:S08]  /*3010*/  HMMA.16816.F32.BF16 R36, R224.reuse, R76, R36 ;  /* 0x0000004ce024723c */ /* 0x040ff00000041824 */
[----:B------:R-:W-:Y:S01]  /*3020*/  HMMA.16816.F32.BF16 R40, R224, R78, R40 ;  /* 0x0000004ee028723c */ /* 0x000fe20000041828 */
[----:B------:R-:W1:Y:S07]  /*3030*/  LDSM.16.M88.4 R76, [R249+0x7800] ;  /* 0x00780000f94c783b */ /* 0x000e6e0000000200 */
[C---:B------:R-:W-:Y:S08]  /*3040*/  HMMA.16816.F32.BF16 R24, R228.reuse, R44, R20 ;  /* 0x0000002ce418723c */ /* 0x040ff00000041814 */
[C---:B------:R-:W-:Y:S08]  /*3050*/  HMMA.16816.F32.BF16 R20, R228.reuse, R46, R16 ;  /* 0x0000002ee414723c */ /* 0x040ff00000041810 */
[C---:B------:R-:W-:Y:S08]  /*3060*/  HMMA.16816.F32.BF16 R16, R228.reuse, R52, R12 ;  /* 0x00000034e410723c */ /* 0x040ff0000004180c */
[C---:B------:R-:W-:Y:S08]  /*3070*/  HMMA.16816.F32.BF16 R12, R228.reuse, R54, R8 ;  /* 0x00000036e40c723c */ /* 0x040ff00000041808 */
[C---:B--2---:R-:W-:Y:S08]  /*3080*/  HMMA.16816.F32.BF16 R8, R228.reuse, R60, R28 ;  /* 0x0000003ce408723c */ /* 0x044ff0000004181c */
[C---:B------:R-:W-:Y:S01]  /*3090*/  HMMA.16816.F32.BF16 R32, R228.reuse, R62, R32 ;  /* 0x0000003ee420723c */ /* 0x040fe20000041820 */
[----:B------:R-:W-:Y:S04]  /*30a0*/  LDSM.16.M88.4 R60, [R86+0x6800] ;  /* 0x00680000563c783b */ /* 0x000fe80000000200 */
[----:B------:R-:W2:Y:S03]  /*30b0*/  LDSM.16.M88.4 R44, [R4] ;  /* 0x00000000042c783b */ /* 0x000ea60000000200 */
[C---:B------:R-:W-:Y:S08]  /*30c0*/  HMMA.16816.F32.BF16 R36, R228.reuse, R72, R36 ;  /* 0x00000048e424723c */ /* 0x040ff00000041824 */
[----:B------:R-:W-:Y:S01]  /*30d0*/  HMMA.16816.F32.BF16 R40, R228, R74, R40 ;  /* 0x0000004ae428723c */ /* 0x000fe20000041828 */
[----:B-----5:R-:W5:Y:S04]  /*30e0*/  LDSM.16.M88.4 R52, [R3] ;  /* 0x000000000334783b */ /* 0x020f680000000200 */
[----:B---3--:R-:W3:Y:S03]  /*30f0*/  LDSM.16.M88.4 R64, [R2] ;  /* 0x000000000240783b */ /* 0x008ee60000000200 */
[C---:B-1----:R-:W-:Y:S01]  /*3100*/  HMMA.16816.F32.BF16 R28, R232.reuse, R48, R24 ;  /* 0x00000030e81c723c */ /* 0x042fe20000041818 */
[----:B----4-:R-:W1:Y:S07]  /*3110*/  LDSM.16.M88.4 R72, [R0] ;  /* 0x000000000048783b */ /* 0x010e6e0000000200 */
[C---:B------:R-:W-:Y:S01]  /*3120*/  HMMA.16816.F32.BF16 R24, R232.reuse, R50, R20 ;  /* 0x00000032e818723c */ /* 0x040fe20000041814 */
[----:B------:R-:W-:Y:S07]  /*3130*/  LDSM.16.M88.4 R48, [R250+0x6800] ;  /* 0x00680000fa30783b */ /* 0x000fee0000000200 */
[C---:B------:R-:W-:Y:S08]  /*3140*/  HMMA.16816.F32.BF16 R20, R232.reuse, R56, R16 ;  /* 0x00000038e814723c */ /* 0x040ff00000041810 */
[C---:B------:R-:W-:Y:S01]  /*3150*/  HMMA.16816.F32.BF16 R16, R232.reuse, R58, R12 ;  /* 0x0000003ae810723c */ /* 0x040fe2000004180c */
[----:B------:R-:W4:Y:S07]  /*3160*/  LDSM.16.M88.4 R56, [R86+0x6000] ;  /* 0x006000005638783b */ /* 0x000f2e0000000200 */
[C---:B------:R-:W-:Y:S08]  /*3170*/  HMMA.16816.F32.BF16 R12, R232.reuse, R68, R8 ;  /* 0x00000044e80c723c */ /* 0x040ff00000041808 */
[C---:B------:R-:W-:Y:S01]  /*3180*/  HMMA.16816.F32.BF16 R8, R232.reuse, R70, R32 ;  /* 0x00000046e808723c */ /* 0x040fe20000041820 */
[----:B------:R-:W1:Y:S07]  /*3190*/  LDSM.16.M88.4 R68, [R86+0x7000] ;  /* 0x007000005644783b */ /* 0x000e6e0000000200 */
[C---:B------:R-:W-:Y:S08]  /*31a0*/  HMMA.16816.F32.BF16 R36, R232.reuse, R76, R36 ;  /* 0x0000004ce824723c */ /* 0x040ff00000041824 */
[----:B------:R-:W-:Y:S01]  /*31b0*/  HMMA.16816.F32.BF16 R40, R232, R78, R40 ;  /* 0x0000004ee828723c */ /* 0x000fe20000041828 */
[----:B------:R-:W1:Y:S07]  /*31c0*/  LDSM.16.M88.4 R76, [R86+0x7800] ;  /* 0x00780000564c783b */ /* 0x000e6e0000000200 */
[C---:B--2---:R-:W-:Y:S08]  /*31d0*/  HMMA.16816.F32.BF16 R32, R236.reuse, R44, R28 ;  /* 0x0000002cec20723c */ /* 0x044ff0000004181c */
[C---:B------:R-:W-:Y:S01]  /*31e0*/  HMMA.16816.F32.BF16 R28, R236.reuse, R46, R24 ;  /* 0x0000002eec1c723c */ /* 0x040fe20000041818 */
[----:B------:R-:W-:Y:S07]  /*31f0*/  LDSM.16.M88.4 R44, [R250+0x7000] ;  /* 0x00700000fa2c783b */ /* 0x000fee0000000200 */
[C---:B-----5:R-:W-:Y:S08]  /*3200*/  HMMA.16816.F32.BF16 R24, R236.reuse, R52, R20 ;  /* 0x00000034ec18723c */ /* 0x060ff00000041814 */
[C---:B------:R-:W-:Y:S01]  /*3210*/  HMMA.16816.F32.BF16 R20, R236.reuse, R54, R16 ;  /* 0x00000036ec14723c */ /* 0x040fe20000041810 */
[----:B------:R-:W2:Y:S07]  /*3220*/  LDSM.16.M88.4 R52, [R250+0x6000] ;  /* 0x00600000fa34783b */ /* 0x000eae0000000200 */
[C---:B---3--:R-:W-:Y:S08]  /*3230*/  HMMA.16816.F32.BF16 R16, R236.reuse, R64, R12 ;  /* 0x00000040ec10723c */ /* 0x048ff0000004180c */
[----:B------:R-:W-:Y:S01]  /*3240*/  HMMA.16816.F32.BF16 R12, R236, R66, R8 ;  /* 0x00000042ec0c723c */ /* 0x000fe20000041808 */
[----:B------:R-:W3:Y:S01]  /*3250*/  LDSM.16.M88.4 R64, [R250+0x7800] ;  /* 0x00780000fa40783b */ /* 0x000ee20000000200 */
[----:B------:R-:W-:Y:S01]  /*3260*/  ISETP.GE.AND P0, PT, R158, 0x2, PT ;  /* 0x000000029e00780c */ /* 0x000fe20003f06270 */
[----:B------:R-:W-:-:S05]  /*3270*/  DEPBAR.LE SB0, 0x0 ;  /* 0x000080000000791a */ /* 0x000fca0000000000 */
[C---:B-1----:R-:W-:Y:S08]  /*3280*/  HMMA.16816.F32.BF16 R8, R236.reuse, R72, R36 ;  /* 0x00000048ec08723c */ /* 0x042ff00000041824 */
[----:B------:R-:W-:Y:S08]  /*3290*/  HMMA.16816.F32.BF16 R40, R236, R74, R40 ;  /* 0x0000004aec28723c */ /* 0x000ff00000041828 */
[C---:B----4-:R-:W-:Y:S08]  /*32a0*/  HMMA.16816.F32.BF16 R36, R240.reuse, R56, R32 ;  /* 0x00000038f024723c */ /* 0x050ff00000041820 */
[C---:B------:R-:W-:Y:S08]  /*32b0*/  HMMA.16816.F32.BF16 R32, R240.reuse, R58, R28 ;  /* 0x0000003af020723c */ /* 0x040ff0000004181c */
[C---:B------:R-:W-:Y:S08]  /*32c0*/  HMMA.16816.F32.BF16 R28, R240.reuse, R60, R24 ;  /* 0x0000003cf01c723c */ /* 0x040ff00000041818 */
[C---:B------:R-:W-:Y:S08]  /*32d0*/  HMMA.16816.F32.BF16 R24, R240.reuse, R62, R20 ;  /* 0x0000003ef018723c */ /* 0x040ff00000041814 */
[C---:B------:R-:W-:Y:S08]  /*32e0*/  HMMA.16816.F32.BF16 R20, R240.reuse, R68, R16 ;  /* 0x00000044f014723c */ /* 0x040ff00000041810 */
[C---:B------:R-:W-:Y:S08]  /*32f0*/  HMMA.16816.F32.BF16 R16, R240.reuse, R70, R12 ;  /* 0x00000046f010723c */ /* 0x040ff0000004180c */
[C---:B------:R-:W-:Y:S08]  /*3300*/  HMMA.16816.F32.BF16 R12, R240.reuse, R76, R8 ;  /* 0x0000004cf00c723c */ /* 0x040ff00000041808 */
[----:B------:R-:W-:Y:S01]  /*3310*/  HMMA.16816.F32.BF16 R8, R240, R78, R40 ;  /* 0x0000004ef008723c */ /* 0x000fe20000041828 */
[----:B------:R-:W-:Y:S07]  /*3320*/  BSSY B0, `(.L_x_2002) ;  /* 0x0000025000007945 */ /* 0x000fee0003800000 */
        /* <DEDUP_REMOVED lines=8> */
[----:B------:R-:W-:Y:S06]  /*33b0*/  BAR.SYNC.DEFER_BLOCKING 0x0 ;  /* 0x0000000000007b1d */ /* 0x000fec0000010000 */
[----:B------:R-:W-:Y:S01]  /*33c0*/  @!UPT UIADD3 URZ, URZ, URZ, URZ ;  /* 0x0000003f3f3ff290 */ /* 0x000fe2000fffe03f */
[----:B------:R-:W-:Y:S11]  /*33d0*/  @!P0 BRA `(.L_x_2003) ;  /* 0x0000019000008947 */ /* 0x000ff60003800000 */
[----:B------:R-:W-:Y:S01]  /*33e0*/  IADD3 R0, R158, -0x2, RZ ;  /* 0xfffffffe9e007810 */ /* 0x000fe20007ffe0ff */
        /* <DEDUP_REMOVED lines=24> */
.L_x_2003:
[----:B------:R-:W-:Y:S05]  /*3570*/  BSYNC B0 ;  /* 0x0000000000007941 */ /* 0x000fea0003800000 */
.L_x_2002:
[----:B------:R-:W2:Y:S04]  /*3580*/  LDL R0, [R1+0xb0] ;  /* 0x0000b00001007983 */ /* 0x000ea80000100800 */
[----:B-1----:R-:W3:Y:S01]  /*3590*/  LDL R3, [R1+0xb4] ;  /* 0x0000b40001037983 */ /* 0x002ee20000100800 */
[----:B------:R-:W-:-:S03]  /*35a0*/  ISETP.NE.AND P2, PT, R81, 0x1, PT ;  /* 0x000000015100780c */ /* 0x000fc60003f45270 */
[----:B------:R-:W4:Y:S04]  /*35b0*/  LDL R60, [R1+0x48] ;  /* 0x00004800013c7983 */ /* 0x000f280000100800 */
[----:B------:R-:W5:Y:S04]  /*35c0*/  LDL R131, [R1+0x4] ;  /* 0x0000040001837983 */ /* 0x000f680000100800 */
[----:B------:R-:W-:Y:S04]  /*35d0*/  LDSM.16.MT88.4 R56, [R251+0x800] ;  /* 0x00080000fb38783b */ /* 0x000fe80000004200 */
[----:B------:R-:W-:Y:S04]  /*35e0*/  LDSM.16.MT88.4 R40, [R252+0x800] ;  /* 0x00080000fc28783b */ /* 0x000fe80000004200 */
[----:B------:R-:W-:Y:S04]  /*35f0*/  LDSM.16.MT88.4 R64, [R252+0x2000] ;  /* 0x00200000fc40783b */ /* 0x000fe80000004200 */
[----:B------:R-:W-:Y:S04]  /*3600*/  LDSM.16.MT88.4 R68, [R251+0x2000] ;  /* 0x00200000fb44783b */ /* 0x000fe80000004200 */
[----:B------:R-:W-:Y:S04]  /*3610*/  LDSM.16.MT88.4 R72, [R251+0x2800] ;  /* 0x00280000fb48783b */ /* 0x000fe80000004200 */
[----:B------:R-:W-:Y:S04]  /*3620*/  LDSM.16.MT88.4 R76, [R248+0x4000] ;  /* 0x00400000f84c783b */ /* 0x000fe80000004200 */
[----:B------:R-:W0:Y:S01]  /*3630*/  LDGDEPBAR ;  /* 0x00000000000079af */ /* 0x000e220000000000 */
[----:B--2---:R-:W-:-:S04]  /*3640*/  IMAD.IADD R0, R0, 0x1, R159 ;  /* 0x0000000100007824 */ /* 0x004fc800078e029f */
[----:B------:R-:W-:-:S05]  /*3650*/  @P2 IMAD.HI.U32 R2, R0, c[0x0][0x2c8], RZ ;  /* 0x0000b20000022a27 */ /* 0x000fca00078e00ff */
[----:B------:R-:W-:Y:S01]  /*3660*/  @P2 SHF.R.U32.HI R0, RZ, c[0x0][0x2cc], R2 ;  /* 0x0000b300ff002a19 */ /* 0x000fe20000011602 */
[----:B------:R-:W-:-:S04]  /*3670*/  IMAD R2, R6, R80, 0x1 ;  /* 0x0000000106027424 */ /* 0x000fc800078e0250 */
[----:B------:R-:W1:Y:S04]  /*3680*/  SHFL.IDX PT, R4, R0, RZ, 0x1c1f ;  /* 0x001c1fff00047589 */ /* 0x000e6800000e0000 */
[----:B------:R3:W2:Y:S02]  /*3690*/  SHFL.IDX PT, R5, R0, 0x1, 0x1c1f ;  /* 0x003c1f0000057f89 */ /* 0x0006a400000e0000 */
[----:B---3--:R-:W-:Y:S01]  /*36a0*/  IADD3 R0, -R3, c[0x0][0x1d0], R2 ;  /* 0x0000740003007a10 */ /* 0x008fe20007ffe102 */
[----:B------:R-:W-:-:S03]  /*36b0*/  IMAD.IADD R3, R7, 0x1, -R3 ;  /* 0x0000000107037824 */ /* 0x000fc600078e0a03 */
[----:B------:R-:W-:-:S05]  /*36c0*/  IADD3 R0, R0, -c[0x0][0x168], RZ ;  /* 0x80005a0000007a10 */ /* 0x000fca0007ffe0ff */
[----:B-1----:R-:W-:-:S05]  /*36d0*/  IMAD.IADD R2, R0, 0x1, R4 ;  /* 0x0000000100027824 */ /* 0x002fca00078e0204 */
[----:B------:R-:W-:-:S04]  /*36e0*/  IMNMX R2, R3, R2, PT ;  /* 0x0000000203027217 */ /* 0x000fc80003800200 */
[C---:B------:R-:W-:Y:S02]  /*36f0*/  ISETP.GT.AND P0, PT, R2.reuse, RZ, PT ;  /* 0x000000ff0200720c */ /* 0x040fe40003f04270 */
[----:B------:R-:W-:Y:S02]  /*3700*/  ISETP.GT.AND P1, PT, R2, 0x1, PT ;  /* 0x000000010200780c */ /* 0x000fe40003f24270 */
[----:B------:R-:W-:Y:S02]  /*3710*/  FSEL R17, R36, -INF , P0 ;  /* 0xff80000024117808 */ /* 0x000fe40000000000 */
[----:B------:R-:W-:Y:S02]  /*3720*/  ISETP.GT.AND P0, PT, R2, 0x8, PT ;  /* 0x000000080200780c */ /* 0x000fe40003f04270 */
[----:B------:R-:W-:Y:S01]  /*3730*/  FSEL R10, R37, -INF , P1 ;  /* 0xff800000250a7808 */ /* 0x000fe20000800000 */
[----:B--2---:R-:W-:Y:S01]  /*3740*/  IMAD.IADD R0, R0, 0x1, R5 ;  /* 0x0000000100007824 */ /* 0x004fe200078e0205 */
[----:B------:R-:W-:-:S02]  /*3750*/  ISETP.GT.AND P1, PT, R2, 0x9, PT ;  /* 0x000000090200780c */ /* 0x000fc40003f24270 */
[----:B------:R-:W-:Y:S02]  /*3760*/  FSEL R9, R52, -INF , P0 ;  /* 0xff80000034097808 */ /* 0x000fe40000000000 */
[----:B------:R-:W-:Y:S02]  /*3770*/  FMNMX.FTZ R5, R17, R10, !PT ;  /* 0x0000000a11057209 */ /* 0x000fe40007810000 */
[C---:B------:R-:W-:Y:S02]  /*3780*/  ISETP.GT.AND P0, PT, R2.reuse, 0x10, PT ;  /* 0x000000100200780c */ /* 0x040fe40003f04270 */
[----:B------:R-:W-:Y:S02]  /*3790*/  FSEL R4, R53, -INF , P1 ;  /* 0xff80000035047808 */ /* 0x000fe40000800000 */
[----:B------:R-:W-:Y:S02]  /*37a0*/  IMNMX R0, R3, R0, PT ;  /* 0x0000000003007217 */ /* 0x000fe40003800200 */
        /* <DEDUP_REMOVED lines=8> */
[C---:B------:R-:W-:Y:S02]  /*3830*/  ISETP.GT.AND P0, PT, R2.reuse, 0x20, PT ;  /* 0x000000200200780c */ /* 0x040fe40003f04270 */
        /* <DEDUP_REMOVED lines=15> */
[----:B------:R-:W-:-:S02]  /*3930*/  ISETP.GT.AND P0, PT, R0, RZ, PT ;  /* 0x000000ff0000720c */ /* 0x000fc40003f04270 */
[----:B------:R-:W-:Y:S02]  /*3940*/  FSEL R103, R21, -INF , P1 ;  /* 0xff80000015677808 */ /* 0x000fe40000800000 */
[----:B------:R-:W-:Y:S02]  /*3950*/  FMNMX.FTZ R5, R111, R5, !PT ;  /* 0x000000056f057209 */ /* 0x000fe40007810000 */
[----:B------:R-:W-:Y:S02]  /*3960*/  ISETP.GT.AND P1, PT, R0, 0x1, PT ;  /* 0x000000010000780c */ /* 0x000fe40003f24270 */
[----:B------:R-:W-:Y:S02]  /*3970*/  FSEL R15, R38, -INF , P0 ;  /* 0xff800000260f7808 */ /* 0x000fe40000000000 */
[----:B------:R-:W-:Y:S02]  /*3980*/  ISETP.GT.AND P0, PT, R0, 0x8, PT ;  /* 0x000000080000780c */ /* 0x000fe40003f04270 */
[----:B------:R-:W-:-:S02]  /*3990*/  FMNMX.FTZ R5, R110, R5, !PT ;  /* 0x000000056e057209 */ /* 0x000fc40007810000 */
[----:B------:R-:W-:Y:S02]  /*39a0*/  FSEL R14, R39, -INF , P1 ;  /* 0xff800000270e7808 */ /* 0x000fe40000800000 */
[----:B------:R-:W-:Y:S01]  /*39b0*/  FSEL R13, R54, -INF , P0 ;  /* 0xff800000360d7808 */ /* 0x000fe20000000000 */
[----:B------:R-:W-:Y:S01]  /*39c0*/  LDSM.16.MT88.4 R36, [R248+0x800] ;  /* 0x00080000f824783b */ /* 0x000fe20000004200 */
[----:B------:R-:W-:Y:S02]  /*39d0*/  ISETP.GT.AND P0, PT, R2, 0x38, PT ;  /* 0x000000380200780c */ /* 0x000fe40003f04270 */
[----:B------:R-:W-:Y:S02]  /*39e0*/  FMNMX.FTZ R5, R109, R5, !PT ;  /* 0x000000056d057209 */ /* 0x000fe40007810000 */
[----:B------:R-:W-:Y:S02]  /*39f0*/  ISETP.GT.AND P1, PT, R0, 0x9, PT ;  /* 0x000000090000780c */ /* 0x000fe40003f24270 */
[----:B------:R-:W-:-:S02]  /*3a00*/  FMNMX.FTZ R6, R15, R14, !PT ;  /* 0x0000000e0f067209 */ /* 0x000fc40007810000 */
[----:B------:R-:W-:Y:S02]  /*3a10*/  FSEL R97, R24, -INF , P0 ;  /* 0xff80000018617808 */ /* 0x000fe40000000000 */
[----:B------:R-:W-:Y:S02]  /*3a20*/  FMNMX.FTZ R5, R107, R5, !PT ;  /* 0x000000056b057209 */ /* 0x000fe40007810000 */
[----:B------:R-:W-:Y:S02]  /*3a30*/  FSEL R12, R55, -INF , P1 ;  /* 0xff800000370c7808 */ /* 0x000fe40000800000 */
[C---:B------:R-:W-:Y:S01]  /*3a40*/  ISETP.GT.AND P0, PT, R0.reuse, 0x10, PT ;  /* 0x000000100000780c */ /* 0x040fe20003f04270 */
[----:B-----5:R-:W-:Y:S01]  /*3a50*/  LDSM.16.MT88.4 R52, [R131+0x2000] ;  /* 0x002000008334783b */ /* 0x020fe20000004200 */
[----:B------:R-:W-:Y:S02]  /*3a60*/  FMNMX.FTZ R18, R13, R6, !PT ;  /* 0x000000060d127209 */ /* 0x000fe40007810000 */
[----:B------:R-:W-:-:S02]  /*3a70*/  ISETP.GT.AND P1, PT, R0, 0x11, PT ;  /* 0x000000110000780c */ /* 0x000fc40003f24270 */
[----:B------:R-:W-:Y:S02]  /*3a80*/  FMNMX.FTZ R5, R104, R5, !PT ;  /* 0x0000000568057209 */ /* 0x000fe40007810000 */
[----:B------:R-:W-:Y:S02]  /*3a90*/  FSEL R11, R34, -INF , P0 ;  /* 0xff800000220b7808 */ /* 0x000fe40000000000 */
[----:B------:R-:W-:Y:S02]  /*3aa0*/  FMNMX.FTZ R18, R12, R18, !PT ;  /* 0x000000120c127209 */ /* 0x000fe40007810000 */
[----:B------:R-:W-:Y:S02]  /*3ab0*/  ISETP.GT.AND P0, PT, R2, 0x39, PT ;  /* 0x000000390200780c */ /* 0x000fe40003f04270 */
[----:B------:R-:W-:Y:S02]  /*3ac0*/  FSEL R6, R35, -INF , P1 ;  /* 0xff80000023067808 */ /* 0x000fe40000800000 */
[----:B------:R-:W-:-:S02]  /*3ad0*/  FMNMX.FTZ R2, R103, R5, !PT ;  /* 0x0000000567027209 */ /* 0x000fc40007810000 */
[C---:B------:R-:W-:Y:S02]  /*3ae0*/  ISETP.GT.AND P1, PT, R0.reuse, 0x18, PT ;  /* 0x000000180000780c */ /* 0x040fe40003f24270 */
[----:B------:R-:W-:Y:S02]  /*3af0*/  FMNMX.FTZ R18, R11, R18, !PT ;  /* 0x000000120b127209 */ /* 0x000fe40007810000 */
[----:B------:R-:W-:Y:S02]  /*3b00*/  FSEL R96, R25, -INF , P0 ;  /* 0xff80000019607808 */ /* 0x000fe40000000000 */
[----:B------:R-:W-:Y:S02]  /*3b10*/  FMNMX.FTZ R2, R97, R2, !PT ;  /* 0x0000000261027209 */ /* 0x000fe40007810000 */
[----:B------:R-:W-:Y:S02]  /*3b20*/  ISETP.GT.AND P0, PT, R0, 0x19, PT ;  /* 0x000000190000780c */ /* 0x000fe40003f04270 */
[----:B------:R-:W-:-:S02]  /*3b30*/  FSEL R5, R50, -INF , P1 ;  /* 0xff80000032057808 */ /* 0x000fc40000800000 */
[----:B------:R-:W-:Y:S02]  /*3b40*/  FMNMX.FTZ R19, R6, R18, !PT ;  /* 0x0000001206137209 */ /* 0x000fe40007810000 */
[----:B------:R-:W-:Y:S02]  /*3b50*/  FMNMX.FTZ R157, R96, R2, !PT ;  /* 0x00000002609d7209 */ /* 0x000fe40007810000 */
[----:B------:R-:W-:Y:S02]  /*3b60*/  FSEL R18, R51, -INF , P0 ;  /* 0xff80000033127808 */ /* 0x000fe40000000000 */
[C---:B------:R-:W-:Y:S02]  /*3b70*/  ISETP.GT.AND P1, PT, R0.reuse, 0x20, PT ;  /* 0x000000200000780c */ /* 0x040fe40003f24270 */
[----:B------:R-:W-:Y:S02]  /*3b80*/  FMNMX.FTZ R2, R5, R19, !PT ;  /* 0x0000001305027209 */ /* 0x000fe40007810000 */
[----:B------:R-:W-:-:S02]  /*3b90*/  ISETP.GT.AND P0, PT, R0, 0x21, PT ;  /* 0x000000210000780c */ /* 0x000fc40003f04270 */
[----:B------:R-:W-:Y:S02]  /*3ba0*/  FSEL R100, R30, -INF , P1 ;  /* 0xff8000001e647808 */ /* 0x000fe40000800000 */
[----:B------:R-:W-:Y:S02]  /*3bb0*/  FMNMX.FTZ R2, R18, R2, !PT ;  /* 0x0000000212027209 */ /* 0x000fe40007810000 */
[----:B------:R-:W-:Y:S02]  /*3bc0*/  FSEL R102, R31, -INF , P0 ;  /* 0xff8000001f667808 */ /* 0x000fe40000000000 */
[----:B------:R-:W-:Y:S01]  /*3bd0*/  ISETP.GT.AND P1, PT, R0, 0x28, PT ;  /* 0x000000280000780c */ /* 0x000fe20003f24270 */
[----:B------:R-:W1:Y:S01]  /*3be0*/  SHFL.BFLY PT, R19, R157, 0x2, 0x1f ;  /* 0x0c401f009d137f89 */ /* 0x000e6200000e0000 */
[----:B------:R-:W-:Y:S02]  /*3bf0*/  FMNMX.FTZ R2, R100, R2, !PT ;  /* 0x0000000264027209 */ /* 0x000fe40007810000 */
[----:B------:R-:W-:Y:S01]  /*3c00*/  ISETP.GT.AND P0, PT, R0, 0x29, PT ;  /* 0x000000290000780c */ /* 0x000fe20003f04270 */
[----:B------:R-:W-:Y:S01]  /*3c10*/  LDSM.16.MT88.4 R28, [R252] ;  /* 0x00000000fc1c783b */ /* 0x000fe20000004200 */
[----:B------:R-:W-:-:S02]  /*3c20*/  FSEL R101, R46, -INF , P1 ;  /* 0xff8000002e657808 */ /* 0x000fc40000800000 */
[----:B------:R-:W-:Y:S02]  /*3c30*/  FMNMX.FTZ R2, R102, R2, !PT ;  /* 0x0000000266027209 */ /* 0x000fe40007810000 */
[----:B------:R-:W-:Y:S02]  /*3c40*/  FSEL R108, R47, -INF , P0 ;  /* 0xff8000002f6c7808 */ /* 0x000fe40000000000 */
[C---:B------:R-:W-:Y:S01]  /*3c50*/  ISETP.GT.AND P1, PT, R0.reuse, 0x30, PT ;  /* 0x000000300000780c */ /* 0x040fe20003f24270 */
[----:B------:R-:W-:Y:S01]  /*3c60*/  LDSM.16.MT88.4 R44, [R251] ;  /* 0x00000000fb2c783b */ /* 0x000fe20000004200 */
[----:B------:R-:W-:Y:S02]  /*3c70*/  FMNMX.FTZ R2, R101, R2, !PT ;  /* 0x0000000265027209 */ /* 0x000fe40007810000 */
[----:B------:R-:W-:Y:S02]  /*3c80*/  ISETP.GT.AND P0, PT, R0, 0x31, PT ;  /* 0x000000310000780c */ /* 0x000fe40003f04270 */
[----:B------:R-:W-:-:S02]  /*3c90*/  FSEL R106, R22, -INF , P1 ;  /* 0xff800000166a7808 */ /* 0x000fc40000800000 */
[----:B------:R-:W-:Y:S02]  /*3ca0*/  FMNMX.FTZ R2, R108, R2, !PT ;  /* 0x000000026c027209 */ /* 0x000fe40007810000 */
[----:B------:R-:W-:Y:S02]  /*3cb0*/  FSEL R105, R23, -INF , P0 ;  /* 0xff80000017697808 */ /* 0x000fe40000000000 */
[----:B------:R-:W-:Y:S01]  /*3cc0*/  ISETP.GT.AND P1, PT, R0, 0x38, PT ;  /* 0x000000380000780c */ /* 0x000fe20003f24270 */
[----:B------:R-:W-:Y:S01]  /*3cd0*/  LDSM.16.MT88.4 R20, [R248] ;  /* 0x00000000f814783b */ /* 0x000fe20000004200 */
[----:B------:R-:W-:Y:S02]  /*3ce0*/  FMNMX.FTZ R2, R106, R2, !PT ;  /* 0x000000026a027209 */ /* 0x000fe40007810000 */
[----:B------:R-:W-:Y:S02]  /*3cf0*/  ISETP.GT.AND P0, PT, R0, 0x39, PT ;  /* 0x000000390000780c */ /* 0x000fe40003f04270 */
[----:B------:R-:W-:-:S02]  /*3d00*/  FSEL R99, R26, -INF , P1 ;  /* 0xff8000001a637808 */ /* 0x000fc40000800000 */
[----:B------:R-:W-:Y:S02]  /*3d10*/  FMNMX.FTZ R156, R105, R2, !PT ;  /* 0x00000002699c7209 */ /* 0x000fe40007810000 */
[----:B------:R-:W-:Y:S02]  /*3d20*/  FSEL R98, R27, -INF , P0 ;  /* 0xff8000001b627808 */ /* 0x000fe40000000000 */
[----:B------:R-:W-:Y:S01]  /*3d30*/  FMNMX.FTZ R156, R99, R156, !PT ;  /* 0x0000009c639c7209 */ /* 0x000fe20007810000 */
[----:B----4-:R-:W-:Y:S03]  /*3d40*/  LDSM.16.MT88.4 R24, [R60] ;  /* 0x000000003c18783b */ /* 0x010fe60000004200 */
[----:B------:R-:W-:Y:S01]  /*3d50*/  FMNMX.FTZ R156, R98, R156, !PT ;  /* 0x0000009c629c7209 */ /* 0x000fe20007810000 */
[----:B------:R-:W-:Y:S01]  /*3d60*/  LDSM.16.MT88.4 R60, [R131+0x800] ;  /* 0x00080000833c783b */ /* 0x000fe20000004200 */
        /* <DEDUP_REMOVED lines=27> */
[----:B------:R-:W2:Y:S08]  /*3f20*/  MUFU.EX2 R89, R4 ;  /* 0x0000000400597308 */ /* 0x000eb00000000800 */
[----:B------:R-:W-:Y:S08]  /*3f30*/  MUFU.EX2 R81, R15 ;  /* 0x0000000f00517308 */ /* 0x000ff00000000800 */
[----:B------:R-:W3:Y:S08]  /*3f40*/  MUFU.EX2 R80, R14 ;  /* 0x0000000e00507308 */ /* 0x000ef00000000800 */
[----:B------:R4:W5:Y:S01]  /*3f50*/  MUFU.EX2 R84, R3 ;  /* 0x0000000300547308 */ /* 0x0009620000000800 */
[----:B-1----:R-:W-:Y:S01]  /*3f60*/  F2FP.BF16.PACK_AB R12, R83, R85 ;  /* 0x00000055530c723e */ /* 0x002fe200000010ff */
[----:B------:R-:W-:-:S02]  /*3f70*/  FFMA.FTZ R7, R7, c[0x0][0x2d0], -R2 ;  /* 0x0000b40007077a23 */ /* 0x000fc40000010802 */
[----:B----4-:R-:W-:-:S04]  /*3f80*/  FFMA.FTZ R3, R11, c[0x0][0x2d0], -R0 ;  /* 0x0000b4000b037a23 */ /* 0x010fc80000010800 */
[----:B------:R1:W-:Y:S01]  /*3f90*/  MUFU.EX2 R86, R3 ;  /* 0x0000000300567308 */ /* 0x0003e20000000800 */
[----:B--2---:R-:W-:Y:S02]  /*3fa0*/  F2FP.BF16.PACK_AB R14, R89, R87 ;  /* 0x00000057590e723e */ /* 0x004fe400000010ff */
[----:B---3--:R-:W-:Y:S02]  /*3fb0*/  F2FP.BF16.PACK_AB R13, R80, R81 ;  /* 0x00000051500d723e */ /* 0x008fe400000010ff */
[----:B-----5:R-:W-:Y:S01]  /*3fc0*/  F2FP.BF16.PACK_AB R15, R84, R82 ;  /* 0x00000052540f723e */ /* 0x020fe200000010ff */
[----:B------:R-:W-:Y:S02]  /*3fd0*/  FFMA.FTZ R8, R8, c[0x0][0x2d0], -R2 ;  /* 0x0000b40008087a23 */ /* 0x000fe40000010802 */
[----:B-1----:R-:W-:-:S04]  /*3fe0*/  FFMA.FTZ R3, R6, c[0x0][0x2d0], -R0 ;  /* 0x0000b40006037a23 */ /* 0x002fc80000010800 */
[----:B------:R1:W-:Y:S01]  /*3ff0*/  MUFU.EX2 R88, R3 ;  /* 0x0000000300587308 */ /* 0x0003e20000000800 */
[----:B------:R-:W-:-:S07]  /*4000*/  FFMA.FTZ R16, R16, c[0x0][0x2d0], -R2 ;  /* 0x0000b40010107a23 */ /* 0x000fce0000010802 */
[----:B------:R2:W-:Y:S01]  /*4010*/  MUFU.EX2 R94, R7 ;  /* 0x00000007005e7308 */ /* 0x0005e20000000800 */
[----:B-1----:R-:W-:-:S07]  /*4020*/  FFMA.FTZ R3, R5, c[0x0][0x2d0], -R0 ;  /* 0x0000b40005037a23 */ /* 0x002fce0000010800 */
[----:B------:R1:W-:Y:S01]  /*4030*/  MUFU.EX2 R92, R3 ;  /* 0x00000003005c7308 */ /* 0x0003e20000000800 */
[C---:B--2---:R-:W-:Y:S07]  /*4040*/  HMMA.16816.F32.BF16 R4, R12.reuse, R20, RZ ;  /* 0x000000140c04723c */ /* 0x044fee00000418ff */
[----:B------:R-:W2:Y:S01]  /*4050*/  MUFU.EX2 R93, R8 ;  /* 0x00000008005d7308 */ /* 0x000ea20000000800 */
[----:B------:R-:W-:Y:S01]  /*4060*/  HMMA.16816.F32.BF16 R20, R12, R22, RZ ;  /* 0x000000160c14723c */ /* 0x000fe200000418ff */
[----:B-1----:R-:W-:-:S06]  /*4070*/  FFMA.FTZ R3, R18, c[0x0][0x2d0], -R0 ;  /* 0x0000b40012037a23 */ /* 0x002fcc0000010800 */
[----:B------:R-:W1:Y:S08]  /*4080*/  MUFU.EX2 R95, R16 ;  /* 0x00000010005f7308 */ /* 0x000e700000000800 */
[----:B------:R-:W3:Y:S01]  /*4090*/  MUFU.EX2 R91, R3 ;  /* 0x00000003005b7308 */ /* 0x000ee20000000800 */
[----:B--2---:R-:W-:Y:S02]  /*40a0*/  F2FP.BF16.PACK_AB R8, R93, R90 ;  /* 0x0000005a5d08723e */ /* 0x004fe400000010ff */
[----:B------:R-:W-:-:S02]  /*40b0*/  F2FP.BF16.PACK_AB R9, R88, R86 ;  /* 0x000000565809723e */ /* 0x000fc400000010ff */
[----:B-1----:R-:W-:Y:S02]  /*40c0*/  F2FP.BF16.PACK_AB R10, R95, R94 ;  /* 0x0000005e5f0a723e */ /* 0x002fe400000010ff */
[----:B---3--:R-:W-:-:S07]  /*40d0*/  F2FP.BF16.PACK_AB R11, R91, R92 ;  /* 0x0000005c5b0b723e */ /* 0x008fce00000010ff */
        /* <DEDUP_REMOVED lines=18> */
[----:B------:R-:W-:-:S02]  /*4200*/  IMAD.MOV.U32 R116, RZ, RZ, R31 ;  /* 0x000000ffff747224 */ /* 0x000fc400078e001f */
[----:B------:R-:W-:Y:S02]  /*4210*/  IMAD.MOV.U32 R115, RZ, RZ, R30 ;  /* 0x000000ffff737224 */ /* 0x000fe400078e001e */
[----:B------:R-:W-:Y:S02]  /*4220*/  IMAD.MOV.U32 R114, RZ, RZ, R29 ;  /* 0x000000ffff727224 */ /* 0x000fe400078e001d */
[----:B------:R-:W-:Y:S01]  /*4230*/  IMAD.MOV.U32 R113, RZ, RZ, R28 ;  /* 0x000000ffff717224 */ /* 0x000fe200078e001c */
        /* <DEDUP_REMOVED lines=9> */
[----:B------:R-:W-:Y:S07]  /*42d0*/  LDSM.16.MT88.4 R36, [R252+0x4000] ;  /* 0x00400000fc24783b */ /* 0x000fee0000004200 */
[C---:B---3--:R-:W-:Y:S08]  /*42e0*/  HMMA.16816.F32.BF16 R28, R8.reuse, R44, R28 ;  /* 0x0000002c081c723c */ /* 0x048ff0000004181c */
[C---:B------:R-:W-:Y:S08]  /*42f0*/  HMMA.16816.F32.BF16 R4, R8.reuse, R72, R4 ;  /* 0x000000480804723c */ /* 0x040ff00000041804 */
[----:B------:R-:W-:Y:S01]  /*4300*/  HMMA.16816.F32.BF16 R148, R8, R58, R48 ;  /* 0x0000003a0894723c */ /* 0x000fe20000041830 */
[----:B------:R-:W1:Y:S01]  /*4310*/  LDSM.16.MT88.4 R48, [R131+0x2800] ;  /* 0x002800008330783b */ /* 0x000e620000004200 */
[----:B------:R-:W-:-:S02]  /*4320*/  IMAD.MOV.U32 R67, RZ, RZ, R21 ;  /* 0x000000ffff437224 */ /* 0x000fc400078e0015 */
[----:B------:R-:W-:Y:S01]  /*4330*/  IMAD.MOV.U32 R66, RZ, RZ, R22 ;  /* 0x000000ffff427224 */ /* 0x000fe200078e0016 */
[----:B------:R-:W2:Y:S01]  /*4340*/  LDSM.16.MT88.4 R56, [R248+0x4800] ;  /* 0x00480000f838783b */ /* 0x000ea20000004200 */
[----:B------:R-:W-:Y:S02]  /*4350*/  IMAD.MOV.U32 R65, RZ, RZ, R23 ;  /* 0x000000ffff417224 */ /* 0x000fe400078e0017 */
[C---:B------:R-:W-:Y:S01]  /*4360*/  HMMA.16816.F32.BF16 R188, R8.reuse, R62, R32 ;  /* 0x0000003e08bc723c */ /* 0x040fe20000041820 */
[----:B------:R-:W-:Y:S01]  /*4370*/  IMAD.MOV.U32 R64, RZ, RZ, R20 ;  /* 0x000000ffff407224 */ /* 0x000fe200078e0014 */
[----:B------:R-:W-:Y:S01]  /*4380*/  MOV R112, R121 ;  /* 0x0000007900707202 */ /* 0x000fe20000000f00 */
[----:B------:R-:W-:Y:S01]  /*4390*/  IMAD.MOV.U32 R119, RZ, RZ, R120 ;  /* 0x000000ffff777224 */ /* 0x000fe200078e0078 */
[----:B------:R-:W-:Y:S04]  /*43a0*/  LDSM.16.MT88.4 R32, [R251+0x4800] ;  /* 0x00480000fb20783b */ /* 0x000fe80000004200 */
[----:B------:R-:W-:Y:S01]  /*43b0*/  HMMA.16816.F32.BF16 R44, R8, R46, R24 ;  /* 0x0000002e082c723c */ /* 0x000fe20000041818 */
[----:B------:R-:W-:-:S02]  /*43c0*/  IMAD.MOV.U32 R120, RZ, RZ, R28 ;  /* 0x000000ffff787224 */ /* 0x000fc400078e001c */
[----:B------:R-:W-:-:S05]  /*43d0*/  IMAD.MOV.U32 R28, RZ, RZ, R5 ;  /* 0x000000ffff1c7224 */ /* 0x000fca00078e0005 */
[----:B------:R-:W-:Y:S01]  /*43e0*/  HMMA.16816.F32.BF16 R60, R8, R42, R16 ;  /* 0x0000002a083c723c */ /* 0x000fe20000041810 */
[----:B------:R-:W3:Y:S07]  /*43f0*/  LDSM.16.MT88.4 R40, [R251+0x4000] ;  /* 0x00400000fb28783b */ /* 0x000eee0000004200 */
[----:B------:R-:W-:Y:S01]  /*4400*/  HMMA.16816.F32.BF16 R24, R12, R70, RZ ;  /* 0x000000460c18723c */ /* 0x000fe200000418ff */
[----:B------:R-:W-:Y:S01]  /*4410*/  IMAD.MOV.U32 R125, RZ, RZ, R6 ;  /* 0x000000ffff7d7224 */ /* 0x000fe200078e0006 */
[----:B------:R-:W-:-:S06]  /*4420*/  MOV R124, R4 ;  /* 0x00000004007c7202 */ /* 0x000fcc0000000f00 */
[----:B------:R-:W-:Y:S01]  /*4430*/  HMMA.16816.F32.BF16 R20, R12, R52, RZ ;  /* 0x000000340c14723c */ /* 0x000fe200000418ff */
[----:B------:R-:W-:-:S07]  /*4440*/  IMAD.MOV.U32 R130, RZ, RZ, R7 ;  /* 0x000000ffff827224 */ /* 0x000fce00078e0007 */
[C---:B------:R-:W-:Y:S01]  /*4450*/  HMMA.16816.F32.BF16 R16, R12.reuse, R54, RZ ;  /* 0x000000360c10723c */ /* 0x040fe200000418ff */
[----:B------:R-:W-:Y:S02]  /*4460*/  IMAD.MOV.U32 R3, RZ, RZ, R123 ;  /* 0x000000ffff037224 */ /* 0x000fe400078e007b */
[----:B------:R-:W-:Y:S02]  /*4470*/  IMAD.MOV.U32 R176, RZ, RZ, R122 ;  /* 0x000000ffffb07224 */ /* 0x000fe400078e007a */
[----:B------:R-:W-:Y:S02]  /*4480*/  IMAD.MOV.U32 R123, RZ, RZ, R29 ;  /* 0x000000ffff7b7224 */ /* 0x000fe400078e001d */
[----:B------:R-:W-:Y:S01]  /*4490*/  IMAD.MOV.U32 R122, RZ, RZ, R31 ;  /* 0x000000ffff7a7224 */ /* 0x000fe200078e001f */
[----:B------:R-:W-:Y:S01]  /*44a0*/  HMMA.16816.F32.BF16 R4, R12, R76, RZ ;  /* 0x0000004c0c04723c */ /* 0x000fe200000418ff */
[----:B------:R-:W-:-:S06]  /*44b0*/  IMAD.MOV.U32 R121, RZ, RZ, R30 ;  /* 0x000000ffff797224 */ /* 0x000fcc00078e001e */
[----:B------:R-:W-:Y:S02]  /*44c0*/  IMAD.MOV.U32 R77, RZ, RZ, R28 ;  /* 0x000000ffff4d7224 */ /* 0x000fe400078e001c */
[----:B------:R-:W4:Y:S01]  /*44d0*/  LDSM.16.MT88.4 R28, [R252+0x4800] ;  /* 0x00480000fc1c783b */ /* 0x000f220000004200 */
[C---:B------:R-:W-:Y:S08]  /*44e0*/  HMMA.16816.F32.BF16 R68, R8.reuse, R74, R24 ;  /* 0x0000004a0844723c */ /* 0x040ff00000041818 */
[C---:B-1----:R-:W-:Y:S08]  /*44f0*/  HMMA.16816.F32.BF16 R72, R8.reuse, R48, R20 ;  /* 0x000000300848723c */ /* 0x042ff00000041814 */
[----:B------:R-:W-:Y:S08]  /*4500*/  HMMA.16816.F32.BF16 R164, R8, R50, R16 ;  /* 0x0000003208a4723c */ /* 0x000ff00000041810 */
[C---:B------:R-:W-:Y:S08]  /*4510*/  HMMA.16816.F32.BF16 R20, R12.reuse, R36, RZ ;  /* 0x000000240c14723c */ /* 0x040ff000000418ff */
[----:B------:R-:W-:Y:S01]  /*4520*/  HMMA.16816.F32.BF16 R16, R12, R38, RZ ;  /* 0x000000260c10723c */ /* 0x000fe200000418ff */
[----:B------:R-:W1:Y:S07]  /*4530*/  LDSM.16.MT88.4 R36, [R131+0x4000] ;  /* 0x004000008324783b */ /* 0x000e6e0000004200 */
[----:B--2---:R-:W-:Y:S08]  /*4540*/  HMMA.16816.F32.BF16 R180, R8, R56, R4 ;  /* 0x0000003808b4723c */ /* 0x004ff00000041804 */
[----:B---3--:R-:W-:Y:S08]  /*4550*/  HMMA.16816.F32.BF16 R4, R12, R40, RZ ;  /* 0x000000280c04723c */ /* 0x008ff000000418ff */
[----:B----4-:R-:W-:Y:S01]  /*4560*/  HMMA.16816.F32.BF16 R152, R8, R28, R20 ;  /* 0x0000001c0898723c */ /* 0x010fe20000041814 */
[----:B------:R-:W2:Y:S07]  /*4570*/  LDSM.16.MT88.4 R20, [R131+0x4800] ;  /* 0x004800008314783b */ /* 0x000eae0000004200 */
[----:B------:R-:W-:Y:S08]  /*4580*/  HMMA.16816.F32.BF16 R24, R12, R78, RZ ;  /* 0x0000004e0c18723c */ /* 0x000ff000000418ff */
[----:B------:R-:W-:Y:S08]  /*4590*/  HMMA.16816.F32.BF16 R144, R8, R32, R4 ;  /* 0x000000200890723c */ /* 0x000ff00000041804 */
[----:B-1----:R-:W-:Y:S01]  /*45a0*/  HMMA.16816.F32.BF16 R4, R12, R36, RZ ;  /* 0x000000240c04723c */ /* 0x002fe200000418ff */
[----:B------:R-:W-:-:S02]  /*45b0*/  IMAD.MOV.U32 R57, RZ, RZ, R123 ;  /* 0x000000ffff397224 */ /* 0x000fc400078e007b */
[----:B------:R-:W-:Y:S02]  /*45c0*/  IMAD.MOV.U32 R78, RZ, RZ, R122 ;  /* 0x000000ffff4e7224 */ /* 0x000fe400078e007a */
[----:B------:R-:W-:-:S03]  /*45d0*/  IMAD.MOV.U32 R56, RZ, RZ, R120 ;  /* 0x000000ffff387224 */ /* 0x000fc600078e0078 */
[----:B------:R-:W-:Y:S01]  /*45e0*/  HMMA.16816.F32.BF16 R136, R8, R58, R24 ;  /* 0x0000003a0888723c */ /* 0x000fe20000041818 */
[----:B------:R-:W1:Y:S06]  /*45f0*/  LDSM.16.MT88.4 R24, [R248+0x6000] ;  /* 0x00600000f818783b */ /* 0x000e6c0000004200 */
[----:B------:R-:W-:-:S09]  /*4600*/  IMAD.MOV.U32 R59, RZ, RZ, R121 ;  /* 0x000000ffff3b7224 */ /* 0x000fd200078e0079 */
[----:B--2---:R-:W-:Y:S08]  /*4610*/  HMMA.16816.F32.BF16 R120, R8, R20, R4 ;  /* 0x000000140878723c */ /* 0x004ff00000041804 */
[----:B------:R-:W-:Y:S01]  /*4620*/  HMMA.16816.F32.BF16 R4, R12, R38, RZ ;  /* 0x000000260c04723c */ /* 0x000fe200000418ff */
[----:B------:R-:W-:Y:S02]  /*4630*/  IMAD.MOV.U32 R58, RZ, RZ, R3 ;  /* 0x000000ffff3a7224 */ /* 0x000fe400078e0003 */
[----:B------:R-:W-:-:S02]  /*4640*/  FADD.FTZ R3, R85, R83 ;  /* 0x0000005355037221 */ /* 0x000fc40000010000 */
[----:B------:R-:W-:Y:S02]  /*4650*/  IMAD.MOV.U32 R49, RZ, RZ, R115 ;  /* 0x000000ffff317224 */ /* 0x000fe400078e0073 */
[----:B------:R-:W-:Y:S02]  /*4660*/  IMAD.MOV.U32 R54, RZ, RZ, R114 ;  /* 0x000000ffff367224 */ /* 0x000fe400078e0072 */
[----:B------:R-:W-:Y:S02]  /*4670*/  IMAD.MOV.U32 R55, RZ, RZ, R113 ;  /* 0x000000ffff377224 */ /* 0x000fe400078e0071 */
[----:B------:R-:W-:Y:S11]  /*4680*/  IMAD.MOV.U32 R85, RZ, RZ, R112 ;  /* 0x000000ffff557224 */ /* 0x000ff600078e0070 */
[----:B------:R-:W-:Y:S02]  /*4690*/  @!UPT UIADD3 URZ, URZ, URZ, URZ ;  /* 0x0000003f3f3ff290 */ /* 0x000fe4000fffe03f */
[----:B------:R-:W-:Y:S01]  /*46a0*/  HMMA.16816.F32.BF16 R112, R8, R22, R4 ;  /* 0x000000160870723c */ /* 0x000fe20000041804 */
[----:B------:R-:W2:Y:S07]  /*46b0*/  LDSM.16.MT88.4 R20, [R248+0x6800] ;  /* 0x00680000f814783b */ /* 0x000eae0000004200 */
[----:B-1----:R-:W-:Y:S01]  /*46c0*/  HMMA.16816.F32.BF16 R4, R12, R24, RZ ;  /* 0x000000180c04723c */ /* 0x002fe200000418ff */
[----:B------:R-:W-:Y:S02]  /*46d0*/  IMAD.MOV.U32 R79, RZ, RZ, R125 ;  /* 0x000000ffff4f7224 */ /* 0x000fe400078e007d */
[----:B------:R-:W-:-:S05]  /*46e0*/  IMAD.MOV.U32 R76, RZ, RZ, R124 ;  /* 0x000000ffff4c7224 */ /* 0x000fca00078e007c */
[----:B------:R-:W-:Y:S08]  /*46f0*/  HMMA.16816.F32.BF16 R124, R8, R30, R16 ;  /* 0x0000001e087c723c */ /* 0x000ff00000041810 */
[----:B------:R-:W-:Y:S01]  /*4700*/  HMMA.16816.F32.BF16 R16, R12, R42, RZ ;  /* 0x0000002a0c10723c */ /* 0x000fe200000418ff */
[----:B------:R-:W-:Y:S01]  /*4710*/  IMAD.MOV.U32 R51, RZ, RZ, R119 ;  /* 0x000000ffff337224 */ /* 0x000fe200078e0077 */
[----:B------:R-:W-:-:S06]  /*4720*/  MOV R48, R116 ;  /* 0x0000007400307202 */ /* 0x000fcc0000000f00 */
[----:B--2---:R-:W-:Y:S08]  /*4730*/  HMMA.16816.F32.BF16 R184, R8, R20, R4 ;  /* 0x0000001408b8723c */ /* 0x004ff00000041804 */
[----:B------:R-:W-:Y:S01]  /*4740*/  HMMA.16816.F32.BF16 R4, R12, R26, RZ ;  /* 0x0000001a0c04723c */ /* 0x000fe200000418ff */
[----:B------:R-:W-:Y:S02]  /*4750*/  IMAD.MOV.U32 R53, RZ, RZ, R118 ;  /* 0x000000ffff357224 */ /* 0x000fe400078e0076 */
[----:B------:R-:W-:-:S02]  /*4760*/  IMAD.MOV.U32 R52, RZ, RZ, R117 ;  /* 0x000000ffff347224 */ /* 0x000fc400078e0075 */
[----:B------:R-:W-:-:S03]  /*4770*/  FADD.FTZ R3, R87, R3 ;  /* 0x0000000357037221 */ /* 0x000fc60000010000 */
[----:B------:R-:W-:Y:S07]  /*4780*/  HMMA.16816.F32.BF16 R116, R8, R34, R16 ;  /* 0x000000220874723c */ /* 0x000fee0000041810 */
[----:B------:R-:W-:Y:S02]  /*4790*/  FADD.FTZ R17, R81, R80 ;  /* 0x0000005051117221 */ /* 0x000fe40000010000 */
[----:B------:R-:W-:Y:S02]  /*47a0*/  FADD.FTZ R16, R89, R3 ;  /* 0x0000000359107221 */ /* 0x000fe40000010000 */
[----:B------:R-:W-:-:S02]  /*47b0*/  FADD.FTZ R17, R82, R17 ;  /* 0x0000001152117221 */ /* 0x000fc40000010000 */
[----:B------:R-:W-:Y:S02]  /*47c0*/  IMAD.MOV.U32 R87, RZ, RZ, R176 ;  /* 0x000000ffff577224 */ /* 0x000fe400078e00b0 */
[----:B------:R-:W-:Y:S01]  /*47d0*/  FADD.FTZ R3, R84, R17 ;  /* 0x0000001154037221 */ /* 0x000fe20000010000 */
[----:B------:R-:W-:Y:S01]  /*47e0*/  HMMA.16816.F32.BF16 R176, R8, R22, R4 ;  /* 0x0000001608b0723c */ /* 0x000fe20000041804 */
[----:B------:R-:W-:Y:S06]  /*47f0*/  LDSM.16.MT88.4 R20, [R252+0x6800] ;  /* 0x00680000fc14783b */ /* 0x000fec0000004200 */
[----:B------:R-:W-:-:S02]  /*4800*/  FADD.FTZ R4, R90, R16 ;  /* 0x000000105a047221 */ /* 0x000fc40000010000 */
[----:B------:R-:W1:Y:S02]  /*4810*/  LDSM.16.MT88.4 R16, [R252+0x6000] ;  /* 0x00600000fc10783b */ /* 0x000e640000004200 */
[----:B------:R-:W-:Y:S02]  /*4820*/  FADD.FTZ R25, R93, R4 ;  /* 0x000000045d197221 */ /* 0x000fe40000010000 */
        /* <DEDUP_REMOVED lines=52> */
[----:B------:R-:W-:-:S02]  /*4b70*/  FADD.FTZ R28, R7, R2 ;  /* 0x00000002071c7221 */ /* 0x000fc40000010000 */
[----:B------:R-:W-:-:S05]  /*4b80*/  IMAD.MOV.U32 R84, RZ, RZ, R51 ;  /* 0x000000ffff547224 */ /* 0x000fca00078e0033 */
[----:B------:R-:W-:Y:S01]  /*4b90*/  HMMA.16816.F32.BF16 R24, R12, R26, RZ ;  /* 0x0000001a0c18723c */ /* 0x000fe200000418ff */
[----:B------:R-:W-:Y:S01]  /*4ba0*/  IMAD.MOV.U32 R86, RZ, RZ, R48 ;  /* 0x000000ffff567224 */ /* 0x000fe200078e0030 */
[----:B------:R-:W1:Y:S01]  /*4bb0*/  MUFU.EX2 R2, R31 ;  /* 0x0000001f00027308 */ /* 0x000e620000000800 */
[----:B------:R-:W-:-:S07]  /*4bc0*/  IMAD.MOV.U32 R111, RZ, RZ, R49 ;  /* 0x000000ffff6f7224 */ /* 0x000fce00078e0031 */
[----:B------:R-:W-:Y:S06]  /*4bd0*/  MUFU.EX2 R0, R30 ;  /* 0x0000001e00007308 */ /* 0x000fec0000000800 */
[----:B------:R-:W-:Y:S02]  /*4be0*/  HMMA.16816.F32.BF16 R48, R8, R20, R16 ;  /* 0x000000140830723c */ /* 0x000fe40000041810 */
[----:B------:R-:W2:Y:S08]  /*4bf0*/  MUFU.EX2 R16, R36 ;  /* 0x0000002400107308 */ /* 0x000eb00000000800 */
[----:B------:R-:W3:Y:S01]  /*4c00*/  MUFU.EX2 R3, R37 ;  /* 0x0000002500037308 */ /* 0x000ee20000000800 */
[----:B-1----:R-:W-:-:S07]  /*4c10*/  FADD.FTZ R7, R2, R29 ;  /* 0x0000001d02077221 */ /* 0x002fce0000010000 */
[----:B------:R-:W1:Y:S08]  /*4c20*/  MUFU.EX2 R18, R33 ;  /* 0x0000002100127308 */ /* 0x000e700000000800 */
[----:B------:R-:W4:Y:S01]  /*4c30*/  MUFU.EX2 R20, R38 ;  /* 0x0000002600147308 */ /* 0x000f220000000800 */
[----:B--2---:R-:W-:Y:S01]  /*4c40*/  FADD.FTZ R21, R16, R28 ;  /* 0x0000001c10157221 */ /* 0x004fe20000010000 */
[----:B------:R-:W-:Y:S06]  /*4c50*/  HMMA.16816.F32.BF16 R40, R8, R22, R24 ;  /* 0x000000160828723c */ /* 0x000fec0000041818 */
[----:B------:R-:W2:Y:S01]  /*4c60*/  MUFU.EX2 R17, R32 ;  /* 0x0000002000117308 */ /* 0x000ea20000000800 */
[----:B------:R-:W-:-:S07]  /*4c70*/  FADD.FTZ R22, R0, R7 ;  /* 0x0000000700167221 */ /* 0x000fce0000010000 */
[----:B------:R-:W5:Y:S01]  /*4c80*/  MUFU.EX2 R19, R39 ;  /* 0x0000002700137308 */ /* 0x000f620000000800 */
[----:B------:R-:W-:Y:S01]  /*4c90*/  F2FP.BF16.PACK_AB R7, R0, R2 ;  /* 0x000000020007723e */ /* 0x000fe200000010ff */
[----:B---3--:R-:W-:Y:S02]  /*4ca0*/  FADD.FTZ R2, R3, R21 ;  /* 0x0000001503027221 */ /* 0x008fe40000010000 */
[----:B------:R-:W-:Y:S02]  /*4cb0*/  IMAD.MOV.U32 R95, RZ, RZ, R86 ;  /* 0x000000ffff5f7224 */ /* 0x000fe400078e0056 */
[----:B------:R-:W-:Y:S02]  /*4cc0*/  IMAD.MOV.U32 R86, RZ, RZ, R87 ;  /* 0x000000ffff567224 */ /* 0x000fe400078e0057 */
[----:B-1----:R-:W-:Y:S02]  /*4cd0*/  FADD.FTZ R0, R18, R22 ;  /* 0x0000001612007221 */ /* 0x002fe40000010000 */
[----:B------:R-:W-:-:S02]  /*4ce0*/  IMAD.MOV.U32 R87, RZ, RZ, R58 ;  /* 0x000000ffff577224 */ /* 0x000fc400078e003a */
[----:B----4-:R-:W-:Y:S02]  /*4cf0*/  FADD.FTZ R2, R20, R2 ;  /* 0x0000000214027221 */ /* 0x010fe40000010000 */
[----:B------:R-:W-:Y:S02]  /*4d00*/  IMAD.MOV.U32 R58, RZ, RZ, R59 ;  /* 0x000000ffff3a7224 */ /* 0x000fe400078e003b */
[----:B------:R-:W-:Y:S01]  /*4d10*/  IMAD.MOV.U32 R104, RZ, RZ, R128 ;  /* 0x000000ffff687224 */ /* 0x000fe200078e0080 */
[----:B------:R-:W-:Y:S01]  /*4d20*/  F2FP.BF16.PACK_AB R128, R3, R16 ;  /* 0x000000100380723e */ /* 0x000fe200000010ff */
[----:B------:R-:W-:Y:S02]  /*4d30*/  IMAD.MOV.U32 R59, RZ, RZ, R78 ;  /* 0x000000ffff3b7224 */ /* 0x000fe400078e004e */
[----:B------:R-:W-:Y:S02]  /*4d40*/  IMAD.MOV.U32 R78, RZ, RZ, R79 ;  /* 0x000000ffff4e7224 */ /* 0x000fe400078e004f */
[----:B------:R-:W-:Y:S01]  /*4d50*/  IMAD.MOV.U32 R107, RZ, RZ, R129 ;  /* 0x000000ffff6b7224 */ /* 0x000fe200078e0081 */
[C---:B--2---:R-:W-:Y:S01]  /*4d60*/  F2FP.BF16.PACK_AB R129, R17.reuse, R18 ;  /* 0x000000121181723e */ /* 0x044fe200000010ff */
[----:B------:R-:W-:-:S02]  /*4d70*/  FADD.FTZ R3, R17, R0 ;  /* 0x0000000011037221 */ /* 0x000fc40000010000 */
[----:B------:R-:W-:Y:S01]  /*4d80*/  IMAD.MOV.U32 R79, RZ, RZ, R130 ;  /* 0x000000ffff4f7224 */ /* 0x000fe200078e0082 */
[C---:B-----5:R-:W-:Y:S01]  /*4d90*/  F2FP.BF16.PACK_AB R130, R19.reuse, R20 ;  /* 0x000000141382723e */ /* 0x060fe200000010ff */
[----:B------:R-:W-:Y:S02]  /*4da0*/  FADD.FTZ R0, R19, R2 ;  /* 0x0000000213007221 */ /* 0x000fe40000010000 */
[----:B------:R-:W1:Y:S01]  /*4db0*/  LDSM.16.MT88.4 R16, [R131+0x6000] ;  /* 0x006000008310783b */ /* 0x000e620000004200 */
[----:B------:R-:W2:Y:S03]  /*4dc0*/  MUFU.EX2 R2, R35 ;  /* 0x0000002300027308 */ /* 0x000ea60000000800 */
[----:B------:R3:W-:Y:S01]  /*4dd0*/  STL [R1+0x64], R0 ;  /* 0x0000640001007387 */ /* 0x0007e20000100800 */
[----:B--2---:R-:W-:-:S04]  /*4de0*/  FADD.FTZ R3, R2, R3 ;  /* 0x0000000302037221 */ /* 0x004fc80000010000 */
[----:B---3--:R-:W2:Y:S02]  /*4df0*/  MUFU.EX2 R0, R34 ;  /* 0x0000002200007308 */ /* 0x008ea40000000800 */
[----:B--2---:R-:W-:Y:S02]  /*4e00*/  FADD.FTZ R20, R0, R3 ;  /* 0x0000000300147221 */ /* 0x004fe40000010000 */
[----:B------:R-:W-:-:S03]  /*4e10*/  IMAD.MOV.U32 R3, RZ, RZ, R131 ;  /* 0x000000ffff037224 */ /* 0x000fc600078e0083 */
[----:B------:R1:W-:Y:S02]  /*4e20*/  STL [R1+0x68], R20 ;  /* 0x0000681401007387 */ /* 0x0003e40000100800 */
[C---:B-1----:R-:W-:Y:S08]  /*4e30*/  HMMA.16816.F32.BF16 R20, R12.reuse, R16, RZ ;  /* 0x000000100c14723c */ /* 0x042ff000000418ff */
[----:B------:R-:W-:Y:S01]  /*4e40*/  HMMA.16816.F32.BF16 R12, R12, R18, RZ ;  /* 0x000000120c0c723c */ /* 0x000fe200000418ff */
[----:B------:R-:W1:Y:S01]  /*4e50*/  LDSM.16.MT88.4 R16, [R3+0x6800] ;  /* 0x006800000310783b */ /* 0x000e620000004200 */
[----:B------:R-:W-:-:S02]  /*4e60*/  IMAD.MOV.U32 R88, RZ, RZ, R104 ;  /* 0x000000ffff587224 */ /* 0x000fc400078e0068 */
[----:B------:R-:W-:Y:S11]  /*4e70*/  IMAD.MOV.U32 R91, RZ, RZ, R107 ;  /* 0x000000ffff5b7224 */ /* 0x000ff600078e006b */
[----:B------:R-:W-:Y:S01]  /*4e80*/  @!UPT UIADD3 URZ, URZ, URZ, URZ ;  /* 0x0000003f3f3ff290 */ /* 0x000fe2000fffe03f */
[C---:B-1----:R-:W-:Y:S08]  /*4e90*/  HMMA.16816.F32.BF16 R20, R8.reuse, R16, R20 ;  /* 0x000000100814723c */ /* 0x042ff00000041814 */
[----:B------:R-:W-:Y:S01]  /*4ea0*/  HMMA.16816.F32.BF16 R12, R8, R18, R12 ;  /* 0x00000012080c723c */ /* 0x000fe2000004180c */
[----:B------:R-:W1:Y:S07]  /*4eb0*/  LDSM.16.MT88.4 R8, [R248+0x1000] ;  /* 0x00100000f808783b */ /* 0x000e6e0000004200 */
[C---:B-1----:R-:W-:Y:S08]  /*4ec0*/  HMMA.16816.F32.BF16 R160, R4.reuse, R8, R160 ;  /* 0x0000000804a0723c */ /* 0x042ff000000418a0 */
[----:B------:R-:W-:Y:S01]  /*4ed0*/  HMMA.16816.F32.BF16 R16, R4, R10, R88 ;  /* 0x0000000a0410723c */ /* 0x000fe20000041858 */
[----:B------:R-:W1:Y:S01]  /*4ee0*/  LDSM.16.MT88.4 R8, [R252+0x1000] ;  /* 0x00100000fc08783b */ /* 0x000e620000004200 */
[----:B------:R-:W-:Y:S01]  /*4ef0*/  IMAD.MOV.U32 R92, RZ, RZ, R109 ;  /* 0x000000ffff5c7224 */ /* 0x000fe200078e006d */
[----:B------:R-:W-:Y:S01]  /*4f00*/  MOV R94, R111 ;  /* 0x0000006f005e7202 */ /* 0x000fe20000000f00 */
        /* <DEDUP_REMOVED lines=21> */
[----:B------:R-:W1:Y:S01]  /*5060*/  LDSM.16.MT88.4 R8, [R248+0x5000] ;  /* 0x00500000f808783b */ /* 0x000e620000004200 */
[----:B------:R-:W-:-:S03]  /*5070*/  F2FP.BF16.PACK_AB R131, R0, R2 ;  /* 0x000000020083723e */ /* 0x000fc600000010ff */
[----:B------:R-:W-:Y:S03]  /*5080*/  LDSM.16.MT88.4 R164, [R248+0x1800] ;  /* 0x00180000f8a4783b */ /* 0x000fe60000004200 */
[C---:B-1----:R-:W-:Y:S08]  /*5090*/  HMMA.16816.F32.BF16 R84, R4.reuse, R8, R180 ;  /* 0x000000080454723c */ /* 0x042ff000000418b4 */
[----:B------:R-:W-:Y:S01]  /*50a0*/  HMMA.16816.F32.BF16 R88, R4, R10, R136 ;  /* 0x0000000a0458723c */ /* 0x000fe20000041888 */
[----:B------:R-:W1:Y:S01]  /*50b0*/  LDSM.16.MT88.4 R8, [R252+0x5000] ;  /* 0x00500000fc08783b */ /* 0x000e620000004200 */
[----:B------:R-:W-:-:S03]  /*50c0*/  @P2 IMAD.HI.U32 R2, R159, c[0x0][0x2c8], RZ ;  /* 0x0000b2009f022a27 */ /* 0x000fc600078e00ff */
[----:B------:R-:W-:Y:S03]  /*50d0*/  LDSM.16.MT88.4 R136, [R252+0x1800] ;  /* 0x00180000fc88783b */ /* 0x000fe60000004200 */
[----:B-1----:R-:W-:Y:S01]  /*50e0*/  HMMA.16816.F32.BF16 R92, R4, R8, R152 ;  /* 0x00000008045c723c */ /* 0x002fe20000041898 */
[----:B------:R-:W-:-:S07]  /*50f0*/  IMAD.MOV.U32 R0, RZ, RZ, R159 ;  /* 0x000000ffff007224 */ /* 0x000fce00078e009f */
[C---:B------:R-:W-:Y:S01]  /*5100*/  HMMA.16816.F32.BF16 R96, R4.reuse, R10, R124 ;  /* 0x0000000a0460723c */ /* 0x040fe2000004187c */
[----:B------:R-:W1:Y:S04]  /*5110*/  LDSM.16.MT88.4 R8, [R251+0x5000] ;  /* 0x00500000fb08783b */ /* 0x000e680000004200 */
[----:B------:R-:W-:Y:S03]  /*5120*/  LDSM.16.MT88.4 R152, [R3+0x1800] ;  /* 0x001800000398783b */ /* 0x000fe60000004200 */
[----:B-1----:R-:W-:Y:S01]  /*5130*/  HMMA.16816.F32.BF16 R100, R4, R8, R144 ;  /* 0x000000080464723c */ /* 0x002fe20000041890 */
[----:B------:R-:W-:-:S07]  /*5140*/  @P2 SHF.R.U32.HI R0, RZ, c[0x0][0x2cc], R2 ;  /* 0x0000b300ff002a19 */ /* 0x000fce0000011602 */
[C---:B------:R-:W-:Y:S01]  /*5150*/  HMMA.16816.F32.BF16 R104, R4.reuse, R10, R116 ;  /* 0x0000000a0468723c */ /* 0x040fe20000041874 */
[----:B------:R-:W1:Y:S04]  /*5160*/  LDSM.16.MT88.4 R8, [R3+0x5000] ;  /* 0x005000000308783b */ /* 0x000e680000004200 */
        /* <DEDUP_REMOVED lines=38> */
[----:B------:R-:W-:Y:S07]  /*53d0*/  LDSM.16.MT88.4 R4, [R3+0x7800] ;  /* 0x007800000304783b */ /* 0x000fee0000004200 */
[----:B-1----:R-:W-:Y:S01]  /*53e0*/  HMMA.16816.F32.BF16 R108, R128, R112, R120 ;  /* 0x00000070806c723c */ /* 0x002fe20000041878 */
[----:B------:R-:W1:Y:S01]  /*53f0*/  LDSM.16.MT88.4 R120, [R251+0x7800] ;  /* 0x00780000fb78783b */ /* 0x000e620000004200 */
[----:B------:R-:W-:-:S06]  /*5400*/  IMAD.MOV.U32 R2, RZ, RZ, c[0x0][0x168] ;  /* 0x00005a00ff027624 */ /* 0x000fcc00078e00ff */
[----:B--2---:R-:W-:Y:S01]  /*5410*/  HMMA.16816.F32.BF16 R84, R128, R88, R100 ;  /* 0x000000588054723c */ /* 0x004fe20000041864 */
[----:B------:R-:W-:-:S07]  /*5420*/  IADD3 R0, R0, c[0x0][0x1d0], -R2 ;  /* 0x0000740000007a10 */ /* 0x000fce0007ffe802 */
[----:B------:R-:W-:Y:S01]  /*5430*/  HMMA.16816.F32.BF16 R88, R128, R90, R104 ;  /* 0x0000005a8058723c */ /* 0x000fe20000041868 */
[----:B------:R-:W2:Y:S01]  /*5440*/  LDSM.16.MT88.4 R104, [R248+0x7800] ;  /* 0x00780000f868783b */ /* 0x000ea20000004200 */
[----:B------:R-:W-:-:S04]  /*5450*/  SHF.R.S32.HI R2, RZ, 0x1f, R0 ;  /* 0x0000001fff027819 */ /* 0x000fc80000011400 */
[----:B------:R-:W-:Y:S02]  /*5460*/  LEA.HI R0, R2, R0, RZ, 0x6 ;  /* 0x0000000002007211 */ /* 0x000fe400078f30ff */
[----:B------:R-:W-:Y:S02]  /*5470*/  HMMA.16816.F32.BF16 R112, R128, R114, R116 ;  /* 0x000000728070723c */ /* 0x000fe40000041874 */
[----:B------:R-:W-:-:S04]  /*5480*/  SHF.R.S32.HI R0, RZ, 0x6, R0 ;  /* 0x00000006ff007819 */ /* 0x000fc80000011400 */
[----:B------:R-:W-:Y:S02]  /*5490*/  IMNMX R0, RZ, R0, !PT ;  /* 0x00000000ff007217 */ /* 0x000fe40007800200 */
        /* <DEDUP_REMOVED lines=24> */
.L_x_2005:
[----:B------:R-:W2:Y:S01]  /*5620*/  LDL R2, [R1+0x60] ;  /* 0x0000600001027983 */ /* 0x000ea20000100800 */
[----:B------:R-:W-:Y:S04]  /*5630*/  DEPBAR.LE SB0, 0x0 ;  /* 0x000080000000791a */ /* 0x000fe80000000000 */
[----:B------:R-:W3:Y:S01]  /*5640*/  LDL.64 R16, [R1+0x78] ;  /* 0x0000780001107983 */ /* 0x000ee20000100a00 */
[----:B------:R-:W-:Y:S04]  /*5650*/  WARPSYNC 0xffffffff ;  /* 0xffffffff00007948 */ /* 0x000fe80003800000 */
[----:B------:R-:W4:Y:S05]  /*5660*/  LDL R14, [R1+0x84] ;  /* 0x00008400010e7983 */ /* 0x000f2a0000100800 */
[----:B------:R-:W-:Y:S05]  /*5670*/  STL.64 [R1+0x150], R124 ;  /* 0x0001507c01007387 */ /* 0x000fea0000100a00 */
[----:B-1----:R1:W-:Y:S05]  /*5680*/  STL [R1+0x14c], R126 ;  /* 0x00014c7e01007387 */ /* 0x0023ea0000100800 */
[----:B------:R1:W-:Y:S05]  /*5690*/  STL [R1+0x148], R127 ;  /* 0x0001487f01007387 */ /* 0x0003ea0000100800 */
[----:B------:R-:W-:Y:S05]  /*56a0*/  STL [R1+0x144], R128 ;  /* 0x0001448001007387 */ /* 0x000fea0000100800 */
[----:B------:R-:W-:Y:S05]  /*56b0*/  STL [R1+0x140], R129 ;  /* 0x0001408101007387 */ /* 0x000fea0000100800 */
[----:B------:R1:W-:Y:S05]  /*56c0*/  STL [R1+0x13c], R130 ;  /* 0x00013c8201007387 */ /* 0x0003ea0000100800 */
[----:B------:R1:W-:Y:S05]  /*56d0*/  STL [R1+0x138], R131 ;  /* 0x0001388301007387 */ /* 0x0003ea0000100800 */
[----:B------:R-:W2:Y:S05]  /*56e0*/  LDL R159, [R1+0x8] ;  /* 0x00000800019f7983 */ /* 0x000eaa0000100800 */
[----:B-1----:R-:W2:Y:S05]  /*56f0*/  LDL R126, [R1+0x3c] ;  /* 0x00003c00017e7983 */ /* 0x002eaa0000100800 */
[----:B------:R-:W2:Y:S05]  /*5700*/  LDL R127, [R1+0x58] ;  /* 0x00005800017f7983 */ /* 0x000eaa0000100800 */
[----:B------:R-:W2:Y:S05]  /*5710*/  LDL R130, [R1+0x40] ;  /* 0x0000400001827983 */ /* 0x000eaa0000100800 */
[----:B------:R-:W2:Y:S05]  /*5720*/  LDL R131, [R1+0x44] ;  /* 0x0000440001837983 */ /* 0x000eaa0000100800 */
[----:B------:R-:W-:Y:S06]  /*5730*/  BAR.SYNC.DEFER_BLOCKING 0x0 ;  /* 0x0000000000007b1d */ /* 0x000fec0000010000 */
[----:B------:R-:W-:Y:S05]  /*5740*/  LDSM.16.M88.4 R24, [R249+0x1000] ;  /* 0x00100000f918783b */ /* 0x000fea0000000200 */
[----:B------:R-:W-:Y:S05]  /*5750*/  LDSM.16.M88.4 R32, [R249+0x1800] ;  /* 0x00180000f920783b */ /* 0x000fea0000000200 */
[----:B--2---:R-:W-:Y:S01]  /*5760*/  LDSM.16.M88.4 R180, [R131] ;  /* 0x0000000083b4783b */ /* 0x004fe20000000200 */
[C---:B------:R-:W-:Y:S04]  /*5770*/  ISETP.GE.AND P1, PT, R2.reuse, RZ, PT ;  /* 0x000000ff0200720c */ /* 0x040fe80003f26270 */
[----:B------:R-:W-:Y:S05]  /*5780*/  LDSM.16.M88.4 R176, [R159] ;  /* 0x000000009fb0783b */ /* 0x000fea0000000200 */
[----:B------:R-:W-:Y:S04]  /*5790*/  LDSM.16.M88.4 R184, [R130] ;  /* 0x0000000082b8783b */ /* 0x000fe80000000200 */
[----:B------:R-:W-:Y:S01]  /*57a0*/  @P1 SHF.R.S32.HI R0, RZ, 0x1f, R2 ;  /* 0x0000001fff001819 */ /* 0x000fe20000011402 */
[----:B------:R-:W-:Y:S01]  /*57b0*/  @P1 IMAD.WIDE.U32 R4, R2, c[0x0][0x208], RZ ;  /* 0x0000820002041a25 */ /* 0x000fe200078e00ff */
[----:B---3--:R-:W-:Y:S01]  /*57c0*/  @P1 IADD3 R9, P0, R16, 0x40, RZ ;  /* 0x0000004010091810 */ /* 0x008fe20007f1e0ff */
[----:B------:R1:W-:Y:S02]  /*57d0*/  LDSM.16.M88.4 R188, [R126] ;  /* 0x000000007ebc783b */ /* 0x0003e40000000200 */
[----:B------:R-:W-:Y:S01]  /*57e0*/  @P1 IMAD R0, R0, c[0x0][0x208], RZ ;  /* 0x0000820000001a24 */ /* 0x000fe200078e02ff */
[----:B----4-:R-:W-:Y:S01]  /*57f0*/  @P1 IADD3.X R8, RZ, R14, RZ, P0, !PT ;  /* 0x0000000eff081210 */ /* 0x010fe200007fe4ff */
[----:B------:R-:W-:Y:S02]  /*5800*/  @P1 IMAD.MOV.U32 R6, RZ, RZ, c[0x0][0x20c] ;  /* 0x00008300ff061624 */ /* 0x000fe400078e00ff */
[----:B------:R-:W-:Y:S01]  /*5810*/  @P1 IMAD R0, R2, c[0x0][0x20c], R0 ;  /* 0x0000830002001a24 */ /* 0x000fe200078e0200 */
[C---:B------:R-:W-:Y:S04]  /*5820*/  @P1 SHF.L.U32 R2, R4.reuse, 0x6, RZ ;  /* 0x0000000604021819 */ /* 0x040fe800000006ff */
[----:B------:R-:W-:Y:S01]  /*5830*/  @P1 IADD3 R0, R5, R0, RZ ;  /* 0x0000000005001210 */ /* 0x000fe20007ffe0ff */
[----:B------:R-:W-:Y:S03]  /*5840*/  @P1 IMAD.MOV.U32 R5, RZ, RZ, c[0x0][0x208] ;  /* 0x00008200ff051624 */ /* 0x000fe600078e00ff */
[----:B------:R-:W-:Y:S02]  /*5850*/  @P1 SHF.L.U64.HI R0, R4, 0x6, R0 ;  /* 0x0000000604001819 */ /* 0x000fe40000010200 */
[C---:B------:R-:W-:Y:S04]  /*5860*/  @P1 LEA R4, P0, R5.reuse, R2, 0x5 ;  /* 0x0000000205041211 */ /* 0x040fe800078028ff */
[----:B------:R-:W-:Y:S02]  /*5870*/  @P1 LEA.HI.X R5, R5, R0, R6, 0x5, P0 ;  /* 0x0000000005051211 */ /* 0x000fe400000f2c06 */
[----:B------:R-:W-:Y:S01]  /*5880*/  @P1 IADD3 R6, P0, R2, R16, RZ ;  /* 0x0000001002061210 */ /* 0x000fe20007f1e0ff */
[----:B-1----:R-:W2:Y:S04]  /*5890*/  LDL R126, [R1+0x38] ;  /* 0x00003800017e7983 */ /* 0x002ea80000100800 */
[----:B------:R-:W-:Y:S01]  /*58a0*/  @P1 IMAD.X R10, R0, 0x1, R14, P0 ;  /* 0x00000001000a1824 */ /* 0x000fe200000e060e */
[----:B------:R-:W-:Y:S04]  /*58b0*/  @P1 IADD3 R7, P0, R2, R9, RZ ;  /* 0x0000000902071210 */ /* 0x000fe80007f1e0ff */
[----:B------:R-:W-:Y:S02]  /*58c0*/  @P1 IADD3.X R11, R0, R8, RZ, P0, !PT ;  /* 0x00000008000b1210 */ /* 0x000fe400007fe4ff */
[C---:B------:R-:W-:Y:S04]  /*58d0*/  @P1 LEA R128, P0, R6.reuse, c[0x0][0x1f8], 0x1 ;  /* 0x00007e0006801a11 */ /* 0x040fe800078008ff */
[----:B------:R-:W-:Y:S02]  /*58e0*/  @P1 LEA.HI.X R129, R6, c[0x0][0x1fc], R10, 0x1, P0 ;  /* 0x00007f0006811a11 */ /* 0x000fe400000f0c0a */
[C---:B------:R-:W-:Y:S04]  /*58f0*/  @P1 LEA R30, P0, R7.reuse, c[0x0][0x1f8], 0x1 ;  /* 0x00007e00071e1a11 */ /* 0x040fe800078008ff */
[----:B------:R-:W-:Y:S02]  /*5900*/  @P1 LEA.HI.X R31, R7, c[0x0][0x1fc], R11, 0x1, P0 ;  /* 0x00007f00071f1a11 */ /* 0x000fe400000f0c0b */
[----:B------:R-:W-:Y:S05]  /*5910*/  @P1 IADD3 R7, P0, R16, 0x80, RZ ;  /* 0x0000008010071810 */ /* 0x000fea0007f1e0ff */
[----:B------:R-:W-:Y:S01]  /*5920*/  @P1 IMAD.X R13, RZ, RZ, R14, P0 ;  /* 0x000000ffff0d1224 */ /* 0x000fe200000e060e */
[----:B------:R-:W-:Y:S04]  /*5930*/  @P1 IADD3 R6, P0, R2, R7, RZ ;  /* 0x0000000702061210 */ /* 0x000fe80007f1e0ff */
[----:B------:R-:W-:Y:S02]  /*5940*/  @P1 IADD3.X R10, R0, R13, RZ, P0, !PT ;  /* 0x0000000d000a1210 */ /* 0x000fe400007fe4ff */
        /* <DEDUP_REMOVED lines=8> */
[C---:B------:R-:W-:Y:S05]  /*59d0*/  @P1 IADD3 R0, P0, R4.reuse, R9, RZ ;  /* 0x0000000904001210 */ /* 0x040fea0007f1e0ff */
[C---:B------:R-:W-:Y:S01]  /*59e0*/  @P1 IMAD.X R2, R5.reuse, 0x1, R8, P0 ;  /* 0x0000000105021824 */ /* 0x040fe200000e0608 */
[C---:B------:R-:W-:Y:S01]  /*59f0*/  @P1 IADD3 R7, P0, R4.reuse, R7, RZ ;  /* 0x0000000704071210 */ /* 0x040fe20007f1e0ff */
[----:B------:R-:W1:Y:S03]  /*5a00*/  LDSM.16.M88.4 R8, [R249] ;  /* 0x00000000f908783b */ /* 0x000e660000000200 */
[C---:B------:R-:W-:Y:S02]  /*5a10*/  @P1 IADD3.X R13, R5.reuse, R13, RZ, P0, !PT ;  /* 0x0000000d050d1210 */ /* 0x040fe400007fe4ff */
[C---:B------:R-:W-:Y:S05]  /*5a20*/  @P1 IADD3 R12, P0, R4.reuse, R12, RZ ;  /* 0x0000000c040c1210 */ /* 0x040fea0007f1e0ff */
[C---:B------:R-:W-:Y:S01]  /*5a30*/  @P1 IMAD.X R6, R5.reuse, 0x1, R6, P0 ;  /* 0x0000000105061824 */ /* 0x040fe200000e0606 */
[----:B------:R-:W-:Y:S02]  /*5a40*/  @P1 IADD3 R4, P0, R4, R16, RZ ;  /* 0x0000001004041210 */ /* 0x000fe40007f1e0ff */
[----:B------:R-:W3:Y:S02]  /*5a50*/  LDSM.16.M88.4 R16, [R249+0x800] ;  /* 0x00080000f910783b */ /* 0x000ee40000000200 */
[----:B------:R-:W-:Y:S02]  /*5a60*/  @P1 IADD3.X R5, R5, R14, RZ, P0, !PT ;  /* 0x0000000e05051210 */ /* 0x000fe400007fe4ff */
[C---:B------:R-:W-:Y:S01]  /*5a70*/  @P1 LEA R14, P0, R4.reuse, c[0x0][0x1f8], 0x1 ;  /* 0x00007e00040e1a11 */ /* 0x040fe200078008ff */
[----:B------:R-:W-:Y:S01]  /*5a80*/  @!PT LDS RZ, [RZ] ;  /* 0x00000000fffff984 */ /* 0x000fe20000000800 */
[----:B------:R-:W-:Y:S01]  /*5a90*/  @!PT LDS RZ, [RZ] ;  /* 0x00000000fffff984 */ /* 0x000fe20000000800 */
[----:B------:R-:W-:Y:S01]  /*5aa0*/  @!PT LDS RZ, [RZ] ;  /* 0x00000000fffff984 */ /* 0x000fe20000000800 */
[----:B------:R4:W-:Y:S03]  /*5ab0*/  @P1 LDGSTS.E.BYPASS.LTC128B.128 [R127+0x100], [R128.64], !P6 ;  /* 0x00100000807f1fae */ /* 0x0009e6000f101d46 */
[----:B------:R-:W-:Y:S02]  /*5ac0*/  @P1 LEA.HI.X R15, R4, c[0x0][0x1fc], R5, 0x1, P0 ;  /* 0x00007f00040f1a11 */ /* 0x000fe400000f0c05 */
[C---:B------:R-:W-:Y:S01]  /*5ad0*/  @P1 LEA R20, P0, R0.reuse, c[0x0][0x1f8], 0x1 ;  /* 0x00007e0000141a11 */ /* 0x040fe200078008ff */
[----:B------:R3:W-:Y:S03]  /*5ae0*/  @P1 LDGSTS.E.BYPASS.LTC128B.128 [R127+0x2100], [R30.64], !P5 ;  /* 0x021000001e7f1fae */ /* 0x0007e6000e901d46 */
[----:B------:R-:W-:Y:S02]  /*5af0*/  @P1 LEA.HI.X R21, R0, c[0x0][0x1fc], R2, 0x1, P0 ;  /* 0x00007f0000151a11 */ /* 0x000fe400000f0c02 */
[----:B------:R-:W2:Y:S01]  /*5b00*/  LDL R0, [R1] ;  /* 0x0000000001007983 */ /* 0x000ea20000100800 */
[C---:B------:R-:W-:Y:S04]  /*5b10*/  @P1 LEA R156, P0, R7.reuse, c[0x0][0x1f8], 0x1 ;  /* 0x00007e00079c1a11 */ /* 0x040fe800078008ff */
[----:B------:R3:W-:Y:S01]  /*5b20*/  @P1 LDGSTS.E.BYPASS.LTC128B.128 [R127+0x4100], [R22.64], !P4 ;  /* 0x04100000167f1fae */ /* 0x0007e2000e101d46 */
[----:B------:R-:W-:Y:S02]  /*5b30*/  @P1 LEA.HI.X R157, R7, c[0x0][0x1fc], R13, 0x1, P0 ;  /* 0x00007f00079d1a11 */ /* 0x000fe400000f0c0d */
[C---:B------:R-:W-:Y:S02]  /*5b40*/  @P1 LEA R124, P0, R12.reuse, c[0x0][0x1f8], 0x1 ;  /* 0x00007e000c7c1a11 */ /* 0x040fe400078008ff */
[----:B------:R3:W-:Y:S02]  /*5b50*/  @P1 LDGSTS.E.BYPASS.LTC128B.128 [R127+0x6100], [R28.64], !P3 ;  /* 0x061000001c7f1fae */ /* 0x0007e4000d901d46 */
[----:B------:R-:W-:Y:S02]  /*5b60*/  @P1 LEA.HI.X R125, R12, c[0x0][0x1fc], R6, 0x1, P0 ;  /* 0x00007f000c7d1a11 */ /* 0x000fe400000f0c06 */
[C---:B-1---5:R-:W-:Y:S01]  /*5b70*/  HMMA.16816.F32.BF16 R4, R168.reuse, R8, RZ ;  /* 0x00000008a804723c */ /* 0x062fe200000418ff */
[----:B------:R3:W-:Y:S01]  /*5b80*/  @P1 LDGSTS.E.BYPASS.LTC128B.128 [R127+0x1100], [R14.64], !P6 ;  /* 0x011000000e7f1fae */ /* 0x0007e2000f101d46 */
[----:B----4-:R-:W-:Y:S04]  /*5b90*/  IMAD.MOV.U32 R129, RZ, RZ, c[0x0][0x2c4] ;  /* 0x0000b100ff817624 */ /* 0x010fe800078e00ff */
[----:B------:R1:W-:Y:S01]  /*5ba0*/  @P1 LDGSTS.E.BYPASS.LTC128B.128 [R127+0x3100], [R20.64], !P5 ;  /* 0x03100000147f1fae */ /* 0x0003e2000e901d46 */
[----:B------:R-:W-:Y:S01]  /*5bb0*/  ISETP.NE.AND P2, PT, R129, 0x1, PT ;  /* 0x000000018100780c */ /* 0x000fe20003f45270 */
[C---:B------:R-:W-:Y:S03]  /*5bc0*/  HMMA.16816.F32.BF16 R8, R168.reuse, R10, RZ ;  /* 0x0000000aa808723c */ /* 0x040fe600000418ff */
[----:B------:R4:W-:Y:S05]  /*5bd0*/  @P1 LDGSTS.E.BYPASS.LTC128B.128 [R127+0x5100], [R156.64], !P4 ;  /* 0x051000009c7f1fae */ /* 0x0009ea000e101d46 */
[----:B------:R1:W-:Y:S05]  /*5be0*/  @P1 LDGSTS.E.BYPASS.LTC128B.128 [R127+0x7100], [R124.64], !P3 ;  /* 0x071000007c7f1fae */ /* 0x0003ea000d901d46 */
[----:B------:R-:W4:Y:S05]  /*5bf0*/  LDL R2, [R1+0x2c] ;  /* 0x00002c0001027983 */ /* 0x000f2a0000100800 */
[----:B------:R-:W0:Y:S01]  /*5c00*/  LDGDEPBAR ;  /* 0x00000000000079af */ /* 0x000e220000000000 */
[C---:B---3--:R-:W-:Y:S08]  /*5c10*/  HMMA.16816.F32.BF16 R12, R168.reuse, R16, RZ ;  /* 0x00000010a80c723c */ /* 0x048ff000000418ff */
[C---:B------:R-:W-:Y:S01]  /*5c20*/  HMMA.16816.F32.BF16 R16, R168.reuse, R18, RZ ;  /* 0x00000012a810723c */ /* 0x040fe200000418ff */
[----:B-1----:R-:W3:Y:S07]  /*5c30*/  LDL R125, [R1+0x34] ;  /* 0x00003400017d7983 */ /* 0x002eee0000100800 */
[C---:B------:R-:W-:Y:S01]  /*5c40*/  HMMA.16816.F32.BF16 R20, R168.reuse, R24, RZ ;  /* 0x00000018a814723c */ /* 0x040fe200000418ff */
[----:B------:R-:W3:Y:S07]  /*5c50*/  LDL R124, [R1+0x30] ;  /* 0x00003000017c7983 */ /* 0x000eee0000100800 */
[C---:B------:R-:W-:Y:S01]  /*5c60*/  HMMA.16816.F32.BF16 R24, R168.reuse, R26, RZ ;  /* 0x0000001aa818723c */ /* 0x040fe200000418ff */
[----:B------:R-:W-:Y:S05]  /*5c70*/  STL [R1+0x104], R168 ;  /* 0x000104a801007387 */ /* 0x000fea0000100800 */
        /* <DEDUP_REMOVED lines=23> */
[----:B------:R-:W-:Y:S01]  /*5df0*/  HMMA.16816.F32.BF16 R32, R172, R190, R32 ;  /* 0x000000beac20723c */ /* 0x000fe20000041820 */
[----:B------:R-:W-:Y:S05]  /*5e00*/  STL [R1+0x128], R199 ;  /* 0x000128c701007387 */ /* 0x000fea0000100800 */
[----:B--2---:R-:W1:Y:S05]  /*5e10*/  LDSM.16.M88.4 R176, [R0] ;  /* 0x0000000000b0783b */ /* 0x004e6a0000000200 */
[----:B------:R-:W2:Y:S05]  /*5e20*/  LDSM.16.M88.4 R180, [R0+0x800] ;  /* 0x0008000000b4783b */ /* 0x000eaa0000000200 */
        /* <DEDUP_REMOVED lines=30> */
[----:B------:R1:W4:Y:S07]  /*6010*/  LDSM.16.M88.4 R176, [R126] ;  /* 0x000000007eb0783b */ /* 0x00032e0000000200 */
[C---:B--2---:R-:W-:Y:S08]  /*6020*/  HMMA.16816.F32.BF16 R20, R200.reuse, R180, R20 ;  /* 0x000000b4c814723c */ /* 0x044ff00000041814 */
[C---:B------:R-:W-:Y:S01]  /*6030*/  HMMA.16816.F32.BF16 R24, R200.reuse, R182, R24 ;  /* 0x000000b6c818723c */ /* 0x040fe20000041818 */
[----:B------:R2:W4:Y:S07]  /*6040*/  LDSM.16.M88.4 R180, [R125] ;  /* 0x000000007db4783b */ /* 0x00052e0000000200 */
[C---:B---3--:R-:W-:Y:S01]  /*6050*/  HMMA.16816.F32.BF16 R28, R200.reuse, R184, R28 ;  /* 0x000000b8c81c723c */ /* 0x048fe2000004181c */
[----:B-1----:R-:W3:Y:S07]  /*6060*/  LDL R126, [R1+0x28] ;  /* 0x00002800017e7983 */ /* 0x002eee0000100800 */
[----:B------:R-:W-:Y:S01]  /*6070*/  HMMA.16816.F32.BF16 R32, R200, R186, R32 ;  /* 0x000000bac820723c */ /* 0x000fe20000041820 */
[----:B------:R1:W4:Y:S05]  /*6080*/  LDSM.16.M88.4 R184, [R124] ;  /* 0x000000007cb8783b */ /* 0x00032a0000000200 */
[----:B--2---:R-:W2:Y:S02]  /*6090*/  LDL R125, [R1+0x24] ;  /* 0x00002400017d7983 */ /* 0x004ea40000100800 */
[C---:B----4-:R-:W-:Y:S08]  /*60a0*/  HMMA.16816.F32.BF16 R4, R204.reuse, R176, R4 ;  /* 0x000000b0cc04723c */ /* 0x050ff00000041804 */
[C---:B------:R-:W-:Y:S01]  /*60b0*/  HMMA.16816.F32.BF16 R8, R204.reuse, R178, R8 ;  /* 0x000000b2cc08723c */ /* 0x040fe20000041808 */
[----:B------:R4:W4:Y:S05]  /*60c0*/  LDSM.16.M88.4 R176, [R2] ;  /* 0x0000000002b0783b */ /* 0x00092a0000000200 */
[----:B-1----:R-:W2:Y:S02]  /*60d0*/  LDL R124, [R1+0x20] ;  /* 0x00002000017c7983 */ /* 0x002ea40000100800 */
[C---:B------:R-:W-:Y:S08]  /*60e0*/  HMMA.16816.F32.BF16 R12, R204.reuse, R180, R12 ;  /* 0x000000b4cc0c723c */ /* 0x040ff0000004180c */
        /* <DEDUP_REMOVED lines=42> */
[----:B---3--:R1:W3:Y:S05]  /*6390*/  LDSM.16.M88.4 R180, [R126] ;  /* 0x000000007eb4783b */ /* 0x0082ea0000000200 */
[----:B--2---:R2:W2:Y:S05]  /*63a0*/  LDSM.16.M88.4 R184, [R125] ;  /* 0x000000007db8783b */ /* 0x0044aa0000000200 */
[----:B-1----:R-:W4:Y:S05]  /*63b0*/  LDL R126, [R1+0x18] ;  /* 0x00001800017e7983 */ /* 0x002f2a0000100800 */
[----:B------:R1:W2:Y:S05]  /*63c0*/  LDSM.16.M88.4 R176, [R124] ;  /* 0x000000007cb0783b */ /* 0x0002aa0000000200 */
[----:B--2---:R-:W2:Y:S01]  /*63d0*/  LDL R125, [R1+0x14] ;  /* 0x00001400017d7983 */ /* 0x004ea20000100800 */
[C---:B---3--:R-:W-:Y:S08]  /*63e0*/  HMMA.16816.F32.BF16 R4, R220.reuse, R180, R4 ;  /* 0x000000b4dc04723c */ /* 0x048ff00000041804 */
[C---:B------:R-:W-:Y:S01]  /*63f0*/  HMMA.16816.F32.BF16 R8, R220.reuse, R182, R8 ;  /* 0x000000b6dc08723c */ /* 0x040fe20000041808 */
[----:B------:R3:W3:Y:S05]  /*6400*/  LDSM.16.M88.4 R180, [R2] ;  /* 0x0000000002b4783b */ /* 0x0006ea0000000200 */
[----:B-1----:R-:W2:Y:S02]  /*6410*/  LDL R124, [R1+0x10] ;  /* 0x00001000017c7983 */ /* 0x002ea40000100800 */
[C---:B------:R-:W-:Y:S08]  /*6420*/  HMMA.16816.F32.BF16 R12, R220.reuse, R184, R12 ;  /* 0x000000b8dc0c723c */ /* 0x040ff0000004180c */
[C---:B------:R-:W-:Y:S01]  /*6430*/  HMMA.16816.F32.BF16 R16, R220.reuse, R186, R16 ;  /* 0x000000badc10723c */ /* 0x040fe20000041810 */
[----:B------:R-:W1:Y:S07]  /*6440*/  LDSM.16.M88.4 R184, [R0+0x4000] ;  /* 0x0040000000b8783b */ /* 0x000e6e0000000200 */
[C---:B------:R-:W-:Y:S01]  /*6450*/  HMMA.16816.F32.BF16 R20, R220.reuse, R176, R20 ;  /* 0x000000b0dc14723c */ /* 0x040fe20000041814 */
[----:B---3--:R-:W2:Y:S05]  /*6460*/  LDL R2, [R1+0xc] ;  /* 0x00000c0001027983 */ /* 0x008eaa0000100800 */
[----:B------:R-:W2:Y:S02]  /*6470*/  LDL.LU R170, [R1+0x60] ;  /* 0x0000600001aa7983 */ /* 0x000ea40000300800 */
[C---:B------:R-:W-:Y:S03]  /*6480*/  HMMA.16816.F32.BF16 R24, R220.reuse, R178, R24 ;  /* 0x000000b2dc18723c */ /* 0x040fe60000041818 */
[----:B------:R-:W1:Y:S05]  /*6490*/  LDSM.16.M88.4 R176, [R0+0x4800] ;  /* 0x0048000000b0783b */ /* 0x000e6a0000000200 */
[----:B------:R-:W2:Y:S01]  /*64a0*/  LDL R128, [R1+0xb4] ;  /* 0x0000b40001807983 */ /* 0x000ea20000100800 */
[C---:B------:R-:W-:Y:S04]  /*64b0*/  HMMA.16816.F32.BF16 R28, R220.reuse, R180, R28 ;  /* 0x000000b4dc1c723c */ /* 0x040fe8000004181c */
[----:B------:R-:W2:Y:S04]  /*64c0*/  LDL R131, [R1+0xa4] ;  /* 0x0000a40001837983 */ /* 0x000ea80000100800 */
[----:B------:R-:W-:Y:S01]  /*64d0*/  HMMA.16816.F32.BF16 R32, R220, R182, R32 ;  /* 0x000000b6dc20723c */ /* 0x000fe20000041820 */
[----:B------:R-:W1:Y:S05]  /*64e0*/  LDSM.16.M88.4 R180, [R0+0x5000] ;  /* 0x0050000000b4783b */ /* 0x000e6a0000000200 */
[----:B------:R-:W2:Y:S02]  /*64f0*/  LDL R130, [R1+0xb0] ;  /* 0x0000b00001827983 */ /* 0x000ea40000100800 */
        /* <DEDUP_REMOVED lines=33> */
[----:B----4-:R1:W4:Y:S05]  /*6710*/  LDSM.16.M88.4 R184, [R126] ;  /* 0x000000007eb8783b */ /* 0x01032a0000000200 */
[----:B--2---:R-:W2:Y:S05]  /*6720*/  LDSM.16.M88.4 R176, [R125] ;  /* 0x000000007db0783b */ /* 0x004eaa0000000200 */
[----:B-1----:R-:W3:Y:S05]  /*6730*/  LDL R126, [R1+0x80] ;  /* 0x00008000017e7983 */ /* 0x002eea0000100800 */
[----:B------:R1:W2:Y:S01]  /*6740*/  LDSM.16.M88.4 R180, [R124] ;  /* 0x000000007cb4783b */ /* 0x0002a20000000200 */
[C---:B----4-:R-:W-:Y:S08]  /*6750*/  HMMA.16816.F32.BF16 R4, R236.reuse, R184, R4 ;  /* 0x000000b8ec04723c */ /* 0x050ff00000041804 */
[C---:B------:R-:W-:Y:S01]  /*6760*/  HMMA.16816.F32.BF16 R8, R236.reuse, R186, R8 ;  /* 0x000000baec08723c */ /* 0x040fe20000041808 */
[----:B--2---:R-:W2:Y:S05]  /*6770*/  LDSM.16.M88.4 R184, [R2] ;  /* 0x0000000002b8783b */ /* 0x004eaa0000000200 */
[----:B-1----:R-:W4:Y:S02]  /*6780*/  LDL.64 R124, [R1+0x70] ;  /* 0x00007000017c7983 */ /* 0x002f240000100a00 */
[C---:B------:R-:W-:Y:S03]  /*6790*/  HMMA.16816.F32.BF16 R12, R236.reuse, R176, R12 ;  /* 0x000000b0ec0c723c */ /* 0x040fe6000004180c */
[C---:B------:R-:W-:Y:S02]  /*67a0*/  ISETP.GE.AND P1, PT, R170.reuse, 0x1, PT ;  /* 0x00000001aa00780c */ /* 0x040fe40003f26270 */
[----:B------:R-:W-:Y:S03]  /*67b0*/  IADD3 R171, R170, -0x1, RZ ;  /* 0xffffffffaaab7810 */ /* 0x000fe60007ffe0ff */
[C---:B------:R-:W-:Y:S01]  /*67c0*/  HMMA.16816.F32.BF16 R16, R236.reuse, R178, R16 ;  /* 0x000000b2ec10723c */ /* 0x040fe20000041810 */
[----:B------:R-:W1:Y:S07]  /*67d0*/  LDSM.16.M88.4 R176, [R0+0x6000] ;  /* 0x0060000000b0783b */ /* 0x000e6e0000000200 */
[C---:B------:R-:W-:Y:S04]  /*67e0*/  HMMA.16816.F32.BF16 R20, R236.reuse, R180, R20 ;  /* 0x000000b4ec14723c */ /* 0x040fe80000041814 */
[----:B------:R-:W-:Y:S04]  /*67f0*/  @P1 SHF.R.S32.HI R156, RZ, 0x1f, R171 ;  /* 0x0000001fff9c1819 */ /* 0x000fe800000114ab */
[C---:B------:R-:W-:Y:S01]  /*6800*/  HMMA.16816.F32.BF16 R24, R236.reuse, R182, R24 ;  /* 0x000000b6ec18723c */ /* 0x040fe20000041818 */
[----:B------:R-:W1:Y:S03]  /*6810*/  LDSM.16.M88.4 R180, [R0+0x6800] ;  /* 0x0068000000b4783b */ /* 0x000e660000000200 */
[----:B------:R-:W-:Y:S04]  /*6820*/  @P1 IMAD R156, R156, c[0x0][0x1e0], RZ ;  /* 0x000078009c9c1a24 */ /* 0x000fe800078e02ff */
[C---:B------:R-:W-:Y:S01]  /*6830*/  @P1 IMAD R156, R171.reuse, c[0x0][0x1e4], R156 ;  /* 0x00007900ab9c1a24 */ /* 0x040fe200078e029c */
[C---:B--2---:R-:W-:Y:S08]  /*6840*/  HMMA.16816.F32.BF16 R28, R236.reuse, R184, R28 ;  /* 0x000000b8ec1c723c */ /* 0x044ff0000004181c */
[----:B------:R-:W-:Y:S01]  /*6850*/  HMMA.16816.F32.BF16 R32, R236, R186, R32 ;  /* 0x000000baec20723c */ /* 0x000fe20000041820 */
[----:B------:R-:W2:Y:S07]  /*6860*/  LDSM.16.M88.4 R184, [R0+0x7000] ;  /* 0x0070000000b8783b */ /* 0x000eae0000000200 */
[C---:B-1----:R-:W-:Y:S08]  /*6870*/  HMMA.16816.F32.BF16 R4, R240.reuse, R176, R4 ;  /* 0x000000b0f004723c */ /* 0x042ff00000041804 */
[C---:B------:R-:W-:Y:S01]  /*6880*/  HMMA.16816.F32.BF16 R8, R240.reuse, R178, R8 ;  /* 0x000000b2f008723c */ /* 0x040fe20000041808 */
[----:B------:R-:W1:Y:S07]  /*6890*/  LDSM.16.M88.4 R176, [R0+0x7800] ;  /* 0x0078000000b0783b */ /* 0x000e6e0000000200 */
[C---:B------:R-:W-:Y:S08]  /*68a0*/  HMMA.16816.F32.BF16 R12, R240.reuse, R180, R12 ;  /* 0x000000b4f00c723c */ /* 0x040ff0000004180c */
        /* <DEDUP_REMOVED lines=8> */
[C---:B------:R-:W-:Y:S07]  /*6930*/  HMMA.16816.F32.BF16 R4, R244.reuse, R180, R4 ;  /* 0x000000b4f404723c */ /* 0x040fee0000041804 */
[----:B------:R-:W-:Y:S01]  /*6940*/  @P1 IMAD.WIDE.U32 R180, R171, c[0x0][0x1e0], RZ ;  /* 0x00007800abb41a25 */ /* 0x000fe200078e00ff */
[C---:B------:R-:W-:Y:S04]  /*6950*/  HMMA.16816.F32.BF16 R8, R244.reuse, R182, R8 ;  /* 0x000000b6f408723c */ /* 0x040fe80000041808 */
[----:B------:R-:W-:Y:S01]  /*6960*/  @P1 IADD3 R156, R181, R156, RZ ;  /* 0x0000009cb59c1210 */ /* 0x000fe20007ffe0ff */
[C---:B------:R-:W-:Y:S03]  /*6970*/  @P1 IMAD.SHL.U32 R157, R180.reuse, 0x40, RZ ;  /* 0x00000040b49d1824 */ /* 0x040fe600078e00ff */
[----:B------:R-:W-:Y:S01]  /*6980*/  @P1 SHF.L.U64.HI R156, R180, 0x6, R156 ;  /* 0x00000006b49c1819 */ /* 0x000fe2000001029c */
[C---:B--2---:R-:W-:Y:S01]  /*6990*/  HMMA.16816.F32.BF16 R12, R244.reuse, R184, R12 ;  /* 0x000000b8f40c723c */ /* 0x044fe2000004180c */
[----:B------:R-:W2:Y:S01]  /*69a0*/  LDSM.16.M88.4 R180, [R250+0x7800] ;  /* 0x00780000fab4783b */ /* 0x000ea20000000200 */
[----:B------:R-:W-:Y:S04]  /*69b0*/  DEPBAR.LE SB0, 0x0 ;  /* 0x000080000000791a */ /* 0x000fe80000000000 */
[----:B------:R-:W-:Y:S02]  /*69c0*/  BAR.SYNC.DEFER_BLOCKING 0x0 ;  /* 0x0000000000007b1d */ /* 0x000fe40000010000 */
[C---:B------:R-:W-:Y:S08]  /*69d0*/  HMMA.16816.F32.BF16 R16, R244.reuse, R186, R16 ;  /* 0x000000baf410723c */ /* 0x040ff00000041810 */
[C---:B-1----:R-:W-:Y:S08]  /*69e0*/  HMMA.16816.F32.BF16 R20, R244.reuse, R176, R20 ;  /* 0x000000b0f414723c */ /* 0x042ff00000041814 */
[C---:B------:R-:W-:Y:S08]  /*69f0*/  HMMA.16816.F32.BF16 R24, R244.reuse, R178, R24 ;  /* 0x000000b2f418723c */ /* 0x040ff00000041818 */
[C---:B--2---:R-:W-:Y:S08]  /*6a00*/  HMMA.16816.F32.BF16 R28, R244.reuse, R180, R28 ;  /* 0x000000b4f41c723c */ /* 0x044ff0000004181c */
[----:B------:R-:W-:Y:S04]  /*6a10*/  HMMA.16816.F32.BF16 R32, R244, R182, R32 ;  /* 0x000000b6f420723c */ /* 0x000fe80000041820 */
[C---:B----4-:R-:W-:Y:S05]  /*6a20*/  @P1 IADD3 R0, P0, R157.reuse, R124, RZ ;  /* 0x0000007c9d001210 */ /* 0x050fea0007f1e0ff */
[----:B---3--:R-:W-:Y:S03]  /*6a30*/  @P1 IMAD.X R2, R156, 0x1, R126, P0 ;  /* 0x000000019c021824 */ /* 0x008fe600000e067e */
[C---:B------:R-:W-:Y:S04]  /*6a40*/  @P1 LEA R184, P0, R0.reuse, c[0x0][0x1c8], 0x1 ;  /* 0x0000720000b81a11 */ /* 0x040fe800078008ff */
[----:B------:R-:W-:Y:S02]  /*6a50*/  @P1 LEA.HI.X R185, R0, c[0x0][0x1cc], R2, 0x1, P0 ;  /* 0x0000730000b91a11 */ /* 0x000fe400000f0c02 */
[----:B------:R-:W-:Y:S02]  /*6a60*/  @P1 IADD3 R189, P0, R124, 0x40, RZ ;  /* 0x000000407cbd1810 */ /* 0x000fe40007f1e0ff */
[----:B------:R-:W-:Y:S01]  /*6a70*/  IADD3 R0, R130, R131, RZ ;  /* 0x0000008382007210 */ /* 0x000fe20007ffe0ff */
[----:B------:R-:W-:Y:S01]  /*6a80*/  @!PT LDS RZ, [RZ] ;  /* 0x00000000fffff984 */ /* 0x000fe20000000800 */
[----:B------:R-:W-:Y:S01]  /*6a90*/  @!PT LDS RZ, [RZ] ;  /* 0x00000000fffff984 */ /* 0x000fe20000000800 */
[----:B------:R-:W-:Y:S01]  /*6aa0*/  @!PT LDS RZ, [RZ] ;  /* 0x00000000fffff984 */ /* 0x000fe20000000800 */
[----:B------:R1:W-:Y:S01]  /*6ab0*/  @P1 LDGSTS.E.BYPASS.LTC128B.128 [R127+0x10100], [R184.64], !P6 ;  /* 0x10100000b87f1fae */ /* 0x0003e2000f101d46 */
[----:B------:R-:W-:Y:S02]  /*6ac0*/  @P1 IADD3.X R190, RZ, R126, RZ, P0, !PT ;  /* 0x0000007effbe1210 */ /* 0x000fe400007fe4ff */
[C---:B------:R-:W-:Y:S01]  /*6ad0*/  @P1 IADD3 R2, P0, R157.reuse, R189, RZ ;  /* 0x000000bd9d021210 */ /* 0x040fe20007f1e0ff */
[----:B------:R-:W-:Y:S04]  /*6ae0*/  @P2 IMAD.HI.U32 R159, R0, c[0x0][0x2c8], RZ ;  /* 0x0000b200009f2a27 */ /* 0x000fe800078e00ff */
[----:B------:R-:W-:Y:S01]  /*6af0*/  @P1 IMAD.X R177, R156, 0x1, R190, P0 ;  /* 0x000000019cb11824 */ /* 0x000fe200000e06be */
[C---:B------:R-:W-:Y:S02]  /*6b00*/  @P1 LEA R176, P0, R2.reuse, c[0x0][0x1c8], 0x1 ;  /* 0x0000720002b01a11 */ /* 0x040fe400078008ff */
[----:B------:R-:W-:Y:S02]  /*6b10*/  @P2 SHF.R.U32.HI R0, RZ, c[0x0][0x2cc], R159 ;  /* 0x0000b300ff002a19 */ /* 0x000fe4000001169f */
[----:B------:R-:W-:Y:S02]  /*6b20*/  @P1 LEA.HI.X R177, R2, c[0x0][0x1cc], R177, 0x1, P0 ;  /* 0x0000730002b11a11 */ /* 0x000fe400000f0cb1 */
[----:B------:R-:W-:Y:S01]  /*6b30*/  @P1 IADD3 R188, P0, R124, 0x80, RZ ;  /* 0x000000807cbc1810 */ /* 0x000fe20007f1e0ff */
[----:B------:R-:W2:Y:S01]  /*6b40*/  SHFL.IDX PT, R179, R0, RZ, 0x1c1f ;  /* 0x001c1fff00b37589 */ /* 0x000ea200000e0000 */
[----:B------:R-:W-:Y:S03]  /*6b50*/  MOV R159, 0xffffffc0 ;  /* 0xffffffc0009f7802 */ /* 0x000fe60000000f00 */
[----:B------:R-:W-:Y:S01]  /*6b60*/  @P1 IMAD.X R186, RZ, RZ, R126, P0 ;  /* 0x000000ffffba1224 */ /* 0x000fe200000e067e */
[----:B------:R3:W-:Y:S01]  /*6b70*/  @P1 LDGSTS.E.BYPASS.LTC128B.128 [R127+0x12100], [R176.64], !P5 ;  /* 0x12100000b07f1fae */ /* 0x0007e2000e901d46 */
[----:B------:R-:W-:Y:S04]  /*6b80*/  IMAD R159, R170, R159, 0x1 ;  /* 0x00000001aa9f7424 */ /* 0x000fe800078e029f */
[----:B------:R4:W1:Y:S02]  /*6b90*/  SHFL.IDX PT, R178, R0, 0x1, 0x1c1f ;  /* 0x003c1f0000b27f89 */ /* 0x00086400000e0000 */
[----:B----4-:R-:W-:Y:S04]  /*6ba0*/  @P1 IADD3 R0, P0, R157, R188, RZ ;  /* 0x000000bc9d001210 */ /* 0x010fe80007f1e0ff */
[----:B------:R-:W-:Y:S02]  /*6bb0*/  @P1 IADD3.X R2, R156, R186, RZ, P0, !PT ;  /* 0x000000ba9c021210 */ /* 0x000fe400007fe4ff */
[C---:B---3--:R-:W-:Y:S04]  /*6bc0*/  @P1 LEA R176, P0, R0.reuse, c[0x0][0x1c8], 0x1 ;  /* 0x0000720000b01a11 */ /* 0x048fe800078008ff */
[----:B------:R-:W-:Y:S02]  /*6bd0*/  @P1 LEA.HI.X R177, R0, c[0x0][0x1cc], R2, 0x1, P0 ;  /* 0x0000730000b11a11 */ /* 0x000fe400000f0c02 */
[----:B------:R-:W-:Y:S02]  /*6be0*/  IADD3 R0, R159, c[0x0][0x1d0], -R128 ;  /* 0x000074009f007a10 */ /* 0x000fe40007ffe880 */
[----:B------:R-:W-:Y:S01]  /*6bf0*/  @P1 IADD3 R180, P0, R124, 0xc0, RZ ;  /* 0x000000c07cb41810 */ /* 0x000fe20007f1e0ff */
[----:B------:R3:W-:Y:S01]  /*6c00*/  @P1 LDGSTS.E.BYPASS.LTC128B.128 [R127+0x14100], [R176.64], !P4 ;  /* 0x14100000b07f1fae */ /* 0x0007e2000e101d46 */
[----:B------:R-:W-:Y:S05]  /*6c10*/  IADD3 R0, R0, -c[0x0][0x168], RZ ;  /* 0x80005a0000007a10 */ /* 0x000fea0007ffe0ff */
[C---:B--2---:R-:W-:Y:S01]  /*6c20*/  IMAD.IADD R2, R0.reuse, 0x1, R179 ;  /* 0x0000000100027824 */ /* 0x044fe200078e02b3 */
[----:B-1----:R-:W-:Y:S01]  /*6c30*/  IADD3 R0, R0, R178, RZ ;  /* 0x000000b200007210 */ /* 0x002fe20007ffe0ff */
[----:B------:R-:W-:Y:S01]  /*6c40*/  @P1 IMAD.X R179, RZ, RZ, R126, P0 ;  /* 0x000000ffffb31224 */ /* 0x000fe200000e067e */
[----:B------:R-:W-:Y:S04]  /*6c50*/  @P1 IADD3 R159, P0, R157, R180, RZ ;  /* 0x000000b49d9f1210 */ /* 0x000fe80007f1e0ff */
[----:B---3--:R-:W-:Y:S02]  /*6c60*/  @P1 IADD3.X R177, R156, R179, RZ, P0, !PT ;  /* 0x000000b39cb11210 */ /* 0x008fe400007fe4ff */
[C---:B------:R-:W-:Y:S04]  /*6c70*/  @P1 LEA R176, P0, R159.reuse, c[0x0][0x1c8], 0x1 ;  /* 0x000072009fb01a11 */ /* 0x040fe800078008ff */
[----:B------:R-:W-:Y:S01]  /*6c80*/  @P1 LEA.HI.X R177, R159, c[0x0][0x1cc], R177, 0x1, P0 ;  /* 0x000073009fb11a11 */ /* 0x000fe200000f0cb1 */
[----:B------:R-:W-:Y:S04]  /*6c90*/  @P1 IMAD.MOV.U32 R159, RZ, RZ, c[0x0][0x1e0] ;  /* 0x00007800ff9f1624 */ /* 0x000fe800078e00ff */
[----:B------:R1:W-:Y:S01]  /*6ca0*/  @P1 LDGSTS.E.BYPASS.LTC128B.128 [R127+0x16100], [R176.64], !P3 ;  /* 0x16100000b07f1fae */ /* 0x0003e2000d901d46 */
[C---:B------:R-:W-:Y:S02]  /*6cb0*/  @P1 LEA R157, P0, R159.reuse, R157, 0x5 ;  /* 0x0000009d9f9d1211 */ /* 0x040fe400078028ff */
[----:B-1----:R-:W-:Y:S04]  /*6cc0*/  @P1 MOV R176, c[0x0][0x1e4] ;  /* 0x0000790000b01a02 */ /* 0x002fe80000000f00 */
[----:B------:R-:W-:Y:S02]  /*6cd0*/  @P1 LEA.HI.X R156, R159, R156, R176, 0x5, P0 ;  /* 0x0000009c9f9c1211 */ /* 0x000fe400000f2cb0 */
[----:B------:R-:W-:Y:S04]  /*6ce0*/  ISETP.GT.AND P0, PT, R2, RZ, PT ;  /* 0x000000ff0200720c */ /* 0x000fe80003f04270 */
[----:B------:R-:W-:Y:S02]  /*6cf0*/  FSEL R185, R4, -INF , P0 ;  /* 0xff80000004b97808 */ /* 0x000fe40000000000 */
[----:B------:R-:W-:Y:S04]  /*6d00*/  ISETP.GT.AND P0, PT, R2, 0x1, PT ;  /* 0x000000010200780c */ /* 0x000fe80003f04270 */
[----:B------:R-:W-:Y:S02]  /*6d10*/  FSEL R181, R5, -INF , P0 ;  /* 0xff80000005b57808 */ /* 0x000fe40000000000 */
[----:B------:R-:W-:Y:S04]  /*6d20*/  ISETP.GT.AND P0, PT, R0, RZ, PT ;  /* 0x000000ff0000720c */ /* 0x000fe80003f04270 */
        /* <DEDUP_REMOVED lines=50> */
[----:B------:R-:W-:Y:S04]  /*7050*/  ISETP.GT.AND P0, PT, R2, 0x28, PT ;  /* 0x000000280200780c */ /* 0x000fe80003f04270 */
        /* <DEDUP_REMOVED lines=12> */
[----:B------:R-:W-:Y:S01]  /*7120*/  FSEL R172, R32, -INF , P0 ;  /* 0xff80000020ac7808 */ /* 0x000fe20000000000 */
[----:B------:R-:W-:Y:S01]  /*7130*/  IMAD.MOV.U32 R32, RZ, RZ, R19 ;  /* 0x000000ffff207224 */ /* 0x000fe200078e0013 */
[----:B------:R-:W-:Y:S02]  /*7140*/  ISETP.GT.AND P0, PT, R2, 0x39, PT ;  /* 0x000000390200780c */ /* 0x000fe40003f04270 */
[----:B------:R-:W-:Y:S02]  /*7150*/  FMNMX.FTZ R2, R191, R4, !PT ;  /* 0x00000004bf027209 */ /* 0x000fe40007810000 */
[----:B------:R-:W-:Y:S02]  /*7160*/  FSEL R173, R33, -INF , P0 ;  /* 0xff80000021ad7808 */ /* 0x000fe40000000000 */
[----:B------:R-:W-:Y:S02]  /*7170*/  FMNMX.FTZ R6, R172, R6, !PT ;  /* 0x00000006ac067209 */ /* 0x000fe40007810000 */
[----:B------:R-:W-:Y:S02]  /*7180*/  FMNMX.FTZ R2, R18, R2, !PT ;  /* 0x0000000212027209 */ /* 0x000fe40007810000 */
[----:B------:R-:W-:Y:S02]  /*7190*/  FMNMX.FTZ R6, R173, R6, !PT ;  /* 0x00000006ad067209 */ /* 0x000fe40007810000 */
[----:B------:R-:W-:Y:S02]  /*71a0*/  ISETP.GT.AND P0, PT, R0, 0x28, PT ;  /* 0x000000280000780c */ /* 0x000fe40003f04270 */
[----:B------:R-:W-:Y:S01]  /*71b0*/  FMNMX.FTZ R2, R32, R2, !PT ;  /* 0x0000000220027209 */ /* 0x000fe20007810000 */
[----:B------:R-:W1:Y:S01]  /*71c0*/  SHFL.BFLY PT, R4, R6, 0x2, 0x1f ;  /* 0x0c401f0006047f89 */ /* 0x000e6200000e0000 */
[----:B------:R-:W-:Y:S02]  /*71d0*/  MOV R33, R23 ;  /* 0x0000001700217202 */ /* 0x000fe40000000f00 */
[----:B------:R-:W-:Y:S02]  /*71e0*/  FSEL R193, R26, -INF , P0 ;  /* 0xff8000001ac17808 */ /* 0x000fe40000000000 */
[----:B------:R-:W-:Y:S02]  /*71f0*/  FMNMX.FTZ R2, R22, R2, !PT ;  /* 0x0000000216027209 */ /* 0x000fe40007810000 */
        /* <DEDUP_REMOVED lines=16> */
[----:B------:R-:W-:Y:S02]  /*7300*/  @P1 IADD3 R2, P0, R157, R124, RZ ;  /* 0x0000007c9d021210 */ /* 0x000fe40007f1e0ff */
[----:B-1----:R-:W-:Y:S01]  /*7310*/  FMNMX.FTZ R6, R6, R4, !PT ;  /* 0x0000000406067209 */ /* 0x002fe20007810000 */
[----:B------:R-:W2:Y:S01]  /*7320*/  LDL.LU.64 R124, [R1+0x150] ;  /* 0x00015000017c7983 */ /* 0x000ea20000300a00 */
[----:B------:R-:W-:Y:S01]  /*7330*/  FMNMX.FTZ R0, R169, R0, !PT ;  /* 0x00000000a9007209 */ /* 0x000fe20007810000 */
[----:B------:R-:W-:Y:S01]  /*7340*/  @P1 IMAD.X R4, R156, 0x1, R126, P0 ;  /* 0x000000019c041824 */ /* 0x000fe200000e067e */
[C---:B------:R-:W-:Y:S02]  /*7350*/  @P1 LEA R10, P0, R2.reuse, c[0x0][0x1c8], 0x1 ;  /* 0x00007200020a1a11 */ /* 0x040fe400078008ff */
[----:B------:R-:W3:Y:S01]  /*7360*/  LDL.LU R126, [R1+0x14c] ;  /* 0x00014c00017e7983 */ /* 0x000ee20000300800 */
[----:B------:R-:W-:Y:S02]  /*7370*/  FMNMX.FTZ R0, R159, R0, !PT ;  /* 0x000000009f007209 */ /* 0x000fe40007810000 */
[----:B------:R-:W-:Y:S02]  /*7380*/  @P1 LEA.HI.X R11, R2, c[0x0][0x1cc], R4, 0x1, P0 ;  /* 0x00007300020b1a11 */ /* 0x000fe400000f0c04 */
[C---:B------:R-:W-:Y:S01]  /*7390*/  @P1 IADD3 R4, P0, R157.reuse, R189, RZ ;  /* 0x000000bd9d041210 */ /* 0x040fe20007f1e0ff */
[----:B------:R-:W1:Y:S01]  /*73a0*/  SHFL.BFLY PT, R2, R0, 0x2, 0x1f ;  /* 0x0c401f0000027f89 */ /* 0x000e6200000e0000 */
[----:B------:R-:W-:Y:S02]  /*73b0*/  MOV R35, R18 ;  /* 0x0000001200237202 */ /* 0x000fe40000000f00 */
[----:B------:R-:W-:Y:S02]  /*73c0*/  @P1 IADD3.X R190, R156, R190, RZ, P0, !PT ;  /* 0x000000be9cbe1210 */ /* 0x000fe400007fe4ff */
[C---:B------:R-:W-:Y:S01]  /*73d0*/  @P1 LEA R12, P0, R4.reuse, c[0x0][0x1c8], 0x1 ;  /* 0x00007200040c1a11 */ /* 0x040fe200078008ff */
[----:B------:R4:W-:Y:S03]  /*73e0*/  @P1 LDGSTS.E.BYPASS.LTC128B.128 [R127+0x11100], [R10.64], !P6 ;  /* 0x111000000a7f1fae */ /* 0x0009e6000f101d46 */
[----:B------:R-:W-:Y:S02]  /*73f0*/  @P1 LEA.HI.X R13, R4, c[0x0][0x1cc], R190, 0x1, P0 ;  /* 0x00007300040d1a11 */ /* 0x000fe400000f0cbe */
[C---:B------:R-:W-:Y:S01]  /*7400*/  @P1 IADD3 R4, P0, R157.reuse, R188, RZ ;  /* 0x000000bc9d041210 */ /* 0x040fe20007f1e0ff */
[----:B------:R-:W4:Y:S04]  /*7410*/  SHFL.BFLY PT, R14, R6, 0x1, 0x1f ;  /* 0x0c201f00060e7f89 */ /* 0x000f2800000e0000 */
[C---:B------:R-:W-:Y:S01]  /*7420*/  @P1 IMAD.X R186, R156.reuse, 0x1, R186, P0 ;  /* 0x000000019cba1824 */ /* 0x040fe200000e06ba */
[----:B------:R-:W-:Y:S01]  /*7430*/  @P1 IADD3 R5, P0, R157, R180, RZ ;  /* 0x000000b49d051210 */ /* 0x000fe20007f1e0ff */
[----:B------:R4:W-:Y:S03]  /*7440*/  @P1 LDGSTS.E.BYPASS.LTC128B.128 [R127+0x13100], [R12.64], !P5 ;  /* 0x131000000c7f1fae */ /* 0x0009e6000e901d46 */
[----:B------:R-:W-:Y:S02]  /*7450*/  @P1 IADD3.X R156, R156, R179, RZ, P0, !PT ;  /* 0x000000b39c9c1210 */ /* 0x000fe400007fe4ff */
[----:B------:R-:W-:Y:S02]  /*7460*/  @P1 LEA R8, P0, R4, c[0x0][0x1c8], 0x1 ;  /* 0x0000720004081a11 */ /* 0x000fe400078008ff */
[----:B-1----:R-:W-:Y:S02]  /*7470*/  FMNMX.FTZ R0, R0, R2, !PT ;  /* 0x0000000200007209 */ /* 0x002fe40007810000 */
[----:B------:R-:W-:Y:S02]  /*7480*/  @P1 LEA.HI.X R9, R4, c[0x0][0x1cc], R186, 0x1, P0 ;  /* 0x0000730004091a11 */ /* 0x000fe400000f0cba */
[C---:B------:R-:W-:Y:S01]  /*7490*/  @P1 LEA R4, P0, R5.reuse, c[0x0][0x1c8], 0x1 ;  /* 0x0000720005041a11 */ /* 0x040fe200078008ff */
[----:B------:R-:W1:Y:S03]  /*74a0*/  SHFL.BFLY PT, R2, R0, 0x1, 0x1f ;  /* 0x0c201f0000027f89 */ /* 0x000e6600000e0000 */
[----:B------:R-:W-:Y:S02]  /*74b0*/  @P1 LEA.HI.X R5, R5, c[0x0][0x1cc], R156, 0x1, P0 ;  /* 0x0000730005051a11 */ /* 0x000fe400000f0c9c */
[----:B------:R1:W-:Y:S01]  /*74c0*/  @P1 LDGSTS.E.BYPASS.LTC128B.128 [R127+0x15100], [R8.64], !P4 ;  /* 0x15100000087f1fae */ /* 0x0003e2000e101d46 */
[----:B----4-:R-:W-:Y:S04]  /*74d0*/  FMNMX.FTZ R157, R6, R14, !PT ;  /* 0x0000000e069d7209 */ /* 0x010fe80007810000 */
[----:B------:R4:W-:Y:S01]  /*74e0*/  @P1 LDGSTS.E.BYPASS.LTC128B.128 [R127+0x17100], [R4.64], !P3 ;  /* 0x17100000047f1fae */ /* 0x0009e2000d901d46 */
[C---:B------:R-:W-:Y:S01]  /*74f0*/  FSETP.NEU.FTZ.AND P0, PT, R157.reuse, -INF , PT ;  /* 0xff8000009d00780b */ /* 0x040fe20003f1d000 */
[----:B------:R-:W-:Y:S03]  /*7500*/  FMUL.FTZ R180, R157, c[0x0][0x2d0] ;  /* 0x0000b4009db47a20 */ /* 0x000fe60000410000 */
[----:B------:R-:W4:Y:S02]  /*7510*/  LDSM.16.MT88.4 R12, [R248] ;  /* 0x00000000f80c783b */ /* 0x000f240000004200 */
[----:B------:R-:W-:Y:S03]  /*7520*/  FSEL R180, R180, RZ, P0 ;  /* 0x000000ffb4b47208 */ /* 0x000fe60000000000 */
[----:B------:R-:W4:Y:S02]  /*7530*/  LDSM.16.MT88.4 R20, [R252] ;  /* 0x00000000fc14783b */ /* 0x000f240000004200 */
[--C-:B------:R-:W-:Y:S01]  /*7540*/  FFMA.FTZ R181, R181, c[0x0][0x2d0], -R180.reuse ;  /* 0x0000b400b5b57a23 */ /* 0x100fe200000108b4 */
[----:B-1----:R-:W-:Y:S01]  /*7550*/  FMNMX.FTZ R156, R0, R2, !PT ;  /* 0x00000002009c7209 */ /* 0x002fe20007810000 */
[--C-:B------:R-:W-:Y:S01]  /*7560*/  FFMA.FTZ R185, R185, c[0x0][0x2d0], -R180.reuse ;  /* 0x0000b400b9b97a23 */ /* 0x100fe200000108b4 */
[----:B------:R-:W-:Y:S01]  /*7570*/  FSEL R0, R157, RZ, P0 ;  /* 0x000000ff9d007208 */ /* 0x000fe20000000000 */
[----:B------:R1:W-:Y:S01]  /*7580*/  MUFU.EX2 R186, R181 ;  /* 0x000000b500ba7308 */ /* 0x0003e20000000800 */
[----:B------:R-:W-:Y:S01]  /*7590*/  FSETP.NEU.FTZ.AND P0, PT, R156, -INF , PT ;  /* 0xff8000009c00780b */ /* 0x000fe20003f1d000 */
[--C-:B------:R-:W-:Y:S01]  /*75a0*/  FFMA.FTZ R176, R176, c[0x0][0x2d0], -R180.reuse ;  /* 0x0000b400b0b07a23 */ /* 0x100fe200000108b4 */
[----:B------:R-:W4:Y:S01]  /*75b0*/  LDSM.16.MT88.4 R28, [R251] ;  /* 0x00000000fb1c783b */ /* 0x000f220000004200 */
[----:B------:R-:W-:Y:S01]  /*75c0*/  FADD.FTZ R0, -R0, R3 ;  /* 0x0000000300007221 */ /* 0x000fe20000010100 */
[----:B------:R-:W-:Y:S01]  /*75d0*/  FSEL R2, R156, RZ, P0 ;  /* 0x000000ff9c027208 */ /* 0x000fe20000000000 */
[----:B------:R-:W-:Y:S02]  /*75e0*/  FFMA.FTZ R178, R178, c[0x0][0x2d0], -R180 ;  /* 0x0000b400b2b27a23 */ /* 0x000fe400000108b4 */
[----:B------:R-:W-:Y:S01]  /*75f0*/  FMUL.FTZ R0, R0, c[0x0][0x2d0] ;  /* 0x0000b40000007a20 */ /* 0x000fe20000410000 */
[----:B------:R-:W0:Y:S01]  /*7600*/  LDGDEPBAR ;  /* 0x00000000000079af */ /* 0x000e220000000000 */
[----:B------:R-:W-:Y:S04]  /*7610*/  MUFU.EX2 R185, R185 ;  /* 0x000000b900b97308 */ /* 0x000fe80000000800 */
[----:B----4-:R-:W3:Y:S05]  /*7620*/  LDL.LU R127, [R1+0x148] ;  /* 0x00014800017f7983 */ /* 0x010eea0000300800 */
[----:B------:R-:W2:Y:S01]  /*7630*/  LDL R188, [R1+0x48] ;  /* 0x0000480001bc7983 */ /* 0x000ea20000100800 */
[----:B------:R-:W1:Y:S02]  /*7640*/  MUFU.EX2 R3, R0 ;  /* 0x0000000000037308 */ /* 0x000e640000000800 */
[----:B-1----:R-:W-:Y:S05]  /*7650*/  FMUL.FTZ R181, R156, c[0x0][0x2d0] ;  /* 0x0000b4009cb57a20 */ /* 0x002fea0000410000 */
[----:B------:R-:W-:Y:S03]  /*7660*/  FSEL R181, R181, RZ, P0 ;  /* 0x000000ffb5b57208 */ /* 0x000fe60000000000 */
[----:B------:R1:W-:Y:S02]  /*7670*/  MUFU.EX2 R189, R176 ;  /* 0x000000b000bd7308 */ /* 0x0003e40000000800 */
[--C-:B------:R-:W-:Y:S02]  /*7680*/  FFMA.FTZ R187, R187, c[0x0][0x2d0], -R181.reuse ;  /* 0x0000b400bbbb7a23 */ /* 0x100fe400000108b5 */
[--C-:B------:R-:W-:Y:S02]  /*7690*/  FFMA.FTZ R184, R184, c[0x0][0x2d0], -R181.reuse ;  /* 0x0000b400b8b87a23 */ /* 0x100fe400000108b5 */
[--C-:B------:R-:W-:Y:S02]  /*76a0*/  FFMA.FTZ R177, R177, c[0x0][0x2d0], -R181.reuse ;  /* 0x0000b400b1b17a23 */ /* 0x100fe400000108b5 */
[--C-:B------:R-:W-:Y:S02]  /*76b0*/  FFMA.FTZ R7, R7, c[0x0][0x2d0], -R181.reuse ;  /* 0x0000b40007077a23 */ /* 0x100fe400000108b5 */
[----:B------:R-:W1:Y:S01]  /*76c0*/  MUFU.EX2 R182, R178 ;  /* 0x000000b200b67308 */ /* 0x000e620000000800 */
[----:B------:R-:W-:Y:S02]  /*76d0*/  FFMA.FTZ R159, R159, c[0x0][0x2d0], -R181 ;  /* 0x0000b4009f9f7a23 */ /* 0x000fe400000108b5 */
[C---:B------:R-:W-:Y:S02]  /*76e0*/  FMUL.FTZ R24, R3.reuse, R144 ;  /* 0x0000009003187220 */ /* 0x040fe40000410000 */
[----:B------:R-:W3:Y:S01]  /*76f0*/  LDL R144, [R1+0x4] ;  /* 0x0000040001907983 */ /* 0x000ee20000100800 */
[----:B------:R-:W-:Y:S02]  /*7700*/  FADD.FTZ R0, -R2, R158 ;  /* 0x0000009e02007221 */ /* 0x000fe40000010100 */
[C---:B------:R-:W-:Y:S02]  /*7710*/  FMUL.FTZ R4, R3.reuse, R160 ;  /* 0x000000a003047220 */ /* 0x040fe40000410000 */
[----:B------:R-:W-:Y:S01]  /*7720*/  FMUL.FTZ R0, R0, c[0x0][0x2d0] ;  /* 0x0000b40000007a20 */ /* 0x000fe20000410000 */
[----:B------:R-:W-:Y:S01]  /*7730*/  MUFU.EX2 R183, R184 ;  /* 0x000000b800b77308 */ /* 0x000fe20000000800 */
[C---:B------:R-:W-:Y:S01]  /*7740*/  FMUL.FTZ R5, R3.reuse, R161 ;  /* 0x000000a103057220 */ /* 0x040fe20000410000 */
[----:B-1----:R-:W-:Y:S01]  /*7750*/  F2FP.BF16.PACK_AB R176, R186, R185 ;  /* 0x000000b9bab0723e */ /* 0x002fe200000010ff */
[C---:B------:R-:W-:Y:S01]  /*7760*/  FMUL.FTZ R8, R3.reuse, R164 ;  /* 0x000000a403087220 */ /* 0x040fe20000410000 */
[----:B------:R-:W-:Y:S01]  /*7770*/  MOV R161, R32 ;  /* 0x0000002000a17202 */ /* 0x000fe20000000f00 */
[C---:B------:R-:W-:Y:S02]  /*7780*/  FMUL.FTZ R9, R3.reuse, R165 ;  /* 0x000000a503097220 */ /* 0x040fe40000410000 */
[C---:B------:R-:W-:Y:S02]  /*7790*/  FMUL.FTZ R16, R3.reuse, R136 ;  /* 0x0000008803107220 */ /* 0x040fe40000410000 */
[C---:B------:R-:W-:Y:S01]  /*77a0*/  FMUL.FTZ R17, R3.reuse, R137 ;  /* 0x0000008903117220 */ /* 0x040fe20000410000 */
[----:B------:R-:W-:Y:S01]  /*77b0*/  MUFU.EX2 R190, R177 ;  /* 0x000000b100be7308 */ /* 0x000fe20000000800 */
[C---:B------:R-:W-:Y:S01]  /*77c0*/  FMUL.FTZ R25, R3.reuse, R145 ;  /* 0x0000009103197220 */ /* 0x040fe20000410000 */
[----:B------:R-:W-:Y:S01]  /*77d0*/  F2FP.BF16.PACK_AB R178, R182, R189 ;  /* 0x000000bdb6b2723e */ /* 0x000fe200000010ff */
[----:B------:R-:W-:Y:S02]  /*77e0*/  IMAD.MOV.U32 R160, RZ, RZ, R35 ;  /* 0x000000ffffa07224 */ /* 0x000fe400078e0023 */
[----:B------:R-:W-:Y:S02]  /*77f0*/  IMAD.MOV.U32 R158, RZ, RZ, R33 ;  /* 0x000000ffff9e7224 */ /* 0x000fe400078e0021 */
[C---:B------:R-:W-:Y:S03]  /*7800*/  FMUL.FTZ R32, R3.reuse, R152 ;  /* 0x0000009803207220 */ /* 0x040fe60000410000 */
[----:B------:R-:W1:Y:S01]  /*7810*/  MUFU.EX2 R184, R7 ;  /* 0x0000000700b87308 */ /* 0x000e620000000800 */
        /* <DEDUP_REMOVED lines=13> */
[C---:B------:R-:W-:Y:S01]  /*78f0*/  FMUL.FTZ R56, R3.reuse, R56 ;  /* 0x0000003803387220 */ /* 0x040fe20000410000 */
[----:B-1----:R-:W-:Y:S01]  /*7900*/  F2FP.BF16.PACK_AB R179, R184, R190 ;  /* 0x000000beb8b3723e */ /* 0x002fe200000010ff */
[C---:B------:R-:W-:Y:S01]  /*7910*/  FMUL.FTZ R57, R3.reuse, R57 ;  /* 0x0000003903397220 */ /* 0x040fe20000410000 */
[----:B------:R-:W-:Y:S01]  /*7920*/  MOV R164, R184 ;  /* 0x000000b800a47202 */ /* 0x000fe20000000f00 */
[--C-:B------:R-:W-:Y:S02]  /*7930*/  FFMA.FTZ R2, R128, c[0x0][0x2d0], -R180.reuse ;  /* 0x0000b40080027a23 */ /* 0x100fe400000108b4 */
[C---:B------:R-:W-:Y:S01]  /*7940*/  FMUL.FTZ R60, R3.reuse, R60 ;  /* 0x0000003c033c7220 */ /* 0x040fe20000410000 */
[----:B------:R-:W3:Y:S01]  /*7950*/  LDL.LU R128, [R1+0x144] ;  /* 0x0001440001807983 */ /* 0x000ee20000300800 */
[C---:B------:R-:W-:Y:S01]  /*7960*/  FMUL.FTZ R61, R3.reuse, R61 ;  /* 0x0000003d033d7220 */ /* 0x040fe20000410000 */
[----:B------:R-:W-:Y:S01]  /*7970*/  MUFU.EX2 R159, R159 ;  /* 0x0000009f009f7308 */ /* 0x000fe20000000800 */
[----:B------:R-:W-:Y:S02]  /*7980*/  FMUL.FTZ R64, R3, R64 ;  /* 0x0000004003407220 */ /* 0x000fe40000410000 */
[C---:B------:R-:W-:Y:S02]  /*7990*/  FMUL.FTZ R6, R0.reuse, R162 ;  /* 0x000000a200067220 */ /* 0x040fe40000410000 */
[C---:B------:R-:W-:Y:S02]  /*79a0*/  FMUL.FTZ R7, R0.reuse, R163 ;  /* 0x000000a300077220 */ /* 0x040fe40000410000 */
[C---:B------:R-:W-:Y:S01]  /*79b0*/  FMUL.FTZ R10, R0.reuse, R166 ;  /* 0x000000a6000a7220 */ /* 0x040fe20000410000 */
[----:B------:R-:W-:Y:S01]  /*79c0*/  MOV R166, R182 ;  /* 0x000000b600a67202 */ /* 0x000fe20000000f00 */
[C---:B------:R-:W-:Y:S02]  /*79d0*/  FMUL.FTZ R11, R0.reuse, R167 ;  /* 0x000000a7000b7220 */ /* 0x040fe40000410000 */
[C---:B------:R-:W-:Y:S01]  /*79e0*/  FMUL.FTZ R18, R0.reuse, R138 ;  /* 0x0000008a00127220 */ /* 0x040fe20000410000 */
[----:B------:R-:W-:Y:S01]  /*79f0*/  F2FP.BF16.PACK_AB R177, R183, R187 ;  /* 0x000000bbb7b1723e */ /* 0x000fe200000010ff */
[C---:B------:R-:W-:Y:S02]  /*7a00*/  FMUL.FTZ R19, R0.reuse, R139 ;  /* 0x0000008b00137220 */ /* 0x040fe40000410000 */
[----:B------:R-:W-:Y:S01]  /*7a10*/  LDSM.16.MT88.4 R136, [R248+0x800] ;  /* 0x00080000f888783b */ /* 0x000fe20000004200 */
[C---:B------:R-:W-:Y:S02]  /*7a20*/  FMUL.FTZ R26, R0.reuse, R146 ;  /* 0x00000092001a7220 */ /* 0x040fe40000410000 */
[----:B------:R-:W-:Y:S01]  /*7a30*/  FMUL.FTZ R27, R0, R147 ;  /* 0x00000093001b7220 */ /* 0x000fe20000410000 */
[C---:B------:R-:W-:Y:S05]  /*7a40*/  HMMA.16816.F32.BF16 R4, R176.reuse, R12, R4 ;  /* 0x0000000cb004723c */ /* 0x040fea0000041804 */
[--C-:B------:R-:W-:Y:S02]  /*7a50*/  FFMA.FTZ R152, R194, c[0x0][0x2d0], -R180.reuse ;  /* 0x0000b400c2987a23 */ /* 0x100fe400000108b4 */
[C---:B------:R-:W-:Y:S01]  /*7a60*/  FMUL.FTZ R12, R3.reuse, R132 ;  /* 0x00000084030c7220 */ /* 0x040fe20000410000 */
[C---:B------:R-:W-:Y:S04]  /*7a70*/  HMMA.16816.F32.BF16 R8, R176.reuse, R14, R8 ;  /* 0x0000000eb008723c */ /* 0x040fe80000041808 */
[----:B------:R-:W-:Y:S02]  /*7a80*/  FMUL.FTZ R13, R3, R133 ;  /* 0x00000085030d7220 */ /* 0x000fe40000410000 */
[C---:B------:R-:W-:Y:S02]  /*7a90*/  FMUL.FTZ R35, R0.reuse, R155 ;  /* 0x0000009b00237220 */ /* 0x040fe40000410000 */
[C---:B------:R-:W-:Y:S04]  /*7aa0*/  FMUL.FTZ R14, R0.reuse, R134 ;  /* 0x00000086000e7220 */ /* 0x040fe80000410000 */
[C---:B------:R-:W-:Y:S02]  /*7ab0*/  FMUL.FTZ R15, R0.reuse, R135 ;  /* 0x00000087000f7220 */ /* 0x040fe40000410000 */
[--C-:B------:R-:W-:Y:S02]  /*7ac0*/  FFMA.FTZ R153, R195, c[0x0][0x2d0], -R180.reuse ;  /* 0x0000b400c3997a23 */ /* 0x100fe400000108b4 */
[C---:B------:R-:W-:Y:S02]  /*7ad0*/  FMUL.FTZ R38, R0.reuse, R38 ;  /* 0x0000002600267220 */ /* 0x040fe40000410000 */
[C---:B------:R-:W-:Y:S01]  /*7ae0*/  FMUL.FTZ R39, R0.reuse, R39 ;  /* 0x0000002700277220 */ /* 0x040fe20000410000 */
        /* <DEDUP_REMOVED lines=23> */
[----:B------:R-:W-:Y:S02]  /*7c60*/  IMAD.MOV.U32 R167, RZ, RZ, R161 ;  /* 0x000000ffffa77224 */ /* 0x000fe400078e00a1 */
        /* <DEDUP_REMOVED lines=13> */
[--C-:B-1----:R-:W-:Y:S02]  /*7d40*/  FFMA.FTZ R2, R129, c[0x0][0x2d0], -R180.reuse ;  /* 0x0000b40081027a23 */ /* 0x102fe400000108b4 */
[C---:B------:R-:W-:Y:S01]  /*7d50*/  FMUL.FTZ R75, R0.reuse, R75 ;  /* 0x0000004b004b7220 */ /* 0x040fe20000410000 */
[----:B------:R-:W4:Y:S01]  /*7d60*/  LDL.LU R129, [R1+0x140] ;  /* 0x0001400001817983 */ /* 0x000f220000300800 */
[----:B------:R1:W-:Y:S01]  /*7d70*/  MUFU.EX2 R163, R2 ;  /* 0x0000000200a37308 */ /* 0x0003e20000000800 */
[C---:B------:R-:W-:Y:S02]  /*7d80*/  FMUL.FTZ R76, R3.reuse, R76 ;  /* 0x0000004c034c7220 */ /* 0x040fe40000410000 */
[C---:B------:R-:W-:Y:S01]  /*7d90*/  FMUL.FTZ R77, R3.reuse, R77 ;  /* 0x0000004d034d7220 */ /* 0x040fe20000410000 */
[----:B------:R-:W4:Y:S01]  /*7da0*/  LDL.LU R146, [R1+0x64] ;  /* 0x0000640001927983 */ /* 0x000f220000300800 */
[C---:B------:R-:W-:Y:S02]  /*7db0*/  FMUL.FTZ R78, R0.reuse, R78 ;  /* 0x0000004e004e7220 */ /* 0x040fe40000410000 */
[C---:B------:R-:W-:Y:S02]  /*7dc0*/  FMUL.FTZ R79, R0.reuse, R79 ;  /* 0x0000004f004f7220 */ /* 0x040fe40000410000 */
[----:B------:R-:W4:Y:S01]  /*7dd0*/  LDL.LU R145, [R1+0x68] ;  /* 0x0000680001917983 */ /* 0x000f220000300800 */
        /* <DEDUP_REMOVED lines=8> */
[----:B------:R-:W4:Y:S01]  /*7e60*/  LDL.LU R130, [R1+0x13c] ;  /* 0x00013c0001827983 */ /* 0x000f220000300800 */
        /* <DEDUP_REMOVED lines=14> */
[--C-:B-1----:R-:W-:Y:S02]  /*7f50*/  FFMA.FTZ R2, R191, c[0x0][0x2d0], -R181.reuse ;  /* 0x0000b400bf027a23 */ /* 0x102fe400000108b5 */
        /* <DEDUP_REMOVED lines=19> */
[----:B--2---:R2:W3:Y:S01]  /*8090*/  LDSM.16.MT88.4 R132, [R188] ;  /* 0x00000000bc84783b */ /* 0x0044e20000004200 */
        /* <DEDUP_REMOVED lines=9> */
[----:B---3--:R-:W-:Y:S02]  /*8130*/  FMUL.FTZ R126, R0, R126 ;  /* 0x0000007e007e7220 */ /* 0x008fe40000410000 */
[----:B-1----:R-:W-:Y:S02]  /*8140*/  FFMA.FTZ R2, R196, c[0x0][0x2d0], -R180 ;  /* 0x0000b400c4027a23 */ /* 0x002fe400000108b4 */
[----:B------:R1:W5:Y:S01]  /*8150*/  LDL.LU R196, [R1+0x134] ;  /* 0x0001340001c47983 */ /* 0x0003620000300800 */
[----:B--2---:R-:W-:Y:S01]  /*8160*/  MOV R188, R34 ;  /* 0x0000002200bc7202 */ /* 0x004fe20000000f00 */
[C---:B------:R-:W-:Y:S02]  /*8170*/  FMUL.FTZ R34, R0.reuse, R154 ;  /* 0x0000009a00227220 */ /* 0x040fe40000410000 */
[----:B------:R-:W-:Y:S02]  /*8180*/  FMUL.FTZ R127, R0, R127 ;  /* 0x0000007f007f7220 */ /* 0x000fe40000410000 */
[----:B------:R-:W-:Y:S02]  /*8190*/  IMAD.MOV.U32 R165, RZ, RZ, R188 ;  /* 0x000000ffffa57224 */ /* 0x000fe400078e00bc */
[----:B------:R2:W3:Y:S01]  /*81a0*/  MUFU.EX2 R188, R2 ;  /* 0x0000000200bc7308 */ /* 0x0004e20000000800 */
[----:B------:R-:W-:Y:S02]  /*81b0*/  IMAD.MOV.U32 R154, RZ, RZ, R164 ;  /* 0x000000ffff9a7224 */ /* 0x000fe400078e00a4 */
[C---:B------:R-:W-:Y:S02]  /*81c0*/  FMUL.FTZ R124, R3.reuse, R124 ;  /* 0x0000007c037c7220 */ /* 0x040fe40000410000 */
[C---:B------:R-:W-:Y:S01]  /*81d0*/  FMUL.FTZ R125, R3.reuse, R125 ;  /* 0x0000007d037d7220 */ /* 0x040fe20000410000 */
[C---:B------:R-:W-:Y:S08]  /*81e0*/  HMMA.16816.F32.BF16 R28, R176.reuse, R132, R28 ;  /* 0x00000084b01c723c */ /* 0x040ff0000004181c */
[C---:B------:R-:W-:Y:S01]  /*81f0*/  HMMA.16816.F32.BF16 R32, R176.reuse, R134, R32 ;  /* 0x00000086b020723c */ /* 0x040fe20000041820 */
[----:B------:R-:W1:Y:S03]  /*8200*/  LDSM.16.MT88.4 R132, [R248+0x2000] ;  /* 0x00200000f884783b */ /* 0x000e660000004200 */
[--C-:B--2---:R-:W-:Y:S04]  /*8210*/  FFMA.FTZ R2, R160, c[0x0][0x2d0], -R181.reuse ;  /* 0x0000b400a0027a23 */ /* 0x104fe800000108b5 */
[----:B------:R2:W-:Y:S01]  /*8220*/  MUFU.EX2 R160, R2 ;  /* 0x0000000200a07308 */ /* 0x0005e20000000800 */
[----:B------:R-:W-:Y:S03]  /*8230*/  FMUL.FTZ R128, R3, R128 ;  /* 0x0000008003807220 */ /* 0x000fe60000410000 */
[----:B--2---:R-:W-:Y:S02]  /*8240*/  FFMA.FTZ R2, R167, c[0x0][0x2d0], -R181 ;  /* 0x0000b400a7027a23 */ /* 0x004fe400000108b5 */
[----:B------:R-:W-:Y:S01]  /*8250*/  IMAD.MOV.U32 R167, RZ, RZ, R166 ;  /* 0x000000ffffa77224 */ /* 0x000fe200078e00a6 */
[C---:B-1----:R-:W-:Y:S04]  /*8260*/  HMMA.16816.F32.BF16 R36, R176.reuse, R132, R36 ;  /* 0x00000084b024723c */ /* 0x042fe80000041824 */
[----:B------:R-:W-:Y:S04]  /*8270*/  MOV R148, R167 ;  /* 0x000000a700947202 */ /* 0x000fe80000000f00 */
        /* <DEDUP_REMOVED lines=8> */
[C---:B----4-:R-:W-:Y:S02]  /*8300*/  FMUL.FTZ R129, R3.reuse, R129 ;  /* 0x0000008103817220 */ /* 0x050fe40000410000 */
[----:B------:R-:W-:Y:S02]  /*8310*/  FFMA.FTZ R185, R3, R146, R185 ;  /* 0x0000009203b97223 */ /* 0x000fe400000100b9 */
[C---:B------:R-:W-:Y:S01]  /*8320*/  FFMA.FTZ R187, R0.reuse, R145, R187 ;  /* 0x0000009100bb7223 */ /* 0x040fe200000100bb */
[C---:B-1----:R-:W-:Y:S03]  /*8330*/  HMMA.16816.F32.BF16 R60, R176.reuse, R132, R60 ;  /* 0x00000084b03c723c */ /* 0x042fe6000004183c */
[C---:B------:R-:W-:Y:S05]  /*8340*/  FMUL.FTZ R130, R0.reuse, R130 ;  /* 0x0000008200827220 */ /* 0x040fea0000410000 */
[C---:B------:R-:W-:Y:S01]  /*8350*/  HMMA.16816.F32.BF16 R64, R176.reuse, R134, R64 ;  /* 0x00000086b040723c */ /* 0x040fe20000041840 */
[----:B------:R-:W1:Y:S07]  /*8360*/  LDSM.16.MT88.4 R132, [R248+0x4000] ;  /* 0x00400000f884783b */ /* 0x000e6e0000004200 */
[C---:B-1----:R-:W-:Y:S08]  /*8370*/  HMMA.16816.F32.BF16 R68, R176.reuse, R132, R68 ;  /* 0x00000084b044723c */ /* 0x042ff00000041844 */
[C---:B------:R-:W-:Y:S01]  /*8380*/  HMMA.16816.F32.BF16 R72, R176.reuse, R134, R72 ;  /* 0x00000086b048723c */ /* 0x040fe20000041848 */
[----:B------:R-:W1:Y:S03]  /*8390*/  LDSM.16.MT88.4 R132, [R252+0x4000] ;  /* 0x00400000fc84783b */ /* 0x000e660000004200 */
[----:B------:R-:W-:Y:S02]  /*83a0*/  FMUL.FTZ R131, R0, R131 ;  /* 0x0000008300837220 */ /* 0x000fe40000410000 */
[--C-:B------:R-:W-:Y:S02]  /*83b0*/  FFMA.FTZ R0, R197, c[0x0][0x2d0], -R180.reuse ;  /* 0x0000b400c5007a23 */ /* 0x100fe400000108b4 */
[----:B------:R2:W5:Y:S02]  /*83c0*/  LDL.LU R197, [R1+0x130] ;  /* 0x0001300001c57983 */ /* 0x0005640000300800 */
[----:B------:R4:W-:Y:S02]  /*83d0*/  MUFU.EX2 R166, R0 ;  /* 0x0000000000a67308 */ /* 0x0009e40000000800 */
[--C-:B----4-:R-:W-:Y:S02]  /*83e0*/  FFMA.FTZ R0, R198, c[0x0][0x2d0], -R180.reuse ;  /* 0x0000b400c6007a23 */ /* 0x110fe400000108b4 */
[----:B------:R2:W5:Y:S06]  /*83f0*/  LDL.LU R198, [R1+0x12c] ;  /* 0x00012c0001c67983 */ /* 0x00056c0000300800 */
[----:B------:R4:W-:Y:S01]  /*8400*/  MUFU.EX2 R145, R0 ;  /* 0x0000000000917308 */ /* 0x0009e20000000800 */
[C---:B-1----:R-:W-:Y:S08]  /*8410*/  HMMA.16816.F32.BF16 R76, R176.reuse, R132, R76 ;  /* 0x00000084b04c723c */ /* 0x042ff0000004184c */
[C---:B------:R-:W-:Y:S01]  /*8420*/  HMMA.16816.F32.BF16 R80, R176.reuse, R134, R80 ;  /* 0x00000086b050723c */ /* 0x040fe20000041850 */
[----:B------:R-:W1:Y:S03]  /*8430*/  LDSM.16.MT88.4 R132, [R251+0x4000] ;  /* 0x00400000fb84783b */ /* 0x000e660000004200 */
[--C-:B----4-:R-:W-:Y:S04]  /*8440*/  FFMA.FTZ R0, R165, c[0x0][0x2d0], -R181.reuse ;  /* 0x0000b400a5007a23 */ /* 0x110fe800000108b5 */
[----:B------:R4:W-:Y:S01]  /*8450*/  MUFU.EX2 R167, R0 ;  /* 0x0000000000a77308 */ /* 0x0009e20000000800 */
[C---:B-1----:R-:W-:Y:S03]  /*8460*/  HMMA.16816.F32.BF16 R84, R176.reuse, R132, R84 ;  /* 0x00000084b054723c */ /* 0x042fe60000041854 */
[--C-:B----4-:R-:W-:Y:S02]  /*8470*/  FFMA.FTZ R0, R158, c[0x0][0x2d0], -R181.reuse ;  /* 0x0000b4009e007a23 */ /* 0x110fe400000108b5 */
[--C-:B------:R-:W-:Y:S04]  /*8480*/  FFMA.FTZ R158, R172, c[0x0][0x2d0], -R180.reuse ;  /* 0x0000b400ac9e7a23 */ /* 0x100fe800000108b4 */
[----:B------:R1:W-:Y:S01]  /*8490*/  MUFU.EX2 R191, R0 ;  /* 0x0000000000bf7308 */ /* 0x0003e20000000800 */
[C---:B------:R-:W-:Y:S01]  /*84a0*/  HMMA.16816.F32.BF16 R88, R176.reuse, R134, R88 ;  /* 0x00000086b058723c */ /* 0x040fe20000041858 */
[----:B------:R-:W4:Y:S02]  /*84b0*/  LDSM.16.MT88.4 R132, [R144+0x4000] ;  /* 0x004000009084783b */ /* 0x000f240000004200 */
[--C-:B-1----:R-:W-:Y:S03]  /*84c0*/  FFMA.FTZ R0, R199, c[0x0][0x2d0], -R180.reuse ;  /* 0x0000b400c7007a23 */ /* 0x102fe600000108b4 */
[----:B------:R2:W5:Y:S03]  /*84d0*/  LDL.LU R199, [R1+0x128] ;  /* 0x0001280001c77983 */ /* 0x0005660000300800 */
[----:B------:R1:W-:Y:S01]  /*84e0*/  MUFU.EX2 R3, R0 ;  /* 0x0000000000037308 */ /* 0x0003e20000000800 */
[C---:B----4-:R-:W-:Y:S08]  /*84f0*/  HMMA.16816.F32.BF16 R92, R176.reuse, R132, R92 ;  /* 0x00000084b05c723c */ /* 0x050ff0000004185c */
[C---:B------:R-:W-:Y:S01]  /*8500*/  HMMA.16816.F32.BF16 R96, R176.reuse, R134, R96 ;  /* 0x00000086b060723c */ /* 0x040fe20000041860 */
[----:B------:R-:W4:Y:S03]  /*8510*/  LDSM.16.MT88.4 R132, [R248+0x6000] ;  /* 0x00600000f884783b */ /* 0x000f260000004200 */
[--C-:B-1----:R-:W-:Y:S02]  /*8520*/  FFMA.FTZ R0, R192, c[0x0][0x2d0], -R180.reuse ;  /* 0x0000b400c0007a23 */ /* 0x102fe400000108b4 */
[----:B------:R2:W5:Y:S01]  /*8530*/  LDL.LU R192, [R1+0x124] ;  /* 0x0001240001c07983 */ /* 0x0005620000300800 */
[----:B------:R-:W-:Y:S01]  /*8540*/  FFMA.FTZ R180, R173, c[0x0][0x2d0], -R180 ;  /* 0x0000b400adb47a23 */ /* 0x000fe200000108b4 */
[----:B------:R1:W-:Y:S10]  /*8550*/  MUFU.EX2 R165, R0 ;  /* 0x0000000000a57308 */ /* 0x0003f40000000800 */
[----:B------:R-:W-:Y:S01]  /*8560*/  MUFU.EX2 R180, R180 ;  /* 0x000000b400b47308 */ /* 0x000fe20000000800 */
[----:B-1----:R-:W-:Y:S02]  /*8570*/  FFMA.FTZ R0, R193, c[0x0][0x2d0], -R181 ;  /* 0x0000b400c1007a23 */ /* 0x002fe400000108b5 */
[----:B------:R2:W5:Y:S05]  /*8580*/  LDL.LU R193, [R1+0x120] ;  /* 0x0001200001c17983 */ /* 0x00056a0000300800 */
[----:B------:R2:W5:Y:S01]  /*8590*/  LDL.LU R194, [R1+0x11c] ;  /* 0x00011c0001c27983 */ /* 0x0005620000300800 */
[C---:B----4-:R-:W-:Y:S04]  /*85a0*/  HMMA.16816.F32.BF16 R100, R176.reuse, R132, R100 ;  /* 0x00000084b064723c */ /* 0x050fe80000041864 */
[----:B------:R2:W5:Y:S04]  /*85b0*/  LDL.LU R195, [R1+0x118] ;  /* 0x0001180001c37983 */ /* 0x0005680000300800 */
[C---:B------:R-:W-:Y:S01]  /*85c0*/  HMMA.16816.F32.BF16 R104, R176.reuse, R134, R104 ;  /* 0x00000086b068723c */ /* 0x040fe20000041868 */
[----:B------:R-:W1:Y:S05]  /*85d0*/  LDSM.16.MT88.4 R132, [R252+0x6000] ;  /* 0x00600000fc84783b */ /* 0x000e6a0000004200 */
        /* <DEDUP_REMOVED lines=12> */
[----:B------:R-:W-:Y:S03]  /*86a0*/  F2FP.BF16.PACK_AB R132, R163, R161 ;  /* 0x000000a1a384723e */ /* 0x000fe600000010ff */
[----:B---3--:R-:W-:Y:S04]  /*86b0*/  F2FP.BF16.PACK_AB R134, R188, R184 ;  /* 0x000000b8bc86723e */ /* 0x008fe800000010ff */
[----:B------:R3:W-:Y:S10]  /*86c0*/  MUFU.EX2 R176, R0 ;  /* 0x0000000000b07308 */ /* 0x0007f40000000800 */
[----:B------:R-:W-:Y:S01]  /*86d0*/  MUFU.EX2 R178, R153 ;  /* 0x0000009900b27308 */ /* 0x000fe20000000800 */
[----:B-1----:R-:W-:Y:S01]  /*86e0*/  F2FP.BF16.PACK_AB R135, R177, R160 ;  /* 0x000000a0b187723e */ /* 0x002fe200000010ff */
[----:B------:R-:W-:Y:S01]  /*86f0*/  FADD.FTZ R2, R186, R185 ;  /* 0x000000b9ba027221 */ /* 0x000fe20000010000 */
[----:B------:R-:W-:Y:S01]  /*8700*/  MOV R186, R145 ;  /* 0x0000009100ba7202 */ /* 0x000fe20000000f00 */
[----:B------:R-:W-:Y:S02]  /*8710*/  IMAD.MOV.U32 R185, RZ, RZ, R3 ;  /* 0x000000ffffb97224 */ /* 0x000fe400078e0003 */
[----:B------:R-:W-:Y:S01]  /*8720*/  FADD.FTZ R3, R183, R187 ;  /* 0x000000bbb7037221 */ /* 0x000fe20000010000 */
[----:B------:R-:W-:Y:S01]  /*8730*/  MOV R183, R144 ;  /* 0x0000009000b77202 */ /* 0x000fe20000000f00 */
[C---:B------:R-:W-:Y:S05]  /*8740*/  HMMA.16816.F32.BF16 R4, R132.reuse, R136, R4 ;  /* 0x000000888404723c */ /* 0x040fea0000041804 */
[----:B---3--:R-:W-:Y:S02]  /*8750*/  FFMA.FTZ R0, R174, c[0x0][0x2d0], -R181 ;  /* 0x0000b400ae007a23 */ /* 0x008fe400000108b5 */
[----:B------:R2:W5:Y:S01]  /*8760*/  LDL.LU R174, [R1+0x10c] ;  /* 0x00010c0001ae7983 */ /* 0x0005620000300800 */
[C---:B------:R-:W-:Y:S01]  /*8770*/  HMMA.16816.F32.BF16 R8, R132.reuse, R138, R8 ;  /* 0x0000008a8408723c */ /* 0x040fe20000041808 */
[----:B------:R1:W-:Y:S03]  /*8780*/  MUFU.EX2 R164, R0 ;  /* 0x0000000000a47308 */ /* 0x0003e60000000800 */
[----:B------:R-:W3:Y:S01]  /*8790*/  LDSM.16.MT88.4 R136, [R251+0x800] ;  /* 0x00080000fb88783b */ /* 0x000ee20000004200 */
[----:B------:R-:W-:Y:S02]  /*87a0*/  IMAD.MOV.U32 R187, RZ, RZ, R177 ;  /* 0x000000ffffbb7224 */ /* 0x000fe400078e00b1 */
[----:B------:R-:W-:Y:S01]  /*87b0*/  FADD.FTZ R2, R189, R2 ;  /* 0x00000002bd027221 */ /* 0x000fe20000010000 */
[C---:B------:R-:W-:Y:S03]  /*87c0*/  HMMA.16816.F32.BF16 R12, R132.reuse, R140, R12 ;  /* 0x0000008c840c723c */ /* 0x040fe6000004180c */
[----:B------:R-:W-:Y:S01]  /*87d0*/  MUFU.EX2 R189, R158 ;  /* 0x0000009e00bd7308 */ /* 0x000fe20000000800 */
[----:B------:R-:W-:Y:S02]  /*87e0*/  FADD.FTZ R155, R148, R2 ;  /* 0x00000002949b7221 */ /* 0x000fe40000010000 */
[----:B------:R-:W-:Y:S01]  /*87f0*/  LDSM.16.MT88.4 R148, [R251+0x1000] ;  /* 0x00100000fb94783b */ /* 0x000fe20000004200 */
[----:B------:R-:W-:Y:S01]  /*8800*/  FFMA.FTZ R2, R169, c[0x0][0x2d0], -R181 ;  /* 0x0000b400a9027a23 */ /* 0x000fe200000108b5 */
[C---:B------:R-:W-:Y:S03]  /*8810*/  HMMA.16816.F32.BF16 R16, R132.reuse, R142, R16 ;  /* 0x0000008e8410723c */ /* 0x040fe60000041810 */
[----:B------:R-:W4:Y:S01]  /*8820*/  LDSM.16.MT88.4 R140, [R144+0x800] ;  /* 0x00080000908c783b */ /* 0x000f220000004200 */
[----:B------:R-:W-:Y:S01]  /*8830*/  FADD.FTZ R3, R190, R3 ;  /* 0x00000003be037221 */ /* 0x000fe20000010000 */
[----:B------:R-:W-:Y:S03]  /*8840*/  MUFU.EX2 R177, R152 ;  /* 0x0000009800b17308 */ /* 0x000fe60000000800 */
[----:B------:R-:W-:Y:S04]  /*8850*/  FADD.FTZ R154, R154, R3 ;  /* 0x000000039a9a7221 */ /* 0x000fe80000010000 */
[----:B-1----:R-:W-:Y:S02]  /*8860*/  FFMA.FTZ R0, R175, c[0x0][0x2d0], -R181 ;  /* 0x0000b400af007a23 */ /* 0x002fe400000108b5 */
[----:B------:R2:W5:Y:S01]  /*8870*/  LDL.LU R175, [R1+0x108] ;  /* 0x0001080001af7983 */ /* 0x0005620000300800 */
[----:B------:R-:W-:Y:S01]  /*8880*/  FADD.FTZ R3, R161, R155 ;  /* 0x0000009ba1037221 */ /* 0x000fe20000010000 */
[----:B------:R1:W1:Y:S03]  /*8890*/  MUFU.EX2 R190, R0 ;  /* 0x0000000000be7308 */ /* 0x0002660000000800 */
[----:B------:R-:W-:Y:S04]  /*88a0*/  FADD.FTZ R3, R163, R3 ;  /* 0x00000003a3037221 */ /* 0x000fe80000010000 */
[----:B------:R-:W-:Y:S03]  /*88b0*/  FADD.FTZ R3, R184, R3 ;  /* 0x00000003b8037221 */ /* 0x000fe60000010000 */
[----:B------:R2:W-:Y:S01]  /*88c0*/  MUFU.EX2 R158, R2 ;  /* 0x00000002009e7308 */ /* 0x0005e20000000800 */
[C---:B---3--:R-:W-:Y:S08]  /*88d0*/  HMMA.16816.F32.BF16 R20, R132.reuse, R136, R20 ;  /* 0x000000888414723c */ /* 0x048ff00000041814 */
[C---:B------:R-:W-:Y:S01]  /*88e0*/  HMMA.16816.F32.BF16 R24, R132.reuse, R138, R24 ;  /* 0x0000008a8418723c */ /* 0x040fe20000041818 */
[----:B------:R-:W3:Y:S03]  /*88f0*/  LDSM.16.MT88.4 R136, [R248+0x2800] ;  /* 0x00280000f888783b */ /* 0x000ee60000004200 */
[----:B-1----:R-:W-:Y:S02]  /*8900*/  FFMA.FTZ R0, R168, c[0x0][0x2d0], -R181 ;  /* 0x0000b400a8007a23 */ /* 0x002fe400000108b5 */
[----:B------:R1:W5:Y:S02]  /*8910*/  LDL.LU R168, [R1+0x104] ;  /* 0x0001040001a87983 */ /* 0x0003640000300800 */
[C---:B----4-:R-:W-:Y:S01]  /*8920*/  HMMA.16816.F32.BF16 R28, R132.reuse, R140, R28 ;  /* 0x0000008c841c723c */ /* 0x050fe2000004181c */
[----:B------:R4:W1:Y:S02]  /*8930*/  MUFU.EX2 R179, R0 ;  /* 0x0000000000b37308 */ /* 0x0008640000000800 */
[----:B------:R1:W5:Y:S01]  /*8940*/  LDL.LU R169, [R1+0x100] ;  /* 0x0001000001a97983 */ /* 0x0003620000300800 */
[----:B--2---:R-:W-:Y:S04]  /*8950*/  FADD.FTZ R2, R188, R3 ;  /* 0x00000003bc027221 */ /* 0x004fe80000010000 */
[C---:B------:R-:W-:Y:S01]  /*8960*/  HMMA.16816.F32.BF16 R32, R132.reuse, R142, R32 ;  /* 0x0000008e8420723c */ /* 0x040fe20000041820 */
[----:B------:R-:W2:Y:S03]  /*8970*/  LDSM.16.MT88.4 R140, [R252+0x2800] ;  /* 0x00280000fc8c783b */ /* 0x000ea60000004200 */
[----:B------:R-:W-:Y:S02]  /*8980*/  IMAD.MOV.U32 R3, RZ, RZ, R190 ;  /* 0x000000ffff037224 */ /* 0x000fe400078e00be */
[----:B----4-:R-:W-:Y:S02]  /*8990*/  FADD.FTZ R0, R162, R154 ;  /* 0x0000009aa2007221 */ /* 0x010fe40000010000 */
[----:B------:R-:W-:Y:S04]  /*89a0*/  LDSM.16.MT88.4 R152, [R251+0x1800] ;  /* 0x00180000fb98783b */ /* 0x000fe80000004200 */
[----:B------:R-:W-:Y:S01]  /*89b0*/  FADD.FTZ R0, R182, R0 ;  /* 0x00000000b6007221 */ /* 0x000fe20000010000 */
[C---:B---3--:R-:W-:Y:S03]  /*89c0*/  HMMA.16816.F32.BF16 R36, R132.reuse, R136, R36 ;  /* 0x000000888424723c */ /* 0x048fe60000041824 */
[----:B------:R-:W-:Y:S05]  /*89d0*/  FADD.FTZ R0, R160, R0 ;  /* 0x00000000a0007221 */ /* 0x000fea0000010000 */
[C---:B------:R-:W-:Y:S01]  /*89e0*/  HMMA.16816.F32.BF16 R40, R132.reuse, R138, R40 ;  /* 0x0000008a8428723c */ /* 0x040fe20000041828 */
[----:B------:R-:W3:Y:S07]  /*89f0*/  LDSM.16.MT88.4 R136, [R251+0x2800] ;  /* 0x00280000fb88783b */ /* 0x000eee0000004200 */
[C---:B--2---:R-:W-:Y:S08]  /*8a00*/  HMMA.16816.F32.BF16 R44, R132.reuse, R140, R44 ;  /* 0x0000008c842c723c */ /* 0x044ff0000004182c */
[C---:B------:R-:W-:Y:S01]  /*8a10*/  HMMA.16816.F32.BF16 R48, R132.reuse, R142, R48 ;  /* 0x0000008e8430723c */ /* 0x040fe20000041830 */
[----:B------:R-:W2:Y:S07]  /*8a20*/  LDSM.16.MT88.4 R140, [R144+0x2800] ;  /* 0x00280000908c783b */ /* 0x000eae0000004200 */
[C---:B---3--:R-:W-:Y:S08]  /*8a30*/  HMMA.16816.F32.BF16 R52, R132.reuse, R136, R52 ;  /* 0x000000888434723c */ /* 0x048ff00000041834 */
        /* <DEDUP_REMOVED lines=22> */
[----:B------:R-:W2:Y:S05]  /*8ba0*/  LDSM.16.MT88.4 R140, [R144+0x6800] ;  /* 0x00680000908c783b */ /* 0x000eaa0000004200 */
[----:B------:R-:W4:Y:S02]  /*8bb0*/  LDSM.16.MT88.4 R144, [R248+0x1000] ;  /* 0x00100000f890783b */ /* 0x000f240000004200 */
[C---:B---3--:R-:W-:Y:S08]  /*8bc0*/  HMMA.16816.F32.BF16 R116, R132.reuse, R136, R116 ;  /* 0x000000888474723c */ /* 0x048ff00000041874 */
[C---:B------:R-:W-:Y:S01]  /*8bd0*/  HMMA.16816.F32.BF16 R120, R132.reuse, R138, R120 ;  /* 0x0000008a8478723c */ /* 0x040fe20000041878 */
[----:B------:R-:W3:Y:S07]  /*8be0*/  LDSM.16.MT88.4 R136, [R252+0x1000] ;  /* 0x00100000fc88783b */ /* 0x000eee0000004200 */
[C---:B--2---:R-:W-:Y:S08]  /*8bf0*/  HMMA.16816.F32.BF16 R124, R132.reuse, R140, R124 ;  /* 0x0000008c847c723c */ /* 0x044ff0000004187c */
[----:B------:R-:W-:Y:S01]  /*8c00*/  HMMA.16816.F32.BF16 R128, R132, R142, R128 ;  /* 0x0000008e8480723c */ /* 0x000fe20000041880 */
[----:B------:R-:W2:Y:S06]  /*8c10*/  LDSM.16.MT88.4 R140, [R183+0x1000] ;  /* 0x00100000b78c783b */ /* 0x000eac0000004200 */
[----:B------:R-:W-:Y:S02]  /*8c20*/  F2FP.BF16.PACK_AB R132, R186, R166 ;  /* 0x000000a6ba84723e */ /* 0x000fe400000010ff */
[----:B------:R-:W-:Y:S03]  /*8c30*/  F2FP.BF16.PACK_AB R133, R191, R167 ;  /* 0x000000a7bf85723e */ /* 0x000fe600000010ff */
[----:B------:R-:W-:Y:S02]  /*8c40*/  F2FP.BF16.PACK_AB R134, R165, R185 ;  /* 0x000000b9a586723e */ /* 0x000fe400000010ff */
[----:B------:R-:W-:Y:S07]  /*8c50*/  F2FP.BF16.PACK_AB R135, R164, R176 ;  /* 0x000000b0a487723e */ /* 0x000fee00000010ff */
[C---:B----4-:R-:W-:Y:S08]  /*8c60*/  HMMA.16816.F32.BF16 R4, R132.reuse, R144, R4 ;  /* 0x000000908404723c */ /* 0x050ff00000041804 */
[C---:B------:R-:W-:Y:S01]  /*8c70*/  HMMA.16816.F32.BF16 R8, R132.reuse, R146, R8 ;  /* 0x000000928408723c */ /* 0x040fe20000041808 */
[----:B------:R-:W-:Y:S07]  /*8c80*/  LDSM.16.MT88.4 R144, [R252+0x3000] ;  /* 0x00300000fc90783b */ /* 0x000fee0000004200 */
[C---:B---3--:R-:W-:Y:S08]  /*8c90*/  HMMA.16816.F32.BF16 R12, R132.reuse, R136, R12 ;  /* 0x00000088840c723c */ /* 0x048ff0000004180c */
        /* <DEDUP_REMOVED lines=14> */
[C---:B----4-:R-:W-:Y:S08]  /*8d80*/  HMMA.16816.F32.BF16 R52, R132.reuse, R148, R52 ;  /* 0x000000948434723c */ /* 0x050ff00000041834 */
[C---:B------:R-:W-:Y:S01]  /*8d90*/  HMMA.16816.F32.BF16 R56, R132.reuse, R150, R56 ;  /* 0x000000968438723c */ /* 0x040fe20000041838 */
[----:B------:R-:W-:Y:S07]  /*8da0*/  LDSM.16.MT88.4 R148, [R183+0x5000] ;  /* 0x00500000b794783b */ /* 0x000fee0000004200 */
        /* <DEDUP_REMOVED lines=8> */
[----:B------:R-:W-:Y:S07]  /*8e30*/  LDSM.16.MT88.4 R144, [R251+0x7000] ;  /* 0x00700000fb90783b */ /* 0x000fee0000004200 */
[C---:B--2---:R-:W-:Y:S08]  /*8e40*/  HMMA.16816.F32.BF16 R84, R132.reuse, R136, R84 ;  /* 0x000000888454723c */ /* 0x044ff00000041854 */
[C---:B------:R-:W-:Y:S01]  /*8e50*/  HMMA.16816.F32.BF16 R88, R132.reuse, R138, R88 ;  /* 0x0000008a8458723c */ /* 0x040fe20000041858 */
[----:B------:R-:W2:Y:S07]  /*8e60*/  LDSM.16.MT88.4 R136, [R252+0x7000] ;  /* 0x00700000fc88783b */ /* 0x000eae0000004200 */
[C---:B------:R-:W-:Y:S08]  /*8e70*/  HMMA.16816.F32.BF16 R92, R132.reuse, R148, R92 ;  /* 0x00000094845c723c */ /* 0x040ff0000004185c */
[C---:B------:R-:W-:Y:S01]  /*8e80*/  HMMA.16816.F32.BF16 R96, R132.reuse, R150, R96 ;  /* 0x000000968460723c */ /* 0x040fe20000041860 */
[----:B------:R-:W3:Y:S07]  /*8e90*/  LDSM.16.MT88.4 R148, [R183+0x7000] ;  /* 0x00700000b794783b */ /* 0x000eee0000004200 */
[C---:B----4-:R-:W-:Y:S07]  /*8ea0*/  HMMA.16816.F32.BF16 R100, R132.reuse, R140, R100 ;  /* 0x0000008c8464723c */ /* 0x050fee0000041864 */
[----:B------:R-:W-:Y:S01]  /*8eb0*/  MOV R141, R167 ;  /* 0x000000a7008d7202 */ /* 0x000fe20000000f00 */
[C---:B------:R-:W-:Y:S04]  /*8ec0*/  HMMA.16816.F32.BF16 R104, R132.reuse, R142, R104 ;  /* 0x0000008e8468723c */ /* 0x040fe80000041868 */
[----:B------:R-:W-:Y:S03]  /*8ed0*/  IMAD.MOV.U32 R140, RZ, RZ, R166 ;  /* 0x000000ffff8c7224 */ /* 0x000fe600078e00a6 */
[----:B------:R-:W-:Y:S01]  /*8ee0*/  MOV R143, R165 ;  /* 0x000000a5008f7202 */ /* 0x000fe20000000f00 */
[----:B------:R-:W-:Y:S01]  /*8ef0*/  IMAD.MOV.U32 R142, RZ, RZ, R164 ;  /* 0x000000ffff8e7224 */ /* 0x000fe200078e00a4 */
[C---:B--2---:R-:W-:Y:S01]  /*8f00*/  HMMA.16816.F32.BF16 R108, R132.reuse, R136, R108 ;  /* 0x00000088846c723c */ /* 0x044fe2000004186c */
[----:B------:R-:W2:Y:S07]  /*8f10*/  LDSM.16.MT88.4 R164, [R248+0x1800] ;  /* 0x00180000f8a4783b */ /* 0x000eae0000004200 */
[C---:B------:R-:W-:Y:S01]  /*8f20*/  HMMA.16816.F32.BF16 R112, R132.reuse, R138, R112 ;  /* 0x0000008a8470723c */ /* 0x040fe20000041870 */
[----:B------:R-:W4:Y:S07]  /*8f30*/  LDSM.16.MT88.4 R136, [R252+0x1800] ;  /* 0x00180000fc88783b */ /* 0x000f2e0000004200 */
[C---:B------:R-:W-:Y:S07]  /*8f40*/  HMMA.16816.F32.BF16 R116, R132.reuse, R144, R116 ;  /* 0x000000908474723c */ /* 0x040fee0000041874 */
[----:B------:R-:W-:Y:S01]  /*8f50*/  MOV R144, R183 ;  /* 0x000000b700907202 */ /* 0x000fe20000000f00 */
[C---:B------:R-:W-:Y:S04]  /*8f60*/  HMMA.16816.F32.BF16 R120, R132.reuse, R146, R120 ;  /* 0x000000928478723c */ /* 0x040fe80000041878 */
[----:B------:R-:W-:Y:S03]  /*8f70*/  IMAD.MOV.U32 R145, RZ, RZ, R187 ;  /* 0x000000ffff917224 */ /* 0x000fe600078e00bb */
[----:B------:R-:W-:Y:S01]  /*8f80*/  IMAD.MOV.U32 R147, RZ, RZ, R180 ;  /* 0x000000ffff937224 */ /* 0x000fe200078e00b4 */
[C---:B---3--:R-:W-:Y:S01]  /*8f90*/  HMMA.16816.F32.BF16 R124, R132.reuse, R148, R124 ;  /* 0x00000094847c723c */ /* 0x048fe2000004187c */
[----:B------:R3:W3:Y:S03]  /*8fa0*/  LDSM.16.MT88.4 R180, [R144+0x1800] ;  /* 0x0018000090b4783b */ /* 0x0006e60000004200 */
[----:B------:R-:W-:Y:S03]  /*8fb0*/  MOV R146, R186 ;  /* 0x000000ba00927202 */ /* 0x000fe60000000f00 */
[----:B------:R-:W-:Y:S01]  /*8fc0*/  MOV R149, R191 ;  /* 0x000000bf00957202 */ /* 0x000fe20000000f00 */
[----:B------:R-:W-:Y:S04]  /*8fd0*/  HMMA.16816.F32.BF16 R128, R132, R150, R128 ;  /* 0x000000968480723c */ /* 0x000fe80000041880 */
[----:B------:R-:W-:Y:S02]  /*8fe0*/  MOV R148, R185 ;  /* 0x000000b900947202 */ /* 0x000fe40000000f00 */
[----:B------:R-:W3:Y:S01]  /*8ff0*/  LDSM.16.MT88.4 R184, [R248+0x3800] ;  /* 0x00380000f8b8783b */ /* 0x000ee20000004200 */
[----:B------:R-:W-:Y:S01]  /*9000*/  IMAD.MOV.U32 R135, RZ, RZ, R178 ;  /* 0x000000ffff877224 */ /* 0x000fe200078e00b2 */
[----:B------:R-:W-:Y:S03]  /*9010*/  MOV R133, R189 ;  /* 0x000000bd00857202 */ /* 0x000fe60000000f00 */
[----:B------:R-:W3:Y:S01]  /*9020*/  LDSM.16.MT88.4 R188, [R252+0x3800] ;  /* 0x00380000fcbc783b */ /* 0x000ee20000004200 */
[----:B-1----:R-:W-:Y:S02]  /*9030*/  MOV R134, R179 ;  /* 0x000000b300867202 */ /* 0x002fe40000000f00 */
[----:B------:R-:W-:Y:S02]  /*9040*/  MOV R150, R177 ;  /* 0x000000b100967202 */ /* 0x000fe40000000f00 */
[----:B------:R-:W-:Y:S02]  /*9050*/  MOV R151, R176 ;  /* 0x000000b000977202 */ /* 0x000fe40000000f00 */
[----:B------:R-:W-:Y:S02]  /*9060*/  F2FP.BF16.PACK_AB R176, R135, R150 ;  /* 0x0000009687b0723e */ /* 0x000fe400000010ff */
[----:B------:R-:W-:Y:S02]  /*9070*/  F2FP.BF16.PACK_AB R177, R134, R3 ;  /* 0x0000000386b1723e */ /* 0x000fe400000010ff */
[----:B------:R-:W-:Y:S02]  /*9080*/  F2FP.BF16.PACK_AB R178, R147, R133 ;  /* 0x0000008593b2723e */ /* 0x000fe400000010ff */
[----:B------:R-:W-:Y:S07]  /*9090*/  F2FP.BF16.PACK_AB R179, R159, R158 ;  /* 0x0000009e9fb3723e */ /* 0x000fee00000010ff */
[C---:B--2---:R-:W-:Y:S07]  /*90a0*/  HMMA.16816.F32.BF16 R160, R176.reuse, R164, R4 ;  /* 0x000000a4b0a0723c */ /* 0x044fee0000041804 */
[----:B------:R-:W-:Y:S01]  /*90b0*/  IMAD.MOV.U32 R4, RZ, RZ, R133 ;  /* 0x000000ffff047224 */ /* 0x000fe200078e0085 */
[C---:B------:R-:W-:Y:S04]  /*90c0*/  HMMA.16816.F32.BF16 R164, R176.reuse, R166, R8 ;  /* 0x000000a6b0a4723c */ /* 0x040fe80000041808 */
[----:B------:R-:W-:Y:S01]  /*90d0*/  MOV R5, R134 ;  /* 0x0000008600057202 */ /* 0x000fe20000000f00 */
[----:B------:R-:W-:Y:S01]  /*90e0*/  IMAD.MOV.U32 R7, RZ, RZ, R150 ;  /* 0x000000ffff077224 */ /* 0x000fe200078e0096 */
[----:B------:R-:W-:Y:S01]  /*90f0*/  MOV R6, R135 ;  /* 0x0000008700067202 */ /* 0x000fe20000000f00 */
[----:B------:R-:W-:Y:S01]  /*9100*/  IMAD.MOV.U32 R10, RZ, RZ, R149 ;  /* 0x000000ffff0a7224 */ /* 0x000fe200078e0095 */
[C---:B----4-:R-:W-:Y:S04]  /*9110*/  HMMA.16816.F32.BF16 R132, R176.reuse, R136, R12 ;  /* 0x00000088b084723c */ /* 0x050fe8000004180c */
[----:B------:R-:W-:Y:S02]  /*9120*/  MOV R11, R146 ;  /* 0x00000092000b7202 */ /* 0x000fe40000000f00 */
[----:B------:R-:W-:Y:S01]  /*9130*/  MOV R8, R151 ;  /* 0x0000009700087202 */ /* 0x000fe20000000f00 */
[----:B------:R-:W-:Y:S01]  /*9140*/  IMAD.MOV.U32 R14, RZ, RZ, R142 ;  /* 0x000000ffff0e7224 */ /* 0x000fe200078e008e */
[C---:B------:R-:W-:Y:S04]  /*9150*/  HMMA.16816.F32.BF16 R136, R176.reuse, R138, R16 ;  /* 0x0000008ab088723c */ /* 0x040fe80000041810 */
[----:B------:R-:W-:Y:S02]  /*9160*/  MOV R15, R143 ;  /* 0x0000008f000f7202 */ /* 0x000fe40000000f00 */
[----:B------:R-:W-:Y:S01]  /*9170*/  MOV R13, R147 ;  /* 0x00000093000d7202 */ /* 0x000fe20000000f00 */
[----:B------:R-:W-:Y:S01]  /*9180*/  IMAD.MOV.U32 R19, RZ, RZ, R141 ;  /* 0x000000ffff137224 */ /* 0x000fe200078e008d */
[----:B------:R-:W-:Y:S02]  /*9190*/  MOV R18, R140 ;  /* 0x0000008c00127202 */ /* 0x000fe40000000f00 */
[C---:B------:R-:W-:Y:S03]  /*91a0*/  HMMA.16816.F32.BF16 R140, R176.reuse, R152, R20 ;  /* 0x00000098b08c723c */ /* 0x040fe60000041814 */
[----:B------:R-:W-:Y:S04]  /*91b0*/  MOV R9, R148 ;  /* 0x0000009400097202 */ /* 0x000fe80000000f00 */
[----:B------:R-:W-:Y:S02]  /*91c0*/  MOV R22, R144 ;  /* 0x0000009000167202 */ /* 0x000fe40000000f00 */
[----:B------:R-:W-:Y:S02]  /*91d0*/  MOV R23, R145 ;  /* 0x0000009100177202 */ /* 0x000fe40000000f00 */
[C---:B---3--:R-:W-:Y:S01]  /*91e0*/  HMMA.16816.F32.BF16 R144, R176.reuse, R154, R24 ;  /* 0x0000009ab090723c */ /* 0x048fe20000041818 */
[----:B------:R-:W-:Y:S07]  /*91f0*/  LDSM.16.MT88.4 R24, [R251+0x7800] ;  /* 0x00780000fb18783b */ /* 0x000fee0000004200 */
[C---:B------:R-:W-:Y:S01]  /*9200*/  HMMA.16816.F32.BF16 R148, R176.reuse, R180, R28 ;  /* 0x000000b4b094723c */ /* 0x040fe2000004181c */
[----:B------:R-:W2:Y:S06]  /*9210*/  LDL R28, [R1+0x88] ;  /* 0x00008800011c7983 */ /* 0x000eac0000100800 */
[----:B------:R-:W-:Y:S01]  /*9220*/  MOV R180, R7 ;  /* 0x0000000700b47202 */ /* 0x000fe20000000f00 */
[C---:B------:R-:W-:Y:S04]  /*9230*/  HMMA.16816.F32.BF16 R152, R176.reuse, R182, R32 ;  /* 0x000000b6b098723c */ /* 0x040fe80000041820 */
[----:B------:R-:W-:Y:S01]  /*9240*/  IMAD.MOV.U32 R181, RZ, RZ, R6 ;  /* 0x000000ffffb57224 */ /* 0x000fe200078e0006 */
[----:B------:R-:W-:Y:S01]  /*9250*/  MOV R30, R4 ;  /* 0x00000004001e7202 */ /* 0x000fe20000000f00 */
[----:B------:R-:W-:Y:S01]  /*9260*/  IMAD.MOV.U32 R31, RZ, RZ, R13 ;  /* 0x000000ffff1f7224 */ /* 0x000fe200078e000d */
[----:B------:R-:W-:Y:S01]  /*9270*/  MOV R182, R11 ;  /* 0x0000000b00b67202 */ /* 0x000fe20000000f00 */
[C---:B------:R-:W-:Y:S04]  /*9280*/  HMMA.16816.F32.BF16 R36, R176.reuse, R184, R36 ;  /* 0x000000b8b024723c */ /* 0x040fe80000041824 */
[----:B------:R-:W-:Y:S01]  /*9290*/  MOV R32, R9 ;  /* 0x0000000900207202 */ /* 0x000fe20000000f00 */
[----:B------:R-:W-:Y:S01]  /*92a0*/  IMAD.MOV.U32 R183, RZ, RZ, R10 ;  /* 0x000000ffffb77224 */ /* 0x000fe200078e000a */
[----:B------:R-:W-:Y:S01]  /*92b0*/  MOV R33, R8 ;  /* 0x0000000800217202 */ /* 0x000fe20000000f00 */
[----:B------:R-:W-:Y:S01]  /*92c0*/  IMAD.MOV.U32 R185, RZ, RZ, R19 ;  /* 0x000000ffffb97224 */ /* 0x000fe200078e0013 */
[C---:B------:R-:W-:Y:S01]  /*92d0*/  HMMA.16816.F32.BF16 R40, R176.reuse, R186, R40 ;  /* 0x000000bab028723c */ /* 0x040fe20000041828 */
[----:B------:R-:W-:Y:S03]  /*92e0*/  LDSM.16.MT88.4 R8, [R22+0x3800] ;  /* 0x003800001608783b */ /* 0x000fe60000004200 */
[----:B------:R-:W-:Y:S01]  /*92f0*/  MOV R184, R18 ;  /* 0x0000001200b87202 */ /* 0x000fe20000000f00 */
[----:B------:R-:W-:Y:S01]  /*9300*/  IMAD.MOV.U32 R34, RZ, RZ, R15 ;  /* 0x000000ffff227224 */ /* 0x000fe200078e000f */
[----:B------:R-:W-:Y:S01]  /*9310*/  MOV R35, R14 ;  /* 0x0000000e00237202 */ /* 0x000fe20000000f00 */
[----:B------:R-:W-:Y:S01]  /*9320*/  LDSM.16.MT88.4 R16, [R252+0x5800] ;  /* 0x00580000fc10783b */ /* 0x000fe20000004200 */
[C---:B------:R-:W-:Y:S04]  /*9330*/  HMMA.16816.F32.BF16 R44, R176.reuse, R188, R44 ;  /* 0x000000bcb02c723c */ /* 0x040fe8000004182c */
[----:B------:R-:W-:Y:S01]  /*9340*/  MOV R187, R23 ;  /* 0x0000001700bb7202 */ /* 0x000fe20000000f00 */
[----:B------:R-:W-:Y:S01]  /*9350*/  FADD.FTZ R2, R184, R2 ;  /* 0x00000002b8027221 */ /* 0x000fe20000010000 */
[----:B------:R-:W-:Y:S01]  /*9360*/  MOV R29, R5 ;  /* 0x00000005001d7202 */ /* 0x000fe20000000f00 */
[----:B------:R-:W-:Y:S01]  /*9370*/  LDSM.16.MT88.4 R12, [R248+0x5800] ;  /* 0x00580000f80c783b */ /* 0x000fe20000004200 */
[C---:B------:R-:W-:Y:S04]  /*9380*/  HMMA.16816.F32.BF16 R48, R176.reuse, R190, R48 ;  /* 0x000000beb030723c */ /* 0x040fe80000041830 */
[----:B------:R-:W-:Y:S01]  /*9390*/  FADD.FTZ R0, R187, R0 ;  /* 0x00000000bb007221 */ /* 0x000fe20000010000 */
[----:B------:R-:W1:Y:S01]  /*93a0*/  LDSM.16.MT88.4 R4, [R251+0x3800] ;  /* 0x00380000fb04783b */ /* 0x000e620000004200 */
[----:B------:R-:W-:Y:S01]  /*93b0*/  FADD.FTZ R2, R182, R2 ;  /* 0x00000002b6027221 */ /* 0x000fe20000010000 */
[----:B------:R-:W-:Y:S01]  /*93c0*/  MOV R186, R22 ;  /* 0x0000001600ba7202 */ /* 0x000fe20000000f00 */
[----:B------:R-:W-:Y:S02]  /*93d0*/  FADD.FTZ R0, R185, R0 ;  /* 0x00000000b9007221 */ /* 0x000fe40000010000 */
[----:B------:R-:W3:Y:S02]  /*93e0*/  LDSM.16.MT88.4 R20, [R251+0x5800] ;  /* 0x00580000fb14783b */ /* 0x000ee40000004200 */
[----:B------:R-:W-:Y:S02]  /*93f0*/  FADD.FTZ R2, R32, R2 ;  /* 0x0000000220027221 */ /* 0x000fe40000010000 */
[----:B------:R-:W-:Y:S02]  /*9400*/  FADD.FTZ R0, R183, R0 ;  /* 0x00000000b7007221 */ /* 0x000fe40000010000 */
[----:B------:R-:W-:Y:S02]  /*9410*/  FADD.FTZ R2, R34, R2 ;  /* 0x0000000222027221 */ /* 0x000fe40000010000 */
[----:B------:R-:W-:Y:S02]  /*9420*/  FADD.FTZ R0, R33, R0 ;  /* 0x0000000021007221 */ /* 0x000fe40000010000 */
[----:B------:R-:W-:Y:S02]  /*9430*/  FADD.FTZ R2, R180, R2 ;  /* 0x00000002b4027221 */ /* 0x000fe40000010000 */
[----:B------:R-:W-:Y:S04]  /*9440*/  FADD.FTZ R0, R35, R0 ;  /* 0x0000000023007221 */ /* 0x000fe80000010000 */
[----:B------:R-:W-:Y:S02]  /*9450*/  FADD.FTZ R3, R3, R0 ;  /* 0x0000000003037221 */ /* 0x000fe40000010000 */
[----:B------:R-:W-:Y:S02]  /*9460*/  FADD.FTZ R0, R181, R2 ;  /* 0x00000002b5007221 */ /* 0x000fe40000010000 */
[----:B------:R-:W-:Y:S02]  /*9470*/  FADD.FTZ R3, R29, R3 ;  /* 0x000000031d037221 */ /* 0x000fe40000010000 */
[----:B------:R-:W-:Y:S02]  /*9480*/  FADD.FTZ R2, R30, R0 ;  /* 0x000000001e027221 */ /* 0x000fe40000010000 */
[----:B------:R-:W-:Y:S01]  /*9490*/  FADD.FTZ R0, R158, R3 ;  /* 0x000000039e007221 */ /* 0x000fe20000010000 */
[----:B------:R-:W-:Y:S01]  /*94a0*/  MOV R158, R156 ;  /* 0x0000009c009e7202 */ /* 0x000fe20000000f00 */
[----:B------:R-:W-:Y:S01]  /*94b0*/  FADD.FTZ R2, R31, R2 ;  /* 0x000000021f027221 */ /* 0x000fe20000010000 */
[----:B------:R-:W-:Y:S01]  /*94c0*/  MOV R3, R157 ;  /* 0x0000009d00037202 */ /* 0x000fe20000000f00 */
[----:B------:R-:W-:Y:S01]  /*94d0*/  FADD.FTZ R0, R159, R0 ;  /* 0x000000009f007221 */ /* 0x000fe20000010000 */
[C---:B-1----:R-:W-:Y:S08]  /*94e0*/  HMMA.16816.F32.BF16 R52, R176.reuse, R4, R52 ;  /* 0x00000004b034723c */ /* 0x042ff00000041834 */
[C---:B------:R-:W-:Y:S01]  /*94f0*/  HMMA.16816.F32.BF16 R56, R176.reuse, R6, R56 ;  /* 0x00000006b038723c */ /* 0x040fe20000041838 */
[----:B------:R-:W1:Y:S07]  /*9500*/  LDSM.16.MT88.4 R4, [R186+0x5800] ;  /* 0x00580000ba04783b */ /* 0x000e6e0000004200 */
[C---:B------:R-:W-:Y:S08]  /*9510*/  HMMA.16816.F32.BF16 R60, R176.reuse, R8, R60 ;  /* 0x00000008b03c723c */ /* 0x040ff0000004183c */
[C---:B------:R-:W-:Y:S01]  /*9520*/  HMMA.16816.F32.BF16 R64, R176.reuse, R10, R64 ;  /* 0x0000000ab040723c */ /* 0x040fe20000041840 */
[----:B------:R-:W4:Y:S07]  /*9530*/  LDSM.16.MT88.4 R8, [R248+0x7800] ;  /* 0x00780000f808783b */ /* 0x000f2e0000004200 */
[C---:B------:R-:W-:Y:S08]  /*9540*/  HMMA.16816.F32.BF16 R68, R176.reuse, R12, R68 ;  /* 0x0000000cb044723c */ /* 0x040ff00000041844 */
[C---:B------:R-:W-:Y:S01]  /*9550*/  HMMA.16816.F32.BF16 R72, R176.reuse, R14, R72 ;  /* 0x0000000eb048723c */ /* 0x040fe20000041848 */
[----:B------:R-:W4:Y:S07]  /*9560*/  LDSM.16.MT88.4 R12, [R252+0x7800] ;  /* 0x00780000fc0c783b */ /* 0x000f2e0000004200 */
[C---:B------:R-:W-:Y:S08]  /*9570*/  HMMA.16816.F32.BF16 R76, R176.reuse, R16, R76 ;  /* 0x00000010b04c723c */ /* 0x040ff0000004184c */
[C---:B------:R-:W-:Y:S01]  /*9580*/  HMMA.16816.F32.BF16 R80, R176.reuse, R18, R80 ;  /* 0x00000012b050723c */ /* 0x040fe20000041850 */
[----:B------:R-:W4:Y:S07]  /*9590*/  LDSM.16.MT88.4 R16, [R186+0x7800] ;  /* 0x00780000ba10783b */ /* 0x000f2e0000004200 */
[C---:B---3--:R-:W-:Y:S08]  /*95a0*/  HMMA.16816.F32.BF16 R84, R176.reuse, R20, R84 ;  /* 0x00000014b054723c */ /* 0x048ff00000041854 */
        /* <DEDUP_REMOVED lines=12> */
[----:B------:R1:W5:Y:S05]  /*9670*/  LDL.LU R170, [R1+0xfc] ;  /* 0x0000fc0001aa7983 */ /* 0x00036a0000300800 */
[----:B------:R-:W-:Y:S05]  /*9680*/  STL [R1+0x64], R2 ;  /* 0x0000640201007387 */ /* 0x000fea0000100800 */
[----:B------:R-:W-:Y:S05]  /*9690*/  STL [R1+0x5c], R171 ;  /* 0x00005cab01007387 */ /* 0x000fea0000100800 */
[----:B------:R2:W-:Y:S02]  /*96a0*/  STL [R1+0x68], R0 ;  /* 0x0000680001007387 */ /* 0x0005e40000100800 */
[----:B--2---:R-:W-:Y:S03]  /*96b0*/  IMAD.MOV.U32 R0, RZ, RZ, R171 ;  /* 0x000000ffff007224 */ /* 0x004fe600078e00ab */
[----:B------:R1:W5:Y:S05]  /*96c0*/  LDL.LU R171, [R1+0xf8] ;  /* 0x0000f80001ab7983 */ /* 0x00036a0000300800 */
[----:B------:R1:W-:Y:S01]  /*96d0*/  STL [R1+0x60], R0 ;  /* 0x0000600001007387 */ /* 0x0003e20000100800 */
[----:B------:R-:W-:-:S05]  /*96e0*/  @P0 BRA `(.L_x_2005) ;  /* 0xffffbf3000000947 */ /* 0x000fca000383ffff */
.L_x_2004:
[----:B-1----:R-:W2:Y:S02]  /*96f0*/  LDL R0, [R1+0x5c] ;  /* 0x00005c0001007983 */ /* 0x002ea40000100800 */
[----:B--2---:R-:W-:-:S13]  /*9700*/  ISETP.GE.AND P0, PT, R0, RZ, PT ;  /* 0x000000ff0000720c */ /* 0x004fda0003f06270 */
[----:B------:R-:W-:Y:S05]  /*9710*/  @!P0 BRA `(.L_x_2006) ;  /* 0x000035c000008947 */ /* 0x000fea0003800000 */
[----:B------:R-:W-:Y:S02]  /*9720*/  MOV R159, R156 ;  /* 0x0000009c009f7202 */ /* 0x000fe40000000f00 */
[----:B------:R-:W-:Y:S02]  /*9730*/  MOV R158, R157 ;  /* 0x0000009d009e7202 */ /* 0x000fe40000000f00 */
.L_x_2007:
[----:B------:R-:W2:Y:S01]  /*9740*/  LDL R156, [R1+0x8] ;  /* 0x00000800019c7983 */ /* 0x000ea20000100800 */
[----:B------:R-:W-:Y:S04]  /*9750*/  DEPBAR.LE SB0, 0x0 ;  /* 0x000080000000791a */ /* 0x000fe80000000000 */
[----:B------:R-:W-:Y:S01]  /*9760*/  WARPSYNC 0xffffffff ;  /* 0xffffffff00007948 */ /* 0x000fe20003800000 */
[----:B------:R-:W3:Y:S06]  /*9770*/  LDL.64 R30, [R1+0x78] ;  /* 0x00007800011e7983 */ /* 0x000eec0000100a00 */
[----:B------:R-:W4:Y:S06]  /*9780*/  LDL R29, [R1+0x44] ;  /* 0x00004400011d7983 */ /* 0x000f2c0000100800 */
[----:B------:R-:W4:Y:S06]  /*9790*/  LDL R23, [R1+0x84] ;  /* 0x0000840001177983 */ /* 0x000f2c0000100800 */
[----:B------:R-:W4:Y:S06]  /*97a0*/  LDL R28, [R1+0x40] ;  /* 0x00004000011c7983 */ /* 0x000f2c0000100800 */
[----:B------:R-:W4:Y:S06]  /*97b0*/  LDL R14, [R1+0x3c] ;  /* 0x00003c00010e7983 */ /* 0x000f2c0000100800 */
[----:B------:R1:W-:Y:S06]  /*97c0*/  STL [R1+0xfc], R130 ;  /* 0x0000fc8201007387 */ /* 0x0003ec0000100800 */
[----:B------:R-:W-:Y:S06]  /*97d0*/  BAR.SYNC.DEFER_BLOCKING 0x0 ;  /* 0x0000000000007b1d */ /* 0x000fec0000010000 */
[----:B------:R-:W2:Y:S06]  /*97e0*/  LDSM.16.M88.4 R8, [R249] ;  /* 0x00000000f908783b */ /* 0x000eac0000000200 */
[----:B-1----:R-:W4:Y:S06]  /*97f0*/  LDL.LU R130, [R1+0x5c] ;  /* 0x00005c0001827983 */ /* 0x002f2c0000300800 */
[----:B------:R1:W-:Y:S06]  /*9800*/  STL [R1+0xf8], R131 ;  /* 0x0000f88301007387 */ /* 0x0003ec0000100800 */
[----:B------:R-:W2:Y:S06]  /*9810*/  LDSM.16.M88.4 R16, [R249+0x800] ;  /* 0x00080000f910783b */ /* 0x000eac0000000200 */
[----:B------:R-:W2:Y:S06]  /*9820*/  LDSM.16.M88.4 R24, [R249+0x1000] ;  /* 0x00100000f918783b */ /* 0x000eac0000000200 */
[----:B------:R-:W2:Y:S06]  /*9830*/  LDSM.16.M88.4 R32, [R249+0x1800] ;  /* 0x00180000f920783b */ /* 0x000eac0000000200 */
[----:B------:R-:W4:Y:S06]  /*9840*/  LDL R157, [R1+0x2c] ;  /* 0x00002c00019d7983 */ /* 0x000f2c0000100800 */
[----:B-1----:R-:W4:Y:S06]  /*9850*/  LDL R131, [R1+0x58] ;  /* 0x0000580001837983 */ /* 0x002f2c0000100800 */
[----:B--2---:R1:W2:Y:S01]  /*9860*/  LDSM.16.M88.4 R176, [R156] ;  /* 0x000000009cb0783b */ /* 0x0042a20000000200 */
[----:B---3--:R-:W-:Y:S05]  /*9870*/  IADD3 R15, P0, R30, 0x40, RZ ;  /* 0x000000401e0f7810 */ /* 0x008fea0007f1e0ff */
[----:B----4-:R3:W4:Y:S01]  /*9880*/  LDSM.16.M88.4 R180, [R29] ;  /* 0x000000001db4783b */ /* 0x0107220000000200 */
[----:B------:R-:W-:Y:S05]  /*9890*/  IADD3.X R21, RZ, R23, RZ, P0, !PT ;  /* 0x00000017ff157210 */ /* 0x000fea00007fe4ff */
[----:B-1----:R-:W4:Y:S06]  /*98a0*/  LDL R156, [R1] ;  /* 0x00000000019c7983 */ /* 0x002f2c0000100800 */
[----:B------:R1:W1:Y:S06]  /*98b0*/  LDSM.16.M88.4 R184, [R28] ;  /* 0x000000001cb8783b */ /* 0x00026c0000000200 */
[----:B------:R1:W1:Y:S01]  /*98c0*/  LDSM.16.M88.4 R188, [R14] ;  /* 0x000000000ebc783b */ /* 0x0002620000000200 */
[----:B------:R-:W-:Y:S01]  /*98d0*/  SHF.R.S32.HI R0, RZ, 0x1f, R130 ;  /* 0x0000001fff007819 */ /* 0x000fe20000011482 */
[----:B------:R-:W-:Y:S04]  /*98e0*/  IMAD.WIDE.U32 R6, R130, c[0x0][0x208], RZ ;  /* 0x0000820082067a25 */ /* 0x000fe800078e00ff */
        /* <DEDUP_REMOVED lines=14> */
[----:B------:R-:W-:Y:S01]  /*99d0*/  IADD3.X R22, RZ, R23, RZ, P0, !PT ;  /* 0x00000017ff167210 */ /* 0x000fe200007fe4ff */
[----:B------:R-:W-:Y:S01]  /*99e0*/  @!PT LDS RZ, [RZ] ;  /* 0x00000000fffff984 */ /* 0x000fe20000000800 */
[----:B------:R-:W-:Y:S01]  /*99f0*/  @!PT LDS RZ, [RZ] ;  /* 0x00000000fffff984 */ /* 0x000fe20000000800 */
[----:B------:R-:W-:Y:S01]  /*9a00*/  @!PT LDS RZ, [RZ] ;  /* 0x00000000fffff984 */ /* 0x000fe20000000800 */
[----:B------:R1:W-:Y:S01]  /*9a10*/  LDGSTS.E.BYPASS.LTC128B.128 [R131+0x100], [R12.64], !P6 ;  /* 0x001000000c837fae */ /* 0x0003e2000f101d46 */
[----:B------:R-:W-:Y:S05]  /*9a20*/  IADD3 R3, P0, R4, R20, RZ ;  /* 0x0000001404037210 */ /* 0x000fea0007f1e0ff */
[----:B------:R2:W-:Y:S01]  /*9a30*/  LDGSTS.E.BYPASS.LTC128B.128 [R131+0x2100], [R6.64], !P5 ;  /* 0x0210000006837fae */ /* 0x0005e2000e901d46 */
[----:B-1----:R-:W-:Y:S02]  /*9a40*/  MOV R12, c[0x0][0x208] ;  /* 0x00008200000c7a02 */ /* 0x002fe40000000f00 */
[----:B------:R-:W-:Y:S02]  /*9a50*/  MOV R13, c[0x0][0x20c] ;  /* 0x00008300000d7a02 */ /* 0x000fe40000000f00 */
[----:B------:R-:W-:Y:S02]  /*9a60*/  LEA R2, P1, R12, R4, 0x5 ;  /* 0x000000040c027211 */ /* 0x000fe400078228ff */
[C---:B--2---:R-:W-:Y:S02]  /*9a70*/  LEA R6, P2, R3.reuse, c[0x0][0x1f8], 0x1 ;  /* 0x00007e0003067a11 */ /* 0x044fe400078408ff */
[----:B------:R-:W-:Y:S02]  /*9a80*/  IADD3.X R7, R0, R22, RZ, P0, !PT ;  /* 0x0000001600077210 */ /* 0x000fe400007fe4ff */
[----:B------:R-:W-:Y:S02]  /*9a90*/  IADD3 R5, P0, R30, 0xc0, RZ ;  /* 0x000000c01e057810 */ /* 0x000fe40007f1e0ff */
[----:B------:R-:W-:Y:S02]  /*9aa0*/  LEA.HI.X R7, R3, c[0x0][0x1fc], R7, 0x1, P2 ;  /* 0x00007f0003077a11 */ /* 0x000fe400010f0c07 */
[----:B------:R-:W-:Y:S02]  /*9ab0*/  LEA.HI.X R3, R12, R0, R13, 0x5, P1 ;  /* 0x000000000c037211 */ /* 0x000fe400008f2c0d */
[----:B------:R-:W-:Y:S01]  /*9ac0*/  IADD3 R4, P1, R4, R5, RZ ;  /* 0x0000000504047210 */ /* 0x000fe20007f3e0ff */
[----:B------:R1:W-:Y:S01]  /*9ad0*/  LDGSTS.E.BYPASS.LTC128B.128 [R131+0x4100], [R6.64], !P4 ;  /* 0x0410000006837fae */ /* 0x0003e2000e101d46 */
[----:B---3--:R-:W-:Y:S02]  /*9ae0*/  IADD3.X R29, RZ, R23, RZ, P0, !PT ;  /* 0x00000017ff1d7210 */ /* 0x008fe400007fe4ff */
        /* <DEDUP_REMOVED lines=22> */
[C---:B------:R-:W-:Y:S01]  /*9c50*/  LEA R2, P0, R28.reuse, c[0x0][0x1f8], 0x1 ;  /* 0x00007e001c027a11 */ /* 0x040fe200078008ff */
[----:B------:R-:W3:Y:S03]  /*9c60*/  LDL R0, [R1+0x30] ;  /* 0x0000300001007983 */ /* 0x000ee60000100800 */
[----:B------:R-:W-:Y:S02]  /*9c70*/  LEA.HI.X R3, R28, c[0x0][0x1fc], R3, 0x1, P0 ;  /* 0x00007f001c037a11 */ /* 0x000fe400000f0c03 */
[C---:B------:R-:W-:Y:S01]  /*9c80*/  ISETP.GT.AND P0, PT, R130.reuse, RZ, PT ;  /* 0x000000ff8200720c */ /* 0x040fe20003f04270 */
[----:B------:R2:W-:Y:S01]  /*9c90*/  LDGSTS.E.BYPASS.LTC128B.128 [R131+0x5100], [R22.64], !P4 ;  /* 0x0510000016837fae */ /* 0x0005e2000e101d46 */
[----:B------:R-:W-:Y:S01]  /*9ca0*/  IADD3 R130, R130, -0x1, RZ ;  /* 0xffffffff82827810 */ /* 0x000fe20007ffe0ff */
[C---:B-1----:R-:W-:Y:S04]  /*9cb0*/  HMMA.16816.F32.BF16 R12, R168.reuse, R16, RZ ;  /* 0x00000010a80c723c */ /* 0x042fe800000418ff */
[----:B------:R1:W-:Y:S04]  /*9cc0*/  LDGSTS.E.BYPASS.LTC128B.128 [R131+0x7100], [R2.64], !P3 ;  /* 0x0710000002837fae */ /* 0x0003e8000d901d46 */
[C---:B------:R-:W-:Y:S02]  /*9cd0*/  HMMA.16816.F32.BF16 R16, R168.reuse, R18, RZ ;  /* 0x00000012a810723c */ /* 0x040fe400000418ff */
[----:B------:R-:W0:Y:S06]  /*9ce0*/  LDGDEPBAR ;  /* 0x00000000000079af */ /* 0x000e2c0000000000 */
[C---:B--2---:R-:W-:Y:S01]  /*9cf0*/  HMMA.16816.F32.BF16 R20, R168.reuse, R24, RZ ;  /* 0x00000018a814723c */ /* 0x044fe200000418ff */
[----:B-1----:R-:W2:Y:S07]  /*9d00*/  LDL R2, [R1+0x38] ;  /* 0x0000380001027983 */ /* 0x002eae0000100800 */
[C---:B------:R-:W-:Y:S01]  /*9d10*/  HMMA.16816.F32.BF16 R24, R168.reuse, R26, RZ ;  /* 0x0000001aa818723c */ /* 0x040fe200000418ff */
[----:B------:R-:W2:Y:S07]  /*9d20*/  LDL R3, [R1+0x34] ;  /* 0x0000340001037983 */ /* 0x000eae0000100800 */
[C---:B------:R-:W-:Y:S08]  /*9d30*/  HMMA.16816.F32.BF16 R28, R168.reuse, R32, RZ ;  /* 0x00000020a81c723c */ /* 0x040ff000000418ff */
[----:B------:R-:W-:Y:S08]  /*9d40*/  HMMA.16816.F32.BF16 R32, R168, R34, RZ ;  /* 0x00000022a820723c */ /* 0x000ff000000418ff */
[C---:B------:R-:W-:Y:S08]  /*9d50*/  HMMA.16816.F32.BF16 R4, R172.reuse, R176, R4 ;  /* 0x000000b0ac04723c */ /* 0x040ff00000041804 */
[C---:B------:R-:W-:Y:S08]  /*9d60*/  HMMA.16816.F32.BF16 R8, R172.reuse, R178, R8 ;  /* 0x000000b2ac08723c */ /* 0x040ff00000041808 */
[C---:B----4-:R-:W-:Y:S08]  /*9d70*/  HMMA.16816.F32.BF16 R12, R172.reuse, R180, R12 ;  /* 0x000000b4ac0c723c */ /* 0x050ff0000004180c */
[C---:B------:R-:W-:Y:S08]  /*9d80*/  HMMA.16816.F32.BF16 R16, R172.reuse, R182, R16 ;  /* 0x000000b6ac10723c */ /* 0x040ff00000041810 */
[C---:B------:R-:W-:Y:S08]  /*9d90*/  HMMA.16816.F32.BF16 R20, R172.reuse, R184, R20 ;  /* 0x000000b8ac14723c */ /* 0x040ff00000041814 */
[C---:B------:R-:W-:Y:S01]  /*9da0*/  HMMA.16816.F32.BF16 R24, R172.reuse, R186, R24 ;  /* 0x000000baac18723c */ /* 0x040fe20000041818 */
[----:B------:R-:W1:Y:S07]  /*9db0*/  LDSM.16.M88.4 R176, [R156] ;  /* 0x000000009cb0783b */ /* 0x000e6e0000000200 */
[C---:B------:R-:W-:Y:S01]  /*9dc0*/  HMMA.16816.F32.BF16 R28, R172.reuse, R188, R28 ;  /* 0x000000bcac1c723c */ /* 0x040fe2000004181c */
[----:B------:R-:W4:Y:S07]  /*9dd0*/  LDSM.16.M88.4 R180, [R156+0x800] ;  /* 0x000800009cb4783b */ /* 0x000f2e0000000200 */
[----:B------:R-:W-:Y:S01]  /*9de0*/  HMMA.16816.F32.BF16 R32, R172, R190, R32 ;  /* 0x000000beac20723c */ /* 0x000fe20000041820 */
[----:B------:R-:W4:Y:S06]  /*9df0*/  LDSM.16.M88.4 R184, [R156+0x1000] ;  /* 0x001000009cb8783b */ /* 0x000f2c0000000200 */
[----:B------:R-:W2:Y:S06]  /*9e00*/  LDL.64 R188, [R1+0x70] ;  /* 0x0000700001bc7983 */ /* 0x000eac0000100a00 */
[----:B------:R-:W2:Y:S01]  /*9e10*/  LDL R190, [R1+0x80] ;  /* 0x0000800001be7983 */ /* 0x000ea20000100800 */
[C---:B-1----:R-:W-:Y:S08]  /*9e20*/  HMMA.16816.F32.BF16 R4, R192.reuse, R176, R4 ;  /* 0x000000b0c004723c */ /* 0x042ff00000041804 */
[C---:B------:R-:W-:Y:S01]  /*9e30*/  HMMA.16816.F32.BF16 R8, R192.reuse, R178, R8 ;  /* 0x000000b2c008723c */ /* 0x040fe20000041808 */
[----:B------:R-:W1:Y:S07]  /*9e40*/  LDSM.16.M88.4 R176, [R156+0x1800] ;  /* 0x001800009cb0783b */ /* 0x000e6e0000000200 */
[C---:B----4-:R-:W-:Y:S08]  /*9e50*/  HMMA.16816.F32.BF16 R12, R192.reuse, R180, R12 ;  /* 0x000000b4c00c723c */ /* 0x050ff0000004180c */
[C---:B------:R-:W-:Y:S01]  /*9e60*/  HMMA.16816.F32.BF16 R16, R192.reuse, R182, R16 ;  /* 0x000000b6c010723c */ /* 0x040fe20000041810 */
[----:B------:R-:W4:Y:S07]  /*9e70*/  LDSM.16.M88.4 R180, [R250] ;  /* 0x00000000fab4783b */ /* 0x000f2e0000000200 */
        /* <DEDUP_REMOVED lines=20> */
[----:B------:R-:W3:Y:S07]  /*9fc0*/  LDSM.16.M88.4 R184, [R249+0x3800] ;  /* 0x00380000f9b8783b */ /* 0x000eee0000000200 */
[C---:B-1----:R-:W-:Y:S08]  /*9fd0*/  HMMA.16816.F32.BF16 R12, R200.reuse, R176, R12 ;  /* 0x000000b0c80c723c */ /* 0x042ff0000004180c */
[C---:B------:R-:W-:Y:S08]  /*9fe0*/  HMMA.16816.F32.BF16 R16, R200.reuse, R178, R16 ;  /* 0x000000b2c810723c */ /* 0x040ff00000041810 */
[C---:B----4-:R-:W-:Y:S08]  /*9ff0*/  HMMA.16816.F32.BF16 R20, R200.reuse, R180, R20 ;  /* 0x000000b4c814723c */ /* 0x050ff00000041814 */
[C---:B------:R-:W-:Y:S08]  /*a000*/  HMMA.16816.F32.BF16 R24, R200.reuse, R182, R24 ;  /* 0x000000b6c818723c */ /* 0x040ff00000041818 */
[C---:B---3--:R-:W-:Y:S08]  /*a010*/  HMMA.16816.F32.BF16 R28, R200.reuse, R184, R28 ;  /* 0x000000b8c81c723c */ /* 0x048ff0000004181c */
[----:B------:R-:W-:Y:S01]  /*a020*/  HMMA.16816.F32.BF16 R32, R200, R186, R32 ;  /* 0x000000bac820723c */ /* 0x000fe20000041820 */
[----:B------:R1:W-:Y:S06]  /*a030*/  LDSM.16.M88.4 R184, [R0] ;  /* 0x0000000000b8783b */ /* 0x0003ec0000000200 */
[----:B--2---:R3:W3:Y:S06]  /*a040*/  LDSM.16.M88.4 R176, [R2] ;  /* 0x0000000002b0783b */ /* 0x0046ec0000000200 */
[----:B------:R4:W3:Y:S06]  /*a050*/  LDSM.16.M88.4 R180, [R3] ;  /* 0x0000000003b4783b */ /* 0x0008ec0000000200 */
[----:B-1----:R-:W2:Y:S06]  /*a060*/  LDL R0, [R1+0x1c] ;  /* 0x00001c0001007983 */ /* 0x002eac0000100800 */
[----:B---3--:R-:W3:Y:S06]  /*a070*/  LDL R2, [R1+0x20] ;  /* 0x0000200001027983 */ /* 0x008eec0000100800 */
        /* <DEDUP_REMOVED lines=8> */
[----:B-1----:R-:W2:Y:S07]  /*a100*/  LDL R157, [R1+0x28] ;  /* 0x00002800019d7983 */ /* 0x002eae0000100800 */
        /* <DEDUP_REMOVED lines=38> */
[----:B---3--:R1:W-:Y:S06]  /*a370*/  LDSM.16.M88.4 R176, [R2] ;  /* 0x0000000002b0783b */ /* 0x0083ec0000000200 */
[----:B----4-:R3:W-:Y:S06]  /*a380*/  LDSM.16.M88.4 R184, [R3] ;  /* 0x0000000003b8783b */ /* 0x0107ec0000000200 */
[----:B-1----:R-:W4:Y:S06]  /*a390*/  LDL R2, [R1+0x10] ;  /* 0x0000100001027983 */ /* 0x002f2c0000100800 */
[----:B---3--:R-:W3:Y:S06]  /*a3a0*/  LDL R3, [R1+0x14] ;  /* 0x0000140001037983 */ /* 0x008eec0000100800 */
[----:B--2---:R1:W2:Y:S06]  /*a3b0*/  LDSM.16.M88.4 R180, [R157] ;  /* 0x000000009db4783b */ /* 0x0042ac0000000200 */
[----:B-1----:R-:W4:Y:S01]  /*a3c0*/  LDL R157, [R1+0x18] ;  /* 0x00001800019d7983 */ /* 0x002f220000100800 */
[C---:B--2---:R-:W-:Y:S08]  /*a3d0*/  HMMA.16816.F32.BF16 R4, R220.reuse, R180, R4 ;  /* 0x000000b4dc04723c */ /* 0x044ff00000041804 */
[C---:B------:R-:W-:Y:S01]  /*a3e0*/  HMMA.16816.F32.BF16 R8, R220.reuse, R182, R8 ;  /* 0x000000b6dc08723c */ /* 0x040fe20000041808 */
[----:B------:R1:W2:Y:S07]  /*a3f0*/  LDSM.16.M88.4 R180, [R0] ;  /* 0x0000000000b4783b */ /* 0x0002ae0000000200 */
[C---:B------:R-:W-:Y:S08]  /*a400*/  HMMA.16816.F32.BF16 R12, R220.reuse, R184, R12 ;  /* 0x000000b8dc0c723c */ /* 0x040ff0000004180c */
[C---:B------:R-:W-:Y:S01]  /*a410*/  HMMA.16816.F32.BF16 R16, R220.reuse, R186, R16 ;  /* 0x000000badc10723c */ /* 0x040fe20000041810 */
[----:B------:R-:W2:Y:S07]  /*a420*/  LDSM.16.M88.4 R184, [R156+0x4000] ;  /* 0x004000009cb8783b */ /* 0x000eae0000000200 */
[C---:B------:R-:W-:Y:S01]  /*a430*/  HMMA.16816.F32.BF16 R20, R220.reuse, R176, R20 ;  /* 0x000000b0dc14723c */ /* 0x040fe20000041814 */
[----:B-1----:R-:W4:Y:S06]  /*a440*/  LDL R0, [R1+0xc] ;  /* 0x00000c0001007983 */ /* 0x002f2c0000100800 */
[----:B------:R-:W-:Y:S01]  /*a450*/  STL [R1+0x5c], R130 ;  /* 0x00005c8201007387 */ /* 0x000fe20000100800 */
[C---:B------:R-:W-:Y:S05]  /*a460*/  HMMA.16816.F32.BF16 R24, R220.reuse, R178, R24 ;  /* 0x000000b2dc18723c */ /* 0x040fea0000041818 */
[----:B------:R-:W1:Y:S03]  /*a470*/  LDSM.16.M88.4 R176, [R156+0x4800] ;  /* 0x004800009cb0783b */ /* 0x000e660000000200 */
[C---:B--2---:R-:W-:Y:S08]  /*a480*/  HMMA.16816.F32.BF16 R28, R220.reuse, R180, R28 ;  /* 0x000000b4dc1c723c */ /* 0x044ff0000004181c */
[----:B------:R-:W-:Y:S01]  /*a490*/  HMMA.16816.F32.BF16 R32, R220, R182, R32 ;  /* 0x000000b6dc20723c */ /* 0x000fe20000041820 */
[----:B------:R-:W2:Y:S07]  /*a4a0*/  LDSM.16.M88.4 R180, [R156+0x5000] ;  /* 0x005000009cb4783b */ /* 0x000eae0000000200 */
[C---:B------:R-:W-:Y:S08]  /*a4b0*/  HMMA.16816.F32.BF16 R4, R224.reuse, R184, R4 ;  /* 0x000000b8e004723c */ /* 0x040ff00000041804 */
[C---:B------:R-:W-:Y:S01]  /*a4c0*/  HMMA.16816.F32.BF16 R8, R224.reuse, R186, R8 ;  /* 0x000000bae008723c */ /* 0x040fe20000041808 */
[----:B------:R-:W2:Y:S07]  /*a4d0*/  LDSM.16.M88.4 R184, [R156+0x5800] ;  /* 0x005800009cb8783b */ /* 0x000eae0000000200 */
[C---:B-1----:R-:W-:Y:S08]  /*a4e0*/  HMMA.16816.F32.BF16 R12, R224.reuse, R176, R12 ;  /* 0x000000b0e00c723c */ /* 0x042ff0000004180c */
[C---:B------:R-:W-:Y:S01]  /*a4f0*/  HMMA.16816.F32.BF16 R16, R224.reuse, R178, R16 ;  /* 0x000000b2e010723c */ /* 0x040fe20000041810 */
[----:B------:R-:W1:Y:S07]  /*a500*/  LDSM.16.M88.4 R176, [R250+0x4000] ;  /* 0x00400000fab0783b */ /* 0x000e6e0000000200 */
[C---:B--2---:R-:W-:Y:S08]  /*a510*/  HMMA.16816.F32.BF16 R20, R224.reuse, R180, R20 ;  /* 0x000000b4e014723c */ /* 0x044ff00000041814 */
        /* <DEDUP_REMOVED lines=20> */
[C---:B------:R-:W-:Y:S08]  /*a660*/  HMMA.16816.F32.BF16 R12, R232.reuse, R184, R12 ;  /* 0x000000b8e80c723c */ /* 0x040ff0000004180c */
[C---:B------:R-:W-:Y:S08]  /*a670*/  HMMA.16816.F32.BF16 R16, R232.reuse, R186, R16 ;  /* 0x000000bae810723c */ /* 0x040ff00000041810 */
[C---:B-1----:R-:W-:Y:S08]  /*a680*/  HMMA.16816.F32.BF16 R20, R232.reuse, R176, R20 ;  /* 0x000000b0e814723c */ /* 0x042ff00000041814 */
[C---:B------:R-:W-:Y:S01]  /*a690*/  HMMA.16816.F32.BF16 R24, R232.reuse, R178, R24 ;  /* 0x000000b2e818723c */ /* 0x040fe20000041818 */
[----:B---3--:R-:W-:Y:S07]  /*a6a0*/  LDSM.16.M88.4 R176, [R3] ;  /* 0x0000000003b0783b */ /* 0x008fee0000000200 */
[C---:B--2---:R-:W-:Y:S08]  /*a6b0*/  HMMA.16816.F32.BF16 R28, R232.reuse, R180, R28 ;  /* 0x000000b4e81c723c */ /* 0x044ff0000004181c */
[----:B------:R-:W-:Y:S01]  /*a6c0*/  HMMA.16816.F32.BF16 R32, R232, R182, R32 ;  /* 0x000000b6e820723c */ /* 0x000fe20000041820 */
[----:B----4-:R-:W-:Y:S06]  /*a6d0*/  LDSM.16.M88.4 R180, [R2] ;  /* 0x0000000002b4783b */ /* 0x010fec0000000200 */
[----:B------:R-:W1:Y:S02]  /*a6e0*/  LDSM.16.M88.4 R184, [R157] ;  /* 0x000000009db8783b */ /* 0x000e640000000200 */
[C---:B-1----:R-:W-:Y:S08]  /*a6f0*/  HMMA.16816.F32.BF16 R4, R236.reuse, R184, R4 ;  /* 0x000000b8ec04723c */ /* 0x042ff00000041804 */
[C---:B------:R-:W-:Y:S01]  /*a700*/  HMMA.16816.F32.BF16 R8, R236.reuse, R186, R8 ;  /* 0x000000baec08723c */ /* 0x040fe20000041808 */
[----:B------:R-:W1:Y:S07]  /*a710*/  LDSM.16.M88.4 R184, [R0] ;  /* 0x0000000000b8783b */ /* 0x000e6e0000000200 */
[C---:B------:R-:W-:Y:S08]  /*a720*/  HMMA.16816.F32.BF16 R12, R236.reuse, R176, R12 ;  /* 0x000000b0ec0c723c */ /* 0x040ff0000004180c */
        /* <DEDUP_REMOVED lines=10> */
[----:B------:R2:W4:Y:S07]  /*a7d0*/  LDSM.16.M88.4 R176, [R156+0x7800] ;  /* 0x007800009cb0783b */ /* 0x00052e0000000200 */
[C---:B---3--:R-:W-:Y:S08]  /*a7e0*/  HMMA.16816.F32.BF16 R12, R240.reuse, R180, R12 ;  /* 0x000000b4f00c723c */ /* 0x048ff0000004180c */
[C---:B------:R-:W-:Y:S01]  /*a7f0*/  HMMA.16816.F32.BF16 R16, R240.reuse, R182, R16 ;  /* 0x000000b6f010723c */ /* 0x040fe20000041810 */
[----:B------:R-:W3:Y:S03]  /*a800*/  LDSM.16.M88.4 R180, [R250+0x6000] ;  /* 0x00600000fab4783b */ /* 0x000ee60000000200 */
[----:B--2---:R-:W-:Y:S04]  /*a810*/  @P0 SHF.R.S32.HI R156, RZ, 0x1f, R130 ;  /* 0x0000001fff9c0819 */ /* 0x004fe80000011482 */
[C---:B-1----:R-:W-:Y:S08]  /*a820*/  HMMA.16816.F32.BF16 R20, R240.reuse, R184, R20 ;  /* 0x000000b8f014723c */ /* 0x042ff00000041814 */
[C---:B------:R-:W-:Y:S01]  /*a830*/  HMMA.16816.F32.BF16 R24, R240.reuse, R186, R24 ;  /* 0x000000baf018723c */ /* 0x040fe20000041818 */
[----:B------:R-:W1:Y:S07]  /*a840*/  LDSM.16.M88.4 R184, [R250+0x6800] ;  /* 0x00680000fab8783b */ /* 0x000e6e0000000200 */
[C---:B----4-:R-:W-:Y:S08]  /*a850*/  HMMA.16816.F32.BF16 R28, R240.reuse, R176, R28 ;  /* 0x000000b0f01c723c */ /* 0x050ff0000004181c */
[----:B------:R-:W-:Y:S01]  /*a860*/  HMMA.16816.F32.BF16 R32, R240, R178, R32 ;  /* 0x000000b2f020723c */ /* 0x000fe20000041820 */
[----:B------:R-:W2:Y:S07]  /*a870*/  LDSM.16.M88.4 R176, [R250+0x7000] ;  /* 0x00700000fab0783b */ /* 0x000eae0000000200 */
[C---:B---3--:R-:W-:Y:S08]  /*a880*/  HMMA.16816.F32.BF16 R4, R244.reuse, R180, R4 ;  /* 0x000000b4f404723c */ /* 0x048ff00000041804 */
[C---:B------:R-:W-:Y:S01]  /*a890*/  HMMA.16816.F32.BF16 R8, R244.reuse, R182, R8 ;  /* 0x000000b6f408723c */ /* 0x040fe20000041808 */
[----:B------:R-:W3:Y:S01]  /*a8a0*/  LDSM.16.M88.4 R180, [R250+0x7800] ;  /* 0x00780000fab4783b */ /* 0x000ee20000000200 */
[----:B------:R-:W-:Y:S05]  /*a8b0*/  DEPBAR.LE SB0, 0x0 ;  /* 0x000080000000791a */ /* 0x000fea0000000000 */
[----:B------:R-:W-:Y:S01]  /*a8c0*/  BAR.SYNC.DEFER_BLOCKING 0x0 ;  /* 0x0000000000007b1d */ /* 0x000fe20000010000 */
[C---:B-1----:R-:W-:Y:S08]  /*a8d0*/  HMMA.16816.F32.BF16 R12, R244.reuse, R184, R12 ;  /* 0x000000b8f40c723c */ /* 0x042ff0000004180c */
[----:B------:R-:W-:Y:S01]  /*a8e0*/  FMNMX.FTZ R0, R4, R158, !PT ;  /* 0x0000009e04007209 */ /* 0x000fe20007810000 */
[C---:B------:R-:W-:Y:S03]  /*a8f0*/  HMMA.16816.F32.BF16 R16, R244.reuse, R186, R16 ;  /* 0x000000baf410723c */ /* 0x040fe60000041810 */
[----:B------:R-:W-:Y:S02]  /*a900*/  FMNMX.FTZ R0, R5, R0, !PT ;  /* 0x0000000005007209 */ /* 0x000fe40007810000 */
[----:B------:R-:W-:Y:S03]  /*a910*/  FMNMX.FTZ R2, R6, R159, !PT ;  /* 0x0000009f06027209 */ /* 0x000fe60007810000 */
[C---:B--2---:R-:W-:Y:S04]  /*a920*/  HMMA.16816.F32.BF16 R20, R244.reuse, R176, R20 ;  /* 0x000000b0f414723c */ /* 0x044fe80000041814 */
[----:B------:R-:W-:Y:S02]  /*a930*/  FMNMX.FTZ R0, R8, R0, !PT ;  /* 0x0000000008007209 */ /* 0x000fe40007810000 */
[----:B------:R-:W-:Y:S01]  /*a940*/  FMNMX.FTZ R2, R7, R2, !PT ;  /* 0x0000000207027209 */ /* 0x000fe20007810000 */
[----:B------:R-:W-:Y:S01]  /*a950*/  @P0 IMAD R176, R156, c[0x0][0x1e0], RZ ;  /* 0x000078009cb00a24 */ /* 0x000fe200078e02ff */
[C---:B------:R-:W-:Y:S04]  /*a960*/  HMMA.16816.F32.BF16 R24, R244.reuse, R178, R24 ;  /* 0x000000b2f418723c */ /* 0x040fe80000041818 */
[----:B------:R-:W-:Y:S01]  /*a970*/  FMNMX.FTZ R0, R9, R0, !PT ;  /* 0x0000000009007209 */ /* 0x000fe20007810000 */
[----:B------:R-:W-:Y:S01]  /*a980*/  @P0 IMAD.WIDE.U32 R156, R130, c[0x0][0x1e0], RZ ;  /* 0x00007800829c0a25 */ /* 0x000fe200078e00ff */
[----:B------:R-:W-:Y:S02]  /*a990*/  FMNMX.FTZ R2, R10, R2, !PT ;  /* 0x000000020a027209 */ /* 0x000fe40007810000 */
[C---:B---3--:R-:W-:Y:S04]  /*a9a0*/  HMMA.16816.F32.BF16 R28, R244.reuse, R180, R28 ;  /* 0x000000b4f41c723c */ /* 0x048fe8000004181c */
[----:B------:R-:W-:Y:S01]  /*a9b0*/  FMNMX.FTZ R0, R12, R0, !PT ;  /* 0x000000000c007209 */ /* 0x000fe20007810000 */
[----:B------:R-:W-:Y:S01]  /*a9c0*/  @P0 IMAD R176, R130, c[0x0][0x1e4], R176 ;  /* 0x0000790082b00a24 */ /* 0x000fe200078e02b0 */
[----:B------:R-:W-:Y:S01]  /*a9d0*/  FMNMX.FTZ R2, R11, R2, !PT ;  /* 0x000000020b027209 */ /* 0x000fe20007810000 */
[----:B------:R-:W2:Y:S01]  /*a9e0*/  LDL.LU R130, [R1+0xfc] ;  /* 0x0000fc0001827983 */ /* 0x000ea20000300800 */
        /* <DEDUP_REMOVED lines=22> */
[----:B------:R-:W-:Y:S01]  /*ab50*/  @P0 SHF.L.U32 R177, R156, 0x6, RZ ;  /* 0x000000069cb10819 */ /* 0x000fe200000006ff */
[----:B------:R-:W1:Y:S01]  /*ab60*/  SHFL.BFLY PT, R180, R3, 0x2, 0x1f ;  /* 0x0c401f0003b47f89 */ /* 0x000e6200000e0000 */
[----:B------:R-:W-:Y:S02]  /*ab70*/  FMNMX.FTZ R0, R34, R0, !PT ;  /* 0x0000000022007209 */ /* 0x000fe40007810000 */
[----:B------:R-:W-:Y:S02]  /*ab80*/  @P0 IADD3 R176, R157, R176, RZ ;  /* 0x000000b09db00210 */ /* 0x000fe40007ffe0ff */
[----:B------:R-:W-:Y:S02]  /*ab90*/  FMNMX.FTZ R0, R35, R0, !PT ;  /* 0x0000000023007209 */ /* 0x000fe40007810000 */
[----:B------:R-:W-:Y:S02]  /*aba0*/  @P0 IADD3 R187, P1, R188, 0x40, RZ ;  /* 0x00000040bcbb0810 */ /* 0x000fe40007f3e0ff */
[----:B------:R-:W-:Y:S01]  /*abb0*/  @P0 IADD3 R157, P2, R177, R188, RZ ;  /* 0x000000bcb19d0210 */ /* 0x000fe20007f5e0ff */
[----:B------:R-:W3:Y:S01]  /*abc0*/  SHFL.BFLY PT, R2, R0, 0x2, 0x1f ;  /* 0x0c401f0000027f89 */ /* 0x000ee200000e0000 */
[----:B------:R-:W-:Y:S02]  /*abd0*/  @P0 SHF.L.U64.HI R176, R156, 0x6, R176 ;  /* 0x000000069cb00819 */ /* 0x000fe400000102b0 */
[-C--:B------:R-:W-:Y:S02]  /*abe0*/  @P0 IADD3.X R186, RZ, R190.reuse, RZ, P1, !PT ;  /* 0x000000beffba0210 */ /* 0x080fe40000ffe4ff */
[C---:B------:R-:W-:Y:S02]  /*abf0*/  @P0 LEA R178, P1, R157.reuse, c[0x0][0x1c8], 0x1 ;  /* 0x000072009db20a11 */ /* 0x040fe400078208ff */
[----:B------:R-:W-:Y:S04]  /*ac00*/  @P0 IADD3.X R156, R176, R190, RZ, P2, !PT ;  /* 0x000000beb09c0210 */ /* 0x000fe800017fe4ff */
[----:B------:R-:W-:Y:S02]  /*ac10*/  @P0 LEA.HI.X R179, R157, c[0x0][0x1cc], R156, 0x1, P1 ;  /* 0x000073009db30a11 */ /* 0x000fe400008f0c9c */
[----:B-1----:R-:W-:Y:S03]  /*ac20*/  FMNMX.FTZ R180, R3, R180, !PT ;  /* 0x000000b403b47209 */ /* 0x002fe60007810000 */
[----:B------:R-:W-:Y:S01]  /*ac30*/  @!PT LDS RZ, [RZ] ;  /* 0x00000000fffff984 */ /* 0x000fe20000000800 */
[----:B------:R1:W-:Y:S06]  /*ac40*/  @P0 LDGSTS.E.BYPASS.LTC128B.128 [R131+0x10100], [R178.64], !P6 ;  /* 0x10100000b2830fae */ /* 0x0003ec000f101d46 */
[----:B------:R-:W4:Y:S01]  /*ac50*/  SHFL.BFLY PT, R181, R180, 0x1, 0x1f ;  /* 0x0c201f00b4b57f89 */ /* 0x000f2200000e0000 */
[----:B---3--:R-:W-:Y:S02]  /*ac60*/  FMNMX.FTZ R0, R0, R2, !PT ;  /* 0x0000000200007209 */ /* 0x008fe40007810000 */
[C---:B------:R-:W-:Y:S03]  /*ac70*/  @P0 IADD3 R2, P2, R177.reuse, R187, RZ ;  /* 0x000000bbb1020210 */ /* 0x040fe60007f5e0ff */
[----:B------:R-:W3:Y:S01]  /*ac80*/  SHFL.BFLY PT, R3, R0, 0x1, 0x1f ;  /* 0x0c201f0000037f89 */ /* 0x000ee200000e0000 */
[----:B------:R-:W-:Y:S02]  /*ac90*/  @P0 LEA R182, P1, R2, c[0x0][0x1c8], 0x1 ;  /* 0x0000720002b60a11 */ /* 0x000fe400078208ff */
[----:B------:R-:W-:Y:S04]  /*aca0*/  @P0 IADD3.X R156, R176, R186, RZ, P2, !PT ;  /* 0x000000bab09c0210 */ /* 0x000fe800017fe4ff */
[----:B------:R-:W-:Y:S02]  /*acb0*/  @P0 LEA.HI.X R183, R2, c[0x0][0x1cc], R156, 0x1, P1 ;  /* 0x0000730002b70a11 */ /* 0x000fe400008f0c9c */
[----:B------:R-:W-:Y:S03]  /*acc0*/  @P0 IADD3 R185, P1, R188, 0x80, RZ ;  /* 0x00000080bcb90810 */ /* 0x000fe60007f3e0ff */
[----:B------:R3:W-:Y:S01]  /*acd0*/  @P0 LDGSTS.E.BYPASS.LTC128B.128 [R131+0x12100], [R182.64], !P5 ;  /* 0x12100000b6830fae */ /* 0x0007e2000e901d46 */
[----:B------:R-:W-:Y:S02]  /*ace0*/  @P0 IADD3.X R184, RZ, R190, RZ, P1, !PT ;  /* 0x000000beffb80210 */ /* 0x000fe40000ffe4ff */
[----:B-1----:R-:W-:Y:S02]  /*acf0*/  @P0 IADD3 R179, P2, R177, R185, RZ ;  /* 0x000000b9b1b30210 */ /* 0x002fe40007f5e0ff */
[----:B----4-:R-:W-:Y:S02]  /*ad00*/  FMNMX.FTZ R157, R180, R181, !PT ;  /* 0x000000b5b49d7209 */ /* 0x010fe40007810000 */
[----:B------:R-:W-:Y:S03]  /*ad10*/  @P0 LEA R178, P1, R179, c[0x0][0x1c8], 0x1 ;  /* 0x00007200b3b20a11 */ /* 0x000fe600078208ff */
[----:B------:R-:W-:Y:S01]  /*ad20*/  FADD.FTZ R2, -R157, R158 ;  /* 0x0000009e9d027221 */ /* 0x000fe20000010100 */
[----:B---3--:R-:W-:Y:S03]  /*ad30*/  FMNMX.FTZ R156, R0, R3, !PT ;  /* 0x00000003009c7209 */ /* 0x008fe60007810000 */
[----:B------:R-:W-:Y:S01]  /*ad40*/  FMUL.FTZ R0, R2, c[0x0][0x2d0] ;  /* 0x0000b40002007a20 */ /* 0x000fe20000410000 */
[----:B------:R-:W-:Y:S03]  /*ad50*/  @P0 IADD3.X R3, R176, R184, RZ, P2, !PT ;  /* 0x000000b8b0030210 */ /* 0x000fe600017fe4ff */
[----:B------:R1:W3:Y:S01]  /*ad60*/  MUFU.EX2 R2, R0 ;  /* 0x0000000000027308 */ /* 0x0002e20000000800 */
[----:B------:R-:W-:Y:S02]  /*ad70*/  @P0 LEA.HI.X R179, R179, c[0x0][0x1cc], R3, 0x1, P1 ;  /* 0x00007300b3b30a11 */ /* 0x000fe400008f0c03 */
[----:B------:R-:W-:Y:S03]  /*ad80*/  @P0 IADD3 R181, P1, R188, 0xc0, RZ ;  /* 0x000000c0bcb50810 */ /* 0x000fe60007f3e0ff */
[----:B------:R4:W-:Y:S01]  /*ad90*/  @P0 LDGSTS.E.BYPASS.LTC128B.128 [R131+0x14100], [R178.64], !P4 ;  /* 0x14100000b2830fae */ /* 0x0009e2000e101d46 */
[----:B------:R-:W-:Y:S02]  /*ada0*/  @P0 IADD3 R3, P2, R177, R181, RZ ;  /* 0x000000b5b1030210 */ /* 0x000fe40007f5e0ff */
[----:B------:R-:W-:Y:S01]  /*adb0*/  MOV R182, R188 ;  /* 0x000000bc00b67202 */ /* 0x000fe20000000f00 */
[----:B------:R-:W-:Y:S01]  /*adc0*/  FMUL.FTZ R188, R157, c[0x0][0x2d0] ;  /* 0x0000b4009dbc7a20 */ /* 0x000fe20000410000 */
[----:B------:R-:W-:Y:S02]  /*add0*/  MOV R183, R189 ;  /* 0x000000bd00b77202 */ /* 0x000fe40000000f00 */
[----:B------:R-:W-:Y:S01]  /*ade0*/  @P0 IADD3.X R180, RZ, R190, RZ, P1, !PT ;  /* 0x000000beffb40210 */ /* 0x000fe20000ffe4ff */
[--C-:B------:R-:W-:Y:S01]  /*adf0*/  FFMA.FTZ R4, R4, c[0x0][0x2d0], -R188.reuse ;  /* 0x0000b40004047a23 */ /* 0x100fe200000108bc */
[----:B------:R-:W-:Y:S01]  /*ae00*/  @P0 LEA R158, P1, R3, c[0x0][0x1c8], 0x1 ;  /* 0x00007200039e0a11 */ /* 0x000fe200078208ff */
[--C-:B------:R-:W-:Y:S02]  /*ae10*/  FFMA.FTZ R5, R5, c[0x0][0x2d0], -R188.reuse ;  /* 0x0000b40005057a23 */ /* 0x100fe400000108bc */
[----:B------:R4:W-:Y:S01]  /*ae20*/  MUFU.EX2 R189, R4 ;  /* 0x0000000400bd7308 */ /* 0x0009e20000000800 */
[--C-:B------:R-:W-:Y:S02]  /*ae30*/  FFMA.FTZ R8, R8, c[0x0][0x2d0], -R188.reuse ;  /* 0x0000b40008087a23 */ /* 0x100fe400000108bc */
[--C-:B------:R-:W-:Y:S02]  /*ae40*/  FFMA.FTZ R9, R9, c[0x0][0x2d0], -R188.reuse ;  /* 0x0000b40009097a23 */ /* 0x100fe400000108bc */
[----:B------:R-:W-:Y:S02]  /*ae50*/  FFMA.FTZ R16, R16, c[0x0][0x2d0], -R188 ;  /* 0x0000b40010107a23 */ /* 0x000fe400000108bc */
[----:B-1----:R-:W-:Y:S01]  /*ae60*/  FADD.FTZ R0, -R156, R159 ;  /* 0x0000009f9c007221 */ /* 0x002fe20000010100 */
[----:B------:R-:W-:Y:S01]  /*ae70*/  @P0 IADD3.X R159, R176, R180, RZ, P2, !PT ;  /* 0x000000b4b09f0210 */ /* 0x000fe200017fe4ff */
[----:B---3--:R-:W-:Y:S01]  /*ae80*/  FMUL.FTZ R132, R2, R132 ;  /* 0x0000008402847220 */ /* 0x008fe20000410000 */
[----:B------:R1:W-:Y:S01]  /*ae90*/  MUFU.EX2 R191, R5 ;  /* 0x0000000500bf7308 */ /* 0x0003e20000000800 */
[----:B------:R-:W-:Y:S01]  /*aea0*/  FMUL.FTZ R0, R0, c[0x0][0x2d0] ;  /* 0x0000b40000007a20 */ /* 0x000fe20000410000 */
[----:B------:R-:W-:Y:S01]  /*aeb0*/  @P0 LEA.HI.X R159, R3, c[0x0][0x1cc], R159, 0x1, P1 ;  /* 0x00007300039f0a11 */ /* 0x000fe200008f0c9f */
[C---:B------:R-:W-:Y:S01]  /*aec0*/  FMUL.FTZ R133, R2.reuse, R133 ;  /* 0x0000008502857220 */ /* 0x040fe20000410000 */
[----:B------:R-:W-:Y:S01]  /*aed0*/  @P0 MOV R3, c[0x0][0x1e0] ;  /* 0x0000780000030a02 */ /* 0x000fe20000000f00 */
[C---:B------:R-:W-:Y:S02]  /*aee0*/  FMUL.FTZ R136, R2.reuse, R136 ;  /* 0x0000008802887220 */ /* 0x040fe40000410000 */
[----:B------:R3:W-:Y:S01]  /*aef0*/  @P0 LDGSTS.E.BYPASS.LTC128B.128 [R131+0x16100], [R158.64], !P3 ;  /* 0x161000009e830fae */ /* 0x0007e2000d901d46 */
[C---:B------:R-:W-:Y:S01]  /*af00*/  @P0 LEA R177, P1, R3.reuse, R177, 0x5 ;  /* 0x000000b103b10211 */ /* 0x040fe200078228ff */
[C---:B------:R-:W-:Y:S01]  /*af10*/  FMUL.FTZ R137, R2.reuse, R137 ;  /* 0x0000008902897220 */ /* 0x040fe20000410000 */
[----:B------:R3:W-:Y:S01]  /*af20*/  MUFU.EX2 R183, R8 ;  /* 0x0000000800b77308 */ /* 0x0007e20000000800 */
[C---:B------:R-:W-:Y:S02]  /*af30*/  FMUL.FTZ R140, R2.reuse, R140 ;  /* 0x0000008c028c7220 */ /* 0x040fe40000410000 */
[C---:B------:R-:W-:Y:S01]  /*af40*/  FMUL.FTZ R141, R2.reuse, R141 ;  /* 0x0000008d028d7220 */ /* 0x040fe20000410000 */
[----:B----4-:R-:W-:Y:S01]  /*af50*/  @P0 MOV R4, c[0x0][0x1e4] ;  /* 0x0000790000040a02 */ /* 0x010fe20000000f00 */
[C---:B------:R-:W-:Y:S02]  /*af60*/  FMUL.FTZ R144, R2.reuse, R144 ;  /* 0x0000009002907220 */ /* 0x040fe40000410000 */
[C---:B------:R-:W-:Y:S01]  /*af70*/  FMUL.FTZ R145, R2.reuse, R145 ;  /* 0x0000009102917220 */ /* 0x040fe20000410000 */
[----:B------:R-:W-:Y:S01]  /*af80*/  @P0 LEA.HI.X R176, R3, R176, R4, 0x5, P1 ;  /* 0x000000b003b00211 */ /* 0x000fe200008f2c04 */
[C---:B------:R-:W-:Y:S01]  /*af90*/  FMUL.FTZ R148, R2.reuse, R148 ;  /* 0x0000009402947220 */ /* 0x040fe20000410000 */
[----:B------:R-:W-:Y:S01]  /*afa0*/  @P0 IADD3 R3, P2, R177, R182, RZ ;  /* 0x000000b6b1030210 */ /* 0x000fe20007f5e0ff */
[----:B------:R-:W4:Y:S01]  /*afb0*/  MUFU.EX2 R0, R0 ;  /* 0x0000000000007308 */ /* 0x000f220000000800 */
[C---:B------:R-:W-:Y:S02]  /*afc0*/  FMUL.FTZ R149, R2.reuse, R149 ;  /* 0x0000009502957220 */ /* 0x040fe40000410000 */
[----:B------:R-:W-:Y:S01]  /*afd0*/  @P0 LEA R178, P1, R3, c[0x0][0x1c8], 0x1 ;  /* 0x0000720003b20a11 */ /* 0x000fe200078208ff */
[----:B------:R-:W-:Y:S01]  /*afe0*/  FMUL.FTZ R152, R2, R152 ;  /* 0x0000009802987220 */ /* 0x000fe20000410000 */
[----:B------:R-:W-:Y:S01]  /*aff0*/  @P0 IADD3.X R4, R176, R190, RZ, P2, !PT ;  /* 0x000000beb0040210 */ /* 0x000fe200017fe4ff */
[C---:B------:R-:W-:Y:S01]  /*b000*/  FMUL.FTZ R153, R2.reuse, R153 ;  /* 0x0000009902997220 */ /* 0x040fe20000410000 */
[----:B-1----:R-:W-:Y:S01]  /*b010*/  @P0 IADD3 R5, P2, R177, R185, RZ ;  /* 0x000000b9b1050210 */ /* 0x002fe20007f5e0ff */
[----:B------:R-:W-:Y:S01]  /*b020*/  FMUL.FTZ R36, R2, R36 ;  /* 0x0000002402247220 */ /* 0x000fe20000410000 */
[----:B------:R-:W-:Y:S01]  /*b030*/  @P0 LEA.HI.X R179, R3, c[0x0][0x1cc], R4, 0x1, P1 ;  /* 0x0000730003b30a11 */ /* 0x000fe200008f0c04 */
[----:B------:R1:W1:Y:S01]  /*b040*/  MUFU.EX2 R182, R9 ;  /* 0x0000000900b67308 */ /* 0x0002620000000800 */
[----:B------:R-:W-:Y:S01]  /*b050*/  @P0 IADD3 R4, P1, R177, R187, RZ ;  /* 0x000000bbb1040210 */ /* 0x000fe20007f3e0ff */
[----:B------:R-:W-:Y:S01]  /*b060*/  FMUL.FTZ R3, R156, c[0x0][0x2d0] ;  /* 0x0000b4009c037a20 */ /* 0x000fe20000410000 */
[----:B------:R-:W-:Y:S01]  /*b070*/  @P0 IADD3.X R184, R176, R184, RZ, P2, !PT ;  /* 0x000000b8b0b80210 */ /* 0x000fe200017fe4ff */
[----:B------:R1:W-:Y:S01]  /*b080*/  @P0 LDGSTS.E.BYPASS.LTC128B.128 [R131+0x11100], [R178.64], !P6 ;  /* 0x11100000b2830fae */ /* 0x0003e2000f101d46 */
[----:B---3--:R-:W-:Y:S01]  /*b090*/  @P0 LEA R158, P2, R4, c[0x0][0x1c8], 0x1 ;  /* 0x00007200049e0a11 */ /* 0x008fe200078408ff */
[--C-:B------:R-:W-:Y:S01]  /*b0a0*/  FFMA.FTZ R6, R6, c[0x0][0x2d0], -R3.reuse ;  /* 0x0000b40006067a23 */ /* 0x100fe20000010803 */
[----:B------:R-:W-:Y:S01]  /*b0b0*/  @P0 IADD3.X R186, R176, R186, RZ, P1, !PT ;  /* 0x000000bab0ba0210 */ /* 0x000fe20000ffe4ff */
[--C-:B------:R-:W-:Y:S01]  /*b0c0*/  FFMA.FTZ R7, R7, c[0x0][0x2d0], -R3.reuse ;  /* 0x0000b40007077a23 */ /* 0x100fe20000010803 */
[----:B------:R-:W-:Y:S01]  /*b0d0*/  @P0 IADD3 R177, P1, R177, R181, RZ ;  /* 0x000000b5b1b10210 */ /* 0x000fe20007f3e0ff */
[--C-:B------:R-:W-:Y:S01]  /*b0e0*/  FFMA.FTZ R10, R10, c[0x0][0x2d0], -R3.reuse ;  /* 0x0000b4000a0a7a23 */ /* 0x100fe20000010803 */
[----:B------:R-:W-:Y:S01]  /*b0f0*/  @P0 LEA.HI.X R159, R4, c[0x0][0x1cc], R186, 0x1, P2 ;  /* 0x00007300049f0a11 */ /* 0x000fe200010f0cba */
[--C-:B------:R-:W-:Y:S01]  /*b100*/  FFMA.FTZ R11, R11, c[0x0][0x2d0], -R3.reuse ;  /* 0x0000b4000b0b7a23 */ /* 0x100fe20000010803 */
[----:B------:R-:W-:Y:S01]  /*b110*/  @P0 IADD3.X R176, R176, R180, RZ, P1, !PT ;  /* 0x000000b4b0b00210 */ /* 0x000fe20000ffe4ff */
[----:B------:R3:W-:Y:S01]  /*b120*/  MUFU.EX2 R185, R7 ;  /* 0x0000000700b97308 */ /* 0x0007e20000000800 */
[C---:B------:R-:W-:Y:S01]  /*b130*/  @P0 LEA R8, P1, R5.reuse, c[0x0][0x1c8], 0x1 ;  /* 0x0000720005080a11 */ /* 0x040fe200078208ff */
[----:B------:R3:W-:Y:S01]  /*b140*/  @P0 LDGSTS.E.BYPASS.LTC128B.128 [R131+0x13100], [R158.64], !P5 ;  /* 0x131000009e830fae */ /* 0x0007e2000e901d46 */
[C---:B----4-:R-:W-:Y:S02]  /*b150*/  FMUL.FTZ R134, R0.reuse, R134 ;  /* 0x0000008600867220 */ /* 0x050fe40000410000 */
[C---:B------:R-:W-:Y:S02]  /*b160*/  FMUL.FTZ R135, R0.reuse, R135 ;  /* 0x0000008700877220 */ /* 0x040fe40000410000 */
[C---:B------:R-:W-:Y:S02]  /*b170*/  FMUL.FTZ R138, R0.reuse, R138 ;  /* 0x0000008a008a7220 */ /* 0x040fe40000410000 */
[C---:B------:R-:W-:Y:S01]  /*b180*/  FMUL.FTZ R139, R0.reuse, R139 ;  /* 0x0000008b008b7220 */ /* 0x040fe20000410000 */
[----:B-1----:R-:W-:Y:S01]  /*b190*/  @P0 LEA.HI.X R9, R5, c[0x0][0x1cc], R184, 0x1, P1 ;  /* 0x0000730005090a11 */ /* 0x002fe200008f0cb8 */
[----:B------:R1:W4:Y:S01]  /*b1a0*/  MUFU.EX2 R180, R6 ;  /* 0x0000000600b47308 */ /* 0x0003220000000800 */
[C---:B------:R-:W-:Y:S01]  /*b1b0*/  @P0 LEA R4, P1, R177.reuse, c[0x0][0x1c8], 0x1 ;  /* 0x00007200b1040a11 */ /* 0x040fe200078208ff */
[C---:B------:R-:W-:Y:S02]  /*b1c0*/  FMUL.FTZ R142, R0.reuse, R142 ;  /* 0x0000008e008e7220 */ /* 0x040fe40000410000 */
[----:B------:R4:W-:Y:S01]  /*b1d0*/  @P0 LDGSTS.E.BYPASS.LTC128B.128 [R131+0x15100], [R8.64], !P4 ;  /* 0x1510000008830fae */ /* 0x0009e2000e101d46 */
[----:B------:R-:W-:Y:S01]  /*b1e0*/  @P0 LEA.HI.X R5, R177, c[0x0][0x1cc], R176, 0x1, P1 ;  /* 0x00007300b1050a11 */ /* 0x000fe200008f0cb0 */
[C---:B------:R-:W-:Y:S02]  /*b1f0*/  FMUL.FTZ R143, R0.reuse, R143 ;  /* 0x0000008f008f7220 */ /* 0x040fe40000410000 */
[C---:B------:R-:W-:Y:S02]  /*b200*/  FMUL.FTZ R146, R0.reuse, R146 ;  /* 0x0000009200927220 */ /* 0x040fe40000410000 */
[----:B------:R4:W-:Y:S01]  /*b210*/  @P0 LDGSTS.E.BYPASS.LTC128B.128 [R131+0x17100], [R4.64], !P3 ;  /* 0x1710000004830fae */ /* 0x0009e2000d901d46 */
[----:B------:R4:W-:Y:S01]  /*b220*/  MUFU.EX2 R190, R11 ;  /* 0x0000000b00be7308 */ /* 0x0009e20000000800 */
[C---:B------:R-:W-:Y:S02]  /*b230*/  FMUL.FTZ R147, R0.reuse, R147 ;  /* 0x0000009300937220 */ /* 0x040fe40000410000 */
[C---:B---3--:R-:W-:Y:S02]  /*b240*/  FMUL.FTZ R7, R0.reuse, R163 ;  /* 0x000000a300077220 */ /* 0x048fe40000410000 */
[----:B------:R-:W3:Y:S01]  /*b250*/  LDSM.16.MT88.4 R176, [R248] ;  /* 0x00000000f8b0783b */ /* 0x000ee20000004200 */
[C---:B------:R-:W-:Y:S02]  /*b260*/  FMUL.FTZ R150, R0.reuse, R150 ;  /* 0x0000009600967220 */ /* 0x040fe40000410000 */
[C---:B------:R-:W-:Y:S02]  /*b270*/  FMUL.FTZ R151, R0.reuse, R151 ;  /* 0x0000009700977220 */ /* 0x040fe40000410000 */
[----:B------:R-:W4:Y:S01]  /*b280*/  MUFU.EX2 R159, R10 ;  /* 0x0000000a009f7308 */ /* 0x000f220000000800 */
[C---:B------:R-:W-:Y:S01]  /*b290*/  FMUL.FTZ R154, R0.reuse, R154 ;  /* 0x0000009a009a7220 */ /* 0x040fe20000410000 */
[----:B------:R-:W0:Y:S01]  /*b2a0*/  LDGDEPBAR ;  /* 0x00000000000079af */ /* 0x000e220000000000 */
[----:B-1----:R-:W-:Y:S01]  /*b2b0*/  FMUL.FTZ R6, R0, R162 ;  /* 0x000000a200067220 */ /* 0x002fe20000410000 */
[----:B------:R-:W-:Y:S01]  /*b2c0*/  F2FP.BF16.PACK_AB R162, R182, R183 ;  /* 0x000000b7b6a2723e */ /* 0x000fe200000010ff */
[----:B------:R-:W-:Y:S02]  /*b2d0*/  FMUL.FTZ R155, R0, R155 ;  /* 0x0000009b009b7220 */ /* 0x000fe40000410000 */
[----:B------:R-:W-:Y:S02]  /*b2e0*/  FMUL.FTZ R37, R2, R37 ;  /* 0x0000002502257220 */ /* 0x000fe40000410000 */
[----:B------:R-:W-:Y:S02]  /*b2f0*/  FMUL.FTZ R38, R0, R38 ;  /* 0x0000002600267220 */ /* 0x000fe40000410000 */
[C---:B----4-:R-:W-:Y:S02]  /*b300*/  FMUL.FTZ R8, R2.reuse, R164 ;  /* 0x000000a402087220 */ /* 0x050fe40000410000 */
[----:B------:R-:W-:Y:S02]  /*b310*/  FMUL.FTZ R9, R2, R165 ;  /* 0x000000a502097220 */ /* 0x000fe40000410000 */
[----:B------:R-:W-:Y:S01]  /*b320*/  FMUL.FTZ R11, R0, R167 ;  /* 0x000000a7000b7220 */ /* 0x000fe20000410000 */
[----:B------:R-:W4:Y:S01]  /*b330*/  LDL.LU R131, [R1+0xf8] ;  /* 0x0000f80001837983 */ /* 0x000f220000300800 */
[C---:B------:R-:W-:Y:S01]  /*b340*/  FMUL.FTZ R4, R2.reuse, R160 ;  /* 0x000000a002047220 */ /* 0x040fe20000410000 */
[----:B------:R-:W-:Y:S01]  /*b350*/  F2FP.BF16.PACK_AB R160, R191, R189 ;  /* 0x000000bdbfa0723e */ /* 0x000fe200000010ff */
[----:B------:R-:W-:Y:S01]  /*b360*/  FMUL.FTZ R5, R2, R161 ;  /* 0x000000a102057220 */ /* 0x000fe20000410000 */
[----:B------:R-:W-:Y:S01]  /*b370*/  F2FP.BF16.PACK_AB R161, R185, R180 ;  /* 0x000000b4b9a1723e */ /* 0x000fe200000010ff */
[----:B------:R-:W-:Y:S01]  /*b380*/  FMUL.FTZ R39, R0, R39 ;  /* 0x0000002700277220 */ /* 0x000fe20000410000 */
[----:B------:R-:W4:Y:S01]  /*b390*/  LDL R158, [R1+0x48] ;  /* 0x00004800019e7983 */ /* 0x000f220000100800 */
[----:B------:R-:W-:Y:S01]  /*b3a0*/  FMUL.FTZ R40, R2, R40 ;  /* 0x0000002802287220 */ /* 0x000fe20000410000 */
[----:B------:R-:W-:Y:S01]  /*b3b0*/  F2FP.BF16.PACK_AB R163, R190, R159 ;  /* 0x0000009fbea3723e */ /* 0x000fe200000010ff */
[----:B------:R-:W-:Y:S02]  /*b3c0*/  FMUL.FTZ R10, R0, R166 ;  /* 0x000000a6000a7220 */ /* 0x000fe40000410000 */
[C---:B------:R-:W-:Y:S01]  /*b3d0*/  FMUL.FTZ R41, R2.reuse, R41 ;  /* 0x0000002902297220 */ /* 0x040fe20000410000 */
[----:B------:R-:W1:Y:S01]  /*b3e0*/  LDSM.16.MT88.4 R164, [R252] ;  /* 0x00000000fca4783b */ /* 0x000e620000004200 */
[C---:B------:R-:W-:Y:S02]  /*b3f0*/  FMUL.FTZ R44, R2.reuse, R44 ;  /* 0x0000002c022c7220 */ /* 0x040fe40000410000 */
[C---:B------:R-:W-:Y:S02]  /*b400*/  FMUL.FTZ R45, R2.reuse, R45 ;  /* 0x0000002d022d7220 */ /* 0x040fe40000410000 */
[C---:B------:R-:W-:Y:S01]  /*b410*/  FMUL.FTZ R48, R2.reuse, R48 ;  /* 0x0000003002307220 */ /* 0x040fe20000410000 */
[C---:B---3--:R-:W-:Y:S01]  /*b420*/  HMMA.16816.F32.BF16 R4, R160.reuse, R176, R4 ;  /* 0x000000b0a004723c */ /* 0x048fe20000041804 */
[----:B------:R-:W3:Y:S04]  /*b430*/  LDL R177, [R1+0x4] ;  /* 0x0000040001b17983 */ /* 0x000ee80000100800 */
[C---:B------:R-:W-:Y:S02]  /*b440*/  FMUL.FTZ R49, R2.reuse, R49 ;  /* 0x0000003102317220 */ /* 0x040fe40000410000 */
[C---:B------:R-:W-:Y:S01]  /*b450*/  FMUL.FTZ R52, R2.reuse, R52 ;  /* 0x0000003402347220 */ /* 0x040fe20000410000 */
[C---:B------:R-:W-:Y:S04]  /*b460*/  HMMA.16816.F32.BF16 R8, R160.reuse, R178, R8 ;  /* 0x000000b2a008723c */ /* 0x040fe80000041808 */
[C---:B------:R-:W-:Y:S02]  /*b470*/  FMUL.FTZ R53, R2.reuse, R53 ;  /* 0x0000003502357220 */ /* 0x040fe40000410000 */
[C---:B------:R-:W-:Y:S01]  /*b480*/  FMUL.FTZ R56, R2.reuse, R56 ;  /* 0x0000003802387220 */ /* 0x040fe20000410000 */
[----:B------:R-:W-:Y:S01]  /*b490*/  MOV R179, R191 ;  /* 0x000000bf00b37202 */ /* 0x000fe20000000f00 */
[C---:B------:R-:W-:Y:S01]  /*b4a0*/  FMUL.FTZ R57, R2.reuse, R57 ;  /* 0x0000003902397220 */ /* 0x040fe20000410000 */
[----:B------:R-:W-:Y:S03]  /*b4b0*/  MUFU.EX2 R191, R16 ;  /* 0x0000001000bf7308 */ /* 0x000fe60000000800 */
[C---:B------:R-:W-:Y:S01]  /*b4c0*/  FMUL.FTZ R60, R2.reuse, R60 ;  /* 0x0000003c023c7220 */ /* 0x040fe20000410000 */
[----:B------:R-:W-:Y:S01]  /*b4d0*/  MOV R178, R183 ;  /* 0x000000b700b27202 */ /* 0x000fe20000000f00 */
[C---:B------:R-:W-:Y:S02]  /*b4e0*/  FMUL.FTZ R61, R2.reuse, R61 ;  /* 0x0000003d023d7220 */ /* 0x040fe40000410000 */
[C---:B------:R-:W-:Y:S02]  /*b4f0*/  FMUL.FTZ R64, R2.reuse, R64 ;  /* 0x0000004002407220 */ /* 0x040fe40000410000 */
[C---:B------:R-:W-:Y:S02]  /*b500*/  FMUL.FTZ R65, R2.reuse, R65 ;  /* 0x0000004102417220 */ /* 0x040fe40000410000 */
        /* <DEDUP_REMOVED lines=8> */
[----:B------:R-:W1:Y:S03]  /*b590*/  LDSM.16.MT88.4 R164, [R251] ;  /* 0x00000000fba4783b */ /* 0x000e660000004200 */
        /* <DEDUP_REMOVED lines=21> */
[----:B------:R-:W-:Y:S01]  /*b6f0*/  FMUL.FTZ R120, R2, R120 ;  /* 0x0000007802787220 */ /* 0x000fe20000410000 */
        /* <DEDUP_REMOVED lines=41> */
[----:B------:R-:W-:Y:S02]  /*b990*/  FMUL.FTZ R121, R2, R121 ;  /* 0x0000007902797220 */ /* 0x000fe40000410000 */
[C---:B------:R-:W-:Y:S02]  /*b9a0*/  FMUL.FTZ R122, R0.reuse, R122 ;  /* 0x0000007a007a7220 */ /* 0x040fe40000410000 */
[----:B------:R-:W-:Y:S02]  /*b9b0*/  FMUL.FTZ R123, R0, R123 ;  /* 0x0000007b007b7220 */ /* 0x000fe40000410000 */
[C---:B------:R-:W-:Y:S02]  /*b9c0*/  FMUL.FTZ R124, R2.reuse, R124 ;  /* 0x0000007c027c7220 */ /* 0x040fe40000410000 */
[C---:B------:R-:W-:Y:S02]  /*b9d0*/  FMUL.FTZ R125, R2.reuse, R125 ;  /* 0x0000007d027d7220 */ /* 0x040fe40000410000 */
[C---:B------:R-:W-:Y:S02]  /*b9e0*/  FMUL.FTZ R128, R2.reuse, R128 ;  /* 0x0000008002807220 */ /* 0x040fe40000410000 */
[----:B------:R-:W-:Y:S02]  /*b9f0*/  FMUL.FTZ R129, R2, R129 ;  /* 0x0000008102817220 */ /* 0x000fe40000410000 */
[--C-:B------:R-:W-:Y:S02]  /*ba00*/  FFMA.FTZ R17, R17, c[0x0][0x2d0], -R188.reuse ;  /* 0x0000b40011117a23 */ /* 0x100fe400000108bc */
[--C-:B------:R-:W-:Y:S02]  /*ba10*/  FFMA.FTZ R18, R18, c[0x0][0x2d0], -R3.reuse ;  /* 0x0000b40012127a23 */ /* 0x100fe40000010803 */
[--C-:B------:R-:W-:Y:S01]  /*ba20*/  FFMA.FTZ R19, R19, c[0x0][0x2d0], -R3.reuse ;  /* 0x0000b40013137a23 */ /* 0x100fe20000010803 */
        /* <DEDUP_REMOVED lines=11> */
[C---:B------:R-:W-:Y:S02]  /*bae0*/  FMUL.FTZ R126, R0.reuse, R126 ;  /* 0x0000007e007e7220 */ /* 0x040fe40000410000 */
[C---:B------:R-:W-:Y:S02]  /*baf0*/  FMUL.FTZ R127, R0.reuse, R127 ;  /* 0x0000007f007f7220 */ /* 0x040fe40000410000 */
[----:B--2---:R-:W-:Y:S02]  /*bb00*/  FMUL.FTZ R130, R0, R130 ;  /* 0x0000008200827220 */ /* 0x004fe40000410000 */
[--C-:B------:R-:W-:Y:S02]  /*bb10*/  FFMA.FTZ R14, R14, c[0x0][0x2d0], -R3.reuse ;  /* 0x0000b4000e0e7a23 */ /* 0x100fe40000010803 */
[--C-:B------:R-:W-:Y:S02]  /*bb20*/  FFMA.FTZ R15, R15, c[0x0][0x2d0], -R3.reuse ;  /* 0x0000b4000f0f7a23 */ /* 0x100fe40000010803 */
[----:B------:R-:W-:Y:S01]  /*bb30*/  FFMA.FTZ R3, R35, c[0x0][0x2d0], -R3 ;  /* 0x0000b40023037a23 */ /* 0x000fe20000010803 */
[----:B------:R1:W-:Y:S01]  /*bb40*/  MUFU.EX2 R183, R14 ;  /* 0x0000000e00b77308 */ /* 0x0003e20000000800 */
[--C-:B------:R-:W-:Y:S02]  /*bb50*/  FFMA.FTZ R21, R21, c[0x0][0x2d0], -R188.reuse ;  /* 0x0000b40015157a23 */ /* 0x100fe400000108bc */
[--C-:B------:R-:W-:Y:S02]  /*bb60*/  FFMA.FTZ R20, R20, c[0x0][0x2d0], -R188.reuse ;  /* 0x0000b40014147a23 */ /* 0x100fe400000108bc */
[--C-:B------:R-:W-:Y:S02]  /*bb70*/  FFMA.FTZ R32, R32, c[0x0][0x2d0], -R188.reuse ;  /* 0x0000b40020207a23 */ /* 0x100fe400000108bc */
[--C-:B------:R-:W-:Y:S02]  /*bb80*/  FFMA.FTZ R12, R12, c[0x0][0x2d0], -R188.reuse ;  /* 0x0000b4000c0c7a23 */ /* 0x100fe400000108bc */
[----:B------:R-:W-:Y:S01]  /*bb90*/  FFMA.FTZ R13, R13, c[0x0][0x2d0], -R188 ;  /* 0x0000b4000d0d7a23 */ /* 0x000fe200000108bc */
[----:B------:R-:W-:Y:S10]  /*bba0*/  MUFU.EX2 R20, R20 ;  /* 0x0000001400147308 */ /* 0x000ff40000000800 */
[----:B------:R2:W-:Y:S01]  /*bbb0*/  MUFU.EX2 R181, R12 ;  /* 0x0000000c00b57308 */ /* 0x0005e20000000800 */
[----:B-1----:R-:W-:Y:S09]  /*bbc0*/  F2FP.BF16.PACK_AB R14, R176, R191 ;  /* 0x000000bfb00e723e */ /* 0x002ff200000010ff */
[----:B------:R-:W-:Y:S10]  /*bbd0*/  MUFU.EX2 R187, R13 ;  /* 0x0000000d00bb7308 */ /* 0x000ff40000000800 */
[----:B------:R-:W1:Y:S01]  /*bbe0*/  MUFU.EX2 R184, R15 ;  /* 0x0000000f00b87308 */ /* 0x000e620000000800 */
[----:B--2---:R-:W-:Y:S09]  /*bbf0*/  MOV R12, R182 ;  /* 0x000000b6000c7202 */ /* 0x004ff20000000f00 */
[----:B------:R2:W2:Y:S01]  /*bc00*/  MUFU.EX2 R182, R18 ;  /* 0x0000001200b67308 */ /* 0x0004a20000000800 */
[----:B----4-:R-:W-:Y:S01]  /*bc10*/  FMUL.FTZ R131, R0, R131 ;  /* 0x0000008300837220 */ /* 0x010fe20000410000 */
[----:B------:R4:W3:Y:S01]  /*bc20*/  LDSM.16.MT88.4 R164, [R158] ;  /* 0x000000009ea4783b */ /* 0x0008e20000004200 */
[----:B-1----:R-:W-:Y:S05]  /*bc30*/  F2FP.BF16.PACK_AB R13, R184, R183 ;  /* 0x000000b7b80d723e */ /* 0x002fea00000010ff */
[----:B--2---:R-:W-:Y:S01]  /*bc40*/  LDSM.16.MT88.4 R16, [R251+0x800] ;  /* 0x00080000fb10783b */ /* 0x004fe20000004200 */
[----:B------:R-:W-:Y:S05]  /*bc50*/  F2FP.BF16.PACK_AB R15, R186, R182 ;  /* 0x000000b6ba0f723e */ /* 0x000fea00000010ff */
[----:B----4-:R-:W2:Y:S01]  /*bc60*/  LDL.LU R158, [R1+0x64] ;  /* 0x00006400019e7983 */ /* 0x010ea20000300800 */
[C---:B---3--:R-:W-:Y:S08]  /*bc70*/  HMMA.16816.F32.BF16 R148, R160.reuse, R164, R148 ;  /* 0x000000a4a094723c */ /* 0x048ff00000041894 */
        /* <DEDUP_REMOVED lines=17> */
[----:B--2---:R-:W-:Y:S01]  /*bd90*/  FFMA.FTZ R158, R2, R158, R189 ;  /* 0x0000009e029e7223 */ /* 0x004fe200000100bd */
[----:B------:R-:W-:Y:S02]  /*bda0*/  MOV R189, R12 ;  /* 0x0000000c00bd7202 */ /* 0x000fe40000000f00 */
[----:B------:R-:W2:Y:S01]  /*bdb0*/  LDL.LU R2, [R1+0x68] ;  /* 0x0000680001027983 */ /* 0x000ea20000300800 */
[-C--:B------:R-:W-:Y:S01]  /*bdc0*/  F2FP.BF16.PACK_AB R12, R187, R181.reuse ;  /* 0x000000b5bb0c723e */ /* 0x080fe200000010ff */
        /* <DEDUP_REMOVED lines=19> */
[----:B------:R-:W-:Y:S02]  /*bf00*/  MUFU.EX2 R180, R23 ;  /* 0x0000001700b47308 */ /* 0x000fe40000000800 */
[C---:B-1----:R-:W-:Y:S04]  /*bf10*/  HMMA.16816.F32.BF16 R124, R160.reuse, R164, R124 ;  /* 0x000000a4a07c723c */ /* 0x042fe8000004187c */
[----:B------:R-:W-:Y:S02]  /*bf20*/  FADD.FTZ R0, R179, R158 ;  /* 0x0000009eb3007221 */ /* 0x000fe40000010000 */
[----:B------:R-:W-:Y:S02]  /*bf30*/  FADD.FTZ R2, R185, R2 ;  /* 0x00000002b9027221 */ /* 0x000fe40000010000 */
[----:B------:R-:W-:Y:S01]  /*bf40*/  FADD.FTZ R0, R178, R0 ;  /* 0x00000000b2007221 */ /* 0x000fe20000010000 */
[----:B------:R-:W-:Y:S01]  /*bf50*/  HMMA.16816.F32.BF16 R128, R160, R166, R128 ;  /* 0x000000a6a080723c */ /* 0x000fe20000041880 */
[----:B------:R-:W1:Y:S01]  /*bf60*/  LDSM.16.MT88.4 R160, [R248+0x800] ;  /* 0x00080000f8a0783b */ /* 0x000e620000004200 */
[----:B------:R-:W-:Y:S01]  /*bf70*/  MUFU.EX2 R179, R26 ;  /* 0x0000001a00b37308 */ /* 0x000fe20000000800 */
[----:B------:R-:W-:Y:S04]  /*bf80*/  FADD.FTZ R2, R159, R2 ;  /* 0x000000029f027221 */ /* 0x000fe80000010000 */
[----:B------:R-:W2:Y:S01]  /*bf90*/  LDSM.16.MT88.4 R164, [R252+0x800] ;  /* 0x00080000fca4783b */ /* 0x000ea20000004200 */
[----:B------:R-:W-:Y:S04]  /*bfa0*/  FADD.FTZ R2, R190, R2 ;  /* 0x00000002be027221 */ /* 0x000fe80000010000 */
[----:B------:R-:W-:Y:S01]  /*bfb0*/  MUFU.EX2 R178, R27 ;  /* 0x0000001b00b27308 */ /* 0x000fe20000000800 */
[----:B------:R-:W-:Y:S04]  /*bfc0*/  FADD.FTZ R2, R183, R2 ;  /* 0x00000002b7027221 */ /* 0x000fe80000010000 */
[----:B------:R-:W-:Y:S05]  /*bfd0*/  FADD.FTZ R2, R184, R2 ;  /* 0x00000002b8027221 */ /* 0x000fea0000010000 */
[----:B------:R-:W-:Y:S10]  /*bfe0*/  MUFU.EX2 R159, R34 ;  /* 0x00000022009f7308 */ /* 0x000ff40000000800 */
[----:B------:R3:W-:Y:S01]  /*bff0*/  MUFU.EX2 R185, R32 ;  /* 0x0000002000b97308 */ /* 0x0007e20000000800 */
[C---:B-1----:R-:W-:Y:S09]  /*c000*/  HMMA.16816.F32.BF16 R4, R12.reuse, R160, R4 ;  /* 0x000000a00c04723c */ /* 0x042ff20000041804 */
[----:B------:R-:W-:Y:S01]  /*c010*/  MUFU.EX2 R158, R3 ;  /* 0x00000003009e7308 */ /* 0x000fe20000000800 */
[C---:B------:R-:W-:Y:S01]  /*c020*/  HMMA.16816.F32.BF16 R8, R12.reuse, R162, R8 ;  /* 0x000000a20c08723c */ /* 0x040fe20000041808 */
[----:B------:R-:W1:Y:S07]  /*c030*/  LDSM.16.MT88.4 R160, [R177+0x800] ;  /* 0x00080000b1a0783b */ /* 0x000e6e0000004200 */
[C---:B--2---:R-:W-:Y:S07]  /*c040*/  HMMA.16816.F32.BF16 R132, R12.reuse, R164, R132 ;  /* 0x000000a40c84723c */ /* 0x044fee0000041884 */
[----:B------:R-:W-:Y:S01]  /*c050*/  MOV R165, R181 ;  /* 0x000000b500a57202 */ /* 0x000fe20000000f00 */
[C---:B------:R-:W-:Y:S01]  /*c060*/  HMMA.16816.F32.BF16 R136, R12.reuse, R166, R136 ;  /* 0x000000a60c88723c */ /* 0x040fe20000041888 */
[----:B------:R2:W-:Y:S03]  /*c070*/  MUFU.EX2 R167, R21 ;  /* 0x0000001500a77308 */ /* 0x0005e60000000800 */
[----:B------:R-:W-:Y:S04]  /*c080*/  MOV R164, R191 ;  /* 0x000000bf00a47202 */ /* 0x000fe80000000f00 */
[C---:B------:R-:W-:Y:S03]  /*c090*/  HMMA.16816.F32.BF16 R140, R12.reuse, R16, R140 ;  /* 0x000000100c8c723c */ /* 0x040fe6000004188c */
[----:B------:R4:W4:Y:S01]  /*c0a0*/  MUFU.EX2 R181, R22 ;  /* 0x0000001600b57308 */ /* 0x0009220000000800 */
[----:B---3--:R-:W-:Y:S04]  /*c0b0*/  MOV R32, R164 ;  /* 0x000000a400207202 */ /* 0x008fe80000000f00 */
[C---:B------:R-:W-:Y:S01]  /*c0c0*/  HMMA.16816.F32.BF16 R144, R12.reuse, R18, R144 ;  /* 0x000000120c90723c */ /* 0x040fe20000041890 */
[----:B------:R-:W3:Y:S04]  /*c0d0*/  LDSM.16.MT88.4 R16, [R248+0x2800] ;  /* 0x00280000f810783b */ /* 0x000ee80000004200 */
[----:B------:R-:W-:Y:S03]  /*c0e0*/  MUFU.EX2 R166, R24 ;  /* 0x0000001800a67308 */ /* 0x000fe60000000800 */
[C---:B-1----:R-:W-:Y:S04]  /*c0f0*/  HMMA.16816.F32.BF16 R148, R12.reuse, R160, R148 ;  /* 0x000000a00c94723c */ /* 0x042fe80000041894 */
[----:B--2---:R-:W-:Y:S01]  /*c100*/  MOV R21, R189 ;  /* 0x000000bd00157202 */ /* 0x004fe20000000f00 */
[--C-:B------:R-:W-:Y:S01]  /*c110*/  FFMA.FTZ R189, R28, c[0x0][0x2d0], -R188.reuse ;  /* 0x0000b4001cbd7a23 */ /* 0x100fe200000108bc */
[----:B------:R-:W-:Y:S01]  /*c120*/  MOV R28, R187 ;  /* 0x000000bb001c7202 */ /* 0x000fe20000000f00 */
[----:B------:R1:W2:Y:S01]  /*c130*/  MUFU.EX2 R191, R25 ;  /* 0x0000001900bf7308 */ /* 0x0002a20000000800 */
[--C-:B------:R-:W-:Y:S01]  /*c140*/  FFMA.FTZ R187, R29, c[0x0][0x2d0], -R188.reuse ;  /* 0x0000b4001dbb7a23 */ /* 0x100fe200000108bc */
[C---:B------:R-:W-:Y:S01]  /*c150*/  HMMA.16816.F32.BF16 R152, R12.reuse, R162, R152 ;  /* 0x000000a20c98723c */ /* 0x040fe20000041898 */
[----:B------:R-:W2:Y:S02]  /*c160*/  LDSM.16.MT88.4 R160, [R252+0x2800] ;  /* 0x00280000fca0783b */ /* 0x000ea40000004200 */
[----:B------:R-:W-:Y:S01]  /*c170*/  MOV R29, R21 ;  /* 0x00000015001d7202 */ /* 0x000fe20000000f00 */
[----:B------:R-:W-:Y:S01]  /*c180*/  FFMA.FTZ R188, R33, c[0x0][0x2d0], -R188 ;  /* 0x0000b40021bc7a23 */ /* 0x000fe200000108bc */
[----:B------:R-:W-:Y:S02]  /*c190*/  MOV R33, R20 ;  /* 0x0000001400217202 */ /* 0x000fe40000000f00 */
[----:B----4-:R-:W-:Y:S01]  /*c1a0*/  LDSM.16.MT88.4 R20, [R248+0x1000] ;  /* 0x00100000f814783b */ /* 0x010fe20000004200 */
[----:B------:R-:W-:Y:S01]  /*c1b0*/  FADD.FTZ R0, R29, R0 ;  /* 0x000000001d007221 */ /* 0x000fe20000010000 */
[----:B------:R-:W-:Y:S03]  /*c1c0*/  MUFU.EX2 R189, R189 ;  /* 0x000000bd00bd7308 */ /* 0x000fe60000000800 */
[-C--:B------:R-:W-:Y:S01]  /*c1d0*/  MOV R184, R33.reuse ;  /* 0x0000002100b87202 */ /* 0x080fe20000000f00 */
[----:B------:R-:W-:Y:S04]  /*c1e0*/  FADD.FTZ R0, R165, R0 ;  /* 0x00000000a5007221 */ /* 0x000fe80000010000 */
[----:B------:R-:W-:Y:S02]  /*c1f0*/  FADD.FTZ R0, R28, R0 ;  /* 0x000000001c007221 */ /* 0x000fe40000010000 */
[----:B------:R-:W-:Y:S02]  /*c200*/  MUFU.EX2 R188, R188 ;  /* 0x000000bc00bc7308 */ /* 0x000fe40000000800 */
[----:B------:R-:W-:Y:S01]  /*c210*/  FADD.FTZ R3, R32, R0 ;  /* 0x0000000020037221 */ /* 0x000fe20000010000 */
[----:B-1----:R-:W-:Y:S01]  /*c220*/  LDSM.16.MT88.4 R24, [R251+0x1000] ;  /* 0x00100000fb18783b */ /* 0x002fe20000004200 */
[----:B------:R-:W-:Y:S01]  /*c230*/  FADD.FTZ R0, R182, R2 ;  /* 0x00000002b6007221 */ /* 0x000fe20000010000 */
[C---:B---3--:R-:W-:Y:S03]  /*c240*/  HMMA.16816.F32.BF16 R36, R12.reuse, R16, R36 ;  /* 0x000000100c24723c */ /* 0x048fe60000041824 */
[----:B------:R-:W-:Y:S02]  /*c250*/  FADD.FTZ R0, R186, R0 ;  /* 0x00000000ba007221 */ /* 0x000fe40000010000 */
[----:B------:R-:W-:Y:S02]  /*c260*/  MUFU.EX2 R187, R187 ;  /* 0x000000bb00bb7308 */ /* 0x000fe40000000800 */
[----:B------:R-:W-:Y:S01]  /*c270*/  FADD.FTZ R0, R181, R0 ;  /* 0x00000000b5007221 */ /* 0x000fe20000010000 */
[C---:B------:R-:W-:Y:S01]  /*c280*/  HMMA.16816.F32.BF16 R40, R12.reuse, R18, R40 ;  /* 0x000000120c28723c */ /* 0x040fe20000041828 */
[----:B------:R-:W1:Y:S03]  /*c290*/  LDSM.16.MT88.4 R16, [R251+0x2800] ;  /* 0x00280000fb10783b */ /* 0x000e660000004200 */
[C---:B------:R-:W-:Y:S04]  /*c2a0*/  FADD.FTZ R0, R180.reuse, R0 ;  /* 0x00000000b4007221 */ /* 0x040fe80000010000 */
[----:B------:R-:W-:Y:S01]  /*c2b0*/  FADD.FTZ R0, R179, R0 ;  /* 0x00000000b3007221 */ /* 0x000fe20000010000 */
        /* <DEDUP_REMOVED lines=34> */
[----:B------:R-:W-:Y:S01]  /*c4e0*/  F2FP.BF16.PACK_AB R14, R191, R166 ;  /* 0x000000a6bf0e723e */ /* 0x000fe200000010ff */
[----:B------:R-:W-:Y:S02]  /*c4f0*/  LDSM.16.MT88.4 R32, [R248+0x3800] ;  /* 0x00380000f820783b */ /* 0x000fe40000004200 */
[----:B------:R-:W-:Y:S02]  /*c500*/  F2FP.BF16.PACK_AB R13, R180, R181 ;  /* 0x000000b5b40d723e */ /* 0x000fe400000010ff */
[----:B------:R-:W-:Y:S07]  /*c510*/  F2FP.BF16.PACK_AB R15, R178, R179 ;  /* 0x000000b3b20f723e */ /* 0x000fee00000010ff */
[C---:B------:R-:W-:Y:S08]  /*c520*/  HMMA.16816.F32.BF16 R4, R12.reuse, R20, R4 ;  /* 0x000000140c04723c */ /* 0x040ff00000041804 */
        /* <DEDUP_REMOVED lines=33> */
[C---:B------:R-:W-:Y:S08]  /*c740*/  HMMA.16816.F32.BF16 R96, R12.reuse, R26, R96 ;  /* 0x0000001a0c60723c */ /* 0x040ff00000041860 */
[C---:B---3--:R-:W-:Y:S07]  /*c750*/  HMMA.16816.F32.BF16 R100, R12.reuse, R160, R100 ;  /* 0x000000a00c64723c */ /* 0x048fee0000041864 */
[----:B------:R-:W-:Y:S01]  /*c760*/  MOV R160, R177 ;  /* 0x000000b100a07202 */ /* 0x000fe20000000f00 */
[C---:B------:R-:W-:Y:S01]  /*c770*/  HMMA.16816.F32.BF16 R104, R12.reuse, R162, R104 ;  /* 0x000000a20c68723c */ /* 0x040fe20000041868 */
[----:B------:R-:W2:Y:S03]  /*c780*/  MUFU.EX2 R177, R30 ;  /* 0x0000001e00b17308 */ /* 0x000ea60000000800 */
[----:B------:R-:W3:Y:S01]  /*c790*/  LDSM.16.MT88.4 R24, [R160+0x7000] ;  /* 0x00700000a018783b */ /* 0x000ee20000004200 */
[----:B------:R-:W-:Y:S02]  /*c7a0*/  MOV R182, R160 ;  /* 0x000000a000b67202 */ /* 0x000fe40000000f00 */
[----:B------:R-:W-:Y:S01]  /*c7b0*/  MOV R162, R166 ;  /* 0x000000a600a27202 */ /* 0x000fe20000000f00 */
[C---:B-1----:R-:W-:Y:S04]  /*c7c0*/  HMMA.16816.F32.BF16 R108, R12.reuse, R16, R108 ;  /* 0x000000100c6c723c */ /* 0x042fe8000004186c */
[----:B------:R-:W-:Y:S02]  /*c7d0*/  MOV R163, R167 ;  /* 0x000000a700a37202 */ /* 0x000fe40000000f00 */
[----:B------:R-:W1:Y:S01]  /*c7e0*/  LDSM.16.MT88.4 R164, [R248+0x1800] ;  /* 0x00180000f8a4783b */ /* 0x000e620000004200 */
[----:B------:R-:W-:Y:S01]  /*c7f0*/  MOV R161, R176 ;  /* 0x000000b000a17202 */ /* 0x000fe20000000f00 */
[C---:B------:R-:W-:Y:S01]  /*c800*/  HMMA.16816.F32.BF16 R112, R12.reuse, R18, R112 ;  /* 0x000000120c70723c */ /* 0x040fe20000041870 */
[----:B------:R4:W2:Y:S03]  /*c810*/  MUFU.EX2 R176, R31 ;  /* 0x0000001f00b07308 */ /* 0x0008a60000000800 */
[----:B------:R-:W1:Y:S01]  /*c820*/  LDSM.16.MT88.4 R16, [R252+0x1800] ;  /* 0x00180000fc10783b */ /* 0x000e620000004200 */
[----:B------:R-:W-:Y:S02]  /*c830*/  MOV R190, R162 ;  /* 0x000000a200be7202 */ /* 0x000fe40000000f00 */
[----:B------:R-:W-:Y:S01]  /*c840*/  MOV R183, R163 ;  /* 0x000000a300b77202 */ /* 0x000fe20000000f00 */
[C---:B------:R-:W-:Y:S04]  /*c850*/  HMMA.16816.F32.BF16 R116, R12.reuse, R20, R116 ;  /* 0x000000140c74723c */ /* 0x040fe80000041874 */
[----:B------:R-:W-:Y:S04]  /*c860*/  MOV R2, R161 ;  /* 0x000000a100027202 */ /* 0x000fe80000000f00 */
[C---:B------:R-:W-:Y:S01]  /*c870*/  HMMA.16816.F32.BF16 R120, R12.reuse, R22, R120 ;  /* 0x000000160c78723c */ /* 0x040fe20000041878 */
[----:B------:R1:W-:Y:S03]  /*c880*/  LDSM.16.MT88.4 R20, [R160+0x1800] ;  /* 0x00180000a014783b */ /* 0x0003e60000004200 */
[----:B------:R-:W-:Y:S02]  /*c890*/  FADD.FTZ R2, R2, R3 ;  /* 0x0000000302027221 */ /* 0x000fe40000010000 */
[----:B------:R-:W-:Y:S02]  /*c8a0*/  FADD.FTZ R3, R178, R0 ;  /* 0x00000000b2037221 */ /* 0x000fe40000010000 */
[----:B------:R-:W-:Y:S01]  /*c8b0*/  FADD.FTZ R2, R184, R2 ;  /* 0x00000002b8027221 */ /* 0x000fe20000010000 */
[----:B----4-:R-:W4:Y:S01]  /*c8c0*/  LDSM.16.MT88.4 R28, [R251+0x1800] ;  /* 0x00180000fb1c783b */ /* 0x010f220000004200 */
[C---:B---3--:R-:W-:Y:S03]  /*c8d0*/  HMMA.16816.F32.BF16 R124, R12.reuse, R24, R124 ;  /* 0x000000180c7c723c */ /* 0x048fe6000004187c */
[----:B--2---:R-:W-:Y:S02]  /*c8e0*/  FADD.FTZ R3, R177, R3 ;  /* 0x00000003b1037221 */ /* 0x004fe40000010000 */
[----:B------:R-:W-:Y:S02]  /*c8f0*/  FADD.FTZ R2, R183, R2 ;  /* 0x00000002b7027221 */ /* 0x000fe40000010000 */
[----:B------:R-:W-:Y:S01]  /*c900*/  FADD.FTZ R3, R176, R3 ;  /* 0x00000003b0037221 */ /* 0x000fe20000010000 */
[----:B------:R-:W-:Y:S01]  /*c910*/  HMMA.16816.F32.BF16 R128, R12, R26, R128 ;  /* 0x0000001a0c80723c */ /* 0x000fe20000041880 */
[----:B------:R-:W2:Y:S03]  /*c920*/  LDSM.16.MT88.4 R24, [R252+0x3800] ;  /* 0x00380000fc18783b */ /* 0x000ea60000004200 */
[----:B------:R-:W-:Y:S03]  /*c930*/  FADD.FTZ R2, R190, R2 ;  /* 0x00000002be027221 */ /* 0x000fe60000010000 */
[----:B------:R-:W-:Y:S01]  /*c940*/  F2FP.BF16.PACK_AB R12, R187, R189 ;  /* 0x000000bdbb0c723e */ /* 0x000fe200000010ff */
[----:B------:R-:W-:Y:S01]  /*c950*/  FADD.FTZ R2, R191, R2 ;  /* 0x00000002bf027221 */ /* 0x000fe20000010000 */
[----:B------:R-:W-:Y:S03]  /*c960*/  F2FP.BF16.PACK_AB R13, R176, R177 ;  /* 0x000000b1b00d723e */ /* 0x000fe600000010ff */
[----:B------:R-:W-:Y:S01]  /*c970*/  F2FP.BF16.PACK_AB R14, R188, R185 ;  /* 0x000000b9bc0e723e */ /* 0x000fe200000010ff */
[----:B------:R-:W-:Y:S01]  /*c980*/  FADD.FTZ R0, R189, R2 ;  /* 0x00000002bd007221 */ /* 0x000fe20000010000 */
[----:B------:R-:W-:Y:S03]  /*c990*/  F2FP.BF16.PACK_AB R15, R158, R159 ;  /* 0x0000009f9e0f723e */ /* 0x000fe600000010ff */
[----:B------:R-:W-:Y:S04]  /*c9a0*/  FADD.FTZ R0, R187, R0 ;  /* 0x00000000bb007221 */ /* 0x000fe80000010000 */
[C---:B-1----:R-:W-:Y:S01]  /*c9b0*/  HMMA.16816.F32.BF16 R160, R12.reuse, R164, R4 ;  /* 0x000000a40ca0723c */ /* 0x042fe20000041804 */
[----:B------:R-:W1:Y:S02]  /*c9c0*/  LDSM.16.MT88.4 R4, [R251+0x3800] ;  /* 0x00380000fb04783b */ /* 0x000e640000004200 */
[----:B------:R-:W-:Y:S02]  /*c9d0*/  FADD.FTZ R2, R185, R0 ;  /* 0x00000000b9027221 */ /* 0x000fe40000010000 */
[----:B------:R-:W-:Y:S01]  /*c9e0*/  FADD.FTZ R0, R159, R3 ;  /* 0x000000039f007221 */ /* 0x000fe20000010000 */
[----:B------:R-:W-:Y:S01]  /*c9f0*/  MOV R159, R156 ;  /* 0x0000009c009f7202 */ /* 0x000fe20000000f00 */
[----:B------:R-:W-:Y:S01]  /*ca00*/  FADD.FTZ R2, R188, R2 ;  /* 0x00000002bc027221 */ /* 0x000fe20000010000 */
[C---:B------:R-:W-:Y:S01]  /*ca10*/  HMMA.16816.F32.BF16 R164, R12.reuse, R166, R8 ;  /* 0x000000a60ca4723c */ /* 0x040fe20000041808 */
[----:B------:R-:W3:Y:S03]  /*ca20*/  LDSM.16.MT88.4 R8, [R182+0x3800] ;  /* 0x00380000b608783b */ /* 0x000ee60000004200 */
[----:B------:R-:W-:Y:S01]  /*ca30*/  FADD.FTZ R0, R158, R0 ;  /* 0x000000009e007221 */ /* 0x000fe20000010000 */
[----:B------:R-:W-:Y:S02]  /*ca40*/  MOV R158, R157 ;  /* 0x0000009d009e7202 */ /* 0x000fe40000000f00 */
[----:B------:R-:W-:Y:S01]  /*ca50*/  STL [R1+0x64], R2 ;  /* 0x0000640201007387 */ /* 0x000fe20000100800 */
[C---:B------:R-:W-:Y:S05]  /*ca60*/  HMMA.16816.F32.BF16 R132, R12.reuse, R16, R132 ;  /* 0x000000100c84723c */ /* 0x040fea0000041884 */
[----:B------:R-:W-:Y:S03]  /*ca70*/  STL [R1+0x68], R0 ;  /* 0x0000680001007387 */ /* 0x000fe60000100800 */
[C---:B------:R-:W-:Y:S03]  /*ca80*/  HMMA.16816.F32.BF16 R136, R12.reuse, R18, R136 ;  /* 0x000000120c88723c */ /* 0x040fe60000041888 */
[----:B------:R-:W1:Y:S05]  /*ca90*/  LDSM.16.MT88.4 R16, [R248+0x5800] ;  /* 0x00580000f810783b */ /* 0x000e6a0000004200 */
[C---:B----4-:R-:W-:Y:S08]  /*caa0*/  HMMA.16816.F32.BF16 R140, R12.reuse, R28, R140 ;  /* 0x0000001c0c8c723c */ /* 0x050ff0000004188c */
[C---:B------:R-:W-:Y:S01]  /*cab0*/  HMMA.16816.F32.BF16 R144, R12.reuse, R30, R144 ;  /* 0x0000001e0c90723c */ /* 0x040fe20000041890 */
[----:B------:R-:W-:Y:S07]  /*cac0*/  LDSM.16.MT88.4 R28, [R251+0x5800] ;  /* 0x00580000fb1c783b */ /* 0x000fee0000004200 */
[C---:B------:R-:W-:Y:S08]  /*cad0*/  HMMA.16816.F32.BF16 R148, R12.reuse, R20, R148 ;  /* 0x000000140c94723c */ /* 0x040ff00000041894 */
[C---:B------:R-:W-:Y:S01]  /*cae0*/  HMMA.16816.F32.BF16 R152, R12.reuse, R22, R152 ;  /* 0x000000160c98723c */ /* 0x040fe20000041898 */
[----:B------:R-:W4:Y:S07]  /*caf0*/  LDSM.16.MT88.4 R20, [R252+0x5800] ;  /* 0x00580000fc14783b */ /* 0x000f2e0000004200 */
[C---:B------:R-:W-:Y:S08]  /*cb00*/  HMMA.16816.F32.BF16 R36, R12.reuse, R32, R36 ;  /* 0x000000200c24723c */ /* 0x040ff00000041824 */
[C---:B------:R-:W-:Y:S08]  /*cb10*/  HMMA.16816.F32.BF16 R40, R12.reuse, R34, R40 ;  /* 0x000000220c28723c */ /* 0x040ff00000041828 */
[C---:B--2---:R-:W-:Y:S08]  /*cb20*/  HMMA.16816.F32.BF16 R44, R12.reuse, R24, R44 ;  /* 0x000000180c2c723c */ /* 0x044ff0000004182c */
[C---:B------:R-:W-:Y:S01]  /*cb30*/  HMMA.16816.F32.BF16 R48, R12.reuse, R26, R48 ;  /* 0x0000001a0c30723c */ /* 0x040fe20000041830 */
[----:B------:R-:W-:Y:S07]  /*cb40*/  LDSM.16.MT88.4 R24, [R251+0x7800] ;  /* 0x00780000fb18783b */ /* 0x000fee0000004200 */
[C---:B-1----:R-:W-:Y:S08]  /*cb50*/  HMMA.16816.F32.BF16 R52, R12.reuse, R4, R52 ;  /* 0x000000040c34723c */ /* 0x042ff00000041834 */
[C---:B------:R-:W-:Y:S01]  /*cb60*/  HMMA.16816.F32.BF16 R56, R12.reuse, R6, R56 ;  /* 0x000000060c38723c */ /* 0x040fe20000041838 */
[----:B------:R-:W1:Y:S07]  /*cb70*/  LDSM.16.MT88.4 R4, [R182+0x5800] ;  /* 0x00580000b604783b */ /* 0x000e6e0000004200 */
        /* <DEDUP_REMOVED lines=9> */
[C---:B------:R-:W-:Y:S08]  /*cc10*/  HMMA.16816.F32.BF16 R84, R12.reuse, R28, R84 ;  /* 0x0000001c0c54723c */ /* 0x040ff00000041854 */
[C---:B------:R-:W-:Y:S08]  /*cc20*/  HMMA.16816.F32.BF16 R88, R12.reuse, R30, R88 ;  /* 0x0000001e0c58723c */ /* 0x040ff00000041858 */
[C---:B-1----:R-:W-:Y:S08]  /*cc30*/  HMMA.16816.F32.BF16 R92, R12.reuse, R4, R92 ;  /* 0x000000040c5c723c */ /* 0x042ff0000004185c */
[C---:B------:R-:W-:Y:S08]  /*cc40*/  HMMA.16816.F32.BF16 R96, R12.reuse, R6, R96 ;  /* 0x000000060c60723c */ /* 0x040ff00000041860 */
[C---:B--2---:R-:W-:Y:S08]  /*cc50*/  HMMA.16816.F32.BF16 R100, R12.reuse, R8, R100 ;  /* 0x000000080c64723c */ /* 0x044ff00000041864 */
[C---:B------:R-:W-:Y:S08]  /*cc60*/  HMMA.16816.F32.BF16 R104, R12.reuse, R10, R104 ;  /* 0x0000000a0c68723c */ /* 0x040ff00000041868 */
[C---:B---3--:R-:W-:Y:S08]  /*cc70*/  HMMA.16816.F32.BF16 R108, R12.reuse, R16, R108 ;  /* 0x000000100c6c723c */ /* 0x048ff0000004186c */
[C---:B------:R-:W-:Y:S08]  /*cc80*/  HMMA.16816.F32.BF16 R112, R12.reuse, R18, R112 ;  /* 0x000000120c70723c */ /* 0x040ff00000041870 */
[C---:B------:R-:W-:Y:S08]  /*cc90*/  HMMA.16816.F32.BF16 R116, R12.reuse, R24, R116 ;  /* 0x000000180c74723c */ /* 0x040ff00000041874 */
[C---:B------:R-:W-:Y:S08]  /*cca0*/  HMMA.16816.F32.BF16 R120, R12.reuse, R26, R120 ;  /* 0x0000001a0c78723c */ /* 0x040ff00000041878 */
[C---:B----4-:R-:W-:Y:S08]  /*ccb0*/  HMMA.16816.F32.BF16 R124, R12.reuse, R20, R124 ;  /* 0x000000140c7c723c */ /* 0x050ff0000004187c */
[----:B------:R-:W-:Y:S01]  /*ccc0*/  HMMA.16816.F32.BF16 R128, R12, R22, R128 ;  /* 0x000000160c80723c */ /* 0x000fe20000041880 */
[----:B------:R-:W-:-:S07]  /*ccd0*/  @P0 BRA `(.L_x_2007) ;  /* 0xffffca6000000947 */ /* 0x000fce000383ffff */
.L_x_2006:
[----:B------:R-:W-:Y:S07]  /*cce0*/  @!UPT UIADD3 URZ, URZ, URZ, URZ ;  /* 0x0000003f3f3ff290 */ /* 0x000fee000fffe03f */
[----:B------:R-:W-:Y:S02]  /*ccf0*/  MOV R7, 0x1f ;  /* 0x0000001f00077802 */ /* 0x000fe40000000f00 */
[----:B------:R-:W-:Y:S01]  /*cd00*/  MOV R6, 0xffffffff ;  /* 0xffffffff00067802 */ /* 0x000fe20000000f00 */
[----:B------:R-:W-:Y:S06]  /*cd10*/  BRA.DIV ~URZ, `(.L_x_2008) ;  /* 0x00002f227f007947 */ /* 0x000fec000b800000 */
[----:B------:R-:W2:Y:S04]  /*cd20*/  LDL R0, [R1+0x64] ;  /* 0x0000640001007983 */ /* 0x000ea80000100800 */
[----:B--2---:R1:W2:Y:S02]  /*cd30*/  SHFL.BFLY PT, R4, R0, 0x2, 0x1f ;  /* 0x0c401f0000047f89 */ /* 0x0042a400000e0000 */
.L_x_2040:
        /* <DEDUP_REMOVED lines=9> */
.L_x_2041:
        /* <DEDUP_REMOVED lines=149> */
.L_x_2001:
        /* <DEDUP_REMOVED lines=19> */
.L_x_2011:
[----:B-1----:R-:W-:Y:S05]  /*d850*/  BSYNC B0 ;  /* 0x0000000000007941 */ /* 0x002fea0003800000 */
.L_x_2010:
        /* <DEDUP_REMOVED lines=152> */
[----:B------:R-:W-:Y:S05]  /*e1e0*/  CALL.REL.NOINC `($__internal_7_$__cuda_sm70_shflsync_idx_p) ;  /* 0x00001f7000007944 */ /* 0x000fea0003c00000 */
.L_x_2014:
        /* <DEDUP_REMOVED lines=129> */
.L_x_2016:
[----:B--2-4-:R-:W-:Y:S05]  /*ea00*/  BSYNC B0 ;  /* 0x0000000000007941 */ /* 0x014fea0003800000 */
.L_x_2015:
        /* <DEDUP_REMOVED lines=22> */
.L_x_2018:
[----:B------:R-:W-:Y:S05]  /*eb70*/  BSYNC B0 ;  /* 0x0000000000007941 */ /* 0x000fea0003800000 */
.L_x_2017:
        /* <DEDUP_REMOVED lines=22> */
.L_x_2020:
[----:B------:R-:W-:Y:S05]  /*ece0*/  BSYNC B0 ;  /* 0x0000000000007941 */ /* 0x000fea0003800000 */
.L_x_2019:
        /* <DEDUP_REMOVED lines=23> */
.L_x_2013:
        /* <DEDUP_REMOVED lines=40> */
.L_x_2023:
[----:B------:R-:W-:Y:S05]  /*f0e0*/  BSYNC B0 ;  /* 0x0000000000007941 */ /* 0x000fea0003800000 */
.L_x_2022:
        /* <DEDUP_REMOVED lines=35> */
.L_x_2042:
[----:B------:R-:W-:Y:S05]  /*f320*/  BRA.DIV ~URZ, `(.L_x_2025) ;  /* 0x00000ae27f007947 */ /* 0x000fea000b800000 */
[----:B------:R4:W1:Y:S02]  /*f330*/  SHFL.IDX PT, R0, R13, RZ, 0x181f ;  /* 0x00181fff0d007589 */ /* 0x00086400000e0000 */
.L_x_2043:
        /* <DEDUP_REMOVED lines=28> */
.L_x_2027:
[----:B------:R-:W-:Y:S05]  /*f500*/  BSYNC B0 ;  /* 0x0000000000007941 */ /* 0x000fea0003800000 */
.L_x_2026:
[----:B------:R-:W-:Y:S05]  /*f510*/  BRA.DIV ~URZ, `(.L_x_2028) ;  /* 0x000009527f007947 */ /* 0x000fea000b800000 */
[----:B---3--:R3:W2:Y:S04]  /*f520*/  SHFL.IDX PT, R2, R3, 0x1, 0x181f ;  /* 0x00381f0003027f89 */ /* 0x0086a800000e0000 */
[----:B-1----:R3:W1:Y:S02]  /*f530*/  SHFL.IDX PT, R0, R13, 0x1, 0x181f ;  /* 0x00381f000d007f89 */ /* 0x00266400000e0000 */
.L_x_2044:
        /* <DEDUP_REMOVED lines=27> */
.L_x_2030:
[----:B------:R-:W-:Y:S05]  /*f6f0*/  BSYNC B0 ;  /* 0x0000000000007941 */ /* 0x000fea0003800000 */
.L_x_2029:
[----:B------:R-:W-:Y:S05]  /*f700*/  BRA.DIV ~URZ, `(.L_x_2031) ;  /* 0x000008227f007947 */ /* 0x000fea000b800000 */
[----:B--2---:R2:W3:Y:S02]  /*f710*/  SHFL.IDX PT, R2, R3, 0x2, 0x181f ;  /* 0x00581f0003027f89 */ /* 0x0044e400000e0000 */
.L_x_2045:
[----:B------:R-:W-:Y:S05]  /*f720*/  BRA.DIV ~URZ, `(.L_x_2032) ;  /* 0x000008727f007947 */ /* 0x000fea000b800000 */
[----:B-1----:R1:W2:Y:S02]  /*f730*/  SHFL.IDX PT, R0, R13, 0x2, 0x181f ;  /* 0x00581f000d007f89 */ /* 0x0022a400000e0000 */
.L_x_2046:
        /* <DEDUP_REMOVED lines=27> */
.L_x_2034:
[----:B------:R-:W-:Y:S05]  /*f8f0*/  BSYNC B0 ;  /* 0x0000000000007941 */ /* 0x000fea0003800000 */
.L_x_2033:
[----:B------:R-:W-:Y:S05]  /*f900*/  BRA.DIV ~URZ, `(.L_x_2035) ;  /* 0x000006f27f007947 */ /* 0x000fea000b800000 */
[----:B---3--:R3:W1:Y:S04]  /*f910*/  SHFL.IDX PT, R2, R3, 0x3, 0x181f ;  /* 0x00781f0003027f89 */ /* 0x00866800000e0000 */
[----:B--2---:R3:W2:Y:S02]  /*f920*/  SHFL.IDX PT, R0, R13, 0x3, 0x181f ;  /* 0x00781f000d007f89 */ /* 0x0046a400000e0000 */
.L_x_2047:
        /* <DEDUP_REMOVED lines=26> */
.L_x_2021:
[----:B----4-:R-:W-:Y:S05]  /*fad0*/  BSYNC B1 ;  /* 0x0000000000017941 */ /* 0x010fea0003800000 */
.L_x_2012:
        /* <DEDUP_REMOVED lines=10> */
.L_x_2048:
[----:B-1----:R-:W1:Y:S01]  /*fb80*/  S2R R2, SR_TID.X ;  /* 0x0000000000027919 */ /* 0x002e620000002100 */
[----:B------:R-:W-:Y:S03]  /*fb90*/  WARPSYNC 0xffffffff ;  /* 0xffffffff00007948 */ /* 0x000fe60003800000 */
[----:B------:R-:W-:Y:S06]  /*fba0*/  BAR.SYNC.DEFER_BLOCKING 0x4, 0x100 ;  /* 0x0104000000007b1d */ /* 0x000fec0000010000 */
[----:B----4-:R4:W-:Y:S01]  /*fbb0*/  STL [R1+0xc4], R0 ;  /* 0x0000c40001007387 */ /* 0x0109e20000100800 */
[----:B-1----:R-:W-:-:S13]  /*fbc0*/  LOP3.LUT P0, RZ, R2, 0xff, RZ, 0xc0, !PT ;  /* 0x000000ff02ff7812 */ /* 0x002fda000780c0ff */
[----:B------:R4:W-:Y:S04]  /*fbd0*/  @!P0 STS [0x18100], R81 ;  /* 0x01810051ff008388 */ /* 0x0009e80000000800 */
[----:B------:R-:W-:Y:S06]  /*fbe0*/  BAR.ARV 0x5, 0x100 ;  /* 0x0144000000007b1d */ /* 0x000fec0000002000 */
.L_x_2036:
[----:B--2-4-:R-:W2:Y:S02]  /*fbf0*/  LDL R0, [R1+0xc4] ;  /* 0x0000c40001007983 */ /* 0x014ea40000100800 */
[----:B--2---:R-:W-:-:S13]  /*fc00*/  ISETP.GE.AND P0, PT, R0, c[0x0][0x538], PT ;  /* 0x00014e0000007a0c */ /* 0x004fda0003f06270 */
[----:B-1-3-5:R-:W-:Y:S01]  /*fc10*/  @P0 CALL.REL.NOINC `(.L_x_2038) ;  /* 0x0000001000000944 */ /* 0x02afe20003c00000 */
[----:B------:R-:W-:Y:S05]  /*fc20*/  BRA `(.L_x_2039) ;  /* 0xffff0fc000007947 */ /* 0x000fea000383ffff */
.L_x_2038:
[----:B------:R-:W-:Y:S05]  /*fc30*/  EXIT ;  /* 0x000000000000794d */ /* 0x000fea0003800000 */
.L_x_2008:
[----:B------:R1:W5:Y:S01]  /*fc40*/  LDL R0, [R1+0x64] ;  /* 0x0000640001007983 */ /* 0x0003620000100800 */
[----:B------:R-:W-:Y:S02]  /*fc50*/  MOV R3, 0x2 ;  /* 0x0000000200037802 */ /* 0x000fe40000000f00 */
[----:B------:R-:W-:Y:S02]  /*fc60*/  MOV R2, 0xfc80 ;  /* 0x0000fc8000027802 */ /* 0x000fe40000000f00 */
[----:B-1---5:R-:W-:Y:S05]  /*fc70*/  CALL.REL.NOINC `($__internal_6_$__cuda_sm70_shflsync_bfly_p) ;  /* 0x000004a000007944 */ /* 0x022fea0003c00000 */
[----:B------:R-:W-:Y:S01]  /*fc80*/  MOV R4, R5 ;  /* 0x0000000500047202 */ /* 0x000fe20000000f00 */
[----:B------:R-:W-:Y:S05]  /*fc90*/  BRA `(.L_x_2040) ;  /* 0xffffd0a000007947 */ /* 0x000fea000383ffff */
.L_x_2009:
[----:B------:R-:W-:Y:S01]  /*fca0*/  IMAD.MOV.U32 R0, RZ, RZ, R4 ;  /* 0x000000ffff007224 */ /* 0x000fe200078e0004 */
[----:B------:R-:W-:Y:S02]  /*fcb0*/  MOV R3, 0x1 ;  /* 0x0000000100037802 */ /* 0x000fe40000000f00 */
[----:B------:R-:W-:Y:S02]  /*fcc0*/  MOV R2, 0xfce0 ;  /* 0x0000fce000027802 */ /* 0x000fe40000000f00 */
[----:B-----5:R-:W-:Y:S05]  /*fcd0*/  CALL.REL.NOINC `($__internal_6_$__cuda_sm70_shflsync_bfly_p) ;  /* 0x0000044000007944 */ /* 0x020fea0003c00000 */
[----:B------:R1:W5:Y:S01]  /*fce0*/  LDL R0, [R1+0x68] ;  /* 0x0000680001007983 */ /* 0x0003620000100800 */
[----:B------:R-:W-:Y:S01]  /*fcf0*/  FADD.FTZ R4, R4, R5 ;  /* 0x0000000504047221 */ /* 0x000fe20000010000 */
[----:B------:R-:W-:Y:S02]  /*fd00*/  MOV R3, 0x2 ;  /* 0x0000000200037802 */ /* 0x000fe40000000f00 */
[----:B------:R-:W-:-:S02]  /*fd10*/  MOV R2, 0xfd30 ;  /* 0x0000fd3000027802 */ /* 0x000fc40000000f00 */
[----:B-1---5:R-:W-:Y:S05]  /*fd20*/  CALL.REL.NOINC `($__internal_6_$__cuda_sm70_shflsync_bfly_p) ;  /* 0x000003f000007944 */ /* 0x022fea0003c00000 */
[----:B------:R-:W2:Y:S01]  /*fd30*/  LDL.LU R0, [R1+0x68] ;  /* 0x0000680001007983 */ /* 0x000ea20000300800 */
[----:B------:R-:W-:-:S02]  /*fd40*/  MOV R3, 0x1 ;  /* 0x0000000100037802 */ /* 0x000fc40000000f00 */
[----:B------:R-:W-:Y:S01]  /*fd50*/  MOV R2, 0xfd80 ;  /* 0x0000fd8000027802 */ /* 0x000fe20000000f00 */
[----:B--2---:R-:W-:Y:S02]  /*fd60*/  FADD.FTZ R0, R0, R5 ;  /* 0x0000000500007221 */ /* 0x004fe40000010000 */
[----:B------:R-:W-:Y:S05]  /*fd70*/  CALL.REL.NOINC `($__internal_6_$__cuda_sm70_shflsync_bfly_p) ;  /* 0x000003a000007944 */ /* 0x000fea0003c00000 */
[----:B------:R-:W-:Y:S01]  /*fd80*/  MOV R3, R5 ;  /* 0x0000000500037202 */ /* 0x000fe20000000f00 */
[----:B------:R-:W-:Y:S05]  /*fd90*/  BRA `(.L_x_2041) ;  /* 0xffffd03000007947 */ /* 0x000fea000383ffff */
.L_x_2024:
[----:B------:R-:W-:Y:S01]  /*fda0*/  IMAD.MOV.U32 R5, RZ, RZ, R3 ;  /* 0x000000ffff057224 */ /* 0x000fe200078e0003 */
[----:B------:R-:W-:Y:S01]  /*fdb0*/  MOV R4, RZ ;  /* 0x000000ff00047202 */ /* 0x000fe20000000f00 */
[----:B------:R-:W-:Y:S01]  /*fdc0*/  IMAD.MOV.U32 R0, RZ, RZ, 0x181f ;  /* 0x0000181fff007424 */ /* 0x000fe200078e00ff */
[----:B------:R-:W-:Y:S02]  /*fdd0*/  MOV R6, 0xfdf0 ;  /* 0x0000fdf000067802 */ /* 0x000fe40000000f00 */
[----:B--2---:R-:W-:Y:S05]  /*fde0*/  CALL.REL.NOINC `($__internal_7_$__cuda_sm70_shflsync_idx_p) ;  /* 0x0000037000007944 */ /* 0x004fea0003c00000 */
[----:B------:R-:W-:Y:S01]  /*fdf0*/  MOV R2, R0 ;  /* 0x0000000000027202 */ /* 0x000fe20000000f00 */
[----:B------:R-:W-:Y:S05]  /*fe00*/  BRA `(.L_x_2042) ;  /* 0xfffff51000007947 */ /* 0x000fea000383ffff */
.L_x_2025:
[----:B------:R-:W-:Y:S01]  /*fe10*/  IMAD.MOV.U32 R5, RZ, RZ, R13 ;  /* 0x000000ffff057224 */ /* 0x000fe200078e000d */
[----:B------:R-:W-:Y:S01]  /*fe20*/  MOV R4, RZ ;  /* 0x000000ff00047202 */ /* 0x000fe20000000f00 */
[----:B------:R-:W-:Y:S01]  /*fe30*/  IMAD.MOV.U32 R0, RZ, RZ, 0x181f ;  /* 0x0000181fff007424 */ /* 0x000fe200078e00ff */
[----:B------:R-:W-:Y:S02]  /*fe40*/  MOV R6, 0xfe60 ;  /* 0x0000fe6000067802 */ /* 0x000fe40000000f00 */
[----:B-123--:R-:W-:Y:S05]  /*fe50*/  CALL.REL.NOINC `($__internal_7_$__cuda_sm70_shflsync_idx_p) ;  /* 0x0000030000007944 */ /* 0x00efea0003c00000 */
[----:B------:R-:W-:Y:S05]  /*fe60*/  BRA `(.L_x_2043) ;  /* 0xfffff4d000007947 */ /* 0x000fea000383ffff */
.L_x_2028:
[----:B-1----:R-:W-:Y:S01]  /*fe70*/  IMAD.MOV.U32 R5, RZ, RZ, R3 ;  /* 0x000000ffff057224 */ /* 0x002fe200078e0003 */
[----:B------:R-:W-:Y:S01]  /*fe80*/  MOV R4, 0x1 ;  /* 0x0000000100047802 */ /* 0x000fe20000000f00 */
[----:B------:R-:W-:Y:S01]  /*fe90*/  IMAD.MOV.U32 R0, RZ, RZ, 0x181f ;  /* 0x0000181fff007424 */ /* 0x000fe200078e00ff */
[----:B------:R-:W-:-:S02]  /*fea0*/  MOV R6, 0xfec0 ;  /* 0x0000fec000067802 */ /* 0x000fc40000000f00 */
[----:B--234-:R-:W-:Y:S05]  /*feb0*/  CALL.REL.NOINC `($__internal_7_$__cuda_sm70_shflsync_idx_p) ;  /* 0x000002a000007944 */ /* 0x01cfea0003c00000 */
[----:B------:R-:W-:Y:S01]  /*fec0*/  IMAD.MOV.U32 R2, RZ, RZ, R0 ;  /* 0x000000ffff027224 */ /* 0x000fe200078e0000 */
[----:B------:R-:W-:Y:S01]  /*fed0*/  MOV R4, 0x1 ;  /* 0x0000000100047802 */ /* 0x000fe20000000f00 */
[----:B------:R-:W-:Y:S01]  /*fee0*/  IMAD.MOV.U32 R5, RZ, RZ, R13 ;  /* 0x000000ffff057224 */ /* 0x000fe200078e000d */
[----:B------:R-:W-:-:S02]  /*fef0*/  MOV R0, 0x181f ;  /* 0x0000181f00007802 */ /* 0x000fc40000000f00 */
[----:B------:R-:W-:Y:S02]  /*ff00*/  MOV R6, 0xff20 ;  /* 0x0000ff2000067802 */ /* 0x000fe40000000f00 */
[----:B------:R-:W-:Y:S05]  /*ff10*/  CALL.REL.NOINC `($__internal_7_$__cuda_sm70_shflsync_idx_p) ;  /* 0x0000024000007944 */ /* 0x000fea0003c00000 */
[----:B------:R-:W-:Y:S05]  /*ff20*/  BRA `(.L_x_2044) ;  /* 0xfffff61000007947 */ /* 0x000fea000383ffff */
.L_x_2031:
[----:B-1----:R-:W-:Y:S01]  /*ff30*/  IMAD.MOV.U32 R5, RZ, RZ, R3 ;  /* 0x000000ffff057224 */ /* 0x002fe200078e0003 */
[----:B------:R-:W-:Y:S01]  /*ff40*/  MOV R4, 0x2 ;  /* 0x0000000200047802 */ /* 0x000fe20000000f00 */
[----:B------:R-:W-:Y:S01]  /*ff50*/  IMAD.MOV.U32 R0, RZ, RZ, 0x181f ;  /* 0x0000181fff007424 */ /* 0x000fe200078e00ff */
[----:B------:R-:W-:Y:S02]  /*ff60*/  MOV R6, 0xff80 ;  /* 0x0000ff8000067802 */ /* 0x000fe40000000f00 */
[----:B--234-:R-:W-:Y:S05]  /*ff70*/  CALL.REL.NOINC `($__internal_7_$__cuda_sm70_shflsync_idx_p) ;  /* 0x000001e000007944 */ /* 0x01cfea0003c00000 */
[----:B------:R-:W-:Y:S01]  /*ff80*/  MOV R2, R0 ;  /* 0x0000000000027202 */ /* 0x000fe20000000f00 */
[----:B------:R-:W-:Y:S05]  /*ff90*/  BRA `(.L_x_2045) ;  /* 0xfffff78000007947 */ /* 0x000fea000383ffff */
.L_x_2032:
[----:B-1----:R-:W-:Y:S01]  /*ffa0*/  IMAD.MOV.U32 R5, RZ, RZ, R13 ;  /* 0x000000ffff057224 */ /* 0x002fe200078e000d */
[----:B------:R-:W-:Y:S01]  /*ffb0*/  MOV R4, 0x2 ;  /* 0x0000000200047802 */ /* 0x000fe20000000f00 */
[----:B------:R-:W-:Y:S01]  /*ffc0*/  IMAD.MOV.U32 R0, RZ, RZ, 0x181f ;  /* 0x0000181fff007424 */ /* 0x000fe200078e00ff */
[----:B------:R-:W-:Y:S02]  /*ffd0*/  MOV R6, 0xfff0 ;  /* 0x0000fff000067802 */ /* 0x000fe40000000f00 */
[----:B--234-:R-:W-:Y:S05]  /*ffe0*/  CALL.REL.NOINC `($__internal_7_$__cuda_sm70_shflsync_idx_p) ;  /* 0x0000017000007944 */ /* 0x01cfea0003c00000 */
[----:B------:R-:W-:Y:S05]  /*fff0*/  BRA `(.L_x_2046) ;  /* 0xfffff74000007947 */ /* 0x000fea000383ffff */
.L_x_2035:
[----:B--2---:R-:W-:Y:S01]  /*10000*/  IMAD.MOV.U32 R5, RZ, RZ, R3 ;  /* 0x000000ffff057224 */ /* 0x004fe200078e0003 */
[----:B------:R-:W-:Y:S01]  /*10010*/  MOV R4, 0x3 ;  /* 0x0000000300047802 */ /* 0x000fe20000000f00 */
[----:B------:R-:W-:Y:S01]  /*10020*/  IMAD.MOV.U32 R0, RZ, RZ, 0x181f ;  /* 0x0000181fff007424 */ /* 0x000fe200078e00ff */
[----:B------:R-:W-:-:S02]  /*10030*/  MOV R6, 0x10050 ;  /* 0x0001005000067802 */ /* 0x000fc40000000f00 */
[----:B-1-34-:R-:W-:Y:S05]  /*10040*/  CALL.REL.NOINC `($__internal_7_$__cuda_sm70_shflsync_idx_p) ;  /* 0x0000011000007944 */ /* 0x01afea0003c00000 */
[----:B------:R-:W-:Y:S01]  /*10050*/  IMAD.MOV.U32 R2, RZ, RZ, R0 ;  /* 0x000000ffff027224 */ /* 0x000fe200078e0000 */
[----:B------:R-:W-:Y:S01]  /*10060*/  MOV R4, 0x3 ;  /* 0x0000000300047802 */ /* 0x000fe20000000f00 */
[----:B------:R-:W-:Y:S01]  /*10070*/  IMAD.MOV.U32 R5, RZ, RZ, R13 ;  /* 0x000000ffff057224 */ /* 0x000fe200078e000d */
[----:B------:R-:W-:-:S02]  /*10080*/  MOV R0, 0x181f ;  /* 0x0000181f00007802 */ /* 0x000fc40000000f00 */
[----:B------:R-:W-:Y:S02]  /*10090*/  MOV R6, 0x100b0 ;  /* 0x000100b000067802 */ /* 0x000fe40000000f00 */
[----:B------:R-:W-:Y:S05]  /*100a0*/  CALL.REL.NOINC `($__internal_7_$__cuda_sm70_shflsync_idx_p) ;  /* 0x000000b000007944 */ /* 0x000fea0003c00000 */
[----:B------:R-:W-:Y:S05]  /*100b0*/  BRA `(.L_x_2047) ;  /* 0xfffff87000007947 */ /* 0x000fea000383ffff */
.L_x_2037:
[----:B-1----:R-:W-:Y:S01]  /*100c0*/  IMAD.MOV.U32 R5, RZ, RZ, R81 ;  /* 0x000000ffff057224 */ /* 0x002fe200078e0051 */
[----:B------:R-:W-:Y:S01]  /*100d0*/  MOV R4, RZ ;  /* 0x000000ff00047202 */ /* 0x000fe20000000f00 */
[----:B--2---:R-:W-:Y:S01]  /*100e0*/  IMAD.MOV.U32 R0, RZ, RZ, 0x1f ;  /* 0x0000001fff007424 */ /* 0x004fe200078e00ff */
[----:B------:R-:W-:Y:S02]  /*100f0*/  MOV R6, 0x10110 ;  /* 0x0001011000067802 */ /* 0x000fe40000000f00 */
[----:B---3-5:R-:W-:Y:S05]  /*10100*/  CALL.REL.NOINC `($__internal_7_$__cuda_sm70_shflsync_idx_p) ;  /* 0x0000005000007944 */ /* 0x028fea0003c00000 */
[----:B------:R-:W-:Y:S05]  /*10110*/  BRA `(.L_x_2048) ;  /* 0xfffffa6000007947 */ /* 0x000fea000383ffff */
        .weak           $__internal_6_$__cuda_sm70_shflsync_bfly_p
        .type           $__internal_6_$__cuda_sm70_shflsync_bfly_p,@function
        .size           $__internal_6_$__cuda_sm70_shflsync_bfly_p,($__internal_7_$__cuda_sm70_shflsync_idx_p - $__internal_6_$__cuda_sm70_shflsync_bfly_p)
$__internal_6_$__cuda_sm70_shflsync_bfly_p:
[----:B------:R-:W-:Y:S04]  /*10120*/  WARPSYNC R6 ;  /* 0x0000000600007348 */ /* 0x000fe80003800000 */
[----:B------:R1:W2:Y:S02]  /*10130*/  SHFL.BFLY PT, R5, R0, R3, R7 ;  /* 0x0c00000300057389 */ /* 0x0002a400000e0007 */
[----:B-1----:R-:W-:-:S04]  /*10140*/  MOV R3, 0x0 ;  /* 0x0000000000037802 */ /* 0x002fc80000000f00 */
[----:B--2---:R-:W-:Y:S05]  /*10150*/  RET.REL.NODEC R2 `(_ZN7cutlass13device_kernelIN5flash19enable_sm80_to_sm89INS1_16FlashAttnFwdSm80INS1_25CollectiveMainloopFwdSm80ILi8ELi1ELb1EN4cute5tupleIJNS5_1CILi128EEENS7_ILi64EEENS7_ILi256EEEEEELi256ENS_10bfloat16_tEfNS_4arch4Sm80ELb1ELb0ELb0ELb0ELb0ELb0ELb1ELb0EEENS1_21CollectiveEpilogueFwdINS6_IJS8_SA_S9_EEENS6_IJNS7_ILi1EEESI_SI_EEESC_SE_Li256ELb0ELb1ELb0ELb0EEENS1_30DynamicPersistentTileSchedulerILi256ELi256ELb0ELb1ELb0EEEEEEEEEvNT_6ParamsE) ;  /* 0xfffefea002007950 */ /* 0x004fea0003c3ffff */
        .weak           $__internal_7_$__cuda_sm70_shflsync_idx_p
        .type           $__internal_7_$__cuda_sm70_shflsync_idx_p,@function
        .size           $__internal_7_$__cuda_sm70_shflsync_idx_p,(.L_x_3087 - $__internal_7_$__cuda_sm70_shflsync_idx_p)
$__internal_7_$__cuda_sm70_shflsync_idx_p:
[----:B------:R-:W-:Y:S04]  /*10160*/  WARPSYNC R83 ;  /* 0x0000005300007348 */ /* 0x000fe80003800000 */
[----:B------:R1:W2:Y:S02]  /*10170*/  SHFL.IDX PT, R0, R5, R4, R0 ;  /* 0x0000000405007389 */ /* 0x0002a400000e0000 */
[----:B-1----:R-:W-:Y:S02]  /*10180*/  MOV R4, R6 ;  /* 0x0000000600047202 */ /* 0x002fe40000000f00 */
[----:B------:R-:W-:-:S04]  /*10190*/  MOV R5, 0x0 ;  /* 0x0000000000057802 */ /* 0x000fc80000000f00 */
[----:B--2---:R-:W-:Y:S05]  /*101a0*/  RET.REL.NODEC R4 `(_ZN7cutlass13device_kernelIN5flash19enable_sm80_to_sm89INS1_16FlashAttnFwdSm80INS1_25CollectiveMainloopFwdSm80ILi8ELi1ELb1EN4cute5tupleIJNS5_1CILi128EEENS7_ILi64EEENS7_ILi256EEEEEELi256ENS_10bfloat16_tEfNS_4arch4Sm80ELb1ELb0ELb0ELb0ELb0ELb0ELb1ELb0EEENS1_21CollectiveEpilogueFwdINS6_IJS8_SA_S9_EEENS6_IJNS7_ILi1EEESI_SI_EEESC_SE_Li256ELb0ELb1ELb0ELb0EEENS1_30DynamicPersistentTileSchedulerILi256ELi256ELb0ELb1ELb0EEEEEEEEEvNT_6ParamsE) ;  /* 0xfffefe5004007950 */ /* 0x004fea0003c3ffff */
.L_x_2049:
        /* <DEDUP_REMOVED lines=13> */
.L_x_3087:


//--------------------- .text._ZN7cutlass13device_kernelIN5flash19enable_sm80_to_sm89INS1_16FlashAttnFwdSm80INS1_25CollectiveMainloopFwdSm80ILi8ELi1ELb1EN4cute5tupleIJNS5_1CILi128EEENS7_ILi64EEENS7_ILi256EEEEEELi256ENS_10bfloat16_tEfNS_4arch4Sm80ELb1ELb0ELb0ELb1ELb0ELb0ELb1ELb0EEENS1_21CollectiveEpilogueFwdINS6_IJS8_SA_S9_EEENS6_IJNS7_ILi1EEESI_SI_EEESC_SE_Li256ELb1ELb1ELb0ELb0EEENS1_19SingleTileSchedulerILb1ELb0ELb1ELi128EEEEEEEEEvNT_6ParamsE --------------------------
	.section	.text._ZN7cutlass13device_kernelIN5flash19enable_sm80_to_sm89INS1_16FlashAttnFwdSm80INS1_25CollectiveMainloopFwdSm80ILi8ELi1ELb1EN4cute5tupleIJNS5_1CILi128EEENS7_ILi64EEENS7_ILi256EEEEEELi256ENS_10bfloat16_tEfNS_4arch4Sm80ELb1ELb0ELb0ELb1ELb0ELb0ELb1ELb0EEENS1_21CollectiveEpilogueFwdINS6_IJS8_SA_S9_EEENS6_IJNS7_ILi1EEESI_SI_EEESC_SE_Li256ELb1ELb1ELb0ELb0EEENS1_19SingleTileSchedulerILb1ELb0ELb1ELi128EEEEEEEEEvNT_6ParamsE,"ax",@progbits
	.sectioninfo	@"SHI_REGISTERS=255"
	.align	128
.text._ZN7cutlass13device_kernelIN5flash19enable_sm80_to_sm89INS1_16FlashAttnFwdSm80INS1_25CollectiveMainloopFwdSm80ILi8ELi1ELb1EN4cute5tupleIJNS5_1CILi128EEENS7_ILi64EEENS7_ILi256EEEEEELi256ENS_10bfloat16_tEfNS_4arch4Sm80ELb1ELb0ELb0ELb1ELb0ELb0ELb1ELb0EEENS1_21CollectiveEpilogueFwdINS6_IJS8_SA_S9_EEENS6_IJNS7_ILi1EEESI_SI_EEESC_SE_Li256ELb1ELb1ELb0ELb0EEENS1_19SingleTileSchedulerILb1ELb0ELb1ELi128EEEEEEEEEvNT_6ParamsE:
        .type           _ZN7cutlass13device_kernelIN5flash19enable_sm80_to_sm89INS1_16FlashAttnFwdSm80INS1_25CollectiveMainloopFwdSm80ILi8ELi1ELb1EN4cute5tupleIJNS5_1CILi128EEENS7_ILi64EEENS7_ILi256EEEEEELi256ENS_10bfloat16_tEfNS_4arch4Sm80ELb1ELb0ELb0ELb1ELb0ELb0ELb1ELb0EEENS1_21CollectiveEpilogueFwdINS6_IJS8_SA_S9_EEENS6_IJNS7_ILi1EEESI_SI_EEESC_SE_Li256ELb1ELb1ELb0ELb0EEENS1_19SingleTileSchedulerILb1ELb0ELb1ELi128EEEEEEEEEvNT_6ParamsE,@function
        .size           _ZN7cutlass13device_kernelIN5flash19enable_sm80_to_sm89INS1_16FlashAttnFwdSm80INS1_25CollectiveMainloopFwdSm80ILi8ELi1ELb1EN4cute5tupleIJNS5_1CILi128EEENS7_ILi64EEENS7_ILi256EEEEEELi256ENS_10bfloat16_tEfNS_4arch4Sm80ELb1ELb0ELb0ELb1ELb0ELb0ELb1ELb0EEENS1_21CollectiveEpilogueFwdINS6_IJS8_SA_S9_EEENS6_IJNS7_ILi1EEESI_SI_EEESC_SE_Li256ELb1ELb1ELb0ELb0EEENS1_19SingleTileSchedulerILb1ELb0ELb1ELi128EEEEEEEEEvNT_6ParamsE,(.L_x_3090 - _ZN7cutlass13device_kernelIN5flash19enable_sm80_to_sm89INS1_16FlashAttnFwdSm80INS1_25CollectiveMainloopFwdSm80ILi8ELi1ELb1EN4cute5tupleIJNS5_1CILi128EEENS7_ILi64EEENS7_ILi256EEEEEELi256ENS_10bfloat16_tEfNS_4arch4Sm80ELb1ELb0ELb0ELb1ELb0ELb0ELb1ELb0EEENS1_21CollectiveEpilogueFwdINS6_IJS8_SA_S9_EEENS6_IJNS7_ILi1EEESI_SI_EEESC_SE_Li256ELb1ELb1ELb0ELb0EEENS1_19SingleTileSchedulerILb1ELb0ELb1ELi128EEEEEEEEEvNT_6ParamsE)
        .other          _ZN7cutlass13device_kernelIN5flash19enable_sm80_to_sm89INS1_16FlashAttnFwdSm80INS1_25CollectiveMainloopFwdSm80ILi8ELi1ELb1EN4cute5tupleIJNS5_1CILi128EEENS7_ILi64EEENS7_ILi256EEEEEELi256ENS_10bfloat16_tEfNS_4arch4Sm80ELb1ELb0ELb0ELb1ELb0ELb0ELb1ELb0EEENS1_21CollectiveEpilogueFwdINS6_IJS8_SA_S9_EEENS6_IJNS7_ILi1EEESI_SI_EEESC_SE_Li256ELb1ELb1ELb0ELb0EEENS1_19SingleTileSchedulerILb1ELb0ELb1ELi128EEEEEEEEEvNT_6ParamsE,@"STO_CUDA_ENTRY STV_DEFAULT"
_ZN7cutlass13device_kernelIN5flash19enable_sm80_to_sm89INS1_16FlashAttnFwdSm80INS1_25CollectiveMainloopFwdSm80ILi8ELi1ELb1EN4cute5tupleIJNS5_1CILi128EEENS7_ILi64EEENS7_ILi256EEEEEELi256ENS_10bfloat16_tEfNS_4arch4Sm80ELb1ELb0ELb0ELb1ELb0ELb0ELb1ELb0EEENS1_21CollectiveEpilogueFwdINS6_IJS8_SA_S9_EEENS6_IJNS7_ILi1EEESI_SI_EEESC_SE_Li256ELb1ELb1ELb0ELb0EEENS1_19SingleTileSchedulerILb1ELb0ELb1ELi128EEEEEEEEEvNT_6ParamsE:
        /* <DEDUP_REMOVED lines=17> */
.L_x_2051:
        /* <DEDUP_REMOVED lines=8> */
.L_x_2053:
[----:B------:R-:W-:-:S04]  /*0190*/  MOV R0, c[0x0][0x54c] ;  /* 0x0001530000007a02 */ /* 0x000fc80000000f00 */
.L_x_2052:
[----:B------:R-:W-:Y:S01]  /*01a0*/  USHF.L.U32 UR6, UR6, 0x7, URZ ;  /* 0x0000000706067899 */ /* 0x000fe2000800063f */
[----:B-----5:R-:W-:-:S05]  /*01b0*/  IMAD R0, R0, c[0x0][0x548], RZ ;  /* 0x0001520000007a24 */ /* 0x020fca00078e02ff */
[----:B------:R-:W-:-:S04]  /*01c0*/  ISETP.LE.AND P0, PT, R0, UR6, PT ;  /* 0x0000000600007c0c */ /* 0x000fc8000bf03270 */
[----:B------:R-:W-:-:S05]  /*01d0*/  SEL R0, R5, 0xffffffff, !P0 ;  /* 0xffffffff05007807 */ /* 0x000fca0004000000 */
[----:B------:R2:W-:Y:S01]  /*01e0*/  STL [R1+0xcc], R0 ;  /* 0x0000cc0001007387 */ /* 0x0005e20000100800 */
[----:B------:R-:W-:Y:S05]  /*01f0*/  BRA `(.L_x_2054) ;  /* 0x0000013000007947 */ /* 0x000fea0003800000 */
.L_x_2050:
[----:B------:R-:W-:-:S04]  /*0200*/  ISETP.NE.U32.AND P0, PT, RZ, c[0x0][0x568], PT ;  /* 0x00015a00ff007a0c */ /* 0x000fc80003f05070 */
[----:B------:R-:W-:-:S13]  /*0210*/  ISETP.NE.AND.EX P0, PT, RZ, c[0x0][0x56c], PT, P0 ;  /* 0x00015b00ff007a0c */ /* 0x000fda0003f05300 */
[----:B------:R-:W-:Y:S05]  /*0220*/  @!P0 BRA `(.L_x_2055) ;  /* 0x0000002000008947 */ /* 0x000fea0003800000 */
[----:B------:R1:W5:Y:S01]  /*0230*/  LDG.E R0, [R2.64] ;  /* 0x0000001602007981 */ /* 0x000362000c1e1900 */
[----:B------:R-:W-:Y:S05]  /*0240*/  BRA `(.L_x_2056) ;  /* 0x0000009000007947 */ /* 0x000fea0003800000 */
.L_x_2055:
        /* <DEDUP_REMOVED lines=8> */
.L_x_2057:
[----:B------:R-:W-:-:S04]  /*02d0*/  MOV R0, c[0x0][0x54c] ;  /* 0x0001530000007a02 */ /* 0x000fc80000000f00 */
.L_x_2056:
[----:B------:R-:W-:Y:S01]  /*02e0*/  USHF.L.U32 UR6, UR6, 0x7, URZ ;  /* 0x0000000706067899 */ /* 0x000fe2000800063f */
[----:B-----5:R-:W-:-:S05]  /*02f0*/  IMAD R0, R0, c[0x0][0x548], RZ ;  /* 0x0001520000007a24 */ /* 0x020fca00078e02ff */
[----:B------:R-:W-:-:S04]  /*0300*/  ISETP.LE.AND P0, PT, R0, UR6, PT ;  /* 0x0000000600007c0c */ /* 0x000fc8000bf03270 */
[----:B------:R-:W-:-:S05]  /*0310*/  SEL R0, R5, 0xffffffff, !P0 ;  /* 0xffffffff05007807 */ /* 0x000fca0004000000 */
[----:B------:R2:W-:Y:S04]  /*0320*/  STL [R1+0xcc], R0 ;  /* 0x0000cc0001007387 */ /* 0x0005e80000100800 */
.L_x_2054:
        /* <DEDUP_REMOVED lines=32> */
.L_x_2058:
[----:B------:R-:W-:-:S04]  /*0530*/  ISETP.NE.U32.AND P0, PT, RZ, c[0x0][0x368], PT ;  /* 0x0000da00ff007a0c */ /* 0x000fc80003f05070 */
[----:B------:R-:W-:-:S13]  /*0540*/  ISETP.NE.AND.EX P0, PT, RZ, c[0x0][0x36c], PT, P0 ;  /* 0x0000db00ff007a0c */ /* 0x000fda0003f05300 */
[----:B------:R-:W-:Y:S05]  /*0550*/  @!P0 BRA `(.L_x_2059) ;  /* 0x0000004000008947 */ /* 0x000fea0003800000 */
[----:B------:R-:W-:-:S05]  /*0560*/  IMAD.WIDE R2, R40, R23, c[0x0][0x368] ;  /* 0x0000da0028027625 */ /* 0x000fca00078e0217 */
[----:B------:R-:W2:Y:S02]  /*0570*/  LDG.E R0, [R2.64] ;  /* 0x0000001602007981 */ /* 0x000ea4000c1e1900 */
[----:B--2---:R1:W2:Y:S02]  /*0580*/  R2UR UR10, R0 ;  /* 0x00000000000a73c2 */ /* 0x0042a400000e0000 */
[----:B-12---:R-:W-:Y:S05]  /*0590*/  BRA `(.L_x_2060) ;  /* 0x0000006000007947 */ /* 0x006fea0003800000 */
.L_x_2059:
[----:B------:R-:W-:Y:S05]  /*05a0*/  @!P3 BRA `(.L_x_2060) ;  /* 0x000000500000b947 */ /* 0x000fea0003800000 */
[----:B------:R1:W2:Y:S04]  /*05b0*/  LDG.E R0, [R2.64] ;  /* 0x0000001602007981 */ /* 0x0002a8000c1e1900 */
[----:B-1----:R-:W3:Y:S01]  /*05c0*/  LDG.E R2, [R2.64+0x4] ;  /* 0x0000041602027981 */ /* 0x002ee2000c1e1900 */
[----:B--2---:R-:W1:Y:S08]  /*05d0*/  R2UR UR10, R0 ;  /* 0x00000000000a73c2 */ /* 0x004e7000000e0000 */
[----:B---3--:R-:W1:Y:S02]  /*05e0*/  R2UR UR4, R2 ;  /* 0x00000000020473c2 */ /* 0x008e6400000e0000 */
[----:B-1----:R-:W-:-:S06]  /*05f0*/  UIADD3 UR10, -UR10, UR4, URZ ;  /* 0x000000040a0a7290 */ /* 0x002fcc000fffe13f */
.L_x_2060:
        /* <DEDUP_REMOVED lines=182> */
[----:B------:R-:W-:Y:S01]  /*1160*/  SHFL.IDX PT, R6, R18, RZ, 0x181f ;  /* 0x00181fff12067589 */ /* 0x000fe200000e0000 */
[----:B------:R-:W-:-:S02]  /*1170*/  LEA.HI.X R15, R2, c[0x0][0x164], R0, 0x1, P0 ;  /* 0x00005900020f7a11 */ /* 0x000fc400000f0c00 */
[----:B------:R-:W-:Y:S02]  /*1180*/  ISETP.GE.AND P0, PT, R14, UR4, PT ;  /* 0x000000040e007c0c */ /* 0x000fe4000bf06270 */
[----:B------:R-:W-:Y:S01]  /*1190*/  LEA.HI R0, R90, R97, RZ, 0x6 ;  /* 0x000000615a007211 */ /* 0x000fe200078f30ff */
[----:B------:R-:W1:Y:S01]  /*11a0*/  SHFL.IDX PT, R7, R15, RZ, 0x181f ;  /* 0x00181fff0f077589 */ /* 0x000e6200000e0000 */
[----:B------:R-:W-:Y:S02]  /*11b0*/  IADD3 R4, R14, 0x20, RZ ;  /* 0x000000200e047810 */ /* 0x000fe40007ffe0ff */
[----:B------:R-:W-:Y:S02]  /*11c0*/  SHF.L.U32 R0, R0, 0x3, RZ ;  /* 0x0000000300007819 */ /* 0x000fe400000006ff */
[----:B------:R-:W-:Y:S02]  /*11d0*/  IADD3 R2, R14, 0x40, RZ ;  /* 0x000000400e027810 */ /* 0x000fe40007ffe0ff */
[----:B------:R-:W-:-:S02]  /*11e0*/  LOP3.LUT R10, R5, 0xfffffe00, R0, 0xf8, !PT ;  /* 0xfffffe00050a7812 */ /* 0x000fc400078ef800 */
[----:B------:R-:W-:Y:S02]  /*11f0*/  ISETP.GE.AND P1, PT, R4, UR4, PT ;  /* 0x0000000404007c0c */ /* 0x000fe4000bf26270 */
[----:B------:R-:W-:Y:S01]  /*1200*/  @!P0 SHF.R.S32.HI R5, RZ, 0x1f, R16 ;  /* 0x0000001fff058819 */ /* 0x000fe20000011410 */
[----:B------:R-:W-:Y:S01]  /*1210*/  IMAD.SHL.U32 R95, R10, 0x2, RZ ;  /* 0x000000020a5f7824 */ /* 0x000fe200078e00ff */
[----:B------:R-:W-:Y:S02]  /*1220*/  @!P0 SHF.R.S32.HI R4, RZ, 0x1f, R17 ;  /* 0x0000001fff048819 */ /* 0x000fe40000011411 */
[----:B------:R-:W-:Y:S02]  /*1230*/  ISETP.GE.AND P6, PT, R2, UR4, PT ;  /* 0x0000000402007c0c */ /* 0x000fe4000bfc6270 */
[----:B------:R-:W-:Y:S01]  /*1240*/  @!P0 SHF.R.S32.HI R0, RZ, 0x1f, R22 ;  /* 0x0000001fff008819 */ /* 0x000fe20000011416 */
[----:B------:R-:W-:Y:S01]  /*1250*/  STL [R1+0x48], R95 ;  /* 0x0000485f01007387 */ /* 0x000fe20000100800 */
[----:B------:R-:W-:-:S02]  /*1260*/  IADD3 R14, R14, 0x60, RZ ;  /* 0x000000600e0e7810 */ /* 0x000fc40007ffe0ff */
[----:B------:R-:W-:-:S04]  /*1270*/  @!P0 LEA.HI R0, R0, R22, RZ, 0x3 ;  /* 0x0000001600008211 */ /* 0x000fc800078f18ff */
[----:B------:R-:W-:Y:S02]  /*1280*/  @!P0 LOP3.LUT R0, R0, 0xfffffff8, RZ, 0xc0, !PT ;  /* 0xfffffff800008812 */ /* 0x000fe400078ec0ff */
[--C-:B---3--:R-:W-:Y:S01]  /*1290*/  @P2 SHF.R.S32.HI R3, RZ, 0x1f, R12.reuse ;  /* 0x0000001fff032819 */ /* 0x108fe2000001140c */
[----:B------:R-:W-:Y:S01]  /*12a0*/  @P2 IMAD.MOV.U32 R2, RZ, RZ, R12 ;  /* 0x000000ffff022224 */ /* 0x000fe200078e000c */
[----:B------:R-:W-:Y:S01]  /*12b0*/  @!P0 LEA.HI R12, R5, R16, RZ, 0x3 ;  /* 0x00000010050c8211 */ /* 0x000fe200078f18ff */
[----:B------:R-:W-:Y:S01]  /*12c0*/  @!P2 IMAD.MOV.U32 R2, RZ, RZ, R40 ;  /* 0x000000ffff02a224 */ /* 0x000fe200078e0028 */
[----:B------:R-:W-:Y:S01]  /*12d0*/  @!P0 LEA.HI R5, R4, R17, RZ, 0x3 ;  /* 0x0000001104058211 */ /* 0x000fe200078f18ff */
[----:B------:R-:W-:Y:S01]  /*12e0*/  @!P2 IMAD.MOV.U32 R3, RZ, RZ, R11 ;  /* 0x000000ffff03a224 */ /* 0x000fe200078e000b */
[----:B------:R-:W2:Y:S01]  /*12f0*/  SHFL.IDX PT, R4, R18, 0x1, 0x181f ;  /* 0x00381f0012047f89 */ /* 0x000ea200000e0000 */
[----:B------:R-:W-:Y:S02]  /*1300*/  @!P0 LOP3.LUT R12, R12, 0xfffffff8, RZ, 0xc0, !PT ;  /* 0xfffffff80c0c8812 */ /* 0x000fe400078ec0ff */
[----:B------:R-:W-:-:S02]  /*1310*/  @!P0 LOP3.LUT R10, R5, 0xfffffff8, RZ, 0xc0, !PT ;  /* 0xfffffff8050a8812 */ /* 0x000fc400078ec0ff */
[----:B------:R-:W-:Y:S01]  /*1320*/  SEL R23, R2, RZ, !P3 ;  /* 0x000000ff02177207 */ /* 0x000fe20005800000 */
[----:B------:R-:W3:Y:S01]  /*1330*/  SHFL.IDX PT, R5, R15, 0x1, 0x181f ;  /* 0x00381f000f057f89 */ /* 0x000ee200000e0000 */
[----:B------:R-:W-:Y:S01]  /*1340*/  SEL R24, R3, RZ, !P3 ;  /* 0x000000ff03187207 */ /* 0x000fe20005800000 */
[--C-:B-1----:R-:W-:Y:S01]  /*1350*/  @!P0 IMAD.WIDE R12, R12, 0x2, R6.reuse ;  /* 0x000000020c0c8825 */ /* 0x102fe200078e0206 */
[----:B------:R-:W-:Y:S02]  /*1360*/  @!P0 LEA R2, P2, R8, R6, 0x1 ;  /* 0x0000000608028211 */ /* 0x000fe400078408ff */
[----:B------:R-:W-:Y:S01]  /*1370*/  ISETP.GE.AND P3, PT, R17, c[0x0][0x198], PT ;  /* 0x0000660011007a0c */ /* 0x000fe20003f66270 */
[----:B------:R-:W-:Y:S01]  /*1380*/  @!P0 IMAD.WIDE R10, R10, 0x2, R6 ;  /* 0x000000020a0a8825 */ /* 0x000fe200078e0206 */
[----:B------:R-:W-:Y:S02]  /*1390*/  @!P0 LEA.HI.X R3, R8, R7, R9, 0x1, P2 ;  /* 0x0000000708038211 */ /* 0x000fe400010f0c09 */
[----:B------:R-:W-:Y:S01]  /*13a0*/  ISETP.GE.AND P2, PT, R22, c[0x0][0x198], PT ;  /* 0x0000660016007a0c */ /* 0x000fe20003f46270 */
[----:B------:R-:W-:Y:S01]  /*13b0*/  @!P0 IMAD.WIDE R6, R0, 0x2, R6 ;  /* 0x0000000200068825 */ /* 0x000fe200078e0206 */
[----:B------:R-:W-:Y:S01]  /*13c0*/  @!P1 SHF.R.S32.HI R0, RZ, 0x1f, R22 ;  /* 0x0000001fff009819 */ /* 0x000fe20000011416 */
[----:B------:R1:W-:Y:S03]  /*13d0*/  @!P0 LDGSTS.E.BYPASS.LTC128B.128 [R95+0x100], [R2.64], !P5 ;  /* 0x00100000025f8fae */ /* 0x0003e6000e901d56 */
[----:B------:R-:W-:Y:S01]  /*13e0*/  @!P1 LEA.HI R0, R0, R22, RZ, 0x3 ;  /* 0x0000001600009211 */ /* 0x000fe200078f18ff */
[----:B------:R4:W-:Y:S03]  /*13f0*/  @!P0 LDGSTS.E.BYPASS.LTC128B.128 [R95+0x4100], [R12.64], !P4 ;  /* 0x041000000c5f8fae */ /* 0x0009e6000e101d56 */
[----:B------:R-:W-:Y:S01]  /*1400*/  @!P1 LOP3.LUT R0, R0, 0xfffffff8, RZ, 0xc0, !PT ;  /* 0xfffffff800009812 */ /* 0x000fe200078ec0ff */
[----:B------:R5:W-:Y:S04]  /*1410*/  @!P0 LDGSTS.E.BYPASS.LTC128B.128 [R95+0x8100], [R10.64], !P3 ;  /* 0x081000000a5f8fae */ /* 0x000be8000d901d56 */
[----:B------:R2:W-:Y:S01]  /*1420*/  @!P0 LDGSTS.E.BYPASS.LTC128B.128 [R95+0xc100], [R6.64], !P2 ;  /* 0x0c100000065f8fae */ /* 0x0005e2000d101d56 */
[----:B-1----:R-:W-:-:S02]  /*1430*/  @!P1 SHF.R.S32.HI R3, RZ, 0x1f, R16 ;  /* 0x0000001fff039819 */ /* 0x002fc40000011410 */
[----:B------:R-:W-:Y:S02]  /*1440*/  @!P1 SHF.R.S32.HI R2, RZ, 0x1f, R17 ;  /* 0x0000001fff029819 */ /* 0x000fe40000011411 */
[----:B------:R-:W-:Y:S02]  /*1450*/  @!P1 LEA.HI R3, R3, R16, RZ, 0x3 ;  /* 0x0000001003039211 */ /* 0x000fe400078f18ff */
[----:B-----5:R-:W-:Y:S02]  /*1460*/  @!P1 LEA.HI R10, R2, R17, RZ, 0x3 ;  /* 0x00000011020a9211 */ /* 0x020fe400078f18ff */
[----:B------:R-:W1:Y:S01]  /*1470*/  SHFL.IDX PT, R2, R18, 0x2, 0x181f ;  /* 0x00581f0012027f89 */ /* 0x000e6200000e0000 */
[----:B----4-:R-:W-:Y:S02]  /*1480*/  @!P1 LOP3.LUT R12, R3, 0xfffffff8, RZ, 0xc0, !PT ;  /* 0xfffffff8030c9812 */ /* 0x010fe400078ec0ff */
[----:B--2---:R-:W-:Y:S01]  /*1490*/  @!P1 LEA R6, P0, R8, R4, 0x1 ;  /* 0x0000000408069211 */ /* 0x004fe200078008ff */
[----:B------:R-:W2:Y:S01]  /*14a0*/  SHFL.IDX PT, R3, R15, 0x2, 0x181f ;  /* 0x00581f000f037f89 */ /* 0x000ea200000e0000 */
[----:B------:R-:W-:Y:S01]  /*14b0*/  @!P1 LOP3.LUT R10, R10, 0xfffffff8, RZ, 0xc0, !PT ;  /* 0xfffffff80a0a9812 */ /* 0x000fe200078ec0ff */
[----:B---3--:R-:W-:Y:S01]  /*14c0*/  @!P1 IMAD.WIDE R12, R12, 0x2, R4 ;  /* 0x000000020c0c9825 */ /* 0x008fe200078e0204 */
        /* <DEDUP_REMOVED lines=78> */
[----:B------:R-:W-:Y:S02]  /*19b0*/  IMAD.IADD R105, R29, 0x1, R0 ;  /* 0x000000011d697824 */ /* 0x000fe400078e0200 */
[----:B------:R-:W-:Y:S02]  /*19c0*/  IMAD R0, R13, c[0x0][0x208], RZ ;  /* 0x000082000d007a24 */ /* 0x000fe400078e02ff */
[----:B------:R-:W-:Y:S01]  /*19d0*/  IMAD.WIDE.U32 R2, R91, UR9, R104 ;  /* 0x000000095b027c25 */ /* 0x000fe2000f8e0068 */
[----:B------:R-:W-:Y:S03]  /*19e0*/  STL.64 [R1+0x70], R104 ;  /* 0x0000706801007387 */ /* 0x000fe60000100a00 */
[----:B------:R-:W-:Y:S01]  /*19f0*/  IMAD.IADD R10, R97, 0x1, -R10 ;  /* 0x00000001610a7824 */ /* 0x000fe200078e0a0a */
[----:B------:R-:W-:Y:S01]  /*1a00*/  IADD3 R3, R3, UR5, RZ ;  /* 0x0000000503037c10 */ /* 0x000fe2000fffe0ff */
[----:B------:R-:W-:Y:S01]  /*1a10*/  IMAD R11, R26, c[0x0][0x214], R11 ;  /* 0x000085001a0b7a24 */ /* 0x000fe200078e020b */
[----:B------:R-:W-:Y:S01]  /*1a20*/  ULDC.64 UR4, c[0x0][0x208] ;  /* 0x0000820000047ab9 */ /* 0x000fe20000000a00 */
[C---:B-1----:R-:W-:Y:S01]  /*1a30*/  IMAD R6, R18.reuse, c[0x0][0x20c], R0 ;  /* 0x0000830012067a24 */ /* 0x042fe200078e0200 */
[----:B------:R-:W-:Y:S01]  /*1a40*/  SHF.L.U32 R7, R19, 0x3, RZ ;  /* 0x0000000313077819 */ /* 0x000fe200000006ff */
[----:B------:R-:W-:Y:S01]  /*1a50*/  IMAD.SHL.U32 R0, R21, 0x40, RZ ;  /* 0x0000004015007824 */ /* 0x000fe200078e00ff */
[----:B------:R-:W-:Y:S01]  /*1a60*/  UIMAD.WIDE.U32 UR20, UR9, UR4, URZ ;  /* 0x00000004091472a5 */ /* 0x000fe2000f8e003f */
[----:B--2---:R-:W-:Y:S01]  /*1a70*/  IMAD.WIDE.U32 R4, R18, c[0x0][0x208], R8 ;  /* 0x0000820012047a25 */ /* 0x004fe200078e0008 */
[----:B------:R-:W-:Y:S01]  /*1a80*/  @P6 LEA R8, P0, R2, c[0x0][0x1c8], 0x1 ;  /* 0x0000720002086a11 */ /* 0x000fe200078008ff */
[----:B------:R-:W-:Y:S01]  /*1a90*/  UIMAD UR11, UR11, UR4, URZ ;  /* 0x000000040b0b72a4 */ /* 0x000fe2000f8e023f */
[----:B------:R-:W-:Y:S01]  /*1aa0*/  LOP3.LUT R0, R0, 0x1c0, RZ, 0xc0, !PT ;  /* 0x000001c000007812 */ /* 0x000fe200078ec0ff */
[----:B------:R-:W-:Y:S01]  /*1ab0*/  IMAD.IADD R5, R5, 0x1, R6 ;  /* 0x0000000105057824 */ /* 0x000fe200078e0206 */
[C---:B------:R-:W-:Y:S01]  /*1ac0*/  @P6 LEA.HI.X R9, R2.reuse, c[0x0][0x1cc], R3, 0x1, P0 ;  /* 0x0000730002096a11 */ /* 0x040fe200000f0c03 */
[----:B------:R-:W-:Y:S01]  /*1ad0*/  UIMAD UR11, UR9, UR5, UR11 ;  /* 0x00000005090b72a4 */ /* 0x000fe2000f8e020b */
[----:B------:R-:W-:Y:S01]  /*1ae0*/  @P1 IADD3 R2, P0, R2, UR16, RZ ;  /* 0x0000001002021c10 */ /* 0x000fe2000ff1e0ff */
[----:B------:R-:W-:Y:S01]  /*1af0*/  USHF.L.U32 UR13, UR4, 0x6, URZ ;  /* 0x00000006040d7899 */ /* 0x000fe2000800063f */
[----:B------:R-:W-:Y:S01]  /*1b00*/  LOP3.LUT R7, R0, 0x8, R7, 0xf8, !PT ;  /* 0x0000000800077812 */ /* 0x000fe200078ef807 */
[----:B------:R1:W-:Y:S01]  /*1b10*/  @P6 LDGSTS.E.BYPASS.LTC128B.128 [R95+0x10100], [R8.64], !P5 ;  /* 0x10100000085f6fae */ /* 0x0003e2000e901d56 */
[----:B------:R-:W-:Y:S01]  /*1b20*/  SHF.R.U32.HI R0, RZ, 0x3, R0 ;  /* 0x00000003ff007819 */ /* 0x000fe20000011600 */
[----:B------:R-:W-:Y:S01]  /*1b30*/  UIADD3 UR11, UR21, UR11, URZ ;  /* 0x0000000b150b7290 */ /* 0x000fe2000fffe03f */
[----:B------:R-:W-:Y:S01]  /*1b40*/  @P1 IADD3.X R3, R3, UR15, RZ, P0, !PT ;  /* 0x0000000f03031c10 */ /* 0x000fe200087fe4ff */
[----:B------:R1:W-:Y:S01]  /*1b50*/  @P6 LDGSTS.E.BYPASS.LTC128B.128 [R95+0x12100], [R8.64+0x80], !P4 ;  /* 0x12100080085f6fae */ /* 0x0003e2000e101d56 */
[C---:B------:R-:W-:Y:S01]  /*1b60*/  @P1 LEA R6, P0, R2.reuse, c[0x0][0x1c8], 0x1 ;  /* 0x0000720002061a11 */ /* 0x040fe200078008ff */
[----:B------:R-:W-:Y:S01]  /*1b70*/  USHF.L.U64.HI UR12, UR4, UR12, UR5 ;  /* 0x0000000c040c7299 */ /* 0x000fe20008010205 */
[----:B------:R-:W-:Y:S01]  /*1b80*/  LOP3.LUT R0, R7, R0, RZ, 0x3c, !PT ;  /* 0x0000000007007212 */ /* 0x000fe200078e3cff */
[----:B------:R1:W-:Y:S01]  /*1b90*/  @P6 LDGSTS.E.BYPASS.LTC128B.128 [R95+0x14100], [R8.64+0x100], !P3 ;  /* 0x14100100085f6fae */ /* 0x0003e2000d901d56 */
[----:B------:R-:W-:Y:S01]  /*1ba0*/  @P1 LEA.HI.X R7, R2, c[0x0][0x1cc], R3, 0x1, P0 ;  /* 0x0000730002071a11 */ /* 0x000fe200000f0c03 */
[----:B------:R-:W-:Y:S01]  /*1bb0*/  IMAD.U32 R13, RZ, RZ, UR11 ;  /* 0x0000000bff0d7e24 */ /* 0x000fe2000f8e00ff */
[----:B------:R-:W-:Y:S01]  /*1bc0*/  SHF.R.S32.HI R2, RZ, 0x1f, R10 ;  /* 0x0000001fff027819 */ /* 0x000fe2000001140a */
[----:B------:R-:W-:Y:S01]  /*1bd0*/  IMAD R0, R12, 0x200, R0 ;  /* 0x000002000c007824 */ /* 0x000fe200078e0200 */
[----:B------:R-:W-:Y:S01]  /*1be0*/  LOP3.LUT P0, RZ, R21, 0x2, RZ, 0xc0, !PT ;  /* 0x0000000215ff7812 */ /* 0x000fe2000780c0ff */
[----:B------:R1:W-:Y:S01]  /*1bf0*/  @P6 LDGSTS.E.BYPASS.LTC128B.128 [R95+0x16100], [R8.64+0x180], !P2 ;  /* 0x16100180085f6fae */ /* 0x0003e2000d101d56 */
[----:B------:R-:W-:Y:S01]  /*1c00*/  LEA.HI R14, R2, R10, RZ, 0x3 ;  /* 0x0000000a020e7211 */ /* 0x000fe200078f18ff */
[----:B------:R-:W-:Y:S01]  /*1c10*/  IMAD.SHL.U32 R248, R0, 0x2, RZ ;  /* 0x0000000200f87824 */ /* 0x000fe200078e00ff */
[----:B------:R-:W-:Y:S01]  /*1c20*/  UIMAD UR11, UR9, -0x40, UR10 ;  /* 0xffffffc0090b78a4 */ /* 0x000fe2000f8e020a */
[----:B------:R2:W-:Y:S01]  /*1c30*/  @P1 LDGSTS.E.BYPASS.LTC128B.128 [R95+0x11100], [R6.64], !P5 ;  /* 0x11100000065f1fae */ /* 0x0005e2000e901d56 */
        /* <DEDUP_REMOVED lines=11> */
[----:B------:R2:W-:Y:S01]  /*1cf0*/  @P1 LDGSTS.E.BYPASS.LTC128B.128 [R95+0x17100], [R6.64+0x180], !P2 ;  /* 0x17100180065f1fae */ /* 0x0005e2000d101d56 */
[C---:B------:R-:W-:Y:S01]  /*1d00*/  IMAD R4, R23.reuse, c[0x0][0x21c], R0 ;  /* 0x0000870017047a24 */ /* 0x040fe200078e0200 */
[----:B------:R-:W-:Y:S01]  /*1d10*/  SEL R11, RZ, 0x4, P3 ;  /* 0x00000004ff0b7807 */ /* 0x000fe20001800000 */
[C---:B------:R-:W-:Y:S01]  /*1d20*/  IMAD.SHL.U32 R0, R10.reuse, 0x40, RZ ;  /* 0x000000400a007824 */ /* 0x040fe200078e00ff */
[----:B------:R-:W0:Y:S01]  /*1d30*/  LDGDEPBAR ;  /* 0x00000000000079af */ /* 0x000e220000000000 */
[----:B---3--:R-:W-:Y:S01]  /*1d40*/  IMAD.WIDE.U32 R28, R23, c[0x0][0x218], R2 ;  /* 0x00008600171c7a25 */ /* 0x008fe200078e0002 */
[----:B------:R-:W-:Y:S01]  /*1d50*/  LOP3.LUT P1, RZ, R10, 0x2, RZ, 0xc0, !PT ;  /* 0x000000020aff7812 */ /* 0x000fe2000782c0ff */
[----:B------:R-:W-:Y:S01]  /*1d60*/  UMOV UR4, 0xffffffc0 ;  /* 0xffffffc000047882 */ /* 0x000fe20000000000 */
[----:B------:R-:W-:Y:S01]  /*1d70*/  LOP3.LUT R0, R0, 0x1c0, RZ, 0xc0, !PT ;  /* 0x000001c000007812 */ /* 0x000fe200078ec0ff */
[----:B------:R-:W-:Y:S01]  /*1d80*/  IMAD.U32 R3, RZ, RZ, UR21 ;  /* 0x00000015ff037e24 */ /* 0x000fe2000f8e00ff */
[----:B------:R-:W-:Y:S01]  /*1d90*/  IADD3 R17, R29, R4, RZ ;  /* 0x000000041d117210 */ /* 0x000fe20007ffe0ff */
[----:B------:R-:W-:Y:S01]  /*1da0*/  IMAD.SHL.U32 R3, R12, 0x8, RZ ;  /* 0x000000080c037824 */ /* 0x000fe200078e00ff */
[----:B------:R-:W-:Y:S01]  /*1db0*/  SEL R12, RZ, 0x2, P4 ;  /* 0x00000002ff0c7807 */ /* 0x000fe20002000000 */
[----:B------:R-:W-:Y:S01]  /*1dc0*/  IMAD.U32 R2, RZ, RZ, UR20 ;  /* 0x00000014ff027e24 */ /* 0x000fe2000f8e00ff */
[----:B------:R-:W-:Y:S01]  /*1dd0*/  LOP3.LUT P6, RZ, R10, 0x4, RZ, 0xc0, !PT ;  /* 0x000000040aff7812 */ /* 0x000fe200078cc0ff */
[----:B------:R-:W-:Y:S01]  /*1de0*/  STL [R1+0x8], R94 ;  /* 0x0000085e01007387 */ /* 0x000fe20000100800 */
[----:B------:R-:W-:Y:S01]  /*1df0*/  LOP3.LUT R3, R0, 0x8, R3, 0xf8, !PT ;  /* 0x0000000800037812 */ /* 0x000fe200078ef803 */
[----:B------:R-:W-:Y:S01]  /*1e00*/  UIMAD UR4, UR9, UR4, 0x1 ;  /* 0x00000001090474a4 */ /* 0x000fe2000f8e0204 */
[----:B------:R-:W-:Y:S01]  /*1e10*/  SHF.R.U32.HI R0, RZ, 0x3, R0 ;  /* 0x00000003ff007819 */ /* 0x000fe20000011600 */
[----:B------:R-:W-:Y:S01]  /*1e20*/  STL.64 [R1+0xb8], R28 ;  /* 0x0000b81c01007387 */ /* 0x000fe20000100a00 */
[----:B------:R-:W-:-:S02]  /*1e30*/  IADD3 R11, R11, R12, R5 ;  /* 0x0000000c0b0b7210 */ /* 0x000fc40007ffe005 */
[----:B------:R-:W-:Y:S01]  /*1e40*/  LOP3.LUT R5, R3, R0, RZ, 0x3c, !PT ;  /* 0x0000000003057212 */ /* 0x000fe200078e3cff */
[----:B------:R-:W-:Y:S01]  /*1e50*/  IMAD.SHL.U32 R3, R14, 0x40, RZ ;  /* 0x000000400e037824 */ /* 0x000fe200078e00ff */
[C---:B------:R-:W-:Y:S01]  /*1e60*/  LEA R4, P0, R2.reuse, R28, 0x6 ;  /* 0x0000001c02047211 */ /* 0x040fe200078030ff */
[----:B------:R-:W-:Y:S01]  /*1e70*/  STL [R1+0x94], R17 ;  /* 0x0000941101007387 */ /* 0x000fe20000100800 */
[----:B------:R-:W-:Y:S02]  /*1e80*/  SEL R0, RZ, 0x8, P2 ;  /* 0x00000008ff007807 */ /* 0x000fe40001000000 */
[----:B------:R-:W-:Y:S01]  /*1e90*/  LEA.HI.X R2, R2, R17, R13, 0x6, P0 ;  /* 0x0000001102027211 */ /* 0x000fe200000f340d */
[----:B------:R-:W-:-:S04]  /*1ea0*/  DEPBAR.LE SB0, 0x1 ;  /* 0x000080400000791a */ /* 0x000fc80000000000 */
[----:B------:R-:W-:Y:S01]  /*1eb0*/  BAR.SYNC.DEFER_BLOCKING 0x0 ;  /* 0x0000000000007b1d */ /* 0x000fe20000010000 */
[C---:B--2---:R-:W-:Y:S01]  /*1ec0*/  LEA R6, P0, R4.reuse, c[0x0][0x1f8], 0x1 ;  /* 0x00007e0004067a11 */ /* 0x044fe200078008ff */
[----:B------:R-:W-:Y:S01]  /*1ed0*/  IMAD.IADD R11, R11, 0x1, R0 ;  /* 0x000000010b0b7824 */ /* 0x000fe200078e0200 */
[----:B------:R-:W-:Y:S01]  /*1ee0*/  LOP3.LUT R3, R5, 0xfffffe00, R3, 0xf8, !PT ;  /* 0xfffffe0005037812 */ /* 0x000fe200078ef803 */
[----:B------:R-:W-:Y:S01]  /*1ef0*/  IMAD.MOV.U32 R0, RZ, RZ, 0x20 ;  /* 0x00000020ff007424 */ /* 0x000fe200078e00ff */
[----:B------:R-:W-:Y:S01]  /*1f00*/  LEA.HI.X R7, R4, c[0x0][0x1fc], R2, 0x1, P0 ;  /* 0x00007f0004077a11 */ /* 0x000fe200000f0c02 */
[----:B------:R-:W-:Y:S01]  /*1f10*/  IMAD.MOV.U32 R4, RZ, RZ, 0x10 ;  /* 0x00000010ff047424 */ /* 0x000fe200078e00ff */
[----:B------:R-:W-:Y:S01]  /*1f20*/  IADD3 R5, -R19, UR11, RZ ;  /* 0x0000000b13057c10 */ /* 0x000fe2000fffe1ff */
[----:B------:R-:W-:Y:S01]  /*1f30*/  IMAD R232, R88, 0x400, R3 ;  /* 0x0000040058e87824 */ /* 0x000fe200078e0203 */
[----:B------:R-:W-:Y:S01]  /*1f40*/  SEL R0, R0, 0xffffffe0, !P6 ;  /* 0xffffffe000007807 */ /* 0x000fe20007000000 */
[----:B------:R-:W-:Y:S01]  /*1f50*/  IMAD.MOV.U32 R2, RZ, RZ, 0x40 ;  /* 0x00000040ff027424 */ /* 0x000fe200078e00ff */
[----:B------:R-:W-:Y:S01]  /*1f60*/  SEL R4, R4, 0xfffffff0, !P1 ;  /* 0xfffffff004047807 */ /* 0x000fe20004800000 */
[----:B------:R-:W-:Y:S01]  /*1f70*/  IMAD.SHL.U32 R249, R3, 0x2, RZ ;  /* 0x0000000203f97824 */ /* 0x000fe200078e00ff */
[C---:B------:R-:W-:Y:S01]  /*1f80*/  LEA R240, R232.reuse, 0x100, 0x1 ;  /* 0x00000100e8f07811 */ /* 0x040fe200078e08ff */
[----:B------:R-:W-:Y:S01]  /*1f90*/  IMAD.SHL.U32 R232, R232, 0x2, RZ ;  /* 0x00000002e8e87824 */ /* 0x000fe200078e00ff */
[----:B-1----:R-:W-:Y:S01]  /*1fa0*/  IADD3 R8, P0, R6, UR13, RZ ;  /* 0x0000000d06087c10 */ /* 0x002fe2000ff1e0ff */
[C-C-:B------:R-:W-:Y:S01]  /*1fb0*/  IMAD R250, R4.reuse, 0x2, R249.reuse ;  /* 0x0000000204fa7824 */ /* 0x140fe200078e02f9 */
[----:B------:R-:W-:Y:S01]  /*1fc0*/  LOP3.LUT P6, RZ, R11, 0x2, RZ, 0xc0, !PT ;  /* 0x000000020bff7812 */ /* 0x000fe200078cc0ff */
[--C-:B------:R-:W-:Y:S01]  /*1fd0*/  IMAD R236, R4, 0x2, R240.reuse ;  /* 0x0000000204ec7824 */ /* 0x100fe200078e02f0 */
[----:B------:R-:W-:Y:S01]  /*1fe0*/  ISETP.LT.OR P1, PT, R5, 0x1, P5 ;  /* 0x000000010500780c */ /* 0x000fe20002f21670 */
[C---:B------:R-:W-:Y:S01]  /*1ff0*/  IMAD R240, R0.reuse, 0x2, R240 ;  /* 0x0000000200f07824 */ /* 0x040fe200078e02f0 */
[----:B------:R-:W-:Y:S01]  /*2000*/  IADD3.X R9, R7, UR12, RZ, P0, !PT ;  /* 0x0000000c07097c10 */ /* 0x000fe200087fe4ff */
[C---:B------:R-:W-:Y:S01]  /*2010*/  IMAD R244, R0.reuse, 0x2, R236 ;  /* 0x0000000200f47824 */ /* 0x040fe200078e02ec */
[C---:B------:R-:W-:Y:S01]  /*2020*/  ISETP.LT.OR P0, PT, R5.reuse, 0x1, !P6 ;  /* 0x000000010500780c */ /* 0x040fe20007701670 */
[----:B------:R-:W-:Y:S01]  /*2030*/  LDSM.16.M88.4 R168, [R232+0x100] ;  /* 0x00010000e8a8783b */ /* 0x000fe20000000200 */
[----:B------:R-:W-:Y:S01]  /*2040*/  P2R R12, PR, RZ, 0x10 ;  /* 0x00000010ff0c7803 */ /* 0x000fe20000000000 */
[C---:B------:R-:W-:Y:S01]  /*2050*/  IMAD R124, R0.reuse, 0x2, R249 ;  /* 0x00000002007c7824 */ /* 0x040fe200078e02f9 */
[----:B------:R-:W-:Y:S01]  /*2060*/  ISETP.LT.OR P6, PT, R5, 0x21, !P6 ;  /* 0x000000210500780c */ /* 0x000fe200077c1670 */
[----:B------:R-:W-:Y:S01]  /*2070*/  LDSM.16.M88.4 R200, [R232+0x4100] ;  /* 0x00410000e8c8783b */ /* 0x000fe20000000200 */
[----:B------:R-:W-:-:S03]  /*2080*/  IMAD R252, R0, 0x2, R250 ;  /* 0x0000000200fc7824 */ /* 0x000fc600078e02fa */
[----:B------:R-:W-:Y:S04]  /*2090*/  LDSM.16.M88.4 R216, [R232+0x8100] ;  /* 0x00810000e8d8783b */ /* 0x000fe80000000200 */
        /* <DEDUP_REMOVED lines=18> */
[----:B------:R-:W1:Y:S04]  /*21c0*/  LDSM.16.M88.4 R28, [R248+0x11100] ;  /* 0x01110000f81c783b */ /* 0x000e680000000200 */
[----:B------:R-:W2:Y:S04]  /*21d0*/  LDSM.16.M88.4 R36, [R248+0x11900] ;  /* 0x01190000f824783b */ /* 0x000ea80000000200 */
[----:B------:R-:W-:Y:S04]  /*21e0*/  LDSM.16.M88.4 R44, [R94] ;  /* 0x000000005e2c783b */ /* 0x000fe80000000200 */
[----:B------:R-:W3:Y:S04]  /*21f0*/  LDSM.16.M88.4 R56, [R94+0x800] ;  /* 0x000800005e38783b */ /* 0x000ee80000000200 */
[----:B------:R-:W4:Y:S04]  /*2200*/  LDSM.16.M88.4 R64, [R94+0x1000] ;  /* 0x001000005e40783b */ /* 0x000f280000000200 */
[----:B------:R-:W5:Y:S04]  /*2210*/  LDSM.16.M88.4 R72, [R94+0x1800] ;  /* 0x001800005e48783b */ /* 0x000f680000000200 */
        /* <DEDUP_REMOVED lines=10> */
[----:B------:R-:W-:-:S04]  /*22c0*/  LOP3.LUT P0, RZ, R21, 0x4, RZ, 0xc0, !PT ;  /* 0x0000000415ff7812 */ /* 0x000fc8000780c0ff */
[----:B------:R-:W-:Y:S01]  /*22d0*/  SEL R2, R2, 0xffffffc0, !P0 ;  /* 0xffffffc002027807 */ /* 0x000fe20004000000 */
[C---:B------:R-:W-:Y:S01]  /*22e0*/  HMMA.16816.F32.BF16 R20, R168.reuse, R24, RZ ;  /* 0x00000018a814723c */ /* 0x040fe200000418ff */
[----:B------:R-:W-:Y:S02]  /*22f0*/  LOP3.LUT P0, RZ, R11, 0x8, RZ, 0xc0, !PT ;  /* 0x000000080bff7812 */ /* 0x000fe4000780c0ff */
[----:B------:R-:W-:Y:S01]  /*2300*/  IADD3 R251, R2, R94, RZ ;  /* 0x0000005e02fb7210 */ /* 0x000fe20007ffe0ff */
[----:B------:R-:W-:Y:S01]  /*2310*/  IMAD.IADD R92, R248, 0x1, R2 ;  /* 0x00000001f85c7824 */ /* 0x000fe200078e0202 */
[C---:B------:R-:W-:Y:S02]  /*2320*/  ISETP.LT.OR P4, PT, R5.reuse, 0x1, !P0 ;  /* 0x000000010500780c */ /* 0x040fe40004781670 */
[----:B------:R-:W-:Y:S01]  /*2330*/  ISETP.LT.OR P0, PT, R5, 0x21, !P0 ;  /* 0x000000210500780c */ /* 0x000fe20004701670 */
[----:B------:R-:W-:Y:S01]  /*2340*/  HMMA.16816.F32.BF16 R24, R168, R26, RZ ;  /* 0x0000001aa818723c */ /* 0x000fe200000418ff */
[----:B------:R-:W-:Y:S01]  /*2350*/  LOP3.LUT R2, R89, 0xffffffe0, RZ, 0xc0, !PT ;  /* 0xffffffe059027812 */ /* 0x000fe200078ec0ff */
[----:B------:R-:W-:Y:S04]  /*2360*/  STL [R1+0x4], R92 ;  /* 0x0000045c01007387 */ /* 0x000fe80000100800 */
[----:B------:R-:W-:-:S02]  /*2370*/  IMAD.IADD R2, R97, 0x1, -R2 ;  /* 0x0000000161027824 */ /* 0x000fc400078e0a02 */
[----:B------:R-:W-:Y:S02]  /*2380*/  HMMA.16816.F32.BF16 R40, R168, R30, RZ ;  /* 0x0000001ea828723c */ /* 0x000fe400000418ff */
[----:B------:R1:W-:Y:S01]  /*2390*/  LDGSTS.E.BYPASS.LTC128B.128 [R95+0x6100], [R6.64+0x180], !P4 ;  /* 0x06100180065f7fae */ /* 0x0003e2000e101d56 */
[----:B------:R-:W-:Y:S02]  /*23a0*/  ISETP.LT.OR P4, PT, R5, 0x21, P5 ;  /* 0x000000210500780c */ /* 0x000fe40002f81670 */
[----:B------:R-:W-:-:S03]  /*23b0*/  LEA.HI R5, R90, R97, RZ, 0x2 ;  /* 0x000000615a057211 */ /* 0x000fc600078f10ff */
[----:B--2---:R-:W-:Y:S01]  /*23c0*/  HMMA.16816.F32.BF16 R48, R168, R36, RZ ;  /* 0x00000024a830723c */ /* 0x004fe200000418ff */
[----:B------:R-:W-:-:S05]  /*23d0*/  LOP3.LUT R5, R5, 0xfffffffc, RZ, 0xc0, !PT ;  /* 0xfffffffc05057812 */ /* 0x000fca00078ec0ff */
[----:B------:R-:W-:Y:S02]  /*23e0*/  IMAD.IADD R5, R97, 0x1, -R5 ;  /* 0x0000000161057824 */ /* 0x000fe400078e0a05 */
[----:B------:R2:W-:Y:S01]  /*23f0*/  LDGSTS.E.BYPASS.LTC128B.128 [R95+0x1100], [R8.64], !P4 ;  /* 0x01100000085f7fae */ /* 0x0005e2000e101d56 */
[----:B------:R-:W-:Y:S01]  /*2400*/  ISETP.NE.AND P4, PT, R12, RZ, PT ;  /* 0x000000ff0c00720c */ /* 0x000fe20003f85270 */
[C---:B------:R-:W-:Y:S02]  /*2410*/  HMMA.16816.F32.BF16 R52, R168.reuse, R38, RZ ;  /* 0x00000026a834723c */ /* 0x040fe400000418ff */
[----:B------:R2:W-:Y:S04]  /*2420*/  LDGSTS.E.BYPASS.LTC128B.128 [R95+0x3100], [R8.64+0x80], !P6 ;  /* 0x03100080085f7fae */ /* 0x0005e8000f101d56 */
[----:B------:R2:W-:Y:S01]  /*2430*/  LDGSTS.E.BYPASS.LTC128B.128 [R95+0x5100], [R8.64+0x100], !P1 ;  /* 0x05100100085f7fae */ /* 0x0005e2000c901d56 */
[----:B------:R-:W-:Y:S01]  /*2440*/  PLOP3.LUT P1, PT, PT, PT, UP1, 0x80, 0x0 ;  /* 0x000000000000781c */ /* 0x000fe20003f2f018 */
[----:B------:R-:W-:Y:S02]  /*2450*/  HMMA.16816.F32.BF16 R12, R168, R16, RZ ;  /* 0x00000010a80c723c */ /* 0x000fe400000418ff */
[----:B------:R2:W-:Y:S01]  /*2460*/  LDGSTS.E.BYPASS.LTC128B.128 [R95+0x7100], [R8.64+0x180], !P0 ;  /* 0x07100180085f7fae */ /* 0x0005e2000c101d56 */
[----:B-1----:R-:W-:-:S02]  /*2470*/  SHF.R.S32.HI R6, RZ, 0x1f, R88 ;  /* 0x0000001fff067819 */ /* 0x002fc40000011458 */
[----:B------:R-:W-:Y:S01]  /*2480*/  LEA.HI R7, R5, R5, RZ, 0x1 ;  /* 0x0000000505077211 */ /* 0x000fe200078f08ff */
[----:B------:R-:W1:Y:S01]  /*2490*/  LDSM.16.M88.4 R68, [R92+0x10100] ;  /* 0x010100005c44783b */ /* 0x000e620000000200 */
[----:B------:R-:W-:Y:S01]  /*24a0*/  LEA.HI R6, R6, R88, RZ, 0x3 ;  /* 0x0000005806067211 */ /* 0x000fe200078f18ff */
[----:B------:R-:W-:Y:S01]  /*24b0*/  HMMA.16816.F32.BF16 R16, R168, R18, RZ ;  /* 0x00000012a810723c */ /* 0x000fe200000418ff */
[----:B------:R-:W-:Y:S01]  /*24c0*/  LOP3.LUT R7, R7, 0x1ffffffe, RZ, 0xc0, !PT ;  /* 0x1ffffffe07077812 */ /* 0x000fe200078ec0ff */
[----:B------:R-:W1:Y:S01]  /*24d0*/  LDSM.16.M88.4 R60, [R92+0x10900] ;  /* 0x010900005c3c783b */ /* 0x000e620000000200 */
[----:B------:R-:W-:-:S03]  /*24e0*/  PLOP3.LUT P0, PT, PT, PT, UP1, 0x80, 0x0 ;  /* 0x000000000000781c */ /* 0x000fc60003f0f018 */
[----:B------:R-:W1:Y:S01]  /*24f0*/  LDSM.16.M88.4 R76, [R92+0x11100] ;  /* 0x011100005c4c783b */ /* 0x000e620000000200 */
[----:B------:R-:W-:Y:S01]  /*2500*/  IMAD.IADD R7, R5, 0x1, -R7 ;  /* 0x0000000105077824 */ /* 0x000fe200078e0a07 */
[C---:B---3--:R-:W-:Y:S02]  /*2510*/  HMMA.16816.F32.BF16 R20, R172.reuse, R56, R20 ;  /* 0x00000038ac14723c */ /* 0x048fe40000041814 */
[----:B------:R-:W3:Y:S04]  /*2520*/  LDSM.16.M88.4 R80, [R92+0x11900] ;  /* 0x011900005c50783b */ /* 0x000ee80000000200 */
[----:B------:R-:W1:Y:S02]  /*2530*/  LDSM.16.M88.4 R84, [R251] ;  /* 0x00000000fb54783b */ /* 0x000e640000000200 */
[C---:B------:R-:W-:Y:S02]  /*2540*/  HMMA.16816.F32.BF16 R24, R172.reuse, R58, R24 ;  /* 0x0000003aac18723c */ /* 0x040fe40000041818 */
[----:B------:R-:W-:Y:S04]  /*2550*/  LDSM.16.M88.4 R56, [R248+0x13100] ;  /* 0x01310000f838783b */ /* 0x000fe80000000200 */
[----:B------:R-:W0:Y:S02]  /*2560*/  LDGDEPBAR ;  /* 0x00000000000079af */ /* 0x000e240000000000 */
[C---:B--2---:R-:W-:Y:S02]  /*2570*/  HMMA.16816.F32.BF16 R8, R172.reuse, R44, R12 ;  /* 0x0000002cac08723c */ /* 0x044fe4000004180c */
[----:B------:R-:W2:Y:S06]  /*2580*/  LDSM.16.M88.4 R12, [R251+0x800] ;  /* 0x00080000fb0c783b */ /* 0x000eac0000000200 */
[C---:B------:R-:W-:Y:S01]  /*2590*/  HMMA.16816.F32.BF16 R16, R172.reuse, R46, R16 ;  /* 0x0000002eac10723c */ /* 0x040fe20000041810 */
[----:B------:R-:W-:Y:S07]  /*25a0*/  LDSM.16.M88.4 R44, [R248+0x12900] ;  /* 0x01290000f82c783b */ /* 0x000fee0000000200 */
[C---:B----4-:R-:W-:Y:S08]  /*25b0*/  HMMA.16816.F32.BF16 R28, R172.reuse, R64, R32 ;  /* 0x00000040ac1c723c */ /* 0x050ff00000041820 */
[C---:B------:R-:W-:Y:S01]  /*25c0*/  HMMA.16816.F32.BF16 R32, R172.reuse, R66, R40 ;  /* 0x00000042ac20723c */ /* 0x040fe20000041828 */
[----:B------:R-:W-:Y:S07]  /*25d0*/  LDSM.16.M88.4 R64, [R248+0x13900] ;  /* 0x01390000f840783b */ /* 0x000fee0000000200 */
[C---:B-----5:R-:W-:Y:S01]  /*25e0*/  HMMA.16816.F32.BF16 R36, R172.reuse, R72, R48 ;  /* 0x00000048ac24723c */ /* 0x060fe20000041830 */
[----:B------:R-:W4:Y:S07]  /*25f0*/  LDSM.16.M88.4 R48, [R251+0x1000] ;  /* 0x00100000fb30783b */ /* 0x000f2e0000000200 */
[----:B------:R-:W-:Y:S01]  /*2600*/  HMMA.16816.F32.BF16 R40, R172, R74, R52 ;  /* 0x0000004aac28723c */ /* 0x000fe20000041834 */
[----:B------:R-:W5:Y:S04]  /*2610*/  LDSM.16.M88.4 R52, [R251+0x1800] ;  /* 0x00180000fb34783b */ /* 0x000f680000000200 */
        /* <DEDUP_REMOVED lines=9> */
[----:B------:R-:W1:Y:S07]  /*26b0*/  LDSM.16.M88.4 R76, [R94+0x2000] ;  /* 0x002000005e4c783b */ /* 0x000e6e0000000200 */
[C---:B---3--:R-:W-:Y:S08]  /*26c0*/  HMMA.16816.F32.BF16 R36, R192.reuse, R80, R36 ;  /* 0x00000050c024723c */ /* 0x048ff00000041824 */
[----:B------:R-:W-:Y:S01]  /*26d0*/  HMMA.16816.F32.BF16 R40, R192, R82, R40 ;  /* 0x00000052c028723c */ /* 0x000fe20000041828 */
[----:B------:R-:W-:Y:S07]  /*26e0*/  LDSM.16.M88.4 R80, [R251+0x2000] ;  /* 0x00200000fb50783b */ /* 0x000fee0000000200 */
[C---:B------:R-:W-:Y:S08]  /*26f0*/  HMMA.16816.F32.BF16 R8, R196.reuse, R84, R8 ;  /* 0x00000054c408723c */ /* 0x040ff00000041808 */
[C---:B------:R-:W-:Y:S08]  /*2700*/  HMMA.16816.F32.BF16 R16, R196.reuse, R86, R16 ;  /* 0x00000056c410723c */ /* 0x040ff00000041810 */
[C---:B--2---:R-:W-:Y:S08]  /*2710*/  HMMA.16816.F32.BF16 R20, R196.reuse, R12, R20 ;  /* 0x0000000cc414723c */ /* 0x044ff00000041814 */
[C---:B------:R-:W-:Y:S01]  /*2720*/  HMMA.16816.F32.BF16 R24, R196.reuse, R14, R24 ;  /* 0x0000000ec418723c */ /* 0x040fe20000041818 */
[----:B------:R-:W2:Y:S07]  /*2730*/  LDSM.16.M88.4 R12, [R94+0x2800] ;  /* 0x002800005e0c783b */ /* 0x000eae0000000200 */
[C---:B----4-:R-:W-:Y:S08]  /*2740*/  HMMA.16816.F32.BF16 R28, R196.reuse, R48, R28 ;  /* 0x00000030c41c723c */ /* 0x050ff0000004181c */
[C---:B------:R-:W-:Y:S01]  /*2750*/  HMMA.16816.F32.BF16 R32, R196.reuse, R50, R32 ;  /* 0x00000032c420723c */ /* 0x040fe20000041820 */
[----:B------:R-:W-:Y:S07]  /*2760*/  LDSM.16.M88.4 R48, [R92+0x12900] ;  /* 0x012900005c30783b */ /* 0x000fee0000000200 */
[C---:B-----5:R-:W-:Y:S08]  /*2770*/  HMMA.16816.F32.BF16 R36, R196.reuse, R52, R36 ;  /* 0x00000034c424723c */ /* 0x060ff00000041824 */
[----:B------:R-:W-:Y:S01]  /*2780*/  HMMA.16816.F32.BF16 R40, R196, R54, R40 ;  /* 0x00000036c428723c */ /* 0x000fe20000041828 */
[----:B------:R-:W3:Y:S07]  /*2790*/  LDSM.16.M88.4 R52, [R94+0x3000] ;  /* 0x003000005e34783b */ /* 0x000eee0000000200 */
        /* <DEDUP_REMOVED lines=14> */
[----:B------:R-:W-:Y:S07]  /*2880*/  LDSM.16.M88.4 R76, [R248+0x14100] ;  /* 0x01410000f84c783b */ /* 0x000fee0000000200 */
[C---:B--2---:R-:W-:Y:S08]  /*2890*/  HMMA.16816.F32.BF16 R20, R204.reuse, R12, R20 ;  /* 0x0000000ccc14723c */ /* 0x044ff00000041814 */
[C---:B------:R-:W-:Y:S08]  /*28a0*/  HMMA.16816.F32.BF16 R24, R204.reuse, R14, R24 ;  /* 0x0000000ecc18723c */ /* 0x040ff00000041818 */
[C---:B---3--:R-:W-:Y:S08]  /*28b0*/  HMMA.16816.F32.BF16 R28, R204.reuse, R52, R28 ;  /* 0x00000034cc1c723c */ /* 0x048ff0000004181c */
[C---:B------:R-:W-:Y:S01]  /*28c0*/  HMMA.16816.F32.BF16 R32, R204.reuse, R54, R32 ;  /* 0x00000036cc20723c */ /* 0x040fe20000041820 */
[----:B------:R-:W2:Y:S07]  /*28d0*/  LDSM.16.M88.4 R52, [R251+0x3000] ;  /* 0x00300000fb34783b */ /* 0x000eae0000000200 */
[C---:B------:R-:W-:Y:S08]  /*28e0*/  HMMA.16816.F32.BF16 R36, R204.reuse, R60, R36 ;  /* 0x0000003ccc24723c */ /* 0x040ff00000041824 */
[----:B------:R-:W-:Y:S01]  /*28f0*/  HMMA.16816.F32.BF16 R40, R204, R62, R40 ;  /* 0x0000003ecc28723c */ /* 0x000fe20000041828 */
[----:B------:R-:W-:Y:S07]  /*2900*/  LDSM.16.M88.4 R60, [R248+0x15100] ;  /* 0x01510000f83c783b */ /* 0x000fee0000000200 */
[C---:B------:R-:W-:Y:S08]  /*2910*/  HMMA.16816.F32.BF16 R8, R208.reuse, R72, R8 ;  /* 0x00000048d008723c */ /* 0x040ff00000041808 */
[C---:B------:R-:W-:Y:S01]  /*2920*/  HMMA.16816.F32.BF16 R16, R208.reuse, R74, R16 ;  /* 0x0000004ad010723c */ /* 0x040fe20000041810 */
[----:B------:R-:W-:Y:S07]  /*2930*/  LDSM.16.M88.4 R72, [R248+0x15900] ;  /* 0x01590000f848783b */ /* 0x000fee0000000200 */
[C---:B------:R-:W-:Y:S08]  /*2940*/  HMMA.16816.F32.BF16 R20, R208.reuse, R48, R20 ;  /* 0x00000030d014723c */ /* 0x040ff00000041814 */
[C---:B------:R-:W-:Y:S01]  /*2950*/  HMMA.16816.F32.BF16 R24, R208.reuse, R50, R24 ;  /* 0x00000032d018723c */ /* 0x040fe20000041818 */
[----:B------:R-:W3:Y:S07]  /*2960*/  LDSM.16.M88.4 R48, [R248+0x14900] ;  /* 0x01490000f830783b */ /* 0x000eee0000000200 */
[C---:B-1----:R-:W-:Y:S08]  /*2970*/  HMMA.16816.F32.BF16 R28, R208.reuse, R56, R28 ;  /* 0x00000038d01c723c */ /* 0x042ff0000004181c */
[C---:B------:R-:W-:Y:S01]  /*2980*/  HMMA.16816.F32.BF16 R32, R208.reuse, R58, R32 ;  /* 0x0000003ad020723c */ /* 0x040fe20000041820 */
[----:B------:R-:W-:Y:S07]  /*2990*/  LDSM.16.M88.4 R56, [R94+0x5000] ;  /* 0x005000005e38783b */ /* 0x000fee0000000200 */
        /* <DEDUP_REMOVED lines=8> */
[----:B------:R-:W4:Y:S07]  /*2a20*/  LDSM.16.M88.4 R44, [R94+0x4800] ;  /* 0x004800005e2c783b */ /* 0x000f2e0000000200 */
[C---:B--2---:R-:W-:Y:S08]  /*2a30*/  HMMA.16816.F32.BF16 R28, R212.reuse, R52, R28 ;  /* 0x00000034d41c723c */ /* 0x044ff0000004181c */
[C---:B------:R-:W-:Y:S01]  /*2a40*/  HMMA.16816.F32.BF16 R32, R212.reuse, R54, R32 ;  /* 0x00000036d420723c */ /* 0x040fe20000041820 */
[----:B------:R-:W-:Y:S07]  /*2a50*/  LDSM.16.M88.4 R52, [R92+0x14900] ;  /* 0x014900005c34783b */ /* 0x000fee0000000200 */
[C---:B------:R-:W-:Y:S08]  /*2a60*/  HMMA.16816.F32.BF16 R36, R212.reuse, R64, R36 ;  /* 0x00000040d424723c */ /* 0x040ff00000041824 */
[----:B------:R-:W-:Y:S01]  /*2a70*/  HMMA.16816.F32.BF16 R40, R212, R66, R40 ;  /* 0x00000042d428723c */ /* 0x000fe20000041828 */
[----:B------:R-:W-:Y:S07]  /*2a80*/  LDSM.16.M88.4 R64, [R92+0x15100] ;  /* 0x015100005c40783b */ /* 0x000fee0000000200 */
[C---:B------:R-:W-:Y:S08]  /*2a90*/  HMMA.16816.F32.BF16 R16, R216.reuse, R76, R12 ;  /* 0x0000004cd810723c */ /* 0x040ff0000004180c */
[C---:B------:R-:W-:Y:S01]  /*2aa0*/  HMMA.16816.F32.BF16 R12, R216.reuse, R78, R8 ;  /* 0x0000004ed80c723c */ /* 0x040fe20000041808 */
[----:B------:R-:W2:Y:S07]  /*2ab0*/  LDSM.16.M88.4 R76, [R92+0x14100] ;  /* 0x014100005c4c783b */ /* 0x000eae0000000200 */
        /* <DEDUP_REMOVED lines=11> */
[----:B------:R-:W1:Y:S07]  /*2b70*/  LDSM.16.M88.4 R80, [R251+0x4000] ;  /* 0x00400000fb50783b */ /* 0x000e6e0000000200 */
[C---:B----4-:R-:W-:Y:S08]  /*2b80*/  HMMA.16816.F32.BF16 R12, R220.reuse, R44, R8 ;  /* 0x0000002cdc0c723c */ /* 0x050ff00000041808 */
        /* <DEDUP_REMOVED lines=17> */
[C---:B---3--:R-:W-:Y:S08]  /*2ca0*/  HMMA.16816.F32.BF16 R36, R224.reuse, R72, R36 ;  /* 0x00000048e024723c */ /* 0x048ff00000041824 */
[----:B------:R-:W-:Y:S01]  /*2cb0*/  HMMA.16816.F32.BF16 R40, R224, R74, R40 ;  /* 0x0000004ae028723c */ /* 0x000fe20000041828 */
[----:B------:R-:W-:Y:S07]  /*2cc0*/  LDSM.16.M88.4 R72, [R94+0x7800] ;  /* 0x007800005e48783b */ /* 0x000fee0000000200 */
        /* <DEDUP_REMOVED lines=9> */
[C---:B----4-:R-:W-:Y:S08]  /*2d60*/  HMMA.16816.F32.BF16 R36, R228.reuse, R68, R36 ;  /* 0x00000044e424723c */ /* 0x050ff00000041824 */
[----:B------:R-:W-:Y:S01]  /*2d70*/  HMMA.16816.F32.BF16 R40, R228, R70, R40 ;  /* 0x00000046e428723c */ /* 0x000fe20000041828 */
[----:B------:R-:W-:Y:S07]  /*2d80*/  LDSM.16.M88.4 R68, [R251+0x6000] ;  /* 0x00600000fb44783b */ /* 0x000fee0000000200 */
[C---:B--2---:R-:W-:Y:S08]  /*2d90*/  HMMA.16816.F32.BF16 R32, R232.reuse, R76, R28 ;  /* 0x0000004ce820723c */ /* 0x044ff0000004181c */
[C---:B------:R-:W-:Y:S08]  /*2da0*/  HMMA.16816.F32.BF16 R28, R232.reuse, R78, R24 ;  /* 0x0000004ee81c723c */ /* 0x040ff00000041818 */
[C---:B------:R-:W-:Y:S08]  /*2db0*/  HMMA.16816.F32.BF16 R24, R232.reuse, R44, R20 ;  /* 0x0000002ce818723c */ /* 0x040ff00000041814 */
[C---:B------:R-:W-:Y:S01]  /*2dc0*/  HMMA.16816.F32.BF16 R20, R232.reuse, R46, R16 ;  /* 0x0000002ee814723c */ /* 0x040fe20000041810 */
[----:B------:R-:W2:Y:S07]  /*2dd0*/  LDSM.16.M88.4 R44, [R92+0x16100] ;  /* 0x016100005c2c783b */ /* 0x000eae0000000200 */
[C---:B------:R-:W-:Y:S08]  /*2de0*/  HMMA.16816.F32.BF16 R16, R232.reuse, R56, R12 ;  /* 0x00000038e810723c */ /* 0x040ff0000004180c */
[C---:B------:R-:W-:Y:S01]  /*2df0*/  HMMA.16816.F32.BF16 R12, R232.reuse, R58, R8 ;  /* 0x0000003ae80c723c */ /* 0x040fe20000041808 */
[----:B------:R-:W4:Y:S07]  /*2e00*/  LDSM.16.M88.4 R56, [R92+0x17100] ;  /* 0x017100005c38783b */ /* 0x000f2e0000000200 */
[C---:B-----5:R-:W-:Y:S08]  /*2e10*/  HMMA.16816.F32.BF16 R8, R232.reuse, R64, R36 ;  /* 0x00000040e808723c */ /* 0x060ff00000041824 */
[----:B------:R-:W-:Y:S01]  /*2e20*/  HMMA.16816.F32.BF16 R40, R232, R66, R40 ;  /* 0x00000042e828723c */ /* 0x000fe20000041828 */
[----:B------:R-:W5:Y:S07]  /*2e30*/  LDSM.16.M88.4 R64, [R92+0x17900] ;  /* 0x017900005c40783b */ /* 0x000f6e0000000200 */
[C---:B-1----:R-:W-:Y:S08]  /*2e40*/  HMMA.16816.F32.BF16 R36, R236.reuse, R80, R32 ;  /* 0x00000050ec24723c */ /* 0x042ff00000041820 */
[C---:B------:R-:W-:Y:S08]  /*2e50*/  HMMA.16816.F32.BF16 R32, R236.reuse, R82, R28 ;  /* 0x00000052ec20723c */ /* 0x040ff0000004181c */
[C---:B------:R-:W-:Y:S08]  /*2e60*/  HMMA.16816.F32.BF16 R28, R236.reuse, R52, R24 ;  /* 0x00000034ec1c723c */ /* 0x040ff00000041818 */
[C---:B------:R-:W-:Y:S08]  /*2e70*/  HMMA.16816.F32.BF16 R24, R236.reuse, R54, R20 ;  /* 0x00000036ec18723c */ /* 0x040ff00000041814 */
[C---:B---3--:R-:W-:Y:S08]  /*2e80*/  HMMA.16816.F32.BF16 R20, R236.reuse, R60, R16 ;  /* 0x0000003cec14723c */ /* 0x048ff00000041810 */
[C---:B------:R-:W-:Y:S08]  /*2e90*/  HMMA.16816.F32.BF16 R16, R236.reuse, R62, R12 ;  /* 0x0000003eec10723c */ /* 0x040ff0000004180c */
[----:B------:R-:W-:Y:S08]  /*2ea0*/  HMMA.16816.F32.BF16 R8, R236, R72, R8 ;  /* 0x00000048ec08723c */ /* 0x000ff00000041808 */
[C---:B--2---:R-:W-:Y:S08]  /*2eb0*/  HMMA.16816.F32.BF16 R36, R240.reuse, R44, R36 ;  /* 0x0000002cf024723c */ /* 0x044ff00000041824 */
[C---:B------:R-:W-:Y:S08]  /*2ec0*/  HMMA.16816.F32.BF16 R32, R240.reuse, R46, R32 ;  /* 0x0000002ef020723c */ /* 0x040ff00000041820 */
[C---:B------:R-:W-:Y:S08]  /*2ed0*/  HMMA.16816.F32.BF16 R44, R240.reuse, R48, R28 ;  /* 0x00000030f02c723c */ /* 0x040ff0000004181c */
[C---:B----4-:R-:W-:Y:S08]  /*2ee0*/  HMMA.16816.F32.BF16 R28, R240.reuse, R56, R20 ;  /* 0x00000038f01c723c */ /* 0x050ff00000041814 */
[C---:B------:R-:W-:Y:S01]  /*2ef0*/  HMMA.16816.F32.BF16 R52, R240.reuse, R58, R16 ;  /* 0x0000003af034723c */ /* 0x040fe20000041810 */
[----:B------:R-:W1:Y:S07]  /*2f00*/  LDSM.16.M88.4 R16, [R251+0x7000] ;  /* 0x00700000fb10783b */ /* 0x000e6e0000000200 */
[----:B-----5:R-:W-:Y:S07]  /*2f10*/  HMMA.16816.F32.BF16 R56, R240, R64, R8 ;  /* 0x00000040f038723c */ /* 0x020fee0000041808 */
[----:B------:R-:W-:Y:S01]  /*2f20*/  SHF.R.S32.HI R9, RZ, 0x1f, R2 ;  /* 0x0000001fff097819 */ /* 0x000fe20000011402 */
[----:B------:R-:W-:Y:S01]  /*2f30*/  HMMA.16816.F32.BF16 R12, R236, R74, R40 ;  /* 0x0000004aec0c723c */ /* 0x000fe20000041828 */
[----:B------:R-:W-:Y:S01]  /*2f40*/  LOP3.LUT R8, R6, 0xffffff8, RZ, 0xc0, !PT ;  /* 0x0ffffff806087812 */ /* 0x000fe200078ec0ff */
[----:B------:R-:W-:Y:S01]  /*2f50*/  IMAD.U32 R10, RZ, RZ, UR16 ;  /* 0x00000010ff0a7e24 */ /* 0x000fe2000f8e00ff */
[----:B------:R-:W-:-:S03]  /*2f60*/  LEA.HI R6, R9, R2, RZ, 0x2 ;  /* 0x0000000209067211 */ /* 0x000fc600078f10ff */
[----:B------:R-:W-:Y:S01]  /*2f70*/  IMAD.IADD R9, R88, 0x1, -R8 ;  /* 0x0000000158097824 */ /* 0x000fe200078e0a08 */
[----:B------:R-:W-:Y:S01]  /*2f80*/  LEA.HI.SX32 R8, R6, UR6, 0x1e ;  /* 0x0000000606087c11 */ /* 0x000fe2000f8ff2ff */
[----:B------:R-:W-:Y:S01]  /*2f90*/  HMMA.16816.F32.BF16 R40, R240, R50, R24 ;  /* 0x00000032f028723c */ /* 0x000fe20000041818 */
[----:B------:R-:W2:Y:S03]  /*2fa0*/  LDSM.16.M88.4 R24, [R251+0x6800] ;  /* 0x00680000fb18783b */ /* 0x000ea60000000200 */
[----:B------:R-:W-:-:S04]  /*2fb0*/  IMAD R5, R9, 0x10, R8 ;  /* 0x0000001009057824 */ /* 0x000fc800078e0208 */
[----:B------:R-:W-:Y:S01]  /*2fc0*/  IMAD R76, R7, 0x8, R5 ;  /* 0x00000008074c7824 */ /* 0x000fe200078e0205 */
[----:B------:R-:W-:Y:S03]  /*2fd0*/  HMMA.16816.F32.BF16 R60, R244, R68, R36 ;  /* 0x00000044f43c723c */ /* 0x000fe60000041824 */
[----:B------:R-:W-:Y:S01]  /*2fe0*/  @P1 IMAD.HI.U32 R7, R76, c[0x0][0x2c8], RZ ;  /* 0x0000b2004c071a27 */ /* 0x000fe200078e00ff */
[----:B------:R-:W-:Y:S03]  /*2ff0*/  STL [R1+0xc4], R76 ;  /* 0x0000c44c01007387 */ /* 0x000fe60000100800 */
[----:B------:R-:W-:Y:S01]  /*3000*/  IMAD.MOV.U32 R5, RZ, RZ, R76 ;  /* 0x000000ffff057224 */ /* 0x000fe200078e004c */
[----:B------:R-:W-:Y:S01]  /*3010*/  @P0 SHF.R.U32.HI R5, RZ, c[0x0][0x2cc], R7 ;  /* 0x0000b300ff050a19 */ /* 0x000fe20000011607 */
[----:B------:R-:W-:Y:S01]  /*3020*/  HMMA.16816.F32.BF16 R64, R240, R66, R12 ;  /* 0x00000042f040723c */ /* 0x000fe2000004180c */
[----:B------:R-:W3:Y:S01]  /*3030*/  LDSM.16.M88.4 R12, [R251+0x7800] ;  /* 0x00780000fb0c783b */ /* 0x000ee20000000200 */
[----:B------:R-:W-:-:S04]  /*3040*/  DEPBAR.LE SB0, 0x0 ;  /* 0x000080000000791a */ /* 0x000fc80000000000 */
[----:B------:R-:W4:Y:S02]  /*3050*/  SHFL.IDX PT, R8, R5, RZ, 0x1c1f ;  /* 0x001c1fff05087589 */ /* 0x000f2400000e0000 */
[C---:B------:R-:W-:Y:S02]  /*3060*/  HMMA.16816.F32.BF16 R20, R244.reuse, R70, R32 ;  /* 0x00000046f414723c */ /* 0x040fe40000041820 */
[----:B------:R5:W3:Y:S06]  /*3070*/  SHFL.IDX PT, R7, R5, 0x1, 0x1c1f ;  /* 0x003c1f0005077f89 */ /* 0x000aec00000e0000 */
[C---:B-1----:R-:W-:Y:S08]  /*3080*/  HMMA.16816.F32.BF16 R36, R244.reuse, R18, R52 ;  /* 0x00000012f424723c */ /* 0x042ff00000041834 */
[C---:B--2---:R-:W-:Y:S08]  /*3090*/  HMMA.16816.F32.BF16 R44, R244.reuse, R24, R44 ;  /* 0x00000018f42c723c */ /* 0x044ff0000004182c */
[----:B------:R-:W-:Y:S01]  /*30a0*/  HMMA.16816.F32.BF16 R48, R244, R26, R40 ;  /* 0x0000001af430723c */ /* 0x000fe20000041828 */
[----:B-----5:R-:W-:-:S05]  /*30b0*/  LOP3.LUT R5, R6, 0x7ffffffc, RZ, 0xc0, !PT ;  /* 0x7ffffffc06057812 */ /* 0x020fca00078ec0ff */
[----:B------:R-:W-:Y:S02]  /*30c0*/  IMAD.IADD R5, R2, 0x1, -R5 ;  /* 0x0000000102057824 */ /* 0x000fe400078e0a05 */
[----:B------:R-:W-:Y:S01]  /*30d0*/  IMAD.U32 R2, RZ, RZ, UR4 ;  /* 0x00000004ff027e24 */ /* 0x000fe2000f8e00ff */
[----:B------:R-:W-:Y:S01]  /*30e0*/  HMMA.16816.F32.BF16 R40, R244, R16, R28 ;  /* 0x00000010f428723c */ /* 0x000fe2000004181c */
[----:B------:R-:W-:Y:S01]  /*30f0*/  IMAD.SHL.U32 R9, R5, 0x2, RZ ;  /* 0x0000000205097824 */ /* 0x000fe200078e00ff */
[----:B------:R-:W-:-:S04]  /*3100*/  @UP0 USHF.R.S32.HI UR4, URZ, 0x1f, UR17 ;  /* 0x0000001f3f040899 */ /* 0x000fc80008011411 */
[C---:B------:R-:W-:Y:S01]  /*3110*/  IADD3 R2, -R9.reuse, UR10, R2 ;  /* 0x0000000a09027c10 */ /* 0x040fe2000fffe102 */
[----:B------:R1:W-:Y:S01]  /*3120*/  STL [R1+0xc8], R9 ;  /* 0x0000c80901007387 */ /* 0x0003e20000100800 */
[----:B------:R-:W-:Y:S01]  /*3130*/  IADD3 R6, -R9, UR11, RZ ;  /* 0x0000000b09067c10 */ /* 0x000fe2000fffe1ff */
[C---:B---3--:R-:W-:Y:S01]  /*3140*/  HMMA.16816.F32.BF16 R28, R244.reuse, R14, R64 ;  /* 0x0000000ef41c723c */ /* 0x048fe20000041840 */
[----:B------:R-:W-:Y:S01]  /*3150*/  IADD3 R2, R2, -UR19, RZ ;  /* 0x8000001302027c10 */ /* 0x000fe2000fffe0ff */
[----:B------:R-:W-:Y:S01]  /*3160*/  @UP0 UIMAD UR4, UR4, UR8, UR7 ;  /* 0x00000008040402a4 */ /* 0x000fe2000f8e0207 */
[----:B------:R-:W-:Y:S03]  /*3170*/  STL [R1], R124 ;  /* 0x0000007c01007387 */ /* 0x000fe60000100800 */
[C---:B----4-:R-:W-:Y:S01]  /*3180*/  IMAD.IADD R5, R2.reuse, 0x1, R8 ;  /* 0x0000000102057824 */ /* 0x050fe200078e0208 */
[----:B------:R-:W-:Y:S01]  /*3190*/  IADD3 R2, R2, R7, RZ ;  /* 0x0000000702027210 */ /* 0x000fe20007ffe0ff */
[----:B------:R-:W-:Y:S03]  /*31a0*/  HMMA.16816.F32.BF16 R32, R244, R12, R56 ;  /* 0x0000000cf420723c */ /* 0x000fe60000041838 */
[----:B------:R-:W-:-:S02]  /*31b0*/  IMNMX R5, R6, R5, PT ;  /* 0x0000000506057217 */ /* 0x000fc40003800200 */
[----:B------:R-:W-:Y:S01]  /*31c0*/  IMNMX R2, R6, R2, PT ;  /* 0x0000000206027217 */ /* 0x000fe20003800200 */
[----:B------:R-:W-:Y:S01]  /*31d0*/  BAR.SYNC.DEFER_BLOCKING 0x0 ;  /* 0x0000000000007b1d */ /* 0x000fe20000010000 */
[C---:B------:R-:W-:Y:S02]  /*31e0*/  ISETP.GT.AND P6, PT, R5.reuse, 0x1, PT ;  /* 0x000000010500780c */ /* 0x040fe40003fc4270 */
[----:B------:R-:W-:Y:S02]  /*31f0*/  ISETP.GT.AND P0, PT, R5, RZ, PT ;  /* 0x000000ff0500720c */ /* 0x000fe40003f04270 */
[----:B------:R-:W-:Y:S02]  /*3200*/  ISETP.GT.AND P1, PT, R2, RZ, PT ;  /* 0x000000ff0200720c */ /* 0x000fe40003f24270 */
[----:B------:R-:W-:Y:S02]  /*3210*/  FSEL R7, R61, -INF , P6 ;  /* 0xff8000003d077808 */ /* 0x000fe40003000000 */
[----:B------:R-:W-:-:S02]  /*3220*/  FSEL R6, R60, -INF , P0 ;  /* 0xff8000003c067808 */ /* 0x000fc40000000000 */
[C---:B------:R-:W-:Y:S02]  /*3230*/  ISETP.GT.AND P6, PT, R5.reuse, 0x8, PT ;  /* 0x000000080500780c */ /* 0x040fe40003fc4270 */
[----:B------:R-:W-:Y:S02]  /*3240*/  ISETP.GT.AND P0, PT, R2, 0x1, PT ;  /* 0x000000010200780c */ /* 0x000fe40003f04270 */
[----:B------:R-:W-:Y:S02]  /*3250*/  FSEL R14, R62, -INF , P1 ;  /* 0xff8000003e0e7808 */ /* 0x000fe40000800000 */
[----:B------:R-:W-:Y:S02]  /*3260*/  ISETP.GT.AND P1, PT, R5, 0x9, PT ;  /* 0x000000090500780c */ /* 0x000fe40003f24270 */
[----:B------:R-:W-:Y:S02]  /*3270*/  FSEL R11, R20, -INF , P6 ;  /* 0xff800000140b7808 */ /* 0x000fe40003000000 */
[----:B------:R-:W-:-:S02]  /*3280*/  FMNMX.FTZ R8, R6, R7, !PT ;  /* 0x0000000706087209 */ /* 0x000fc40007810000 */
[----:B------:R-:W-:Y:S02]  /*3290*/  FSEL R15, R63, -INF , P0 ;  /* 0xff8000003f0f7808 */ /* 0x000fe40000000000 */
[C---:B------:R-:W-:Y:S02]  /*32a0*/  ISETP.GT.AND P0, PT, R2.reuse, 0x8, PT ;  /* 0x000000080200780c */ /* 0x040fe40003f04270 */
[----:B------:R-:W-:Y:S02]  /*32b0*/  FSEL R12, R21, -INF , P1 ;  /* 0xff800000150c7808 */ /* 0x000fe40000800000 */
[----:B------:R-:W-:Y:S02]  /*32c0*/  ISETP.GT.AND P6, PT, R5, 0x10, PT ;  /* 0x000000100500780c */ /* 0x000fe40003fc4270 */
[----:B------:R-:W-:Y:S02]  /*32d0*/  FMNMX.FTZ R8, R11, R8, !PT ;  /* 0x000000080b087209 */ /* 0x000fe40007810000 */
[----:B------:R-:W-:-:S02]  /*32e0*/  ISETP.GT.AND P1, PT, R2, 0x9, PT ;  /* 0x000000090200780c */ /* 0x000fc40003f24270 */
        /* <DEDUP_REMOVED lines=8> */
[----:B------:R-:W-:Y:S02]  /*3370*/  ISETP.GT.AND P0, PT, R5, 0x19, PT ;  /* 0x000000190500780c */ /* 0x000fe40003f04270 */
[----:B------:R-:W-:Y:S02]  /*3380*/  FSEL R24, R48, -INF , P1 ;  /* 0xff80000030187808 */ /* 0x000fe40000800000 */
[----:B------:R-:W-:Y:S02]  /*3390*/  FMNMX.FTZ R8, R19, R8, !PT ;  /* 0x0000000813087209 */ /* 0x000fe40007810000 */
[----:B------:R-:W-:-:S02]  /*33a0*/  ISETP.GT.AND P1, PT, R2, 0x10, PT ;  /* 0x000000100200780c */ /* 0x000fc40003f24270 */
[----:B------:R-:W-:Y:S02]  /*33b0*/  FSEL R27, R49, -INF , P0 ;  /* 0xff800000311b7808 */ /* 0x000fe40000000000 */
[C---:B------:R-:W-:Y:S02]  /*33c0*/  ISETP.GT.AND P6, PT, R5.reuse, 0x20, PT ;  /* 0x000000200500780c */ /* 0x040fe40003fc4270 */
[----:B------:R-:W-:Y:S02]  /*33d0*/  FMNMX.FTZ R8, R24, R8, !PT ;  /* 0x0000000818087209 */ /* 0x000fe40007810000 */
[----:B------:R-:W-:Y:S02]  /*33e0*/  ISETP.GT.AND P0, PT, R2, 0x11, PT ;  /* 0x000000110200780c */ /* 0x000fe40003f04270 */
        /* <DEDUP_REMOVED lines=8> */
[----:B-1----:R-:W-:Y:S02]  /*3470*/  FMNMX.FTZ R9, R14, R15, !PT ;  /* 0x0000000f0e097209 */ /* 0x002fe40007810000 */
[----:B------:R-:W-:Y:S02]  /*3480*/  ISETP.GT.AND P1, PT, R5, 0x29, PT ;  /* 0x000000290500780c */ /* 0x000fe40003f24270 */
[----:B------:R-:W-:Y:S02]  /*3490*/  FSEL R96, R36, -INF , P0 ;  /* 0xff80000024607808 */ /* 0x000fe40000000000 */
[----:B------:R-:W-:Y:S02]  /*34a0*/  FMNMX.FTZ R8, R97, R8, !PT ;  /* 0x0000000861087209 */ /* 0x000fe40007810000 */
[----:B------:R-:W-:Y:S02]  /*34b0*/  FMNMX.FTZ R9, R16, R9, !PT ;  /* 0x0000000910097209 */ /* 0x000fe40007810000 */
[----:B------:R-:W-:-:S02]  /*34c0*/  FSEL R99, R37, -INF , P1 ;  /* 0xff80000025637808 */ /* 0x000fc40000800000 */
[----:B------:R-:W-:Y:S02]  /*34d0*/  ISETP.GT.AND P0, PT, R2, 0x18, PT ;  /* 0x000000180200780c */ /* 0x000fe40003f04270 */
[C---:B------:R-:W-:Y:S02]  /*34e0*/  ISETP.GT.AND P1, PT, R5.reuse, 0x31, PT ;  /* 0x000000310500780c */ /* 0x040fe40003f24270 */
[----:B------:R-:W-:Y:S02]  /*34f0*/  ISETP.GT.AND P6, PT, R5, 0x30, PT ;  /* 0x000000300500780c */ /* 0x000fe40003fc4270 */
[----:B------:R-:W-:Y:S02]  /*3500*/  FMNMX.FTZ R8, R96, R8, !PT ;  /* 0x0000000860087209 */ /* 0x000fe40007810000 */
[----:B------:R-:W-:Y:S02]  /*3510*/  FMNMX.FTZ R9, R18, R9, !PT ;  /* 0x0000000912097209 */ /* 0x000fe40007810000 */
[----:B------:R-:W-:-:S02]  /*3520*/  FSEL R37, R50, -INF , P0 ;  /* 0xff80000032257808 */ /* 0x000fc40000000000 */
[----:B------:R-:W-:Y:S02]  /*3530*/  FSEL R102, R33, -INF , P1 ;  /* 0xff80000021667808 */ /* 0x000fe40000800000 */
[----:B------:R-:W-:Y:S02]  /*3540*/  FSEL R103, R32, -INF , P6 ;  /* 0xff80000020677808 */ /* 0x000fe40003000000 */
[----:B------:R-:W-:Y:S02]  /*3550*/  FMNMX.FTZ R8, R99, R8, !PT ;  /* 0x0000000863087209 */ /* 0x000fe40007810000 */
[C---:B------:R-:W-:Y:S02]  /*3560*/  ISETP.GT.AND P0, PT, R5.reuse, 0x38, PT ;  /* 0x000000380500780c */ /* 0x040fe40003f04270 */
[----:B------:R-:W-:Y:S02]  /*3570*/  ISETP.GT.AND P1, PT, R5, 0x39, PT ;  /* 0x000000390500780c */ /* 0x000fe40003f24270 */
[----:B------:R-:W-:-:S02]  /*3580*/  FMNMX.FTZ R5, R26, R9, !PT ;  /* 0x000000091a057209 */ /* 0x000fc40007810000 */
[----:B------:R-:W-:Y:S02]  /*3590*/  FMNMX.FTZ R8, R103, R8, !PT ;  /* 0x0000000867087209 */ /* 0x000fe40007810000 */
[----:B------:R-:W-:Y:S02]  /*35a0*/  FSEL R101, R28, -INF , P0 ;  /* 0xff8000001c657808 */ /* 0x000fe40000000000 */
[----:B------:R-:W-:Y:S02]  /*35b0*/  ISETP.GT.AND P0, PT, R2, 0x19, PT ;  /* 0x000000190200780c */ /* 0x000fe40003f04270 */
[----:B------:R-:W-:Y:S02]  /*35c0*/  FMNMX.FTZ R5, R25, R5, !PT ;  /* 0x0000000519057209 */ /* 0x000fe40007810000 */
[----:B------:R-:W-:Y:S02]  /*35d0*/  FMNMX.FTZ R165, R102, R8, !PT ;  /* 0x0000000866a57209 */ /* 0x000fe40007810000 */
[----:B------:R-:W-:-:S02]  /*35e0*/  FSEL R100, R29, -INF , P1 ;  /* 0xff8000001d647808 */ /* 0x000fc40000800000 */
[----:B------:R-:W-:Y:S02]  /*35f0*/  FSEL R36, R51, -INF , P0 ;  /* 0xff80000033247808 */ /* 0x000fe40000000000 */
[C---:B------:R-:W-:Y:S02]  /*3600*/  ISETP.GT.AND P1, PT, R2.reuse, 0x20, PT ;  /* 0x000000200200780c */ /* 0x040fe40003f24270 */
[----:B------:R-:W-:Y:S02]  /*3610*/  FMNMX.FTZ R5, R37, R5, !PT ;  /* 0x0000000525057209 */ /* 0x000fe40007810000 */
[----:B------:R-:W-:Y:S02]  /*3620*/  FMNMX.FTZ R165, R101, R165, !PT ;  /* 0x000000a565a57209 */ /* 0x000fe40007810000 */
[----:B------:R-:W-:Y:S02]  /*3630*/  ISETP.GT.AND P0, PT, R2, 0x21, PT ;  /* 0x000000210200780c */ /* 0x000fe40003f04270 */
[----:B------:R-:W-:-:S02]  /*3640*/  FSEL R85, R42, -INF , P1 ;  /* 0xff8000002a557808 */ /* 0x000fc40000800000 */
[----:B------:R-:W-:Y:S02]  /*3650*/  FMNMX.FTZ R5, R36, R5, !PT ;  /* 0x0000000524057209 */ /* 0x000fe40007810000 */
[----:B------:R-:W-:Y:S02]  /*3660*/  FMNMX.FTZ R165, R100, R165, !PT ;  /* 0x000000a564a57209 */ /* 0x000fe40007810000 */
[----:B------:R-:W-:Y:S02]  /*3670*/  FSEL R84, R43, -INF , P0 ;  /* 0xff8000002b547808 */ /* 0x000fe40000000000 */
[C---:B------:R-:W-:Y:S01]  /*3680*/  ISETP.GT.AND P1, PT, R2.reuse, 0x28, PT ;  /* 0x000000280200780c */ /* 0x040fe20003f24270 */
[----:B------:R-:W1:Y:S01]  /*3690*/  SHFL.BFLY PT, R8, R165, 0x2, 0x1f ;  /* 0x0c401f00a5087f89 */ /* 0x000e6200000e0000 */
[----:B------:R-:W-:Y:S02]  /*36a0*/  FMNMX.FTZ R5, R85, R5, !PT ;  /* 0x0000000555057209 */ /* 0x000fe40007810000 */
[----:B------:R-:W-:-:S02]  /*36b0*/  ISETP.GT.AND P0, PT, R2, 0x29, PT ;  /* 0x000000290200780c */ /* 0x000fc40003f04270 */
[----:B------:R-:W-:Y:S02]  /*36c0*/  FSEL R87, R38, -INF , P1 ;  /* 0xff80000026577808 */ /* 0x000fe40000800000 */
        /* <DEDUP_REMOVED lines=14> */
[----:B------:R-:W-:Y:S02]  /*37b0*/  FMNMX.FTZ R2, R125, R2, !PT ;  /* 0x000000027d027209 */ /* 0x000fe40007810000 */
[----:B-1----:R-:W-:Y:S02]  /*37c0*/  FMNMX.FTZ R165, R165, R8, !PT ;  /* 0x00000008a5a57209 */ /* 0x002fe40007810000 */
[----:B------:R-:W-:-:S02]  /*37d0*/  FMNMX.FTZ R2, R52, R2, !PT ;  /* 0x0000000234027209 */ /* 0x000fc40007810000 */
[----:B------:R-:W-:Y:S01]  /*37e0*/  PLOP3.LUT P0, PT, PT, PT, UP0, 0x80, 0x0 ;  /* 0x000000000000781c */ /* 0x000fe20003f0f008 */
[----:B------:R-:W1:Y:S04]  /*37f0*/  SHFL.BFLY PT, R5, R165, 0x1, 0x1f ;  /* 0x0c201f00a5057f89 */ /* 0x000e6800000e0000 */
[----:B------:R-:W2:Y:S08]  /*3800*/  SHFL.BFLY PT, R164, R2, 0x2, 0x1f ;  /* 0x0c401f0002a47f89 */ /* 0x000eb000000e0000 */
[----:B------:R-:W-:Y:S01]  /*3810*/  @P0 IMAD.WIDE.U32 R8, R91, UR17, R104 ;  /* 0x000000115b080c25 */ /* 0x000fe2000f8e0068 */
[----:B-1----:R-:W-:-:S02]  /*3820*/  FMNMX.FTZ R165, R165, R5, !PT ;  /* 0x00000005a5a57209 */ /* 0x002fc40007810000 */
        /* <DEDUP_REMOVED lines=53> */
[----:B-----5:R-:W-:-:S02]  /*3b80*/  FFMA.FTZ R3, R15, c[0x0][0x2d0], -R12 ;  /* 0x0000b4000f037a23 */ /* 0x020fc4000001080c */
[----:B------:R4:W-:Y:S01]  /*3b90*/  MUFU.EX2 R107, R0 ;  /* 0x00000000006b7308 */ /* 0x0009e20000000800 */
[----:B------:R-:W-:Y:S01]  /*3ba0*/  IMAD.MOV.U32 R15, RZ, RZ, R52 ;  /* 0x000000ffff0f7224 */ /* 0x000fe200078e0034 */
[----:B------:R-:W-:Y:S04]  /*3bb0*/  LDSM.16.MT88.4 R72, [R124+0x900] ;  /* 0x000900007c48783b */ /* 0x000fe80000004200 */
[----:B------:R-:W-:Y:S02]  /*3bc0*/  LDSM.16.MT88.4 R52, [R124+0x100] ;  /* 0x000100007c34783b */ /* 0x000fe40000004200 */
[----:B------:R5:W5:Y:S02]  /*3bd0*/  MUFU.EX2 R13, R3 ;  /* 0x00000003000d7308 */ /* 0x000b640000000800 */
[----:B--2---:R-:W2:Y:S01]  /*3be0*/  LDSM.16.MT88.4 R4, [R250+0x100] ;  /* 0x00010000fa04783b */ /* 0x004ea20000004200 */
[----:B-1----:R-:W-:-:S03]  /*3bf0*/  F2FP.BF16.PACK_AB R8, R81, R82 ;  /* 0x000000525108723e */ /* 0x002fc600000010ff */
[----:B------:R-:W1:Y:S01]  /*3c00*/  LDSM.16.MT88.4 R28, [R252+0x100] ;  /* 0x00010000fc1c783b */ /* 0x000e620000004200 */
[----:B----4-:R-:W-:-:S03]  /*3c10*/  FFMA.FTZ R0, R36, c[0x0][0x2d0], -R12 ;  /* 0x0000b40024007a23 */ /* 0x010fc6000001080c */
[----:B------:R-:W-:Y:S01]  /*3c20*/  LDSM.16.MT88.4 R68, [R250+0x2100] ;  /* 0x00210000fa44783b */ /* 0x000fe20000004200 */
[----:B------:R-:W-:Y:S03]  /*3c30*/  MUFU.EX2 R126, R0 ;  /* 0x00000000007e7308 */ /* 0x000fe60000000800 */
[----:B------:R-:W4:Y:S01]  /*3c40*/  LDSM.16.MT88.4 R60, [R249+0x2100] ;  /* 0x00210000f93c783b */ /* 0x000f220000004200 */
[--C-:B-----5:R-:W-:Y:S01]  /*3c50*/  FFMA.FTZ R3, R16, c[0x0][0x2d0], -R12.reuse ;  /* 0x0000b40010037a23 */ /* 0x120fe2000001080c */
[----:B------:R-:W-:Y:S02]  /*3c60*/  F2FP.BF16.PACK_AB R9, R13, R14 ;  /* 0x0000000e0d09723e */ /* 0x000fe400000010ff */
[----:B------:R-:W5:Y:S01]  /*3c70*/  LDSM.16.MT88.4 R76, [R124+0x2100] ;  /* 0x002100007c4c783b */ /* 0x000f620000004200 */
[----:B------:R3:W-:Y:S03]  /*3c80*/  MUFU.EX2 R80, R3 ;  /* 0x0000000300507308 */ /* 0x0007e60000000800 */
[----:B------:R-:W0:Y:S01]  /*3c90*/  LDGDEPBAR ;  /* 0x00000000000079af */ /* 0x000e220000000000 */
[----:B---3--:R-:W-:-:S04]  /*3ca0*/  FFMA.FTZ R3, R18, c[0x0][0x2d0], -R12 ;  /* 0x0000b40012037a23 */ /* 0x008fc8000001080c */
[----:B------:R3:W1:Y:S02]  /*3cb0*/  MUFU.EX2 R167, R3 ;  /* 0x0000000300a77308 */ /* 0x0006640000000800 */
[----:B---3--:R-:W-:Y:S01]  /*3cc0*/  FFMA.FTZ R3, R19, c[0x0][0x2d0], -R2 ;  /* 0x0000b40013037a23 */ /* 0x008fe20000010802 */
[----:B-1----:R-:W-:-:S05]  /*3cd0*/  F2FP.BF16.PACK_AB R11, R167, R80 ;  /* 0x00000050a70b723e */ /* 0x002fca00000010ff */
[----:B------:R1:W-:Y:S02]  /*3ce0*/  MUFU.EX2 R108, R3 ;  /* 0x00000003006c7308 */ /* 0x0003e40000000800 */
[C---:B------:R-:W-:Y:S08]  /*3cf0*/  HMMA.16816.F32.BF16 R48, R8.reuse, R20, RZ ;  /* 0x000000140830723c */ /* 0x040ff000000418ff */
[----:B------:R-:W-:Y:S01]  /*3d00*/  HMMA.16816.F32.BF16 R44, R8, R22, RZ ;  /* 0x00000016082c723c */ /* 0x000fe200000418ff */
[----:B-1----:R-:W-:-:S04]  /*3d10*/  FFMA.FTZ R3, R24, c[0x0][0x2d0], -R2 ;  /* 0x0000b40018037a23 */ /* 0x002fc80000010802 */
[----:B------:R1:W-:Y:S03]  /*3d20*/  MUFU.EX2 R88, R3 ;  /* 0x0000000300587308 */ /* 0x0003e60000000800 */
[C---:B--2---:R-:W-:Y:S07]  /*3d30*/  HMMA.16816.F32.BF16 R20, R8.reuse, R6, RZ ;  /* 0x000000060814723c */ /* 0x044fee00000418ff */
[----:B------:R-:W-:Y:S01]  /*3d40*/  F2FP.BF16.PACK_AB R7, R126, R107 ;  /* 0x0000006b7e07723e */ /* 0x000fe200000010ff */
        /* <DEDUP_REMOVED lines=8> */
[----:B------:R1:W-:Y:S03]  /*3dd0*/  MUFU.EX2 R90, R3 ;  /* 0x00000003005a7308 */ /* 0x0003e60000000800 */
[----:B----4-:R-:W-:Y:S01]  /*3de0*/  HMMA.16816.F32.BF16 R28, R8, R62, RZ ;  /* 0x0000003e081c723c */ /* 0x010fe200000418ff */
[----:B-1----:R-:W-:-:S07]  /*3df0*/  FFMA.FTZ R3, R25, c[0x0][0x2d0], -R12 ;  /* 0x0000b40019037a23 */ /* 0x002fce000001080c */
[----:B------:R-:W-:Y:S01]  /*3e00*/  HMMA.16816.F32.BF16 R24, R8, R4, RZ ;  /* 0x000000040818723c */ /* 0x000fe200000418ff */
[----:B------:R-:W1:Y:S06]  /*3e10*/  MUFU.EX2 R109, R3 ;  /* 0x00000003006d7308 */ /* 0x000e6c0000000800 */
[----:B------:R-:W-:Y:S02]  /*3e20*/  F2FP.BF16.PACK_AB R4, R108, R105 ;  /* 0x000000696c04723e */ /* 0x000fe400000010ff */
[----:B-1----:R-:W-:Y:S11]  /*3e30*/  F2FP.BF16.PACK_AB R5, R109, R90 ;  /* 0x0000005a6d05723e */ /* 0x002ff600000010ff */
[----:B------:R-:W-:Y:S04]  /*3e40*/  @!UPT UIADD3 URZ, URZ, URZ, URZ ;  /* 0x0000003f3f3ff290 */ /* 0x000fe8000fffe03f */
[C---:B------:R-:W-:Y:S08]  /*3e50*/  HMMA.16816.F32.BF16 R56, R4.reuse, R32, R24 ;  /* 0x000000200438723c */ /* 0x040ff00000041818 */
[C---:B------:R-:W-:Y:S01]  /*3e60*/  HMMA.16816.F32.BF16 R132, R4.reuse, R40, R48 ;  /* 0x000000280484723c */ /* 0x040fe20000041830 */
[----:B------:R-:W-:Y:S07]  /*3e70*/  LDSM.16.MT88.4 R48, [R252+0x900] ;  /* 0x00090000fc30783b */ /* 0x000fee0000004200 */
[C---:B------:R-:W-:Y:S01]  /*3e80*/  HMMA.16816.F32.BF16 R140, R4.reuse, R42, R44 ;  /* 0x0000002a048c723c */ /* 0x040fe2000004182c */
[----:B------:R-:W1:Y:S04]  /*3e90*/  LDSM.16.MT88.4 R40, [R250+0x2900] ;  /* 0x00290000fa28783b */ /* 0x000e680000004200 */
[----:B------:R-:W2:Y:S03]  /*3ea0*/  LDSM.16.MT88.4 R44, [R249+0x2900] ;  /* 0x00290000f92c783b */ /* 0x000ea60000004200 */
[----:B------:R-:W-:Y:S01]  /*3eb0*/  HMMA.16816.F32.BF16 R16, R4, R72, R16 ;  /* 0x000000480410723c */ /* 0x000fe20000041810 */
[----:B------:R-:W-:Y:S01]  /*3ec0*/  IMAD.MOV.U32 R114, RZ, RZ, R58 ;  /* 0x000000ffff727224 */ /* 0x000fe200078e003a */
[----:B------:R-:W-:Y:S01]  /*3ed0*/  MOV R110, R57 ;  /* 0x00000039006e7202 */ /* 0x000fe20000000f00 */
[----:B------:R-:W-:-:S02]  /*3ee0*/  IMAD.MOV.U32 R113, RZ, RZ, R59 ;  /* 0x000000ffff717224 */ /* 0x000fc400078e003b */
[----:B------:R-:W-:Y:S02]  /*3ef0*/  IMAD.MOV.U32 R111, RZ, RZ, R56 ;  /* 0x000000ffff6f7224 */ /* 0x000fe400078e0038 */
[----:B------:R-:W3:Y:S01]  /*3f00*/  LDSM.16.MT88.4 R56, [R124+0x2900] ;  /* 0x002900007c38783b */ /* 0x000ee20000004200 */
[----:B------:R-:W-:Y:S08]  /*3f10*/  HMMA.16816.F32.BF16 R148, R4, R34, R20 ;  /* 0x000000220494723c */ /* 0x000ff00000041814 */
[C---:B------:R-:W-:Y:S08]  /*3f20*/  HMMA.16816.F32.BF16 R24, R8.reuse, R68, RZ ;  /* 0x000000440818723c */ /* 0x040ff000000418ff */
[----:B------:R-:W-:Y:S01]  /*3f30*/  HMMA.16816.F32.BF16 R20, R8, R70, RZ ;  /* 0x000000460814723c */ /* 0x000fe200000418ff */
[----:B------:R-:W4:Y:S01]  /*3f40*/  LDSM.16.MT88.4 R68, [R252+0x2100] ;  /* 0x00210000fc44783b */ /* 0x000f220000004200 */
[----:B------:R-:W-:-:S02]  /*3f50*/  IMAD.MOV.U32 R166, RZ, RZ, R16 ;  /* 0x000000ffffa67224 */ /* 0x000fc400078e0010 */
[----:B------:R-:W-:Y:S02]  /*3f60*/  IMAD.MOV.U32 R127, RZ, RZ, R17 ;  /* 0x000000ffff7f7224 */ /* 0x000fe400078e0011 */
[----:B------:R-:W-:Y:S02]  /*3f70*/  IMAD.MOV.U32 R3, RZ, RZ, R18 ;  /* 0x000000ffff037224 */ /* 0x000fe400078e0012 */
[----:B------:R-:W-:Y:S01]  /*3f80*/  IMAD.MOV.U32 R0, RZ, RZ, R19 ;  /* 0x000000ffff007224 */ /* 0x000fe200078e0013 */
[----:B------:R-:W-:Y:S08]  /*3f90*/  HMMA.16816.F32.BF16 R32, R8, R60, RZ ;  /* 0x0000003c0820723c */ /* 0x000ff000000418ff */
[----:B------:R-:W-:Y:S01]  /*3fa0*/  HMMA.16816.F32.BF16 R156, R4, R74, R64 ;  /* 0x0000004a049c723c */ /* 0x000fe20000041840 */
[----:B------:R-:W3:Y:S07]  /*3fb0*/  LDSM.16.MT88.4 R64, [R249+0x4100] ;  /* 0x00410000f940783b */ /* 0x000eee0000004200 */
[C---:B-----5:R-:W-:Y:S08]  /*3fc0*/  HMMA.16816.F32.BF16 R16, R8.reuse, R76, RZ ;  /* 0x0000004c0810723c */ /* 0x060ff000000418ff */
[----:B------:R-:W-:Y:S08]  /*3fd0*/  HMMA.16816.F32.BF16 R60, R8, R78, RZ ;  /* 0x0000004e083c723c */ /* 0x000ff000000418ff */
[C---:B-1----:R-:W-:Y:S01]  /*3fe0*/  HMMA.16816.F32.BF16 R184, R4.reuse, R40, R24 ;  /* 0x0000002804b8723c */ /* 0x042fe20000041818 */
[----:B------:R-:W1:Y:S07]  /*3ff0*/  LDSM.16.MT88.4 R24, [R252+0x2900] ;  /* 0x00290000fc18783b */ /* 0x000e6e0000004200 */
[C---:B--2---:R-:W-:Y:S01]  /*4000*/  HMMA.16816.F32.BF16 R72, R4.reuse, R46, R28 ;  /* 0x0000002e0448723c */ /* 0x044fe2000004181c */
[----:B------:R-:W2:Y:S07]  /*4010*/  LDSM.16.MT88.4 R28, [R250+0x4100] ;  /* 0x00410000fa1c783b */ /* 0x000eae0000004200 */
[C---:B------:R-:W-:Y:S01]  /*4020*/  HMMA.16816.F32.BF16 R188, R4.reuse, R44, R32 ;  /* 0x0000002c04bc723c */ /* 0x040fe20000041820 */
[----:B------:R-:W5:Y:S07]  /*4030*/  LDSM.16.MT88.4 R44, [R249+0x4900] ;  /* 0x00490000f92c783b */ /* 0x000f6e0000004200 */
[C---:B---3--:R-:W-:Y:S08]  /*4040*/  HMMA.16816.F32.BF16 R180, R4.reuse, R56, R16 ;  /* 0x0000003804b4723c */ /* 0x048ff00000041810 */
[C---:B------:R-:W-:Y:S01]  /*4050*/  HMMA.16816.F32.BF16 R160, R4.reuse, R58, R60 ;  /* 0x0000003a04a0723c */ /* 0x040fe2000004183c */
[----:B------:R-:W3:Y:S04]  /*4060*/  LDSM.16.MT88.4 R56, [R124+0x4100] ;  /* 0x004100007c38783b */ /* 0x000ee80000004200 */
[----:B------:R-:W-:Y:S03]  /*4070*/  LDSM.16.MT88.4 R60, [R252+0x4100] ;  /* 0x00410000fc3c783b */ /* 0x000fe60000004200 */
[----:B------:R-:W-:Y:S01]  /*4080*/  HMMA.16816.F32.BF16 R76, R4, R42, R20 ;  /* 0x0000002a044c723c */ /* 0x000fe20000041814 */
[----:B------:R-:W1:Y:S07]  /*4090*/  LDSM.16.MT88.4 R40, [R250+0x4900] ;  /* 0x00490000fa28783b */ /* 0x000e6e0000004200 */
[C---:B----4-:R-:W-:Y:S07]  /*40a0*/  HMMA.16816.F32.BF16 R20, R8.reuse, R68, RZ ;  /* 0x000000440814723c */ /* 0x050fee00000418ff */
[----:B------:R-:W-:Y:S01]  /*40b0*/  IMAD.MOV.U32 R68, RZ, RZ, R95 ;  /* 0x000000ffff447224 */ /* 0x000fe200078e005f */
[----:B------:R-:W-:Y:S01]  /*40c0*/  HMMA.16816.F32.BF16 R16, R8, R70, RZ ;  /* 0x000000460810723c */ /* 0x000fe200000418ff */
[----:B------:R-:W-:-:S06]  /*40d0*/  IMAD.MOV.U32 R69, RZ, RZ, R104 ;  /* 0x000000ffff457224 */ /* 0x000fcc00078e0068 */
[----:B------:R-:W-:Y:S01]  /*40e0*/  IMAD.MOV.U32 R71, RZ, RZ, R94 ;  /* 0x000000ffff477224 */ /* 0x000fe200078e005e */
[----:B------:R-:W-:Y:S01]  /*40f0*/  HMMA.16816.F32.BF16 R176, R4, R50, R36 ;  /* 0x0000003204b0723c */ /* 0x000fe20000041824 */
[----:B------:R-:W-:-:S07]  /*4100*/  IMAD.MOV.U32 R70, RZ, RZ, R93 ;  /* 0x000000ffff467224 */ /* 0x000fce00078e005d */
[C---:B------:R-:W-:Y:S08]  /*4110*/  HMMA.16816.F32.BF16 R36, R8.reuse, R64, RZ ;  /* 0x000000400824723c */ /* 0x040ff000000418ff */
[----:B------:R-:W-:Y:S01]  /*4120*/  HMMA.16816.F32.BF16 R32, R8, R66, RZ ;  /* 0x000000420820723c */ /* 0x000fe200000418ff */
[----:B------:R-:W4:Y:S07]  /*4130*/  LDSM.16.MT88.4 R64, [R249+0x6100] ;  /* 0x00610000f940783b */ /* 0x000f2e0000004200 */
[C---:B------:R-:W-:Y:S01]  /*4140*/  HMMA.16816.F32.BF16 R116, R4.reuse, R48, R52 ;  /* 0x000000300474723c */ /* 0x040fe20000041834 */
[----:B------:R-:W3:Y:S04]  /*4150*/  LDSM.16.MT88.4 R52, [R124+0x4900] ;  /* 0x004900007c34783b */ /* 0x000ee80000004200 */
[----:B------:R-:W-:Y:S03]  /*4160*/  LDSM.16.MT88.4 R48, [R252+0x4900] ;  /* 0x00490000fc30783b */ /* 0x000fe60000004200 */
[C---:B-1----:R-:W-:Y:S08]  /*4170*/  HMMA.16816.F32.BF16 R152, R4.reuse, R24, R20 ;  /* 0x000000180498723c */ /* 0x042ff00000041814 */
[----:B------:R-:W-:Y:S08]  /*4180*/  HMMA.16816.F32.BF16 R144, R4, R26, R16 ;  /* 0x0000001a0490723c */ /* 0x000ff00000041810 */
[----:B--2---:R-:W-:Y:S01]  /*4190*/  HMMA.16816.F32.BF16 R20, R8, R28, RZ ;  /* 0x0000001c0814723c */ /* 0x004fe200000418ff */
[----:B------:R-:W-:-:S02]  /*41a0*/  IMAD.MOV.U32 R112, RZ, RZ, R116 ;  /* 0x000000ffff707224 */ /* 0x000fc400078e0074 */
[----:B------:R-:W-:Y:S02]  /*41b0*/  IMAD.MOV.U32 R106, RZ, RZ, R117 ;  /* 0x000000ffff6a7224 */ /* 0x000fe400078e0075 */
[----:B------:R-:W-:Y:S02]  /*41c0*/  IMAD.MOV.U32 R91, RZ, RZ, R119 ;  /* 0x000000ffff5b7224 */ /* 0x000fe400078e0077 */
[----:B------:R-:W-:Y:S01]  /*41d0*/  IMAD.MOV.U32 R89, RZ, RZ, R118 ;  /* 0x000000ffff597224 */ /* 0x000fe200078e0076 */
[----:B------:R-:W-:Y:S08]  /*41e0*/  HMMA.16816.F32.BF16 R16, R8, R30, RZ ;  /* 0x0000001e0810723c */ /* 0x000ff000000418ff */
[C---:B-----5:R-:W-:Y:S01]  /*41f0*/  HMMA.16816.F32.BF16 R136, R4.reuse, R44, R36 ;  /* 0x0000002c0488723c */ /* 0x060fe20000041824 */
[----:B------:R-:W-:Y:S07]  /*4200*/  LDSM.16.MT88.4 R36, [R250+0x6100] ;  /* 0x00610000fa24783b */ /* 0x000fee0000004200 */
[----:B------:R-:W-:Y:S01]  /*4210*/  HMMA.16816.F32.BF16 R120, R4, R46, R32 ;  /* 0x0000002e0478723c */ /* 0x000fe20000041820 */
[----:B------:R-:W1:Y:S07]  /*4220*/  LDSM.16.MT88.4 R44, [R249+0x6900] ;  /* 0x00690000f92c783b */ /* 0x000e6e0000004200 */
[C---:B---3--:R-:W-:Y:S07]  /*4230*/  HMMA.16816.F32.BF16 R28, R8.reuse, R58, RZ ;  /* 0x0000003a081c723c */ /* 0x048fee00000418ff */
[----:B------:R-:W-:Y:S01]  /*4240*/  IMAD.MOV.U32 R58, RZ, RZ, R109 ;  /* 0x000000ffff3a7224 */ /* 0x000fe200078e006d */
[----:B------:R-:W-:Y:S01]  /*4250*/  HMMA.16816.F32.BF16 R32, R8, R56, RZ ;  /* 0x000000380820723c */ /* 0x000fe200000418ff */
[----:B------:R-:W-:-:S06]  /*4260*/  IMAD.MOV.U32 R59, RZ, RZ, R108 ;  /* 0x000000ffff3b7224 */ /* 0x000fcc00078e006c */
[----:B------:R-:W-:Y:S01]  /*4270*/  MOV R56, R111 ;  /* 0x0000006f00387202 */ /* 0x000fe20000000f00 */
[----:B------:R-:W-:Y:S01]  /*4280*/  HMMA.16816.F32.BF16 R128, R4, R40, R20 ;  /* 0x000000280480723c */ /* 0x000fe20000041814 */
[----:B------:R-:W-:-:S06]  /*4290*/  IMAD.MOV.U32 R57, RZ, RZ, R110 ;  /* 0x000000ffff397224 */ /* 0x000fcc00078e006e */
[----:B------:R-:W-:Y:S01]  /*42a0*/  IMAD.MOV.U32 R40, RZ, RZ, R114 ;  /* 0x000000ffff287224 */ /* 0x000fe200078e0072 */
[----:B------:R-:W-:Y:S01]  /*42b0*/  HMMA.16816.F32.BF16 R116, R4, R42, R16 ;  /* 0x0000002a0474723c */ /* 0x000fe20000041810 */
[----:B------:R-:W-:-:S06]  /*42c0*/  IMAD.MOV.U32 R41, RZ, RZ, R106 ;  /* 0x000000ffff297224 */ /* 0x000fcc00078e006a */
[----:B------:R-:W-:Y:S01]  /*42d0*/  IMAD.MOV.U32 R42, RZ, RZ, R113 ;  /* 0x000000ffff2a7224 */ /* 0x000fe200078e0071 */
[----:B------:R-:W-:Y:S01]  /*42e0*/  HMMA.16816.F32.BF16 R20, R8, R62, RZ ;  /* 0x0000003e0814723c */ /* 0x000fe200000418ff */
[----:B------:R-:W-:-:S06]  /*42f0*/  IMAD.MOV.U32 R43, RZ, RZ, R112 ;  /* 0x000000ffff2b7224 */ /* 0x000fcc00078e0070 */
[----:B------:R-:W-:Y:S01]  /*4300*/  MOV R62, R91 ;  /* 0x0000005b003e7202 */ /* 0x000fe20000000f00 */
[----:B----4-:R-:W-:Y:S01]  /*4310*/  HMMA.16816.F32.BF16 R16, R8, R64, RZ ;  /* 0x000000400810723c */ /* 0x010fe200000418ff */
[----:B------:R-:W-:-:S06]  /*4320*/  IMAD.MOV.U32 R63, RZ, RZ, R105 ;  /* 0x000000ffff3f7224 */ /* 0x000fcc00078e0069 */
[----:B------:R-:W-:Y:S01]  /*4330*/  IMAD.MOV.U32 R64, RZ, RZ, R90 ;  /* 0x000000ffff407224 */ /* 0x000fe200078e005a */
[----:B------:R-:W-:Y:S01]  /*4340*/  HMMA.16816.F32.BF16 R108, R4, R54, R28 ;  /* 0x00000036046c723c */ /* 0x000fe2000004181c */
        /* <DEDUP_REMOVED lines=13> */
[----:B------:R-:W-:Y:S01]  /*4420*/  IMAD.MOV.U32 R37, RZ, RZ, R57 ;  /* 0x000000ffff257224 */ /* 0x000fe200078e0039 */
        /* <DEDUP_REMOVED lines=12> */
[----:B------:R-:W-:Y:S01]  /*44f0*/  MOV R33, R127 ;  /* 0x0000007f00217202 */ /* 0x000fe20000000f00 */
[----:B------:R-:W-:Y:S01]  /*4500*/  HMMA.16816.F32.BF16 R56, R4, R46, R24 ;  /* 0x0000002e0438723c */ /* 0x000fe20000041818 */
[----:B------:R-:W-:-:S06]  /*4510*/  IMAD.MOV.U32 R32, RZ, RZ, R166 ;  /* 0x000000ffff207224 */ /* 0x000fcc00078e00a6 */
[----:B------:R-:W-:Y:S01]  /*4520*/  MOV R27, R41 ;  /* 0x00000029001b7202 */ /* 0x000fe20000000f00 */
[----:B------:R-:W-:Y:S02]  /*4530*/  IMAD.MOV.U32 R47, RZ, RZ, R0 ;  /* 0x000000ffff2f7224 */ /* 0x000fe400078e0000 */
[--C-:B------:R-:W-:Y:S02]  /*4540*/  FFMA.FTZ R0, R98, c[0x0][0x2d0], -R2.reuse ;  /* 0x0000b40062007a23 */ /* 0x100fe40000010802 */
[----:B------:R-:W-:Y:S02]  /*4550*/  IMAD.MOV.U32 R98, RZ, RZ, R65 ;  /* 0x000000ffff627224 */ /* 0x000fe400078e0041 */
[----:B------:R-:W-:Y:S01]  /*4560*/  IMAD.MOV.U32 R65, RZ, RZ, R63 ;  /* 0x000000ffff417224 */ /* 0x000fe200078e003f */
[----:B------:R-:W-:Y:S01]  /*4570*/  MOV R63, R15 ;  /* 0x0000000f003f7202 */ /* 0x000fe20000000f00 */
[----:B--2---:R-:W-:Y:S01]  /*4580*/  HMMA.16816.F32.BF16 R40, R4, R20, R16 ;  /* 0x000000140428723c */ /* 0x004fe20000041810 */
[----:B------:R-:W-:-:S02]  /*4590*/  FFMA.FTZ R15, R103, c[0x0][0x2d0], -R2 ;  /* 0x0000b400670f7a23 */ /* 0x000fc40000010802 */
[----:B------:R-:W-:Y:S02]  /*45a0*/  IMAD.MOV.U32 R46, RZ, RZ, R3 ;  /* 0x000000ffff2e7224 */ /* 0x000fe400078e0003 */
[----:B------:R-:W-:Y:S02]  /*45b0*/  IMAD.MOV.U32 R103, RZ, RZ, R47 ;  /* 0x000000ffff677224 */ /* 0x000fe400078e002f */
[----:B------:R-:W-:Y:S01]  /*45c0*/  FADD.FTZ R3, R82, R81 ;  /* 0x0000005152037221 */ /* 0x000fe20000010000 */
[----:B------:R-:W-:Y:S01]  /*45d0*/  HMMA.16816.F32.BF16 R16, R8, R34, RZ ;  /* 0x000000220810723c */ /* 0x000fe200000418ff */
[----:B------:R-:W-:Y:S02]  /*45e0*/  IMAD.MOV.U32 R81, RZ, RZ, R44 ;  /* 0x000000ffff517224 */ /* 0x000fe400078e002c */
[----:B------:R-:W-:Y:S02]  /*45f0*/  IMAD.MOV.U32 R82, RZ, RZ, R67 ;  /* 0x000000ffff527224 */ /* 0x000fe400078e0043 */
[----:B------:R-:W-:-:S02]  /*4600*/  FADD.FTZ R3, R83, R3 ;  /* 0x0000000353037221 */ /* 0x000fc40000010000 */
        /* <DEDUP_REMOVED lines=9> */
[----:B------:R-:W-:Y:S01]  /*46a0*/  HMMA.16816.F32.BF16 R28, R4, R22, R16 ;  /* 0x00000016041c723c */ /* 0x000fe20000041810 */
[----:B------:R-:W1:Y:S01]  /*46b0*/  LDSM.16.MT88.4 R16, [R252+0x6100] ;  /* 0x00610000fc10783b */ /* 0x000e620000004200 */
[----:B------:R-:W-:Y:S02]  /*46c0*/  IMAD.MOV.U32 R71, RZ, RZ, R68 ;  /* 0x000000ffff477224 */ /* 0x000fe400078e0044 */
[----:B------:R-:W-:-:S04]  /*46d0*/  IMAD.MOV.U32 R68, RZ, RZ, R126 ;  /* 0x000000ffff447224 */ /* 0x000fc800078e007e */
        /* <DEDUP_REMOVED lines=15> */
[----:B------:R1:W-:Y:S02]  /*47d0*/  MUFU.EX2 R127, R0 ;  /* 0x00000000007f7308 */ /* 0x0003e40000000800 */
[----:B-1----:R-:W-:Y:S02]  /*47e0*/  FFMA.FTZ R0, R99, c[0x0][0x2d0], -R2 ;  /* 0x0000b40063007a23 */ /* 0x002fe40000010802 */
[----:B------:R-:W-:-:S04]  /*47f0*/  IMAD.MOV.U32 R99, RZ, RZ, R62 ;  /* 0x000000ffff637224 */ /* 0x000fc800078e003e */
[----:B------:R1:W3:Y:S01]  /*4800*/  MUFU.EX2 R166, R0 ;  /* 0x0000000000a67308 */ /* 0x0002e20000000800 */
[----:B------:R-:W-:Y:S02]  /*4810*/  IMAD.MOV.U32 R62, RZ, RZ, R60 ;  /* 0x000000ffff3e7224 */ /* 0x000fe400078e003c */
[----:B------:R-:W-:Y:S02]  /*4820*/  IMAD.MOV.U32 R60, RZ, RZ, R125 ;  /* 0x000000ffff3c7224 */ /* 0x000fe400078e007d */
[----:B-1----:R-:W-:Y:S01]  /*4830*/  FFMA.FTZ R0, R85, c[0x0][0x2d0], -R12 ;  /* 0x0000b40055007a23 */ /* 0x002fe2000001080c */
[----:B---3--:R-:W-:Y:S01]  /*4840*/  F2FP.BF16.PACK_AB R6, R166, R127 ;  /* 0x0000007fa606723e */ /* 0x008fe200000010ff */
[----:B------:R-:W-:Y:S02]  /*4850*/  IMAD.MOV.U32 R85, RZ, RZ, R64 ;  /* 0x000000ffff557224 */ /* 0x000fe400078e0040 */
[----:B------:R1:W-:Y:S02]  /*4860*/  MUFU.EX2 R124, R0 ;  /* 0x00000000007c7308 */ /* 0x0003e40000000800 */
        /* <DEDUP_REMOVED lines=34> */
[----:B------:R-:W-:Y:S01]  /*4a90*/  MOV R97, R62 ;  /* 0x0000003e00617202 */ /* 0x000fe20000000f00 */
[----:B------:R-:W-:-:S02]  /*4aa0*/  IMAD.MOV.U32 R96, RZ, RZ, R63 ;  /* 0x000000ffff607224 */ /* 0x000fc400078e003f */
[----:B------:R-:W-:Y:S02]  /*4ab0*/  IMAD.MOV.U32 R99, RZ, RZ, R60 ;  /* 0x000000ffff637224 */ /* 0x000fe400078e003c */
[----:B------:R-:W-:Y:S01]  /*4ac0*/  HMMA.16816.F32.BF16 R60, R4, R10, R176 ;  /* 0x0000000a043c723c */ /* 0x000fe200000418b0 */
[----:B------:R-:W1:Y:S01]  /*4ad0*/  LDSM.16.MT88.4 R8, [R249+0x3100] ;  /* 0x00310000f908783b */ /* 0x000e620000004200 */
[----:B------:R-:W-:-:S06]  /*4ae0*/  IMAD.MOV.U32 R98, RZ, RZ, R65 ;  /* 0x000000ffff627224 */ /* 0x000fcc00078e0041 */
[C---:B-1----:R-:W-:Y:S07]  /*4af0*/  HMMA.16816.F32.BF16 R64, R4.reuse, R8, R188 ;  /* 0x000000080440723c */ /* 0x042fee00000418bc */
[----:B------:R-:W-:Y:S01]  /*4b00*/  IMAD.MOV.U32 R188, RZ, RZ, R87 ;  /* 0x000000ffffbc7224 */ /* 0x000fe200078e0057 */
[----:B------:R-:W-:Y:S01]  /*4b10*/  HMMA.16816.F32.BF16 R68, R4, R10, R72 ;  /* 0x0000000a0444723c */ /* 0x000fe20000041848 */
[----:B------:R-:W1:Y:S01]  /*4b20*/  LDSM.16.MT88.4 R8, [R250+0x3100] ;  /* 0x00310000fa08783b */ /* 0x000e620000004200 */
[----:B------:R-:W-:-:S02]  /*4b30*/  IMAD.MOV.U32 R189, RZ, RZ, R82 ;  /* 0x000000ffffbd7224 */ /* 0x000fc400078e0052 */
[----:B------:R-:W-:Y:S02]  /*4b40*/  IMAD.MOV.U32 R190, RZ, RZ, R81 ;  /* 0x000000ffffbe7224 */ /* 0x000fe400078e0051 */
[----:B------:R-:W-:Y:S02]  /*4b50*/  IMAD.MOV.U32 R191, RZ, RZ, R84 ;  /* 0x000000ffffbf7224 */ /* 0x000fe400078e0054 */
        /* <DEDUP_REMOVED lines=8> */
[----:B------:R-:W-:Y:S01]  /*4be0*/  IMAD.MOV.U32 R179, RZ, RZ, R180 ;  /* 0x000000ffffb37224 */ /* 0x000fe200078e00b4 */
[----:B------:R-:W-:Y:S01]  /*4bf0*/  MOV R176, R183 ;  /* 0x000000b700b07202 */ /* 0x000fe20000000f00 */
[----:B------:R-:W-:Y:S02]  /*4c00*/  IMAD.MOV.U32 R178, RZ, RZ, R181 ;  /* 0x000000ffffb27224 */ /* 0x000fe400078e00b5 */
[----:B------:R-:W-:-:S04]  /*4c10*/  IMAD.MOV.U32 R177, RZ, RZ, R182 ;  /* 0x000000ffffb17224 */ /* 0x000fc800078e00b6 */
        /* <DEDUP_REMOVED lines=16> */
[----:B------:R-:W-:-:S02]  /*4d20*/  IMAD.MOV.U32 R0, RZ, RZ, R103 ;  /* 0x000000ffff007224 */ /* 0x000fc400078e0067 */
[----:B------:R-:W-:Y:S02]  /*4d30*/  FADD.FTZ R3, R147, R3 ;  /* 0x0000000393037221 */ /* 0x000fe40000010000 */
[----:B------:R-:W-:Y:S02]  /*4d40*/  FFMA.FTZ R0, R0, c[0x0][0x2d0], -R12 ;  /* 0x0000b40000007a23 */ /* 0x000fe4000001080c */
        /* <DEDUP_REMOVED lines=25> */
[----:B------:R-:W-:-:S02]  /*4ee0*/  IMAD.MOV.U32 R92, RZ, RZ, R144 ;  /* 0x000000ffff5c7224 */ /* 0x000fc400078e0090 */
[----:B------:R-:W-:Y:S01]  /*4ef0*/  IMAD.MOV.U32 R93, RZ, RZ, R145 ;  /* 0x000000ffff5d7224 */ /* 0x000fe200078e0091 */
[----:B------:R-:W-:Y:S01]  /*4f00*/  MOV R145, R177 ;  /* 0x000000b100917202 */ /* 0x000fe20000000f00 */
[----:B------:R-:W-:Y:S02]  /*4f10*/  IMAD.MOV.U32 R94, RZ, RZ, R146 ;  /* 0x000000ffff5e7224 */ /* 0x000fe400078e0092 */
[----:B------:R-:W-:Y:S02]  /*4f20*/  IMAD.MOV.U32 R95, RZ, RZ, R183 ;  /* 0x000000ffff5f7224 */ /* 0x000fe400078e00b7 */
        /* <DEDUP_REMOVED lines=27> */
[----:B------:R-:W-:-:S02]  /*50e0*/  IMAD.MOV.U32 R53, RZ, RZ, R90 ;  /* 0x000000ffff357224 */ /* 0x000fc400078e005a */
[----:B------:R-:W-:Y:S01]  /*50f0*/  IMAD.MOV.U32 R54, RZ, RZ, R91 ;  /* 0x000000ffff367224 */ /* 0x000fe200078e005b */
[----:B------:R-:W-:Y:S01]  /*5100*/  MOV R91, R130 ;  /* 0x00000082005b7202 */ /* 0x000fe20000000f00 */
[----:B------:R-:W-:Y:S02]  /*5110*/  IMAD.MOV.U32 R89, RZ, RZ, R128 ;  /* 0x000000ffff597224 */ /* 0x000fe400078e0080 */
[----:B------:R-:W-:Y:S02]  /*5120*/  IMAD.MOV.U32 R51, RZ, RZ, R88 ;  /* 0x000000ffff337224 */ /* 0x000fe400078e0058 */
[----:B------:R-:W-:Y:S02]  /*5130*/  IMAD.MOV.U32 R90, RZ, RZ, R129 ;  /* 0x000000ffff5a7224 */ /* 0x000fe400078e0081 */
[----:B------:R-:W-:Y:S02]  /*5140*/  IMAD.MOV.U32 R128, RZ, RZ, R131 ;  /* 0x000000ffff807224 */ /* 0x000fe400078e0083 */
[----:B------:R-:W-:-:S02]  /*5150*/  IMAD.MOV.U32 R129, RZ, RZ, R144 ;  /* 0x000000ffff817224 */ /* 0x000fc400078e0090 */
[----:B------:R-:W-:Y:S02]  /*5160*/  IMAD.MOV.U32 R130, RZ, RZ, R145 ;  /* 0x000000ffff827224 */ /* 0x000fe400078e0091 */
[----:B------:R-:W-:Y:S02]  /*5170*/  IMAD.MOV.U32 R131, RZ, RZ, R146 ;  /* 0x000000ffff837224 */ /* 0x000fe400078e0092 */
[----:B------:R-:W-:Y:S01]  /*5180*/  LDSM.16.MT88.4 R144, [R250+0x1900] ;  /* 0x00190000fa90783b */ /* 0x000fe20000004200 */
[----:B------:R-:W-:Y:S02]  /*5190*/  IMAD.MOV.U32 R55, RZ, RZ, R92 ;  /* 0x000000ffff377224 */ /* 0x000fe400078e005c */
[----:B------:R-:W-:Y:S02]  /*51a0*/  IMAD.MOV.U32 R88, RZ, RZ, R95 ;  /* 0x000000ffff587224 */ /* 0x000fe400078e005f */
[----:B------:R-:W-:Y:S02]  /*51b0*/  IMAD.MOV.U32 R92, RZ, RZ, R139 ;  /* 0x000000ffff5c7224 */ /* 0x000fe400078e008b */
[----:B------:R-:W-:-:S02]  /*51c0*/  IMAD.MOV.U32 R95, RZ, RZ, R136 ;  /* 0x000000ffff5f7224 */ /* 0x000fc400078e0088 */
        /* <DEDUP_REMOVED lines=58> */
[----:B------:R-:W-:-:S03]  /*5570*/  IMAD.MOV.U32 R35, RZ, RZ, R59 ;  /* 0x000000ffff237224 */ /* 0x000fc600078e003b */
[----:B------:R-:W1:Y:S01]  /*5580*/  LDSM.16.MT88.4 R56, [R34+0x3900] ;  /* 0x003900002238783b */ /* 0x000e620000004200 */
[----:B------:R-:W-:-:S03]  /*5590*/  FADD.FTZ R2, R35, R2 ;  /* 0x0000000223027221 */ /* 0x000fc60000010000 */
[----:B------:R-:W-:Y:S01]  /*55a0*/  HMMA.16816.F32.BF16 R160, R128, R162, R60 ;  /* 0x000000a280a0723c */ /* 0x000fe2000004183c */
[----:B------:R-:W-:-:S04]  /*55b0*/  FADD.FTZ R2, R167, R2 ;  /* 0x00000002a7027221 */ /* 0x000fc80000010000 */
[----:B------:R-:W-:Y:S02]  /*55c0*/  FADD.FTZ R3, R124, R2 ;  /* 0x000000027c037221 */ /* 0x000fe40000010000 */
[----:B------:R-:W-:Y:S01]  /*55d0*/  FADD.FTZ R2, R166, R0 ;  /* 0x00000000a6027221 */ /* 0x000fe20000010000 */
        /* <DEDUP_REMOVED lines=17> */
[----:B------:R-:W-:Y:S01]  /*56f0*/  FADD.FTZ R2, R6, R0 ;  /* 0x0000000006027221 */ /* 0x000fe20000010000 */
[----:B------:R-:W-:-:S04]  /*5700*/  IADD3 R0, R16, 0x800, RZ ;  /* 0x0000080010007810 */ /* 0x000fc80007ffe0ff */
[----:B------:R5:W-:Y:S01]  /*5710*/  STL [R1+0x68], R2 ;  /* 0x0000680201007387 */ /* 0x000be20000100800 */
[C---:B-1----:R-:W-:Y:S03]  /*5720*/  HMMA.16816.F32.BF16 R52, R128.reuse, R56, R52 ;  /* 0x000000388034723c */ /* 0x042fe60000041834 */
[----:B------:R1:W-:Y:S05]  /*5730*/  STL [R1+0x44], R0 ;  /* 0x0000440001007387 */ /* 0x0003ea0000100800 */
[C---:B------:R-:W-:Y:S01]  /*5740*/  HMMA.16816.F32.BF16 R56, R128.reuse, R58, R88 ;  /* 0x0000003a8038723c */ /* 0x040fe20000041858 */
[----:B------:R-:W3:Y:S07]  /*5750*/  LDSM.16.MT88.4 R88, [R34+0x5900] ;  /* 0x005900002258783b */ /* 0x000eee0000004200 */
[----:B------:R-:W-:Y:S01]  /*5760*/  HMMA.16816.F32.BF16 R64, R128, R66, R84 ;  /* 0x000000428040723c */ /* 0x000fe20000041854 */
[----:B----4-:R-:W-:-:S05]  /*5770*/  IADD3 R3, R16, 0x1000, RZ ;  /* 0x0000100010037810 */ /* 0x010fca0007ffe0ff */
[----:B------:R4:W-:Y:S02]  /*5780*/  STL [R1+0x40], R3 ;  /* 0x0000400301007387 */ /* 0x0009e40000100800 */
[----:B--2---:R-:W-:Y:S01]  /*5790*/  HMMA.16816.F32.BF16 R76, R128, R80, R92 ;  /* 0x00000050804c723c */ /* 0x004fe2000004185c */
[C---:B-----5:R-:W-:Y:S02]  /*57a0*/  IADD3 R2, R16.reuse, 0x1800, RZ ;  /* 0x0000180010027810 */ /* 0x060fe40007ffe0ff */
[----:B-1----:R-:W-:-:S03]  /*57b0*/  IADD3 R0, R16, 0x2000, RZ ;  /* 0x0000200010007810 */ /* 0x002fc60007ffe0ff */
[----:B------:R1:W-:Y:S02]  /*57c0*/  STL [R1+0x3c], R2 ;  /* 0x00003c0201007387 */ /* 0x0003e40000100800 */
[C---:B---3--:R-:W-:Y:S02]  /*57d0*/  HMMA.16816.F32.BF16 R92, R128.reuse, R96, R108 ;  /* 0x00000060805c723c */ /* 0x048fe4000004186c */
[----:B------:R2:W-:Y:S06]  /*57e0*/  STL [R1+0x38], R0 ;  /* 0x0000380001007387 */ /* 0x0005ec0000100800 */
[C---:B------:R-:W-:Y:S01]  /*57f0*/  HMMA.16816.F32.BF16 R96, R128.reuse, R98, R104 ;  /* 0x000000628060723c */ /* 0x040fe20000041868 */
[----:B------:R-:W3:Y:S07]  /*5800*/  LDSM.16.MT88.4 R104, [R249+0x7900] ;  /* 0x00790000f968783b */ /* 0x000eee0000004200 */
[----:B------:R-:W-:Y:S01]  /*5810*/  HMMA.16816.F32.BF16 R72, R128, R74, R100 ;  /* 0x0000004a8048723c */ /* 0x000fe20000041864 */
[----:B----4-:R-:W-:-:S02]  /*5820*/  IADD3 R3, R16, 0x3800, RZ ;  /* 0x0000380010037810 */ /* 0x010fc40007ffe0ff */
[----:B-1----:R-:W-:-:S05]  /*5830*/  IADD3 R2, R16, 0x2800, RZ ;  /* 0x0000280010027810 */ /* 0x002fca0007ffe0ff */
[----:B------:R-:W-:Y:S01]  /*5840*/  HMMA.16816.F32.BF16 R84, R128, R88, R120 ;  /* 0x000000588054723c */ /* 0x000fe20000041878 */
[----:B------:R-:W1:Y:S01]  /*5850*/  LDSM.16.MT88.4 R120, [R34+0x7900] ;  /* 0x007900002278783b */ /* 0x000e620000004200 */
[----:B--2---:R-:W-:-:S03]  /*5860*/  IADD3 R0, R16, 0x3000, RZ ;  /* 0x0000300010007810 */ /* 0x004fc60007ffe0ff */
[----:B------:R2:W-:Y:S03]  /*5870*/  STL [R1+0x34], R2 ;  /* 0x0000340201007387 */ /* 0x0005e60000100800 */
[C---:B------:R-:W-:Y:S01]  /*5880*/  HMMA.16816.F32.BF16 R88, R128.reuse, R90, R112 ;  /* 0x0000005a8058723c */ /* 0x040fe20000041870 */
[----:B------:R-:W4:Y:S04]  /*5890*/  LDSM.16.MT88.4 R112, [R250+0x7900] ;  /* 0x00790000fa70783b */ /* 0x000f280000004200 */
[----:B------:R5:W-:Y:S03]  /*58a0*/  STL [R1+0x30], R0 ;  /* 0x0000300001007387 */ /* 0x000be60000100800 */
[C---:B------:R-:W-:Y:S01]  /*58b0*/  HMMA.16816.F32.BF16 R80, R128.reuse, R82, R188 ;  /* 0x000000528050723c */ /* 0x040fe200000418bc */
[----:B------:R1:W-:Y:S07]  /*58c0*/  STL [R1+0x2c], R3 ;  /* 0x00002c0301007387 */ /* 0x0003ee0000100800 */
[----:B---3--:R-:W-:Y:S01]  /*58d0*/  HMMA.16816.F32.BF16 R100, R128, R104, R12 ;  /* 0x000000688064723c */ /* 0x008fe2000004180c */
[----:B------:R-:W3:Y:S01]  /*58e0*/  LDSM.16.MT88.4 R12, [R252+0x7900] ;  /* 0x00790000fc0c783b */ /* 0x000ee20000004200 */
[----:B--2---:R-:W-:-:S06]  /*58f0*/  IADD3 R2, R16, 0x4000, RZ ;  /* 0x0000400010027810 */ /* 0x004fcc0007ffe0ff */
[----:B------:R-:W-:Y:S01]  /*5900*/  HMMA.16816.F32.BF16 R104, R128, R106, R184 ;  /* 0x0000006a8068723c */ /* 0x000fe200000418b8 */
[----:B------:R2:W-:Y:S01]  /*5910*/  STL [R1+0x28], R2 ;  /* 0x0000280201007387 */ /* 0x0005e20000100800 */
[----:B-----5:R-:W-:-:S06]  /*5920*/  IADD3 R0, R16, 0x4800, RZ ;  /* 0x0000480010007810 */ /* 0x020fcc0007ffe0ff */
[C---:B-1----:R-:W-:Y:S01]  /*5930*/  HMMA.16816.F32.BF16 R116, R128.reuse, R120, R116 ;  /* 0x000000788074723c */ /* 0x042fe20000041874 */
[C---:B------:R-:W-:Y:S01]  /*5940*/  IADD3 R3, R16.reuse, 0x5000, RZ ;  /* 0x0000500010037810 */ /* 0x040fe20007ffe0ff */
[----:B------:R1:W-:Y:S04]  /*5950*/  STL [R1+0x24], R0 ;  /* 0x0000240001007387 */ /* 0x0003e80000100800 */
[----:B------:R5:W-:Y:S02]  /*5960*/  STL [R1+0x20], R3 ;  /* 0x0000200301007387 */ /* 0x000be40000100800 */
[C---:B----4-:R-:W-:Y:S08]  /*5970*/  HMMA.16816.F32.BF16 R108, R128.reuse, R112, R180 ;  /* 0x00000070806c723c */ /* 0x050ff000000418b4 */
[----:B------:R-:W-:Y:S01]  /*5980*/  HMMA.16816.F32.BF16 R112, R128, R114, R176 ;  /* 0x000000728070723c */ /* 0x000fe200000418b0 */
[----:B--2---:R-:W-:-:S05]  /*5990*/  IADD3 R2, R16, 0x5800, RZ ;  /* 0x0000580010027810 */ /* 0x004fca0007ffe0ff */
[----:B------:R2:W-:Y:S02]  /*59a0*/  STL [R1+0x1c], R2 ;  /* 0x00001c0201007387 */ /* 0x0005e40000100800 */
[----:B------:R-:W-:Y:S01]  /*59b0*/  HMMA.16816.F32.BF16 R120, R128, R122, R28 ;  /* 0x0000007a8078723c */ /* 0x000fe2000004181c */
[C---:B-1----:R-:W-:Y:S02]  /*59c0*/  IADD3 R0, R16.reuse, 0x6000, RZ ;  /* 0x0000600010007810 */ /* 0x042fe40007ffe0ff */
[----:B-----5:R-:W-:-:S03]  /*59d0*/  IADD3 R3, R16, 0x6800, RZ ;  /* 0x0000680010037810 */ /* 0x020fc60007ffe0ff */
[----:B------:R1:W-:Y:S02]  /*59e0*/  STL [R1+0x18], R0 ;  /* 0x0000180001007387 */ /* 0x0003e40000100800 */
[C---:B---3--:R-:W-:Y:S02]  /*59f0*/  HMMA.16816.F32.BF16 R124, R128.reuse, R12, R24 ;  /* 0x0000000c807c723c */ /* 0x048fe40000041818 */
[----:B------:R3:W-:Y:S06]  /*5a00*/  STL [R1+0x14], R3 ;  /* 0x0000140301007387 */ /* 0x0007ec0000100800 */
[----:B------:R-:W-:Y:S01]  /*5a10*/  HMMA.16816.F32.BF16 R128, R128, R14, R20 ;  /* 0x0000000e8080723c */ /* 0x000fe20000041814 */
[----:B--2---:R-:W-:-:S02]  /*5a20*/  IADD3 R2, R16, 0x7000, RZ ;  /* 0x0000700010027810 */ /* 0x004fc40007ffe0ff */
[----:B-1----:R-:W-:-:S05]  /*5a30*/  IADD3 R0, R16, 0x7800, RZ ;  /* 0x0000780010007810 */ /* 0x002fca0007ffe0ff */
        /* <DEDUP_REMOVED lines=43> */
.L_x_2063:
[----:B------:R-:W3:Y:S01]  /*5cf0*/  LDL.64 R28, [R1+0xb8] ;  /* 0x0000b800011c7983 */ /* 0x000ee20000100a00 */
[----:B------:R-:W-:Y:S01]  /*5d00*/  UISETP.GE.AND UP2, UPT, UR18, URZ, UPT ;  /* 0x0000003f1200728c */ /* 0x000fe2000bf46270 */
[----:B------:R-:W-:Y:S04]  /*5d10*/  DEPBAR.LE SB0, 0x0 ;  /* 0x000080000000791a */ /* 0x000fe80000000000 */
[----:B------:R-:W4:Y:S01]  /*5d20*/  LDL R27, [R1+0xac] ;  /* 0x0000ac00011b7983 */ /* 0x000f220000100800 */
[----:B------:R-:W-:Y:S01]  /*5d30*/  PLOP3.LUT P0, PT, PT, PT, UP2, 0x80, 0x0 ;  /* 0x000000000000781c */ /* 0x000fe20003f0f028 */
[----:B------:R-:W-:Y:S03]  /*5d40*/  UIADD3 UR17, UR18, -0x1, URZ ;  /* 0xffffffff12117890 */ /* 0x000fe6000fffe03f */
[----:B--2---:R-:W2:Y:S01]  /*5d50*/  LDL.64 R22, [R1+0x90] ;  /* 0x0000900001167983 */ /* 0x004ea20000100a00 */
[----:B------:R-:W-:Y:S02]  /*5d60*/  @UP2 USHF.R.S32.HI UR11, URZ, 0x1f, UR18 ;  /* 0x0000001f3f0b2899 */ /* 0x000fe40008011412 */
[----:B------:R-:W-:Y:S02]  /*5d70*/  @UP2 UIMAD.WIDE.U32 UR20, UR18, UR6, URZ ;  /* 0x00000006121422a5 */ /* 0x000fe4000f8e003f */
[----:B------:R-:W2:Y:S01]  /*5d80*/  LDL R26, [R1+0xa8] ;  /* 0x0000a800011a7983 */ /* 0x000ea20000100800 */
[----:B------:R-:W-:Y:S02]  /*5d90*/  @UP2 UIMAD UR11, UR11, UR6, URZ ;  /* 0x000000060b0b22a4 */ /* 0x000fe4000f8e023f */
[----:B------:R-:W-:Y:S02]  /*5da0*/  @UP2 USHF.L.U32 UR14, UR20, 0x6, URZ ;  /* 0x00000006140e2899 */ /* 0x000fe4000800063f */
[----:B------:R-:W2:Y:S01]  /*5db0*/  LDL R25, [R1+0xa4] ;  /* 0x0000a40001197983 */ /* 0x000ea20000100800 */
[----:B------:R-:W-:Y:S04]  /*5dc0*/  @UP2 UIMAD UR11, UR18, UR7, UR11 ;  /* 0x00000007120b22a4 */ /* 0x000fe8000f8e020b */
[----:B------:R-:W2:Y:S01]  /*5dd0*/  LDL R24, [R1+0x9c] ;  /* 0x00009c0001187983 */ /* 0x000ea20000100800 */
[----:B------:R-:W-:Y:S04]  /*5de0*/  @UP2 UIADD3 UR11, UR21, UR11, URZ ;  /* 0x0000000b150b2290 */ /* 0x000fe8000fffe03f */
[----:B------:R-:W2:Y:S01]  /*5df0*/  LDL R30, [R1+0xa0] ;  /* 0x0000a000011e7983 */ /* 0x000ea20000100800 */
[----:B------:R-:W-:Y:S04]  /*5e00*/  @UP2 USHF.L.U64.HI UR11, UR20, 0x6, UR11 ;  /* 0x00000006140b2899 */ /* 0x000fe8000801020b */
[----:B------:R-:W2:Y:S05]  /*5e10*/  LDL R32, [R1+0x98] ;  /* 0x0000980001207983 */ /* 0x000eaa0000100800 */
[----:B------:R-:W2:Y:S05]  /*5e20*/  LDL R176, [R1+0x8] ;  /* 0x0000080001b07983 */ /* 0x000eaa0000100800 */
[----:B------:R-:W2:Y:S05]  /*5e30*/  LDL R167, [R1+0x44] ;  /* 0x0000440001a77983 */ /* 0x000eaa0000100800 */
[----:B------:R-:W-:Y:S05]  /*5e40*/  STL [R1+0x12c], R128 ;  /* 0x00012c8001007387 */ /* 0x000fea0000100800 */
[----:B------:R-:W-:Y:S05]  /*5e50*/  STL [R1+0x128], R129 ;  /* 0x0001288101007387 */ /* 0x000fea0000100800 */
[----:B------:R1:W-:Y:S05]  /*5e60*/  STL [R1+0x124], R130 ;  /* 0x0001248201007387 */ /* 0x0003ea0000100800 */
[----:B------:R1:W-:Y:S05]  /*5e70*/  STL [R1+0x120], R131 ;  /* 0x0001208301007387 */ /* 0x0003ea0000100800 */
[----:B------:R-:W-:Y:S06]  /*5e80*/  BAR.SYNC.DEFER_BLOCKING 0x0 ;  /* 0x0000000000007b1d */ /* 0x000fec0000010000 */
[----:B------:R-:W2:Y:S05]  /*5e90*/  LDSM.16.M88.4 R8, [R248+0x10100] ;  /* 0x01010000f808783b */ /* 0x000eaa0000000200 */
[----:B-1----:R-:W2:Y:S05]  /*5ea0*/  LDL R130, [R1+0x40] ;  /* 0x0000400001827983 */ /* 0x002eaa0000100800 */
[----:B------:R-:W2:Y:S05]  /*5eb0*/  LDL R129, [R1+0x3c] ;  /* 0x00003c0001817983 */ /* 0x000eaa0000100800 */
[----:B------:R-:W2:Y:S05]  /*5ec0*/  LDL R128, [R1+0x48] ;  /* 0x0000480001807983 */ /* 0x000eaa0000100800 */
[----:B------:R-:W1:Y:S05]  /*5ed0*/  LDSM.16.M88.4 R16, [R248+0x10900] ;  /* 0x01090000f810783b */ /* 0x000e6a0000000200 */
[----:B------:R-:W2:Y:S01]  /*5ee0*/  LDL R131, [R1+0x38] ;  /* 0x0000380001837983 */ /* 0x000ea20000100800 */
[----:B---3--:R-:W-:Y:S02]  /*5ef0*/  @P0 IADD3 R0, P6, R28, UR14, RZ ;  /* 0x0000000e1c000c10 */ /* 0x008fe4000ffde0ff */
[----:B----4-:R-:W-:Y:S02]  /*5f00*/  @P0 IADD3 R2, P1, R27, UR14, RZ ;  /* 0x0000000e1b020c10 */ /* 0x010fe4000ff3e0ff */
[----:B--2---:R-:W-:Y:S02]  /*5f10*/  @P0 IADD3.X R4, R23, UR11, RZ, P6, !PT ;  /* 0x0000000b17040c10 */ /* 0x004fe4000b7fe4ff */
[----:B------:R-:W-:Y:S02]  /*5f20*/  @P0 LEA R14, P6, R0, c[0x0][0x1f8], 0x1 ;  /* 0x00007e00000e0a11 */ /* 0x000fe400078c08ff */
[----:B------:R-:W-:Y:S02]  /*5f30*/  @P0 IADD3.X R5, R26, UR11, RZ, P1, !PT ;  /* 0x0000000b1a050c10 */ /* 0x000fe40008ffe4ff */
[----:B------:R-:W-:Y:S02]  /*5f40*/  @P0 LEA R12, P1, R2, c[0x0][0x1f8], 0x1 ;  /* 0x00007e00020c0a11 */ /* 0x000fe400078208ff */
[----:B------:R-:W-:Y:S02]  /*5f50*/  @P0 LEA.HI.X R15, R0, c[0x0][0x1fc], R4, 0x1, P6 ;  /* 0x00007f00000f0a11 */ /* 0x000fe400030f0c04 */
[----:B------:R-:W-:Y:S02]  /*5f60*/  @P0 IADD3 R0, P6, R25, UR14, RZ ;  /* 0x0000000e19000c10 */ /* 0x000fe4000ffde0ff */
[----:B------:R-:W-:Y:S02]  /*5f70*/  @P0 LEA.HI.X R13, R2, c[0x0][0x1fc], R5, 0x1, P1 ;  /* 0x00007f00020d0a11 */ /* 0x000fe400008f0c05 */
[----:B------:R-:W-:Y:S01]  /*5f80*/  @P0 IADD3 R2, P1, R24, UR14, RZ ;  /* 0x0000000e18020c10 */ /* 0x000fe2000ff3e0ff */
[----:B------:R-:W-:Y:S01]  /*5f90*/  @UP2 ULEA UR14, UP0, UR6, UR14, 0x5 ;  /* 0x0000000e060e2291 */ /* 0x000fe2000f80283f */
[----:B------:R-:W-:Y:S02]  /*5fa0*/  @P0 IADD3.X R4, R30, UR11, RZ, P6, !PT ;  /* 0x0000000b1e040c10 */ /* 0x000fe4000b7fe4ff */
[----:B------:R-:W-:Y:S02]  /*5fb0*/  @P0 LEA R6, P6, R0, c[0x0][0x1f8], 0x1 ;  /* 0x00007e0000060a11 */ /* 0x000fe400078c08ff */
[----:B------:R-:W-:Y:S01]  /*5fc0*/  @P0 IADD3.X R5, R32, UR11, RZ, P1, !PT ;  /* 0x0000000b20050c10 */ /* 0x000fe20008ffe4ff */
[----:B------:R-:W-:Y:S01]  /*5fd0*/  @UP2 ULEA.HI.X UR11, UR6, UR11, UR7, 0x5, UP0 ;  /* 0x0000000b060b2291 */ /* 0x000fe200080f2c07 */
[----:B------:R-:W-:Y:S01]  /*5fe0*/  @P0 LEA R20, P1, R2, c[0x0][0x1f8], 0x1 ;  /* 0x00007e0002140a11 */ /* 0x000fe200078208ff */
[----:B------:R-:W-:Y:S01]  /*5ff0*/  UISETP.GE.AND UP2, UPT, UR18, 0x1, UPT ;  /* 0x000000011200788c */ /* 0x000fe2000bf46270 */
[----:B------:R-:W-:Y:S01]  /*6000*/  @P0 LEA.HI.X R7, R0, c[0x0][0x1fc], R4, 0x1, P6 ;  /* 0x00007f0000070a11 */ /* 0x000fe200030f0c04 */
[----:B------:R-:W-:Y:S01]  /*6010*/  LDSM.16.M88.4 R176, [R176] ;  /* 0x00000000b0b0783b */ /* 0x000fe20000000200 */
[----:B------:R-:W-:Y:S02]  /*6020*/  @P0 LEA.HI.X R21, R2, c[0x0][0x1fc], R5, 0x1, P1 ;  /* 0x00007f0002150a11 */ /* 0x000fe400008f0c05 */
[----:B------:R-:W-:Y:S02]  /*6030*/  @P0 IADD3 R0, P1, R27, UR14, RZ ;  /* 0x0000000e1b000c10 */ /* 0x000fe4000ff3e0ff */
[----:B------:R-:W-:Y:S01]  /*6040*/  @P0 IADD3 R4, P6, R28, UR14, RZ ;  /* 0x0000000e1c040c10 */ /* 0x000fe2000ffde0ff */
[----:B------:R-:W-:Y:S01]  /*6050*/  LDSM.16.M88.4 R180, [R167] ;  /* 0x00000000a7b4783b */ /* 0x000fe20000000200 */
[----:B------:R-:W-:Y:S02]  /*6060*/  @P0 IADD3.X R5, R26, UR11, RZ, P1, !PT ;  /* 0x0000000b1a050c10 */ /* 0x000fe40008ffe4ff */
[C---:B------:R-:W-:Y:S01]  /*6070*/  @P0 LEA R28, P1, R0.reuse, c[0x0][0x1f8], 0x1 ;  /* 0x00007e00001c0a11 */ /* 0x040fe200078208ff */
[----:B------:R-:W-:Y:S01]  /*6080*/  @UP2 UIMAD.WIDE.U32 UR20, UR17, UR4, URZ ;  /* 0x00000004111422a5 */ /* 0x000fe2000f8e003f */
[----:B------:R-:W-:Y:S02]  /*6090*/  @P0 IADD3.X R2, R23, UR11, RZ, P6, !PT ;  /* 0x0000000b17020c10 */ /* 0x000fe4000b7fe4ff */
[----:B------:R-:W-:Y:S02]  /*60a0*/  @P0 LEA.HI.X R29, R0, c[0x0][0x1fc], R5, 0x1, P1 ;  /* 0x00007f00001d0a11 */ /* 0x000fe400008f0c05 */
[----:B------:R-:W-:Y:S02]  /*60b0*/  @P0 IADD3 R0, P1, R24, UR14, RZ ;  /* 0x0000000e18000c10 */ /* 0x000fe4000ff3e0ff */
[----:B------:R-:W-:Y:S02]  /*60c0*/  @P0 LEA R22, P6, R4, c[0x0][0x1f8], 0x1 ;  /* 0x00007e0004160a11 */ /* 0x000fe400078c08ff */
[----:B------:R-:W-:Y:S02]  /*60d0*/  @P0 IADD3.X R5, R32, UR11, RZ, P1, !PT ;  /* 0x0000000b20050c10 */ /* 0x000fe40008ffe4ff */
[----:B------:R-:W-:Y:S01]  /*60e0*/  @P0 LEA R164, P1, R0, c[0x0][0x1f8], 0x1 ;  /* 0x00007e0000a40a11 */ /* 0x000fe200078208ff */
[----:B------:R-:W-:Y:S01]  /*60f0*/  LDSM.16.M88.4 R32, [R248+0x11900] ;  /* 0x01190000f820783b */ /* 0x000fe20000000200 */
[----:B------:R-:W-:Y:S02]  /*6100*/  @P0 LEA.HI.X R23, R4, c[0x0][0x1fc], R2, 0x1, P6 ;  /* 0x00007f0004170a11 */ /* 0x000fe400030f0c02 */
[----:B------:R-:W-:Y:S02]  /*6110*/  @P0 LEA.HI.X R165, R0, c[0x0][0x1fc], R5, 0x1, P1 ;  /* 0x00007f0000a50a11 */ /* 0x000fe400008f0c05 */
[----:B------:R-:W2:Y:S01]  /*6120*/  LDL R0, [R1+0x4] ;  /* 0x0000040001007983 */ /* 0x000ea20000100800 */
[----:B------:R-:W-:Y:S01]  /*6130*/  @P0 IADD3 R2, P6, R25, UR14, RZ ;  /* 0x0000000e19020c10 */ /* 0x000fe2000ffde0ff */
[----:B------:R-:W-:Y:S03]  /*6140*/  @UP2 USHF.L.U32 UR14, UR20, 0x6, URZ ;  /* 0x00000006140e2899 */ /* 0x000fe6000800063f */
[----:B------:R-:W3:Y:S01]  /*6150*/  LDSM.16.M88.4 R24, [R248+0x11100] ;  /* 0x01110000f818783b */ /* 0x000ee20000000200 */
[----:B------:R-:W-:Y:S01]  /*6160*/  @P0 IADD3.X R4, R30, UR11, RZ, P6, !PT ;  /* 0x0000000b1e040c10 */ /* 0x000fe2000b7fe4ff */
[----:B------:R-:W-:Y:S01]  /*6170*/  UIMAD UR11, UR18, UR8, 0x1 ;  /* 0x00000001120b74a4 */ /* 0x000fe2000f8e0208 */
[C---:B------:R-:W-:Y:S04]  /*6180*/  @P0 LEA R30, P6, R2.reuse, c[0x0][0x1f8], 0x1 ;  /* 0x00007e00021e0a11 */ /* 0x040fe800078c08ff */
[----:B------:R-:W-:Y:S02]  /*6190*/  @P0 LEA.HI.X R31, R2, c[0x0][0x1fc], R4, 0x1, P6 ;  /* 0x00007f00021f0a11 */ /* 0x000fe400030f0c04 */
[----:B------:R-:W4:Y:S05]  /*61a0*/  LDL R2, [R1+0x2c] ;  /* 0x00002c0001027983 */ /* 0x000f2a0000100800 */
[----:B------:R1:W3:Y:S05]  /*61b0*/  LDSM.16.M88.4 R184, [R130] ;  /* 0x0000000082b8783b */ /* 0x0002ea0000000200 */
[----:B------:R1:W3:Y:S05]  /*61c0*/  LDSM.16.M88.4 R188, [R129] ;  /* 0x0000000081bc783b */ /* 0x0002ea0000000200 */
[----:B------:R-:W-:Y:S01]  /*61d0*/  @!PT LDS RZ, [RZ] ;  /* 0x00000000fffff984 */ /* 0x000fe20000000800 */
[----:B------:R-:W-:Y:S01]  /*61e0*/  @!PT LDS RZ, [RZ] ;  /* 0x00000000fffff984 */ /* 0x000fe20000000800 */
[----:B------:R-:W-:Y:S01]  /*61f0*/  @!PT LDS RZ, [RZ] ;  /* 0x00000000fffff984 */ /* 0x000fe20000000800 */
[----:B------:R3:W-:Y:S05]  /*6200*/  @P0 LDGSTS.E.BYPASS.LTC128B.128 [R128+0x100], [R14.64], !P5 ;  /* 0x001000000e800fae */ /* 0x0007ea000e901d56 */
[----:B------:R3:W-:Y:S05]  /*6210*/  @P0 LDGSTS.E.BYPASS.LTC128B.128 [R128+0x2100], [R12.64], !P4 ;  /* 0x021000000c800fae */ /* 0x0007ea000e101d56 */
[----:B------:R3:W-:Y:S05]  /*6220*/  @P0 LDGSTS.E.BYPASS.LTC128B.128 [R128+0x4100], [R6.64], !P3 ;  /* 0x0410000006800fae */ /* 0x0007ea000d901d56 */
[----:B-1----:R-:W4:Y:S05]  /*6230*/  LDL R130, [R1+0x34] ;  /* 0x0000340001827983 */ /* 0x002f2a0000100800 */
[----:B------:R-:W4:Y:S05]  /*6240*/  LDL R129, [R1+0x30] ;  /* 0x0000300001817983 */ /* 0x000f2a0000100800 */
[----:B------:R1:W-:Y:S05]  /*6250*/  @P0 LDGSTS.E.BYPASS.LTC128B.128 [R128+0x6100], [R20.64], !P2 ;  /* 0x0610000014800fae */ /* 0x0003ea000d101d56 */
[----:B------:R1:W-:Y:S05]  /*6260*/  @P0 LDGSTS.E.BYPASS.LTC128B.128 [R128+0x1100], [R22.64], !P5 ;  /* 0x0110000016800fae */ /* 0x0003ea000e901d56 */
[----:B------:R1:W-:Y:S01]  /*6270*/  @P0 LDGSTS.E.BYPASS.LTC128B.128 [R128+0x3100], [R28.64], !P4 ;  /* 0x031000001c800fae */ /* 0x0003e2000e101d56 */
[C---:B---3-5:R-:W-:Y:S04]  /*6280*/  HMMA.16816.F32.BF16 R4, R168.reuse, R8, RZ ;  /* 0x00000008a804723c */ /* 0x068fe800000418ff */
[----:B------:R3:W-:Y:S04]  /*6290*/  @P0 LDGSTS.E.BYPASS.LTC128B.128 [R128+0x5100], [R30.64], !P3 ;  /* 0x051000001e800fae */ /* 0x0007e8000d901d56 */
[C---:B------:R-:W-:Y:S01]  /*62a0*/  HMMA.16816.F32.BF16 R8, R168.reuse, R10, RZ ;  /* 0x0000000aa808723c */ /* 0x040fe200000418ff */
[----:B------:R2:W-:Y:S01]  /*62b0*/  @P0 LDGSTS.E.BYPASS.LTC128B.128 [R128+0x7100], [R164.64], !P2 ;  /* 0x07100000a4800fae */ /* 0x0005e2000d101d56 */
[----:B------:R-:W-:Y:S04]  /*62c0*/  PLOP3.LUT P0, PT, PT, PT, UP1, 0x80, 0x0 ;  /* 0x000000000000781c */ /* 0x000fe80003f0f018 */
[----:B------:R-:W0:Y:S02]  /*62d0*/  LDGDEPBAR ;  /* 0x00000000000079af */ /* 0x000e240000000000 */
[C---:B------:R-:W-:Y:S03]  /*62e0*/  HMMA.16816.F32.BF16 R12, R168.reuse, R16, RZ ;  /* 0x00000010a80c723c */ /* 0x040fe600000418ff */
[----:B------:R-:W-:Y:S05]  /*62f0*/  STL [R1+0xdc], R168 ;  /* 0x0000dca801007387 */ /* 0x000fea0000100800 */
[C---:B------:R-:W-:Y:S01]  /*6300*/  HMMA.16816.F32.BF16 R16, R168.reuse, R18, RZ ;  /* 0x00000012a810723c */ /* 0x040fe200000418ff */
[----:B------:R-:W-:Y:S05]  /*6310*/  STL [R1+0xd8], R169 ;  /* 0x0000d8a901007387 */ /* 0x000fea0000100800 */
[----:B------:R-:W-:Y:S02]  /*6320*/  STL [R1+0xd4], R170 ;  /* 0x0000d4aa01007387 */ /* 0x000fe40000100800 */
[C---:B-1----:R-:W-:Y:S03]  /*6330*/  HMMA.16816.F32.BF16 R20, R168.reuse, R24, RZ ;  /* 0x00000018a814723c */ /* 0x042fe600000418ff */
[----:B------:R-:W-:Y:S05]  /*6340*/  STL [R1+0xd0], R171 ;  /* 0x0000d0ab01007387 */ /* 0x000fea0000100800 */
[C---:B------:R-:W-:Y:S01]  /*6350*/  HMMA.16816.F32.BF16 R24, R168.reuse, R26, RZ ;  /* 0x0000001aa818723c */ /* 0x040fe200000418ff */
[----:B------:R-:W-:Y:S05]  /*6360*/  STL [R1+0xec], R172 ;  /* 0x0000ecac01007387 */ /* 0x000fea0000100800 */
[----:B------:R-:W-:Y:S02]  /*6370*/  STL [R1+0xe8], R173 ;  /* 0x0000e8ad01007387 */ /* 0x000fe40000100800 */
[C---:B---3--:R-:W-:Y:S03]  /*6380*/  HMMA.16816.F32.BF16 R28, R168.reuse, R32, RZ ;  /* 0x00000020a81c723c */ /* 0x048fe600000418ff */
        /* <DEDUP_REMOVED lines=23> */
[----:B--2---:R-:W1:Y:S05]  /*6500*/  LDSM.16.M88.4 R176, [R0+0x10100] ;  /* 0x0101000000b0783b */ /* 0x004e6a0000000200 */
[----:B------:R-:W2:Y:S05]  /*6510*/  LDSM.16.M88.4 R180, [R0+0x10900] ;  /* 0x0109000000b4783b */ /* 0x000eaa0000000200 */
[----:B------:R-:W3:Y:S01]  /*6520*/  LDSM.16.M88.4 R184, [R0+0x11100] ;  /* 0x0111000000b8783b */ /* 0x000ee20000000200 */
[C---:B-1----:R-:W-:Y:S08]  /*6530*/  HMMA.16816.F32.BF16 R4, R192.reuse, R176, R4 ;  /* 0x000000b0c004723c */ /* 0x042ff00000041804 */
[C---:B------:R-:W-:Y:S01]  /*6540*/  HMMA.16816.F32.BF16 R8, R192.reuse, R178, R8 ;  /* 0x000000b2c008723c */ /* 0x040fe20000041808 */
[----:B------:R-:W1:Y:S07]  /*6550*/  LDSM.16.M88.4 R176, [R0+0x11900] ;  /* 0x0119000000b0783b */ /* 0x000e6e0000000200 */
[C---:B--2---:R-:W-:Y:S08]  /*6560*/  HMMA.16816.F32.BF16 R12, R192.reuse, R180, R12 ;  /* 0x000000b4c00c723c */ /* 0x044ff0000004180c */
[C---:B------:R-:W-:Y:S01]  /*6570*/  HMMA.16816.F32.BF16 R16, R192.reuse, R182, R16 ;  /* 0x000000b6c010723c */ /* 0x040fe20000041810 */
[----:B------:R-:W2:Y:S07]  /*6580*/  LDSM.16.M88.4 R180, [R251] ;  /* 0x00000000fbb4783b */ /* 0x000eae0000000200 */
[C---:B---3--:R-:W-:Y:S08]  /*6590*/  HMMA.16816.F32.BF16 R20, R192.reuse, R184, R20 ;  /* 0x000000b8c014723c */ /* 0x048ff00000041814 */
        /* <DEDUP_REMOVED lines=22> */
[----:B------:R1:W1:Y:S07]  /*6700*/  LDSM.16.M88.4 R176, [R131] ;  /* 0x0000000083b0783b */ /* 0x00026e0000000200 */
[C---:B--2---:R-:W-:Y:S08]  /*6710*/  HMMA.16816.F32.BF16 R20, R200.reuse, R180, R20 ;  /* 0x000000b4c814723c */ /* 0x044ff00000041814 */
[C---:B------:R-:W-:Y:S01]  /*6720*/  HMMA.16816.F32.BF16 R24, R200.reuse, R182, R24 ;  /* 0x000000b6c818723c */ /* 0x040fe20000041818 */
[----:B----4-:R2:W4:Y:S07]  /*6730*/  LDSM.16.M88.4 R180, [R130] ;  /* 0x0000000082b4783b */ /* 0x01052e0000000200 */
[C---:B---3--:R-:W-:Y:S01]  /*6740*/  HMMA.16816.F32.BF16 R28, R200.reuse, R184, R28 ;  /* 0x000000b8c81c723c */ /* 0x048fe2000004181c */
[----:B-1----:R-:W3:Y:S07]  /*6750*/  LDL R131, [R1+0x28] ;  /* 0x0000280001837983 */ /* 0x002eee0000100800 */
[----:B------:R-:W-:Y:S01]  /*6760*/  HMMA.16816.F32.BF16 R32, R200, R186, R32 ;  /* 0x000000bac820723c */ /* 0x000fe20000041820 */
[----:B------:R1:W4:Y:S05]  /*6770*/  LDSM.16.M88.4 R184, [R129] ;  /* 0x0000000081b8783b */ /* 0x00032a0000000200 */
[----:B--2---:R-:W2:Y:S02]  /*6780*/  LDL R130, [R1+0x24] ;  /* 0x0000240001827983 */ /* 0x004ea40000100800 */
[C---:B------:R-:W-:Y:S08]  /*6790*/  HMMA.16816.F32.BF16 R4, R204.reuse, R176, R4 ;  /* 0x000000b0cc04723c */ /* 0x040ff00000041804 */
[C---:B------:R-:W-:Y:S01]  /*67a0*/  HMMA.16816.F32.BF16 R8, R204.reuse, R178, R8 ;  /* 0x000000b2cc08723c */ /* 0x040fe20000041808 */
[----:B------:R4:W4:Y:S05]  /*67b0*/  LDSM.16.M88.4 R176, [R2] ;  /* 0x0000000002b0783b */ /* 0x00092a0000000200 */
[----:B-1----:R-:W2:Y:S02]  /*67c0*/  LDL R129, [R1+0x20] ;  /* 0x0000200001817983 */ /* 0x002ea40000100800 */
[C---:B----4-:R-:W-:Y:S08]  /*67d0*/  HMMA.16816.F32.BF16 R12, R204.reuse, R180, R12 ;  /* 0x000000b4cc0c723c */ /* 0x050ff0000004180c */
[C---:B------:R-:W-:Y:S01]  /*67e0*/  HMMA.16816.F32.BF16 R16, R204.reuse, R182, R16 ;  /* 0x000000b6cc10723c */ /* 0x040fe20000041810 */
[----:B------:R-:W1:Y:S07]  /*67f0*/  LDSM.16.M88.4 R180, [R0+0x12100] ;  /* 0x0121000000b4783b */ /* 0x000e6e0000000200 */
[C---:B------:R-:W-:Y:S01]  /*6800*/  HMMA.16816.F32.BF16 R20, R204.reuse, R184, R20 ;  /* 0x000000b8cc14723c */ /* 0x040fe20000041814 */
[----:B------:R-:W2:Y:S07]  /*6810*/  LDL R2, [R1+0x1c] ;  /* 0x00001c0001027983 */ /* 0x000eae0000100800 */
        /* <DEDUP_REMOVED lines=51> */
[----:B---3--:R-:W3:Y:S07]  /*6b50*/  LDL R2, [R1+0x18] ;  /* 0x0000180001027983 */ /* 0x008eee0000100800 */
        /* <DEDUP_REMOVED lines=38> */
[----:B----4-:R-:W-:Y:S05]  /*6dc0*/  LDSM.16.M88.4 R176, [R131] ;  /* 0x0000000083b0783b */ /* 0x010fea0000000200 */
[----:B--2---:R1:W-:Y:S05]  /*6dd0*/  LDSM.16.M88.4 R180, [R129] ;  /* 0x0000000081b4783b */ /* 0x0043ea0000000200 */
[----:B---3--:R2:W3:Y:S05]  /*6de0*/  LDSM.16.M88.4 R184, [R2] ;  /* 0x0000000002b8783b */ /* 0x0084ea0000000200 */
[----:B-1----:R-:W4:Y:S05]  /*6df0*/  LDL R129, [R1+0xc8] ;  /* 0x0000c80001817983 */ /* 0x002f2a0000100800 */
[----:B--2---:R-:W2:Y:S01]  /*6e00*/  LDL R2, [R1+0xc0] ;  /* 0x0000c00001027983 */ /* 0x004ea20000100800 */
[C---:B---3--:R-:W-:Y:S08]  /*6e10*/  HMMA.16816.F32.BF16 R4, R236.reuse, R184, R4 ;  /* 0x000000b8ec04723c */ /* 0x048ff00000041804 */
[C---:B------:R-:W-:Y:S01]  /*6e20*/  HMMA.16816.F32.BF16 R8, R236.reuse, R186, R8 ;  /* 0x000000baec08723c */ /* 0x040fe20000041808 */
[----:B------:R-:W1:Y:S07]  /*6e30*/  LDSM.16.M88.4 R184, [R130] ;  /* 0x0000000082b8783b */ /* 0x000e6e0000000200 */
[C---:B------:R-:W-:Y:S08]  /*6e40*/  HMMA.16816.F32.BF16 R12, R236.reuse, R176, R12 ;  /* 0x000000b0ec0c723c */ /* 0x040ff0000004180c */
[C---:B------:R-:W-:Y:S01]  /*6e50*/  HMMA.16816.F32.BF16 R16, R236.reuse, R178, R16 ;  /* 0x000000b2ec10723c */ /* 0x040fe20000041810 */
[----:B------:R-:W3:Y:S07]  /*6e60*/  LDSM.16.M88.4 R176, [R0+0x16100] ;  /* 0x0161000000b0783b */ /* 0x000eee0000000200 */
[C---:B------:R-:W-:Y:S08]  /*6e70*/  HMMA.16816.F32.BF16 R20, R236.reuse, R180, R20 ;  /* 0x000000b4ec14723c */ /* 0x040ff00000041814 */
[C---:B------:R-:W-:Y:S01]  /*6e80*/  HMMA.16816.F32.BF16 R24, R236.reuse, R182, R24 ;  /* 0x000000b6ec18723c */ /* 0x040fe20000041818 */
[----:B------:R-:W3:Y:S07]  /*6e90*/  LDSM.16.M88.4 R180, [R0+0x16900] ;  /* 0x0169000000b4783b */ /* 0x000eee0000000200 */
[C---:B-1----:R-:W-:Y:S08]  /*6ea0*/  HMMA.16816.F32.BF16 R28, R236.reuse, R184, R28 ;  /* 0x000000b8ec1c723c */ /* 0x042ff0000004181c */
[----:B------:R-:W-:Y:S01]  /*6eb0*/  HMMA.16816.F32.BF16 R32, R236, R186, R32 ;  /* 0x000000baec20723c */ /* 0x000fe20000041820 */
[----:B------:R-:W1:Y:S07]  /*6ec0*/  LDSM.16.M88.4 R184, [R0+0x17100] ;  /* 0x0171000000b8783b */ /* 0x000e6e0000000200 */
[C---:B---3--:R-:W-:Y:S08]  /*6ed0*/  HMMA.16816.F32.BF16 R4, R240.reuse, R176, R4 ;  /* 0x000000b0f004723c */ /* 0x048ff00000041804 */
[C---:B------:R-:W-:Y:S01]  /*6ee0*/  HMMA.16816.F32.BF16 R8, R240.reuse, R178, R8 ;  /* 0x000000b2f008723c */ /* 0x040fe20000041808 */
[----:B------:R3:W1:Y:S07]  /*6ef0*/  LDSM.16.M88.4 R176, [R0+0x17900] ;  /* 0x0179000000b0783b */ /* 0x00066e0000000200 */
[C---:B------:R-:W-:Y:S08]  /*6f00*/  HMMA.16816.F32.BF16 R12, R240.reuse, R180, R12 ;  /* 0x000000b4f00c723c */ /* 0x040ff0000004180c */
[C---:B------:R-:W-:Y:S01]  /*6f10*/  HMMA.16816.F32.BF16 R16, R240.reuse, R182, R16 ;  /* 0x000000b6f010723c */ /* 0x040fe20000041810 */
[----:B------:R-:W1:Y:S05]  /*6f20*/  LDSM.16.M88.4 R180, [R251+0x6000] ;  /* 0x00600000fbb4783b */ /* 0x000e6a0000000200 */
[----:B---3--:R3:W2:Y:S02]  /*6f30*/  LDL R0, [R1+0xc4] ;  /* 0x0000c40001007983 */ /* 0x0086a40000100800 */
[C---:B-1----:R-:W-:Y:S08]  /*6f40*/  HMMA.16816.F32.BF16 R20, R240.reuse, R184, R20 ;  /* 0x000000b8f014723c */ /* 0x042ff00000041814 */
[C---:B------:R-:W-:Y:S01]  /*6f50*/  HMMA.16816.F32.BF16 R24, R240.reuse, R186, R24 ;  /* 0x000000baf018723c */ /* 0x040fe20000041818 */
[----:B------:R-:W1:Y:S07]  /*6f60*/  LDSM.16.M88.4 R184, [R251+0x6800] ;  /* 0x00680000fbb8783b */ /* 0x000e6e0000000200 */
[C---:B------:R-:W-:Y:S08]  /*6f70*/  HMMA.16816.F32.BF16 R28, R240.reuse, R176, R28 ;  /* 0x000000b0f01c723c */ /* 0x040ff0000004181c */
[----:B------:R-:W-:Y:S01]  /*6f80*/  HMMA.16816.F32.BF16 R32, R240, R178, R32 ;  /* 0x000000b2f020723c */ /* 0x000fe20000041820 */
[----:B------:R-:W3:Y:S07]  /*6f90*/  LDSM.16.M88.4 R176, [R251+0x7000] ;  /* 0x00700000fbb0783b */ /* 0x000eee0000000200 */
[C---:B------:R-:W-:Y:S08]  /*6fa0*/  HMMA.16816.F32.BF16 R4, R244.reuse, R180, R4 ;  /* 0x000000b4f404723c */ /* 0x040ff00000041804 */
[C---:B------:R-:W-:Y:S01]  /*6fb0*/  HMMA.16816.F32.BF16 R8, R244.reuse, R182, R8 ;  /* 0x000000b6f408723c */ /* 0x040fe20000041808 */
[----:B------:R-:W3:Y:S01]  /*6fc0*/  LDSM.16.M88.4 R180, [R251+0x7800] ;  /* 0x00780000fbb4783b */ /* 0x000ee20000000200 */
[----:B------:R-:W-:Y:S04]  /*6fd0*/  DEPBAR.LE SB0, 0x0 ;  /* 0x000080000000791a */ /* 0x000fe80000000000 */
[----:B------:R-:W-:Y:S02]  /*6fe0*/  BAR.SYNC.DEFER_BLOCKING 0x0 ;  /* 0x0000000000007b1d */ /* 0x000fe40000010000 */
[C---:B-1----:R-:W-:Y:S08]  /*6ff0*/  HMMA.16816.F32.BF16 R12, R244.reuse, R184, R12 ;  /* 0x000000b8f40c723c */ /* 0x042ff0000004180c */
[C---:B------:R-:W-:Y:S08]  /*7000*/  HMMA.16816.F32.BF16 R16, R244.reuse, R186, R16 ;  /* 0x000000baf410723c */ /* 0x040ff00000041810 */
[C---:B---3--:R-:W-:Y:S08]  /*7010*/  HMMA.16816.F32.BF16 R20, R244.reuse, R176, R20 ;  /* 0x000000b0f414723c */ /* 0x048ff00000041814 */
[C---:B------:R-:W-:Y:S08]  /*7020*/  HMMA.16816.F32.BF16 R24, R244.reuse, R178, R24 ;  /* 0x000000b2f418723c */ /* 0x040ff00000041818 */
[C---:B------:R-:W-:Y:S08]  /*7030*/  HMMA.16816.F32.BF16 R28, R244.reuse, R180, R28 ;  /* 0x000000b4f41c723c */ /* 0x040ff0000004181c */
[----:B------:R-:W-:Y:S04]  /*7040*/  HMMA.16816.F32.BF16 R32, R244, R182, R32 ;  /* 0x000000b6f420723c */ /* 0x000fe80000041820 */
[----:B--2---:R-:W-:Y:S05]  /*7050*/  @P0 MOV R0, R2 ;  /* 0x0000000200000202 */ /* 0x004fea0000000f00 */
[----:B------:R-:W-:Y:S05]  /*7060*/  SHFL.IDX PT, R164, R0, 0x1, 0x1c1f ;  /* 0x003c1f0000a47f89 */ /* 0x000fea00000e0000 */
[----:B------:R1:W2:Y:S02]  /*7070*/  SHFL.IDX PT, R2, R0, RZ, 0x1c1f ;  /* 0x001c1fff00027589 */ /* 0x0002a400000e0000 */
[----:B-1----:R-:W-:Y:S05]  /*7080*/  IMAD.U32 R0, RZ, RZ, UR10 ;  /* 0x0000000aff007e24 */ /* 0x002fea000f8e00ff */
[----:B----4-:R-:W-:Y:S01]  /*7090*/  IADD3 R0, R0, UR11, -R129 ;  /* 0x0000000b00007c10 */ /* 0x010fe2000fffe881 */
[----:B------:R-:W-:Y:S03]  /*70a0*/  @UP2 USHF.R.S32.HI UR11, URZ, 0x1f, UR17 ;  /* 0x0000001f3f0b2899 */ /* 0x000fe60008011411 */
[----:B------:R-:W-:Y:S01]  /*70b0*/  IADD3 R0, R0, -UR19, RZ ;  /* 0x8000001300007c10 */ /* 0x000fe2000fffe0ff */
[----:B------:R-:W-:Y:S03]  /*70c0*/  @UP2 UIMAD UR11, UR11, UR4, URZ ;  /* 0x000000040b0b22a4 */ /* 0x000fe6000f8e023f */
[C---:B--2---:R-:W-:Y:S01]  /*70d0*/  IADD3 R2, R0.reuse, R2, RZ ;  /* 0x0000000200027210 */ /* 0x044fe20007ffe0ff */
[----:B------:R-:W-:Y:S01]  /*70e0*/  IMAD.IADD R0, R0, 0x1, R164 ;  /* 0x0000000100007824 */ /* 0x000fe200078e02a4 */
[----:B------:R-:W-:Y:S02]  /*70f0*/  @UP2 UIMAD UR11, UR17, UR5, UR11 ;  /* 0x00000005110b22a4 */ /* 0x000fe4000f8e020b */
[C---:B------:R-:W-:Y:S02]  /*7100*/  ISETP.GT.AND P0, PT, R2.reuse, RZ, PT ;  /* 0x000000ff0200720c */ /* 0x040fe40003f04270 */
[----:B------:R-:W-:Y:S01]  /*7110*/  ISETP.GT.AND P6, PT, R2, 0x1, PT ;  /* 0x000000010200780c */ /* 0x000fe20003fc4270 */
[----:B------:R-:W-:Y:S01]  /*7120*/  @UP2 UIADD3 UR11, UR21, UR11, URZ ;  /* 0x0000000b150b2290 */ /* 0x000fe2000fffe03f */
[----:B------:R-:W-:Y:S02]  /*7130*/  FSEL R188, R4, -INF , P0 ;  /* 0xff80000004bc7808 */ /* 0x000fe40000000000 */
[----:B------:R-:W-:Y:S01]  /*7140*/  ISETP.GT.AND P0, PT, R0, 0x1, PT ;  /* 0x000000010000780c */ /* 0x000fe20003f04270 */
[----:B------:R-:W-:Y:S01]  /*7150*/  @UP2 USHF.L.U64.HI UR11, UR20, 0x6, UR11 ;  /* 0x00000006140b2899 */ /* 0x000fe2000801020b */
[----:B------:R-:W-:Y:S02]  /*7160*/  FSEL R189, R5, -INF , P6 ;  /* 0xff80000005bd7808 */ /* 0x000fe40003000000 */
[----:B------:R-:W-:Y:S02]  /*7170*/  FSEL R190, R7, -INF , P0 ;  /* 0xff80000007be7808 */ /* 0x000fe40000000000 */
[C---:B------:R-:W-:Y:S02]  /*7180*/  ISETP.GT.AND P0, PT, R2.reuse, 0x8, PT ;  /* 0x000000080200780c */ /* 0x040fe40003f04270 */
[----:B------:R-:W-:Y:S02]  /*7190*/  ISETP.GT.AND P6, PT, R2, 0x9, PT ;  /* 0x000000090200780c */ /* 0x000fe40003fc4270 */
[----:B------:R-:W-:Y:S02]  /*71a0*/  FSEL R164, R8, -INF , P0 ;  /* 0xff80000008a47808 */ /* 0x000fe40000000000 */
[----:B------:R-:W-:Y:S02]  /*71b0*/  ISETP.GT.AND P0, PT, R0, 0x9, PT ;  /* 0x000000090000780c */ /* 0x000fe40003f04270 */
        /* <DEDUP_REMOVED lines=8> */
[----:B------:R-:W-:Y:S02]  /*7240*/  ISETP.GT.AND P0, PT, R2, 0x18, PT ;  /* 0x000000180200780c */ /* 0x000fe40003f04270 */
[----:B------:R-:W-:Y:S02]  /*7250*/  ISETP.GT.AND P1, PT, R0, RZ, PT ;  /* 0x000000ff0000720c */ /* 0x000fe40003f24270 */
[----:B------:R-:W-:Y:S02]  /*7260*/  FSEL R187, R16, -INF , P0 ;  /* 0xff80000010bb7808 */ /* 0x000fe40000000000 */
[----:B------:R-:W-:Y:S01]  /*7270*/  ISETP.GT.AND P0, PT, R0, 0x19, PT ;  /* 0x000000190000780c */ /* 0x000fe20003f04270 */
[----:B------:R-:W2:Y:S01]  /*7280*/  LDL R16, [R1+0x78] ;  /* 0x0000780001107983 */ /* 0x000ea20000100800 */
[----:B------:R-:W-:Y:S02]  /*7290*/  ISETP.GT.AND P6, PT, R2, 0x19, PT ;  /* 0x000000190200780c */ /* 0x000fe40003fc4270 */
[----:B------:R-:W-:Y:S02]  /*72a0*/  FSEL R167, R19, -INF , P0 ;  /* 0xff80000013a77808 */ /* 0x000fe40000000000 */
[----:B------:R-:W-:Y:S01]  /*72b0*/  FSEL R200, R17, -INF , P6 ;  /* 0xff80000011c87808 */ /* 0x000fe20003000000 */
[----:B------:R-:W3:Y:S01]  /*72c0*/  LDL R19, [R1+0x84] ;  /* 0x0000840001137983 */ /* 0x000ee20000100800 */
[----:B------:R-:W-:Y:S02]  /*72d0*/  FSEL R191, R6, -INF , P1 ;  /* 0xff80000006bf7808 */ /* 0x000fe40000800000 */
[----:B------:R-:W-:Y:S02]  /*72e0*/  ISETP.GT.AND P0, PT, R2, 0x20, PT ;  /* 0x000000200200780c */ /* 0x000fe40003f04270 */
[----:B------:R-:W-:Y:S01]  /*72f0*/  ISETP.GT.AND P1, PT, R0, 0x8, PT ;  /* 0x000000080000780c */ /* 0x000fe20003f24270 */
[----:B------:R-:W4:Y:S01]  /*7300*/  LDL R17, [R1+0x7c] ;  /* 0x00007c0001117983 */ /* 0x000f220000100800 */
[----:B------:R-:W-:Y:S02]  /*7310*/  ISETP.GT.AND P6, PT, R2, 0x21, PT ;  /* 0x000000210200780c */ /* 0x000fe40003fc4270 */
[----:B------:R-:W-:Y:S02]  /*7320*/  FSEL R201, R20, -INF , P0 ;  /* 0xff80000014c97808 */ /* 0x000fe40000000000 */
[----:B------:R-:W-:Y:S01]  /*7330*/  FSEL R202, R21, -INF , P6 ;  /* 0xff80000015ca7808 */ /* 0x000fe20003000000 */
[----:B------:R-:W2:Y:S01]  /*7340*/  LDL R20, [R1+0x88] ;  /* 0x0000880001147983 */ /* 0x000ea20000100800 */
[----:B------:R-:W-:Y:S02]  /*7350*/  ISETP.GT.AND P6, PT, R2, 0x28, PT ;  /* 0x000000280200780c */ /* 0x000fe40003fc4270 */
[----:B------:R-:W-:Y:S02]  /*7360*/  ISETP.GT.AND P0, PT, R0, 0x21, PT ;  /* 0x000000210000780c */ /* 0x000fe40003f04270 */
[----:B------:R-:W-:Y:S01]  /*7370*/  FSEL R184, R10, -INF , P1 ;  /* 0xff8000000ab87808 */ /* 0x000fe20000800000 */
[----:B------:R-:W2:Y:S01]  /*7380*/  LDL R21, [R1+0x8c] ;  /* 0x00008c0001157983 */ /* 0x000ea20000100800 */
[----:B------:R-:W-:Y:S02]  /*7390*/  ISETP.GT.AND P1, PT, R0, 0x10, PT ;  /* 0x000000100000780c */ /* 0x000fe40003f24270 */
[----:B------:R-:W-:Y:S02]  /*73a0*/  FSEL R196, R23, -INF , P0 ;  /* 0xff80000017c47808 */ /* 0x000fe40000000000 */
[----:B------:R-:W-:Y:S02]  /*73b0*/  FSEL R131, R14, -INF , P1 ;  /* 0xff8000000e837808 */ /* 0x000fe40000800000 */
[----:B------:R-:W-:Y:S02]  /*73c0*/  FSEL R197, R24, -INF , P6 ;  /* 0xff80000018c57808 */ /* 0x000fe40003000000 */
[----:B------:R-:W-:Y:S02]  /*73d0*/  ISETP.GT.AND P1, PT, R0, 0x18, PT ;  /* 0x000000180000780c */ /* 0x000fe40003f24270 */
[C---:B------:R-:W-:Y:S02]  /*73e0*/  ISETP.GT.AND P6, PT, R2.reuse, 0x31, PT ;  /* 0x000000310200780c */ /* 0x040fe40003fc4270 */
[----:B------:R-:W-:Y:S02]  /*73f0*/  ISETP.GT.AND P0, PT, R2, 0x30, PT ;  /* 0x000000300200780c */ /* 0x000fe40003f04270 */
[----:B------:R-:W-:Y:S02]  /*7400*/  FSEL R193, R29, -INF , P6 ;  /* 0xff8000001dc17808 */ /* 0x000fe40003000000 */
[----:B------:R-:W-:Y:S02]  /*7410*/  FSEL R168, R18, -INF , P1 ;  /* 0xff80000012a87808 */ /* 0x000fe40000800000 */
[----:B------:R-:W-:Y:S01]  /*7420*/  FSEL R192, R28, -INF , P0 ;  /* 0xff8000001cc07808 */ /* 0x000fe20000000000 */
[----:B------:R-:W2:Y:S01]  /*7430*/  LDL R18, [R1+0x80] ;  /* 0x0000800001127983 */ /* 0x000ea20000100800 */
[----:B------:R-:W-:Y:S02]  /*7440*/  ISETP.GT.AND P1, PT, R0, 0x20, PT ;  /* 0x000000200000780c */ /* 0x000fe40003f24270 */
[----:B------:R-:W-:Y:S02]  /*7450*/  FMNMX.FTZ R4, R188, R3, !PT ;  /* 0x00000003bc047209 */ /* 0x000fe40007810000 */
[----:B------:R-:W2:Y:S01]  /*7460*/  LDL.64 R28, [R1+0xb0] ;  /* 0x0000b000011c7983 */ /* 0x000ea20000100a00 */
[----:B------:R-:W-:Y:S02]  /*7470*/  FSEL R203, R22, -INF , P1 ;  /* 0xff80000016cb7808 */ /* 0x000fe40000800000 */
[----:B------:R-:W-:Y:S02]  /*7480*/  FMNMX.FTZ R4, R189, R4, !PT ;  /* 0x00000004bd047209 */ /* 0x000fe40007810000 */
[----:B------:R-:W3:Y:S01]  /*7490*/  LDL.64 R22, [R1+0x70] ;  /* 0x0000700001167983 */ /* 0x000ee20000100a00 */
[----:B------:R-:W-:Y:S02]  /*74a0*/  FMNMX.FTZ R5, R191, R166, !PT ;  /* 0x000000a6bf057209 */ /* 0x000fe40007810000 */
[----:B------:R-:W-:Y:S02]  /*74b0*/  FMNMX.FTZ R4, R164, R4, !PT ;  /* 0x00000004a4047209 */ /* 0x000fe40007810000 */
[----:B------:R-:W-:Y:S02]  /*74c0*/  ISETP.GT.AND P1, PT, R2, 0x29, PT ;  /* 0x000000290200780c */ /* 0x000fe40003f24270 */
[----:B------:R-:W-:Y:S02]  /*74d0*/  FMNMX.FTZ R4, R185, R4, !PT ;  /* 0x00000004b9047209 */ /* 0x000fe40007810000 */
[----:B------:R-:W-:Y:S02]  /*74e0*/  MOV R24, R169 ;  /* 0x000000a900187202 */ /* 0x000fe40000000f00 */
[----:B------:R-:W-:Y:S02]  /*74f0*/  FMNMX.FTZ R4, R129, R4, !PT ;  /* 0x0000000481047209 */ /* 0x000fe40007810000 */
[----:B------:R-:W-:Y:S01]  /*7500*/  FSEL R198, R25, -INF , P1 ;  /* 0xff80000019c67808 */ /* 0x000fe20000800000 */
[----:B------:R-:W-:Y:S01]  /*7510*/  IMAD.MOV.U32 R25, RZ, RZ, R168 ;  /* 0x000000ffff197224 */ /* 0x000fe200078e00a8 */
[----:B------:R-:W-:Y:S02]  /*7520*/  FMNMX.FTZ R4, R130, R4, !PT ;  /* 0x0000000482047209 */ /* 0x000fe40007810000 */
[C---:B------:R-:W-:Y:S02]  /*7530*/  ISETP.GT.AND P1, PT, R2.reuse, 0x38, PT ;  /* 0x000000380200780c */ /* 0x040fe40003f24270 */
[----:B------:R-:W-:Y:S02]  /*7540*/  FMNMX.FTZ R4, R187, R4, !PT ;  /* 0x00000004bb047209 */ /* 0x000fe40007810000 */
[----:B------:R-:W-:Y:S02]  /*7550*/  ISETP.GT.AND P0, PT, R2, 0x39, PT ;  /* 0x000000390200780c */ /* 0x000fe40003f04270 */
[----:B------:R-:W-:Y:S02]  /*7560*/  FMNMX.FTZ R165, R200, R4, !PT ;  /* 0x00000004c8a57209 */ /* 0x000fe40007810000 */
[----:B------:R-:W-:Y:S02]  /*7570*/  FMNMX.FTZ R4, R190, R5, !PT ;  /* 0x00000005be047209 */ /* 0x000fe40007810000 */
[----:B------:R-:W-:Y:S02]  /*7580*/  FMNMX.FTZ R165, R201, R165, !PT ;  /* 0x000000a5c9a57209 */ /* 0x000fe40007810000 */
[----:B------:R-:W-:Y:S02]  /*7590*/  FMNMX.FTZ R4, R184, R4, !PT ;  /* 0x00000004b8047209 */ /* 0x000fe40007810000 */
[----:B------:R-:W-:Y:S02]  /*75a0*/  FMNMX.FTZ R165, R202, R165, !PT ;  /* 0x000000a5caa57209 */ /* 0x000fe40007810000 */
[----:B------:R-:W-:Y:S02]  /*75b0*/  FMNMX.FTZ R4, R186, R4, !PT ;  /* 0x00000004ba047209 */ /* 0x000fe40007810000 */
[----:B------:R-:W-:Y:S02]  /*75c0*/  FSEL R194, R32, -INF , P1 ;  /* 0xff80000020c27808 */ /* 0x000fe40000800000 */
[----:B------:R-:W-:Y:S02]  /*75d0*/  FMNMX.FTZ R4, R131, R4, !PT ;  /* 0x0000000483047209 */ /* 0x000fe40007810000 */
[----:B------:R-:W-:Y:S02]  /*75e0*/  FMNMX.FTZ R165, R197, R165, !PT ;  /* 0x000000a5c5a57209 */ /* 0x000fe40007810000 */
[----:B------:R-:W-:Y:S02]  /*75f0*/  FMNMX.FTZ R2, R24, R4, !PT ;  /* 0x0000000418027209 */ /* 0x000fe40007810000 */
[----:B------:R-:W-:Y:S02]  /*7600*/  MOV R32, R167 ;  /* 0x000000a700207202 */ /* 0x000fe40000000f00 */
[----:B------:R-:W-:Y:S02]  /*7610*/  FMNMX.FTZ R2, R25, R2, !PT ;  /* 0x0000000219027209 */ /* 0x000fe40007810000 */
[----:B------:R-:W-:Y:S02]  /*7620*/  FMNMX.FTZ R165, R198, R165, !PT ;  /* 0x000000a5c6a57209 */ /* 0x000fe40007810000 */
[----:B------:R-:W-:Y:S02]  /*7630*/  FMNMX.FTZ R2, R32, R2, !PT ;  /* 0x0000000220027209 */ /* 0x000fe40007810000 */
[----:B------:R-:W-:Y:S02]  /*7640*/  FMNMX.FTZ R165, R192, R165, !PT ;  /* 0x000000a5c0a57209 */ /* 0x000fe40007810000 */
[----:B------:R-:W-:Y:S02]  /*7650*/  FMNMX.FTZ R2, R203, R2, !PT ;  /* 0x00000002cb027209 */ /* 0x000fe40007810000 */
[----:B------:R-:W-:Y:S02]  /*7660*/  ISETP.GT.AND P1, PT, R0, 0x28, PT ;  /* 0x000000280000780c */ /* 0x000fe40003f24270 */
[----:B------:R-:W-:Y:S02]  /*7670*/  FMNMX.FTZ R165, R193, R165, !PT ;  /* 0x000000a5c1a57209 */ /* 0x000fe40007810000 */
[----:B------:R-:W-:Y:S02]  /*7680*/  FSEL R195, R33, -INF , P0 ;  /* 0xff80000021c37808 */ /* 0x000fe40000000000 */
[----:B------:R-:W-:Y:S02]  /*7690*/  FSEL R183, R26, -INF , P1 ;  /* 0xff8000001ab77808 */ /* 0x000fe40000800000 */
[----:B------:R-:W-:Y:S02]  /*76a0*/  FMNMX.FTZ R2, R196, R2, !PT ;  /* 0x00000002c4027209 */ /* 0x000fe40007810000 */
[----:B------:R-:W-:Y:S02]  /*76b0*/  ISETP.GT.AND P0, PT, R0, 0x29, PT ;  /* 0x000000290000780c */ /* 0x000fe40003f04270 */
[----:B------:R-:W-:Y:S02]  /*76c0*/  FMNMX.FTZ R165, R194, R165, !PT ;  /* 0x000000a5c2a57209 */ /* 0x000fe40007810000 */
[----:B------:R-:W-:Y:S02]  /*76d0*/  FSEL R199, R27, -INF , P0 ;  /* 0xff8000001bc77808 */ /* 0x000fe40000000000 */
[----:B------:R-:W-:Y:S02]  /*76e0*/  ISETP.GT.AND P1, PT, R0, 0x30, PT ;  /* 0x000000300000780c */ /* 0x000fe40003f24270 */
[----:B------:R-:W-:Y:S02]  /*76f0*/  FMNMX.FTZ R2, R183, R2, !PT ;  /* 0x00000002b7027209 */ /* 0x000fe40007810000 */
[----:B------:R-:W-:Y:S02]  /*7700*/  FMNMX.FTZ R165, R195, R165, !PT ;  /* 0x000000a5c3a57209 */ /* 0x000fe40007810000 */
[----:B------:R-:W-:Y:S02]  /*7710*/  FMNMX.FTZ R2, R199, R2, !PT ;  /* 0x00000002c7027209 */ /* 0x000fe40007810000 */
[----:B------:R-:W-:Y:S01]  /*7720*/  FSEL R172, R30, -INF , P1 ;  /* 0xff8000001eac7808 */ /* 0x000fe20000800000 */
[----:B------:R-:W1:Y:S01]  /*7730*/  SHFL.BFLY PT, R4, R165, 0x2, 0x1f ;  /* 0x0c401f00a5047f89 */ /* 0x000e6200000e0000 */
[----:B------:R-:W-:Y:S02]  /*7740*/  ISETP.GT.AND P0, PT, R0, 0x31, PT ;  /* 0x000000310000780c */ /* 0x000fe40003f04270 */
[----:B------:R-:W-:Y:S02]  /*7750*/  FMNMX.FTZ R2, R172, R2, !PT ;  /* 0x00000002ac027209 */ /* 0x000fe40007810000 */
[----:B------:R-:W-:Y:S02]  /*7760*/  FSEL R173, R31, -INF , P0 ;  /* 0xff8000001fad7808 */ /* 0x000fe40000000000 */
[C---:B------:R-:W-:Y:S02]  /*7770*/  ISETP.GT.AND P1, PT, R0.reuse, 0x38, PT ;  /* 0x000000380000780c */ /* 0x040fe40003f24270 */
[----:B------:R-:W-:Y:S02]  /*7780*/  ISETP.GT.AND P0, PT, R0, 0x39, PT ;  /* 0x000000390000780c */ /* 0x000fe40003f04270 */
[----:B------:R-:W-:Y:S02]  /*7790*/  FSEL R174, R34, -INF , P1 ;  /* 0xff80000022ae7808 */ /* 0x000fe40000800000 */
[----:B------:R-:W-:Y:S02]  /*77a0*/  FMNMX.FTZ R0, R173, R2, !PT ;  /* 0x00000002ad007209 */ /* 0x000fe40007810000 */
[----:B------:R-:W-:Y:S02]  /*77b0*/  PLOP3.LUT P6, PT, PT, PT, UP2, 0x80, 0x0 ;  /* 0x000000000000781c */ /* 0x000fe40003fcf028 */
[----:B------:R-:W-:Y:S02]  /*77c0*/  FMNMX.FTZ R0, R174, R0, !PT ;  /* 0x00000000ae007209 */ /* 0x000fe40007810000 */
[----:B------:R-:W-:Y:S04]  /*77d0*/  FSEL R167, R35, -INF , P0 ;  /* 0xff80000023a77808 */ /* 0x000fe80000000000 */
[----:B------:R-:W-:Y:S02]  /*77e0*/  FMNMX.FTZ R0, R167, R0, !PT ;  /* 0x00000000a7007209 */ /* 0x000fe40007810000 */
[----:B-1----:R-:W-:Y:S03]  /*77f0*/  FMNMX.FTZ R165, R165, R4, !PT ;  /* 0x00000004a5a57209 */ /* 0x002fe60007810000 */
[----:B------:R-:W1:Y:S05]  /*7800*/  SHFL.BFLY PT, R2, R0, 0x2, 0x1f ;  /* 0x0c401f0000027f89 */ /* 0x000e6a00000e0000 */
[----:B------:R-:W1:Y:S02]  /*7810*/  SHFL.BFLY PT, R11, R165, 0x1, 0x1f ;  /* 0x0c201f00a50b7f89 */ /* 0x000e6400000e0000 */
[----:B-1----:R-:W-:Y:S05]  /*7820*/  FMNMX.FTZ R0, R0, R2, !PT ;  /* 0x0000000200007209 */ /* 0x002fea0007810000 */
[----:B------:R-:W1:Y:S01]  /*7830*/  SHFL.BFLY PT, R2, R0, 0x1, 0x1f ;  /* 0x0c201f0000027f89 */ /* 0x000e6200000e0000 */
[----:B------:R-:W-:Y:S05]  /*7840*/  FMNMX.FTZ R165, R165, R11, !PT ;  /* 0x0000000ba5a57209 */ /* 0x000fea0007810000 */
[----:B------:R-:W-:Y:S01]  /*7850*/  FMUL.FTZ R180, R165, c[0x0][0x2d0] ;  /* 0x0000b400a5b47a20 */ /* 0x000fe20000410000 */
[----:B--2---:R-:W-:Y:S04]  /*7860*/  @P6 IADD3 R5, P1, R28, UR14, RZ ;  /* 0x0000000e1c056c10 */ /* 0x004fe8000ff3e0ff */
[----:B------:R-:W-:Y:S02]  /*7870*/  @P6 LEA R6, P0, R5, c[0x0][0x1c8], 0x1 ;  /* 0x0000720005066a11 */ /* 0x000fe400078008ff */
[----:B---3--:R-:W-:Y:S02]  /*7880*/  @P6 IADD3.X R7, R23, UR11, RZ, P1, !PT ;  /* 0x0000000b17076c10 */ /* 0x008fe40008ffe4ff */
[----:B------:R-:W-:Y:S02]  /*7890*/  @P6 IADD3 R4, P1, R21, UR14, RZ ;  /* 0x0000000e15046c10 */ /* 0x000fe4000ff3e0ff */
[----:B------:R-:W-:Y:S02]  /*78a0*/  @P6 LEA.HI.X R7, R5, c[0x0][0x1cc], R7, 0x1, P0 ;  /* 0x0000730005076a11 */ /* 0x000fe400000f0c07 */
[----:B------:R-:W-:Y:S02]  /*78b0*/  @P6 IADD3.X R9, R20, UR11, RZ, P1, !PT ;  /* 0x0000000b14096c10 */ /* 0x000fe40008ffe4ff */
[C---:B------:R-:W-:Y:S01]  /*78c0*/  @P6 LEA R8, P0, R4.reuse, c[0x0][0x1c8], 0x1 ;  /* 0x0000720004086a11 */ /* 0x040fe200078008ff */
[----:B------:R2:W-:Y:S01]  /*78d0*/  @P6 LDGSTS.E.BYPASS.LTC128B.128 [R128+0x10100], [R6.64], !P5 ;  /* 0x1010000006806fae */ /* 0x0005e2000e901d56 */
[----:B------:R-:W-:Y:S02]  /*78e0*/  @P6 IADD3 R5, P1, R19, UR14, RZ ;  /* 0x0000000e13056c10 */ /* 0x000fe4000ff3e0ff */
[----:B------:R-:W-:Y:S02]  /*78f0*/  @P6 LEA.HI.X R9, R4, c[0x0][0x1cc], R9, 0x1, P0 ;  /* 0x0000730004096a11 */ /* 0x000fe400000f0c09 */
[----:B------:R-:W-:Y:S02]  /*7900*/  @P6 LEA R12, P0, R5, c[0x0][0x1c8], 0x1 ;  /* 0x00007200050c6a11 */ /* 0x000fe400078008ff */
[----:B------:R-:W-:Y:S01]  /*7910*/  @P6 IADD3.X R10, R18, UR11, RZ, P1, !PT ;  /* 0x0000000b120a6c10 */ /* 0x000fe20008ffe4ff */
[----:B------:R3:W-:Y:S01]  /*7920*/  @P6 LDGSTS.E.BYPASS.LTC128B.128 [R128+0x12100], [R8.64], !P4 ;  /* 0x1210000008806fae */ /* 0x0007e2000e101d56 */
[----:B----4-:R-:W-:Y:S01]  /*7930*/  @P6 IADD3 R4, P1, R17, UR14, RZ ;  /* 0x0000000e11046c10 */ /* 0x010fe2000ff3e0ff */
[----:B------:R-:W-:Y:S01]  /*7940*/  @UP2 UIADD3 UR14, UP0, UR16, UR14, URZ ;  /* 0x0000000e100e2290 */ /* 0x000fe2000ff1e03f */
[----:B------:R-:W-:Y:S02]  /*7950*/  @P6 LEA.HI.X R13, R5, c[0x0][0x1cc], R10, 0x1, P0 ;  /* 0x00007300050d6a11 */ /* 0x000fe400000f0c0a */
[----:B------:R-:W-:Y:S02]  /*7960*/  @P6 LEA R14, P0, R4, c[0x0][0x1c8], 0x1 ;  /* 0x00007200040e6a11 */ /* 0x000fe400078008ff */
[----:B------:R-:W-:Y:S01]  /*7970*/  @P6 IADD3.X R5, R16, UR11, RZ, P1, !PT ;  /* 0x0000000b10056c10 */ /* 0x000fe20008ffe4ff */
[----:B------:R4:W-:Y:S01]  /*7980*/  @P6 LDGSTS.E.BYPASS.LTC128B.128 [R128+0x14100], [R12.64], !P3 ;  /* 0x141000000c806fae */ /* 0x0009e2000d901d56 */
[----:B------:R-:W-:Y:S01]  /*7990*/  @UP2 UIADD3.X UR11, UR15, UR11, URZ, UP0, !UPT ;  /* 0x0000000b0f0b2290 */ /* 0x000fe200087fe43f */
[----:B------:R-:W-:Y:S01]  /*79a0*/  FSETP.NEU.FTZ.AND P1, PT, R165, -INF , PT ;  /* 0xff800000a500780b */ /* 0x000fe20003f3d000 */
[----:B------:R-:W-:Y:S01]  /*79b0*/  UISETP.GT.AND UP0, UPT, UR18, UR9, UPT ;  /* 0x000000091200728c */ /* 0x000fe2000bf04270 */
[----:B------:R-:W-:Y:S02]  /*79c0*/  @P6 LEA.HI.X R15, R4, c[0x0][0x1cc], R5, 0x1, P0 ;  /* 0x00007300040f6a11 */ /* 0x000fe400000f0c05 */
[----:B------:R-:W-:Y:S01]  /*79d0*/  @P6 IADD3 R4, P0, R28, UR14, RZ ;  /* 0x0000000e1c046c10 */ /* 0x000fe2000ff1e0ff */
[----:B------:R-:W-:Y:S01]  /*79e0*/  UMOV UR18, UR17 ;  /* 0x0000001100127c82 */ /* 0x000fe20008000000 */
[----:B------:R-:W-:Y:S01]  /*79f0*/  FSEL R180, R180, RZ, P1 ;  /* 0x000000ffb4b47208 */ /* 0x000fe20000800000 */
[----:B------:R3:W-:Y:S01]  /*7a00*/  @P6 LDGSTS.E.BYPASS.LTC128B.128 [R128+0x16100], [R14.64], !P2 ;  /* 0x161000000e806fae */ /* 0x0007e2000d101d56 */
[----:B------:R-:W-:Y:S02]  /*7a10*/  @P6 IADD3.X R5, R23, UR11, RZ, P0, !PT ;  /* 0x0000000b17056c10 */ /* 0x000fe400087fe4ff */
[----:B------:R-:W-:Y:S01]  /*7a20*/  @P6 LEA R10, P0, R4, c[0x0][0x1c8], 0x1 ;  /* 0x00007200040a6a11 */ /* 0x000fe200078008ff */
[--C-:B------:R-:W-:Y:S02]  /*7a30*/  FFMA.FTZ R188, R188, c[0x0][0x2d0], -R180.reuse ;  /* 0x0000b400bcbc7a23 */ /* 0x100fe400000108b4 */
[--C-:B------:R-:W-:Y:S01]  /*7a40*/  FFMA.FTZ R189, R189, c[0x0][0x2d0], -R180.reuse ;  /* 0x0000b400bdbd7a23 */ /* 0x100fe200000108b4 */
[----:B------:R-:W-:Y:S01]  /*7a50*/  @P6 LEA.HI.X R11, R4, c[0x0][0x1cc], R5, 0x1, P0 ;  /* 0x00007300040b6a11 */ /* 0x000fe200000f0c05 */
[--C-:B------:R-:W-:Y:S01]  /*7a60*/  FFMA.FTZ R185, R185, c[0x0][0x2d0], -R180.reuse ;  /* 0x0000b400b9b97a23 */ /* 0x100fe200000108b4 */
[----:B------:R-:W-:Y:S01]  /*7a70*/  @P6 IADD3 R4, P0, R21, UR14, RZ ;  /* 0x0000000e15046c10 */ /* 0x000fe2000ff1e0ff */
[----:B------:R3:W-:Y:S02]  /*7a80*/  MUFU.EX2 R175, R189 ;  /* 0x000000bd00af7308 */ /* 0x0007e40000000800 */
[----:B------:R3:W-:Y:S01]  /*7a90*/  @P6 LDGSTS.E.BYPASS.LTC128B.128 [R128+0x11100], [R10.64], !P5 ;  /* 0x111000000a806fae */ /* 0x0007e2000e901d56 */
[----:B------:R-:W-:Y:S02]  /*7aa0*/  @P6 IADD3.X R5, R20, UR11, RZ, P0, !PT ;  /* 0x0000000b14056c10 */ /* 0x000fe400087fe4ff */
[----:B--2---:R-:W-:Y:S01]  /*7ab0*/  @P6 LEA R6, P0, R4, c[0x0][0x1c8], 0x1 ;  /* 0x0000720004066a11 */ /* 0x004fe200078008ff */
[----:B----4-:R-:W-:Y:S03]  /*7ac0*/  FFMA.FTZ R12, R164, c[0x0][0x2d0], -R180 ;  /* 0x0000b400a40c7a23 */ /* 0x010fe600000108b4 */
[----:B------:R-:W-:Y:S01]  /*7ad0*/  @P6 LEA.HI.X R7, R4, c[0x0][0x1cc], R5, 0x1, P0 ;  /* 0x0000730004076a11 */ /* 0x000fe200000f0c05 */
[----:B------:R2:W-:Y:S01]  /*7ae0*/  MUFU.EX2 R171, R185 ;  /* 0x000000b900ab7308 */ /* 0x0005e20000000800 */
[----:B------:R-:W-:Y:S02]  /*7af0*/  @P6 IADD3 R4, P0, R19, UR14, RZ ;  /* 0x0000000e13046c10 */ /* 0x000fe4000ff1e0ff */
[----:B-1----:R-:W-:Y:S01]  /*7b00*/  FMNMX.FTZ R164, R0, R2, !PT ;  /* 0x0000000200a47209 */ /* 0x002fe20007810000 */
[----:B------:R1:W-:Y:S01]  /*7b10*/  @P6 LDGSTS.E.BYPASS.LTC128B.128 [R128+0x13100], [R6.64], !P4 ;  /* 0x1310000006806fae */ /* 0x0003e2000e101d56 */
[----:B------:R-:W-:Y:S02]  /*7b20*/  @P6 IADD3.X R5, R18, UR11, RZ, P0, !PT ;  /* 0x0000000b12056c10 */ /* 0x000fe400087fe4ff */
[----:B---3--:R-:W-:Y:S01]  /*7b30*/  @P6 LEA R8, P0, R4, c[0x0][0x1c8], 0x1 ;  /* 0x0000720004086a11 */ /* 0x008fe200078008ff */
[----:B------:R-:W-:Y:S01]  /*7b40*/  FMUL.FTZ R181, R164, c[0x0][0x2d0] ;  /* 0x0000b400a4b57a20 */ /* 0x000fe20000410000 */
[----:B------:R-:W-:Y:S01]  /*7b50*/  FSEL R0, R165, RZ, P1 ;  /* 0x000000ffa5007208 */ /* 0x000fe20000800000 */
[----:B------:R-:W3:Y:S01]  /*7b60*/  MUFU.EX2 R169, R12 ;  /* 0x0000000c00a97308 */ /* 0x000ee20000000800 */
[----:B------:R-:W-:Y:S02]  /*7b70*/  @P6 LEA.HI.X R9, R4, c[0x0][0x1cc], R5, 0x1, P0 ;  /* 0x0000730004096a11 */ /* 0x000fe400000f0c05 */
[----:B------:R-:W-:Y:S01]  /*7b80*/  @P6 IADD3 R2, P0, R17, UR14, RZ ;  /* 0x0000000e11026c10 */ /* 0x000fe2000ff1e0ff */
[----:B------:R-:W-:Y:S02]  /*7b90*/  FADD.FTZ R0, -R0, R3 ;  /* 0x0000000300007221 */ /* 0x000fe40000010100 */
[----:B------:R1:W-:Y:S01]  /*7ba0*/  @P6 LDGSTS.E.BYPASS.LTC128B.128 [R128+0x15100], [R8.64], !P3 ;  /* 0x1510000008806fae */ /* 0x0003e2000d901d56 */
[----:B------:R-:W-:Y:S01]  /*7bb0*/  @P6 LEA R4, P1, R2, c[0x0][0x1c8], 0x1 ;  /* 0x0000720002046a11 */ /* 0x000fe200078208ff */
[----:B------:R-:W-:Y:S01]  /*7bc0*/  FMUL.FTZ R0, R0, c[0x0][0x2d0] ;  /* 0x0000b40000007a20 */ /* 0x000fe20000410000 */
[----:B------:R-:W-:Y:S01]  /*7bd0*/  @P6 IADD3.X R5, R16, UR11, RZ, P0, !PT ;  /* 0x0000000b10056c10 */ /* 0x000fe200087fe4ff */
[----:B------:R-:W4:Y:S01]  /*7be0*/  MUFU.EX2 R188, R188 ;  /* 0x000000bc00bc7308 */ /* 0x000f220000000800 */
[----:B------:R-:W-:Y:S01]  /*7bf0*/  FSETP.NEU.FTZ.AND P0, PT, R164, -INF , PT ;  /* 0xff800000a400780b */ /* 0x000fe20003f1d000 */
[----:B------:R-:W-:Y:S01]  /*7c00*/  IMAD.MOV.U32 R189, RZ, RZ, R32 ;  /* 0x000000ffffbd7224 */ /* 0x000fe200078e0020 */
[----:B------:R-:W-:Y:S02]  /*7c10*/  @P6 LEA.HI.X R5, R2, c[0x0][0x1cc], R5, 0x1, P1 ;  /* 0x0000730002056a11 */ /* 0x000fe400008f0c05 */
[----:B------:R-:W-:Y:S02]  /*7c20*/  FSEL R181, R181, RZ, P0 ;  /* 0x000000ffb5b57208 */ /* 0x000fe40000000000 */
[----:B------:R-:W-:Y:S01]  /*7c30*/  FSEL R2, R164, RZ, P0 ;  /* 0x000000ffa4027208 */ /* 0x000fe20000000000 */
[----:B------:R1:W-:Y:S01]  /*7c40*/  @P6 LDGSTS.E.BYPASS.LTC128B.128 [R128+0x17100], [R4.64], !P2 ;  /* 0x1710000004806fae */ /* 0x0003e2000d101d56 */
[----:B--2---:R-:W-:Y:S01]  /*7c50*/  MOV R185, R25 ;  /* 0x0000001900b97202 */ /* 0x004fe20000000f00 */
[--C-:B------:R-:W-:Y:S01]  /*7c60*/  FFMA.FTZ R186, R186, c[0x0][0x2d0], -R181.reuse ;  /* 0x0000b400baba7a23 */ /* 0x100fe200000108b5 */
[----:B------:R2:W1:Y:S01]  /*7c70*/  MUFU.EX2 R3, R0 ;  /* 0x0000000000037308 */ /* 0x0004620000000800 */
[--C-:B------:R-:W-:Y:S01]  /*7c80*/  FFMA.FTZ R190, R190, c[0x0][0x2d0], -R181.reuse ;  /* 0x0000b400bebe7a23 */ /* 0x100fe200000108b5 */
[----:B------:R-:W-:Y:S01]  /*7c90*/  LDSM.16.MT88.4 R20, [R250+0x100] ;  /* 0x00010000fa14783b */ /* 0x000fe20000004200 */
[--C-:B------:R-:W-:Y:S01]  /*7ca0*/  FFMA.FTZ R184, R184, c[0x0][0x2d0], -R181.reuse ;  /* 0x0000b400b8b87a23 */ /* 0x100fe200000108b5 */
[----:B---3--:R-:W-:Y:S01]  /*7cb0*/  F2FP.BF16.PACK_AB R178, R171, R169 ;  /* 0x000000a9abb2723e */ /* 0x008fe200000010ff */
[--C-:B------:R-:W-:Y:S01]  /*7cc0*/  FFMA.FTZ R191, R191, c[0x0][0x2d0], -R181.reuse ;  /* 0x0000b400bfbf7a23 */ /* 0x100fe200000108b5 */
[----:B------:R-:W-:Y:S01]  /*7cd0*/  PLOP3.LUT P0, PT, PT, PT, UP0, 0x80, 0x0 ;  /* 0x000000000000781c */ /* 0x000fe20003f0f008 */
[----:B------:R-:W0:Y:S03]  /*7ce0*/  LDGDEPBAR ;  /* 0x00000000000079af */ /* 0x000e260000000000 */
[----:B------:R-:W3:Y:S01]  /*7cf0*/  MUFU.EX2 R12, R186 ;  /* 0x000000ba000c7308 */ /* 0x000ee20000000800 */
[----:B----4-:R-:W-:Y:S09]  /*7d00*/  F2FP.BF16.PACK_AB R176, R175, R188 ;  /* 0x000000bcafb0723e */ /* 0x010ff200000010ff */
[----:B------:R-:W-:Y:S01]  /*7d10*/  MUFU.EX2 R168, R190 ;  /* 0x000000be00a87308 */ /* 0x000fe20000000800 */
[----:B-1----:R-:W4:Y:S01]  /*7d20*/  LDL.LU R128, [R1+0x12c] ;  /* 0x00012c0001807983 */ /* 0x002f220000300800 */
[----:B--2---:R-:W-:Y:S02]  /*7d30*/  FADD.FTZ R0, -R2, R166 ;  /* 0x000000a602007221 */ /* 0x004fe40000010100 */
[C---:B------:R-:W-:Y:S02]  /*7d40*/  FMUL.FTZ R4, R3.reuse, R132 ;  /* 0x0000008403047220 */ /* 0x040fe40000410000 */
[----:B------:R-:W2:Y:S01]  /*7d50*/  LDL R26, [R1] ;  /* 0x00000000011a7983 */ /* 0x000ea20000100800 */
[----:B------:R-:W-:Y:S03]  /*7d60*/  FMUL.FTZ R0, R0, c[0x0][0x2d0] ;  /* 0x0000b40000007a20 */ /* 0x000fe60000410000 */
[----:B------:R-:W1:Y:S01]  /*7d70*/  MUFU.EX2 R170, R184 ;  /* 0x000000b800aa7308 */ /* 0x000e620000000800 */
[C---:B------:R-:W-:Y:S02]  /*7d80*/  FMUL.FTZ R5, R3.reuse, R133 ;  /* 0x0000008503057220 */ /* 0x040fe40000410000 */
[----:B---3--:R-:W-:Y:S02]  /*7d90*/  IMAD.MOV.U32 R166, RZ, RZ, R12 ;  /* 0x000000ffffa67224 */ /* 0x008fe400078e000c */
[----:B------:R-:W3:Y:S01]  /*7da0*/  LDSM.16.MT88.4 R12, [R249+0x100] ;  /* 0x00010000f90c783b */ /* 0x000ee20000004200 */
[C---:B------:R-:W-:Y:S02]  /*7db0*/  FMUL.FTZ R8, R3.reuse, R136 ;  /* 0x0000008803087220 */ /* 0x040fe40000410000 */
[C---:B------:R-:W-:Y:S02]  /*7dc0*/  FMUL.FTZ R9, R3.reuse, R137 ;  /* 0x0000008903097220 */ /* 0x040fe40000410000 */
[----:B------:R-:W1:Y:S01]  /*7dd0*/  MUFU.EX2 R182, R191 ;  /* 0x000000bf00b67308 */ /* 0x000e620000000800 */
[C---:B------:R-:W-:Y:S02]  /*7de0*/  FMUL.FTZ R16, R3.reuse, R144 ;  /* 0x0000009003107220 */ /* 0x040fe40000410000 */
[C---:B------:R-:W-:Y:S01]  /*7df0*/  FMUL.FTZ R17, R3.reuse, R145 ;  /* 0x0000009103117220 */ /* 0x040fe20000410000 */
[----:B------:R-:W-:Y:S01]  /*7e00*/  MOV R145, R188 ;  /* 0x000000bc00917202 */ /* 0x000fe20000000f00 */
[C---:B------:R-:W-:Y:S02]  /*7e10*/  FMUL.FTZ R25, R3.reuse, R153 ;  /* 0x0000009903197220 */ /* 0x040fe40000410000 */
        /* <DEDUP_REMOVED lines=8> */
[C---:B------:R-:W-:Y:S02]  /*7ea0*/  FMUL.FTZ R44, R3.reuse, R44 ;  /* 0x0000002c032c7220 */ /* 0x040fe40000410000 */
[C---:B------:R-:W-:Y:S02]  /*7eb0*/  FMUL.FTZ R45, R3.reuse, R45 ;  /* 0x0000002d032d7220 */ /* 0x040fe40000410000 */
[C---:B------:R-:W-:Y:S01]  /*7ec0*/  FMUL.FTZ R48, R3.reuse, R48 ;  /* 0x0000003003307220 */ /* 0x040fe20000410000 */
[----:B------:R-:W-:Y:S01]  /*7ed0*/  F2FP.BF16.PACK_AB R177, R168, R182 ;  /* 0x000000b6a8b1723e */ /* 0x000fe200000010ff */
[----:B------:R-:W-:Y:S02]  /*7ee0*/  IMAD.MOV.U32 R191, RZ, RZ, R24 ;  /* 0x000000ffffbf7224 */ /* 0x000fe400078e0018 */
[C---:B------:R-:W-:Y:S02]  /*7ef0*/  FMUL.FTZ R24, R3.reuse, R152 ;  /* 0x0000009803187220 */ /* 0x040fe40000410000 */
[C---:B------:R-:W-:Y:S02]  /*7f00*/  FMUL.FTZ R49, R3.reuse, R49 ;  /* 0x0000003103317220 */ /* 0x040fe40000410000 */
[C---:B------:R-:W-:Y:S02]  /*7f10*/  FMUL.FTZ R52, R3.reuse, R52 ;  /* 0x0000003403347220 */ /* 0x040fe40000410000 */
[C---:B------:R-:W-:Y:S02]  /*7f20*/  FMUL.FTZ R53, R3.reuse, R53 ;  /* 0x0000003503357220 */ /* 0x040fe40000410000 */
[C---:B---3--:R-:W-:Y:S02]  /*7f30*/  FMUL.FTZ R6, R0.reuse, R134 ;  /* 0x0000008600067220 */ /* 0x048fe40000410000 */
[C---:B------:R-:W-:Y:S02]  /*7f40*/  FMUL.FTZ R7, R0.reuse, R135 ;  /* 0x0000008700077220 */ /* 0x040fe40000410000 */
[----:B------:R-:W-:Y:S01]  /*7f50*/  LDSM.16.MT88.4 R132, [R252+0x100] ;  /* 0x00010000fc84783b */ /* 0x000fe20000004200 */
[C---:B------:R-:W-:Y:S02]  /*7f60*/  FMUL.FTZ R10, R0.reuse, R138 ;  /* 0x0000008a000a7220 */ /* 0x040fe40000410000 */
[C---:B------:R-:W-:Y:S02]  /*7f70*/  FMUL.FTZ R11, R0.reuse, R139 ;  /* 0x0000008b000b7220 */ /* 0x040fe40000410000 */
[C---:B------:R-:W-:Y:S01]  /*7f80*/  HMMA.16816.F32.BF16 R4, R176.reuse, R12, R4 ;  /* 0x0000000cb004723c */ /* 0x040fe20000041804 */
[----:B------:R-:W-:Y:S04]  /*7f90*/  LDSM.16.MT88.4 R136, [R249+0x900] ;  /* 0x00090000f988783b */ /* 0x000fe80000004200 */
        /* <DEDUP_REMOVED lines=10> */
[C---:B------:R-:W-:Y:S03]  /*8040*/  HMMA.16816.F32.BF16 R12, R176.reuse, R20, R12 ;  /* 0x00000014b00c723c */ /* 0x040fe6000004180c */
[--C-:B------:R-:W-:Y:S02]  /*8050*/  FFMA.FTZ R2, R129, c[0x0][0x2d0], -R180.reuse ;  /* 0x0000b40081027a23 */ /* 0x100fe400000108b4 */
[----:B------:R-:W3:Y:S01]  /*8060*/  LDL.LU R129, [R1+0x128] ;  /* 0x0001280001817983 */ /* 0x000ee20000300800 */
[--C-:B------:R-:W-:Y:S02]  /*8070*/  FFMA.FTZ R184, R193, c[0x0][0x2d0], -R180.reuse ;  /* 0x0000b400c1b87a23 */ /* 0x100fe400000108b4 */
[C---:B------:R-:W-:Y:S04]  /*8080*/  HMMA.16816.F32.BF16 R16, R176.reuse, R22, R16 ;  /* 0x00000016b010723c */ /* 0x040fe80000041810 */
[C---:B------:R-:W-:Y:S01]  /*8090*/  FMUL.FTZ R20, R3.reuse, R148 ;  /* 0x0000009403147220 */ /* 0x040fe20000410000 */
[----:B------:R-:W-:Y:S01]  /*80a0*/  MUFU.EX2 R184, R184 ;  /* 0x000000b800b87308 */ /* 0x000fe20000000800 */
[C---:B------:R-:W-:Y:S02]  /*80b0*/  FMUL.FTZ R21, R3.reuse, R149 ;  /* 0x0000009503157220 */ /* 0x040fe40000410000 */
[C---:B------:R-:W-:Y:S04]  /*80c0*/  FMUL.FTZ R22, R0.reuse, R150 ;  /* 0x0000009600167220 */ /* 0x040fe80000410000 */
        /* <DEDUP_REMOVED lines=34> */
[----:B------:R-:W3:Y:S01]  /*82f0*/  LDL.LU R130, [R1+0x124] ;  /* 0x0001240001827983 */ /* 0x000ee20000300800 */
        /* <DEDUP_REMOVED lines=51> */
[----:B------:R-:W-:Y:S02]  /*8630*/  FMUL.FTZ R125, R3, R125 ;  /* 0x0000007d037d7220 */ /* 0x000fe40000410000 */
[--C-:B------:R-:W-:Y:S02]  /*8640*/  FFMA.FTZ R148, R183, c[0x0][0x2d0], -R181.reuse ;  /* 0x0000b400b7947a23 */ /* 0x100fe400000108b5 */
[--C-:B------:R-:W-:Y:S02]  /*8650*/  FFMA.FTZ R183, R194, c[0x0][0x2d0], -R180.reuse ;  /* 0x0000b400c2b77a23 */ /* 0x100fe400000108b4 */
[----:B------:R-:W-:Y:S10]  /*8660*/  MUFU.EX2 R186, R148 ;  /* 0x0000009400ba7308 */ /* 0x000ff40000000800 */
[----:B------:R-:W-:Y:S01]  /*8670*/  MUFU.EX2 R183, R183 ;  /* 0x000000b700b77308 */ /* 0x000fe20000000800 */
[C---:B----4-:R-:W-:Y:S01]  /*8680*/  FMUL.FTZ R128, R3.reuse, R128 ;  /* 0x0000008003807220 */ /* 0x050fe20000410000 */
[----:B--2---:R1:W2:Y:S01]  /*8690*/  LDSM.16.MT88.4 R28, [R26+0x100] ;  /* 0x000100001a1c783b */ /* 0x0042a20000004200 */
        /* <DEDUP_REMOVED lines=11> */
[----:B------:R-:W4:Y:S03]  /*8750*/  LDSM.16.MT88.4 R132, [R249+0x2100] ;  /* 0x00210000f984783b */ /* 0x000f260000004200 */
[--C-:B-1----:R-:W-:Y:S02]  /*8760*/  FFMA.FTZ R2, R131, c[0x0][0x2d0], -R181.reuse ;  /* 0x0000b40083027a23 */ /* 0x102fe400000108b5 */
[----:B------:R-:W2:Y:S02]  /*8770*/  LDL.LU R131, [R1+0x120] ;  /* 0x0001200001837983 */ /* 0x000ea40000300800 */
[----:B------:R1:W-:Y:S01]  /*8780*/  MUFU.EX2 R150, R2 ;  /* 0x0000000200967308 */ /* 0x0003e20000000800 */
[----:B---3--:R-:W-:Y:S03]  /*8790*/  FMUL.FTZ R129, R3, R129 ;  /* 0x0000008103817220 */ /* 0x008fe60000410000 */
[--C-:B-1----:R-:W-:Y:S06]  /*87a0*/  FFMA.FTZ R2, R191, c[0x0][0x2d0], -R181.reuse ;  /* 0x0000b400bf027a23 */ /* 0x102fec00000108b5 */
[----:B------:R1:W3:Y:S01]  /*87b0*/  MUFU.EX2 R157, R2 ;  /* 0x00000002009d7308 */ /* 0x0002e20000000800 */
[C---:B----4-:R-:W-:Y:S08]  /*87c0*/  HMMA.16816.F32.BF16 R36, R176.reuse, R132, R36 ;  /* 0x00000084b024723c */ /* 0x050ff00000041824 */
[C---:B------:R-:W-:Y:S01]  /*87d0*/  HMMA.16816.F32.BF16 R40, R176.reuse, R134, R40 ;  /* 0x00000086b028723c */ /* 0x040fe20000041828 */
[----:B------:R-:W4:Y:S03]  /*87e0*/  LDSM.16.MT88.4 R132, [R250+0x2100] ;  /* 0x00210000fa84783b */ /* 0x000f260000004200 */
[--C-:B-1----:R-:W-:Y:S04]  /*87f0*/  FFMA.FTZ R2, R187, c[0x0][0x2d0], -R180.reuse ;  /* 0x0000b400bb027a23 */ /* 0x102fe800000108b4 */
[----:B------:R1:W-:Y:S04]  /*8800*/  MUFU.EX2 R158, R2 ;  /* 0x00000002009e7308 */ /* 0x0003e80000000800 */
[--C-:B-1----:R-:W-:Y:S01]  /*8810*/  FFMA.FTZ R2, R200, c[0x0][0x2d0], -R180.reuse ;  /* 0x0000b400c8027a23 */ /* 0x102fe200000108b4 */
[C---:B----4-:R-:W-:Y:S01]  /*8820*/  HMMA.16816.F32.BF16 R44, R176.reuse, R132, R44 ;  /* 0x00000084b02c723c */ /* 0x050fe2000004182c */
[----:B------:R1:W5:Y:S04]  /*8830*/  LDL.LU R200, [R1+0x11c] ;  /* 0x00011c0001c87983 */ /* 0x0003680000300800 */
[----:B------:R4:W1:Y:S01]  /*8840*/  MUFU.EX2 R153, R2 ;  /* 0x0000000200997308 */ /* 0x0008620000000800 */
[----:B------:R-:W-:Y:S02]  /*8850*/  FMUL.FTZ R130, R0, R130 ;  /* 0x0000008200827220 */ /* 0x000fe40000410000 */
[C---:B------:R-:W-:Y:S01]  /*8860*/  HMMA.16816.F32.BF16 R48, R176.reuse, R134, R48 ;  /* 0x00000086b030723c */ /* 0x040fe20000041830 */
[----:B------:R-:W1:Y:S03]  /*8870*/  LDSM.16.MT88.4 R132, [R151+0x2100] ;  /* 0x002100009784783b */ /* 0x000e660000004200 */
[--C-:B----4-:R-:W-:Y:S02]  /*8880*/  FFMA.FTZ R2, R185, c[0x0][0x2d0], -R181.reuse ;  /* 0x0000b400b9027a23 */ /* 0x110fe400000108b5 */
[--C-:B------:R-:W-:Y:S02]  /*8890*/  FFMA.FTZ R185, R192, c[0x0][0x2d0], -R180.reuse ;  /* 0x0000b400c0b97a23 */ /* 0x100fe400000108b4 */
[----:B------:R4:W-:Y:S10]  /*88a0*/  MUFU.EX2 R159, R2 ;  /* 0x00000002009f7308 */ /* 0x0009f40000000800 */
[----:B------:R-:W-:Y:S01]  /*88b0*/  MUFU.EX2 R185, R185 ;  /* 0x000000b900b97308 */ /* 0x000fe20000000800 */
[C---:B-1----:R-:W-:Y:S03]  /*88c0*/  HMMA.16816.F32.BF16 R52, R176.reuse, R132, R52 ;  /* 0x00000084b034723c */ /* 0x042fe60000041834 */
[--C-:B----4-:R-:W-:Y:S05]  /*88d0*/  FFMA.FTZ R2, R189, c[0x0][0x2d0], -R181.reuse ;  /* 0x0000b400bd027a23 */ /* 0x110fea00000108b5 */
[C---:B------:R-:W-:Y:S01]  /*88e0*/  HMMA.16816.F32.BF16 R56, R176.reuse, R134, R56 ;  /* 0x00000086b038723c */ /* 0x040fe20000041838 */
[----:B------:R-:W1:Y:S01]  /*88f0*/  LDSM.16.MT88.4 R132, [R252+0x2100] ;  /* 0x00210000fc84783b */ /* 0x000e620000004200 */
[----:B------:R4:W1:Y:S02]  /*8900*/  MUFU.EX2 R160, R2 ;  /* 0x0000000200a07308 */ /* 0x0008640000000800 */
[--C-:B----4-:R-:W-:Y:S02]  /*8910*/  FFMA.FTZ R2, R201, c[0x0][0x2d0], -R180.reuse ;  /* 0x0000b400c9027a23 */ /* 0x110fe400000108b4 */
[----:B------:R4:W5:Y:S06]  /*8920*/  LDL.LU R201, [R1+0x118] ;  /* 0x0001180001c97983 */ /* 0x00096c0000300800 */
[----:B------:R3:W-:Y:S01]  /*8930*/  MUFU.EX2 R189, R2 ;  /* 0x0000000200bd7308 */ /* 0x0007e20000000800 */
[----:B------:R-:W4:Y:S01]  /*8940*/  LDL.LU R144, [R1+0x64] ;  /* 0x0000640001907983 */ /* 0x000f220000300800 */
[C---:B-1----:R-:W-:Y:S08]  /*8950*/  HMMA.16816.F32.BF16 R60, R176.reuse, R132, R60 ;  /* 0x00000084b03c723c */ /* 0x042ff0000004183c */
[C---:B------:R-:W-:Y:S01]  /*8960*/  HMMA.16816.F32.BF16 R64, R176.reuse, R134, R64 ;  /* 0x00000086b040723c */ /* 0x040fe20000041840 */
[----:B------:R-:W1:Y:S03]  /*8970*/  LDSM.16.MT88.4 R132, [R249+0x4100] ;  /* 0x00410000f984783b */ /* 0x000e660000004200 */
[--C-:B---3--:R-:W-:Y:S02]  /*8980*/  FFMA.FTZ R2, R202, c[0x0][0x2d0], -R180.reuse ;  /* 0x0000b400ca027a23 */ /* 0x108fe400000108b4 */
[----:B------:R3:W5:Y:S02]  /*8990*/  LDL.LU R202, [R1+0x114] ;  /* 0x0001140001ca7983 */ /* 0x0007640000300800 */
[----:B------:R3:W-:Y:S04]  /*89a0*/  MUFU.EX2 R161, R2 ;  /* 0x0000000200a17308 */ /* 0x0007e80000000800 */
[--C-:B---3--:R-:W-:Y:S02]  /*89b0*/  FFMA.FTZ R2, R203, c[0x0][0x2d0], -R181.reuse ;  /* 0x0000b400cb027a23 */ /* 0x108fe400000108b5 */
[----:B------:R3:W5:Y:S04]  /*89c0*/  LDL.LU R203, [R1+0x110] ;  /* 0x0001100001cb7983 */ /* 0x0007680000300800 */
[----:B------:R3:W-:Y:S01]  /*89d0*/  MUFU.EX2 R188, R2 ;  /* 0x0000000200bc7308 */ /* 0x0007e20000000800 */
[C---:B-1----:R-:W-:Y:S08]  /*89e0*/  HMMA.16816.F32.BF16 R68, R176.reuse, R132, R68 ;  /* 0x00000084b044723c */ /* 0x042ff00000041844 */
[C---:B------:R-:W-:Y:S01]  /*89f0*/  HMMA.16816.F32.BF16 R72, R176.reuse, R134, R72 ;  /* 0x00000086b048723c */ /* 0x040fe20000041848 */
[----:B------:R-:W1:Y:S03]  /*8a00*/  LDSM.16.MT88.4 R132, [R250+0x4100] ;  /* 0x00410000fa84783b */ /* 0x000e660000004200 */
[--C-:B---3--:R-:W-:Y:S02]  /*8a10*/  FFMA.FTZ R2, R196, c[0x0][0x2d0], -R181.reuse ;  /* 0x0000b400c4027a23 */ /* 0x108fe400000108b5 */
[----:B------:R3:W5:Y:S02]  /*8a20*/  LDL.LU R196, [R1+0x10c] ;  /* 0x00010c0001c47983 */ /* 0x0007640000300800 */
[----:B------:R3:W-:Y:S04]  /*8a30*/  MUFU.EX2 R190, R2 ;  /* 0x0000000200be7308 */ /* 0x0007e80000000800 */
[--C-:B---3--:R-:W-:Y:S01]  /*8a40*/  FFMA.FTZ R2, R197, c[0x0][0x2d0], -R180.reuse ;  /* 0x0000b400c5027a23 */ /* 0x108fe200000108b4 */
[C---:B-1----:R-:W-:Y:S01]  /*8a50*/  HMMA.16816.F32.BF16 R76, R176.reuse, R132, R76 ;  /* 0x00000084b04c723c */ /* 0x042fe2000004184c */
[----:B------:R1:W5:Y:S04]  /*8a60*/  LDL.LU R197, [R1+0x108] ;  /* 0x0001080001c57983 */ /* 0x0003680000300800 */
[----:B------:R3:W-:Y:S01]  /*8a70*/  MUFU.EX2 R191, R2 ;  /* 0x0000000200bf7308 */ /* 0x0007e20000000800 */
[----:B------:R-:W4:Y:S02]  /*8a80*/  LDL.LU R152, [R1+0x68] ;  /* 0x0000680001987983 */ /* 0x000f240000300800 */
[C---:B------:R-:W-:Y:S03]  /*8a90*/  HMMA.16816.F32.BF16 R80, R176.reuse, R134, R80 ;  /* 0x00000086b050723c */ /* 0x040fe60000041850 */
[----:B------:R-:W1:Y:S01]  /*8aa0*/  LDSM.16.MT88.4 R132, [R151+0x4100] ;  /* 0x004100009784783b */ /* 0x000e620000004200 */
[----:B--2---:R-:W-:Y:S02]  /*8ab0*/  FMUL.FTZ R131, R0, R131 ;  /* 0x0000008300837220 */ /* 0x004fe40000410000 */
[--C-:B---3--:R-:W-:Y:S02]  /*8ac0*/  FFMA.FTZ R2, R198, c[0x0][0x2d0], -R180.reuse ;  /* 0x0000b400c6027a23 */ /* 0x108fe400000108b4 */
[----:B------:R2:W5:Y:S01]  /*8ad0*/  LDL.LU R198, [R1+0x104] ;  /* 0x0001040001c67983 */ /* 0x0005620000300800 */
[----:B------:R-:W-:Y:S01]  /*8ae0*/  FFMA.FTZ R180, R195, c[0x0][0x2d0], -R180 ;  /* 0x0000b400c3b47a23 */ /* 0x000fe200000108b4 */
[----:B------:R3:W-:Y:S10]  /*8af0*/  MUFU.EX2 R162, R2 ;  /* 0x0000000200a27308 */ /* 0x0007f40000000800 */
[----:B------:R-:W2:Y:S01]  /*8b00*/  MUFU.EX2 R180, R180 ;  /* 0x000000b400b47308 */ /* 0x000ea20000000800 */
[C---:B-1----:R-:W-:Y:S03]  /*8b10*/  HMMA.16816.F32.BF16 R84, R176.reuse, R132, R84 ;  /* 0x00000084b054723c */ /* 0x042fe60000041854 */
[----:B---3--:R-:W-:Y:S02]  /*8b20*/  FFMA.FTZ R2, R199, c[0x0][0x2d0], -R181 ;  /* 0x0000b400c7027a23 */ /* 0x008fe400000108b5 */
[----:B------:R1:W5:Y:S03]  /*8b30*/  LDL.LU R199, [R1+0x100] ;  /* 0x0001000001c77983 */ /* 0x0003660000300800 */
[C---:B------:R-:W-:Y:S01]  /*8b40*/  HMMA.16816.F32.BF16 R88, R176.reuse, R134, R88 ;  /* 0x00000086b058723c */ /* 0x040fe20000041858 */
[----:B------:R4:W-:Y:S01]  /*8b50*/  MUFU.EX2 R187, R2 ;  /* 0x0000000200bb7308 */ /* 0x0009e20000000800 */
[----:B------:R-:W3:Y:S05]  /*8b60*/  LDSM.16.MT88.4 R132, [R252+0x4100] ;  /* 0x00410000fc84783b */ /* 0x000eea0000004200 */
[----:B------:R1:W5:Y:S05]  /*8b70*/  LDL.LU R192, [R1+0xfc] ;  /* 0x0000fc0001c07983 */ /* 0x00036a0000300800 */
[----:B------:R1:W5:Y:S05]  /*8b80*/  LDL.LU R193, [R1+0xf8] ;  /* 0x0000f80001c17983 */ /* 0x00036a0000300800 */
[----:B------:R1:W5:Y:S05]  /*8b90*/  LDL.LU R194, [R1+0xf4] ;  /* 0x0000f40001c27983 */ /* 0x00036a0000300800 */
[----:B------:R1:W5:Y:S01]  /*8ba0*/  LDL.LU R195, [R1+0xf0] ;  /* 0x0000f00001c37983 */ /* 0x0003620000300800 */
[C---:B---3--:R-:W-:Y:S08]  /*8bb0*/  HMMA.16816.F32.BF16 R92, R176.reuse, R132, R92 ;  /* 0x00000084b05c723c */ /* 0x048ff0000004185c */
[C---:B------:R-:W-:Y:S01]  /*8bc0*/  HMMA.16816.F32.BF16 R96, R176.reuse, R134, R96 ;  /* 0x00000086b060723c */ /* 0x040fe20000041860 */
[----:B------:R-:W3:Y:S07]  /*8bd0*/  LDSM.16.MT88.4 R132, [R249+0x6100] ;  /* 0x00610000f984783b */ /* 0x000eee0000004200 */
[C---:B---3--:R-:W-:Y:S08]  /*8be0*/  HMMA.16816.F32.BF16 R100, R176.reuse, R132, R100 ;  /* 0x00000084b064723c */ /* 0x048ff00000041864 */
[C---:B------:R-:W-:Y:S01]  /*8bf0*/  HMMA.16816.F32.BF16 R104, R176.reuse, R134, R104 ;  /* 0x00000086b068723c */ /* 0x040fe20000041868 */
[----:B------:R-:W3:Y:S03]  /*8c00*/  LDSM.16.MT88.4 R132, [R250+0x6100] ;  /* 0x00610000fa84783b */ /* 0x000ee60000004200 */
[----:B----4-:R-:W-:Y:S02]  /*8c10*/  FFMA.FTZ R2, R3, R144, R145 ;  /* 0x0000009003027223 */ /* 0x010fe40000010091 */
[----:B------:R-:W-:Y:S02]  /*8c20*/  LDSM.16.MT88.4 R144, [R151+0x1100] ;  /* 0x001100009790783b */ /* 0x000fe40000004200 */
        /* <DEDUP_REMOVED lines=8> */
[----:B------:R-:W-:Y:S04]  /*8cb0*/  HMMA.16816.F32.BF16 R128, R176, R134, R128 ;  /* 0x00000086b080723c */ /* 0x000fe80000041880 */
[----:B------:R-:W-:Y:S01]  /*8cc0*/  F2FP.BF16.PACK_AB R133, R157, R150 ;  /* 0x000000969d85723e */ /* 0x000fe200000010ff */
[----:B------:R-:W-:Y:S02]  /*8cd0*/  FFMA.FTZ R148, R0, R152, R182 ;  /* 0x0000009800947223 */ /* 0x000fe400000100b6 */
[----:B------:R-:W-:Y:S01]  /*8ce0*/  F2FP.BF16.PACK_AB R134, R153, R158 ;  /* 0x0000009e9986723e */ /* 0x000fe200000010ff */
[--C-:B------:R-:W-:Y:S01]  /*8cf0*/  FFMA.FTZ R0, R172, c[0x0][0x2d0], -R181.reuse ;  /* 0x0000b400ac007a23 */ /* 0x100fe200000108b5 */
[----:B------:R-:W-:Y:S01]  /*8d00*/  F2FP.BF16.PACK_AB R135, R160, R159 ;  /* 0x0000009fa087723e */ /* 0x000fe200000010ff */
[----:B------:R1:W5:Y:S02]  /*8d10*/  LDL.LU R172, [R1+0xec] ;  /* 0x0000ec0001ac7983 */ /* 0x0003640000300800 */
[----:B------:R-:W-:Y:S01]  /*8d20*/  IMAD.MOV.U32 R152, RZ, RZ, R166 ;  /* 0x000000ffff987224 */ /* 0x000fe200078e00a6 */
[----:B------:R3:W-:Y:S01]  /*8d30*/  MUFU.EX2 R3, R0 ;  /* 0x0000000000037308 */ /* 0x0007e20000000800 */
[----:B------:R-:W-:Y:S02]  /*8d40*/  F2FP.BF16.PACK_AB R176, R184, R185 ;  /* 0x000000b9b8b0723e */ /* 0x000fe400000010ff */
[C---:B------:R-:W-:Y:S05]  /*8d50*/  HMMA.16816.F32.BF16 R4, R132.reuse, R136, R4 ;  /* 0x000000888404723c */ /* 0x040fea0000041804 */
[----:B--2---:R-:W-:Y:S03]  /*8d60*/  F2FP.BF16.PACK_AB R178, R180, R183 ;  /* 0x000000b7b4b2723e */ /* 0x004fe600000010ff */
[C---:B------:R-:W-:Y:S01]  /*8d70*/  HMMA.16816.F32.BF16 R8, R132.reuse, R138, R8 ;  /* 0x0000008a8408723c */ /* 0x040fe20000041808 */
[----:B------:R-:W2:Y:S03]  /*8d80*/  LDSM.16.MT88.4 R136, [R250+0x900] ;  /* 0x00090000fa88783b */ /* 0x000ea60000004200 */
[--C-:B---3--:R-:W-:Y:S02]  /*8d90*/  FFMA.FTZ R0, R173, c[0x0][0x2d0], -R181.reuse ;  /* 0x0000b400ad007a23 */ /* 0x108fe400000108b5 */
[----:B------:R1:W5:Y:S02]  /*8da0*/  LDL.LU R173, [R1+0xe8] ;  /* 0x0000e80001ad7983 */ /* 0x0003640000300800 */
[----:B------:R3:W4:Y:S01]  /*8db0*/  MUFU.EX2 R182, R0 ;  /* 0x0000000000b67308 */ /* 0x0007220000000800 */
[C---:B--2---:R-:W-:Y:S03]  /*8dc0*/  HMMA.16816.F32.BF16 R12, R132.reuse, R136, R12 ;  /* 0x00000088840c723c */ /* 0x044fe6000004180c */
[--C-:B---3--:R-:W-:Y:S01]  /*8dd0*/  FFMA.FTZ R0, R174, c[0x0][0x2d0], -R181.reuse ;  /* 0x0000b400ae007a23 */ /* 0x108fe200000108b5 */
[----:B----4-:R-:W-:Y:S01]  /*8de0*/  F2FP.BF16.PACK_AB R177, R182, R3 ;  /* 0x00000003b6b1723e */ /* 0x010fe200000010ff */
[----:B------:R1:W5:Y:S01]  /*8df0*/  LDL.LU R174, [R1+0xe4] ;  /* 0x0000e40001ae7983 */ /* 0x0003620000300800 */
[----:B------:R-:W-:Y:S03]  /*8e00*/  FFMA.FTZ R181, R167, c[0x0][0x2d0], -R181 ;  /* 0x0000b400a7b57a23 */ /* 0x000fe600000108b5 */
[----:B------:R2:W-:Y:S01]  /*8e10*/  MUFU.EX2 R166, R0 ;  /* 0x0000000000a67308 */ /* 0x0005e20000000800 */
[C---:B------:R-:W-:Y:S01]  /*8e20*/  HMMA.16816.F32.BF16 R16, R132.reuse, R138, R16 ;  /* 0x0000008a8410723c */ /* 0x040fe20000041810 */
[----:B------:R-:W3:Y:S08]  /*8e30*/  LDSM.16.MT88.4 R136, [R151+0x900] ;  /* 0x000900009788783b */ /* 0x000ef00000004200 */
[----:B------:R-:W4:Y:S03]  /*8e40*/  MUFU.EX2 R181, R181 ;  /* 0x000000b500b57308 */ /* 0x000f260000000800 */
[----:B--2---:R-:W-:Y:S02]  /*8e50*/  FADD.FTZ R0, R175, R2 ;  /* 0x00000002af007221 */ /* 0x004fe40000010000 */
[----:B------:R1:W5:Y:S01]  /*8e60*/  LDL.LU R175, [R1+0xe0] ;  /* 0x0000e00001af7983 */ /* 0x0003620000300800 */
[----:B------:R-:W-:Y:S01]  /*8e70*/  FADD.FTZ R2, R168, R148 ;  /* 0x00000094a8027221 */ /* 0x000fe20000010000 */
[----:B------:R-:W-:Y:S01]  /*8e80*/  MOV R148, R153 ;  /* 0x0000009900947202 */ /* 0x000fe20000000f00 */
[----:B------:R-:W-:Y:S02]  /*8e90*/  FADD.FTZ R0, R169, R0 ;  /* 0x00000000a9007221 */ /* 0x000fe40000010000 */
[----:B------:R1:W5:Y:S01]  /*8ea0*/  LDL.LU R168, [R1+0xdc] ;  /* 0x0000dc0001a87983 */ /* 0x0003620000300800 */
[----:B------:R-:W-:Y:S02]  /*8eb0*/  FADD.FTZ R167, R170, R2 ;  /* 0x00000002aaa77221 */ /* 0x000fe40000010000 */
[----:B------:R-:W-:Y:S01]  /*8ec0*/  FADD.FTZ R2, R171, R0 ;  /* 0x00000000ab027221 */ /* 0x000fe20000010000 */
[----:B----4-:R-:W-:Y:S01]  /*8ed0*/  F2FP.BF16.PACK_AB R179, R181, R166 ;  /* 0x000000a6b5b3723e */ /* 0x010fe200000010ff */
[----:B------:R1:W5:Y:S01]  /*8ee0*/  LDL.LU R169, [R1+0xd8] ;  /* 0x0000d80001a97983 */ /* 0x0003620000300800 */
[----:B------:R-:W-:Y:S04]  /*8ef0*/  IMAD.MOV.U32 R0, RZ, RZ, R152 ;  /* 0x000000ffff007224 */ /* 0x000fe800078e0098 */
[----:B------:R-:W-:Y:S01]  /*8f00*/  LDSM.16.MT88.4 R152, [R151+0x1900] ;  /* 0x001900009798783b */ /* 0x000fe20000004200 */
[----:B------:R-:W-:Y:S01]  /*8f10*/  FADD.FTZ R0, R0, R167 ;  /* 0x000000a700007221 */ /* 0x000fe20000010000 */
[C---:B---3--:R-:W-:Y:S03]  /*8f20*/  HMMA.16816.F32.BF16 R20, R132.reuse, R136, R20 ;  /* 0x000000888414723c */ /* 0x048fe60000041814 */
[----:B------:R1:W5:Y:S05]  /*8f30*/  LDL.LU R170, [R1+0xd4] ;  /* 0x0000d40001aa7983 */ /* 0x00036a0000300800 */
[C---:B------:R-:W-:Y:S01]  /*8f40*/  HMMA.16816.F32.BF16 R24, R132.reuse, R138, R24 ;  /* 0x0000008a8418723c */ /* 0x040fe20000041818 */
[----:B------:R-:W2:Y:S05]  /*8f50*/  LDSM.16.MT88.4 R136, [R252+0x900] ;  /* 0x00090000fc88783b */ /* 0x000eaa0000004200 */
[----:B------:R1:W5:Y:S02]  /*8f60*/  LDL.LU R171, [R1+0xd0] ;  /* 0x0000d00001ab7983 */ /* 0x0003640000300800 */
        /* <DEDUP_REMOVED lines=89> */
[----:B------:R-:W-:Y:S08]  /*9500*/  HMMA.16816.F32.BF16 R128, R132, R138, R128 ;  /* 0x0000008a8480723c */ /* 0x000ff00000041880 */
[C---:B---3--:R-:W-:Y:S07]  /*9510*/  HMMA.16816.F32.BF16 R132, R176.reuse, R140, R4 ;  /* 0x0000008cb084723c */ /* 0x048fee0000041804 */
[----:B------:R-:W-:Y:S01]  /*9520*/  IMAD.MOV.U32 R6, RZ, RZ, R161 ;  /* 0x000000ffff067224 */ /* 0x000fe200078e00a1 */
[C---:B------:R-:W-:Y:S04]  /*9530*/  HMMA.16816.F32.BF16 R136, R176.reuse, R142, R8 ;  /* 0x0000008eb088723c */ /* 0x040fe80000041808 */
[----:B------:R-:W-:Y:S02]  /*9540*/  MOV R5, R162 ;  /* 0x000000a200057202 */ /* 0x000fe40000000f00 */
[----:B------:R-:W-:Y:S02]  /*9550*/  MOV R7, R160 ;  /* 0x000000a000077202 */ /* 0x000fe40000000f00 */
[C---:B----4-:R-:W-:Y:S01]  /*9560*/  HMMA.16816.F32.BF16 R140, R176.reuse, R144, R12 ;  /* 0x00000090b08c723c */ /* 0x050fe2000004180c */
[----:B------:R-:W2:Y:S03]  /*9570*/  LDSM.16.MT88.4 R160, [R252+0x1900] ;  /* 0x00190000fca0783b */ /* 0x000ea60000004200 */
[----:B------:R-:W-:Y:S01]  /*9580*/  IMAD.MOV.U32 R9, RZ, RZ, R5 ;  /* 0x000000ffff097224 */ /* 0x000fe200078e0005 */
[----:B------:R-:W-:Y:S01]  /*9590*/  MOV R10, R6 ;  /* 0x00000006000a7202 */ /* 0x000fe20000000f00 */
[----:B------:R-:W-:Y:S02]  /*95a0*/  IMAD.MOV.U32 R11, RZ, RZ, R7 ;  /* 0x000000ffff0b7224 */ /* 0x000fe400078e0007 */
[C---:B------:R-:W-:Y:S01]  /*95b0*/  HMMA.16816.F32.BF16 R144, R176.reuse, R146, R16 ;  /* 0x00000092b090723c */ /* 0x040fe20000041810 */
[----:B------:R-:W3:Y:S03]  /*95c0*/  LDSM.16.MT88.4 R4, [R249+0x3900] ;  /* 0x00390000f904783b */ /* 0x000ee60000004200 */
[----:B------:R-:W-:Y:S01]  /*95d0*/  IMAD.MOV.U32 R15, RZ, RZ, R148 ;  /* 0x000000ffff0f7224 */ /* 0x000fe200078e0094 */
[----:B------:R-:W-:Y:S01]  /*95e0*/  MOV R12, R9 ;  /* 0x00000009000c7202 */ /* 0x000fe20000000f00 */
[----:B------:R-:W-:Y:S01]  /*95f0*/  IMAD.MOV.U32 R13, RZ, RZ, R10 ;  /* 0x000000ffff0d7224 */ /* 0x000fe200078e000a */
[----:B------:R-:W-:Y:S01]  /*9600*/  MOV R17, R151 ;  /* 0x0000009700117202 */ /* 0x000fe20000000f00 */
[----:B------:R-:W-:Y:S01]  /*9610*/  IMAD.MOV.U32 R18, RZ, RZ, R150 ;  /* 0x000000ffff127224 */ /* 0x000fe200078e0096 */
[----:B------:R-:W-:Y:S02]  /*9620*/  MOV R19, R149 ;  /* 0x0000009500137202 */ /* 0x000fe40000000f00 */
[C---:B------:R-:W-:Y:S03]  /*9630*/  HMMA.16816.F32.BF16 R148, R176.reuse, R152, R20 ;  /* 0x00000098b094723c */ /* 0x040fe60000041814 */
[----:B------:R-:W-:Y:S02]  /*9640*/  MOV R14, R11 ;  /* 0x0000000b000e7202 */ /* 0x000fe40000000f00 */
[----:B------:R-:W4:Y:S02]  /*9650*/  LDSM.16.MT88.4 R8, [R250+0x3900] ;  /* 0x00390000fa08783b */ /* 0x000f240000004200 */
[----:B------:R-:W-:Y:S01]  /*9660*/  MOV R23, R12 ;  /* 0x0000000c00177202 */ /* 0x000fe20000000f00 */
[C---:B------:R-:W-:Y:S04]  /*9670*/  HMMA.16816.F32.BF16 R152, R176.reuse, R154, R24 ;  /* 0x0000009ab098723c */ /* 0x040fe80000041818 */
[----:B------:R-:W-:Y:S01]  /*9680*/  IMAD.MOV.U32 R22, RZ, RZ, R13 ;  /* 0x000000ffff167224 */ /* 0x000fe200078e000d */
[----:B------:R-:W-:Y:S02]  /*9690*/  MOV R21, R14 ;  /* 0x0000000e00157202 */ /* 0x000fe40000000f00 */
[----:B------:R-:W-:Y:S01]  /*96a0*/  IMAD.MOV.U32 R27, RZ, RZ, R159 ;  /* 0x000000ffff1b7224 */ /* 0x000fe200078e009f */
[----:B------:R-:W-:Y:S01]  /*96b0*/  MOV R26, R158 ;  /* 0x0000009e001a7202 */ /* 0x000fe20000000f00 */
[----:B------:R-:W-:Y:S03]  /*96c0*/  IMAD.MOV.U32 R24, RZ, RZ, R156 ;  /* 0x000000ffff187224 */ /* 0x000fe600078e009c */
[----:B------:R-:W-:Y:S02]  /*96d0*/  MOV R25, R157 ;  /* 0x0000009d00197202 */ /* 0x000fe40000000f00 */
[C---:B--2---:R-:W-:Y:S03]  /*96e0*/  HMMA.16816.F32.BF16 R156, R176.reuse, R160, R28 ;  /* 0x000000a0b09c723c */ /* 0x044fe6000004181c */
[----:B------:R-:W-:Y:S02]  /*96f0*/  MOV R20, R15 ;  /* 0x0000000f00147202 */ /* 0x000fe40000000f00 */
[----:B------:R-:W2:Y:S02]  /*9700*/  LDSM.16.MT88.4 R12, [R17+0x3900] ;  /* 0x00390000110c783b */ /* 0x000ea40000004200 */
[----:B------:R-:W-:Y:S01]  /*9710*/  MOV R29, R17 ;  /* 0x00000011001d7202 */ /* 0x000fe20000000f00 */
[C---:B------:R-:W-:Y:S04]  /*9720*/  HMMA.16816.F32.BF16 R160, R176.reuse, R162, R32 ;  /* 0x000000a2b0a0723c */ /* 0x040fe80000041820 */
[----:B------:R-:W-:Y:S01]  /*9730*/  MOV R31, R18 ;  /* 0x00000012001f7202 */ /* 0x000fe20000000f00 */
[----:B------:R-:W-:Y:S02]  /*9740*/  IMAD.MOV.U32 R30, RZ, RZ, R19 ;  /* 0x000000ffff1e7224 */ /* 0x000fe400078e0013 */
[----:B------:R-:W1:Y:S01]  /*9750*/  LDSM.16.MT88.4 R16, [R252+0x3900] ;  /* 0x00390000fc10783b */ /* 0x000e620000004200 */
        /* <DEDUP_REMOVED lines=10> */
[C---:B------:R-:W-:Y:S01]  /*9800*/  HMMA.16816.F32.BF16 R48, R176.reuse, R10, R48 ;  /* 0x0000000ab030723c */ /* 0x040fe20000041830 */
[----:B------:R-:W4:Y:S03]  /*9810*/  LDSM.16.MT88.4 R8, [R250+0x5900] ;  /* 0x00590000fa08783b */ /* 0x000f260000004200 */
        /* <DEDUP_REMOVED lines=25> */
[----:B------:R-:W-:Y:S01]  /*99b0*/  FADD.FTZ R0, R166, R3 ;  /* 0x00000003a6007221 */ /* 0x000fe20000010000 */
[----:B------:R-:W-:Y:S01]  /*99c0*/  MOV R166, R164 ;  /* 0x000000a400a67202 */ /* 0x000fe20000000f00 */
[C---:B------:R-:W-:Y:S01]  /*99d0*/  HMMA.16816.F32.BF16 R80, R176.reuse, R10, R80 ;  /* 0x0000000ab050723c */ /* 0x040fe20000041850 */
[----:B------:R-:W4:Y:S03]  /*99e0*/  LDSM.16.MT88.4 R8, [R250+0x7900] ;  /* 0x00790000fa08783b */ /* 0x000f260000004200 */
[----:B------:R-:W-:Y:S01]  /*99f0*/  FADD.FTZ R2, R180, R2 ;  /* 0x00000002b4027221 */ /* 0x000fe20000010000 */
[----:B------:R-:W-:Y:S01]  /*9a00*/  MOV R3, R165 ;  /* 0x000000a500037202 */ /* 0x000fe20000000f00 */
[----:B------:R-:W-:Y:S02]  /*9a10*/  FADD.FTZ R0, R181, R0 ;  /* 0x00000000b5007221 */ /* 0x000fe40000010000 */
[C---:B--2---:R-:W-:Y:S01]  /*9a20*/  HMMA.16816.F32.BF16 R84, R176.reuse, R12, R84 ;  /* 0x0000000cb054723c */ /* 0x044fe20000041854 */
[----:B------:R-:W-:Y:S05]  /*9a30*/  STL [R1+0x64], R2 ;  /* 0x0000640201007387 */ /* 0x000fea0000100800 */
[----:B------:R-:W-:Y:S02]  /*9a40*/  STL [R1+0x68], R0 ;  /* 0x0000680001007387 */ /* 0x000fe40000100800 */
[C---:B------:R-:W-:Y:S03]  /*9a50*/  HMMA.16816.F32.BF16 R88, R176.reuse, R14, R88 ;  /* 0x0000000eb058723c */ /* 0x040fe60000041858 */
[----:B------:R-:W2:Y:S05]  /*9a60*/  LDSM.16.MT88.4 R12, [R29+0x7900] ;  /* 0x007900001d0c783b */ /* 0x000eaa0000004200 */
[C---:B-1----:R-:W-:Y:S08]  /*9a70*/  HMMA.16816.F32.BF16 R92, R176.reuse, R16, R92 ;  /* 0x00000010b05c723c */ /* 0x042ff0000004185c */
[C---:B------:R-:W-:Y:S01]  /*9a80*/  HMMA.16816.F32.BF16 R96, R176.reuse, R18, R96 ;  /* 0x00000012b060723c */ /* 0x040fe20000041860 */
[----:B------:R-:W1:Y:S07]  /*9a90*/  LDSM.16.MT88.4 R16, [R252+0x7900] ;  /* 0x00790000fc10783b */ /* 0x000e6e0000004200 */
[C---:B---3--:R-:W-:Y:S08]  /*9aa0*/  HMMA.16816.F32.BF16 R100, R176.reuse, R4, R100 ;  /* 0x00000004b064723c */ /* 0x048ff00000041864 */
[C---:B------:R-:W-:Y:S08]  /*9ab0*/  HMMA.16816.F32.BF16 R104, R176.reuse, R6, R104 ;  /* 0x00000006b068723c */ /* 0x040ff00000041868 */
[C---:B----4-:R-:W-:Y:S08]  /*9ac0*/  HMMA.16816.F32.BF16 R108, R176.reuse, R8, R108 ;  /* 0x00000008b06c723c */ /* 0x050ff0000004186c */
[C---:B------:R-:W-:Y:S08]  /*9ad0*/  HMMA.16816.F32.BF16 R112, R176.reuse, R10, R112 ;  /* 0x0000000ab070723c */ /* 0x040ff00000041870 */
[C---:B--2---:R-:W-:Y:S08]  /*9ae0*/  HMMA.16816.F32.BF16 R116, R176.reuse, R12, R116 ;  /* 0x0000000cb074723c */ /* 0x044ff00000041874 */
[C---:B------:R-:W-:Y:S08]  /*9af0*/  HMMA.16816.F32.BF16 R120, R176.reuse, R14, R120 ;  /* 0x0000000eb078723c */ /* 0x040ff00000041878 */
[C---:B-1----:R-:W-:Y:S08]  /*9b00*/  HMMA.16816.F32.BF16 R124, R176.reuse, R16, R124 ;  /* 0x00000010b07c723c */ /* 0x042ff0000004187c */
[----:B------:R-:W-:Y:S01]  /*9b10*/  HMMA.16816.F32.BF16 R128, R176, R18, R128 ;  /* 0x00000012b080723c */ /* 0x000fe20000041880 */
[----:B------:R-:W-:-:S07]  /*9b20*/  @P0 BRA `(.L_x_2063) ;  /* 0xffffc1c000000947 */ /* 0x000fce000383ffff */
.L_x_2062:
[----:B------:R-:W-:-:S13]  /*9b30*/  ISETP.LE.AND P0, PT, RZ, UR17, PT ;  /* 0x00000011ff007c0c */ /* 0x000fda000bf03270 */
[----:B------:R-:W-:Y:S05]  /*9b40*/  @!P0 BRA `(.L_x_2064) ;  /* 0x000035b000008947 */ /* 0x000fea0003800000 */
[----:B------:R-:W2:Y:S01]  /*9b50*/  LDL.64 R6, [R1+0xb8] ;  /* 0x0000b80001067983 */ /* 0x000ea20000100a00 */
[----:B------:R-:W-:-:S03]  /*9b60*/  ULDC.64 UR4, c[0x0][0x208] ;  /* 0x0000820000047ab9 */ /* 0x000fc60000000a00 */
[----:B------:R-:W4:Y:S04]  /*9b70*/  LDL.64 R4, [R1+0x90] ;  /* 0x0000900001047983 */ /* 0x000f280000100a00 */
[----:B---3--:R-:W3:Y:S04]  /*9b80*/  LDL.64 R10, [R1+0xb0] ;  /* 0x0000b000010a7983 */ /* 0x008ee80000100a00 */
[----:B------:R-:W3:Y:S01]  /*9b90*/  LDL.64 R8, [R1+0x70] ;  /* 0x0000700001087983 */ /* 0x000ee20000100a00 */
[----:B------:R-:W-:Y:S01]  /*9ba0*/  MOV R3, R164 ;  /* 0x000000a400037202 */ /* 0x000fe20000000f00 */
[----:B------:R-:W-:-:S02]  /*9bb0*/  USHF.L.U64.HI UR9, UR4, 0x5, UR5 ;  /* 0x0000000504097899 */ /* 0x000fc40008010205 */
[----:B------:R-:W-:-:S03]  /*9bc0*/  USHF.L.U32 UR8, UR4, 0x5, URZ ;  /* 0x0000000504087899 */ /* 0x000fc6000800063f */
[----:B------:R-:W-:Y:S01]  /*9bd0*/  ULDC.64 UR4, c[0x0][0x1e0] ;  /* 0x0000780000047ab9 */ /* 0x000fe20000000a00 */
[C---:B--2---:R-:W-:Y:S02]  /*9be0*/  IADD3 R188, P6, R6.reuse, 0x40, RZ ;  /* 0x0000004006bc7810 */ /* 0x044fe40007fde0ff */
[C---:B------:R-:W-:Y:S02]  /*9bf0*/  IADD3 R186, P1, R6.reuse, 0x80, RZ ;  /* 0x0000008006ba7810 */ /* 0x040fe40007f3e0ff */
[----:B------:R-:W-:Y:S01]  /*9c00*/  IADD3 R184, P0, R6, 0xc0, RZ ;  /* 0x000000c006b87810 */ /* 0x000fe20007f1e0ff */
[--C-:B----4-:R-:W-:Y:S01]  /*9c10*/  IMAD.X R189, RZ, RZ, R5.reuse, P6 ;  /* 0x000000ffffbd7224 */ /* 0x110fe200030e0605 */
[C---:B---3--:R-:W-:Y:S01]  /*9c20*/  IADD3 R2, P6, R10.reuse, 0x40, RZ ;  /* 0x000000400a027810 */ /* 0x048fe20007fde0ff */
[--C-:B------:R-:W-:Y:S01]  /*9c30*/  IMAD.X R187, RZ, RZ, R5.reuse, P1 ;  /* 0x000000ffffbb7224 */ /* 0x100fe200008e0605 */
[----:B------:R-:W-:Y:S01]  /*9c40*/  IADD3 R0, P1, R10, 0x80, RZ ;  /* 0x000000800a007810 */ /* 0x000fe20007f3e0ff */
[----:B------:R-:W-:-:S02]  /*9c50*/  IMAD.X R185, RZ, RZ, R5, P0 ;  /* 0x000000ffffb97224 */ /* 0x000fc400000e0605 */
[----:B------:R1:W-:Y:S01]  /*9c60*/  STL [R1+0x60], R2 ;  /* 0x0000600201007387 */ /* 0x0003e20000100800 */
[----:B------:R-:W-:-:S03]  /*9c70*/  IMAD.X R11, RZ, RZ, R9, P6 ;  /* 0x000000ffff0b7224 */ /* 0x000fc600030e0609 */
[----:B------:R-:W-:Y:S01]  /*9c80*/  STL [R1+0x58], R0 ;  /* 0x0000580001007387 */ /* 0x000fe20000100800 */
[----:B------:R-:W-:Y:S02]  /*9c90*/  MOV R4, R6 ;  /* 0x0000000600047202 */ /* 0x000fe40000000f00 */
        /* <DEDUP_REMOVED lines=8> */
[----:B------:R-:W-:-:S03]  /*9d20*/  IMAD.MOV.U32 R0, RZ, RZ, R165 ;  /* 0x000000ffff007224 */ /* 0x000fc600078e00a5 */
.L_x_2065:
[----:B--2---:R-:W2:Y:S01]  /*9d30*/  LDL R4, [R1+0x8] ;  /* 0x0000080001047983 */ /* 0x004ea20000100800 */
[----:B------:R-:W-:Y:S04]  /*9d40*/  DEPBAR.LE SB0, 0x0 ;  /* 0x000080000000791a */ /* 0x000fe80000000000 */
[----:B------:R-:W-:Y:S01]  /*9d50*/  USHF.R.S32.HI UR7, URZ, 0x1f, UR17 ;  /* 0x0000001f3f077899 */ /* 0x000fe20008011411 */
[----:B------:R-:W3:Y:S01]  /*9d60*/  LDL R177, [R1+0x44] ;  /* 0x0000440001b17983 */ /* 0x000ee20000100800 */
[----:B------:R-:W-:Y:S02]  /*9d70*/  UIMAD UR6, UR12, UR17, URZ ;  /* 0x000000110c0672a4 */ /* 0x000fe4000f8e023f */
[----:B------:R-:W-:Y:S02]  /*9d80*/  UIMAD.WIDE.U32 UR10, UR17, UR13, UR8 ;  /* 0x0000000d110a72a5 */ /* 0x000fe4000f8e0008 */
[----:B------:R-:W-:Y:S01]  /*9d90*/  UIMAD UR6, UR7, UR13, UR6 ;  /* 0x0000000d070672a4 */ /* 0x000fe2000f8e0206 */
[----:B------:R-:W-:Y:S01]  /*9da0*/  BAR.SYNC.DEFER_BLOCKING 0x0 ;  /* 0x0000000000007b1d */ /* 0x000fe20000010000 */
[----:B------:R-:W-:Y:S05]  /*9db0*/  UISETP.GT.AND UP0, UPT, UR17, URZ, UPT ;  /* 0x0000003f1100728c */ /* 0x000fea000bf04270 */
[----:B------:R-:W1:Y:S06]  /*9dc0*/  LDSM.16.M88.4 R8, [R248+0x10100] ;  /* 0x01010000f808783b */ /* 0x000e6c0000000200 */
[----:B------:R-:W4:Y:S06]  /*9dd0*/  LDSM.16.M88.4 R16, [R248+0x10900] ;  /* 0x01090000f810783b */ /* 0x000f2c0000000200 */
[----:B------:R-:W3:Y:S06]  /*9de0*/  LDL R176, [R1+0x40] ;  /* 0x0000400001b07983 */ /* 0x000eec0000100800 */
[----:B------:R-:W1:Y:S06]  /*9df0*/  LDSM.16.M88.4 R24, [R248+0x11100] ;  /* 0x01110000f818783b */ /* 0x000e6c0000000200 */
[----:B------:R-:W1:Y:S06]  /*9e00*/  LDSM.16.M88.4 R32, [R248+0x11900] ;  /* 0x01190000f820783b */ /* 0x000e6c0000000200 */
[----:B------:R-:W3:Y:S06]  /*9e10*/  LDL R2, [R1+0x3c] ;  /* 0x00003c0001027983 */ /* 0x000eec0000100800 */
[----:B------:R-:W3:Y:S06]  /*9e20*/  LDL.64 R178, [R1+0x90] ;  /* 0x0000900001b27983 */ /* 0x000eec0000100a00 */
[----:B-----5:R-:W-:Y:S06]  /*9e30*/  STL [R1+0xdc], R168 ;  /* 0x0000dca801007387 */ /* 0x020fec0000100800 */
[----:B------:R-:W-:Y:S06]  /*9e40*/  STL [R1+0xd8], R169 ;  /* 0x0000d8a901007387 */ /* 0x000fec0000100800 */
[----:B------:R-:W-:Y:S06]  /*9e50*/  STL [R1+0xd4], R170 ;  /* 0x0000d4aa01007387 */ /* 0x000fec0000100800 */
[----:B------:R-:W-:Y:S06]  /*9e60*/  STL [R1+0xd0], R171 ;  /* 0x0000d0ab01007387 */ /* 0x000fec0000100800 */
[----:B--2---:R1:W2:Y:S02]  /*9e70*/  LDSM.16.M88.4 R164, [R4] ;  /* 0x0000000004a4783b */ /* 0x0042a40000000200 */
[C---:B-1----:R-:W-:Y:S08]  /*9e80*/  HMMA.16816.F32.BF16 R4, R168.reuse, R8, RZ ;  /* 0x00000008a804723c */ /* 0x042ff000000418ff */
[C---:B------:R-:W-:Y:S08]  /*9e90*/  HMMA.16816.F32.BF16 R8, R168.reuse, R10, RZ ;  /* 0x0000000aa808723c */ /* 0x040ff000000418ff */
[C---:B----4-:R-:W-:Y:S08]  /*9ea0*/  HMMA.16816.F32.BF16 R12, R168.reuse, R16, RZ ;  /* 0x00000010a80c723c */ /* 0x050ff000000418ff */
[C---:B------:R-:W-:Y:S08]  /*9eb0*/  HMMA.16816.F32.BF16 R16, R168.reuse, R18, RZ ;  /* 0x00000012a810723c */ /* 0x040ff000000418ff */
[C---:B------:R-:W-:Y:S08]  /*9ec0*/  HMMA.16816.F32.BF16 R20, R168.reuse, R24, RZ ;  /* 0x00000018a814723c */ /* 0x040ff000000418ff */
[C---:B------:R-:W-:Y:S08]  /*9ed0*/  HMMA.16816.F32.BF16 R24, R168.reuse, R26, RZ ;  /* 0x0000001aa818723c */ /* 0x040ff000000418ff */
[C---:B------:R-:W-:Y:S08]  /*9ee0*/  HMMA.16816.F32.BF16 R28, R168.reuse, R32, RZ ;  /* 0x00000020a81c723c */ /* 0x040ff000000418ff */
[----:B------:R-:W-:Y:S01]  /*9ef0*/  HMMA.16816.F32.BF16 R32, R168, R34, RZ ;  /* 0x00000022a820723c */ /* 0x000fe200000418ff */
[----:B------:R-:W4:Y:S07]  /*9f00*/  LDL.64 R168, [R1+0xb8] ;  /* 0x0000b80001a87983 */ /* 0x000f2e0000100a00 */
[C---:B--2---:R-:W-:Y:S08]  /*9f10*/  HMMA.16816.F32.BF16 R4, R172.reuse, R164, R4 ;  /* 0x000000a4ac04723c */ /* 0x044ff00000041804 */
[C---:B------:R-:W-:Y:S01]  /*9f20*/  HMMA.16816.F32.BF16 R8, R172.reuse, R166, R8 ;  /* 0x000000a6ac08723c */ /* 0x040fe20000041808 */
[----:B---3--:R1:W2:Y:S06]  /*9f30*/  LDSM.16.M88.4 R164, [R177] ;  /* 0x00000000b1a4783b */ /* 0x0082ac0000000200 */
[----:B-1----:R-:W3:Y:S06]  /*9f40*/  LDL R177, [R1+0x48] ;  /* 0x0000480001b17983 */ /* 0x002eec0000100800 */
[----:B------:R-:W-:Y:S06]  /*9f50*/  STL [R1+0xe0], R175 ;  /* 0x0000e0af01007387 */ /* 0x000fec0000100800 */
[----:B------:R-:W3:Y:S01]  /*9f60*/  LDL R171, [R1+0x34] ;  /* 0x0000340001ab7983 */ /* 0x000ee20000100800 */
[C---:B--2---:R-:W-:Y:S05]  /*9f70*/  HMMA.16816.F32.BF16 R12, R172.reuse, R164, R12 ;  /* 0x000000a4ac0c723c */ /* 0x044fea000004180c */
[----:B------:R-:W2:Y:S03]  /*9f80*/  LDL R170, [R1+0x30] ;  /* 0x0000300001aa7983 */ /* 0x000ea60000100800 */
[C---:B------:R-:W-:Y:S03]  /*9f90*/  HMMA.16816.F32.BF16 R16, R172.reuse, R166, R16 ;  /* 0x000000a6ac10723c */ /* 0x040fe60000041810 */
[----:B------:R-:W1:Y:S05]  /*9fa0*/  LDSM.16.M88.4 R164, [R176] ;  /* 0x00000000b0a4783b */ /* 0x000e6a0000000200 */
[C---:B-1----:R-:W-:Y:S08]  /*9fb0*/  HMMA.16816.F32.BF16 R20, R172.reuse, R164, R20 ;  /* 0x000000a4ac14723c */ /* 0x042ff00000041814 */
[C---:B------:R-:W-:Y:S01]  /*9fc0*/  HMMA.16816.F32.BF16 R24, R172.reuse, R166, R24 ;  /* 0x000000a6ac18723c */ /* 0x040fe20000041818 */
[----:B------:R-:W1:Y:S07]  /*9fd0*/  LDSM.16.M88.4 R164, [R2] ;  /* 0x0000000002a4783b */ /* 0x000e6e0000000200 */
[C---:B-1----:R-:W-:Y:S07]  /*9fe0*/  HMMA.16816.F32.BF16 R28, R172.reuse, R164, R28 ;  /* 0x000000a4ac1c723c */ /* 0x042fee000004181c */
[----:B------:R-:W-:Y:S01]  /*9ff0*/  MOV R164, UR17 ;  /* 0x0000001100a47c02 */ /* 0x000fe20008000f00 */
[----:B------:R-:W-:Y:S01]  /*a000*/  HMMA.16816.F32.BF16 R32, R172, R166, R32 ;  /* 0x000000a6ac20723c */ /* 0x000fe20000041820 */
[----:B------:R-:W2:Y:S03]  /*a010*/  LDL R175, [R1+0x38] ;  /* 0x0000380001af7983 */ /* 0x000ea60000100800 */
[----:B------:R-:W-:Y:S05]  /*a020*/  IMAD.WIDE.U32 R164, R164, UR13, R178 ;  /* 0x0000000da4a47c25 */ /* 0x000fea000f8e00b2 */
[C---:B------:R-:W-:Y:S03]  /*a030*/  LEA R166, P0, R164.reuse, c[0x0][0x1f8], 0x1 ;  /* 0x00007e00a4a67a11 */ /* 0x040fe600078008ff */
[----:B------:R-:W-:Y:S04]  /*a040*/  IADD3 R2, R165, UR6, RZ ;  /* 0x00000006a5027c10 */ /* 0x000fe8000fffe0ff */
[----:B------:R-:W-:Y:S02]  /*a050*/  LEA.HI.X R167, R164, c[0x0][0x1fc], R2, 0x1, P0 ;  /* 0x00007f00a4a77a11 */ /* 0x000fe400000f0c02 */
[----:B------:R-:W-:Y:S05]  /*a060*/  MOV R164, UR17 ;  /* 0x0000001100a47c02 */ /* 0x000fea0008000f00 */
[----:B------:R-:W-:Y:S05]  /*a070*/  IMAD.WIDE.U32 R164, R164, UR13, R188 ;  /* 0x0000000da4a47c25 */ /* 0x000fea000f8e00bc */
[----:B------:R-:W-:Y:S01]  /*a080*/  IADD3 R2, R165, UR6, RZ ;  /* 0x00000006a5027c10 */ /* 0x000fe2000fffe0ff */
[----:B----4-:R-:W4:Y:S06]  /*a090*/  LDL R169, [R1+0x2c] ;  /* 0x00002c0001a97983 */ /* 0x010f2c0000100800 */
[----:B------:R-:W-:Y:S01]  /*a0a0*/  @!PT LDS RZ, [RZ] ;  /* 0x00000000fffff984 */ /* 0x000fe20000000800 */
[----:B------:R-:W-:Y:S01]  /*a0b0*/  @!PT LDS RZ, [RZ] ;  /* 0x00000000fffff984 */ /* 0x000fe20000000800 */
[----:B------:R-:W-:Y:S01]  /*a0c0*/  @!PT LDS RZ, [RZ] ;  /* 0x00000000fffff984 */ /* 0x000fe20000000800 */
[----:B---3--:R1:W-:Y:S02]  /*a0d0*/  LDGSTS.E.BYPASS.LTC128B.128 [R177+0x100], [R166.64], !P5 ;  /* 0x00100000a6b17fae */ /* 0x0083e4000e901d56 */
        /* <DEDUP_REMOVED lines=11> */
[----:B------:R-:W-:Y:S05]  /*a190*/  IMAD.WIDE.U32 R164, R164, UR13, R184 ;  /* 0x0000000da4a47c25 */ /* 0x000fea000f8e00b8 */
[----:B------:R-:W-:Y:S01]  /*a1a0*/  IADD3 R2, R165, UR6, RZ ;  /* 0x00000006a5027c10 */ /* 0x000fe2000fffe0ff */
[----:B------:R-:W-:Y:S01]  /*a1b0*/  UIADD3 UR6, UR6, UR11, URZ ;  /* 0x0000000b06067290 */ /* 0x000fe2000fffe03f */
[C---:B-1----:R-:W-:Y:S04]  /*a1c0*/  LEA R166, P0, R164.reuse, c[0x0][0x1f8], 0x1 ;  /* 0x00007e00a4a67a11 */ /* 0x042fe800078008ff */
[----:B------:R-:W-:Y:S02]  /*a1d0*/  LEA.HI.X R167, R164, c[0x0][0x1fc], R2, 0x1, P0 ;  /* 0x00007f00a4a77a11 */ /* 0x000fe400000f0c02 */
[----:B------:R-:W-:Y:S02]  /*a1e0*/  IADD3 R2, P1, R168, UR10, RZ ;  /* 0x0000000aa8027c10 */ /* 0x000fe4000ff3e0ff */
[----:B------:R-:W3:Y:S02]  /*a1f0*/  LDL R168, [R1+0x4] ;  /* 0x0000040001a87983 */ /* 0x000ee40000100800 */
[----:B------:R-:W-:Y:S02]  /*a200*/  IADD3.X R165, R179, UR6, RZ, P1, !PT ;  /* 0x00000006b3a57c10 */ /* 0x000fe40008ffe4ff */
[C---:B------:R-:W-:Y:S02]  /*a210*/  LEA R164, P0, R2.reuse, c[0x0][0x1f8], 0x1 ;  /* 0x00007e0002a47a11 */ /* 0x040fe400078008ff */
[----:B------:R3:W-:Y:S02]  /*a220*/  LDGSTS.E.BYPASS.LTC128B.128 [R177+0x6100], [R166.64], !P2 ;  /* 0x06100000a6b17fae */ /* 0x0007e4000d101d56 */
[----:B------:R-:W-:Y:S02]  /*a230*/  LEA.HI.X R165, R2, c[0x0][0x1fc], R165, 0x1, P0 ;  /* 0x00007f0002a57a11 */ /* 0x000fe400000f0ca5 */
[----:B------:R-:W-:Y:S03]  /*a240*/  IADD3 R2, P1, R188, UR10, RZ ;  /* 0x0000000abc027c10 */ /* 0x000fe6000ff3e0ff */
[----:B------:R1:W-:Y:S02]  /*a250*/  LDGSTS.E.BYPASS.LTC128B.128 [R177+0x1100], [R164.64], !P5 ;  /* 0x01100000a4b17fae */ /* 0x0003e4000e901d56 */
[C---:B-1----:R-:W-:Y:S02]  /*a260*/  LEA R164, P0, R2.reuse, c[0x0][0x1f8], 0x1 ;  /* 0x00007e0002a47a11 */ /* 0x042fe400078008ff */
[----:B------:R-:W-:Y:S04]  /*a270*/  IADD3.X R165, R189, UR6, RZ, P1, !PT ;  /* 0x00000006bda57c10 */ /* 0x000fe80008ffe4ff */
[----:B------:R-:W-:Y:S02]  /*a280*/  LEA.HI.X R165, R2, c[0x0][0x1fc], R165, 0x1, P0 ;  /* 0x00007f0002a57a11 */ /* 0x000fe400000f0ca5 */
[----:B------:R-:W-:Y:S03]  /*a290*/  IADD3 R2, P1, R186, UR10, RZ ;  /* 0x0000000aba027c10 */ /* 0x000fe6000ff3e0ff */
[----:B------:R1:W-:Y:S02]  /*a2a0*/  LDGSTS.E.BYPASS.LTC128B.128 [R177+0x3100], [R164.64], !P4 ;  /* 0x03100000a4b17fae */ /* 0x0003e4000e101d56 */
[C---:B-1----:R-:W-:Y:S02]  /*a2b0*/  LEA R164, P0, R2.reuse, c[0x0][0x1f8], 0x1 ;  /* 0x00007e0002a47a11 */ /* 0x042fe400078008ff */
[----:B------:R-:W-:Y:S04]  /*a2c0*/  IADD3.X R165, R187, UR6, RZ, P1, !PT ;  /* 0x00000006bba57c10 */ /* 0x000fe80008ffe4ff */
[----:B------:R-:W-:Y:S02]  /*a2d0*/  LEA.HI.X R165, R2, c[0x0][0x1fc], R165, 0x1, P0 ;  /* 0x00007f0002a57a11 */ /* 0x000fe400000f0ca5 */
[----:B------:R-:W-:Y:S01]  /*a2e0*/  IADD3 R2, P1, R184, UR10, RZ ;  /* 0x0000000ab8027c10 */ /* 0x000fe2000ff3e0ff */
[----:B------:R-:W-:Y:S02]  /*a2f0*/  @UP0 UIMAD.WIDE.U32 UR10, UR17, UR4, URZ ;  /* 0x00000004110a02a5 */ /* 0x000fe4000f8e003f */
[----:B------:R1:W-:Y:S02]  /*a300*/  LDGSTS.E.BYPASS.LTC128B.128 [R177+0x5100], [R164.64], !P3 ;  /* 0x05100000a4b17fae */ /* 0x0003e4000d901d56 */
[----:B------:R-:W-:Y:S01]  /*a310*/  @UP0 USHF.L.U32 UR7, UR10, 0x6, URZ ;  /* 0x000000060a070899 */ /* 0x000fe2000800063f */
[C---:B-1----:R-:W-:Y:S02]  /*a320*/  LEA R164, P0, R2.reuse, c[0x0][0x1f8], 0x1 ;  /* 0x00007e0002a47a11 */ /* 0x042fe400078008ff */
[----:B------:R-:W-:Y:S01]  /*a330*/  IADD3.X R165, R185, UR6, RZ, P1, !PT ;  /* 0x00000006b9a57c10 */ /* 0x000fe20008ffe4ff */
[----:B------:R-:W-:Y:S03]  /*a340*/  @UP0 USHF.R.S32.HI UR6, URZ, 0x1f, UR17 ;  /* 0x0000001f3f060899 */ /* 0x000fe60008011411 */
[----:B------:R-:W-:Y:S01]  /*a350*/  LEA.HI.X R165, R2, c[0x0][0x1fc], R165, 0x1, P0 ;  /* 0x00007f0002a57a11 */ /* 0x000fe200000f0ca5 */
[----:B------:R-:W-:Y:S01]  /*a360*/  @UP0 UIMAD UR6, UR6, UR4, URZ ;  /* 0x00000004060602a4 */ /* 0x000fe2000f8e023f */
[----:B------:R-:W2:Y:S01]  /*a370*/  LDL R2, [R1+0x1c] ;  /* 0x00001c0001027983 */ /* 0x000ea20000100800 */
[----:B------:R-:W-:Y:S02]  /*a380*/  PLOP3.LUT P0, PT, PT, PT, UP0, 0x80, 0x0 ;  /* 0x000000000000781c */ /* 0x000fe40003f0f008 */
[----:B------:R-:W-:Y:S03]  /*a390*/  @UP0 UIMAD UR6, UR17, UR5, UR6 ;  /* 0x00000005110602a4 */ /* 0x000fe6000f8e0206 */
[----:B------:R3:W-:Y:S01]  /*a3a0*/  LDGSTS.E.BYPASS.LTC128B.128 [R177+0x7100], [R164.64], !P2 ;  /* 0x07100000a4b17fae */ /* 0x0007e2000d101d56 */
[----:B------:R-:W-:Y:S04]  /*a3b0*/  @UP0 UIADD3 UR6, UR11, UR6, URZ ;  /* 0x000000060b060290 */ /* 0x000fe8000fffe03f */
[----:B------:R-:W-:Y:S01]  /*a3c0*/  @UP0 USHF.L.U64.HI UR6, UR10, 0x6, UR6 ;  /* 0x000000060a060899 */ /* 0x000fe20008010206 */
[----:B------:R-:W0:Y:S06]  /*a3d0*/  LDGDEPBAR ;  /* 0x00000000000079af */ /* 0x000e2c0000000000 */
        /* <DEDUP_REMOVED lines=36> */
[----:B--2---:R-:W1:Y:S07]  /*a620*/  LDSM.16.M88.4 R164, [R175] ;  /* 0x00000000afa4783b */ /* 0x004e6e0000000200 */
[C---:B-1----:R-:W-:Y:S08]  /*a630*/  HMMA.16816.F32.BF16 R4, R204.reuse, R164, R4 ;  /* 0x000000a4cc04723c */ /* 0x042ff00000041804 */
[C---:B------:R-:W-:Y:S01]  /*a640*/  HMMA.16816.F32.BF16 R8, R204.reuse, R166, R8 ;  /* 0x000000a6cc08723c */ /* 0x040fe20000041808 */
[----:B------:R1:W2:Y:S06]  /*a650*/  LDSM.16.M88.4 R164, [R171] ;  /* 0x00000000aba4783b */ /* 0x0002ac0000000200 */
[----:B-1----:R-:W3:Y:S01]  /*a660*/  LDL R171, [R1+0x28] ;  /* 0x0000280001ab7983 */ /* 0x002ee20000100800 */
[C---:B--2---:R-:W-:Y:S08]  /*a670*/  HMMA.16816.F32.BF16 R12, R204.reuse, R164, R12 ;  /* 0x000000a4cc0c723c */ /* 0x044ff0000004180c */
[C---:B------:R-:W-:Y:S01]  /*a680*/  HMMA.16816.F32.BF16 R16, R204.reuse, R166, R16 ;  /* 0x000000a6cc10723c */ /* 0x040fe20000041810 */
[----:B------:R1:W2:Y:S06]  /*a690*/  LDSM.16.M88.4 R164, [R170] ;  /* 0x00000000aaa4783b */ /* 0x0002ac0000000200 */
[----:B-1----:R-:W3:Y:S01]  /*a6a0*/  LDL R170, [R1+0x24] ;  /* 0x0000240001aa7983 */ /* 0x002ee20000100800 */
[C---:B--2---:R-:W-:Y:S08]  /*a6b0*/  HMMA.16816.F32.BF16 R20, R204.reuse, R164, R20 ;  /* 0x000000a4cc14723c */ /* 0x044ff00000041814 */
[C---:B------:R-:W-:Y:S01]  /*a6c0*/  HMMA.16816.F32.BF16 R24, R204.reuse, R166, R24 ;  /* 0x000000a6cc18723c */ /* 0x040fe20000041818 */
[----:B----4-:R1:W2:Y:S06]  /*a6d0*/  LDSM.16.M88.4 R164, [R169] ;  /* 0x00000000a9a4783b */ /* 0x0102ac0000000200 */
[----:B-1----:R-:W4:Y:S01]  /*a6e0*/  LDL R169, [R1+0x20] ;  /* 0x0000200001a97983 */ /* 0x002f220000100800 */
        /* <DEDUP_REMOVED lines=38> */
[----:B---3--:R1:W2:Y:S06]  /*a950*/  LDSM.16.M88.4 R164, [R171] ;  /* 0x00000000aba4783b */ /* 0x0082ac0000000200 */
        /* <DEDUP_REMOVED lines=10> */
[C---:B------:R-:W-:Y:S01]  /*aa00*/  HMMA.16816.F32.BF16 R24, R220.reuse, R166, R24 ;  /* 0x000000a6dc18723c */ /* 0x040fe20000041818 */
[----:B------:R1:W2:Y:S06]  /*aa10*/  LDSM.16.M88.4 R164, [R2] ;  /* 0x0000000002a4783b */ /* 0x0002ac0000000200 */
[----:B-1----:R-:W3:Y:S06]  /*aa20*/  LDL R2, [R1+0xc] ;  /* 0x00000c0001027983 */ /* 0x002eec0000100800 */
[----:B------:R-:W3:Y:S01]  /*aa30*/  LDL.LU R178, [R1+0x64] ;  /* 0x0000640001b27983 */ /* 0x000ee20000300800 */
        /* <DEDUP_REMOVED lines=71> */
[----:B------:R-:W1:Y:S01]  /*aeb0*/  LDSM.16.M88.4 R164, [R251+0x7800] ;  /* 0x00780000fba4783b */ /* 0x000e620000000200 */
[----:B------:R-:W-:Y:S05]  /*aec0*/  DEPBAR.LE SB0, 0x0 ;  /* 0x000080000000791a */ /* 0x000fea0000000000 */
[----:B------:R-:W-:Y:S01]  /*aed0*/  BAR.SYNC.DEFER_BLOCKING 0x0 ;  /* 0x0000000000007b1d */ /* 0x000fe20000010000 */
[C---:B-1----:R-:W-:Y:S07]  /*aee0*/  HMMA.16816.F32.BF16 R28, R244.reuse, R164, R28 ;  /* 0x000000a4f41c723c */ /* 0x042fee000004181c */
[----:B------:R-:W-:Y:S01]  /*aef0*/  FMNMX.FTZ R165, R4, R0, !PT ;  /* 0x0000000004a57209 */ /* 0x000fe20007810000 */
[----:B------:R-:W-:Y:S04]  /*af00*/  HMMA.16816.F32.BF16 R32, R244, R166, R32 ;  /* 0x000000a6f420723c */ /* 0x000fe80000041820 */
        /* <DEDUP_REMOVED lines=16> */
[----:B-1----:R-:W-:Y:S05]  /*b010*/  FMNMX.FTZ R165, R165, R2, !PT ;  /* 0x00000002a5a57209 */ /* 0x002fea0007810000 */
[----:B------:R-:W1:Y:S02]  /*b020*/  SHFL.BFLY PT, R2, R165, 0x1, 0x1f ;  /* 0x0c201f00a5027f89 */ /* 0x000e6400000e0000 */
[----:B-1----:R-:W-:Y:S05]  /*b030*/  FMNMX.FTZ R165, R165, R2, !PT ;  /* 0x00000002a5a57209 */ /* 0x002fea0007810000 */
[C---:B------:R-:W-:Y:S02]  /*b040*/  FMUL.FTZ R2, R165.reuse, c[0x0][0x2d0] ;  /* 0x0000b400a5027a20 */ /* 0x040fe40000410000 */
[----:B------:R-:W-:Y:S02]  /*b050*/  FADD.FTZ R0, -R165, R0 ;  /* 0x00000000a5007221 */ /* 0x000fe40000010100 */
[--C-:B------:R-:W-:Y:S02]  /*b060*/  FFMA.FTZ R4, R4, c[0x0][0x2d0], -R2.reuse ;  /* 0x0000b40004047a23 */ /* 0x100fe40000010802 */
[--C-:B------:R-:W-:Y:S02]  /*b070*/  FFMA.FTZ R180, R13, c[0x0][0x2d0], -R2.reuse ;  /* 0x0000b4000db47a23 */ /* 0x100fe40000010802 */
[----:B------:R1:W-:Y:S01]  /*b080*/  MUFU.EX2 R13, R4 ;  /* 0x00000004000d7308 */ /* 0x0003e20000000800 */
        /* <DEDUP_REMOVED lines=11> */
[----:B------:R-:W-:Y:S02]  /*b140*/  FMUL.FTZ R0, R0, c[0x0][0x2d0] ;  /* 0x0000b40000007a20 */ /* 0x000fe40000410000 */
[--C-:B------:R-:W-:Y:S01]  /*b150*/  FFMA.FTZ R182, R12, c[0x0][0x2d0], -R2.reuse ;  /* 0x0000b4000cb67a23 */ /* 0x100fe20000010802 */
[----:B-1----:R-:W2:Y:S01]  /*b160*/  LDL.LU R4, [R1+0x68] ;  /* 0x0000680001047983 */ /* 0x002ea20000300800 */
[--C-:B------:R-:W-:Y:S02]  /*b170*/  FFMA.FTZ R166, R5, c[0x0][0x2d0], -R2.reuse ;  /* 0x0000b40005a67a23 */ /* 0x100fe40000010802 */
[--C-:B------:R-:W-:Y:S01]  /*b180*/  FFMA.FTZ R167, R8, c[0x0][0x2d0], -R2.reuse ;  /* 0x0000b40008a77a23 */ /* 0x100fe20000010802 */
[----:B------:R-:W1:Y:S01]  /*b190*/  MUFU.EX2 R0, R0 ;  /* 0x0000000000007308 */ /* 0x000e620000000800 */
[----:B------:R-:W-:Y:S01]  /*b1a0*/  FFMA.FTZ R16, R16, c[0x0][0x2d0], -R2 ;  /* 0x0000b40010107a23 */ /* 0x000fe20000010802 */
[----:B------:R-:W3:Y:S06]  /*b1b0*/  LDL.64 R32, [R1+0xb0] ;  /* 0x0000b00001207983 */ /* 0x000eec0000100a00 */
[----:B------:R-:W4:Y:S06]  /*b1c0*/  LDL.64 R28, [R1+0x70] ;  /* 0x00007000011c7983 */ /* 0x000f2c0000100a00 */
[----:B------:R-:W2:Y:S06]  /*b1d0*/  LDL R25, [R1+0x60] ;  /* 0x0000600001197983 */ /* 0x000eac0000100800 */
[----:B------:R-:W2:Y:S01]  /*b1e0*/  LDL R17, [R1+0x5c] ;  /* 0x00005c0001117983 */ /* 0x000ea20000100800 */
[C---:B-1----:R-:W-:Y:S05]  /*b1f0*/  FFMA.FTZ R12, R0.reuse, R178, R13 ;  /* 0x000000b2000c7223 */ /* 0x042fea000001000d */
[----:B------:R-:W3:Y:S01]  /*b200*/  LDL R9, [R1+0x58] ;  /* 0x0000580001097983 */ /* 0x000ee20000100800 */
[C---:B------:R-:W-:Y:S02]  /*b210*/  FMUL.FTZ R140, R0.reuse, R140 ;  /* 0x0000008c008c7220 */ /* 0x040fe40000410000 */
[C---:B------:R-:W-:Y:S02]  /*b220*/  FMUL.FTZ R141, R0.reuse, R141 ;  /* 0x0000008d008d7220 */ /* 0x040fe40000410000 */
[C---:B------:R-:W-:Y:S01]  /*b230*/  FMUL.FTZ R144, R0.reuse, R144 ;  /* 0x0000009000907220 */ /* 0x040fe20000410000 */
        /* <DEDUP_REMOVED lines=99> */
[----:B------:R-:W-:Y:S03]  /*b870*/  FFMA.FTZ R27, R27, c[0x0][0x2d0], -R2 ;  /* 0x0000b4001b1b7a23 */ /* 0x000fe60000010802 */
[----:B------:R-:W-:Y:S10]  /*b880*/  MUFU.EX2 R18, R18 ;  /* 0x0000001200127308 */ /* 0x000ff40000000800 */
[----:B----4-:R-:W-:Y:S01]  /*b890*/  MUFU.EX2 R28, R176 ;  /* 0x000000b0001c7308 */ /* 0x010fe20000000800 */
[C---:B--2---:R-:W-:Y:S02]  /*b8a0*/  FFMA.FTZ R8, R0.reuse, R4, R6 ;  /* 0x0000000400087223 */ /* 0x044fe40000010006 */
[C---:B------:R-:W-:Y:S02]  /*b8b0*/  FMUL.FTZ R142, R0.reuse, R142 ;  /* 0x0000008e008e7220 */ /* 0x040fe40000410000 */
[C---:B------:R-:W-:Y:S02]  /*b8c0*/  FMUL.FTZ R143, R0.reuse, R143 ;  /* 0x0000008f008f7220 */ /* 0x040fe40000410000 */
[C---:B------:R-:W-:Y:S03]  /*b8d0*/  FMUL.FTZ R146, R0.reuse, R146 ;  /* 0x0000009200927220 */ /* 0x040fe60000410000 */
[----:B---3--:R1:W-:Y:S01]  /*b8e0*/  MUFU.EX2 R33, R26 ;  /* 0x0000001a00217308 */ /* 0x0083e20000000800 */
        /* <DEDUP_REMOVED lines=61> */
[----:B------:R-:W-:Y:S01]  /*bcc0*/  @P0 IADD3 R0, P6, R32, UR7, RZ ;  /* 0x0000000720000c10 */ /* 0x000fe2000ffde0ff */
[--C-:B-1----:R-:W-:Y:S02]  /*bcd0*/  FFMA.FTZ R26, R34, c[0x0][0x2d0], -R2.reuse ;  /* 0x0000b400221a7a23 */ /* 0x102fe40000010802 */
[----:B------:R-:W-:Y:S01]  /*bce0*/  MUFU.EX2 R34, R170 ;  /* 0x000000aa00227308 */ /* 0x000fe20000000800 */
[C---:B------:R-:W-:Y:S02]  /*bcf0*/  @P0 LEA R4, P1, R0.reuse, c[0x0][0x1c8], 0x1 ;  /* 0x0000720000040a11 */ /* 0x040fe400078208ff */
[----:B------:R-:W-:Y:S04]  /*bd00*/  @P0 IADD3.X R3, R29, UR6, RZ, P6, !PT ;  /* 0x000000061d030c10 */ /* 0x000fe8000b7fe4ff */
[----:B------:R-:W-:Y:S02]  /*bd10*/  @P0 LEA.HI.X R5, R0, c[0x0][0x1cc], R3, 0x1, P1 ;  /* 0x0000730000050a11 */ /* 0x000fe400008f0c03 */
[----:B------:R-:W-:Y:S01]  /*bd20*/  @P0 IADD3 R0, P6, R25, UR7, RZ ;  /* 0x0000000719000c10 */ /* 0x000fe2000ffde0ff */
[----:B------:R-:W-:Y:S02]  /*bd30*/  MUFU.EX2 R26, R26 ;  /* 0x0000001a001a7308 */ /* 0x000fe40000000800 */
        /* <DEDUP_REMOVED lines=16> */
[----:B------:R-:W-:Y:S02]  /*be40*/  @P0 IADD3 R0, P6, R32, UR7, RZ ;  /* 0x0000000720000c10 */ /* 0x000fe4000ffde0ff */
[----:B------:R1:W-:Y:S01]  /*be50*/  MUFU.EX2 R32, R27 ;  /* 0x0000001b00207308 */ /* 0x0003e20000000800 */
[----:B------:R2:W-:Y:S01]  /*be60*/  @P0 LDGSTS.E.BYPASS.LTC128B.128 [R177+0x16100], [R4.64], !P2 ;  /* 0x1610000004b10fae */ /* 0x0005e2000d101d56 */
[----:B------:R-:W-:Y:S08]  /*be70*/  @P0 IADD3.X R3, R29, UR6, RZ, P6, !PT ;  /* 0x000000061d030c10 */ /* 0x000ff0000b7fe4ff */
[----:B------:R-:W-:Y:S01]  /*be80*/  MUFU.EX2 R29, R22 ;  /* 0x00000016001d7308 */ /* 0x000fe20000000800 */
[--C-:B-1----:R-:W-:Y:S09]  /*be90*/  FFMA.FTZ R27, R31, c[0x0][0x2d0], -R2.reuse ;  /* 0x0000b4001f1b7a23 */ /* 0x102ff20000010802 */
[----:B------:R-:W-:Y:S01]  /*bea0*/  MUFU.EX2 R31, R169 ;  /* 0x000000a9001f7308 */ /* 0x000fe20000000800 */
[C---:B--2---:R-:W-:Y:S04]  /*beb0*/  @P0 LEA R4, P1, R0.reuse, c[0x0][0x1c8], 0x1 ;  /* 0x0000720000040a11 */ /* 0x044fe800078208ff */
[----:B------:R-:W-:Y:S02]  /*bec0*/  @P0 LEA.HI.X R5, R0, c[0x0][0x1cc], R3, 0x1, P1 ;  /* 0x0000730000050a11 */ /* 0x000fe400008f0c03 */
[----:B------:R-:W-:Y:S03]  /*bed0*/  @P0 IADD3 R0, P6, R25, UR7, RZ ;  /* 0x0000000719000c10 */ /* 0x000fe6000ffde0ff */
[----:B------:R-:W-:Y:S01]  /*bee0*/  MUFU.EX2 R25, R180 ;  /* 0x000000b400197308 */ /* 0x000fe20000000800 */
[----:B------:R1:W-:Y:S01]  /*bef0*/  @P0 LDGSTS.E.BYPASS.LTC128B.128 [R177+0x11100], [R4.64], !P5 ;  /* 0x1110000004b10fae */ /* 0x0003e2000e901d56 */
[----:B------:R-:W-:Y:S05]  /*bf00*/  @P0 IADD3.X R3, R17, UR6, RZ, P6, !PT ;  /* 0x0000000611030c10 */ /* 0x000fea000b7fe4ff */
[----:B------:R-:W2:Y:S03]  /*bf10*/  LDL R17, [R1] ;  /* 0x0000000001117983 */ /* 0x000ea60000100800 */
[----:B------:R-:W-:Y:S10]  /*bf20*/  MUFU.EX2 R180, R183 ;  /* 0x000000b700b47308 */ /* 0x000ff40000000800 */
[----:B------:R-:W-:Y:S01]  /*bf30*/  MUFU.EX2 R27, R27 ;  /* 0x0000001b001b7308 */ /* 0x000fe20000000800 */
[C---:B-1----:R-:W-:Y:S04]  /*bf40*/  @P0 LEA R4, P1, R0.reuse, c[0x0][0x1c8], 0x1 ;  /* 0x0000720000040a11 */ /* 0x042fe800078208ff */
[----:B------:R-:W-:Y:S01]  /*bf50*/  @P0 LEA.HI.X R5, R0, c[0x0][0x1cc], R3, 0x1, P1 ;  /* 0x0000730000050a11 */ /* 0x000fe200008f0c03 */
[----:B------:R-:W-:Y:S01]  /*bf60*/  FFMA.FTZ R3, R7, c[0x0][0x2d0], -R2 ;  /* 0x0000b40007037a23 */ /* 0x000fe20000010802 */
[----:B------:R-:W-:Y:S03]  /*bf70*/  @P0 IADD3 R0, P6, R9, UR7, RZ ;  /* 0x0000000709000c10 */ /* 0x000fe6000ffde0ff */
[----:B------:R-:W1:Y:S01]  /*bf80*/  MUFU.EX2 R9, R166 ;  /* 0x000000a600097308 */ /* 0x000e620000000800 */
[----:B------:R3:W-:Y:S09]  /*bf90*/  @P0 LDGSTS.E.BYPASS.LTC128B.128 [R177+0x13100], [R4.64], !P4 ;  /* 0x1310000004b10fae */ /* 0x0007f2000e101d56 */
[----:B------:R-:W4:Y:S10]  /*bfa0*/  MUFU.EX2 R3, R3 ;  /* 0x0000000300037308 */ /* 0x000f340000000800 */
[----:B------:R-:W-:Y:S01]  /*bfb0*/  MUFU.EX2 R166, R23 ;  /* 0x0000001700a67308 */ /* 0x000fe20000000800 */
[----:B---3--:R-:W-:Y:S02]  /*bfc0*/  @P0 LEA R4, P1, R0, c[0x0][0x1c8], 0x1 ;  /* 0x0000720000040a11 */ /* 0x008fe400078208ff */
[----:B------:R-:W-:Y:S07]  /*bfd0*/  @P0 IADD3.X R5, R24, UR6, RZ, P6, !PT ;  /* 0x0000000618050c10 */ /* 0x000fee000b7fe4ff */
[----:B------:R-:W-:Y:S01]  /*bfe0*/  MUFU.EX2 R24, R182 ;  /* 0x000000b600187308 */ /* 0x000fe20000000800 */
[----:B------:R-:W-:Y:S02]  /*bff0*/  @P0 LEA.HI.X R5, R0, c[0x0][0x1cc], R5, 0x1, P1 ;  /* 0x0000730000050a11 */ /* 0x000fe400008f0c05 */
[----:B------:R-:W-:Y:S03]  /*c000*/  @P0 IADD3 R0, P6, R21, UR7, RZ ;  /* 0x0000000715000c10 */ /* 0x000fe6000ffde0ff */
[----:B------:R3:W-:Y:S04]  /*c010*/  @P0 LDGSTS.E.BYPASS.LTC128B.128 [R177+0x15100], [R4.64], !P3 ;  /* 0x1510000004b10fae */ /* 0x0007e8000d901d56 */
[----:B------:R-:W-:Y:S10]  /*c020*/  MUFU.EX2 R21, R167 ;  /* 0x000000a700157308 */ /* 0x000ff40000000800 */
[----:B------:R-:W-:Y:S01]  /*c030*/  MUFU.EX2 R167, R19 ;  /* 0x0000001300a77308 */ /* 0x000fe20000000800 */
[----:B---3--:R-:W-:Y:S02]  /*c040*/  @P0 LEA R4, P1, R0, c[0x0][0x1c8], 0x1 ;  /* 0x0000720000040a11 */ /* 0x008fe400078208ff */
[----:B------:R-:W-:Y:S01]  /*c050*/  @P0 IADD3.X R5, R20, UR6, RZ, P6, !PT ;  /* 0x0000000614050c10 */ /* 0x000fe2000b7fe4ff */
[C---:B-1----:R-:W-:Y:S06]  /*c060*/  FADD.FTZ R20, R9.reuse, R12 ;  /* 0x0000000c09147221 */ /* 0x042fec0000010000 */
[----:B------:R-:W-:Y:S01]  /*c070*/  MUFU.EX2 R12, R11 ;  /* 0x0000000b000c7308 */ /* 0x000fe20000000800 */
[----:B------:R-:W-:Y:S05]  /*c080*/  @P0 LEA.HI.X R5, R0, c[0x0][0x1cc], R5, 0x1, P1 ;  /* 0x0000730000050a11 */ /* 0x000fea00008f0c05 */
[----:B------:R1:W-:Y:S04]  /*c090*/  @P0 LDGSTS.E.BYPASS.LTC128B.128 [R177+0x17100], [R4.64], !P2 ;  /* 0x1710000004b10fae */ /* 0x0003e8000d101d56 */
[----:B------:R-:W3:Y:S02]  /*c0a0*/  MUFU.EX2 R0, R10 ;  /* 0x0000000a00007308 */ /* 0x000ee40000000800 */
[----:B------:R-:W0:Y:S06]  /*c0b0*/  LDGDEPBAR ;  /* 0x00000000000079af */ /* 0x000e2c0000000000 */
[----:B-1----:R-:W1:Y:S01]  /*c0c0*/  LDSM.16.MT88.4 R176, [R249+0x100] ;  /* 0x00010000f9b0783b */ /* 0x002e620000004200 */
[----:B------:R-:W-:Y:S01]  /*c0d0*/  F2FP.BF16.PACK_AB R4, R9, R13 ;  /* 0x0000000d0904723e */ /* 0x000fe200000010ff */
[C---:B----4-:R-:W-:Y:S01]  /*c0e0*/  FADD.FTZ R13, R3.reuse, R8 ;  /* 0x00000008030d7221 */ /* 0x050fe20000010000 */
[----:B---3--:R-:W-:Y:S02]  /*c0f0*/  F2FP.BF16.PACK_AB R7, R12, R0 ;  /* 0x000000000c07723e */ /* 0x008fe400000010ff */
[----:B------:R-:W-:Y:S01]  /*c100*/  F2FP.BF16.PACK_AB R5, R3, R6 ;  /* 0x000000060305723e */ /* 0x000fe200000010ff */
[----:B------:R-:W3:Y:S01]  /*c110*/  LDSM.16.MT88.4 R8, [R250+0x100] ;  /* 0x00010000fa08783b */ /* 0x000ee20000004200 */
[----:B------:R-:W-:Y:S01]  /*c120*/  F2FP.BF16.PACK_AB R6, R28, R21 ;  /* 0x000000151c06723e */ /* 0x000fe200000010ff */
[----:B------:R-:W-:Y:S02]  /*c130*/  FADD.FTZ R3, R21, R20 ;  /* 0x0000001415037221 */ /* 0x000fe40000010000 */
[----:B------:R-:W-:Y:S02]  /*c140*/  FADD.FTZ R13, R0, R13 ;  /* 0x0000000d000d7221 */ /* 0x000fe40000010000 */
[----:B------:R-:W-:Y:S01]  /*c150*/  LDSM.16.MT88.4 R20, [R252+0x1900] ;  /* 0x00190000fc14783b */ /* 0x000fe20000004200 */
[----:B------:R-:W-:Y:S02]  /*c160*/  FADD.FTZ R0, R28, R3 ;  /* 0x000000031c007221 */ /* 0x000fe40000010000 */
[----:B------:R-:W-:Y:S02]  /*c170*/  FADD.FTZ R3, R12, R13 ;  /* 0x0000000d0c037221 */ /* 0x000fe40000010000 */
[--C-:B------:R-:W-:Y:S02]  /*c180*/  FFMA.FTZ R28, R30, c[0x0][0x2d0], -R2.reuse ;  /* 0x0000b4001e1c7a23 */ /* 0x100fe40000010802 */
[----:B------:R-:W-:Y:S01]  /*c190*/  MUFU.EX2 R30, R168 ;  /* 0x000000a8001e7308 */ /* 0x000fe20000000800 */
[----:B------:R-:W-:Y:S02]  /*c1a0*/  FFMA.FTZ R2, R35, c[0x0][0x2d0], -R2 ;  /* 0x0000b40023027a23 */ /* 0x000fe40000010802 */
[----:B------:R-:W-:Y:S07]  /*c1b0*/  FADD.FTZ R0, R24, R0 ;  /* 0x0000000018007221 */ /* 0x000fee0000010000 */
[----:B------:R-:W-:Y:S10]  /*c1c0*/  MUFU.EX2 R35, R171 ;  /* 0x000000ab00237308 */ /* 0x000ff40000000800 */
[----:B------:R-:W-:Y:S01]  /*c1d0*/  MUFU.EX2 R28, R28 ;  /* 0x0000001c001c7308 */ /* 0x000fe20000000800 */
[C---:B-1----:R-:W-:Y:S08]  /*c1e0*/  HMMA.16816.F32.BF16 R132, R4.reuse, R176, R132 ;  /* 0x000000b00484723c */ /* 0x042ff00000041884 */
[C---:B------:R-:W-:Y:S01]  /*c1f0*/  HMMA.16816.F32.BF16 R136, R4.reuse, R178, R136 ;  /* 0x000000b20488723c */ /* 0x040fe20000041888 */
[----:B------:R1:W-:Y:S07]  /*c200*/  MUFU.EX2 R176, R175 ;  /* 0x000000af00b07308 */ /* 0x0003ee0000000800 */
[C---:B---3--:R-:W-:Y:S03]  /*c210*/  HMMA.16816.F32.BF16 R140, R4.reuse, R8, R140 ;  /* 0x00000008048c723c */ /* 0x048fe6000004188c */
[----:B------:R-:W-:Y:S05]  /*c220*/  MUFU.EX2 R178, R16 ;  /* 0x0000001000b27308 */ /* 0x000fea0000000800 */
[C---:B------:R-:W-:Y:S05]  /*c230*/  HMMA.16816.F32.BF16 R144, R4.reuse, R10, R144 ;  /* 0x0000000a0490723c */ /* 0x040fea0000041890 */
[----:B------:R-:W-:Y:S01]  /*c240*/  MUFU.EX2 R16, R14 ;  /* 0x0000000e00107308 */ /* 0x000fe20000000800 */
[----:B-1----:R1:W5:Y:S06]  /*c250*/  LDL.LU R175, [R1+0xe0] ;  /* 0x0000e00001af7983 */ /* 0x00236c0000300800 */
[----:B------:R1:W5:Y:S03]  /*c260*/  LDL.LU R168, [R1+0xdc] ;  /* 0x0000dc0001a87983 */ /* 0x0003660000300800 */
[----:B------:R-:W-:Y:S03]  /*c270*/  MUFU.EX2 R177, R191 ;  /* 0x000000bf00b17308 */ /* 0x000fe60000000800 */
[----:B------:R1:W5:Y:S07]  /*c280*/  LDL.LU R169, [R1+0xd8] ;  /* 0x0000d80001a97983 */ /* 0x00036e0000300800 */
[----:B------:R-:W-:Y:S01]  /*c290*/  MUFU.EX2 R179, R190 ;  /* 0x000000be00b37308 */ /* 0x000fe20000000800 */
[----:B------:R1:W5:Y:S06]  /*c2a0*/  LDL.LU R170, [R1+0xd4] ;  /* 0x0000d40001aa7983 */ /* 0x00036c0000300800 */
[----:B------:R1:W5:Y:S06]  /*c2b0*/  LDL.LU R171, [R1+0xd0] ;  /* 0x0000d00001ab7983 */ /* 0x00036c0000300800 */
[----:B--2---:R-:W2:Y:S01]  /*c2c0*/  LDSM.16.MT88.4 R8, [R17+0x100] ;  /* 0x000100001108783b */ /* 0x004ea20000004200 */
[----:B------:R-:W-:Y:S01]  /*c2d0*/  MOV R182, R17 ;  /* 0x0000001100b67202 */ /* 0x000fe20000000f00 */
        /* <DEDUP_REMOVED lines=35> */
[----:B------:R2:W3:Y:S02]  /*c510*/  LDSM.16.MT88.4 R8, [R17+0x6100] ;  /* 0x006100001108783b */ /* 0x0004e40000004200 */
[----:B--2---:R2:W4:Y:S05]  /*c520*/  MUFU.EX2 R17, R15 ;  /* 0x0000000f00117308 */ /* 0x00452a0000000800 */
[C---:B---3--:R-:W-:Y:S01]  /*c530*/  HMMA.16816.F32.BF16 R116, R4.reuse, R8, R116 ;  /* 0x000000080474723c */ /* 0x048fe20000041874 */
[----:B--2---:R-:W-:Y:S07]  /*c540*/  LDSM.16.MT88.4 R12, [R250+0x1100] ;  /* 0x00110000fa0c783b */ /* 0x004fee0000004200 */
[C---:B------:R-:W-:Y:S01]  /*c550*/  HMMA.16816.F32.BF16 R120, R4.reuse, R10, R120 ;  /* 0x0000000a0478723c */ /* 0x040fe20000041878 */
[----:B------:R-:W2:Y:S07]  /*c560*/  LDSM.16.MT88.4 R8, [R252+0x6100] ;  /* 0x00610000fc08783b */ /* 0x000eae0000004200 */
[C---:B--2---:R-:W-:Y:S08]  /*c570*/  HMMA.16816.F32.BF16 R124, R4.reuse, R8, R124 ;  /* 0x00000008047c723c */ /* 0x044ff0000004187c */
[----:B------:R-:W-:Y:S01]  /*c580*/  HMMA.16816.F32.BF16 R128, R4, R10, R128 ;  /* 0x0000000a0480723c */ /* 0x000fe20000041880 */
[----:B------:R-:W2:Y:S06]  /*c590*/  LDSM.16.MT88.4 R8, [R249+0x900] ;  /* 0x00090000f908783b */ /* 0x000eac0000004200 */
[----:B----4-:R-:W-:Y:S01]  /*c5a0*/  F2FP.BF16.PACK_AB R5, R17, R16 ;  /* 0x000000101105723e */ /* 0x010fe200000010ff */
[----:B------:R-:W-:Y:S01]  /*c5b0*/  FADD.FTZ R16, R16, R3 ;  /* 0x0000000310107221 */ /* 0x000fe20000010000 */
[----:B------:R-:W-:Y:S03]  /*c5c0*/  F2FP.BF16.PACK_AB R7, R167, R18 ;  /* 0x00000012a707723e */ /* 0x000fe600000010ff */
[C---:B------:R-:W-:Y:S01]  /*c5d0*/  F2FP.BF16.PACK_AB R4, R25.reuse, R24 ;  /* 0x000000181904723e */ /* 0x040fe200000010ff */
[----:B------:R-:W-:Y:S01]  /*c5e0*/  FADD.FTZ R3, R25, R0 ;  /* 0x0000000019037221 */ /* 0x000fe20000010000 */
[----:B------:R-:W-:Y:S01]  /*c5f0*/  F2FP.BF16.PACK_AB R6, R181, R178 ;  /* 0x000000b2b506723e */ /* 0x000fe200000010ff */
[----:B------:R-:W-:Y:S01]  /*c600*/  FADD.FTZ R0, R17, R16 ;  /* 0x0000001011007221 */ /* 0x000fe20000010000 */
[----:B------:R3:W4:Y:S01]  /*c610*/  MUFU.EX2 R25, R2 ;  /* 0x0000000200197308 */ /* 0x0007220000000800 */
[----:B------:R-:W-:Y:S02]  /*c620*/  FADD.FTZ R3, R178, R3 ;  /* 0x00000003b2037221 */ /* 0x000fe40000010000 */
[----:B------:R-:W-:Y:S02]  /*c630*/  FADD.FTZ R24, R18, R0 ;  /* 0x0000000012187221 */ /* 0x000fe40000010000 */
[----:B------:R-:W-:Y:S01]  /*c640*/  LDSM.16.MT88.4 R16, [R250+0x1900] ;  /* 0x00190000fa10783b */ /* 0x000fe20000004200 */
[----:B------:R-:W-:Y:S04]  /*c650*/  FADD.FTZ R0, R181, R3 ;  /* 0x00000003b5007221 */ /* 0x000fe80000010000 */
[----:B------:R-:W-:Y:S04]  /*c660*/  FADD.FTZ R0, R176, R0 ;  /* 0x00000000b0007221 */ /* 0x000fe80000010000 */
[----:B------:R-:W-:Y:S02]  /*c670*/  FADD.FTZ R3, R177, R0 ;  /* 0x00000000b1037221 */ /* 0x000fe40000010000 */
[----:B---3--:R-:W-:Y:S01]  /*c680*/  FADD.FTZ R2, R167, R24 ;  /* 0x00000018a7027221 */ /* 0x008fe20000010000 */
[C---:B--2---:R-:W-:Y:S03]  /*c690*/  HMMA.16816.F32.BF16 R132, R4.reuse, R8, R132 ;  /* 0x000000080484723c */ /* 0x044fe60000041884 */
[----:B------:R-:W-:Y:S04]  /*c6a0*/  FADD.FTZ R2, R29, R2 ;  /* 0x000000021d027221 */ /* 0x000fe80000010000 */
[----:B------:R-:W-:Y:S01]  /*c6b0*/  FADD.FTZ R0, R166, R2 ;  /* 0x00000002a6007221 */ /* 0x000fe20000010000 */
[C---:B------:R-:W-:Y:S01]  /*c6c0*/  HMMA.16816.F32.BF16 R136, R4.reuse, R10, R136 ;  /* 0x0000000a0488723c */ /* 0x040fe20000041888 */
[----:B------:R-:W2:Y:S03]  /*c6d0*/  LDSM.16.MT88.4 R8, [R250+0x900] ;  /* 0x00090000fa08783b */ /* 0x000ea60000004200 */
[----:B------:R-:W-:Y:S02]  /*c6e0*/  FADD.FTZ R2, R179, R3 ;  /* 0x00000003b3027221 */ /* 0x000fe40000010000 */
[----:B------:R-:W-:Y:S02]  /*c6f0*/  FADD.FTZ R0, R33, R0 ;  /* 0x0000000021007221 */ /* 0x000fe40000010000 */
[----:B------:R-:W-:Y:S04]  /*c700*/  FADD.FTZ R2, R180, R2 ;  /* 0x00000002b4027221 */ /* 0x000fe80000010000 */
[----:B------:R-:W-:Y:S02]  /*c710*/  FADD.FTZ R3, R32, R0 ;  /* 0x0000000020037221 */ /* 0x000fe40000010000 */
[----:B------:R-:W-:Y:S02]  /*c720*/  FADD.FTZ R0, R30, R2 ;  /* 0x000000021e007221 */ /* 0x000fe40000010000 */
[----:B------:R-:W-:Y:S02]  /*c730*/  FADD.FTZ R3, R28, R3 ;  /* 0x000000031c037221 */ /* 0x000fe40000010000 */
[----:B------:R-:W-:Y:S02]  /*c740*/  FADD.FTZ R0, R31, R0 ;  /* 0x000000001f007221 */ /* 0x000fe40000010000 */
[----:B------:R-:W-:Y:S02]  /*c750*/  FADD.FTZ R3, R27, R3 ;  /* 0x000000031b037221 */ /* 0x000fe40000010000 */
[----:B------:R-:W-:Y:S02]  /*c760*/  FADD.FTZ R2, R34, R0 ;  /* 0x0000000022027221 */ /* 0x000fe40000010000 */
[----:B------:R-:W-:Y:S01]  /*c770*/  FADD.FTZ R0, R26, R3 ;  /* 0x000000031a007221 */ /* 0x000fe20000010000 */
[----:B------:R-:W-:Y:S01]  /*c780*/  MOV R3, R164 ;  /* 0x000000a400037202 */ /* 0x000fe20000000f00 */
[----:B------:R-:W-:Y:S02]  /*c790*/  FADD.FTZ R2, R35, R2 ;  /* 0x0000000223027221 */ /* 0x000fe40000010000 */
[----:B----4-:R-:W-:Y:S03]  /*c7a0*/  FADD.FTZ R0, R25, R0 ;  /* 0x0000000019007221 */ /* 0x010fe60000010000 */
[----:B------:R-:W-:Y:S06]  /*c7b0*/  STL [R1+0x64], R2 ;  /* 0x0000640201007387 */ /* 0x000fec0000100800 */
[----:B------:R3:W-:Y:S01]  /*c7c0*/  STL [R1+0x68], R0 ;  /* 0x0000680001007387 */ /* 0x0007e20000100800 */
[C---:B--2---:R-:W-:Y:S08]  /*c7d0*/  HMMA.16816.F32.BF16 R140, R4.reuse, R8, R140 ;  /* 0x00000008048c723c */ /* 0x044ff0000004188c */
[C---:B------:R-:W-:Y:S01]  /*c7e0*/  HMMA.16816.F32.BF16 R144, R4.reuse, R10, R144 ;  /* 0x0000000a0490723c */ /* 0x040fe20000041890 */
[----:B------:R-:W2:Y:S03]  /*c7f0*/  LDSM.16.MT88.4 R8, [R182+0x900] ;  /* 0x00090000b608783b */ /* 0x000ea60000004200 */
[----:B---3--:R-:W-:Y:S04]  /*c800*/  MOV R0, R165 ;  /* 0x000000a500007202 */ /* 0x008fe80000000f00 */
        /* <DEDUP_REMOVED lines=92> */
[----:B------:R-:W-:Y:S01]  /*cdd0*/  HMMA.16816.F32.BF16 R128, R4, R14, R128 ;  /* 0x0000000e0480723c */ /* 0x000fe20000041880 */
[----:B------:R-:W3:Y:S06]  /*cde0*/  LDSM.16.MT88.4 R12, [R182+0x1900] ;  /* 0x00190000b60c783b */ /* 0x000eec0000004200 */
        /* <DEDUP_REMOVED lines=41> */
[C---:B------:R-:W-:Y:S08]  /*d080*/  HMMA.16816.F32.BF16 R104, R4.reuse, R10, R104 ;  /* 0x0000000a0468723c */ /* 0x040ff00000041868 */
[C---:B---3--:R-:W-:Y:S08]  /*d090*/  HMMA.16816.F32.BF16 R108, R4.reuse, R12, R108 ;  /* 0x0000000c046c723c */ /* 0x048ff0000004186c */
[C---:B------:R-:W-:Y:S08]  /*d0a0*/  HMMA.16816.F32.BF16 R112, R4.reuse, R14, R112 ;  /* 0x0000000e0470723c */ /* 0x040ff00000041870 */
[C---:B-1----:R-:W-:Y:S08]  /*d0b0*/  HMMA.16816.F32.BF16 R116, R4.reuse, R16, R116 ;  /* 0x000000100474723c */ /* 0x042ff00000041874 */
[C---:B------:R-:W-:Y:S08]  /*d0c0*/  HMMA.16816.F32.BF16 R120, R4.reuse, R18, R120 ;  /* 0x000000120478723c */ /* 0x040ff00000041878 */
[C---:B----4-:R-:W-:Y:S08]  /*d0d0*/  HMMA.16816.F32.BF16 R124, R4.reuse, R20, R124 ;  /* 0x00000014047c723c */ /* 0x050ff0000004187c */
[----:B------:R-:W-:Y:S01]  /*d0e0*/  HMMA.16816.F32.BF16 R128, R4, R22, R128 ;  /* 0x000000160480723c */ /* 0x000fe20000041880 */
[----:B------:R-:W-:-:S07]  /*d0f0*/  @P0 BRA `(.L_x_2065) ;  /* 0xffffcc3000000947 */ /* 0x000fce000383ffff */
.L_x_2064:
        /* <DEDUP_REMOVED lines=157> */
.L_x_2061:
        /* <DEDUP_REMOVED lines=184> */
.L_x_2067:
        /* <DEDUP_REMOVED lines=150> */
.L_x_2069:
[----:B--234-:R-:W-:Y:S05]  /*efb0*/  BSYNC B0 ;  /* 0x0000000000007941 */ /* 0x01cfea0003800000 */
.L_x_2068:
        /* <DEDUP_REMOVED lines=30> */
.L_x_2071:
[----:B------:R-:W-:Y:S05]  /*f1a0*/  BSYNC B0 ;  /* 0x0000000000007941 */ /* 0x000fea0003800000 */
.L_x_2070:
        /* <DEDUP_REMOVED lines=30> */
.L_x_2073:
[----:B------:R-:W-:Y:S05]  /*f390*/  BSYNC B0 ;  /* 0x0000000000007941 */ /* 0x000fea0003800000 */
.L_x_2072:
        /* <DEDUP_REMOVED lines=31> */
.L_x_2066:
        /* <DEDUP_REMOVED lines=19> */
.L_x_2074:
        /* <DEDUP_REMOVED lines=42> */
.L_x_2076:
[----:B------:R-:W-:Y:S05]  /*f960*/  BSYNC B0 ;  /* 0x0000000000007941 */ /* 0x000fea0003800000 */
.L_x_2075:
        /* <DEDUP_REMOVED lines=73> */
.L_x_2078:
[----:B------:R-:W-:Y:S05]  /*fe00*/  BSYNC B0 ;  /* 0x0000000000007941 */ /* 0x000fea0003800000 */
.L_x_2077:
        /* <DEDUP_REMOVED lines=27> */
.L_x_2080:
[----:B------:R-:W-:Y:S05]  /*ffc0*/  BSYNC B0 ;  /* 0x0000000000007941 */ /* 0x000fea0003800000 */
.L_x_2079:
        /* <DEDUP_REMOVED lines=27> */
.L_x_2082:
[----:B------:R-:W-:Y:S05]  /*10180*/  BSYNC B0 ;  /* 0x0000000000007941 */ /* 0x000fea0003800000 */
.L_x_2081:
        /* <DEDUP_REMOVED lines=28> */
.L_x_2083:
        /* <DEDUP_REMOVED lines=11> */
.L_x_3090:


//--------------------- .text._ZN7cutlass13device_kernelIN5flash19enable_sm80_to_sm89INS1_16FlashAttnFwdSm80INS1_25CollectiveMainloopFwdSm80ILi8ELi1ELb0EN4cute5tupleIJNS5_1CILi128EEENS7_ILi32EEENS7_ILi256EEEEEELi256ENS_10bfloat16_tEfNS_4arch4Sm80ELb1ELb0ELb0ELb1ELb0ELb1ELb1ELb0EEENS1_21CollectiveEpilogueFwdINS6_IJS8_SA_S9_EEENS6_IJNS7_ILi1EEESI_SI_EEESC_SE_Li256ELb1ELb1ELb0ELb0EEENS1_19SingleTileSchedulerILb1ELb0ELb1ELi128EEEEEEEEEvNT_6ParamsE --------------------------
	.section	.text._ZN7cutlass13device_kernelIN5flash19enable_sm80_to_sm89INS1_16FlashAttnFwdSm80INS1_25CollectiveMainloopFwdSm80ILi8ELi1ELb0EN4cute5tupleIJNS5_1CILi128EEENS7_ILi32EEENS7_ILi256EEEEEELi256ENS_10bfloat16_tEfNS_4arch4Sm80ELb1ELb0ELb0ELb1ELb0ELb1ELb1ELb0EEENS1_21CollectiveEpilogueFwdINS6_IJS8_SA_S9_EEENS6_IJNS7_ILi1EEESI_SI_EEESC_SE_Li256ELb1ELb1ELb0ELb0EEENS1_19SingleTileSchedulerILb1ELb0ELb1ELi128EEEEEEEEEvNT_6ParamsE,"ax",@progbits
	.sectioninfo	@"SHI_REGISTERS=251"
	.align	128
.text._ZN7cutlass13device_kernelIN5flash19enable_sm80_to_sm89INS1_16FlashAttnFwdSm80INS1_25CollectiveMainloopFwdSm80ILi8ELi1ELb0EN4cute5tupleIJNS5_1CILi128EEENS7_ILi32EEENS7_ILi256EEEEEELi256ENS_10bfloat16_tEfNS_4arch4Sm80ELb1ELb0ELb0ELb1ELb0ELb1ELb1ELb0EEENS1_21CollectiveEpilogueFwdINS6_IJS8_SA_S9_EEENS6_IJNS7_ILi1EEESI_SI_EEESC_SE_Li256ELb1ELb1ELb0ELb0EEENS1_19SingleTileSchedulerILb1ELb0ELb1ELi128EEEEEEEEEvNT_6ParamsE:
        .type           _ZN7cutlass13device_kernelIN5flash19enable_sm80_to_sm89INS1_16FlashAttnFwdSm80INS1_25CollectiveMainloopFwdSm80ILi8ELi1ELb0EN4cute5tupleIJNS5_1CILi128EEENS7_ILi32EEENS7_ILi256EEEEEELi256ENS_10bfloat16_tEfNS_4arch4Sm80ELb1ELb0ELb0ELb1ELb0ELb1ELb1ELb0EEENS1_21CollectiveEpilogueFwdINS6_IJS8_SA_S9_EEENS6_IJNS7_ILi1EEESI_SI_EEESC_SE_Li256ELb1ELb1ELb0ELb0EEENS1_19SingleTileSchedulerILb1ELb0ELb1ELi128EEEEEEEEEvNT_6ParamsE,@function
        .size           _ZN7cutlass13device_kernelIN5flash19enable_sm80_to_sm89INS1_16FlashAttnFwdSm80INS1_25CollectiveMainloopFwdSm80ILi8ELi1ELb0EN4cute5tupleIJNS5_1CILi128EEENS7_ILi32EEENS7_ILi256EEEEEELi256ENS_10bfloat16_tEfNS_4arch4Sm80ELb1ELb0ELb0ELb1ELb0ELb1ELb1ELb0EEENS1_21CollectiveEpilogueFwdINS6_IJS8_SA_S9_EEENS6_IJNS7_ILi1EEESI_SI_EEESC_SE_Li256ELb1ELb1ELb0ELb0EEENS1_19SingleTileSchedulerILb1ELb0ELb1ELi128EEEEEEEEEvNT_6ParamsE,(.L_x_3091 - _ZN7cutlass13device_kernelIN5flash19enable_sm80_to_sm89INS1_16FlashAttnFwdSm80INS1_25CollectiveMainloopFwdSm80ILi8ELi1ELb0EN4cute5tupleIJNS5_1CILi128EEENS7_ILi32EEENS7_ILi256EEEEEELi256ENS_10bfloat16_tEfNS_4arch4Sm80ELb1ELb0ELb0ELb1ELb0ELb1ELb1ELb0EEENS1_21CollectiveEpilogueFwdINS6_IJS8_SA_S9_EEENS6_IJNS7_ILi1EEESI_SI_EEESC_SE_Li256ELb1ELb1ELb0ELb0EEENS1_19SingleTileSchedulerILb1ELb0ELb1ELi128EEEEEEEEEvNT_6ParamsE)
        .other          _ZN7cutlass13device_kernelIN5flash19enable_sm80_to_sm89INS1_16FlashAttnFwdSm80INS1_25CollectiveMainloopFwdSm80ILi8ELi1ELb0EN4cute5tupleIJNS5_1CILi128EEENS7_ILi32EEENS7_ILi256EEEEEELi256ENS_10bfloat16_tEfNS_4arch4Sm80ELb1ELb0ELb0ELb1ELb0ELb1ELb1ELb0EEENS1_21CollectiveEpilogueFwdINS6_IJS8_SA_S9_EEENS6_IJNS7_ILi1EEESI_SI_EEESC_SE_Li256ELb1ELb1ELb0ELb0EEENS1_19SingleTileSchedulerILb1ELb0ELb1ELi128EEEEEEEEEvNT_6ParamsE,@"STO_CUDA_ENTRY STV_DEFAULT"
_ZN7cutlass13device_kernelIN5flash19enable_sm80_to_sm89INS1_16FlashAttnFwdSm80INS1_25CollectiveMainloopFwdSm80ILi8ELi1ELb0EN4cute5tupleIJNS5_1CILi128EEENS7_ILi32EEENS7_ILi256EEEEEELi256ENS_10bfloat16_tEfNS_4arch4Sm80ELb1ELb0ELb0ELb1ELb0ELb1ELb1ELb0EEENS1_21CollectiveEpilogueFwdINS6_IJS8_SA_S9_EEENS6_IJNS7_ILi1EEESI_SI_EEESC_SE_Li256ELb1ELb1ELb0ELb0EEENS1_19SingleTileSchedulerILb1ELb0ELb1ELi128EEEEEEEEEvNT_6ParamsE:
        /* <DEDUP_REMOVED lines=16> */
.L_x_2085:
        /* <DEDUP_REMOVED lines=8> */
.L_x_2087:
[----:B------:R-:W-:-:S04]  /*0180*/  MOV R2, c[0x0][0x54c] ;  /* 0x0001530000027a02 */ /* 0x000fc80000000f00 */
.L_x_2086:
[----:B------:R-:W-:Y:S01]  /*0190*/  USHF.L.U32 UR4, UR4, 0x7, URZ ;  /* 0x0000000704047899 */ /* 0x000fe2000800063f */
[----:B-----5:R-:W-:-:S05]  /*01a0*/  IMAD R2, R2, c[0x0][0x548], RZ ;  /* 0x0001520002027a24 */ /* 0x020fca00078e02ff */
[----:B------:R-:W-:-:S04]  /*01b0*/  MOV R5, UR4 ;  /* 0x0000000400057c02 */ /* 0x000fc80008000f00 */
[----:B------:R-:W-:-:S04]  /*01c0*/  ISETP.GE.AND P0, PT, R5, R2, PT ;  /* 0x000000020500720c */ /* 0x000fc80003f06270 */
[----:B------:R-:W-:Y:S01]  /*01d0*/  SEL R216, R216, 0xffffffff, !P0 ;  /* 0xffffffffd8d87807 */ /* 0x000fe20004000000 */
[----:B------:R-:W-:Y:S05]  /*01e0*/  BRA `(.L_x_2088) ;  /* 0x0000013000007947 */ /* 0x000fea0003800000 */
.L_x_2084:
[----:B------:R-:W-:-:S04]  /*01f0*/  ISETP.NE.U32.AND P0, PT, RZ, c[0x0][0x568], PT ;  /* 0x00015a00ff007a0c */ /* 0x000fc80003f05070 */
[----:B------:R-:W-:-:S13]  /*0200*/  ISETP.NE.AND.EX P0, PT, RZ, c[0x0][0x56c], PT, P0 ;  /* 0x00015b00ff007a0c */ /* 0x000fda0003f05300 */
[----:B------:R-:W-:Y:S05]  /*0210*/  @!P0 BRA `(.L_x_2089) ;  /* 0x0000002000008947 */ /* 0x000fea0003800000 */
[----:B------:R1:W5:Y:S01]  /*0220*/  LDG.E R2, [R2.64] ;  /* 0x0000000802027981 */ /* 0x000362000c1e1900 */
[----:B------:R-:W-:Y:S05]  /*0230*/  BRA `(.L_x_2090) ;  /* 0x0000009000007947 */ /* 0x000fea0003800000 */
.L_x_2089:
        /* <DEDUP_REMOVED lines=8> */
.L_x_2091:
[----:B------:R-:W-:-:S04]  /*02c0*/  MOV R2, c[0x0][0x54c] ;  /* 0x0001530000027a02 */ /* 0x000fc80000000f00 */
.L_x_2090:
[----:B------:R-:W-:Y:S01]  /*02d0*/  USHF.L.U32 UR4, UR4, 0x7, URZ ;  /* 0x0000000704047899 */ /* 0x000fe2000800063f */
[----:B-----5:R-:W-:-:S05]  /*02e0*/  IMAD R2, R2, c[0x0][0x548], RZ ;  /* 0x0001520002027a24 */ /* 0x020fca00078e02ff */
[----:B------:R-:W-:-:S04]  /*02f0*/  MOV R5, UR4 ;  /* 0x0000000400057c02 */ /* 0x000fc80008000f00 */
[----:B------:R-:W-:-:S04]  /*0300*/  ISETP.GE.AND P0, PT, R5, R2, PT ;  /* 0x000000020500720c */ /* 0x000fc80003f06270 */
[----:B------:R-:W-:-:S04]  /*0310*/  SEL R216, R216, 0xffffffff, !P0 ;  /* 0xffffffffd8d87807 */ /* 0x000fc80004000000 */
.L_x_2088:
        /* <DEDUP_REMOVED lines=35> */
.L_x_2092:
[----:B-1----:R-:W-:-:S04]  /*0550*/  ISETP.NE.U32.AND P0, PT, RZ, c[0x0][0x368], PT ;  /* 0x0000da00ff007a0c */ /* 0x002fc80003f05070 */
[----:B------:R-:W-:-:S13]  /*0560*/  ISETP.NE.AND.EX P0, PT, RZ, c[0x0][0x36c], PT, P0 ;  /* 0x0000db00ff007a0c */ /* 0x000fda0003f05300 */
[----:B------:R-:W-:Y:S05]  /*0570*/  @!P0 BRA `(.L_x_2093) ;  /* 0x0000003000008947 */ /* 0x000fea0003800000 */
[----:B------:R-:W-:-:S05]  /*0580*/  IMAD.WIDE R2, R216, R0, c[0x0][0x368] ;  /* 0x0000da00d8027625 */ /* 0x000fca00078e0200 */
[----:B------:R1:W5:Y:S01]  /*0590*/  LDG.E R4, [R2.64] ;  /* 0x0000000802047981 */ /* 0x000362000c1e1900 */
[----:B------:R-:W-:Y:S05]  /*05a0*/  BRA `(.L_x_2094) ;  /* 0x0000004000007947 */ /* 0x000fea0003800000 */
.L_x_2093:
[----:B------:R-:W-:Y:S05]  /*05b0*/  @!P5 BRA `(.L_x_2094) ;  /* 0x000000300000d947 */ /* 0x000fea0003800000 */
[----:B------:R1:W2:Y:S04]  /*05c0*/  LDG.E R4, [R8.64] ;  /* 0x0000000808047981 */ /* 0x0002a8000c1e1900 */
[----:B-1----:R-:W2:Y:S02]  /*05d0*/  LDG.E R8, [R8.64+0x4] ;  /* 0x0000040808087981 */ /* 0x002ea4000c1e1900 */
[----:B--2---:R-:W-:Y:S02]  /*05e0*/  IADD3 R4, -R4, R8, RZ ;  /* 0x0000000804047210 */ /* 0x004fe40007ffe1ff */
.L_x_2094:
        /* <DEDUP_REMOVED lines=156> */
.L_x_2097:
[----:B------:R-:W-:Y:S05]  /*0fb0*/  BSYNC B0 ;  /* 0x0000000000007941 */ /* 0x000fea0003800000 */
.L_x_2096:
        /* <DEDUP_REMOVED lines=136> */
.L_x_2116:
        /* <DEDUP_REMOVED lines=63> */
.L_x_2102:
[----:B------:R-:W-:Y:S05]  /*1c30*/  BSYNC B0 ;  /* 0x0000000000007941 */ /* 0x000fea0003800000 */
.L_x_2101:
        /* <DEDUP_REMOVED lines=77> */
.L_x_2105:
[----:B------:R-:W-:Y:S05]  /*2110*/  BSYNC B0 ;  /* 0x0000000000007941 */ /* 0x000fea0003800000 */
.L_x_2104:
        /* <DEDUP_REMOVED lines=56> */
.L_x_2107:
[----:B------:R-:W-:Y:S05]  /*24a0*/  BSYNC B0 ;  /* 0x0000000000007941 */ /* 0x000fea0003800000 */
.L_x_2106:
        /* <DEDUP_REMOVED lines=56> */
.L_x_2109:
[----:B------:R-:W-:Y:S05]  /*2830*/  BSYNC B0 ;  /* 0x0000000000007941 */ /* 0x000fea0003800000 */
.L_x_2108:
        /* <DEDUP_REMOVED lines=56> */
.L_x_2100:
        /* <DEDUP_REMOVED lines=29> */
.L_x_2111:
[----:B------:R-:W-:Y:S05]  /*2d90*/  BSYNC B0 ;  /* 0x0000000000007941 */ /* 0x000fea0003800000 */
.L_x_2110:
        /* <DEDUP_REMOVED lines=136> */
.L_x_2113:
[----:B------:R-:W-:Y:S05]  /*3620*/  BSYNC B0 ;  /* 0x0000000000007941 */ /* 0x000fea0003800000 */
.L_x_2112:
        /* <DEDUP_REMOVED lines=115> */
.L_x_2099:
        /* <DEDUP_REMOVED lines=17> */
.L_x_2103:
[----:B------:R-:W-:Y:S05]  /*3e70*/  BSYNC B1 ;  /* 0x0000000000017941 */ /* 0x000fea0003800000 */
.L_x_2098:
        /* <DEDUP_REMOVED lines=54> */
.L_x_2115:
[----:B-1----:R-:W-:Y:S05]  /*41e0*/  BSYNC B0 ;  /* 0x0000000000007941 */ /* 0x002fea0003800000 */
.L_x_2114:
        /* <DEDUP_REMOVED lines=25> */
.L_x_2095:
        /* <DEDUP_REMOVED lines=282> */
.L_x_2119:
[----:B------:R-:W-:Y:S05]  /*5520*/  BSYNC B0 ;  /* 0x0000000000007941 */ /* 0x000fea0003800000 */
.L_x_2118:
        /* <DEDUP_REMOVED lines=36> */
.L_x_2121:
[----:B------:R-:W-:Y:S05]  /*5770*/  BSYNC B0 ;  /* 0x0000000000007941 */ /* 0x000fea0003800000 */
.L_x_2120:
        /* <DEDUP_REMOVED lines=32> */
.L_x_2123:
[----:B---34-:R-:W-:Y:S05]  /*5980*/  BSYNC B0 ;  /* 0x0000000000007941 */ /* 0x018fea0003800000 */
.L_x_2122:
        /* <DEDUP_REMOVED lines=34> */
.L_x_2124:
        /* <DEDUP_REMOVED lines=89> */
.L_x_2128:
[----:B------:R-:W-:Y:S05]  /*6140*/  BSYNC B0 ;  /* 0x0000000000007941 */ /* 0x000fea0003800000 */
.L_x_2127:
        /* <DEDUP_REMOVED lines=80> */
.L_x_2130:
[----:B--23--:R-:W-:Y:S05]  /*6650*/  BSYNC B0 ;  /* 0x0000000000007941 */ /* 0x00cfea0003800000 */
.L_x_2129:
        /* <DEDUP_REMOVED lines=80> */
.L_x_2132:
[----:B--23--:R-:W-:Y:S05]  /*6b60*/  BSYNC B0 ;  /* 0x0000000000007941 */ /* 0x00cfea0003800000 */
.L_x_2131:
        /* <DEDUP_REMOVED lines=78> */
.L_x_2134:
[----:B---3--:R-:W-:Y:S05]  /*7050*/  BSYNC B0 ;  /* 0x0000000000007941 */ /* 0x008fea0003800000 */
.L_x_2133:
        /* <DEDUP_REMOVED lines=83> */
.L_x_2138:
[----:B------:R-:W-:Y:S05]  /*7590*/  BSYNC B0 ;  /* 0x0000000000007941 */ /* 0x000fea0003800000 */
.L_x_2137:
        /* <DEDUP_REMOVED lines=50> */
.L_x_2140:
[----:B------:R-:W-:Y:S05]  /*78c0*/  BSYNC B0 ;  /* 0x0000000000007941 */ /* 0x000fea0003800000 */
.L_x_2139:
        /* <DEDUP_REMOVED lines=50> */
.L_x_2142:
[----:B------:R-:W-:Y:S05]  /*7bf0*/  BSYNC B0 ;  /* 0x0000000000007941 */ /* 0x000fea0003800000 */
.L_x_2141:
        /* <DEDUP_REMOVED lines=49> */
.L_x_2136:
[----:B------:R-:W-:Y:S05]  /*7f10*/  BSYNC B1 ;  /* 0x0000000000017941 */ /* 0x000fea0003800000 */
.L_x_2135:
        /* <DEDUP_REMOVED lines=53> */
.L_x_2146:
[----:B------:R-:W-:Y:S05]  /*8270*/  BSYNC B0 ;  /* 0x0000000000007941 */ /* 0x000fea0003800000 */
.L_x_2145:
        /* <DEDUP_REMOVED lines=50> */
.L_x_2148:
[----:B------:R-:W-:Y:S05]  /*85a0*/  BSYNC B0 ;  /* 0x0000000000007941 */ /* 0x000fea0003800000 */
.L_x_2147:
        /* <DEDUP_REMOVED lines=50> */
.L_x_2150:
[----:B------:R-:W-:Y:S05]  /*88d0*/  BSYNC B0 ;  /* 0x0000000000007941 */ /* 0x000fea0003800000 */
.L_x_2149:
        /* <DEDUP_REMOVED lines=49> */
.L_x_2144:
[----:B------:R-:W-:Y:S05]  /*8bf0*/  BSYNC B1 ;  /* 0x0000000000017941 */ /* 0x000fea0003800000 */
.L_x_2143:
        /* <DEDUP_REMOVED lines=53> */
.L_x_2154:
[----:B------:R-:W-:Y:S05]  /*8f50*/  BSYNC B0 ;  /* 0x0000000000007941 */ /* 0x000fea0003800000 */
.L_x_2153:
        /* <DEDUP_REMOVED lines=50> */
.L_x_2156:
[----:B------:R-:W-:Y:S05]  /*9280*/  BSYNC B0 ;  /* 0x0000000000007941 */ /* 0x000fea0003800000 */
.L_x_2155:
        /* <DEDUP_REMOVED lines=50> */
.L_x_2158:
[----:B------:R-:W-:Y:S05]  /*95b0*/  BSYNC B0 ;  /* 0x0000000000007941 */ /* 0x000fea0003800000 */
.L_x_2157:
        /* <DEDUP_REMOVED lines=49> */
.L_x_2152:
[----:B------:R-:W-:Y:S05]  /*98d0*/  BSYNC B1 ;  /* 0x0000000000017941 */ /* 0x000fea0003800000 */
.L_x_2151:
        /* <DEDUP_REMOVED lines=52> */
.L_x_2161:
[----:B------:R-:W-:Y:S05]  /*9c20*/  BSYNC B0 ;  /* 0x0000000000007941 */ /* 0x000fea0003800000 */
.L_x_2160:
        /* <DEDUP_REMOVED lines=50> */
.L_x_2163:
[----:B------:R-:W-:Y:S05]  /*9f50*/  BSYNC B0 ;  /* 0x0000000000007941 */ /* 0x000fea0003800000 */
.L_x_2162:
        /* <DEDUP_REMOVED lines=50> */
.L_x_2165:
[----:B------:R-:W-:Y:S05]  /*a280*/  BSYNC B0 ;  /* 0x0000000000007941 */ /* 0x000fea0003800000 */
.L_x_2164:
        /* <DEDUP_REMOVED lines=50> */
.L_x_2126:
        /* <DEDUP_REMOVED lines=58> */
.L_x_2167:
[----:B------:R-:W-:Y:S05]  /*a950*/  BSYNC B0 ;  /* 0x0000000000007941 */ /* 0x000fea0003800000 */
.L_x_2166:
        /* <DEDUP_REMOVED lines=63> */
.L_x_2169:
[----:B------:R-:W-:Y:S05]  /*ad50*/  BSYNC B0 ;  /* 0x0000000000007941 */ /* 0x000fea0003800000 */
.L_x_2168:
        /* <DEDUP_REMOVED lines=65> */
.L_x_2171:
[----:B---34-:R-:W-:Y:S05]  /*b170*/  BSYNC B0 ;  /* 0x0000000000007941 */ /* 0x018fea0003800000 */
.L_x_2170:
        /* <DEDUP_REMOVED lines=63> */
.L_x_2173:
[----:B----4-:R-:W-:Y:S05]  /*b570*/  BSYNC B0 ;  /* 0x0000000000007941 */ /* 0x010fea0003800000 */
.L_x_2172:
        /* <DEDUP_REMOVED lines=139> */
.L_x_2177:
[----:B------:R-:W-:Y:S05]  /*be30*/  BSYNC B0 ;  /* 0x0000000000007941 */ /* 0x000fea0003800000 */
.L_x_2176:
        /* <DEDUP_REMOVED lines=115> */
.L_x_2175:
[----:B------:R-:W-:Y:S05]  /*c570*/  BSYNC B1 ;  /* 0x0000000000017941 */ /* 0x000fea0003800000 */
.L_x_2174:
        /* <DEDUP_REMOVED lines=120> */
.L_x_2181:
[----:B------:R-:W-:Y:S05]  /*cd00*/  BSYNC B0 ;  /* 0x0000000000007941 */ /* 0x000fea0003800000 */
.L_x_2180:
        /* <DEDUP_REMOVED lines=122> */
.L_x_2179:
[----:B------:R-:W-:Y:S05]  /*d4b0*/  BSYNC B1 ;  /* 0x0000000000017941 */ /* 0x000fea0003800000 */
.L_x_2178:
        /* <DEDUP_REMOVED lines=120> */
.L_x_2185:
[----:B------:R-:W-:Y:S05]  /*dc40*/  BSYNC B0 ;  /* 0x0000000000007941 */ /* 0x000fea0003800000 */
.L_x_2184:
        /* <DEDUP_REMOVED lines=122> */
.L_x_2183:
[----:B------:R-:W-:Y:S05]  /*e3f0*/  BSYNC B1 ;  /* 0x0000000000017941 */ /* 0x000fea0003800000 */
.L_x_2182:
        /* <DEDUP_REMOVED lines=119> */
.L_x_2187:
[----:B------:R-:W-:Y:S05]  /*eb70*/  BSYNC B0 ;  /* 0x0000000000007941 */ /* 0x000fea0003800000 */
.L_x_2186:
        /* <DEDUP_REMOVED lines=122> */
.L_x_2159:
[----:B------:R-:W-:Y:S05]  /*f320*/  BSYNC B2 ;  /* 0x0000000000027941 */ /* 0x000fea0003800000 */
.L_x_2125:
[----:B-1----:R-:W-:Y:S01]  /*f330*/  IMAD.SHL.U32 R8, R0, 0x40, RZ ;  /* 0x0000004000087824 */ /* 0x002fe200078e00ff */
[----:B------:R-:W-:-:S04]  /*f340*/  DEPBAR.LE SB0, 0x0 ;  /* 0x000080000000791a */ /* 0x000fc80000000000 */
[----:B------:R-:W-:Y:S01]  /*f350*/  IMAD.SHL.U32 R213, R48, 0x8, RZ ;  /* 0x0000000830d57824 */ /* 0x000fe200078e00ff */
[----:B------:R-:W-:Y:S01]  /*f360*/  LOP3.LUT R8, R8, 0x1c0, RZ, 0xc0, !PT ;  /* 0x000001c008087812 */ /* 0x000fe200078ec0ff */
[----:B--2---:R-:W-:Y:S01]  /*f370*/  IMAD R13, R58, c[0x0][0x208], RZ ;  /* 0x000082003a0d7a24 */ /* 0x004fe200078e02ff */
[----:B------:R-:W-:Y:S01]  /*f380*/  SEL R14, RZ, 0x2, P6 ;  /* 0x00000002ff0e7807 */ /* 0x000fe20003000000 */
[----:B------:R-:W-:Y:S01]  /*f390*/  IMAD R214, R56, 0x400, R4 ;  /* 0x0000040038d67824 */ /* 0x000fe200078e0204 */
[----:B------:R-:W-:Y:S01]  /*f3a0*/  LOP3.LUT R213, R8, 0x8, R213, 0xf8, !PT ;  /* 0x0000000808d57812 */ /* 0x000fe200078ef8d5 */
[C---:B------:R-:W-:Y:S01]  /*f3b0*/  IMAD.WIDE.U32 R16, R53.reuse, c[0x0][0x208], RZ ;  /* 0x0000820035107a25 */ /* 0x040fe200078e00ff */
[----:B------:R-:W-:Y:S02]  /*f3c0*/  SHF.R.U32.HI R8, RZ, 0x3, R8 ;  /* 0x00000003ff087819 */ /* 0x000fe40000011608 */
[----:B------:R-:W-:Y:S01]  /*f3d0*/  SEL R12, RZ, 0x4, P5 ;  /* 0x00000004ff0c7807 */ /* 0x000fe20002800000 */
[----:B------:R-:W-:Y:S01]  /*f3e0*/  IMAD R13, R53, c[0x0][0x20c], R13 ;  /* 0x00008300350d7a24 */ /* 0x000fe200078e020d */
[----:B------:R-:W-:Y:S01]  /*f3f0*/  LOP3.LUT R213, R213, R8, RZ, 0x3c, !PT ;  /* 0x00000008d5d57212 */ /* 0x000fe200078e3cff */
[----:B------:R-:W-:Y:S01]  /*f400*/  IMAD.SHL.U32 R214, R214, 0x2, RZ ;  /* 0x00000002d6d67824 */ /* 0x000fe200078e00ff */
[----:B------:R-:W-:Y:S01]  /*f410*/  BAR.SYNC.DEFER_BLOCKING 0x0 ;  /* 0x0000000000007b1d */ /* 0x000fe20000010000 */
[----:B------:R-:W-:Y:S01]  /*f420*/  IADD3 R50, R12, R14, R50 ;  /* 0x0000000e0c327210 */ /* 0x000fe20007ffe032 */
[----:B------:R-:W-:Y:S01]  /*f430*/  IMAD.IADD R13, R17, 0x1, R13 ;  /* 0x00000001110d7824 */ /* 0x000fe200078e020d */
[----:B------:R-:W-:Y:S01]  /*f440*/  LEA R14, P0, R16, R228, 0x5 ;  /* 0x000000e4100e7211 */ /* 0x000fe200078028ff */
[----:B------:R-:W-:Y:S01]  /*f450*/  IMAD R213, R51, 0x200, R213 ;  /* 0x0000020033d57824 */ /* 0x000fe200078e02d5 */
[----:B------:R-:W-:Y:S01]  /*f460*/  LOP3.LUT P1, RZ, R0, 0x2, RZ, 0xc0, !PT ;  /* 0x0000000200ff7812 */ /* 0x000fe2000782c0ff */
[----:B-----5:R-:W-:Y:S01]  /*f470*/  IMAD R55, R53, -0x20, R220 ;  /* 0xffffffe035377824 */ /* 0x020fe200078e02dc */
[----:B------:R-:W-:Y:S01]  /*f480*/  LEA.HI.X R13, R16, R221, R13, 0x5, P0 ;  /* 0x000000dd100d7211 */ /* 0x000fe200000f2c0d */
[----:B------:R-:W-:Y:S01]  /*f490*/  IMAD.SHL.U32 R213, R213, 0x2, RZ ;  /* 0x00000002d5d57824 */ /* 0x000fe200078e00ff */
[----:B------:R-:W-:Y:S01]  /*f4a0*/  SEL R12, RZ, 0x8, P4 ;  /* 0x00000008ff0c7807 */ /* 0x000fe20002000000 */
[----:B------:R-:W-:Y:S01]  /*f4b0*/  IMAD R210, R3, 0x2, R214 ;  /* 0x0000000203d27824 */ /* 0x000fe200078e02d6 */
[----:B------:R-:W-:Y:S01]  /*f4c0*/  LEA R20, P0, R14, c[0x0][0x1f8], 0x1 ;  /* 0x00007e000e147a11 */ /* 0x000fe200078008ff */
[----:B------:R-:W-:Y:S01]  /*f4d0*/  IMAD.SHL.U32 R217, R49, 0x2, RZ ;  /* 0x0000000231d97824 */ /* 0x000fe200078e00ff */
[C---:B------:R-:W-:Y:S01]  /*f4e0*/  IADD3 R15, R213.reuse, 0xc080, RZ ;  /* 0x0000c080d50f7810 */ /* 0x040fe20007ffe0ff */
[----:B------:R-:W-:Y:S01]  /*f4f0*/  IMAD.IADD R12, R12, 0x1, R50 ;  /* 0x000000010c0c7824 */ /* 0x000fe200078e0232 */
[----:B------:R-:W-:Y:S01]  /*f500*/  LEA.HI.X R21, R14, c[0x0][0x1fc], R13, 0x1, P0 ;  /* 0x00007f000e157a11 */ /* 0x000fe200000f0c0d */
[C---:B------:R-:W-:Y:S01]  /*f510*/  IMAD R209, R2.reuse, 0x2, R214 ;  /* 0x0000000202d17824 */ /* 0x040fe200078e02d6 */
[----:B------:R-:W-:Y:S01]  /*f520*/  IADD3 R212, R213, 0xc0a0, RZ ;  /* 0x0000c0a0d5d47810 */ /* 0x000fe20007ffe0ff */
[----:B------:R-:W-:Y:S01]  /*f530*/  IMAD R207, R2, 0x2, R210 ;  /* 0x0000000202cf7824 */ /* 0x000fe200078e02d2 */
[----:B------:R-:W-:Y:S01]  /*f540*/  LOP3.LUT P0, RZ, R12, 0x2, RZ, 0xc0, !PT ;  /* 0x000000020cff7812 */ /* 0x000fe2000780c0ff */
[----:B------:R-:W-:Y:S01]  /*f550*/  IMAD.SHL.U32 R211, R4, 0x2, RZ ;  /* 0x0000000204d37824 */ /* 0x000fe200078e00ff */
[----:B------:R-:W-:-:S02]  /*f560*/  @P1 IADD3 R212, R15, -0x20, RZ ;  /* 0xffffffe00fd41810 */ /* 0x000fc40007ffe0ff */
[CC--:B------:R-:W-:Y:S01]  /*f570*/  ISETP.LE.OR P2, PT, R55.reuse, R48.reuse, P3 ;  /* 0x000000303700720c */ /* 0x0c0fe20001f43670 */
[----:B------:R-:W-:Y:S01]  /*f580*/  LDSM.16.M88.4 R28, [R214+0x10080] ;  /* 0x01008000d61c783b */ /* 0x000fe20000000200 */
[----:B------:R-:W-:Y:S01]  /*f590*/  ISETP.LE.OR P1, PT, R55, R48, !P0 ;  /* 0x000000303700720c */ /* 0x000fe20004723670 */
[--C-:B------:R-:W-:Y:S01]  /*f5a0*/  IMAD R206, R3, 0x2, R211.reuse ;  /* 0x0000000203ce7824 */ /* 0x100fe200078e02d3 */
[----:B------:R-:W-:Y:S01]  /*f5b0*/  LOP3.LUT P0, RZ, R0, 0x4, RZ, 0xc0, !PT ;  /* 0x0000000400ff7812 */ /* 0x000fe2000780c0ff */
[----:B------:R-:W1:Y:S01]  /*f5c0*/  LDSM.16.M88.4 R8, [R213+0xc080] ;  /* 0x00c08000d508783b */ /* 0x000e620000000200 */
[----:B------:R-:W-:Y:S01]  /*f5d0*/  IMAD.MOV.U32 R0, RZ, RZ, 0x40 ;  /* 0x00000040ff007424 */ /* 0x000fe200078e00ff */
[----:B------:R-:W-:Y:S01]  /*f5e0*/  LEA.HI R52, R52, R54, RZ, 0x2 ;  /* 0x0000003634347211 */ /* 0x000fe200078f10ff */
[----:B------:R-:W-:Y:S01]  /*f5f0*/  IMAD R204, R2, 0x2, R206 ;  /* 0x0000000202cc7824 */ /* 0x000fe200078e02ce */
[----:B------:R-:W2:Y:S01]  /*f600*/  LDSM.16.M88.4 R16, [R213+0xc880] ;  /* 0x00c88000d510783b */ /* 0x000ea20000000200 */
[----:B------:R-:W-:Y:S01]  /*f610*/  IADD3 R230, R6, -0x2, RZ ;  /* 0xfffffffe06e67810 */ /* 0x000fe20007ffe0ff */
[----:B------:R-:W-:Y:S01]  /*f620*/  IMAD R205, R2, 0x2, R211 ;  /* 0x0000000202cd7824 */ /* 0x000fe200078e02d3 */
[----:B------:R-:W-:Y:S01]  /*f630*/  SEL R0, R0, 0xffffffc0, !P0 ;  /* 0xffffffc000007807 */ /* 0x000fe20004000000 */
[----:B------:R-:W-:Y:S01]  /*f640*/  LDSM.16.M88.4 R40, [R210+0x10080] ;  /* 0x01008000d228783b */ /* 0x000fe20000000200 */
[----:B------:R-:W-:-:S02]  /*f650*/  LOP3.LUT P0, RZ, R12, 0x8, RZ, 0xc0, !PT ;  /* 0x000000080cff7812 */ /* 0x000fc4000780c0ff */
[----:B------:R-:W-:Y:S01]  /*f660*/  LOP3.LUT R52, R52, 0xfffffffc, RZ, 0xc0, !PT ;  /* 0xfffffffc34347812 */ /* 0x000fe200078ec0ff */
[----:B------:R-:W3:Y:S01]  /*f670*/  LDSM.16.M88.4 R44, [R212] ;  /* 0x00000000d42c783b */ /* 0x000ee20000000200 */
[----:B------:R-:W-:Y:S01]  /*f680*/  ISETP.LE.OR P0, PT, R55, R48, !P0 ;  /* 0x000000303700720c */ /* 0x000fe20004703670 */
[----:B------:R-:W-:Y:S01]  /*f690*/  IMAD.IADD R208, R213, 0x1, R0 ;  /* 0x00000001d5d07824 */ /* 0x000fe200078e0200 */
[----:B------:R-:W-:Y:S01]  /*f6a0*/  IADD3 R203, R212, 0x800, RZ ;  /* 0x00000800d4cb7810 */ /* 0x000fe20007ffe0ff */
[----:B------:R-:W4:Y:S01]  /*f6b0*/  LDSM.16.M88.4 R36, [R212+0x800] ;  /* 0x00080000d424783b */ /* 0x000f220000000200 */
[----:B------:R-:W-:Y:S01]  /*f6c0*/  IMAD.IADD R202, R0, 0x1, R212 ;  /* 0x0000000100ca7824 */ /* 0x000fe200078e02d4 */
[----:B------:R-:W-:Y:S02]  /*f6d0*/  LOP3.LUT R0, R57, 0xffffffe0, RZ, 0xc0, !PT ;  /* 0xffffffe039007812 */ /* 0x000fe400078ec0ff */
[----:B------:R-:W-:Y:S01]  /*f6e0*/  @!PT LDS RZ, [RZ] ;  /* 0x00000000fffff984 */ /* 0x000fe20000000800 */
[----:B------:R-:W-:Y:S01]  /*f6f0*/  @!PT LDS RZ, [RZ] ;  /* 0x00000000fffff984 */ /* 0x000fe20000000800 */
[----:B------:R-:W-:Y:S01]  /*f700*/  @!PT LDS RZ, [RZ] ;  /* 0x00000000fffff984 */ /* 0x000fe20000000800 */
[----:B------:R2:W-:Y:S01]  /*f710*/  LDGSTS.E.BYPASS.LTC128B.128 [R217+0x8080], [R20.64], !P2 ;  /* 0x0808000014d97fae */ /* 0x0005e2000d101d48 */
[----:B------:R-:W-:-:S02]  /*f720*/  ISETP.NE.AND P2, PT, R226, 0x1, PT ;  /* 0x00000001e200780c */ /* 0x000fc40003f45270 */
[----:B------:R-:W-:Y:S01]  /*f730*/  IMAD.IADD R0, R54, 0x1, -R0 ;  /* 0x0000000136007824 */ /* 0x000fe200078e0a00 */
[----:B------:R3:W-:Y:S01]  /*f740*/  LDGSTS.E.BYPASS.LTC128B.128 [R217+0x9080], [R20.64+0x80], !P1 ;  /* 0x0908008014d97fae */ /* 0x0007e2000c901d48 */
[----:B------:R-:W-:Y:S01]  /*f750*/  LOP3.LUT P1, RZ, R12, 0x4, RZ, 0xc0, !PT ;  /* 0x000000040cff7812 */ /* 0x000fe2000782c0ff */
[----:B------:R-:W-:-:S03]  /*f760*/  IMAD.IADD R54, R54, 0x1, -R52 ;  /* 0x0000000136367824 */ /* 0x000fc600078e0a34 */
[----:B------:R-:W-:Y:S01]  /*f770*/  ISETP.LE.OR P1, PT, R55, R48, !P1 ;  /* 0x000000303700720c */ /* 0x000fe20004f23670 */
[C---:B-1----:R-:W-:Y:S11]  /*f780*/  HMMA.16816.F32.BF16 R12, R28.reuse, R8, RZ ;  /* 0x000000081c0c723c */ /* 0x042ff600000418ff */
[----:B------:R-:W-:Y:S01]  /*f790*/  @!UPT UIADD3 URZ, URZ, URZ, URZ ;  /* 0x0000003f3f3ff290 */ /* 0x000fe2000fffe03f */
[----:B------:R1:W-:Y:S04]  /*f7a0*/  LDGSTS.E.BYPASS.LTC128B.128 [R217+0xa080], [R20.64+0x100], !P1 ;  /* 0x0a08010014d97fae */ /* 0x0003e8000c901d48 */
[----:B------:R1:W-:Y:S01]  /*f7b0*/  LDGSTS.E.BYPASS.LTC128B.128 [R217+0xb080], [R20.64+0x180], !P0 ;  /* 0x0b08018014d97fae */ /* 0x0003e2000c101d48 */
[C---:B--2---:R-:W-:Y:S03]  /*f7c0*/  HMMA.16816.F32.BF16 R32, R28.reuse, R16, RZ ;  /* 0x000000101c20723c */ /* 0x044fe600000418ff */
[----:B------:R-:W-:Y:S04]  /*f7d0*/  LDSM.16.M88.4 R24, [R209+0x10080] ;  /* 0x01008000d118783b */ /* 0x000fe80000000200 */
[----:B------:R-:W-:Y:S01]  /*f7e0*/  LDSM.16.M88.4 R48, [R207+0x10080] ;  /* 0x01008000cf30783b */ /* 0x000fe20000000200 */
[C---:B------:R-:W-:Y:S03]  /*f7f0*/  HMMA.16816.F32.BF16 R8, R28.reuse, R10, RZ ;  /* 0x0000000a1c08723c */ /* 0x040fe600000418ff */
[----:B------:R-:W0:Y:S05]  /*f800*/  LDGDEPBAR ;  /* 0x00000000000079af */ /* 0x000e2a0000000000 */
[----:B------:R-:W-:Y:S01]  /*f810*/  HMMA.16816.F32.BF16 R28, R28, R18, RZ ;  /* 0x000000121c1c723c */ /* 0x000fe200000418ff */
[----:B------:R-:W2:Y:S07]  /*f820*/  LDSM.16.M88.4 R16, [R208+0xc880] ;  /* 0x00c88000d010783b */ /* 0x000eae0000000200 */
[C---:B---3--:R-:W-:Y:S01]  /*f830*/  HMMA.16816.F32.BF16 R12, R40.reuse, R44, R12 ;  /* 0x0000002c280c723c */ /* 0x048fe2000004180c */
[----:B-1----:R-:W1:Y:S07]  /*f840*/  LDSM.16.M88.4 R20, [R208+0xc080] ;  /* 0x00c08000d014783b */ /* 0x002e6e0000000200 */
[C---:B----4-:R-:W-:Y:S08]  /*f850*/  HMMA.16816.F32.BF16 R32, R40.reuse, R36, R32 ;  /* 0x000000242820723c */ /* 0x050ff00000041820 */
[C---:B------:R-:W-:Y:S01]  /*f860*/  HMMA.16816.F32.BF16 R8, R40.reuse, R46, R8 ;  /* 0x0000002e2808723c */ /* 0x040fe20000041808 */
[----:B------:R-:W3:Y:S07]  /*f870*/  LDSM.16.M88.4 R44, [R202] ;  /* 0x00000000ca2c783b */ /* 0x000eee0000000200 */
[----:B------:R-:W-:Y:S01]  /*f880*/  HMMA.16816.F32.BF16 R36, R40, R38, R28 ;  /* 0x000000262824723c */ /* 0x000fe2000004181c */
[----:B------:R-:W4:Y:S07]  /*f890*/  LDSM.16.M88.4 R28, [R202+0x800] ;  /* 0x00080000ca1c783b */ /* 0x000f2e0000000200 */
[C---:B--2---:R-:W-:Y:S08]  /*f8a0*/  HMMA.16816.F32.BF16 R32, R24.reuse, R16, R32 ;  /* 0x000000101820723c */ /* 0x044ff00000041820 */
[C---:B-1----:R-:W-:Y:S08]  /*f8b0*/  HMMA.16816.F32.BF16 R12, R24.reuse, R20, R12 ;  /* 0x00000014180c723c */ /* 0x042ff0000004180c */
[C---:B------:R-:W-:Y:S01]  /*f8c0*/  HMMA.16816.F32.BF16 R40, R24.reuse, R22, R8 ;  /* 0x000000161828723c */ /* 0x040fe20000041808 */
[----:B------:R-:W-:Y:S04]  /*f8d0*/  LDSM.16.M88.4 R20, [R214+0x14080] ;  /* 0x01408000d614783b */ /* 0x000fe80000000200 */
[----:B------:R-:W1:Y:S03]  /*f8e0*/  LDSM.16.M88.4 R8, [R213+0xd080] ;  /* 0x00d08000d508783b */ /* 0x000e660000000200 */
[----:B------:R-:W-:Y:S01]  /*f8f0*/  HMMA.16816.F32.BF16 R36, R24, R18, R36 ;  /* 0x000000121824723c */ /* 0x000fe20000041824 */
[----:B------:R-:W2:Y:S04]  /*f900*/  LDSM.16.M88.4 R16, [R213+0xd880] ;  /* 0x00d88000d510783b */ /* 0x000ea80000000200 */
[----:B------:R-:W-:Y:S03]  /*f910*/  LDSM.16.M88.4 R24, [R212+0x1000] ;  /* 0x00100000d418783b */ /* 0x000fe60000000200 */
[C---:B---3--:R-:W-:Y:S08]  /*f920*/  HMMA.16816.F32.BF16 R12, R48.reuse, R44, R12 ;  /* 0x0000002c300c723c */ /* 0x048ff0000004180c */
[C---:B----4-:R-:W-:Y:S08]  /*f930*/  HMMA.16816.F32.BF16 R32, R48.reuse, R28, R32 ;  /* 0x0000001c3020723c */ /* 0x050ff00000041820 */
[C---:B------:R-:W-:Y:S01]  /*f940*/  HMMA.16816.F32.BF16 R44, R48.reuse, R46, R40 ;  /* 0x0000002e302c723c */ /* 0x040fe20000041828 */
[----:B------:R-:W3:Y:S07]  /*f950*/  LDSM.16.M88.4 R40, [R210+0x14080] ;  /* 0x01408000d228783b */ /* 0x000eee0000000200 */
[----:B------:R-:W-:Y:S01]  /*f960*/  HMMA.16816.F32.BF16 R36, R48, R30, R36 ;  /* 0x0000001e3024723c */ /* 0x000fe20000041824 */
[----:B------:R-:W4:Y:S07]  /*f970*/  LDSM.16.M88.4 R28, [R212+0x1800] ;  /* 0x00180000d41c783b */ /* 0x000f2e0000000200 */
[C---:B-1----:R-:W-:Y:S08]  /*f980*/  HMMA.16816.F32.BF16 R12, R20.reuse, R8, R12 ;  /* 0x00000008140c723c */ /* 0x042ff0000004180c */
[C---:B--2---:R-:W-:Y:S08]  /*f990*/  HMMA.16816.F32.BF16 R32, R20.reuse, R16, R32 ;  /* 0x000000101420723c */ /* 0x044ff00000041820 */
        /* <DEDUP_REMOVED lines=11> */
[----:B------:R-:W4:Y:S04]  /*fa50*/  LDSM.16.M88.4 R28, [R202+0x1800] ;  /* 0x00180000ca1c783b */ /* 0x000f280000000200 */
[----:B------:R-:W-:Y:S03]  /*fa60*/  LDSM.16.M88.4 R40, [R214+0x18080] ;  /* 0x01808000d628783b */ /* 0x000fe60000000200 */
[C---:B-1----:R-:W-:Y:S08]  /*fa70*/  HMMA.16816.F32.BF16 R12, R44.reuse, R8, R12 ;  /* 0x000000082c0c723c */ /* 0x042ff0000004180c */
[C---:B--2---:R-:W-:Y:S08]  /*fa80*/  HMMA.16816.F32.BF16 R32, R44.reuse, R16, R32 ;  /* 0x000000102c20723c */ /* 0x044ff00000041820 */
[C---:B------:R-:W-:Y:S01]  /*fa90*/  HMMA.16816.F32.BF16 R48, R44.reuse, R10, R48 ;  /* 0x0000000a2c30723c */ /* 0x040fe20000041830 */
[----:B------:R-:W1:Y:S07]  /*faa0*/  LDSM.16.M88.4 R8, [R213+0xe080] ;  /* 0x00e08000d508783b */ /* 0x000e6e0000000200 */
        /* <DEDUP_REMOVED lines=15> */
[----:B------:R-:W2:Y:S07]  /*fba0*/  LDSM.16.M88.4 R16, [R208+0xe880] ;  /* 0x00e88000d010783b */ /* 0x000eae0000000200 */
[C---:B---3--:R-:W-:Y:S08]  /*fbb0*/  HMMA.16816.F32.BF16 R12, R44.reuse, R20, R12 ;  /* 0x000000142c0c723c */ /* 0x048ff0000004180c */
[C---:B----4-:R-:W-:Y:S01]  /*fbc0*/  HMMA.16816.F32.BF16 R40, R44.reuse, R24, R32 ;  /* 0x000000182c28723c */ /* 0x050fe20000041820 */
[----:B------:R-:W-:Y:S07]  /*fbd0*/  LDSM.16.M88.4 R32, [R207+0x18080] ;  /* 0x01808000cf20783b */ /* 0x000fee0000000200 */
[C---:B------:R-:W-:Y:S01]  /*fbe0*/  HMMA.16816.F32.BF16 R48, R44.reuse, R22, R48 ;  /* 0x000000162c30723c */ /* 0x040fe20000041830 */
[----:B------:R-:W3:Y:S07]  /*fbf0*/  LDSM.16.M88.4 R20, [R202+0x2000] ;  /* 0x00200000ca14783b */ /* 0x000eee0000000200 */
[----:B------:R-:W-:Y:S01]  /*fc00*/  HMMA.16816.F32.BF16 R36, R44, R26, R36 ;  /* 0x0000001a2c24723c */ /* 0x000fe20000041824 */
[----:B------:R-:W4:Y:S07]  /*fc10*/  LDSM.16.M88.4 R24, [R202+0x2800] ;  /* 0x00280000ca18783b */ /* 0x000f2e0000000200 */
[C---:B-1----:R-:W-:Y:S08]  /*fc20*/  HMMA.16816.F32.BF16 R12, R28.reuse, R8, R12 ;  /* 0x000000081c0c723c */ /* 0x042ff0000004180c */
[C---:B--2---:R-:W-:Y:S01]  /*fc30*/  HMMA.16816.F32.BF16 R44, R28.reuse, R16, R40 ;  /* 0x000000101c2c723c */ /* 0x044fe20000041828 */
[----:B------:R-:W-:Y:S07]  /*fc40*/  LDSM.16.M88.4 R40, [R214+0x1c080] ;  /* 0x01c08000d628783b */ /* 0x000fee0000000200 */
        /* <DEDUP_REMOVED lines=8> */
[----:B------:R-:W-:Y:S07]  /*fcd0*/  LDSM.16.M88.4 R20, [R212+0x3000] ;  /* 0x00300000d414783b */ /* 0x000fee0000000200 */
[----:B------:R-:W-:Y:S01]  /*fce0*/  HMMA.16816.F32.BF16 R36, R32, R26, R36 ;  /* 0x0000001a2024723c */ /* 0x000fe20000041824 */
[----:B------:R-:W3:Y:S04]  /*fcf0*/  LDSM.16.M88.4 R24, [R210+0x1c080] ;  /* 0x01c08000d218783b */ /* 0x000ee80000000200 */
[----:B------:R-:W-:Y:S03]  /*fd00*/  LDSM.16.M88.4 R32, [R208+0xf080] ;  /* 0x00f08000d020783b */ /* 0x000fe60000000200 */
[C---:B-1----:R-:W-:Y:S08]  /*fd10*/  HMMA.16816.F32.BF16 R12, R40.reuse, R8, R12 ;  /* 0x00000008280c723c */ /* 0x042ff0000004180c */
[C---:B--2---:R-:W-:Y:S08]  /*fd20*/  HMMA.16816.F32.BF16 R44, R40.reuse, R16, R44 ;  /* 0x00000010282c723c */ /* 0x044ff0000004182c */
[C---:B------:R-:W-:Y:S01]  /*fd30*/  HMMA.16816.F32.BF16 R48, R40.reuse, R10, R48 ;  /* 0x0000000a2830723c */ /* 0x040fe20000041830 */
[----:B------:R-:W1:Y:S07]  /*fd40*/  LDSM.16.M88.4 R8, [R209+0x1c080] ;  /* 0x01c08000d108783b */ /* 0x000e6e0000000200 */
[----:B------:R-:W-:Y:S01]  /*fd50*/  HMMA.16816.F32.BF16 R36, R40, R18, R36 ;  /* 0x000000122824723c */ /* 0x000fe20000041824 */
[----:B------:R-:W2:Y:S06]  /*fd60*/  LDSM.16.M88.4 R16, [R208+0xf880] ;  /* 0x00f88000d010783b */ /* 0x000eac0000000200 */
[----:B------:R-:W-:Y:S01]  /*fd70*/  SHF.R.S32.HI R40, RZ, 0x1f, R0 ;  /* 0x0000001fff287819 */ /* 0x000fe20000011400 */
[----:B---3--:R-:W-:Y:S03]  /*fd80*/  HMMA.16816.F32.BF16 R12, R24, R20, R12 ;  /* 0x00000014180c723c */ /* 0x008fe6000004180c */
[----:B------:R-:W-:-:S04]  /*fd90*/  LEA.HI R40, R40, R0, RZ, 0x2 ;  /* 0x0000000028287211 */ /* 0x000fc800078f10ff */
[C---:B------:R-:W-:Y:S01]  /*fda0*/  LEA.HI.SX32 R231, R40.reuse, R149, 0x1e ;  /* 0x0000009528e77211 */ /* 0x040fe200078ff2ff */
[----:B------:R-:W-:Y:S01]  /*fdb0*/  HMMA.16816.F32.BF16 R44, R24, R28, R44 ;  /* 0x0000001c182c723c */ /* 0x000fe2000004182c */
[----:B------:R-:W-:Y:S02]  /*fdc0*/  SHF.R.S32.HI R20, RZ, 0x1f, R56 ;  /* 0x0000001fff147819 */ /* 0x000fe40000011438 */
[----:B------:R-:W-:-:S04]  /*fdd0*/  LOP3.LUT R40, R40, 0x7ffffffc, RZ, 0xc0, !PT ;  /* 0x7ffffffc28287812 */ /* 0x000fc800078ec0ff */
[----:B------:R-:W-:Y:S01]  /*fde0*/  LEA.HI R29, R20, R56, RZ, 0x3 ;  /* 0x00000038141d7211 */ /* 0x000fe200078f18ff */
[C---:B------:R-:W-:Y:S01]  /*fdf0*/  HMMA.16816.F32.BF16 R48, R24.reuse, R22, R48 ;  /* 0x000000161830723c */ /* 0x040fe20000041830 */
[----:B------:R-:W-:Y:S01]  /*fe00*/  LDSM.16.M88.4 R20, [R207+0x1c080] ;  /* 0x01c08000cf14783b */ /* 0x000fe20000000200 */
[----:B------:R-:W-:Y:S01]  /*fe10*/  LEA.HI R28, R54, R54, RZ, 0x1 ;  /* 0x00000036361c7211 */ /* 0x000fe200078f08ff */
[----:B------:R-:W-:Y:S01]  /*fe20*/  IMAD.IADD R40, R0, 0x1, -R40 ;  /* 0x0000000100287824 */ /* 0x000fe200078e0a28 */
[----:B------:R-:W-:Y:S02]  /*fe30*/  LOP3.LUT R29, R29, 0xffffff8, RZ, 0xc0, !PT ;  /* 0x0ffffff81d1d7812 */ /* 0x000fe400078ec0ff */
[----:B------:R-:W-:Y:S01]  /*fe40*/  LOP3.LUT R28, R28, 0x1ffffffe, RZ, 0xc0, !PT ;  /* 0x1ffffffe1c1c7812 */ /* 0x000fe200078ec0ff */
[----:B------:R-:W-:Y:S01]  /*fe50*/  IMAD.SHL.U32 R232, R40, 0x2, RZ ;  /* 0x0000000228e87824 */ /* 0x000fe200078e00ff */
[----:B------:R-:W-:Y:S01]  /*fe60*/  HMMA.16816.F32.BF16 R36, R24, R30, R36 ;  /* 0x0000001e1824723c */ /* 0x000fe20000041824 */
[----:B------:R-:W3:Y:S01]  /*fe70*/  LDSM.16.M88.4 R24, [R202+0x3000] ;  /* 0x00300000ca18783b */ /* 0x000ee20000000200 */
[----:B------:R-:W-:-:S02]  /*fe80*/  IMAD.IADD R29, R56, 0x1, -R29 ;  /* 0x00000001381d7824 */ /* 0x000fc400078e0a1d */
[----:B------:R-:W-:Y:S02]  /*fe90*/  IMAD.IADD R54, R54, 0x1, -R28 ;  /* 0x0000000136367824 */ /* 0x000fe400078e0a1c */
[----:B------:R-:W-:Y:S02]  /*fea0*/  IMAD R231, R29, 0x10, R231 ;  /* 0x000000101de77824 */ /* 0x000fe400078e02e7 */
[----:B------:R-:W4:Y:S01]  /*feb0*/  LDSM.16.M88.4 R28, [R202+0x3800] ;  /* 0x00380000ca1c783b */ /* 0x000f220000000200 */
[----:B-1----:R-:W-:Y:S01]  /*fec0*/  HMMA.16816.F32.BF16 R12, R8, R32, R12 ;  /* 0x00000020080c723c */ /* 0x002fe2000004180c */
[----:B------:R-:W-:Y:S01]  /*fed0*/  IMAD R231, R54, 0x8, R231 ;  /* 0x0000000836e77824 */ /* 0x000fe200078e02e7 */
[----:B------:R-:W-:-:S04]  /*fee0*/  DEPBAR.LE SB0, 0x0 ;  /* 0x000080000000791a */ /* 0x000fc80000000000 */
[----:B------:R-:W-:Y:S02]  /*fef0*/  IMAD.IADD R55, R55, 0x1, -R232 ;  /* 0x0000000137377824 */ /* 0x000fe400078e0ae8 */
[C---:B--2---:R-:W-:Y:S07]  /*ff00*/  HMMA.16816.F32.BF16 R44, R8.reuse, R16, R44 ;  /* 0x00000010082c723c */ /* 0x044fee000004182c */
[----:B------:R-:W-:Y:S01]  /*ff10*/  @P2 IMAD.HI.U32 R17, R231, c[0x0][0x2c8], RZ ;  /* 0x0000b200e7112a27 */ /* 0x000fe200078e00ff */
[----:B------:R-:W-:Y:S03]  /*ff20*/  HMMA.16816.F32.BF16 R48, R8, R34, R48 ;  /* 0x000000220830723c */ /* 0x000fe60000041830 */
[----:B------:R-:W-:Y:S01]  /*ff30*/  IMAD.MOV.U32 R16, RZ, RZ, R231 ;  /* 0x000000ffff107224 */ /* 0x000fe200078e00e7 */
[----:B------:R-:W-:-:S04]  /*ff40*/  @P2 SHF.R.U32.HI R16, RZ, c[0x0][0x2cc], R17 ;  /* 0x0000b300ff102a19 */ /* 0x000fc80000011611 */
[----:B------:R-:W-:Y:S01]  /*ff50*/  HMMA.16816.F32.BF16 R36, R8, R18, R36 ;  /* 0x000000120824723c */ /* 0x000fe20000041824 */
[----:B------:R-:W1:Y:S04]  /*ff60*/  SHFL.IDX PT, R8, R16, RZ, 0x1c1f ;  /* 0x001c1fff10087589 */ /* 0x000e6800000e0000 */
[----:B------:R-:W2:Y:S02]  /*ff70*/  SHFL.IDX PT, R10, R16, 0x1, 0x1c1f ;  /* 0x003c1f00100a7f89 */ /* 0x000ea400000e0000 */
[----:B------:R-:W-:Y:S01]  /*ff80*/  IMAD.MOV.U32 R9, RZ, RZ, -0x20 ;  /* 0xffffffe0ff097424 */ /* 0x000fe200078e00ff */
[----:B---3--:R-:W-:Y:S03]  /*ff90*/  HMMA.16816.F32.BF16 R12, R20, R24, R12 ;  /* 0x00000018140c723c */ /* 0x008fe6000004180c */
[----:B------:R-:W-:-:S05]  /*ffa0*/  IMAD R9, R53, R9, 0x1 ;  /* 0x0000000135097424 */ /* 0x000fca00078e0209 */
[----:B------:R-:W-:Y:S01]  /*ffb0*/  IADD3 R0, -R232, R9, R220 ;  /* 0x00000009e8007210 */ /* 0x000fe20007ffe1dc */
[----:B------:R-:W-:Y:S04]  /*ffc0*/  HMMA.16816.F32.BF16 R48, R20, R26, R48 ;  /* 0x0000001a1430723c */ /* 0x000fe80000041830 */
[----:B------:R-:W-:-:S04]  /*ffd0*/  IMAD.IADD R0, R0, 0x1, -R227 ;  /* 0x0000000100007824 */ /* 0x000fc800078e0ae3 */
[----:B----4-:R-:W-:Y:S01]  /*ffe0*/  HMMA.16816.F32.BF16 R44, R20, R28, R44 ;  /* 0x0000001c142c723c */ /* 0x010fe2000004182c */
[C---:B-1----:R-:W-:Y:S02]  /*fff0*/  IMAD.IADD R8, R0.reuse, 0x1, R8 ;  /* 0x0000000100087824 */ /* 0x042fe400078e0208 */
[----:B--2---:R-:W-:-:S03]  /*10000*/  IMAD.IADD R10, R0, 0x1, R10 ;  /* 0x00000001000a7824 */ /* 0x004fc600078e020a */
[C---:B------:R-:W-:Y:S02]  /*10010*/  IMNMX R8, R55.reuse, R8, PT ;  /* 0x0000000837087217 */ /* 0x040fe40003800200 */
[----:B------:R-:W-:Y:S01]  /*10020*/  HMMA.16816.F32.BF16 R36, R20, R30, R36 ;  /* 0x0000001e1424723c */ /* 0x000fe20000041824 */
[----:B------:R-:W-:Y:S01]  /*10030*/  IMNMX R55, R55, R10, PT ;  /* 0x0000000a37377217 */ /* 0x000fe20003800200 */
[----:B------:R-:W-:Y:S01]  /*10040*/  BAR.SYNC.DEFER_BLOCKING 0x0 ;  /* 0x0000000000007b1d */ /* 0x000fe20000010000 */
[C---:B------:R-:W-:Y:S02]  /*10050*/  ISETP.GT.AND P0, PT, R8.reuse, RZ, PT ;  /* 0x000000ff0800720c */ /* 0x040fe40003f04270 */
[----:B------:R-:W-:Y:S02]  /*10060*/  ISETP.GT.AND P1, PT, R8, 0x1, PT ;  /* 0x000000010800780c */ /* 0x000fe40003f24270 */
[----:B------:R-:W-:Y:S02]  /*10070*/  FSEL R19, R12, -INF , P0 ;  /* 0xff8000000c137808 */ /* 0x000fe40000000000 */
[----:B------:R-:W-:-:S02]  /*10080*/  ISETP.GT.AND P0, PT, R8, 0x8, PT ;  /* 0x000000080800780c */ /* 0x000fc40003f04270 */
[----:B------:R-:W-:Y:S02]  /*10090*/  FSEL R9, R13, -INF , P1 ;  /* 0xff8000000d097808 */ /* 0x000fe40000800000 */
        /* <DEDUP_REMOVED lines=8> */
[----:B------:R-:W-:Y:S02]  /*10120*/  ISETP.GT.AND P0, PT, R8, 0x18, PT ;  /* 0x000000180800780c */ /* 0x000fe40003f04270 */
[----:B------:R-:W-:Y:S02]  /*10130*/  FMNMX.FTZ R11, R49, R11, !PT ;  /* 0x0000000b310b7209 */ /* 0x000fe40007810000 */
[----:B------:R-:W-:-:S02]  /*10140*/  FSEL R17, R45, -INF , P1 ;  /* 0xff8000002d117808 */ /* 0x000fc40000800000 */
[----:B------:R-:W-:Y:S02]  /*10150*/  ISETP.GT.AND P1, PT, R8, 0x19, PT ;  /* 0x000000190800780c */ /* 0x000fe40003f24270 */
[----:B------:R-:W-:Y:S02]  /*10160*/  FSEL R16, R36, -INF , P0 ;  /* 0xff80000024107808 */ /* 0x000fe40000000000 */
[----:B------:R-:W-:Y:S02]  /*10170*/  FMNMX.FTZ R0, R18, R11, !PT ;  /* 0x0000000b12007209 */ /* 0x000fe40007810000 */
[C---:B------:R-:W-:Y:S02]  /*10180*/  ISETP.GT.AND P0, PT, R55.reuse, RZ, PT ;  /* 0x000000ff3700720c */ /* 0x040fe40003f04270 */
[----:B------:R-:W-:Y:S02]  /*10190*/  ISETP.GT.AND P2, PT, R55, 0x1, PT ;  /* 0x000000013700780c */ /* 0x000fe40003f44270 */
[----:B------:R-:W-:-:S02]  /*101a0*/  FSEL R13, R37, -INF , P1 ;  /* 0xff800000250d7808 */ /* 0x000fc40000800000 */
[----:B------:R-:W-:Y:S02]  /*101b0*/  FMNMX.FTZ R0, R17, R0, !PT ;  /* 0x0000000011007209 */ /* 0x000fe40007810000 */
[----:B------:R-:W-:Y:S02]  /*101c0*/  FSEL R20, R14, -INF , P0 ;  /* 0xff8000000e147808 */ /* 0x000fe40000000000 */
[----:B------:R-:W-:Y:S02]  /*101d0*/  ISETP.GT.AND P1, PT, R55, 0x8, PT ;  /* 0x000000083700780c */ /* 0x000fe40003f24270 */
[----:B------:R-:W-:Y:S02]  /*101e0*/  FSEL R15, R15, -INF , P2 ;  /* 0xff8000000f0f7808 */ /* 0x000fe40001000000 */
[----:B------:R-:W-:Y:S02]  /*101f0*/  FMNMX.FTZ R0, R16, R0, !PT ;  /* 0x0000000010007209 */ /* 0x000fe40007810000 */
[----:B------:R-:W-:-:S02]  /*10200*/  ISETP.GT.AND P0, PT, R55, 0x9, PT ;  /* 0x000000093700780c */ /* 0x000fc40003f04270 */
[----:B------:R-:W-:Y:S02]  /*10210*/  FSEL R50, R50, -INF , P1 ;  /* 0xff80000032327808 */ /* 0x000fe40000800000 */
[----:B------:R-:W-:Y:S02]  /*10220*/  FMNMX.FTZ R8, R20, R15, !PT ;  /* 0x0000000f14087209 */ /* 0x000fe40007810000 */
[----:B------:R-:W-:Y:S02]  /*10230*/  FMNMX.FTZ R0, R13, R0, !PT ;  /* 0x000000000d007209 */ /* 0x000fe40007810000 */
[----:B------:R-:W-:Y:S02]  /*10240*/  FSEL R51, R51, -INF , P0 ;  /* 0xff80000033337808 */ /* 0x000fe40000000000 */
[----:B------:R-:W-:Y:S01]  /*10250*/  ISETP.GT.AND P1, PT, R55, 0x10, PT ;  /* 0x000000103700780c */ /* 0x000fe20003f24270 */
[----:B------:R-:W1:Y:S01]  /*10260*/  SHFL.BFLY PT, R14, R0, 0x2, 0x1f ;  /* 0x0c401f00000e7f89 */ /* 0x000e6200000e0000 */
[----:B------:R-:W-:-:S02]  /*10270*/  FMNMX.FTZ R8, R50, R8, !PT ;  /* 0x0000000832087209 */ /* 0x000fc40007810000 */
[----:B------:R-:W-:Y:S02]  /*10280*/  ISETP.GT.AND P0, PT, R55, 0x11, PT ;  /* 0x000000113700780c */ /* 0x000fe40003f04270 */
[----:B------:R-:W-:Y:S02]  /*10290*/  FSEL R12, R46, -INF , P1 ;  /* 0xff8000002e0c7808 */ /* 0x000fe40000800000 */
[----:B------:R-:W-:Y:S02]  /*102a0*/  FMNMX.FTZ R8, R51, R8, !PT ;  /* 0x0000000833087209 */ /* 0x000fe40007810000 */
[----:B------:R-:W-:Y:S02]  /*102b0*/  FSEL R11, R47, -INF , P0 ;  /* 0xff8000002f0b7808 */ /* 0x000fe40000000000 */
[----:B------:R-:W-:Y:S02]  /*102c0*/  ISETP.GT.AND P1, PT, R55, 0x18, PT ;  /* 0x000000183700780c */ /* 0x000fe40003f24270 */
[----:B------:R-:W-:-:S02]  /*102d0*/  FMNMX.FTZ R8, R12, R8, !PT ;  /* 0x000000080c087209 */ /* 0x000fc40007810000 */
[----:B------:R-:W-:Y:S02]  /*102e0*/  ISETP.GT.AND P0, PT, R55, 0x19, PT ;  /* 0x000000193700780c */ /* 0x000fe40003f04270 */
[----:B------:R-:W-:Y:S02]  /*102f0*/  FSEL R10, R38, -INF , P1 ;  /* 0xff800000260a7808 */ /* 0x000fe40000800000 */
[----:B------:R-:W-:Y:S02]  /*10300*/  FMNMX.FTZ R21, R11, R8, !PT ;  /* 0x000000080b157209 */ /* 0x000fe40007810000 */
[----:B------:R-:W-:Y:S02]  /*10310*/  FSEL R8, R39, -INF , P0 ;  /* 0xff80000027087808 */ /* 0x000fe40000000000 */
[----:B------:R-:W-:Y:S02]  /*10320*/  FMNMX.FTZ R21, R10, R21, !PT ;  /* 0x000000150a157209 */ /* 0x000fe40007810000 */
[----:B-1----:R-:W-:-:S02]  /*10330*/  FMNMX.FTZ R14, R0, R14, !PT ;  /* 0x0000000e000e7209 */ /* 0x002fc40007810000 */
[----:B------:R-:W-:Y:S02]  /*10340*/  FMNMX.FTZ R21, R8, R21, !PT ;  /* 0x0000001508157209 */ /* 0x000fe40007810000 */
[----:B------:R-:W-:Y:S01]  /*10350*/  ISETP.GE.AND P0, PT, R6, 0x2, PT ;  /* 0x000000020600780c */ /* 0x000fe20003f06270 */
[----:B------:R-:W1:Y:S01]  /*10360*/  SHFL.BFLY PT, R0, R14, 0x1, 0x1f ;  /* 0x0c201f000e007f89 */ /* 0x000e6200000e0000 */
[----:B------:R-:W-:-:S03]  /*10370*/  ISETP.NE.AND P2, PT, R226, 0x1, PT ;  /* 0x00000001e200780c */ /* 0x000fc60003f45270 */
[----:B------:R-:W2:Y:S08]  /*10380*/  SHFL.BFLY PT, R22, R21, 0x2, 0x1f ;  /* 0x0c401f0015167f89 */ /* 0x000eb000000e0000 */
[----:B------:R-:W-:Y:S01]  /*10390*/  @P0 SHF.R.S32.HI R6, RZ, 0x1f, R230 ;  /* 0x0000001fff060819 */ /* 0x000fe200000114e6 */
[----:B------:R-:W-:Y:S02]  /*103a0*/  @P0 IMAD R7, R7, R230, RZ ;  /* 0x000000e607070224 */ /* 0x000fe400078e02ff */
[----:B------:R-:W-:-:S02]  /*103b0*/  @P0 IMAD.MOV.U32 R23, RZ, RZ, R223 ;  /* 0x000000ffff170224 */ /* 0x000fc400078e00df */
[-C--:B------:R-:W-:Y:S01]  /*103c0*/  @P0 IMAD R6, R6, R5.reuse, R7 ;  /* 0x0000000506060224 */ /* 0x080fe200078e0207 */
[----:B-1----:R-:W-:Y:S02]  /*103d0*/  FMNMX.FTZ R0, R14, R0, !PT ;  /* 0x000000000e007209 */ /* 0x002fe40007810000 */
[----:B--2---:R-:W-:Y:S01]  /*103e0*/  FMNMX.FTZ R21, R21, R22, !PT ;  /* 0x0000001615157209 */ /* 0x004fe20007810000 */
[----:B------:R-:W-:Y:S01]  /*103f0*/  @P0 IMAD.MOV.U32 R22, RZ, RZ, R218 ;  /* 0x000000ffff160224 */ /* 0x000fe200078e00da */
[C---:B------:R-:W-:Y:S01]  /*10400*/  FSETP.NEU.FTZ.AND P1, PT, R0.reuse, -INF , PT ;  /* 0xff8000000000780b */ /* 0x040fe20003f3d000 */
[----:B------:R-:W-:Y:S02]  /*10410*/  FMUL.FTZ R14, R0, c[0x0][0x2d0] ;  /* 0x0000b400000e7a20 */ /* 0x000fe40000410000 */
[----:B------:R-:W1:Y:S01]  /*10420*/  SHFL.BFLY PT, R148, R21, 0x1, 0x1f ;  /* 0x0c201f0015947f89 */ /* 0x000e6200000e0000 */
[----:B------:R-:W-:Y:S02]  /*10430*/  @P0 IMAD.WIDE.U32 R22, R230, R5, R22 ;  /* 0x00000005e6160225 */ /* 0x000fe400078e0016 */
[----:B------:R-:W-:-:S02]  /*10440*/  FSEL R14, R14, RZ, P1 ;  /* 0x000000ff0e0e7208 */ /* 0x000fc40000800000 */
[----:B------:R-:W-:Y:S01]  /*10450*/  @P0 IMAD.IADD R5, R23, 0x1, R6 ;  /* 0x0000000117050824 */ /* 0x000fe200078e0206 */
[C---:B------:R-:W-:Y:S02]  /*10460*/  @P0 LEA R6, P1, R22.reuse, c[0x0][0x1c8], 0x1 ;  /* 0x0000720016060a11 */ /* 0x040fe400078208ff */
[--C-:B------:R-:W-:Y:S02]  /*10470*/  FFMA.FTZ R192, R9, c[0x0][0x2d0], -R14.reuse ;  /* 0x0000b40009c07a23 */ /* 0x100fe4000001080e */
[----:B------:R-:W-:Y:S01]  /*10480*/  @P0 LEA.HI.X R7, R22, c[0x0][0x1cc], R5, 0x1, P1 ;  /* 0x0000730016070a11 */ /* 0x000fe200008f0c05 */
[--C-:B------:R-:W-:Y:S02]  /*10490*/  FFMA.FTZ R193, R19, c[0x0][0x2d0], -R14.reuse ;  /* 0x0000b40013c17a23 */ /* 0x100fe4000001080e */
[--C-:B------:R-:W-:Y:S01]  /*104a0*/  FFMA.FTZ R151, R48, c[0x0][0x2d0], -R14.reuse ;  /* 0x0000b40030977a23 */ /* 0x100fe2000001080e */
[----:B------:R-:W-:Y:S01]  /*104b0*/  MUFU.EX2 R192, R192 ;  /* 0x000000c000c07308 */ /* 0x000fe20000000800 */
[----:B------:R2:W-:Y:S01]  /*104c0*/  @P0 LDGSTS.E.BYPASS.LTC128B.128 [R217+0xc080], [R6.64], !P3 ;  /* 0x0c08000006d90fae */ /* 0x0005e2000d901d48 */
[----:B------:R-:W-:-:S02]  /*104d0*/  FFMA.FTZ R150, R49, c[0x0][0x2d0], -R14 ;  /* 0x0000b40031967a23 */ /* 0x000fc4000001080e */
[--C-:B------:R-:W-:Y:S01]  /*104e0*/  FFMA.FTZ R198, R18, c[0x0][0x2d0], -R14.reuse ;  /* 0x0000b40012c67a23 */ /* 0x100fe2000001080e */
[----:B------:R2:W-:Y:S01]  /*104f0*/  @P0 LDGSTS.E.BYPASS.LTC128B.128 [R217+0xd080], [R6.64+0x80], !P6 ;  /* 0x0d08008006d90fae */ /* 0x0005e2000f101d48 */
[--C-:B------:R-:W-:Y:S02]  /*10500*/  FFMA.FTZ R196, R17, c[0x0][0x2d0], -R14.reuse ;  /* 0x0000b40011c47a23 */ /* 0x100fe4000001080e */
[----:B------:R-:W3:Y:S01]  /*10510*/  MUFU.EX2 R193, R193 ;  /* 0x000000c100c17308 */ /* 0x000ee20000000800 */
[----:B------:R2:W-:Y:S01]  /*10520*/  @P0 LDGSTS.E.BYPASS.LTC128B.128 [R217+0xe080], [R6.64+0x100], !P5 ;  /* 0x0e08010006d90fae */ /* 0x0005e2000e901d48 */
[----:B-1----:R-:W-:Y:S01]  /*10530*/  FMNMX.FTZ R148, R21, R148, !PT ;  /* 0x0000009415947209 */ /* 0x002fe20007810000 */
[--C-:B------:R-:W-:Y:S02]  /*10540*/  FFMA.FTZ R197, R16, c[0x0][0x2d0], -R14.reuse ;  /* 0x0000b40010c57a23 */ /* 0x100fe4000001080e */
[----:B------:R2:W-:Y:S01]  /*10550*/  @P0 LDGSTS.E.BYPASS.LTC128B.128 [R217+0xf080], [R6.64+0x180], !P4 ;  /* 0x0f08018006d90fae */ /* 0x0005e2000e101d48 */
[C---:B------:R-:W-:Y:S01]  /*10560*/  FSETP.NEU.FTZ.AND P1, PT, R148.reuse, -INF , PT ;  /* 0xff8000009400780b */ /* 0x040fe20003f3d000 */
[----:B------:R-:W-:Y:S01]  /*10570*/  FMUL.FTZ R9, R148, c[0x0][0x2d0] ;  /* 0x0000b40094097a20 */ /* 0x000fe20000410000 */
[----:B------:R-:W-:Y:S01]  /*10580*/  MUFU.EX2 R151, R151 ;  /* 0x0000009700977308 */ /* 0x000fe20000000800 */
[----:B------:R-:W1:Y:S01]  /*10590*/  LDSM.16.MT88.4 R136, [R206+0x8080] ;  /* 0x00808000ce88783b */ /* 0x000e620000004200 */
[----:B------:R-:W-:-:S02]  /*105a0*/  FFMA.FTZ R225, R13, c[0x0][0x2d0], -R14 ;  /* 0x0000b4000de17a23 */ /* 0x000fc4000001080e */
[----:B------:R-:W-:Y:S01]  /*105b0*/  FSEL R9, R9, RZ, P1 ;  /* 0x000000ff09097208 */ /* 0x000fe20000800000 */
[----:B------:R-:W4:Y:S03]  /*105c0*/  LDSM.16.MT88.4 R32, [R204+0x8080] ;  /* 0x00808000cc20783b */ /* 0x000f260000004200 */
[----:B------:R-:W2:Y:S01]  /*105d0*/  MUFU.EX2 R150, R150 ;  /* 0x0000009600967308 */ /* 0x000ea20000000800 */
[--C-:B------:R-:W-:Y:S01]  /*105e0*/  FFMA.FTZ R195, R20, c[0x0][0x2d0], -R9.reuse ;  /* 0x0000b40014c37a23 */ /* 0x100fe20000010809 */
[----:B------:R-:W1:Y:S01]  /*105f0*/  LDSM.16.MT88.4 R140, [R211+0x8080] ;  /* 0x00808000d38c783b */ /* 0x000e620000004200 */
[--C-:B------:R-:W-:Y:S01]  /*10600*/  FFMA.FTZ R194, R15, c[0x0][0x2d0], -R9.reuse ;  /* 0x0000b4000fc27a23 */ /* 0x100fe20000010809 */
[----:B---3--:R-:W-:Y:S01]  /*10610*/  F2FP.BF16.PACK_AB R128, R192, R193 ;  /* 0x000000c1c080723e */ /* 0x008fe200000010ff */
[--C-:B------:R-:W-:Y:S01]  /*10620*/  FFMA.FTZ R3, R50, c[0x0][0x2d0], -R9.reuse ;  /* 0x0000b40032037a23 */ /* 0x100fe20000010809 */
[----:B------:R-:W3:Y:S01]  /*10630*/  LDSM.16.MT88.4 R24, [R205+0x8080] ;  /* 0x00808000cd18783b */ /* 0x000ee20000004200 */
[--C-:B------:R-:W-:Y:S01]  /*10640*/  FFMA.FTZ R2, R51, c[0x0][0x2d0], -R9.reuse ;  /* 0x0000b40033027a23 */ /* 0x100fe20000010809 */
[----:B------:R-:W-:Y:S01]  /*10650*/  MUFU.EX2 R195, R195 ;  /* 0x000000c300c37308 */ /* 0x000fe20000000800 */
[--C-:B------:R-:W-:Y:S01]  /*10660*/  FFMA.FTZ R201, R12, c[0x0][0x2d0], -R9.reuse ;  /* 0x0000b4000cc97a23 */ /* 0x100fe20000010809 */
[----:B------:R-:W1:Y:S01]  /*10670*/  LDSM.16.MT88.4 R40, [R211+0x9080] ;  /* 0x00908000d328783b */ /* 0x000e620000004200 */
[----:B------:R-:W-:-:S02]  /*10680*/  FFMA.FTZ R199, R11, c[0x0][0x2d0], -R9 ;  /* 0x0000b4000bc77a23 */ /* 0x000fc40000010809 */
[--C-:B------:R-:W-:Y:S01]  /*10690*/  FFMA.FTZ R200, R10, c[0x0][0x2d0], -R9.reuse ;  /* 0x0000b4000ac87a23 */ /* 0x100fe20000010809 */
[----:B------:R-:W1:Y:S01]  /*106a0*/  LDSM.16.MT88.4 R48, [R206+0x9080] ;  /* 0x00908000ce30783b */ /* 0x000e620000004200 */
[----:B------:R-:W-:Y:S01]  /*106b0*/  FFMA.FTZ R224, R8, c[0x0][0x2d0], -R9 ;  /* 0x0000b40008e07a23 */ /* 0x000fe20000010809 */
[----:B------:R-:W4:Y:S01]  /*106c0*/  MUFU.EX2 R194, R194 ;  /* 0x000000c200c27308 */ /* 0x000f220000000800 */
[----:B--2---:R-:W-:Y:S01]  /*106d0*/  F2FP.BF16.PACK_AB R130, R150, R151 ;  /* 0x000000979682723e */ /* 0x004fe200000010ff */
[----:B------:R-:W2:Y:S01]  /*106e0*/  LDSM.16.MT88.4 R56, [R205+0x9080] ;  /* 0x00908000cd38783b */ /* 0x000ea20000004200 */
[----:B------:R-:W-:-:S03]  /*106f0*/  FADD.FTZ R192, R193, R192 ;  /* 0x000000c0c1c07221 */ /* 0x000fc60000010000 */
[----:B------:R-:W2:Y:S01]  /*10700*/  LDSM.16.MT88.4 R64, [R204+0x9080] ;  /* 0x00908000cc40783b */ /* 0x000ea20000004200 */
[----:B------:R-:W-:Y:S01]  /*10710*/  FADD.FTZ R151, R151, R192 ;  /* 0x000000c097977221 */ /* 0x000fe20000010000 */
[----:B------:R-:W-:Y:S02]  /*10720*/  MUFU.EX2 R3, R3 ;  /* 0x0000000300037308 */ /* 0x000fe40000000800 */
[----:B------:R-:W2:Y:S01]  /*10730*/  LDSM.16.MT88.4 R72, [R211+0xa080] ;  /* 0x00a08000d348783b */ /* 0x000ea20000004200 */
[----:B------:R-:W-:-:S03]  /*10740*/  FADD.FTZ R151, R150, R151 ;  /* 0x0000009796977221 */ /* 0x000fc60000010000 */
[----:B------:R-:W2:Y:S02]  /*10750*/  LDSM.16.MT88.4 R80, [R206+0xa080] ;  /* 0x00a08000ce50783b */ /* 0x000ea40000004200 */
[----:B------:R-:W3:Y:S01]  /*10760*/  MUFU.EX2 R2, R2 ;  /* 0x0000000200027308 */ /* 0x000ee20000000800 */
[----:B----4-:R-:W-:Y:S01]  /*10770*/  F2FP.BF16.PACK_AB R129, R194, R195 ;  /* 0x000000c3c281723e */ /* 0x010fe200000010ff */
[----:B------:R-:W4:Y:S01]  /*10780*/  LDSM.16.MT88.4 R88, [R205+0xa080] ;  /* 0x00a08000cd58783b */ /* 0x000f220000004200 */
[----:B------:R-:W-:-:S03]  /*10790*/  FADD.FTZ R194, R195, R194 ;  /* 0x000000c2c3c27221 */ /* 0x000fc60000010000 */
[----:B------:R-:W2:Y:S02]  /*107a0*/  LDSM.16.MT88.4 R96, [R204+0xa080] ;  /* 0x00a08000cc60783b */ /* 0x000ea40000004200 */
[----:B------:R-:W-:Y:S02]  /*107b0*/  MUFU.EX2 R198, R198 ;  /* 0x000000c600c67308 */ /* 0x000fe40000000800 */
[----:B------:R-:W2:Y:S04]  /*107c0*/  LDSM.16.MT88.4 R104, [R211+0xb080] ;  /* 0x00b08000d368783b */ /* 0x000ea80000004200 */
[----:B------:R-:W2:Y:S01]  /*107d0*/  LDSM.16.MT88.4 R112, [R206+0xb080] ;  /* 0x00b08000ce70783b */ /* 0x000ea20000004200 */
[----:B---3--:R-:W-:Y:S01]  /*107e0*/  F2FP.BF16.PACK_AB R131, R2, R3 ;  /* 0x000000030283723e */ /* 0x008fe200000010ff */
[----:B------:R-:W-:Y:S02]  /*107f0*/  MUFU.EX2 R196, R196 ;  /* 0x000000c400c47308 */ /* 0x000fe40000000800 */
[----:B------:R-:W3:Y:S01]  /*10800*/  LDSM.16.MT88.4 R120, [R205+0xb080] ;  /* 0x00b08000cd78783b */ /* 0x000ee20000004200 */
[----:B------:R-:W-:-:S03]  /*10810*/  FADD.FTZ R3, R3, R194 ;  /* 0x000000c203037221 */ /* 0x000fc60000010000 */
[----:B------:R-:W2:Y:S01]  /*10820*/  LDSM.16.MT88.4 R4, [R204+0xb080] ;  /* 0x00b08000cc04783b */ /* 0x000ea20000004200 */
[C---:B-1----:R-:W-:Y:S01]  /*10830*/  HMMA.16816.F32.BF16 R132, R128.reuse, R136, RZ ;  /* 0x000000888084723c */ /* 0x042fe200000418ff */
[----:B------:R-:W-:Y:S01]  /*10840*/  FADD.FTZ R3, R2, R3 ;  /* 0x0000000302037221 */ /* 0x000fe20000010000 */
[----:B------:R-:W-:Y:S01]  /*10850*/  MUFU.EX2 R197, R197 ;  /* 0x000000c500c57308 */ /* 0x000fe20000000800 */
[----:B------:R-:W1:Y:S04]  /*10860*/  LDSM.16.MT88.4 R12, [R206+0x8880] ;  /* 0x00888000ce0c783b */ /* 0x000e680000004200 */
[----:B------:R-:W1:Y:S01]  /*10870*/  LDSM.16.MT88.4 R8, [R204+0x8880] ;  /* 0x00888000cc08783b */ /* 0x000e620000004200 */
[C---:B------:R-:W-:Y:S02]  /*10880*/  HMMA.16816.F32.BF16 R136, R128.reuse, R138, RZ ;  /* 0x0000008a8088723c */ /* 0x040fe400000418ff */
[----:B------:R-:W-:Y:S01]  /*10890*/  MUFU.EX2 R225, R225 ;  /* 0x000000e100e17308 */ /* 0x000fe20000000800 */
[----:B------:R-:W1:Y:S04]  /*108a0*/  LDSM.16.MT88.4 R16, [R211+0x8880] ;  /* 0x00888000d310783b */ /* 0x000e680000004200 */
[----:B------:R-:W1:Y:S01]  /*108b0*/  LDSM.16.MT88.4 R188, [R205+0x8880] ;  /* 0x00888000cdbc783b */ /* 0x000e620000004200 */
[C---:B------:R-:W-:Y:S02]  /*108c0*/  HMMA.16816.F32.BF16 R28, R128.reuse, R32, RZ ;  /* 0x00000020801c723c */ /* 0x040fe400000418ff */
[----:B------:R-:W3:Y:S01]  /*108d0*/  MUFU.EX2 R201, R201 ;  /* 0x000000c900c97308 */ /* 0x000ee20000000800 */
[----:B------:R-:W-:Y:S04]  /*108e0*/  LDSM.16.MT88.4 R184, [R211+0x9880] ;  /* 0x00988000d3b8783b */ /* 0x000fe80000004200 */
[----:B------:R-:W-:Y:S01]  /*108f0*/  LDSM.16.MT88.4 R180, [R206+0x9880] ;  /* 0x00988000ceb4783b */ /* 0x000fe20000004200 */
[C---:B------:R-:W-:Y:S02]  /*10900*/  HMMA.16816.F32.BF16 R32, R128.reuse, R34, RZ ;  /* 0x000000228020723c */ /* 0x040fe400000418ff */
[----:B------:R-:W2:Y:S01]  /*10910*/  MUFU.EX2 R199, R199 ;  /* 0x000000c700c77308 */ /* 0x000ea20000000800 */
[----:B------:R-:W-:Y:S04]  /*10920*/  LDSM.16.MT88.4 R176, [R205+0x9880] ;  /* 0x00988000cdb0783b */ /* 0x000fe80000004200 */
[----:B------:R-:W-:Y:S01]  /*10930*/  LDSM.16.MT88.4 R172, [R204+0x9880] ;  /* 0x00988000ccac783b */ /* 0x000fe20000004200 */
[----:B------:R-:W-:Y:S02]  /*10940*/  HMMA.16816.F32.BF16 R144, R128, R140, RZ ;  /* 0x0000008c8090723c */ /* 0x000fe400000418ff */
[----:B------:R-:W4:Y:S01]  /*10950*/  MUFU.EX2 R200, R200 ;  /* 0x000000c800c87308 */ /* 0x000f220000000800 */
[----:B------:R-:W-:Y:S01]  /*10960*/  LDSM.16.MT88.4 R168, [R211+0xa880] ;  /* 0x00a88000d3a8783b */ /* 0x000fe20000004200 */
[----:B---3--:R-:W-:-:S03]  /*10970*/  FADD.FTZ R3, R201, R3 ;  /* 0x00000003c9037221 */ /* 0x008fc60000010000 */
[----:B------:R-:W-:Y:S01]  /*10980*/  LDSM.16.MT88.4 R164, [R206+0xa880] ;  /* 0x00a88000cea4783b */ /* 0x000fe20000004200 */
[----:B------:R-:W-:Y:S02]  /*10990*/  HMMA.16816.F32.BF16 R20, R128, R24, RZ ;  /* 0x000000188014723c */ /* 0x000fe400000418ff */
[----:B------:R-:W3:Y:S01]  /*109a0*/  MUFU.EX2 R224, R224 ;  /* 0x000000e000e07308 */ /* 0x000ee20000000800 */
[----:B------:R-:W-:Y:S01]  /*109b0*/  LDSM.16.MT88.4 R160, [R205+0xa880] ;  /* 0x00a88000cda0783b */ /* 0x000fe20000004200 */
[----:B--2---:R-:W-:-:S03]  /*109c0*/  FADD.FTZ R3, R199, R3 ;  /* 0x00000003c7037221 */ /* 0x004fc60000010000 */
[----:B------:R-:W-:Y:S01]  /*109d0*/  LDSM.16.MT88.4 R156, [R204+0xa880] ;  /* 0x00a88000cc9c783b */ /* 0x000fe20000004200 */
[C---:B------:R-:W-:Y:S01]  /*109e0*/  HMMA.16816.F32.BF16 R36, R128.reuse, R40, RZ ;  /* 0x000000288024723c */ /* 0x040fe200000418ff */
[----:B----4-:R-:W-:Y:S02]  /*109f0*/  FADD.FTZ R3, R200, R3 ;  /* 0x00000003c8037221 */ /* 0x010fe40000010000 */
[----:B------:R-:W-:Y:S04]  /*10a00*/  LDSM.16.MT88.4 R152, [R211+0xb880] ;  /* 0x00b88000d398783b */ /* 0x000fe80000004200 */
[----:B------:R-:W0:Y:S01]  /*10a10*/  LDGDEPBAR ;  /* 0x00000000000079af */ /* 0x000e220000000000 */
        /* <DEDUP_REMOVED lines=32> */
[----:B---3--:R-:W-:Y:S01]  /*10c20*/  F2FP.BF16.PACK_AB R7, R224, R200 ;  /* 0x000000c8e007723e */ /* 0x008fe200000010ff */
[----:B------:R-:W-:Y:S01]  /*10c30*/  FADD.FTZ R198, R197, R198 ;  /* 0x000000c6c5c67221 */ /* 0x000fe20000010000 */
[----:B------:R-:W-:Y:S01]  /*10c40*/  IADD3 R200, R212, 0x1800, RZ ;  /* 0x00001800d4c87810 */ /* 0x000fe20007ffe0ff */
[----:B------:R-:W-:Y:S01]  /*10c50*/  FADD.FTZ R224, R224, R3 ;  /* 0x00000003e0e07221 */ /* 0x000fe20000010000 */
[C---:B------:R-:W-:Y:S01]  /*10c60*/  IADD3 R197, R212.reuse, 0x3000, RZ ;  /* 0x00003000d4c57810 */ /* 0x040fe20007ffe0ff */
[----:B------:R-:W-:Y:S01]  /*10c70*/  FADD.FTZ R225, R225, R198 ;  /* 0x000000c6e1e17221 */ /* 0x000fe20000010000 */
[C---:B------:R-:W-:Y:S01]  /*10c80*/  IADD3 R198, R212.reuse, 0x2800, RZ ;  /* 0x00002800d4c67810 */ /* 0x040fe20007ffe0ff */
[----:B-1----:R-:W-:Y:S01]  /*10c90*/  HMMA.16816.F32.BF16 R132, R4, R12, R132 ;  /* 0x0000000c0484723c */ /* 0x002fe20000041884 */
        /* <DEDUP_REMOVED lines=50> */
.L_x_2189:
[----:B------:R-:W-:Y:S04]  /*10fc0*/  DEPBAR.LE SB0, 0x0 ;  /* 0x000080000000791a */ /* 0x000fe80000000000 */
[----:B------:R-:W-:Y:S01]  /*10fd0*/  BAR.SYNC.DEFER_BLOCKING 0x0 ;  /* 0x0000000000007b1d */ /* 0x000fe20000010000 */
[----:B------:R-:W-:Y:S02]  /*10fe0*/  ISETP.GE.AND P0, PT, R236, RZ, PT ;  /* 0x000000ffec00720c */ /* 0x000fe40003f06270 */
[----:B------:R-:W-:Y:S11]  /*10ff0*/  ISETP.NE.AND P2, PT, R226, 0x1, PT ;  /* 0x00000001e200780c */ /* 0x000ff60003f45270 */
[----:B------:R-:W-:Y:S01]  /*11000*/  @P0 SHF.R.S32.HI R0, RZ, 0x1f, R236 ;  /* 0x0000001fff000819 */ /* 0x000fe200000114ec */
[----:B------:R-:W-:Y:S04]  /*11010*/  @P0 IMAD.WIDE.U32 R4, R236, c[0x0][0x208], RZ ;  /* 0x00008200ec040a25 */ /* 0x000fe800078e00ff */
[----:B------:R-:W-:Y:S01]  /*11020*/  @P0 IMAD R0, R0, c[0x0][0x208], RZ ;  /* 0x0000820000000a24 */ /* 0x000fe200078e02ff */
[----:B------:R-:W-:Y:S03]  /*11030*/  @P0 LEA R12, P1, R4, R228, 0x5 ;  /* 0x000000e4040c0211 */ /* 0x000fe600078228ff */
[----:B------:R-:W-:Y:S01]  /*11040*/  @P0 IMAD R0, R236, c[0x0][0x20c], R0 ;  /* 0x00008300ec000a24 */ /* 0x000fe200078e0200 */
[----:B------:R-:W-:Y:S04]  /*11050*/  LDSM.16.M88.4 R16, [R214+0x10080] ;  /* 0x01008000d610783b */ /* 0x000fe80000000200 */
[----:B------:R-:W-:Y:S03]  /*11060*/  @P0 IADD3 R0, R5, R0, RZ ;  /* 0x0000000005000210 */ /* 0x000fe60007ffe0ff */
[----:B------:R-:W1:Y:S01]  /*11070*/  LDSM.16.M88.4 R8, [R213+0xc080] ;  /* 0x00c08000d508783b */ /* 0x000e620000000200 */
[----:B------:R-:W-:Y:S02]  /*11080*/  @P0 LEA.HI.X R0, R4, R221, R0, 0x5, P1 ;  /* 0x000000dd04000211 */ /* 0x000fe400008f2c00 */
[C---:B------:R-:W-:Y:S04]  /*11090*/  @P0 LEA R176, P1, R12.reuse, c[0x0][0x1f8], 0x1 ;  /* 0x00007e000cb00a11 */ /* 0x040fe800078208ff */
[----:B------:R-:W2:Y:S01]  /*110a0*/  LDSM.16.M88.4 R148, [R213+0xc880] ;  /* 0x00c88000d594783b */ /* 0x000ea20000000200 */
[----:B------:R-:W-:Y:S02]  /*110b0*/  @P0 LEA.HI.X R177, R12, c[0x0][0x1fc], R0, 0x1, P1 ;  /* 0x00007f000cb10a11 */ /* 0x000fe400008f0c00 */
[----:B------:R-:W-:Y:S02]  /*110c0*/  MOV R0, R231 ;  /* 0x000000e700007202 */ /* 0x000fe40000000f00 */
[----:B------:R-:W-:Y:S02]  /*110d0*/  @P2 MOV R0, R234 ;  /* 0x000000ea00002202 */ /* 0x000fe40000000f00 */
[----:B------:R-:W-:Y:S07]  /*110e0*/  LDSM.16.M88.4 R152, [R210+0x10080] ;  /* 0x01008000d298783b */ /* 0x000fee0000000200 */
[----:B------:R-:W3:Y:S07]  /*110f0*/  LDSM.16.M88.4 R156, [R212] ;  /* 0x00000000d49c783b */ /* 0x000eee0000000200 */
[----:B------:R-:W4:Y:S07]  /*11100*/  LDSM.16.M88.4 R160, [R203] ;  /* 0x00000000cba0783b */ /* 0x000f2e0000000200 */
[----:B------:R-:W-:Y:S01]  /*11110*/  @!PT LDS RZ, [RZ] ;  /* 0x00000000fffff984 */ /* 0x000fe20000000800 */
[----:B------:R-:W-:Y:S01]  /*11120*/  @!PT LDS RZ, [RZ] ;  /* 0x00000000fffff984 */ /* 0x000fe20000000800 */
[----:B------:R-:W-:Y:S01]  /*11130*/  @!PT LDS RZ, [RZ] ;  /* 0x00000000fffff984 */ /* 0x000fe20000000800 */
[----:B------:R5:W-:Y:S01]  /*11140*/  @P0 LDGSTS.E.BYPASS.LTC128B.128 [R217+0x8080], [R176.64], !P3 ;  /* 0x08080000b0d90fae */ /* 0x000be2000d901d48 */
[C---:B-1----:R-:W-:Y:S06]  /*11150*/  HMMA.16816.F32.BF16 R4, R16.reuse, R8, RZ ;  /* 0x000000081004723c */ /* 0x042fec00000418ff */
[----:B------:R5:W-:Y:S02]  /*11160*/  @P0 LDGSTS.E.BYPASS.LTC128B.128 [R217+0x9080], [R176.64+0x80], !P6 ;  /* 0x09080080b0d90fae */ /* 0x000be4000f101d48 */
[C---:B------:R-:W-:Y:S05]  /*11170*/  HMMA.16816.F32.BF16 R8, R16.reuse, R10, RZ ;  /* 0x0000000a1008723c */ /* 0x040fea00000418ff */
[----:B------:R5:W-:Y:S03]  /*11180*/  @P0 LDGSTS.E.BYPASS.LTC128B.128 [R217+0xa080], [R176.64+0x100], !P5 ;  /* 0x0a080100b0d90fae */ /* 0x000be6000e901d48 */
[C---:B--2---:R-:W-:Y:S04]  /*11190*/  HMMA.16816.F32.BF16 R12, R16.reuse, R148, RZ ;  /* 0x00000094100c723c */ /* 0x044fe800000418ff */
[----:B------:R5:W-:Y:S04]  /*111a0*/  @P0 LDGSTS.E.BYPASS.LTC128B.128 [R217+0xb080], [R176.64+0x180], !P4 ;  /* 0x0b080180b0d90fae */ /* 0x000be8000e101d48 */
        /* <DEDUP_REMOVED lines=16> */
[C---:B--2---:R-:W-:Y:S08]  /*112b0*/  HMMA.16816.F32.BF16 R12, R164.reuse, R148, R12 ;  /* 0x00000094a40c723c */ /* 0x044ff0000004180c */
[----:B------:R-:W-:Y:S01]  /*112c0*/  HMMA.16816.F32.BF16 R16, R164, R150, R16 ;  /* 0x00000096a410723c */ /* 0x000fe20000041810 */
[----:B------:R-:W2:Y:S07]  /*112d0*/  LDSM.16.M88.4 R148, [R213+0xd880] ;  /* 0x00d88000d594783b */ /* 0x000eae0000000200 */
[C---:B---3--:R-:W-:Y:S01]  /*112e0*/  HMMA.16816.F32.BF16 R4, R156.reuse, R172, R4 ;  /* 0x000000ac9c04723c */ /* 0x048fe20000041804 */
[----:B------:R-:W-:Y:S07]  /*112f0*/  LDSM.16.M88.4 R164, [R210+0x14080] ;  /* 0x01408000d2a4783b */ /* 0x000fee0000000200 */
[C---:B------:R-:W-:Y:S01]  /*11300*/  HMMA.16816.F32.BF16 R8, R156.reuse, R174, R8 ;  /* 0x000000ae9c08723c */ /* 0x040fe20000041808 */
[----:B------:R-:W3:Y:S07]  /*11310*/  LDSM.16.M88.4 R172, [R201] ;  /* 0x00000000c9ac783b */ /* 0x000eee0000000200 */
[C---:B----4-:R-:W-:Y:S08]  /*11320*/  HMMA.16816.F32.BF16 R12, R156.reuse, R152, R12 ;  /* 0x000000989c0c723c */ /* 0x050ff0000004180c */
[----:B------:R-:W-:Y:S01]  /*11330*/  HMMA.16816.F32.BF16 R16, R156, R154, R16 ;  /* 0x0000009a9c10723c */ /* 0x000fe20000041810 */
[----:B------:R-:W4:Y:S07]  /*11340*/  LDSM.16.M88.4 R152, [R200] ;  /* 0x00000000c898783b */ /* 0x000f2e0000000200 */
[C---:B-1----:R-:W-:Y:S01]  /*11350*/  HMMA.16816.F32.BF16 R4, R160.reuse, R168, R4 ;  /* 0x000000a8a004723c */ /* 0x042fe20000041804 */
[----:B------:R-:W-:Y:S07]  /*11360*/  LDSM.16.M88.4 R156, [R209+0x14080] ;  /* 0x01408000d19c783b */ /* 0x000fee0000000200 */
[C---:B------:R-:W-:Y:S01]  /*11370*/  HMMA.16816.F32.BF16 R8, R160.reuse, R170, R8 ;  /* 0x000000aaa008723c */ /* 0x040fe20000041808 */
[----:B------:R-:W1:Y:S07]  /*11380*/  LDSM.16.M88.4 R168, [R208+0xd080] ;  /* 0x00d08000d0a8783b */ /* 0x000e6e0000000200 */
[C---:B--2---:R-:W-:Y:S08]  /*11390*/  HMMA.16816.F32.BF16 R12, R160.reuse, R148, R12 ;  /* 0x00000094a00c723c */ /* 0x044ff0000004180c */
[----:B------:R-:W-:Y:S01]  /*113a0*/  HMMA.16816.F32.BF16 R16, R160, R150, R16 ;  /* 0x00000096a010723c */ /* 0x000fe20000041810 */
[----:B------:R-:W2:Y:S07]  /*113b0*/  LDSM.16.M88.4 R148, [R208+0xd880] ;  /* 0x00d88000d094783b */ /* 0x000eae0000000200 */
[C---:B---3--:R-:W-:Y:S01]  /*113c0*/  HMMA.16816.F32.BF16 R4, R164.reuse, R172, R4 ;  /* 0x000000aca404723c */ /* 0x048fe20000041804 */
[----:B------:R-:W-:Y:S07]  /*113d0*/  LDSM.16.M88.4 R160, [R207+0x14080] ;  /* 0x01408000cfa0783b */ /* 0x000fee0000000200 */
[C---:B------:R-:W-:Y:S01]  /*113e0*/  HMMA.16816.F32.BF16 R8, R164.reuse, R174, R8 ;  /* 0x000000aea408723c */ /* 0x040fe20000041808 */
[----:B------:R-:W3:Y:S07]  /*113f0*/  LDSM.16.M88.4 R172, [R202+0x1000] ;  /* 0x00100000caac783b */ /* 0x000eee0000000200 */
[C---:B----4-:R-:W-:Y:S08]  /*11400*/  HMMA.16816.F32.BF16 R12, R164.reuse, R152, R12 ;  /* 0x00000098a40c723c */ /* 0x050ff0000004180c */
[----:B------:R-:W-:Y:S01]  /*11410*/  HMMA.16816.F32.BF16 R16, R164, R154, R16 ;  /* 0x0000009aa410723c */ /* 0x000fe20000041810 */
[----:B------:R-:W4:Y:S07]  /*11420*/  LDSM.16.M88.4 R152, [R202+0x1800] ;  /* 0x00180000ca98783b */ /* 0x000f2e0000000200 */
        /* <DEDUP_REMOVED lines=55> */
[----:B------:R-:W4:Y:S01]  /*117a0*/  LDSM.16.M88.4 R152, [R202+0x3800] ;  /* 0x00380000ca98783b */ /* 0x000f220000000200 */
[----:B------:R-:W-:Y:S06]  /*117b0*/  DEPBAR.LE SB0, 0x0 ;  /* 0x000080000000791a */ /* 0x000fec0000000000 */
[C---:B-1----:R-:W-:Y:S01]  /*117c0*/  HMMA.16816.F32.BF16 R4, R164.reuse, R168, R4 ;  /* 0x000000a8a404723c */ /* 0x042fe20000041804 */
[----:B------:R-:W-:Y:S07]  /*117d0*/  BAR.SYNC.DEFER_BLOCKING 0x0 ;  /* 0x0000000000007b1d */ /* 0x000fee0000010000 */
[C---:B------:R-:W-:Y:S08]  /*117e0*/  HMMA.16816.F32.BF16 R8, R164.reuse, R170, R8 ;  /* 0x000000aaa408723c */ /* 0x040ff00000041808 */
[C---:B--2---:R-:W-:Y:S07]  /*117f0*/  HMMA.16816.F32.BF16 R12, R164.reuse, R148, R12 ;  /* 0x00000094a40c723c */ /* 0x044fee000004180c */
[----:B------:R-:W-:Y:S01]  /*11800*/  IMAD R149, R236, R233, 0x1 ;  /* 0x00000001ec957424 */ /* 0x000fe200078e02e9 */
[----:B------:R-:W-:Y:S01]  /*11810*/  HMMA.16816.F32.BF16 R16, R164, R150, R16 ;  /* 0x00000096a410723c */ /* 0x000fe20000041810 */
[----:B------:R-:W1:Y:S03]  /*11820*/  SHFL.IDX PT, R148, R0, RZ, 0x1c1f ;  /* 0x001c1fff00947589 */ /* 0x000e6600000e0000 */
[----:B------:R-:W-:Y:S04]  /*11830*/  IADD3 R149, R220, R149, -R232 ;  /* 0x00000095dc957210 */ /* 0x000fe80007ffe8e8 */
[C---:B---3--:R-:W-:Y:S01]  /*11840*/  HMMA.16816.F32.BF16 R4, R156.reuse, R172, R4 ;  /* 0x000000ac9c04723c */ /* 0x048fe20000041804 */
[----:B------:R-:W2:Y:S04]  /*11850*/  SHFL.IDX PT, R0, R0, 0x1, 0x1c1f ;  /* 0x003c1f0000007f89 */ /* 0x000ea800000e0000 */
[----:B------:R-:W-:Y:S03]  /*11860*/  IADD3 R149, R149, -R227, RZ ;  /* 0x800000e395957210 */ /* 0x000fe60007ffe0ff */
[C---:B------:R-:W-:Y:S08]  /*11870*/  HMMA.16816.F32.BF16 R8, R156.reuse, R174, R8 ;  /* 0x000000ae9c08723c */ /* 0x040ff00000041808 */
[C---:B----4-:R-:W-:Y:S04]  /*11880*/  HMMA.16816.F32.BF16 R12, R156.reuse, R152, R12 ;  /* 0x000000989c0c723c */ /* 0x050fe8000004180c */
[----:B-1----:R-:W-:Y:S04]  /*11890*/  IADD3 R148, R149, R148, RZ ;  /* 0x0000009495947210 */ /* 0x002fe80007ffe0ff */
[----:B------:R-:W-:Y:S03]  /*118a0*/  HMMA.16816.F32.BF16 R16, R156, R154, R16 ;  /* 0x0000009a9c10723c */ /* 0x000fe60000041810 */
[C---:B------:R-:W-:Y:S02]  /*118b0*/  ISETP.GT.AND P0, PT, R148.reuse, RZ, PT ;  /* 0x000000ff9400720c */ /* 0x040fe40003f04270 */
[----:B------:R-:W-:Y:S02]  /*118c0*/  ISETP.GT.AND P1, PT, R148, 0x1, PT ;  /* 0x000000019400780c */ /* 0x000fe40003f24270 */
[----:B------:R-:W-:Y:S02]  /*118d0*/  FSEL R150, R4, -INF , P0 ;  /* 0xff80000004967808 */ /* 0x000fe40000000000 */
[----:B------:R-:W-:Y:S02]  /*118e0*/  FSEL R5, R5, -INF , P1 ;  /* 0xff80000005057808 */ /* 0x000fe40000800000 */
[----:B------:R-:W-:Y:S02]  /*118f0*/  ISETP.GT.AND P0, PT, R148, 0x8, PT ;  /* 0x000000089400780c */ /* 0x000fe40003f04270 */
[----:B------:R-:W-:Y:S02]  /*11900*/  FMNMX.FTZ R4, R150, R3, !PT ;  /* 0x0000000396047209 */ /* 0x000fe40007810000 */
[----:B------:R-:W-:Y:S02]  /*11910*/  FSEL R8, R8, -INF , P0 ;  /* 0xff80000008087808 */ /* 0x000fe40000000000 */
[----:B------:R-:W-:Y:S02]  /*11920*/  FMNMX.FTZ R4, R5, R4, !PT ;  /* 0x0000000405047209 */ /* 0x000fe40007810000 */
[C---:B------:R-:W-:Y:S02]  /*11930*/  ISETP.GT.AND P2, PT, R148.reuse, 0x9, PT ;  /* 0x000000099400780c */ /* 0x040fe40003f44270 */
[----:B--2---:R-:W-:Y:S02]  /*11940*/  IADD3 R0, R149, R0, RZ ;  /* 0x0000000095007210 */ /* 0x004fe40007ffe0ff */
[----:B------:R-:W-:Y:S02]  /*11950*/  ISETP.GT.AND P1, PT, R148, 0x10, PT ;  /* 0x000000109400780c */ /* 0x000fe40003f24270 */
[----:B------:R-:W-:Y:S02]  /*11960*/  FSEL R9, R9, -INF , P2 ;  /* 0xff80000009097808 */ /* 0x000fe40001000000 */
[----:B------:R-:W-:Y:S02]  /*11970*/  FMNMX.FTZ R4, R8, R4, !PT ;  /* 0x0000000408047209 */ /* 0x000fe40007810000 */
[----:B------:R-:W-:Y:S02]  /*11980*/  FSEL R168, R12, -INF , P1 ;  /* 0xff8000000ca87808 */ /* 0x000fe40000800000 */
[----:B------:R-:W-:Y:S02]  /*11990*/  ISETP.GT.AND P0, PT, R0, RZ, PT ;  /* 0x000000ff0000720c */ /* 0x000fe40003f04270 */
        /* <DEDUP_REMOVED lines=8> */
[----:B------:R-:W-:Y:S02]  /*11a20*/  ISETP.GT.AND P0, PT, R148, 0x19, PT ;  /* 0x000000199400780c */ /* 0x000fe40003f04270 */
[----:B------:R-:W-:Y:S02]  /*11a30*/  ISETP.GT.AND P1, PT, R0, 0x1, PT ;  /* 0x000000010000780c */ /* 0x000fe40003f24270 */
[----:B------:R-:W-:Y:S02]  /*11a40*/  FSEL R162, R17, -INF , P0 ;  /* 0xff80000011a27808 */ /* 0x000fe40000000000 */
[----:B------:R-:W-:Y:S02]  /*11a50*/  FMNMX.FTZ R4, R164, R4, !PT ;  /* 0x00000004a4047209 */ /* 0x000fe40007810000 */
[----:B------:R-:W-:Y:S02]  /*11a60*/  FSEL R7, R7, -INF , P1 ;  /* 0xff80000007077808 */ /* 0x000fe40000800000 */
[----:B------:R-:W-:Y:S02]  /*11a70*/  ISETP.GT.AND P1, PT, R0, 0x8, PT ;  /* 0x000000080000780c */ /* 0x000fe40003f24270 */
[----:B------:R-:W-:Y:S02]  /*11a80*/  FMNMX.FTZ R13, R6, R2, !PT ;  /* 0x00000002060d7209 */ /* 0x000fe40007810000 */
[----:B------:R-:W-:Y:S02]  /*11a90*/  FMNMX.FTZ R4, R162, R4, !PT ;  /* 0x00000004a2047209 */ /* 0x000fe40007810000 */
[----:B------:R-:W-:Y:S02]  /*11aa0*/  ISETP.GT.AND P0, PT, R0, 0x9, PT ;  /* 0x000000090000780c */ /* 0x000fe40003f04270 */
[----:B------:R-:W-:Y:S01]  /*11ab0*/  FSEL R10, R10, -INF , P1 ;  /* 0xff8000000a0a7808 */ /* 0x000fe20000800000 */
[----:B------:R-:W1:Y:S01]  /*11ac0*/  SHFL.BFLY PT, R12, R4, 0x2, 0x1f ;  /* 0x0c401f00040c7f89 */ /* 0x000e6200000e0000 */
        /* <DEDUP_REMOVED lines=9> */
[C---:B------:R-:W-:Y:S02]  /*11b60*/  ISETP.GT.AND P1, PT, R0.reuse, 0x18, PT ;  /* 0x000000180000780c */ /* 0x040fe40003f24270 */
[----:B------:R-:W-:Y:S02]  /*11b70*/  ISETP.GT.AND P0, PT, R0, 0x19, PT ;  /* 0x000000190000780c */ /* 0x000fe40003f04270 */
[----:B------:R-:W-:Y:S02]  /*11b80*/  FSEL R161, R18, -INF , P1 ;  /* 0xff80000012a17808 */ /* 0x000fe40000800000 */
[----:B------:R-:W-:Y:S02]  /*11b90*/  FMNMX.FTZ R0, R165, R13, !PT ;  /* 0x0000000da5007209 */ /* 0x000fe40007810000 */
[----:B------:R-:W-:Y:S02]  /*11ba0*/  FSEL R149, R19, -INF , P0 ;  /* 0xff80000013957808 */ /* 0x000fe40000000000 */
[----:B------:R-:W-:Y:S02]  /*11bb0*/  FMNMX.FTZ R0, R161, R0, !PT ;  /* 0x00000000a1007209 */ /* 0x000fe40007810000 */
[----:B-1----:R-:W-:Y:S02]  /*11bc0*/  FMNMX.FTZ R15, R4, R12, !PT ;  /* 0x0000000c040f7209 */ /* 0x002fe40007810000 */
[----:B------:R-:W-:Y:S02]  /*11bd0*/  FMNMX.FTZ R0, R149, R0, !PT ;  /* 0x0000000095007209 */ /* 0x000fe40007810000 */
[C---:B------:R-:W-:Y:S01]  /*11be0*/  ISETP.GE.AND P1, PT, R236.reuse, 0x1, PT ;  /* 0x00000001ec00780c */ /* 0x040fe20003f26270 */
[----:B------:R-:W-:Y:S01]  /*11bf0*/  SHFL.BFLY PT, R14, R15, 0x1, 0x1f ;  /* 0x0c201f000f0e7f89 */ /* 0x000fe200000e0000 */
[----:B------:R-:W-:Y:S06]  /*11c00*/  IADD3 R12, R236, -0x1, RZ ;  /* 0xffffffffec0c7810 */ /* 0x000fec0007ffe0ff */
[----:B------:R-:W1:Y:S05]  /*11c10*/  SHFL.BFLY PT, R4, R0, 0x2, 0x1f ;  /* 0x0c401f0000047f89 */ /* 0x000e6a00000e0000 */
[----:B------:R-:W-:Y:S01]  /*11c20*/  @P1 SHF.R.S32.HI R13, RZ, 0x1f, R12 ;  /* 0x0000001fff0d1819 */ /* 0x000fe2000001140c */
[C---:B------:R-:W-:Y:S04]  /*11c30*/  @P1 IMAD.WIDE.U32 R16, R12.reuse, c[0x0][0x1e0], RZ ;  /* 0x000078000c101a25 */ /* 0x040fe800078e00ff */
[----:B------:R-:W-:Y:S04]  /*11c40*/  @P1 IMAD R13, R13, c[0x0][0x1e0], RZ ;  /* 0x000078000d0d1a24 */ /* 0x000fe800078e02ff */
[----:B------:R-:W-:Y:S01]  /*11c50*/  @P1 IMAD R13, R12, c[0x0][0x1e4], R13 ;  /* 0x000079000c0d1a24 */ /* 0x000fe200078e020d */
[C---:B------:R-:W-:Y:S04]  /*11c60*/  @P1 LEA R12, P0, R16.reuse, R218, 0x5 ;  /* 0x000000da100c1211 */ /* 0x040fe800078028ff */
[----:B------:R-:W-:Y:S04]  /*11c70*/  @P1 IADD3 R13, R17, R13, RZ ;  /* 0x0000000d110d1210 */ /* 0x000fe80007ffe0ff */
[----:B------:R-:W-:Y:S02]  /*11c80*/  @P1 LEA.HI.X R13, R16, R223, R13, 0x5, P0 ;  /* 0x000000df100d1211 */ /* 0x000fe400000f2c0d */
[----:B-1----:R-:W-:Y:S02]  /*11c90*/  FMNMX.FTZ R4, R0, R4, !PT ;  /* 0x0000000400047209 */ /* 0x002fe40007810000 */
[C---:B------:R-:W-:Y:S02]  /*11ca0*/  @P1 LEA R16, P0, R12.reuse, c[0x0][0x1c8], 0x1 ;  /* 0x000072000c101a11 */ /* 0x040fe400078008ff */
[----:B------:R-:W-:Y:S01]  /*11cb0*/  FMNMX.FTZ R0, R15, R14, !PT ;  /* 0x0000000e0f007209 */ /* 0x000fe20007810000 */
[----:B------:R-:W1:Y:S01]  /*11cc0*/  SHFL.BFLY PT, R148, R4, 0x1, 0x1f ;  /* 0x0c201f0004947f89 */ /* 0x000e6200000e0000 */
[----:B------:R-:W-:Y:S02]  /*11cd0*/  @P1 LEA.HI.X R17, R12, c[0x0][0x1cc], R13, 0x1, P0 ;  /* 0x000073000c111a11 */ /* 0x000fe400000f0c0d */
[C---:B------:R-:W-:Y:S01]  /*11ce0*/  FSETP.NEU.FTZ.AND P0, PT, R0.reuse, -INF , PT ;  /* 0xff8000000000780b */ /* 0x040fe20003f1d000 */
[----:B------:R-:W-:Y:S03]  /*11cf0*/  FMUL.FTZ R163, R0, c[0x0][0x2d0] ;  /* 0x0000b40000a37a20 */ /* 0x000fe60000410000 */
[----:B------:R2:W-:Y:S02]  /*11d00*/  @P1 LDGSTS.E.BYPASS.LTC128B.128 [R217+0xc080], [R16.64], !P3 ;  /* 0x0c08000010d91fae */ /* 0x0005e4000d901d48 */
[----:B------:R-:W-:Y:S05]  /*11d10*/  FSEL R163, R163, RZ, P0 ;  /* 0x000000ffa3a37208 */ /* 0x000fea0000000000 */
[----:B------:R2:W-:Y:S01]  /*11d20*/  @P1 LDGSTS.E.BYPASS.LTC128B.128 [R217+0xd080], [R16.64+0x80], !P6 ;  /* 0x0d08008010d91fae */ /* 0x0005e2000f101d48 */
[--C-:B------:R-:W-:Y:S02]  /*11d30*/  FFMA.FTZ R151, R150, c[0x0][0x2d0], -R163.reuse ;  /* 0x0000b40096977a23 */ /* 0x100fe400000108a3 */
[--C-:B------:R-:W-:Y:S02]  /*11d40*/  FFMA.FTZ R150, R5, c[0x0][0x2d0], -R163.reuse ;  /* 0x0000b40005967a23 */ /* 0x100fe400000108a3 */
[--C-:B------:R-:W-:Y:S02]  /*11d50*/  FFMA.FTZ R240, R8, c[0x0][0x2d0], -R163.reuse ;  /* 0x0000b40008f07a23 */ /* 0x100fe400000108a3 */
[----:B------:R2:W-:Y:S01]  /*11d60*/  @P1 LDGSTS.E.BYPASS.LTC128B.128 [R217+0xe080], [R16.64+0x100], !P5 ;  /* 0x0e08010010d91fae */ /* 0x0005e2000e901d48 */
[--C-:B------:R-:W-:Y:S01]  /*11d70*/  FFMA.FTZ R239, R9, c[0x0][0x2d0], -R163.reuse ;  /* 0x0000b40009ef7a23 */ /* 0x100fe200000108a3 */
[----:B------:R-:W-:Y:S01]  /*11d80*/  MUFU.EX2 R151, R151 ;  /* 0x0000009700977308 */ /* 0x000fe20000000800 */
[----:B-1----:R-:W-:Y:S01]  /*11d90*/  FMNMX.FTZ R148, R4, R148, !PT ;  /* 0x0000009404947209 */ /* 0x002fe20007810000 */
[--C-:B------:R-:W-:Y:S01]  /*11da0*/  FFMA.FTZ R242, R168, c[0x0][0x2d0], -R163.reuse ;  /* 0x0000b400a8f27a23 */ /* 0x100fe200000108a3 */
[----:B------:R-:W-:Y:S01]  /*11db0*/  FSEL R4, R0, RZ, P0 ;  /* 0x000000ff00047208 */ /* 0x000fe20000000000 */
[----:B------:R-:W-:Y:S01]  /*11dc0*/  FFMA.FTZ R243, R167, c[0x0][0x2d0], -R163 ;  /* 0x0000b400a7f37a23 */ /* 0x000fe200000108a3 */
[C---:B------:R-:W-:Y:S01]  /*11dd0*/  FSETP.NEU.FTZ.AND P0, PT, R148.reuse, -INF , PT ;  /* 0xff8000009400780b */ /* 0x040fe20003f1d000 */
[----:B------:R2:W-:Y:S01]  /*11de0*/  @P1 LDGSTS.E.BYPASS.LTC128B.128 [R217+0xf080], [R16.64+0x180], !P4 ;  /* 0x0f08018010d91fae */ /* 0x0005e2000e101d48 */
[----:B------:R-:W-:Y:S02]  /*11df0*/  FMUL.FTZ R160, R148, c[0x0][0x2d0] ;  /* 0x0000b40094a07a20 */ /* 0x000fe40000410000 */
[----:B------:R-:W-:Y:S01]  /*11e00*/  FADD.FTZ R3, -R4, R3 ;  /* 0x0000000304037221 */ /* 0x000fe20000010100 */
[----:B------:R-:W-:Y:S01]  /*11e10*/  FSEL R4, R148, RZ, P0 ;  /* 0x000000ff94047208 */ /* 0x000fe20000000000 */
[----:B------:R-:W1:Y:S01]  /*11e20*/  MUFU.EX2 R150, R150 ;  /* 0x0000009600967308 */ /* 0x000e620000000800 */
[----:B------:R-:W-:Y:S01]  /*11e30*/  FSEL R160, R160, RZ, P0 ;  /* 0x000000ffa0a07208 */ /* 0x000fe20000000000 */
[----:B------:R-:W3:Y:S01]  /*11e40*/  LDSM.16.MT88.4 R12, [R211+0x8080] ;  /* 0x00808000d30c783b */ /* 0x000ee20000004200 */
[----:B------:R-:W-:Y:S01]  /*11e50*/  FMUL.FTZ R3, R3, c[0x0][0x2d0] ;  /* 0x0000b40003037a20 */ /* 0x000fe20000410000 */
[----:B------:R-:W-:Y:S01]  /*11e60*/  ISETP.GT.AND P0, PT, R236, R235, PT ;  /* 0x000000ebec00720c */ /* 0x000fe20003f04270 */
[----:B------:R-:W-:Y:S02]  /*11e70*/  FADD.FTZ R2, -R4, R2 ;  /* 0x0000000204027221 */ /* 0x000fe40000010100 */
[--C-:B------:R-:W-:Y:S02]  /*11e80*/  FFMA.FTZ R238, R6, c[0x0][0x2d0], -R160.reuse ;  /* 0x0000b40006ee7a23 */ /* 0x100fe400000108a0 */
[--C-:B------:R-:W-:Y:S01]  /*11e90*/  FFMA.FTZ R237, R7, c[0x0][0x2d0], -R160.reuse ;  /* 0x0000b40007ed7a23 */ /* 0x100fe200000108a0 */
[----:B------:R-:W4:Y:S01]  /*11ea0*/  MUFU.EX2 R3, R3 ;  /* 0x0000000300037308 */ /* 0x000f220000000800 */
[--C-:B------:R-:W-:Y:S01]  /*11eb0*/  FFMA.FTZ R230, R10, c[0x0][0x2d0], -R160.reuse ;  /* 0x0000b4000ae67a23 */ /* 0x100fe200000108a0 */
[----:B------:R-:W3:Y:S01]  /*11ec0*/  LDSM.16.MT88.4 R156, [R206+0x8080] ;  /* 0x00808000ce9c783b */ /* 0x000ee20000004200 */
[--C-:B------:R-:W-:Y:S02]  /*11ed0*/  FFMA.FTZ R241, R11, c[0x0][0x2d0], -R160.reuse ;  /* 0x0000b4000bf17a23 */ /* 0x100fe400000108a0 */
[----:B------:R-:W-:Y:S02]  /*11ee0*/  FMUL.FTZ R2, R2, c[0x0][0x2d0] ;  /* 0x0000b40002027a20 */ /* 0x000fe40000410000 */
[--C-:B------:R-:W-:Y:S02]  /*11ef0*/  FFMA.FTZ R244, R166, c[0x0][0x2d0], -R160.reuse ;  /* 0x0000b400a6f47a23 */ /* 0x100fe400000108a0 */
[----:B------:R-:W-:Y:S01]  /*11f00*/  LDSM.16.MT88.4 R168, [R206+0x9880] ;  /* 0x00988000cea8783b */ /* 0x000fe20000004200 */
[----:B------:R-:W-:Y:S01]  /*11f10*/  MUFU.EX2 R240, R240 ;  /* 0x000000f000f07308 */ /* 0x000fe20000000800 */
[--C-:B------:R-:W-:Y:S02]  /*11f20*/  FFMA.FTZ R245, R165, c[0x0][0x2d0], -R160.reuse ;  /* 0x0000b400a5f57a23 */ /* 0x100fe400000108a0 */
[--C-:B------:R-:W-:Y:S01]  /*11f30*/  FFMA.FTZ R246, R164, c[0x0][0x2d0], -R163.reuse ;  /* 0x0000b400a4f67a23 */ /* 0x100fe200000108a3 */
[----:B-1----:R-:W-:Y:S01]  /*11f40*/  F2FP.BF16.PACK_AB R152, R150, R151 ;  /* 0x000000979698723e */ /* 0x002fe200000010ff */
[--C-:B------:R-:W-:Y:S01]  /*11f50*/  FFMA.FTZ R248, R161, c[0x0][0x2d0], -R160.reuse ;  /* 0x0000b400a1f87a23 */ /* 0x100fe200000108a0 */
[----:B------:R-:W-:Y:S01]  /*11f60*/  LDSM.16.MT88.4 R164, [R204+0x8880] ;  /* 0x00888000cca4783b */ /* 0x000fe20000004200 */
[----:B------:R-:W-:Y:S02]  /*11f70*/  FFMA.FTZ R163, R162, c[0x0][0x2d0], -R163 ;  /* 0x0000b400a2a37a23 */ /* 0x000fe400000108a3 */
[----:B------:R-:W-:Y:S01]  /*11f80*/  FFMA.FTZ R160, R149, c[0x0][0x2d0], -R160 ;  /* 0x0000b40095a07a23 */ /* 0x000fe200000108a0 */
[----:B------:R-:W1:Y:S03]  /*11f90*/  MUFU.EX2 R2, R2 ;  /* 0x0000000200027308 */ /* 0x000e660000000800 */
[----:B------:R-:W-:Y:S01]  /*11fa0*/  LDSM.16.MT88.4 R172, [R204+0x9880] ;  /* 0x00988000ccac783b */ /* 0x000fe20000004200 */
[C---:B----4-:R-:W-:Y:S02]  /*11fb0*/  FMUL.FTZ R4, R3.reuse, R144 ;  /* 0x0000009003047220 */ /* 0x050fe40000410000 */
[C---:B------:R-:W-:Y:S02]  /*11fc0*/  FMUL.FTZ R5, R3.reuse, R145 ;  /* 0x0000009103057220 */ /* 0x040fe40000410000 */
[C---:B------:R-:W-:Y:S02]  /*11fd0*/  FMUL.FTZ R8, R3.reuse, R140 ;  /* 0x0000008c03087220 */ /* 0x040fe40000410000 */
[----:B------:R-:W4:Y:S01]  /*11fe0*/  MUFU.EX2 R239, R239 ;  /* 0x000000ef00ef7308 */ /* 0x000f220000000800 */
[C---:B------:R-:W-:Y:S01]  /*11ff0*/  FMUL.FTZ R9, R3.reuse, R141 ;  /* 0x0000008d03097220 */ /* 0x040fe20000410000 */
[----:B-----5:R-:W-:Y:S01]  /*12000*/  LDSM.16.MT88.4 R176, [R211+0xa880] ;  /* 0x00a88000d3b0783b */ /* 0x020fe20000004200 */
[C---:B--2---:R-:W-:Y:S02]  /*12010*/  FMUL.FTZ R16, R3.reuse, R136 ;  /* 0x0000008803107220 */ /* 0x044fe40000410000 */
[C---:B------:R-:W-:Y:S02]  /*12020*/  FMUL.FTZ R17, R3.reuse, R137 ;  /* 0x0000008903117220 */ /* 0x040fe40000410000 */
[C---:B------:R-:W-:Y:S02]  /*12030*/  FMUL.FTZ R28, R3.reuse, R28 ;  /* 0x0000001c031c7220 */ /* 0x040fe40000410000 */
[----:B------:R-:W-:Y:S01]  /*12040*/  LDSM.16.MT88.4 R180, [R206+0xa880] ;  /* 0x00a88000ceb4783b */ /* 0x000fe20000004200 */
[----:B------:R-:W-:Y:S01]  /*12050*/  MUFU.EX2 R238, R238 ;  /* 0x000000ee00ee7308 */ /* 0x000fe20000000800 */
[C---:B------:R-:W-:Y:S02]  /*12060*/  FMUL.FTZ R29, R3.reuse, R29 ;  /* 0x0000001d031d7220 */ /* 0x040fe40000410000 */
[----:B------:R-:W-:Y:S02]  /*12070*/  FMUL.FTZ R32, R3, R32 ;  /* 0x0000002003207220 */ /* 0x000fe40000410000 */
[C---:B-1----:R-:W-:Y:S01]  /*12080*/  FMUL.FTZ R6, R2.reuse, R146 ;  /* 0x0000009202067220 */ /* 0x042fe20000410000 */
[----:B------:R-:W-:Y:S01]  /*12090*/  LDSM.16.MT88.4 R184, [R204+0xa880] ;  /* 0x00a88000ccb8783b */ /* 0x000fe20000004200 */
[C---:B------:R-:W-:Y:S02]  /*120a0*/  FMUL.FTZ R7, R2.reuse, R147 ;  /* 0x0000009302077220 */ /* 0x040fe40000410000 */
[C---:B------:R-:W-:Y:S01]  /*120b0*/  FMUL.FTZ R10, R2.reuse, R142 ;  /* 0x0000008e020a7220 */ /* 0x040fe20000410000 */
[----:B------:R-:W1:Y:S01]  /*120c0*/  MUFU.EX2 R237, R237 ;  /* 0x000000ed00ed7308 */ /* 0x000e620000000800 */
[C---:B------:R-:W-:Y:S02]  /*120d0*/  FMUL.FTZ R11, R2.reuse, R143 ;  /* 0x0000008f020b7220 */ /* 0x040fe40000410000 */
[----:B------:R-:W2:Y:S01]  /*120e0*/  LDSM.16.MT88.4 R144, [R205+0x8080] ;  /* 0x00808000cd90783b */ /* 0x000ea20000004200 */
[----:B----4-:R-:W-:Y:S01]  /*120f0*/  F2FP.BF16.PACK_AB R154, R239, R240 ;  /* 0x000000f0ef9a723e */ /* 0x010fe200000010ff */
[C---:B------:R-:W-:Y:S02]  /*12100*/  FMUL.FTZ R18, R2.reuse, R138 ;  /* 0x0000008a02127220 */ /* 0x040fe40000410000 */
[C---:B------:R-:W-:Y:S02]  /*12110*/  FMUL.FTZ R19, R2.reuse, R139 ;  /* 0x0000008b02137220 */ /* 0x040fe40000410000 */
[C---:B------:R-:W-:Y:S01]  /*12120*/  FMUL.FTZ R30, R2.reuse, R30 ;  /* 0x0000001e021e7220 */ /* 0x040fe20000410000 */
[----:B------:R-:W-:Y:S01]  /*12130*/  MUFU.EX2 R230, R230 ;  /* 0x000000e600e67308 */ /* 0x000fe20000000800 */
[----:B------:R-:W-:Y:S01]  /*12140*/  LDSM.16.MT88.4 R136, [R211+0x9080] ;  /* 0x00908000d388783b */ /* 0x000fe20000004200 */
[C---:B------:R-:W-:Y:S02]  /*12150*/  FMUL.FTZ R31, R2.reuse, R31 ;  /* 0x0000001f021f7220 */ /* 0x040fe40000410000 */
[C---:B------:R-:W-:Y:S02]  /*12160*/  FMUL.FTZ R33, R3.reuse, R33 ;  /* 0x0000002103217220 */ /* 0x040fe40000410000 */
[C---:B------:R-:W-:Y:S02]  /*12170*/  FMUL.FTZ R34, R2.reuse, R34 ;  /* 0x0000002202227220 */ /* 0x040fe40000410000 */
[----:B------:R-:W-:Y:S01]  /*12180*/  LDSM.16.MT88.4 R140, [R206+0x9080] ;  /* 0x00908000ce8c783b */ /* 0x000fe20000004200 */
[C---:B------:R-:W-:Y:S01]  /*12190*/  FMUL.FTZ R35, R2.reuse, R35 ;  /* 0x0000002302237220 */ /* 0x040fe20000410000 */
[----:B------:R-:W4:Y:S01]  /*121a0*/  MUFU.EX2 R241, R241 ;  /* 0x000000f100f17308 */ /* 0x000f220000000800 */
[C---:B------:R-:W-:Y:S02]  /*121b0*/  FMUL.FTZ R36, R3.reuse, R36 ;  /* 0x0000002403247220 */ /* 0x040fe40000410000 */
[----:B------:R-:W-:Y:S01]  /*121c0*/  FMUL.FTZ R37, R3, R37 ;  /* 0x0000002503257220 */ /* 0x000fe20000410000 */
[----:B-1----:R-:W-:Y:S01]  /*121d0*/  F2FP.BF16.PACK_AB R153, R237, R238 ;  /* 0x000000eeed99723e */ /* 0x002fe200000010ff */
[----:B------:R-:W-:Y:S01]  /*121e0*/  LDSM.16.MT88.4 R188, [R211+0xb880] ;  /* 0x00b88000d3bc783b */ /* 0x000fe20000004200 */
[C---:B------:R-:W-:Y:S02]  /*121f0*/  FMUL.FTZ R38, R2.reuse, R38 ;  /* 0x0000002602267220 */ /* 0x040fe40000410000 */
[C---:B------:R-:W-:Y:S02]  /*12200*/  FMUL.FTZ R39, R2.reuse, R39 ;  /* 0x0000002702277220 */ /* 0x040fe40000410000 */
[----:B------:R-:W-:Y:S01]  /*12210*/  MUFU.EX2 R247, R163 ;  /* 0x000000a300f77308 */ /* 0x000fe20000000800 */
[C---:B------:R-:W-:Y:S01]  /*12220*/  FMUL.FTZ R40, R3.reuse, R40 ;  /* 0x0000002803287220 */ /* 0x040fe20000410000 */
[----:B------:R-:W-:Y:S01]  /*12230*/  LDSM.16.MT88.4 R192, [R206+0xb880] ;  /* 0x00b88000cec0783b */ /* 0x000fe20000004200 */
[C---:B------:R-:W-:Y:S02]  /*12240*/  FMUL.FTZ R41, R3.reuse, R41 ;  /* 0x0000002903297220 */ /* 0x040fe40000410000 */
[C---:B------:R-:W-:Y:S02]  /*12250*/  FMUL.FTZ R42, R2.reuse, R42 ;  /* 0x0000002a022a7220 */ /* 0x040fe40000410000 */
[C---:B------:R-:W-:Y:S02]  /*12260*/  FMUL.FTZ R43, R2.reuse, R43 ;  /* 0x0000002b022b7220 */ /* 0x040fe40000410000 */
[----:B------:R-:W0:Y:S01]  /*12270*/  LDGDEPBAR ;  /* 0x00000000000079af */ /* 0x000e220000000000 */
        /* <DEDUP_REMOVED lines=8> */
[C---:B---3--:R-:W-:Y:S05]  /*12300*/  HMMA.16816.F32.BF16 R4, R152.reuse, R12, R4 ;  /* 0x0000000c9804723c */ /* 0x048fea0000041804 */
[C---:B------:R-:W-:Y:S02]  /*12310*/  FMUL.FTZ R49, R3.reuse, R49 ;  /* 0x0000003103317220 */ /* 0x040fe40000410000 */
[C---:B------:R-:W-:Y:S01]  /*12320*/  FMUL.FTZ R12, R3.reuse, R132 ;  /* 0x00000084030c7220 */ /* 0x040fe20000410000 */
[C---:B------:R-:W-:Y:S01]  /*12330*/  HMMA.16816.F32.BF16 R8, R152.reuse, R14, R8 ;  /* 0x0000000e9808723c */ /* 0x040fe20000041808 */
[----:B------:R-:W3:Y:S03]  /*12340*/  MUFU.EX2 R243, R243 ;  /* 0x000000f300f37308 */ /* 0x000ee60000000800 */
[C---:B------:R-:W-:Y:S01]  /*12350*/  FMUL.FTZ R13, R3.reuse, R133 ;  /* 0x00000085030d7220 */ /* 0x040fe20000410000 */
[----:B-1----:R-:W-:Y:S01]  /*12360*/  LDSM.16.MT88.4 R160, [R205+0x8880] ;  /* 0x00888000cda0783b */ /* 0x002fe20000004200 */
[C---:B------:R-:W-:Y:S02]  /*12370*/  FMUL.FTZ R20, R3.reuse, R20 ;  /* 0x0000001403147220 */ /* 0x040fe40000410000 */
[C---:B------:R-:W-:Y:S03]  /*12380*/  FMUL.FTZ R14, R2.reuse, R134 ;  /* 0x00000086020e7220 */ /* 0x040fe60000410000 */
[----:B------:R-:W-:Y:S01]  /*12390*/  MUFU.EX2 R244, R244 ;  /* 0x000000f400f47308 */ /* 0x000fe20000000800 */
[C---:B------:R-:W-:Y:S02]  /*123a0*/  FMUL.FTZ R15, R2.reuse, R135 ;  /* 0x00000087020f7220 */ /* 0x040fe40000410000 */
[----:B------:R-:W1:Y:S01]  /*123b0*/  LDSM.16.MT88.4 R132, [R204+0x8080] ;  /* 0x00808000cc84783b */ /* 0x000e620000004200 */
[C---:B------:R-:W-:Y:S02]  /*123c0*/  FMUL.FTZ R50, R2.reuse, R50 ;  /* 0x0000003202327220 */ /* 0x040fe40000410000 */
[C---:B------:R-:W-:Y:S02]  /*123d0*/  FMUL.FTZ R51, R2.reuse, R51 ;  /* 0x0000003302337220 */ /* 0x040fe40000410000 */
[C---:B------:R-:W-:Y:S02]  /*123e0*/  HMMA.16816.F32.BF16 R12, R152.reuse, R156, R12 ;  /* 0x0000009c980c723c */ /* 0x040fe4000004180c */
[----:B------:R-:W4:Y:S01]  /*123f0*/  MUFU.EX2 R245, R245 ;  /* 0x000000f500f57308 */ /* 0x000f220000000800 */
        /* <DEDUP_REMOVED lines=11> */
[C---:B--2---:R-:W-:Y:S01]  /*124b0*/  HMMA.16816.F32.BF16 R20, R152.reuse, R144, R20 ;  /* 0x000000909814723c */ /* 0x044fe20000041814 */
[----:B------:R-:W2:Y:S02]  /*124c0*/  MUFU.EX2 R248, R248 ;  /* 0x000000f800f87308 */ /* 0x000ea40000000800 */
        /* <DEDUP_REMOVED lines=73> */
[C---:B------:R-:W-:Y:S04]  /*12960*/  FMUL.FTZ R100, R3.reuse, R100 ;  /* 0x0000006403647220 */ /* 0x040fe80000410000 */
[C---:B------:R-:W-:Y:S01]  /*12970*/  FMUL.FTZ R101, R3.reuse, R101 ;  /* 0x0000006503657220 */ /* 0x040fe20000410000 */
        /* <DEDUP_REMOVED lines=104> */
.L_x_2188:
        /* <DEDUP_REMOVED lines=9> */
.L_x_2191:
        /* <DEDUP_REMOVED lines=11> */
[----:B------:R-:W-:Y:S07]  /*13140*/  LDSM.16.M88.4 R16, [R214+0x10080] ;  /* 0x01008000d610783b */ /* 0x000fee0000000200 */
        /* <DEDUP_REMOVED lines=12> */
[----:B------:R2:W-:Y:S07]  /*13210*/  LDGSTS.E.BYPASS.LTC128B.128 [R217+0xa080], [R12.64+0x100], !P5 ;  /* 0x0a0801000cd97fae */ /* 0x0005ee000e901d48 */
[----:B------:R2:W-:Y:S07]  /*13220*/  LDGSTS.E.BYPASS.LTC128B.128 [R217+0xb080], [R12.64+0x180], !P4 ;  /* 0x0b0801800cd97fae */ /* 0x0005ee000e101d48 */
[----:B------:R-:W-:Y:S07]  /*13230*/  LDSM.16.M88.4 R164, [R209+0x10080] ;  /* 0x01008000d1a4783b */ /* 0x000fee0000000200 */
[----:B------:R-:W0:Y:S07]  /*13240*/  LDGDEPBAR ;  /* 0x00000000000079af */ /* 0x000e2e0000000000 */
[----:B------:R-:W1:Y:S01]  /*13250*/  LDSM.16.M88.4 R168, [R208+0xc080] ;  /* 0x00c08000d0a8783b */ /* 0x000e620000000200 */
[C---:B--2---:R-:W-:Y:S06]  /*13260*/  HMMA.16816.F32.BF16 R12, R16.reuse, R148, RZ ;  /* 0x00000094100c723c */ /* 0x044fec00000418ff */
[----:B------:R-:W-:Y:S02]  /*13270*/  LDSM.16.M88.4 R172, [R207+0x10080] ;  /* 0x01008000cfac783b */ /* 0x000fe40000000200 */
[----:B------:R-:W-:Y:S05]  /*13280*/  HMMA.16816.F32.BF16 R16, R16, R150, RZ ;  /* 0x000000961010723c */ /* 0x000fea00000418ff */
[----:B------:R-:W2:Y:S03]  /*13290*/  LDSM.16.M88.4 R148, [R208+0xc880] ;  /* 0x00c88000d094783b */ /* 0x000ea60000000200 */
[C---:B---3--:R-:W-:Y:S04]  /*132a0*/  HMMA.16816.F32.BF16 R4, R152.reuse, R156, R4 ;  /* 0x0000009c9804723c */ /* 0x048fe80000041804 */
[----:B------:R-:W3:Y:S04]  /*132b0*/  LDSM.16.M88.4 R176, [R202] ;  /* 0x00000000cab0783b */ /* 0x000ee80000000200 */
[C---:B------:R-:W-:Y:S03]  /*132c0*/  HMMA.16816.F32.BF16 R8, R152.reuse, R158, R8 ;  /* 0x0000009e9808723c */ /* 0x040fe60000041808 */
[----:B------:R-:W-:Y:S05]  /*132d0*/  LDSM.16.M88.4 R156, [R214+0x14080] ;  /* 0x01408000d69c783b */ /* 0x000fea0000000200 */
        /* <DEDUP_REMOVED lines=94> */
[C---:B----4-:R-:W-:Y:S07]  /*138c0*/  HMMA.16816.F32.BF16 R12, R172.reuse, R152, R12 ;  /* 0x00000098ac0c723c */ /* 0x050fee000004180c */
[----:B------:R-:W-:Y:S01]  /*138d0*/  @P0 IMAD.WIDE.U32 R152, R230, c[0x0][0x1e0], RZ ;  /* 0x00007800e6980a25 */ /* 0x000fe200078e00ff */
[----:B------:R-:W-:Y:S04]  /*138e0*/  HMMA.16816.F32.BF16 R16, R172, R154, R16 ;  /* 0x0000009aac10723c */ /* 0x000fe80000041810 */
[----:B------:R-:W-:Y:S04]  /*138f0*/  FMNMX.FTZ R0, R4, R3, !PT ;  /* 0x0000000304007209 */ /* 0x000fe80007810000 */
        /* <DEDUP_REMOVED lines=16> */
[----:B------:R-:W2:Y:S01]  /*13a00*/  SHFL.BFLY PT, R149, R0, 0x2, 0x1f ;  /* 0x0c401f0000957f89 */ /* 0x000ea200000e0000 */
[----:B-1----:R-:W-:Y:S06]  /*13a10*/  FMNMX.FTZ R151, R151, R148, !PT ;  /* 0x0000009497977209 */ /* 0x002fec0007810000 */
[----:B------:R-:W1:Y:S01]  /*13a20*/  SHFL.BFLY PT, R150, R151, 0x1, 0x1f ;  /* 0x0c201f0097967f89 */ /* 0x000e6200000e0000 */
[----:B--2---:R-:W-:Y:S06]  /*13a30*/  FMNMX.FTZ R149, R0, R149, !PT ;  /* 0x0000009500957209 */ /* 0x004fec0007810000 */
[----:B------:R-:W2:Y:S01]  /*13a40*/  SHFL.BFLY PT, R148, R149, 0x1, 0x1f ;  /* 0x0c201f0095947f89 */ /* 0x000ea200000e0000 */
[----:B-1----:R-:W-:Y:S05]  /*13a50*/  FMNMX.FTZ R0, R151, R150, !PT ;  /* 0x0000009697007209 */ /* 0x002fea0007810000 */
[C---:B------:R-:W-:Y:S02]  /*13a60*/  FMUL.FTZ R165, R0.reuse, c[0x0][0x2d0] ;  /* 0x0000b40000a57a20 */ /* 0x040fe40000410000 */
[----:B------:R-:W-:Y:S02]  /*13a70*/  FADD.FTZ R3, -R0, R3 ;  /* 0x0000000300037221 */ /* 0x000fe40000010100 */
[--C-:B------:R-:W-:Y:S01]  /*13a80*/  FFMA.FTZ R150, R5, c[0x0][0x2d0], -R165.reuse ;  /* 0x0000b40005967a23 */ /* 0x100fe200000108a5 */
[----:B--2---:R-:W-:Y:S01]  /*13a90*/  FMNMX.FTZ R148, R149, R148, !PT ;  /* 0x0000009495947209 */ /* 0x004fe20007810000 */
[--C-:B------:R-:W-:Y:S01]  /*13aa0*/  FFMA.FTZ R149, R4, c[0x0][0x2d0], -R165.reuse ;  /* 0x0000b40004957a23 */ /* 0x100fe200000108a5 */
[----:B------:R-:W-:Y:S01]  /*13ab0*/  @P0 SHF.R.S32.HI R4, RZ, 0x1f, R230 ;  /* 0x0000001fff040819 */ /* 0x000fe200000114e6 */
[--C-:B------:R-:W-:Y:S01]  /*13ac0*/  FFMA.FTZ R151, R8, c[0x0][0x2d0], -R165.reuse ;  /* 0x0000b40008977a23 */ /* 0x100fe200000108a5 */
[----:B------:R-:W-:Y:S01]  /*13ad0*/  @P0 LEA R5, P1, R152, R218, 0x5 ;  /* 0x000000da98050211 */ /* 0x000fe200078228ff */
[--C-:B------:R-:W-:Y:S01]  /*13ae0*/  FFMA.FTZ R226, R9, c[0x0][0x2d0], -R165.reuse ;  /* 0x0000b40009e27a23 */ /* 0x100fe200000108a5 */
[----:B------:R-:W-:Y:S01]  /*13af0*/  MUFU.EX2 R150, R150 ;  /* 0x0000009600967308 */ /* 0x000fe20000000800 */
[----:B------:R-:W-:Y:S02]  /*13b00*/  @P0 IMAD R4, R4, c[0x0][0x1e0], RZ ;  /* 0x0000780004040a24 */ /* 0x000fe400078e02ff */
[----:B------:R-:W-:Y:S02]  /*13b10*/  FMUL.FTZ R164, R148, c[0x0][0x2d0] ;  /* 0x0000b40094a47a20 */ /* 0x000fe40000410000 */
[----:B------:R-:W-:Y:S02]  /*13b20*/  @P0 IMAD R4, R230, c[0x0][0x1e4], R4 ;  /* 0x00007900e6040a24 */ /* 0x000fe400078e0204 */
[----:B------:R-:W-:Y:S02]  /*13b30*/  FADD.FTZ R2, -R148, R2 ;  /* 0x0000000294027221 */ /* 0x000fe40000010100 */
[--C-:B------:R-:W-:Y:S01]  /*13b40*/  FFMA.FTZ R227, R6, c[0x0][0x2d0], -R164.reuse ;  /* 0x0000b40006e37a23 */ /* 0x100fe200000108a4 */
[----:B------:R-:W-:Y:S01]  /*13b50*/  @P0 IADD3 R4, R153, R4, RZ ;  /* 0x0000000499040210 */ /* 0x000fe20007ffe0ff */
[--C-:B------:R-:W-:Y:S01]  /*13b60*/  FFMA.FTZ R228, R7, c[0x0][0x2d0], -R164.reuse ;  /* 0x0000b40007e47a23 */ /* 0x100fe200000108a4 */
[----:B------:R-:W-:Y:S01]  /*13b70*/  MUFU.EX2 R149, R149 ;  /* 0x0000009500957308 */ /* 0x000fe20000000800 */
[----:B------:R-:W-:Y:S01]  /*13b80*/  FFMA.FTZ R229, R10, c[0x0][0x2d0], -R164 ;  /* 0x0000b4000ae57a23 */ /* 0x000fe200000108a4 */
[----:B------:R-:W-:Y:S01]  /*13b90*/  @P0 LEA.HI.X R4, R152, R223, R4, 0x5, P1 ;  /* 0x000000df98040211 */ /* 0x000fe200008f2c04 */
[----:B------:R-:W-:Y:S01]  /*13ba0*/  FFMA.FTZ R231, R11, c[0x0][0x2d0], -R164 ;  /* 0x0000b4000be77a23 */ /* 0x000fe200000108a4 */
        /* <DEDUP_REMOVED lines=11> */
[----:B------:R1:W-:Y:S01]  /*13c60*/  @P0 LDGSTS.E.BYPASS.LTC128B.128 [R217+0xd080], [R8.64+0x80], !P6 ;  /* 0x0d08008008d90fae */ /* 0x0003e2000f101d48 */
[----:B------:R-:W2:Y:S01]  /*13c70*/  MUFU.EX2 R3, R3 ;  /* 0x0000000300037308 */ /* 0x000ea20000000800 */
[--C-:B------:R-:W-:Y:S02]  /*13c80*/  FFMA.FTZ R238, R18, c[0x0][0x2d0], -R164.reuse ;  /* 0x0000b40012ee7a23 */ /* 0x100fe400000108a4 */
[----:B------:R-:W-:Y:S02]  /*13c90*/  FFMA.FTZ R165, R17, c[0x0][0x2d0], -R165 ;  /* 0x0000b40011a57a23 */ /* 0x000fe400000108a5 */
[----:B------:R-:W-:Y:S01]  /*13ca0*/  FFMA.FTZ R164, R19, c[0x0][0x2d0], -R164 ;  /* 0x0000b40013a47a23 */ /* 0x000fe200000108a4 */
[----:B------:R1:W-:Y:S04]  /*13cb0*/  @P0 LDGSTS.E.BYPASS.LTC128B.128 [R217+0xe080], [R8.64+0x100], !P5 ;  /* 0x0e08010008d90fae */ /* 0x0003e8000e901d48 */
[----:B------:R-:W3:Y:S03]  /*13cc0*/  MUFU.EX2 R2, R2 ;  /* 0x0000000200027308 */ /* 0x000ee60000000800 */
[----:B------:R1:W-:Y:S07]  /*13cd0*/  @P0 LDGSTS.E.BYPASS.LTC128B.128 [R217+0xf080], [R8.64+0x180], !P4 ;  /* 0x0f08018008d90fae */ /* 0x0003ee000e101d48 */
[----:B------:R-:W4:Y:S01]  /*13ce0*/  LDSM.16.MT88.4 R152, [R211+0x8080] ;  /* 0x00808000d398783b */ /* 0x000f220000004200 */
[----:B------:R-:W5:Y:S01]  /*13cf0*/  MUFU.EX2 R226, R226 ;  /* 0x000000e200e27308 */ /* 0x000f620000000800 */
[C---:B--2---:R-:W-:Y:S01]  /*13d00*/  FMUL.FTZ R4, R3.reuse, R144 ;  /* 0x0000009003047220 */ /* 0x044fe20000410000 */
[----:B------:R-:W-:Y:S01]  /*13d10*/  F2FP.BF16.PACK_AB R144, R150, R149 ;  /* 0x000000959690723e */ /* 0x000fe200000010ff */
[C---:B------:R-:W-:Y:S03]  /*13d20*/  FMUL.FTZ R5, R3.reuse, R145 ;  /* 0x0000009103057220 */ /* 0x040fe60000410000 */
[----:B------:R-:W2:Y:S01]  /*13d30*/  LDSM.16.MT88.4 R156, [R206+0x8080] ;  /* 0x00808000ce9c783b */ /* 0x000ea20000004200 */
[C---:B------:R-:W-:Y:S02]  /*13d40*/  FMUL.FTZ R132, R3.reuse, R132 ;  /* 0x0000008403847220 */ /* 0x040fe40000410000 */
[C---:B------:R-:W-:Y:S01]  /*13d50*/  FMUL.FTZ R133, R3.reuse, R133 ;  /* 0x0000008503857220 */ /* 0x040fe20000410000 */
[----:B------:R-:W-:Y:S01]  /*13d60*/  MUFU.EX2 R227, R227 ;  /* 0x000000e300e37308 */ /* 0x000fe20000000800 */
[C---:B------:R-:W-:Y:S02]  /*13d70*/  FMUL.FTZ R136, R3.reuse, R136 ;  /* 0x0000008803887220 */ /* 0x040fe40000410000 */
[----:B------:R-:W2:Y:S01]  /*13d80*/  LDSM.16.MT88.4 R160, [R205+0x8080] ;  /* 0x00808000cda0783b */ /* 0x000ea20000004200 */
[C---:B---3--:R-:W-:Y:S02]  /*13d90*/  FMUL.FTZ R6, R2.reuse, R146 ;  /* 0x0000009202067220 */ /* 0x048fe40000410000 */
[C---:B------:R-:W-:Y:S02]  /*13da0*/  FMUL.FTZ R7, R2.reuse, R147 ;  /* 0x0000009302077220 */ /* 0x040fe40000410000 */
[----:B------:R-:W-:Y:S02]  /*13db0*/  FMUL.FTZ R10, R2, R142 ;  /* 0x0000008e020a7220 */ /* 0x000fe40000410000 */
[----:B------:R-:W3:Y:S01]  /*13dc0*/  MUFU.EX2 R228, R228 ;  /* 0x000000e400e47308 */ /* 0x000ee20000000800 */
[C---:B-1----:R-:W-:Y:S01]  /*13dd0*/  FMUL.FTZ R8, R3.reuse, R140 ;  /* 0x0000008c03087220 */ /* 0x042fe20000410000 */
[----:B------:R-:W-:Y:S01]  /*13de0*/  LDSM.16.MT88.4 R12, [R204+0xb080] ;  /* 0x00b08000cc0c783b */ /* 0x000fe20000004200 */
[C---:B------:R-:W-:Y:S01]  /*13df0*/  FMUL.FTZ R9, R3.reuse, R141 ;  /* 0x0000008d03097220 */ /* 0x040fe20000410000 */
[----:B-----5:R-:W-:Y:S01]  /*13e00*/  F2FP.BF16.PACK_AB R146, R226, R151 ;  /* 0x00000097e292723e */ /* 0x020fe200000010ff */
[C---:B------:R-:W-:Y:S02]  /*13e10*/  FMUL.FTZ R11, R2.reuse, R143 ;  /* 0x0000008f020b7220 */ /* 0x040fe40000410000 */
[C---:B------:R-:W-:Y:S02]  /*13e20*/  FMUL.FTZ R134, R2.reuse, R134 ;  /* 0x0000008602867220 */ /* 0x040fe40000410000 */
[----:B------:R-:W1:Y:S01]  /*13e30*/  LDSM.16.MT88.4 R140, [R204+0x8080] ;  /* 0x00808000cc8c783b */ /* 0x000e620000004200 */
[----:B------:R-:W-:Y:S01]  /*13e40*/  MUFU.EX2 R229, R229 ;  /* 0x000000e500e57308 */ /* 0x000fe20000000800 */
[C---:B------:R-:W-:Y:S02]  /*13e50*/  FMUL.FTZ R135, R2.reuse, R135 ;  /* 0x0000008702877220 */ /* 0x040fe40000410000 */
[C---:B------:R-:W-:Y:S02]  /*13e60*/  FMUL.FTZ R137, R3.reuse, R137 ;  /* 0x0000008903897220 */ /* 0x040fe40000410000 */
[C---:B------:R-:W-:Y:S01]  /*13e70*/  FMUL.FTZ R138, R2.reuse, R138 ;  /* 0x0000008a028a7220 */ /* 0x040fe20000410000 */
[----:B------:R-:W-:Y:S01]  /*13e80*/  LDSM.16.MT88.4 R16, [R206+0x8880] ;  /* 0x00888000ce10783b */ /* 0x000fe20000004200 */
[----:B------:R-:W-:Y:S02]  /*13e90*/  FMUL.FTZ R139, R2, R139 ;  /* 0x0000008b028b7220 */ /* 0x000fe40000410000 */
[C---:B------:R-:W-:Y:S01]  /*13ea0*/  FMUL.FTZ R20, R3.reuse, R20 ;  /* 0x0000001403147220 */ /* 0x040fe20000410000 */
[----:B------:R-:W5:Y:S01]  /*13eb0*/  MUFU.EX2 R231, R231 ;  /* 0x000000e700e77308 */ /* 0x000f620000000800 */
[C---:B------:R-:W-:Y:S02]  /*13ec0*/  FMUL.FTZ R21, R3.reuse, R21 ;  /* 0x0000001503157220 */ /* 0x040fe40000410000 */
[----:B------:R-:W-:Y:S01]  /*13ed0*/  LDSM.16.MT88.4 R168, [R211+0xa880] ;  /* 0x00a88000d3a8783b */ /* 0x000fe20000004200 */
[----:B---3--:R-:W-:Y:S01]  /*13ee0*/  F2FP.BF16.PACK_AB R145, R228, R227 ;  /* 0x000000e3e491723e */ /* 0x008fe200000010ff */
[C---:B------:R-:W-:Y:S02]  /*13ef0*/  FMUL.FTZ R22, R2.reuse, R22 ;  /* 0x0000001602167220 */ /* 0x040fe40000410000 */
[C---:B------:R-:W-:Y:S02]  /*13f00*/  FMUL.FTZ R23, R2.reuse, R23 ;  /* 0x0000001702177220 */ /* 0x040fe40000410000 */
[C---:B------:R-:W-:Y:S01]  /*13f10*/  FMUL.FTZ R24, R3.reuse, R24 ;  /* 0x0000001803187220 */ /* 0x040fe20000410000 */
[----:B------:R-:W-:Y:S01]  /*13f20*/  LDSM.16.MT88.4 R172, [R206+0xa880] ;  /* 0x00a88000ceac783b */ /* 0x000fe20000004200 */
[----:B------:R-:W-:Y:S01]  /*13f30*/  MUFU.EX2 R237, R165 ;  /* 0x000000a500ed7308 */ /* 0x000fe20000000800 */
[C---:B------:R-:W-:Y:S02]  /*13f40*/  FMUL.FTZ R25, R3.reuse, R25 ;  /* 0x0000001903197220 */ /* 0x040fe40000410000 */
[C---:B------:R-:W-:Y:S02]  /*13f50*/  FMUL.FTZ R26, R2.reuse, R26 ;  /* 0x0000001a021a7220 */ /* 0x040fe40000410000 */
[C---:B------:R-:W-:Y:S01]  /*13f60*/  FMUL.FTZ R27, R2.reuse, R27 ;  /* 0x0000001b021b7220 */ /* 0x040fe20000410000 */
[----:B------:R-:W-:Y:S01]  /*13f70*/  LDSM.16.MT88.4 R176, [R205+0xa880] ;  /* 0x00a88000cdb0783b */ /* 0x000fe20000004200 */
[C---:B------:R-:W-:Y:S02]  /*13f80*/  FMUL.FTZ R28, R3.reuse, R28 ;  /* 0x0000001c031c7220 */ /* 0x040fe40000410000 */
[----:B------:R-:W-:Y:S01]  /*13f90*/  FMUL.FTZ R29, R3, R29 ;  /* 0x0000001d031d7220 */ /* 0x000fe20000410000 */
[----:B------:R3:W-:Y:S01]  /*13fa0*/  MUFU.EX2 R239, R164 ;  /* 0x000000a400ef7308 */ /* 0x0007e20000000800 */
[C---:B------:R-:W-:Y:S01]  /*13fb0*/  FMUL.FTZ R30, R2.reuse, R30 ;  /* 0x0000001e021e7220 */ /* 0x040fe20000410000 */
[----:B-----5:R-:W-:Y:S01]  /*13fc0*/  F2FP.BF16.PACK_AB R147, R231, R229 ;  /* 0x000000e5e793723e */ /* 0x020fe200000010ff */
[----:B------:R-:W-:Y:S01]  /*13fd0*/  LDSM.16.MT88.4 R180, [R204+0xa880] ;  /* 0x00a88000ccb4783b */ /* 0x000fe20000004200 */
[C---:B------:R-:W-:Y:S02]  /*13fe0*/  FMUL.FTZ R31, R2.reuse, R31 ;  /* 0x0000001f021f7220 */ /* 0x040fe40000410000 */
[C---:B------:R-:W-:Y:S02]  /*13ff0*/  FMUL.FTZ R32, R3.reuse, R32 ;  /* 0x0000002003207220 */ /* 0x040fe40000410000 */
[C---:B------:R-:W-:Y:S01]  /*14000*/  FMUL.FTZ R33, R3.reuse, R33 ;  /* 0x0000002103217220 */ /* 0x040fe20000410000 */
[C---:B----4-:R-:W-:Y:S01]  /*14010*/  HMMA.16816.F32.BF16 R4, R144.reuse, R152, R4 ;  /* 0x000000989004723c */ /* 0x050fe20000041804 */
[----:B------:R-:W-:Y:S01]  /*14020*/  LDSM.16.MT88.4 R184, [R211+0xb880] ;  /* 0x00b88000d3b8783b */ /* 0x000fe20000004200 */
[----:B------:R-:W-:Y:S03]  /*14030*/  MUFU.EX2 R232, R232 ;  /* 0x000000e800e87308 */ /* 0x000fe60000000800 */
[C---:B------:R-:W-:Y:S02]  /*14040*/  FMUL.FTZ R34, R2.reuse, R34 ;  /* 0x0000002202227220 */ /* 0x040fe40000410000 */
[C---:B------:R-:W-:Y:S01]  /*14050*/  FMUL.FTZ R35, R2.reuse, R35 ;  /* 0x0000002302237220 */ /* 0x040fe20000410000 */
[C---:B------:R-:W-:Y:S01]  /*14060*/  HMMA.16816.F32.BF16 R8, R144.reuse, R154, R8 ;  /* 0x0000009a9008723c */ /* 0x040fe20000041808 */
[----:B------:R-:W4:Y:S03]  /*14070*/  LDSM.16.MT88.4 R152, [R211+0x9080] ;  /* 0x00908000d398783b */ /* 0x000f260000004200 */
[C---:B------:R-:W-:Y:S01]  /*14080*/  FMUL.FTZ R36, R3.reuse, R36 ;  /* 0x0000002403247220 */ /* 0x040fe20000410000 */
[----:B------:R-:W5:Y:S01]  /*14090*/  MUFU.EX2 R233, R233 ;  /* 0x000000e900e97308 */ /* 0x000f620000000800 */
[C---:B------:R-:W-:Y:S02]  /*140a0*/  FMUL.FTZ R37, R3.reuse, R37 ;  /* 0x0000002503257220 */ /* 0x040fe40000410000 */
[C---:B--2---:R-:W-:Y:S01]  /*140b0*/  HMMA.16816.F32.BF16 R132, R144.reuse, R156, R132 ;  /* 0x0000009c9084723c */ /* 0x044fe20000041884 */
[----:B---3--:R-:W-:Y:S03]  /*140c0*/  LDSM.16.MT88.4 R164, [R204+0x9880] ;  /* 0x00988000cca4783b */ /* 0x008fe60000004200 */
[C---:B------:R-:W-:Y:S02]  /*140d0*/  FMUL.FTZ R38, R2.reuse, R38 ;  /* 0x0000002602267220 */ /* 0x040fe40000410000 */
[C---:B------:R-:W-:Y:S01]  /*140e0*/  FMUL.FTZ R39, R2.reuse, R39 ;  /* 0x0000002702277220 */ /* 0x040fe20000410000 */
[----:B------:R-:W-:Y:S01]  /*140f0*/  MUFU.EX2 R234, R234 ;  /* 0x000000ea00ea7308 */ /* 0x000fe20000000800 */
[C---:B------:R-:W-:Y:S01]  /*14100*/  HMMA.16816.F32.BF16 R136, R144.reuse, R158, R136 ;  /* 0x0000009e9088723c */ /* 0x040fe20000041888 */
[----:B------:R-:W2:Y:S03]  /*14110*/  LDSM.16.MT88.4 R156, [R206+0x9080] ;  /* 0x00908000ce9c783b */ /* 0x000ea60000004200 */
[C---:B------:R-:W-:Y:S02]  /*14120*/  FMUL.FTZ R40, R3.reuse, R40 ;  /* 0x0000002803287220 */ /* 0x040fe40000410000 */
[C---:B------:R-:W-:Y:S02]  /*14130*/  FMUL.FTZ R41, R3.reuse, R41 ;  /* 0x0000002903297220 */ /* 0x040fe40000410000 */
[C---:B------:R-:W-:Y:S01]  /*14140*/  HMMA.16816.F32.BF16 R20, R144.reuse, R160, R20 ;  /* 0x000000a09014723c */ /* 0x040fe20000041814 */
[----:B------:R-:W-:Y:S01]  /*14150*/  LDSM.16.MT88.4 R188, [R206+0xb880] ;  /* 0x00b88000cebc783b */ /* 0x000fe20000004200 */
[----:B------:R-:W3:Y:S02]  /*14160*/  MUFU.EX2 R235, R235 ;  /* 0x000000eb00eb7308 */ /* 0x000ee40000000800 */
[C---:B------:R-:W-:Y:S02]  /*14170*/  FMUL.FTZ R42, R2.reuse, R42 ;  /* 0x0000002a022a7220 */ /* 0x040fe40000410000 */
[C---:B------:R-:W-:Y:S02]  /*14180*/  FMUL.FTZ R43, R2.reuse, R43 ;  /* 0x0000002b022b7220 */ /* 0x040fe40000410000 */
[C---:B------:R-:W-:Y:S01]  /*14190*/  HMMA.16816.F32.BF16 R24, R144.reuse, R162, R24 ;  /* 0x000000a29018723c */ /* 0x040fe20000041818 */
[----:B------:R-:W-:Y:S03]  /*141a0*/  LDSM.16.MT88.4 R160, [R206+0x9880] ;  /* 0x00988000cea0783b */ /* 0x000fe60000004200 */
[C---:B------:R-:W-:Y:S01]  /*141b0*/  FMUL.FTZ R44, R3.reuse, R44 ;  /* 0x0000002c032c7220 */ /* 0x040fe20000410000 */
[----:B------:R-:W2:Y:S01]  /*141c0*/  MUFU.EX2 R236, R236 ;  /* 0x000000ec00ec7308 */ /* 0x000ea20000000800 */
[C---:B------:R-:W-:Y:S02]  /*141d0*/  FMUL.FTZ R45, R3.reuse, R45 ;  /* 0x0000002d032d7220 */ /* 0x040fe40000410000 */
[C---:B-1----:R-:W-:Y:S01]  /*141e0*/  HMMA.16816.F32.BF16 R28, R144.reuse, R140, R28 ;  /* 0x0000008c901c723c */ /* 0x042fe2000004181c */
[----:B------:R-:W-:Y:S03]  /*141f0*/  LDSM.16.MT88.4 R192, [R204+0xb880] ;  /* 0x00b88000ccc0783b */ /* 0x000fe60000004200 */
[C---:B------:R-:W-:Y:S02]  /*14200*/  FMUL.FTZ R46, R2.reuse, R46 ;  /* 0x0000002e022e7220 */ /* 0x040fe40000410000 */
[C---:B------:R-:W-:Y:S01]  /*14210*/  FMUL.FTZ R47, R2.reuse, R47 ;  /* 0x0000002f022f7220 */ /* 0x040fe20000410000 */
[----:B------:R-:W1:Y:S01]  /*14220*/  MUFU.EX2 R238, R238 ;  /* 0x000000ee00ee7308 */ /* 0x000e620000000800 */
[C---:B------:R-:W-:Y:S01]  /*14230*/  HMMA.16816.F32.BF16 R32, R144.reuse, R142, R32 ;  /* 0x0000008e9020723c */ /* 0x040fe20000041820 */
[----:B------:R-:W1:Y:S03]  /*14240*/  LDSM.16.MT88.4 R140, [R205+0x9080] ;  /* 0x00908000cd8c783b */ /* 0x000e660000004200 */
[C---:B------:R-:W-:Y:S02]  /*14250*/  FMUL.FTZ R48, R3.reuse, R48 ;  /* 0x0000003003307220 */ /* 0x040fe40000410000 */
[C---:B------:R-:W-:Y:S02]  /*14260*/  FMUL.FTZ R49, R3.reuse, R49 ;  /* 0x0000003103317220 */ /* 0x040fe40000410000 */
[C---:B----4-:R-:W-:Y:S01]  /*14270*/  HMMA.16816.F32.BF16 R36, R144.reuse, R152, R36 ;  /* 0x000000989024723c */ /* 0x050fe20000041824 */
[----:B------:R-:W0:Y:S03]  /*14280*/  LDGDEPBAR ;  /* 0x00000000000079af */ /* 0x000e260000000000 */
[C---:B------:R-:W-:Y:S02]  /*14290*/  FMUL.FTZ R50, R2.reuse, R50 ;  /* 0x0000003202327220 */ /* 0x040fe40000410000 */
[C---:B------:R-:W-:Y:S02]  /*142a0*/  FMUL.FTZ R51, R2.reuse, R51 ;  /* 0x0000003302337220 */ /* 0x040fe40000410000 */
[C---:B------:R-:W-:Y:S01]  /*142b0*/  HMMA.16816.F32.BF16 R40, R144.reuse, R154, R40 ;  /* 0x0000009a9028723c */ /* 0x040fe20000041828 */
[----:B------:R-:W4:Y:S03]  /*142c0*/  LDSM.16.MT88.4 R152, [R204+0x9080] ;  /* 0x00908000cc98783b */ /* 0x000f260000004200 */
        /* <DEDUP_REMOVED lines=10> */
[C---:B-1----:R-:W-:Y:S03]  /*14370*/  HMMA.16816.F32.BF16 R52, R144.reuse, R140, R52 ;  /* 0x0000008c9034723c */ /* 0x042fe60000041834 */
[C---:B------:R-:W-:Y:S02]  /*14380*/  FMUL.FTZ R59, R2.reuse, R59 ;  /* 0x0000003b023b7220 */ /* 0x040fe40000410000 */
[C---:B------:R-:W-:Y:S02]  /*14390*/  FMUL.FTZ R60, R3.reuse, R60 ;  /* 0x0000003c033c7220 */ /* 0x040fe40000410000 */
[C---:B------:R-:W-:Y:S02]  /*143a0*/  FMUL.FTZ R61, R3.reuse, R61 ;  /* 0x0000003d033d7220 */ /* 0x040fe40000410000 */
[C---:B------:R-:W-:Y:S01]  /*143b0*/  FMUL.FTZ R62, R2.reuse, R62 ;  /* 0x0000003e023e7220 */ /* 0x040fe20000410000 */
[C---:B------:R-:W-:Y:S01]  /*143c0*/  HMMA.16816.F32.BF16 R56, R144.reuse, R142, R56 ;  /* 0x0000008e9038723c */ /* 0x040fe20000041838 */
[----:B------:R-:W1:Y:S02]  /*143d0*/  LDSM.16.MT88.4 R140, [R206+0xa080] ;  /* 0x00a08000ce8c783b */ /* 0x000e640000004200 */
[C---:B------:R-:W-:Y:S02]  /*143e0*/  FMUL.FTZ R63, R2.reuse, R63 ;  /* 0x0000003f023f7220 */ /* 0x040fe40000410000 */
[C---:B------:R-:W-:Y:S02]  /*143f0*/  FMUL.FTZ R64, R3.reuse, R64 ;  /* 0x0000004003407220 */ /* 0x040fe40000410000 */
[C---:B------:R-:W-:Y:S02]  /*14400*/  FMUL.FTZ R65, R3.reuse, R65 ;  /* 0x0000004103417220 */ /* 0x040fe40000410000 */
[C---:B------:R-:W-:Y:S01]  /*14410*/  FMUL.FTZ R66, R2.reuse, R66 ;  /* 0x0000004202427220 */ /* 0x040fe20000410000 */
[C---:B----4-:R-:W-:Y:S03]  /*14420*/  HMMA.16816.F32.BF16 R60, R144.reuse, R152, R60 ;  /* 0x00000098903c723c */ /* 0x050fe6000004183c */
        /* <DEDUP_REMOVED lines=8> */
[C---:B------:R-:W-:Y:S02]  /*144b0*/  FMUL.FTZ R73, R3.reuse, R73 ;  /* 0x0000004903497220 */ /* 0x040fe40000410000 */
[C---:B------:R-:W-:Y:S01]  /*144c0*/  FMUL.FTZ R74, R2.reuse, R74 ;  /* 0x0000004a024a7220 */ /* 0x040fe20000410000 */
[C---:B--2---:R-:W-:Y:S03]  /*144d0*/  HMMA.16816.F32.BF16 R68, R144.reuse, R156, R68 ;  /* 0x0000009c9044723c */ /* 0x044fe60000041844 */
[C---:B------:R-:W-:Y:S02]  /*144e0*/  FMUL.FTZ R75, R2.reuse, R75 ;  /* 0x0000004b024b7220 */ /* 0x040fe40000410000 */
[C---:B------:R-:W-:Y:S02]  /*144f0*/  FMUL.FTZ R76, R3.reuse, R76 ;  /* 0x0000004c034c7220 */ /* 0x040fe40000410000 */
[C---:B------:R-:W-:Y:S02]  /*14500*/  FMUL.FTZ R77, R3.reuse, R77 ;  /* 0x0000004d034d7220 */ /* 0x040fe40000410000 */
[C---:B------:R-:W-:Y:S01]  /*14510*/  FMUL.FTZ R78, R2.reuse, R78 ;  /* 0x0000004e024e7220 */ /* 0x040fe20000410000 */
[C---:B------:R-:W-:Y:S01]  /*14520*/  HMMA.16816.F32.BF16 R72, R144.reuse, R158, R72 ;  /* 0x0000009e9048723c */ /* 0x040fe20000041848 */
[----:B------:R-:W2:Y:S02]  /*14530*/  LDSM.16.MT88.4 R156, [R204+0xa080] ;  /* 0x00a08000cc9c783b */ /* 0x000ea40000004200 */
[C---:B------:R-:W-:Y:S02]  /*14540*/  FMUL.FTZ R79, R2.reuse, R79 ;  /* 0x0000004f024f7220 */ /* 0x040fe40000410000 */
        /* <DEDUP_REMOVED lines=64> */
[----:B------:R-:W-:Y:S02]  /*14950*/  LDSM.16.MT88.4 R156, [R211+0x9880] ;  /* 0x00988000d39c783b */ /* 0x000fe40000004200 */
[C---:B------:R-:W-:Y:S02]  /*14960*/  FMUL.FTZ R127, R2.reuse, R127 ;  /* 0x0000007f027f7220 */ /* 0x040fe40000410000 */
[C---:B------:R-:W-:Y:S02]  /*14970*/  FMUL.FTZ R128, R3.reuse, R128 ;  /* 0x0000008003807220 */ /* 0x040fe40000410000 */
[C---:B------:R-:W-:Y:S02]  /*14980*/  FMUL.FTZ R129, R3.reuse, R129 ;  /* 0x0000008103817220 */ /* 0x040fe40000410000 */
[C---:B------:R-:W-:Y:S01]  /*14990*/  FMUL.FTZ R130, R2.reuse, R130 ;  /* 0x0000008202827220 */ /* 0x040fe20000410000 */
[C---:B------:R-:W-:Y:S03]  /*149a0*/  HMMA.16816.F32.BF16 R124, R144.reuse, R12, R124 ;  /* 0x0000000c907c723c */ /* 0x040fe6000004187c */
[C---:B------:R-:W-:Y:S02]  /*149b0*/  FMUL.FTZ R131, R2.reuse, R131 ;  /* 0x0000008302837220 */ /* 0x040fe40000410000 */
[----:B------:R-:W-:Y:S01]  /*149c0*/  FFMA.FTZ R149, R3, R225, R149 ;  /* 0x000000e103957223 */ /* 0x000fe20000010095 */
[----:B------:R-:W-:Y:S01]  /*149d0*/  MOV R3, R0 ;  /* 0x0000000000037202 */ /* 0x000fe20000000f00 */
[----:B------:R-:W-:Y:S01]  /*149e0*/  FFMA.FTZ R227, R2, R224, R227 ;  /* 0x000000e002e37223 */ /* 0x000fe200000100e3 */
[----:B-----5:R-:W-:Y:S01]  /*149f0*/  F2FP.BF16.PACK_AB R12, R233, R232 ;  /* 0x000000e8e90c723e */ /* 0x020fe200000010ff */
[----:B------:R-:W-:Y:S01]  /*14a00*/  FADD.FTZ R149, R150, R149 ;  /* 0x0000009596957221 */ /* 0x000fe20000010000 */
[----:B------:R-:W-:Y:S03]  /*14a10*/  HMMA.16816.F32.BF16 R128, R144, R14, R128 ;  /* 0x0000000e9080723c */ /* 0x000fe60000041880 */
[----:B---3--:R-:W-:Y:S01]  /*14a20*/  F2FP.BF16.PACK_AB R13, R235, R234 ;  /* 0x000000eaeb0d723e */ /* 0x008fe200000010ff */
[----:B------:R-:W-:Y:S01]  /*14a30*/  FADD.FTZ R227, R228, R227 ;  /* 0x000000e3e4e37221 */ /* 0x000fe20000010000 */
[----:B------:R-:W-:Y:S01]  /*14a40*/  MOV R2, R148 ;  /* 0x0000009400027202 */ /* 0x000fe20000000f00 */
[----:B------:R-:W-:Y:S01]  /*14a50*/  FADD.FTZ R149, R151, R149 ;  /* 0x0000009597957221 */ /* 0x000fe20000010000 */
[----:B------:R-:W-:Y:S01]  /*14a60*/  F2FP.BF16.PACK_AB R14, R237, R236 ;  /* 0x000000eced0e723e */ /* 0x000fe200000010ff */
[----:B------:R-:W-:Y:S01]  /*14a70*/  FADD.FTZ R227, R229, R227 ;  /* 0x000000e3e5e37221 */ /* 0x000fe20000010000 */
[----:B------:R-:W-:Y:S03]  /*14a80*/  F2FP.BF16.PACK_AB R15, R239, R238 ;  /* 0x000000eeef0f723e */ /* 0x000fe600000010ff */
[----:B------:R-:W-:Y:S02]  /*14a90*/  FADD.FTZ R226, R226, R149 ;  /* 0x00000095e2e27221 */ /* 0x000fe40000010000 */
[----:B------:R-:W-:Y:S02]  /*14aa0*/  FADD.FTZ R231, R231, R227 ;  /* 0x000000e3e7e77221 */ /* 0x000fe40000010000 */
[C---:B-1----:R-:W-:Y:S01]  /*14ab0*/  HMMA.16816.F32.BF16 R144, R12.reuse, R140, R4 ;  /* 0x0000008c0c90723c */ /* 0x042fe20000041804 */
[----:B------:R-:W1:Y:S04]  /*14ac0*/  LDSM.16.MT88.4 R4, [R204+0x8880] ;  /* 0x00888000cc04783b */ /* 0x000e680000004200 */
[----:B------:R-:W-:Y:S02]  /*14ad0*/  FADD.FTZ R226, R232, R226 ;  /* 0x000000e2e8e27221 */ /* 0x000fe40000010000 */
[----:B------:R-:W-:Y:S01]  /*14ae0*/  FADD.FTZ R231, R234, R231 ;  /* 0x000000e7eae77221 */ /* 0x000fe20000010000 */
        /* <DEDUP_REMOVED lines=11> */
[C---:B----4-:R-:W-:Y:S08]  /*14ba0*/  HMMA.16816.F32.BF16 R20, R12.reuse, R152, R20 ;  /* 0x000000980c14723c */ /* 0x050ff00000041814 */
[C---:B------:R-:W-:Y:S08]  /*14bb0*/  HMMA.16816.F32.BF16 R24, R12.reuse, R154, R24 ;  /* 0x0000009a0c18723c */ /* 0x040ff00000041818 */
        /* <DEDUP_REMOVED lines=26> */
[----:B------:R-:W-:-:S07]  /*14d60*/  @P0 BRA `(.L_x_2191) ;  /* 0xffffe32000000947 */ /* 0x000fce000383ffff */
.L_x_2190:
        /* <DEDUP_REMOVED lines=155> */
.L_x_2117:
        /* <DEDUP_REMOVED lines=184> */
.L_x_2193:
        /* <DEDUP_REMOVED lines=148> */
.L_x_2195:
[----:B--234-:R-:W-:Y:S05]  /*16be0*/  BSYNC B0 ;  /* 0x0000000000007941 */ /* 0x01cfea0003800000 */
.L_x_2194:
        /* <DEDUP_REMOVED lines=30> */
.L_x_2197:
[----:B------:R-:W-:Y:S05]  /*16dd0*/  BSYNC B0 ;  /* 0x0000000000007941 */ /* 0x000fea0003800000 */
.L_x_2196:
        /* <DEDUP_REMOVED lines=30> */
.L_x_2199:
[----:B------:R-:W-:Y:S05]  /*16fc0*/  BSYNC B0 ;  /* 0x0000000000007941 */ /* 0x000fea0003800000 */
.L_x_2198:
        /* <DEDUP_REMOVED lines=31> */
.L_x_2192:
        /* <DEDUP_REMOVED lines=18> */
.L_x_2200:
        /* <DEDUP_REMOVED lines=40> */
.L_x_2202:
[----:B------:R-:W-:Y:S05]  /*17560*/  BSYNC B0 ;  /* 0x0000000000007941 */ /* 0x000fea0003800000 */
.L_x_2201:
        /* <DEDUP_REMOVED lines=72> */
.L_x_2204:
[----:B------:R-:W-:Y:S05]  /*179f0*/  BSYNC B0 ;  /* 0x0000000000007941 */ /* 0x000fea0003800000 */
.L_x_2203:
        /* <DEDUP_REMOVED lines=27> */
.L_x_2206:
[----:B------:R-:W-:Y:S05]  /*17bb0*/  BSYNC B0 ;  /* 0x0000000000007941 */ /* 0x000fea0003800000 */
.L_x_2205:
        /* <DEDUP_REMOVED lines=27> */
.L_x_2208:
[----:B------:R-:W-:Y:S05]  /*17d70*/  BSYNC B0 ;  /* 0x0000000000007941 */ /* 0x000fea0003800000 */
.L_x_2207:
        /* <DEDUP_REMOVED lines=28> */
.L_x_2209:
        /* <DEDUP_REMOVED lines=12> */
.L_x_3091:


//--------------------- .text._ZN7cutlass13device_kernelIN5flash19enable_sm80_to_sm89INS1_16FlashAttnFwdSm80INS1_25CollectiveMainloopFwdSm80ILi8ELi1ELb0EN4cute5tupleIJNS5_1CILi128EEENS7_ILi96EEENS7_ILi256EEEEEELi256ENS_10bfloat16_tEfNS_4arch4Sm80ELb0ELb0ELb0ELb0ELb0ELb0ELb1ELb0EEENS1_21CollectiveEpilogueFwdINS6_IJS8_SA_S9_EEENS6_IJNS7_ILi1EEESI_SI_EEESC_SE_Li256ELb0ELb1ELb0ELb0EEENS1_19SingleTileSchedulerILb0ELb0ELb1ELi128EEEEEEEEEvNT_6ParamsE --------------------------
	.section	.text._ZN7cutlass13device_kernelIN5flash19enable_sm80_to_sm89INS1_16FlashAttnFwdSm80INS1_25CollectiveMainloopFwdSm80ILi8ELi1ELb0EN4cute5tupleIJNS5_1CILi128EEENS7_ILi96EEENS7_ILi256EEEEEELi256ENS_10bfloat16_tEfNS_4arch4Sm80ELb0ELb0ELb0ELb0ELb0ELb0ELb1ELb0EEENS1_21CollectiveEpilogueFwdINS6_IJS8_SA_S9_EEENS6_IJNS7_ILi1EEESI_SI_EEESC_SE_Li256ELb0ELb1ELb0ELb0EEENS1_19SingleTileSchedulerILb0ELb0ELb1ELi128EEEEEEEEEvNT_6ParamsE,"ax",@progbits
	.sectioninfo	@"SHI_REGISTERS=255"
	.align	128
.text._ZN7cutlass13device_kernelIN5flash19enable_sm80_to_sm89INS1_16FlashAttnFwdSm80INS1_25CollectiveMainloopFwdSm80ILi8ELi1ELb0EN4cute5tupleIJNS5_1CILi128EEENS7_ILi96EEENS7_ILi256EEEEEELi256ENS_10bfloat16_tEfNS_4arch4Sm80ELb0ELb0ELb0ELb0ELb0ELb0ELb1ELb0EEENS1_21CollectiveEpilogueFwdINS6_IJS8_SA_S9_EEENS6_IJNS7_ILi1EEESI_SI_EEESC_SE_Li256ELb0ELb1ELb0ELb0EEENS1_19SingleTileSchedulerILb0ELb0ELb1ELi128EEEEEEEEEvNT_6ParamsE:
        .type           _ZN7cutlass13device_kernelIN5flash19enable_sm80_to_sm89INS1_16FlashAttnFwdSm80INS1_25CollectiveMainloopFwdSm80ILi8ELi1ELb0EN4cute5tupleIJNS5_1CILi128EEENS7_ILi96EEENS7_ILi256EEEEEELi256ENS_10bfloat16_tEfNS_4arch4Sm80ELb0ELb0ELb0ELb0ELb0ELb0ELb1ELb0EEENS1_21CollectiveEpilogueFwdINS6_IJS8_SA_S9_EEENS6_IJNS7_ILi1EEESI_SI_EEESC_SE_Li256ELb0ELb1ELb0ELb0EEENS1_19SingleTileSchedulerILb0ELb0ELb1ELi128EEEEEEEEEvNT_6ParamsE,@function
        .size           _ZN7cutlass13device_kernelIN5flash19enable_sm80_to_sm89INS1_16FlashAttnFwdSm80INS1_25CollectiveMainloopFwdSm80ILi8ELi1ELb0EN4cute5tupleIJNS5_1CILi128EEENS7_ILi96EEENS7_ILi256EEEEEELi256ENS_10bfloat16_tEfNS_4arch4Sm80ELb0ELb0ELb0ELb0ELb0ELb0ELb1ELb0EEENS1_21CollectiveEpilogueFwdINS6_IJS8_SA_S9_EEENS6_IJNS7_ILi1EEESI_SI_EEESC_SE_Li256ELb0ELb1ELb0ELb0EEENS1_19SingleTileSchedulerILb0ELb0ELb1ELi128EEEEEEEEEvNT_6ParamsE,(.L_x_3092 - _ZN7cutlass13device_kernelIN5flash19enable_sm80_to_sm89INS1_16FlashAttnFwdSm80INS1_25CollectiveMainloopFwdSm80ILi8ELi1ELb0EN4cute5tupleIJNS5_1CILi128EEENS7_ILi96EEENS7_ILi256EEEEEELi256ENS_10bfloat16_tEfNS_4arch4Sm80ELb0ELb0ELb0ELb0ELb0ELb0ELb1ELb0EEENS1_21CollectiveEpilogueFwdINS6_IJS8_SA_S9_EEENS6_IJNS7_ILi1EEESI_SI_EEESC_SE_Li256ELb0ELb1ELb0ELb0EEENS1_19SingleTileSchedulerILb0ELb0ELb1ELi128EEEEEEEEEvNT_6ParamsE)
        .other          _ZN7cutlass13device_kernelIN5flash19enable_sm80_to_sm89INS1_16FlashAttnFwdSm80INS1_25CollectiveMainloopFwdSm80ILi8ELi1ELb0EN4cute5tupleIJNS5_1CILi128EEENS7_ILi96EEENS7_ILi256EEEEEELi256ENS_10bfloat16_tEfNS_4arch4Sm80ELb0ELb0ELb0ELb0ELb0ELb0ELb1ELb0EEENS1_21CollectiveEpilogueFwdINS6_IJS8_SA_S9_EEENS6_IJNS7_ILi1EEESI_SI_EEESC_SE_Li256ELb0ELb1ELb0ELb0EEENS1_19SingleTileSchedulerILb0ELb0ELb1ELi128EEEEEEEEEvNT_6ParamsE,@"STO_CUDA_ENTRY STV_DEFAULT"
_ZN7cutlass13device_kernelIN5flash19enable_sm80_to_sm89INS1_16FlashAttnFwdSm80INS1_25CollectiveMainloopFwdSm80ILi8ELi1ELb0EN4cute5tupleIJNS5_1CILi128EEENS7_ILi96EEENS7_ILi256EEEEEELi256ENS_10bfloat16_tEfNS_4arch4Sm80ELb0ELb0ELb0ELb0ELb0ELb0ELb1ELb0EEENS1_21CollectiveEpilogueFwdINS6_IJS8_SA_S9_EEENS6_IJNS7_ILi1EEESI_SI_EEESC_SE_Li256ELb0ELb1ELb0ELb0EEENS1_19SingleTileSchedulerILb0ELb0ELb1ELi128EEEEEEEEEvNT_6ParamsE:
        /* <DEDUP_REMOVED lines=151> */
[----:B------:R-:W-:Y:S01]  /*0970*/  STL [R1+0x3c], R138 ;  /* 0x00003c8a01007387 */ /* 0x000fe20000100800 */
        /* <DEDUP_REMOVED lines=19> */
[----:B------:R-:W-:Y:S02]  /*0ab0*/  IMAD R129, R138, -0x60, R12 ;  /* 0xffffffa08a817824 */ /* 0x000fe400078e020c */
        /* <DEDUP_REMOVED lines=50> */
[C---:B------:R-:W-:Y:S01]  /*0de0*/  @P6 LEA R4, P0, R2.reuse, c[0x0][0x1c8], 0x1 ;  /* 0x0000720002046a11 */ /* 0x040fe200078008ff */
        /* <DEDUP_REMOVED lines=14> */
[----:B------:R-:W-:Y:S02]  /*0ed0*/  @P5 LEA R5, P6, R131, R2, 0x5 ;  /* 0x0000000283055211 */ /* 0x000fe400078c28ff */
        /* <DEDUP_REMOVED lines=51> */
[C---:B------:R-:W-:Y:S01]  /*1210*/  IMAD R17, R20.reuse, c[0x0][0x20c], R2 ;  /* 0x0000830014117a24 */ /* 0x040fe200078e0202 */
[----:B------:R-:W-:Y:S01]  /*1220*/  IADD3 R2, R167, 0xc100, RZ ;  /* 0x0000c100a7027810 */ /* 0x000fe20007ffe0ff */
        /* <DEDUP_REMOVED lines=9> */
[----:B------:R-:W-:Y:S01]  /*12c0*/  IADD3 R249, R226, 0x800, RZ ;  /* 0x00000800e2f97810 */ /* 0x000fe20007ffe0ff */
[----:B------:R-:W-:Y:S01]  /*12d0*/  IMAD R0, R28, c[0x0][0x210], RZ ;  /* 0x000084001c007a24 */ /* 0x000fe200078e02ff */
[C---:B------:R-:W-:Y:S01]  /*12e0*/  IADD3 R248, R226.reuse, 0x1000, RZ ;  /* 0x00001000e2f87810 */ /* 0x040fe20007ffe0ff */
[----:B------:R-:W-:Y:S01]  /*12f0*/  IMAD.MOV.U32 R2, RZ, RZ, R6 ;  /* 0x000000ffff027224 */ /* 0x000fe200078e0006 */
[----:B------:R-:W-:Y:S01]  /*1300*/  LOP3.LUT R6, R23, 0xffffffe0, RZ, 0xc0, !PT ;  /* 0xffffffe017067812 */ /* 0x000fe200078ec0ff */
[C---:B------:R-:W-:Y:S01]  /*1310*/  IMAD R0, R27.reuse, c[0x0][0x214], R0 ;  /* 0x000085001b007a24 */ /* 0x040fe200078e0200 */
[C---:B------:R-:W-:Y:S01]  /*1320*/  IADD3 R247, R226.reuse, 0x1800, RZ ;  /* 0x00001800e2f77810 */ /* 0x040fe20007ffe0ff */
        /* <DEDUP_REMOVED lines=94> */
.L_x_2210:
[----:B--234-:R-:W-:Y:S01]  /*1910*/  LOP3.LUT P0, RZ, R56, 0x4, RZ, 0xc0, !PT ;  /* 0x0000000438ff7812 */ /* 0x01cfe2000780c0ff */
[C---:B------:R-:W-:Y:S01]  /*1920*/  HMMA.16816.F32.BF16 R52, R12.reuse, R48, RZ ;  /* 0x000000300c34723c */ /* 0x040fe200000418ff */
[C---:B------:R-:W-:Y:S01]  /*1930*/  IMAD R225, R0.reuse, 0x2, R223 ;  /* 0x0000000200e17824 */ /* 0x040fe200078e02df */
[----:B------:R-:W-:Y:S01]  /*1940*/  LDSM.16.M88.4 R120, [R167+0xf100] ;  /* 0x00f10000a778783b */ /* 0x000fe20000000200 */
[----:B------:R-:W-:Y:S01]  /*1950*/  SEL R2, R57, 0xffffffc0, !P0 ;  /* 0xffffffc039027807 */ /* 0x000fe20004000000 */
[----:B------:R-:W-:Y:S01]  /*1960*/  IMAD R224, R0, 0x2, R222 ;  /* 0x0000000200e07824 */ /* 0x000fe200078e02de */
[----:B------:R-:W-:Y:S01]  /*1970*/  ISETP.GE.AND P5, PT, R139, 0x61, PT ;  /* 0x000000618b00780c */ /* 0x000fe20003fa6270 */
[----:B------:R-:W-:Y:S01]  /*1980*/  LDSM.16.M88.4 R16, [R225] ;  /* 0x00000000e110783b */ /* 0x000fe20000000200 */
[C---:B------:R-:W-:Y:S01]  /*1990*/  IADD3 R244, R226.reuse, 0x3000, RZ ;  /* 0x00003000e2f47810 */ /* 0x040fe20007ffe0ff */
[----:B------:R-:W-:Y:S01]  /*19a0*/  HMMA.16816.F32.BF16 R48, R12, R50, RZ ;  /* 0x000000320c30723c */ /* 0x000fe200000418ff */
[--C-:B------:R-:W-:Y:S01]  /*19b0*/  IMAD.IADD R221, R167, 0x1, R2.reuse ;  /* 0x00000001a7dd7824 */ /* 0x100fe200078e0202 */
[----:B------:R-:W0:Y:S01]  /*19c0*/  LDGDEPBAR ;  /* 0x00000000000079af */ /* 0x000e220000000000 */
[C---:B------:R-:W-:Y:S01]  /*19d0*/  IMAD.IADD R220, R226.reuse, 0x1, R2 ;  /* 0x00000001e2dc7824 */ /* 0x040fe200078e0202 */
[----:B------:R-:W-:-:S02]  /*19e0*/  IADD3 R243, R226, 0x3800, RZ ;  /* 0x00003800e2f37810 */ /* 0x000fc40007ffe0ff */
[----:B------:R-:W2:Y:S01]  /*19f0*/  LDSM.16.M88.4 R100, [R221+0xc100] ;  /* 0x00c10000dd64783b */ /* 0x000ea20000000200 */
[C---:B------:R-:W-:Y:S01]  /*1a00*/  IADD3 R242, R226.reuse, 0x4000, RZ ;  /* 0x00004000e2f27810 */ /* 0x040fe20007ffe0ff */
[C---:B------:R-:W-:Y:S01]  /*1a10*/  HMMA.16816.F32.BF16 R44, R12.reuse, R40, RZ ;  /* 0x000000280c2c723c */ /* 0x040fe200000418ff */
[C---:B------:R-:W-:Y:S01]  /*1a20*/  IADD3 R241, R226.reuse, 0x4800, RZ ;  /* 0x00004800e2f17810 */ /* 0x040fe20007ffe0ff */
[----:B------:R-:W3:Y:S01]  /*1a30*/  LDSM.16.M88.4 R56, [R221+0xc900] ;  /* 0x00c90000dd38783b */ /* 0x000ee20000000200 */
[C---:B------:R-:W-:Y:S02]  /*1a40*/  IADD3 R240, R226.reuse, 0x5000, RZ ;  /* 0x00005000e2f07810 */ /* 0x040fe40007ffe0ff */
[C---:B------:R-:W-:Y:S02]  /*1a50*/  IADD3 R239, R226.reuse, 0x5800, RZ ;  /* 0x00005800e2ef7810 */ /* 0x040fe40007ffe0ff */
[C---:B------:R-:W-:Y:S01]  /*1a60*/  IADD3 R238, R226.reuse, 0x6000, RZ ;  /* 0x00006000e2ee7810 */ /* 0x040fe20007ffe0ff */
[----:B-1----:R-:W-:Y:S01]  /*1a70*/  HMMA.16816.F32.BF16 R36, R12, R32, RZ ;  /* 0x000000200c24723c */ /* 0x002fe200000418ff */
        /* <DEDUP_REMOVED lines=9> */
[----:B------:R-:W-:Y:S01]  /*1b10*/  HMMA.16816.F32.BF16 R20, R12, R68, RZ ;  /* 0x000000440c14723c */ /* 0x000fe200000418ff */
[C---:B------:R-:W-:Y:S02]  /*1b20*/  IADD3 R229, R226.reuse, 0xa800, RZ ;  /* 0x0000a800e2e57810 */ /* 0x040fe40007ffe0ff */
[C---:B------:R-:W-:Y:S02]  /*1b30*/  IADD3 R228, R226.reuse, 0xb000, RZ ;  /* 0x0000b000e2e47810 */ /* 0x040fe40007ffe0ff */
[----:B------:R-:W-:-:S03]  /*1b40*/  IADD3 R227, R226, 0xb800, RZ ;  /* 0x0000b800e2e37810 */ /* 0x000fc60007ffe0ff */
[C---:B------:R-:W-:Y:S08]  /*1b50*/  HMMA.16816.F32.BF16 R40, R12.reuse, R42, RZ ;  /* 0x0000002a0c28723c */ /* 0x040ff000000418ff */
[C---:B------:R-:W-:Y:S08]  /*1b60*/  HMMA.16816.F32.BF16 R28, R12.reuse, R60, RZ ;  /* 0x0000003c0c1c723c */ /* 0x040ff000000418ff */
[----:B------:R-:W-:Y:S08]  /*1b70*/  HMMA.16816.F32.BF16 R24, R12, R62, RZ ;  /* 0x0000003e0c18723c */ /* 0x000ff000000418ff */
[----:B------:R-:W-:Y:S01]  /*1b80*/  HMMA.16816.F32.BF16 R76, R8, R96, R52 ;  /* 0x00000060084c723c */ /* 0x000fe20000041834 */
[----:B------:R-:W1:Y:S07]  /*1b90*/  LDSM.16.M88.4 R52, [R221+0xd100] ;  /* 0x00d10000dd34783b */ /* 0x000e6e0000000200 */
[C---:B------:R-:W-:Y:S08]  /*1ba0*/  HMMA.16816.F32.BF16 R68, R12.reuse, R70, RZ ;  /* 0x000000460c44723c */ /* 0x040ff000000418ff */
[C---:B------:R-:W-:Y:S08]  /*1bb0*/  HMMA.16816.F32.BF16 R64, R12.reuse, R72, RZ ;  /* 0x000000480c40723c */ /* 0x040ff000000418ff */
[----:B------:R-:W-:Y:S08]  /*1bc0*/  HMMA.16816.F32.BF16 R60, R12, R74, RZ ;  /* 0x0000004a0c3c723c */ /* 0x000ff000000418ff */
[C---:B------:R-:W-:Y:S08]  /*1bd0*/  HMMA.16816.F32.BF16 R96, R8.reuse, R98, R48 ;  /* 0x000000620860723c */ /* 0x040ff00000041830 */
[C---:B------:R-:W-:Y:S01]  /*1be0*/  HMMA.16816.F32.BF16 R92, R8.reuse, R88, R44 ;  /* 0x00000058085c723c */ /* 0x040fe2000004182c */
[----:B------:R-:W4:Y:S07]  /*1bf0*/  LDSM.16.M88.4 R44, [R221+0xd900] ;  /* 0x00d90000dd2c783b */ /* 0x000f2e0000000200 */
[C---:B------:R-:W-:Y:S08]  /*1c00*/  HMMA.16816.F32.BF16 R84, R8.reuse, R80, R36 ;  /* 0x000000500854723c */ /* 0x040ff00000041824 */
[C---:B------:R-:W-:Y:S01]  /*1c10*/  HMMA.16816.F32.BF16 R80, R8.reuse, R82, R32 ;  /* 0x000000520850723c */ /* 0x040fe20000041820 */
[----:B------:R-:W-:Y:S07]  /*1c20*/  LDSM.16.M88.4 R32, [R221+0xe900] ;  /* 0x00e90000dd20783b */ /* 0x000fee0000000200 */
[C---:B------:R-:W-:Y:S01]  /*1c30*/  HMMA.16816.F32.BF16 R12, R8.reuse, R108, R20 ;  /* 0x0000006c080c723c */ /* 0x040fe20000041814 */
[----:B------:R-:W5:Y:S07]  /*1c40*/  LDSM.16.M88.4 R20, [R221+0xe100] ;  /* 0x00e10000dd14783b */ /* 0x000f6e0000000200 */
[C---:B------:R-:W-:Y:S08]  /*1c50*/  HMMA.16816.F32.BF16 R88, R8.reuse, R90, R40 ;  /* 0x0000005a0858723c */ /* 0x040ff00000041828 */
[C---:B------:R-:W-:Y:S08]  /*1c60*/  HMMA.16816.F32.BF16 R72, R8.reuse, R104, R28 ;  /* 0x000000680848723c */ /* 0x040ff0000004181c */
[C---:B------:R-:W-:Y:S08]  /*1c70*/  HMMA.16816.F32.BF16 R48, R8.reuse, R106, R24 ;  /* 0x0000006a0830723c */ /* 0x040ff00000041818 */
[C---:B------:R-:W-:Y:S08]  /*1c80*/  HMMA.16816.F32.BF16 R104, R8.reuse, R110, R68 ;  /* 0x0000006e0868723c */ /* 0x040ff00000041844 */
[C---:B------:R-:W-:Y:S08]  /*1c90*/  HMMA.16816.F32.BF16 R64, R8.reuse, R112, R64 ;  /* 0x000000700840723c */ /* 0x040ff00000041840 */
[----:B------:R-:W-:Y:S01]  /*1ca0*/  HMMA.16816.F32.BF16 R40, R8, R114, R60 ;  /* 0x000000720828723c */ /* 0x000fe2000004183c */
[----:B------:R-:W-:Y:S04]  /*1cb0*/  LDSM.16.M88.4 R8, [R224] ;  /* 0x00000000e008783b */ /* 0x000fe80000000200 */
[----:B------:R-:W4:Y:S03]  /*1cc0*/  LDSM.16.M88.4 R60, [R220] ;  /* 0x00000000dc3c783b */ /* 0x000f260000000200 */
[C---:B--2---:R-:W-:Y:S01]  /*1cd0*/  HMMA.16816.F32.BF16 R36, R16.reuse, R100, R76 ;  /* 0x000000641024723c */ /* 0x044fe2000004184c */
[----:B------:R-:W-:Y:S07]  /*1ce0*/  LDSM.16.M88.4 R112, [R220+0x2800] ;  /* 0x00280000dc70783b */ /* 0x000fee0000000200 */
[C---:B------:R-:W-:Y:S01]  /*1cf0*/  HMMA.16816.F32.BF16 R28, R16.reuse, R102, R96 ;  /* 0x00000066101c723c */ /* 0x040fe20000041860 */
[----:B------:R-:W2:Y:S04]  /*1d00*/  LDSM.16.M88.4 R100, [R220+0x800] ;  /* 0x00080000dc64783b */ /* 0x000ea80000000200 */
[----:B------:R-:W-:Y:S03]  /*1d10*/  LDSM.16.M88.4 R96, [R220+0x1800] ;  /* 0x00180000dc60783b */ /* 0x000fe60000000200 */
[C---:B---3--:R-:W-:Y:S08]  /*1d20*/  HMMA.16816.F32.BF16 R24, R16.reuse, R56, R92 ;  /* 0x000000381018723c */ /* 0x048ff0000004185c */
[C---:B------:R-:W-:Y:S01]  /*1d30*/  HMMA.16816.F32.BF16 R68, R16.reuse, R58, R88 ;  /* 0x0000003a1044723c */ /* 0x040fe20000041858 */
[----:B------:R-:W3:Y:S07]  /*1d40*/  LDSM.16.M88.4 R88, [R220+0x1000] ;  /* 0x00100000dc58783b */ /* 0x000eee0000000200 */
[C---:B-1----:R-:W-:Y:S01]  /*1d50*/  HMMA.16816.F32.BF16 R56, R16.reuse, R54, R80 ;  /* 0x000000361038723c */ /* 0x042fe20000041850 */
[----:B------:R-:W1:Y:S07]  /*1d60*/  LDSM.16.M88.4 R80, [R220+0x2000] ;  /* 0x00200000dc50783b */ /* 0x000e6e0000000200 */
[C---:B------:R-:W-:Y:S08]  /*1d70*/  HMMA.16816.F32.BF16 R84, R16.reuse, R52, R84 ;  /* 0x000000341054723c */ /* 0x040ff00000041854 */
[C---:B----4-:R-:W-:Y:S08]  /*1d80*/  HMMA.16816.F32.BF16 R52, R16.reuse, R44, R72 ;  /* 0x0000002c1034723c */ /* 0x050ff00000041848 */
[C---:B------:R-:W-:Y:S08]  /*1d90*/  HMMA.16816.F32.BF16 R48, R16.reuse, R46, R48 ;  /* 0x0000002e1030723c */ /* 0x040ff00000041830 */
[C---:B-----5:R-:W-:Y:S01]  /*1da0*/  HMMA.16816.F32.BF16 R44, R16.reuse, R20, R12 ;  /* 0x00000014102c723c */ /* 0x060fe2000004180c */
[----:B------:R-:W-:Y:S07]  /*1db0*/  LDSM.16.M88.4 R12, [R223+0x4000] ;  /* 0x00400000df0c783b */ /* 0x000fee0000000200 */
[C---:B------:R-:W-:Y:S08]  /*1dc0*/  HMMA.16816.F32.BF16 R92, R16.reuse, R32, R64 ;  /* 0x00000020105c723c */ /* 0x040ff00000041840 */
[C---:B------:R-:W-:Y:S01]  /*1dd0*/  HMMA.16816.F32.BF16 R72, R16.reuse, R34, R40 ;  /* 0x000000221048723c */ /* 0x040fe20000041828 */
[----:B------:R-:W4:Y:S07]  /*1de0*/  LDSM.16.M88.4 R32, [R167+0xf900] ;  /* 0x00f90000a720783b */ /* 0x000f2e0000000200 */
[----:B------:R-:W-:Y:S08]  /*1df0*/  HMMA.16816.F32.BF16 R76, R16, R22, R104 ;  /* 0x00000016104c723c */ /* 0x000ff00000041868 */
[C---:B------:R-:W-:Y:S01]  /*1e00*/  HMMA.16816.F32.BF16 R64, R8.reuse, R60, R36 ;  /* 0x0000003c0840723c */ /* 0x040fe20000041824 */
[----:B------:R-:W5:Y:S07]  /*1e10*/  LDSM.16.M88.4 R36, [R167+0x10100] ;  /* 0x01010000a724783b */ /* 0x000f6e0000000200 */
[C---:B--2---:R-:W-:Y:S08]  /*1e20*/  HMMA.16816.F32.BF16 R24, R8.reuse, R100, R24 ;  /* 0x000000640818723c */ /* 0x044ff00000041818 */
[C---:B------:R-:W-:Y:S01]  /*1e30*/  HMMA.16816.F32.BF16 R60, R8.reuse, R62, R28 ;  /* 0x0000003e083c723c */ /* 0x040fe2000004181c */
[----:B------:R-:W-:Y:S07]  /*1e40*/  LDSM.16.M88.4 R28, [R167+0x11100] ;  /* 0x01110000a71c783b */ /* 0x000fee0000000200 */
[C---:B------:R-:W-:Y:S01]  /*1e50*/  HMMA.16816.F32.BF16 R20, R8.reuse, R102, R68 ;  /* 0x000000660814723c */ /* 0x040fe20000041844 */
[----:B------:R-:W2:Y:S07]  /*1e60*/  LDSM.16.M88.4 R68, [R167+0x10900] ;  /* 0x01090000a744783b */ /* 0x000eae0000000200 */
[C---:B---3--:R-:W-:Y:S08]  /*1e70*/  HMMA.16816.F32.BF16 R56, R8.reuse, R90, R56 ;  /* 0x0000005a0838723c */ /* 0x048ff00000041838 */
[C---:B------:R-:W-:Y:S08]  /*1e80*/  HMMA.16816.F32.BF16 R16, R8.reuse, R88, R84 ;  /* 0x000000580810723c */ /* 0x040ff00000041854 */
[C---:B------:R-:W-:Y:S08]  /*1e90*/  HMMA.16816.F32.BF16 R52, R8.reuse, R96, R52 ;  /* 0x000000600834723c */ /* 0x040ff00000041834 */
[C---:B------:R-:W-:Y:S08]  /*1ea0*/  HMMA.16816.F32.BF16 R48, R8.reuse, R98, R48 ;  /* 0x000000620830723c */ /* 0x040ff00000041830 */
[C---:B-1----:R-:W-:Y:S08]  /*1eb0*/  HMMA.16816.F32.BF16 R44, R8.reuse, R80, R44 ;  /* 0x00000050082c723c */ /* 0x042ff0000004182c */
[C---:B------:R-:W-:Y:S01]  /*1ec0*/  HMMA.16816.F32.BF16 R40, R8.reuse, R82, R76 ;  /* 0x000000520828723c */ /* 0x040fe2000004184c */
[----:B------:R-:W1:Y:S04]  /*1ed0*/  LDSM.16.M88.4 R80, [R167+0x11900] ;  /* 0x01190000a750783b */ /* 0x000e680000000200 */
[----:B------:R-:W-:Y:S03]  /*1ee0*/  LDSM.16.M88.4 R76, [R226+0x4000] ;  /* 0x00400000e24c783b */ /* 0x000fe60000000200 */
[C---:B------:R-:W-:Y:S08]  /*1ef0*/  HMMA.16816.F32.BF16 R92, R8.reuse, R112, R92 ;  /* 0x00000070085c723c */ /* 0x040ff0000004185c */
[----:B------:R-:W-:Y:S01]  /*1f00*/  HMMA.16816.F32.BF16 R112, R8, R114, R72 ;  /* 0x000000720870723c */ /* 0x000fe20000041848 */
[----:B------:R-:W-:Y:S04]  /*1f10*/  LDSM.16.M88.4 R8, [R222+0x4000] ;  /* 0x00400000de08783b */ /* 0x000fe80000000200 */
[----:B------:R-:W3:Y:S03]  /*1f20*/  LDSM.16.M88.4 R72, [R226+0x3800] ;  /* 0x00380000e248783b */ /* 0x000ee60000000200 */
[C---:B----4-:R-:W-:Y:S01]  /*1f30*/  HMMA.16816.F32.BF16 R116, R12.reuse, R32, R24 ;  /* 0x000000200c74723c */ /* 0x050fe20000041818 */
[----:B------:R-:W4:Y:S07]  /*1f40*/  LDSM.16.M88.4 R24, [R226+0x3000] ;  /* 0x00300000e218783b */ /* 0x000f2e0000000200 */
[C---:B------:R-:W-:Y:S01]  /*1f50*/  HMMA.16816.F32.BF16 R108, R12.reuse, R120, R64 ;  /* 0x000000780c6c723c */ /* 0x040fe20000041840 */
[----:B------:R-:W1:Y:S07]  /*1f60*/  LDSM.16.M88.4 R64, [R226+0x5000] ;  /* 0x00500000e240783b */ /* 0x000e6e0000000200 */
[C---:B------:R-:W-:Y:S01]  /*1f70*/  HMMA.16816.F32.BF16 R104, R12.reuse, R34, R20 ;  /* 0x000000220c68723c */ /* 0x040fe20000041814 */
[----:B------:R-:W-:Y:S07]  /*1f80*/  LDSM.16.M88.4 R32, [R221+0xf900] ;  /* 0x00f90000dd20783b */ /* 0x000fee0000000200 */
[C---:B-----5:R-:W-:Y:S08]  /*1f90*/  HMMA.16816.F32.BF16 R100, R12.reuse, R38, R56 ;  /* 0x000000260c64723c */ /* 0x060ff00000041838 */
[C---:B------:R-:W-:Y:S01]  /*1fa0*/  HMMA.16816.F32.BF16 R120, R12.reuse, R122, R60 ;  /* 0x0000007a0c78723c */ /* 0x040fe2000004183c */
[----:B------:R-:W-:Y:S07]  /*1fb0*/  LDSM.16.M88.4 R60, [R226+0x5800] ;  /* 0x00580000e23c783b */ /* 0x000fee0000000200 */
[C---:B------:R-:W-:Y:S01]  /*1fc0*/  HMMA.16816.F32.BF16 R124, R12.reuse, R36, R16 ;  /* 0x000000240c7c723c */ /* 0x040fe20000041810 */
[----:B------:R-:W-:Y:S07]  /*1fd0*/  LDSM.16.M88.4 R16, [R225+0x4000] ;  /* 0x00400000e110783b */ /* 0x000fee0000000200 */
[C---:B--2---:R-:W-:Y:S08]  /*1fe0*/  HMMA.16816.F32.BF16 R96, R12.reuse, R68, R52 ;  /* 0x000000440c60723c */ /* 0x044ff00000041834 */
[C---:B------:R-:W-:Y:S01]  /*1ff0*/  HMMA.16816.F32.BF16 R88, R12.reuse, R70, R48 ;  /* 0x000000460c58723c */ /* 0x040fe20000041830 */
[----:B------:R-:W2:Y:S04]  /*2000*/  LDSM.16.M88.4 R68, [R226+0x4800] ;  /* 0x00480000e244783b */ /* 0x000ea80000000200 */
[----:B------:R-:W5:Y:S03]  /*2010*/  LDSM.16.M88.4 R48, [R221+0xf100] ;  /* 0x00f10000dd30783b */ /* 0x000f660000000200 */
[C---:B------:R-:W-:Y:S08]  /*2020*/  HMMA.16816.F32.BF16 R84, R12.reuse, R28, R44 ;  /* 0x0000001c0c54723c */ /* 0x040ff0000004182c */
[C---:B------:R-:W-:Y:S08]  /*2030*/  HMMA.16816.F32.BF16 R56, R12.reuse, R30, R40 ;  /* 0x0000001e0c38723c */ /* 0x040ff00000041828 */
[C---:B-1----:R-:W-:Y:S08]  /*2040*/  HMMA.16816.F32.BF16 R52, R12.reuse, R80, R92 ;  /* 0x000000500c34723c */ /* 0x042ff0000004185c */
[----:B------:R-:W-:Y:S08]  /*2050*/  HMMA.16816.F32.BF16 R36, R12, R82, R112 ;  /* 0x000000520c24723c */ /* 0x000ff00000041870 */
[C---:B---3--:R-:W-:Y:S01]  /*2060*/  HMMA.16816.F32.BF16 R12, R8.reuse, R74, R104 ;  /* 0x0000004a080c723c */ /* 0x048fe20000041868 */
[----:B------:R-:W1:Y:S07]  /*2070*/  LDSM.16.M88.4 R104, [R221+0x10100] ;  /* 0x01010000dd68783b */ /* 0x000e6e0000000200 */
[C---:B----4-:R-:W-:Y:S08]  /*2080*/  HMMA.16816.F32.BF16 R28, R8.reuse, R24, R108 ;  /* 0x00000018081c723c */ /* 0x050ff0000004186c */
[C---:B------:R-:W-:Y:S01]  /*2090*/  HMMA.16816.F32.BF16 R24, R8.reuse, R26, R120 ;  /* 0x0000001a0818723c */ /* 0x040fe20000041878 */
[----:B------:R-:W3:Y:S07]  /*20a0*/  LDSM.16.M88.4 R120, [R221+0x10900] ;  /* 0x01090000dd78783b */ /* 0x000eee0000000200 */
[C---:B------:R-:W-:Y:S01]  /*20b0*/  HMMA.16816.F32.BF16 R44, R8.reuse, R76, R124 ;  /* 0x0000004c082c723c */ /* 0x040fe2000004187c */
[----:B------:R-:W4:Y:S07]  /*20c0*/  LDSM.16.M88.4 R124, [R221+0x11100] ;  /* 0x01110000dd7c783b */ /* 0x000f2e0000000200 */
[C---:B------:R-:W-:Y:S08]  /*20d0*/  HMMA.16816.F32.BF16 R80, R8.reuse, R64, R84 ;  /* 0x000000400850723c */ /* 0x040ff00000041854 */
[C---:B------:R-:W-:Y:S01]  /*20e0*/  HMMA.16816.F32.BF16 R112, R8.reuse, R66, R56 ;  /* 0x000000420870723c */ /* 0x040fe20000041838 */
[----:B------:R-:W1:Y:S04]  /*20f0*/  LDSM.16.M88.4 R64, [R221+0x11900] ;  /* 0x01190000dd40783b */ /* 0x000e680000000200 */
[----:B------:R-:W-:Y:S03]  /*2100*/  LDSM.16.M88.4 R56, [R220+0x3800] ;  /* 0x00380000dc38783b */ /* 0x000fe60000000200 */
[C---:B------:R-:W-:Y:S08]  /*2110*/  HMMA.16816.F32.BF16 R20, R8.reuse, R72, R116 ;  /* 0x000000480814723c */ /* 0x040ff00000041874 */
[C---:B------:R-:W-:Y:S08]  /*2120*/  HMMA.16816.F32.BF16 R40, R8.reuse, R78, R100 ;  /* 0x0000004e0828723c */ /* 0x040ff00000041864 */
[C---:B--2---:R-:W-:Y:S08]  /*2130*/  HMMA.16816.F32.BF16 R72, R8.reuse, R68, R96 ;  /* 0x000000440848723c */ /* 0x044ff00000041860 */
[C---:B------:R-:W-:Y:S01]  /*2140*/  HMMA.16816.F32.BF16 R88, R8.reuse, R70, R88 ;  /* 0x000000460858723c */ /* 0x040fe20000041858 */
[----:B------:R-:W-:Y:S07]  /*2150*/  LDSM.16.M88.4 R68, [R220+0x3000] ;  /* 0x00300000dc44783b */ /* 0x000fee0000000200 */
[C---:B------:R-:W-:Y:S01]  /*2160*/  HMMA.16816.F32.BF16 R116, R8.reuse, R60, R52 ;  /* 0x0000003c0874723c */ /* 0x040fe20000041834 */
[----:B------:R-:W-:Y:S07]  /*2170*/  LDSM.16.M88.4 R52, [R220+0x4000] ;  /* 0x00400000dc34783b */ /* 0x000fee0000000200 */
[----:B------:R-:W-:Y:S01]  /*2180*/  HMMA.16816.F32.BF16 R108, R8, R62, R36 ;  /* 0x0000003e086c723c */ /* 0x000fe20000041824 */
[----:B------:R-:W-:Y:S04]  /*2190*/  LDSM.16.M88.4 R8, [R224+0x4000] ;  /* 0x00400000e008783b */ /* 0x000fe80000000200 */
[----:B------:R-:W-:Y:S03]  /*21a0*/  LDSM.16.M88.4 R60, [R220+0x5800] ;  /* 0x00580000dc3c783b */ /* 0x000fe60000000200 */
[C---:B-----5:R-:W-:Y:S08]  /*21b0*/  HMMA.16816.F32.BF16 R100, R16.reuse, R48, R28 ;  /* 0x000000301064723c */ /* 0x060ff0000004181c */
[C---:B------:R-:W-:Y:S01]  /*21c0*/  HMMA.16816.F32.BF16 R96, R16.reuse, R50, R24 ;  /* 0x000000321060723c */ /* 0x040fe20000041818 */
[----:B------:R-:W2:Y:S07]  /*21d0*/  LDSM.16.M88.4 R48, [R220+0x4800] ;  /* 0x00480000dc30783b */ /* 0x000eae0000000200 */
[C---:B-1----:R-:W-:Y:S01]  /*21e0*/  HMMA.16816.F32.BF16 R76, R16.reuse, R104, R44 ;  /* 0x00000068104c723c */ /* 0x042fe2000004182c */
[----:B------:R-:W1:Y:S07]  /*21f0*/  LDSM.16.M88.4 R44, [R220+0x5000] ;  /* 0x00500000dc2c783b */ /* 0x000e6e0000000200 */
[C---:B------:R-:W-:Y:S08]  /*2200*/  HMMA.16816.F32.BF16 R92, R16.reuse, R32, R20 ;  /* 0x00000020105c723c */ /* 0x040ff00000041814 */
[C---:B------:R-:W-:Y:S01]  /*2210*/  HMMA.16816.F32.BF16 R84, R16.reuse, R34, R12 ;  /* 0x000000221054723c */ /* 0x040fe2000004180c */
[----:B------:R-:W-:Y:S07]  /*2220*/  LDSM.16.M88.4 R12, [R223+0x8000] ;  /* 0x00800000df0c783b */ /* 0x000fee0000000200 */
[C---:B------:R-:W-:Y:S01]  /*2230*/  HMMA.16816.F32.BF16 R40, R16.reuse, R106, R40 ;  /* 0x0000006a1028723c */ /* 0x040fe20000041828 */
[----:B------:R-:W5:Y:S07]  /*2240*/  LDSM.16.M88.4 R104, [R167+0x12100] ;  /* 0x01210000a768783b */ /* 0x000f6e0000000200 */
[C---:B---3--:R-:W-:Y:S08]  /*2250*/  HMMA.16816.F32.BF16 R36, R16.reuse, R120, R72 ;  /* 0x000000781024723c */ /* 0x048ff00000041848 */
[C---:B------:R-:W-:Y:S01]  /*2260*/  HMMA.16816.F32.BF16 R32, R16.reuse, R122, R88 ;  /* 0x0000007a1020723c */ /* 0x040fe20000041858 */
[----:B------:R-:W-:Y:S07]  /*2270*/  LDSM.16.M88.4 R120, [R221+0x15100] ;  /* 0x01510000dd78783b */ /* 0x000fee0000000200 */
[C---:B----4-:R-:W-:Y:S08]  /*2280*/  HMMA.16816.F32.BF16 R28, R16.reuse, R124, R80 ;  /* 0x0000007c101c723c */ /* 0x050ff00000041850 */
[C---:B------:R-:W-:Y:S01]  /*2290*/  HMMA.16816.F32.BF16 R24, R16.reuse, R126, R112 ;  /* 0x0000007e1018723c */ /* 0x040fe20000041870 */
[----:B------:R-:W3:Y:S04]  /*22a0*/  LDSM.16.M88.4 R112, [R167+0x13900] ;  /* 0x01390000a770783b */ /* 0x000ee80000000200 */
[----:B------:R-:W-:Y:S03]  /*22b0*/  LDSM.16.M88.4 R124, [R220+0xb000] ;  /* 0x00b00000dc7c783b */ /* 0x000fe60000000200 */
[C---:B------:R-:W-:Y:S01]  /*22c0*/  HMMA.16816.F32.BF16 R20, R16.reuse, R64, R116 ;  /* 0x000000401014723c */ /* 0x040fe20000041874 */
[----:B------:R-:W-:Y:S07]  /*22d0*/  LDSM.16.M88.4 R116, [R220+0xa800] ;  /* 0x00a80000dc74783b */ /* 0x000fee0000000200 */
[----:B------:R-:W-:Y:S01]  /*22e0*/  HMMA.16816.F32.BF16 R16, R16, R66, R108 ;  /* 0x000000421010723c */ /* 0x000fe2000004186c */
[----:B------:R-:W4:Y:S07]  /*22f0*/  LDSM.16.M88.4 R108, [R167+0x13100] ;  /* 0x01310000a76c783b */ /* 0x000f2e0000000200 */
[C---:B--2---:R-:W-:Y:S08]  /*2300*/  HMMA.16816.F32.BF16 R72, R8.reuse, R48, R36 ;  /* 0x000000300848723c */ /* 0x044ff00000041824 */
[C---:B------:R-:W-:Y:S01]  /*2310*/  HMMA.16816.F32.BF16 R64, R8.reuse, R68, R100 ;  /* 0x000000440840723c */ /* 0x040fe20000041864 */
[----:B------:R-:W-:Y:S07]  /*2320*/  LDSM.16.M88.4 R100, [R167+0x12900] ;  /* 0x01290000a764783b */ /* 0x000fee0000000200 */
[C---:B------:R-:W-:Y:S01]  /*2330*/  HMMA.16816.F32.BF16 R36, R8.reuse, R62, R16 ;  /* 0x0000003e0824723c */ /* 0x040fe20000041810 */
[----:B------:R-:W2:Y:S07]  /*2340*/  LDSM.16.M88.4 R16, [R167+0x14100] ;  /* 0x01410000a710783b */ /* 0x000eae0000000200 */
[C---:B------:R-:W-:Y:S08]  /*2350*/  HMMA.16816.F32.BF16 R68, R8.reuse, R70, R96 ;  /* 0x000000460844723c */ /* 0x040ff00000041860 */
[C---:B------:R-:W-:Y:S08]  /*2360*/  HMMA.16816.F32.BF16 R80, R8.reuse, R56, R92 ;  /* 0x000000380850723c */ /* 0x040ff0000004185c */
[C---:B------:R-:W-:Y:S08]  /*2370*/  HMMA.16816.F32.BF16 R84, R8.reuse, R58, R84 ;  /* 0x0000003a0854723c */ /* 0x040ff00000041854 */
[C---:B------:R-:W-:Y:S08]  /*2380*/  HMMA.16816.F32.BF16 R56, R8.reuse, R52, R76 ;  /* 0x000000340838723c */ /* 0x040ff0000004184c */
[C---:B-1----:R-:W-:Y:S08]  /*2390*/  HMMA.16816.F32.BF16 R96, R8.reuse, R44, R28 ;  /* 0x0000002c0860723c */ /* 0x042ff0000004181c */
[C---:B------:R-:W-:Y:S08]  /*23a0*/  HMMA.16816.F32.BF16 R88, R8.reuse, R46, R24 ;  /* 0x0000002e0858723c */ /* 0x040ff00000041818 */
[C---:B------:R-:W-:Y:S08]  /*23b0*/  HMMA.16816.F32.BF16 R76, R8.reuse, R54, R40 ;  /* 0x00000036084c723c */ /* 0x040ff00000041828 */
[C---:B------:R-:W-:Y:S01]  /*23c0*/  HMMA.16816.F32.BF16 R92, R8.reuse, R50, R32 ;  /* 0x00000032085c723c */ /* 0x040fe20000041820 */
[----:B------:R-:W-:Y:S04]  /*23d0*/  LDSM.16.M88.4 R32, [R226+0x6000] ;  /* 0x00600000e220783b */ /* 0x000fe80000000200 */
[----:B------:R-:W-:Y:S03]  /*23e0*/  LDSM.16.M88.4 R48, [R226+0x6800] ;  /* 0x00680000e230783b */ /* 0x000fe60000000200 */
[----:B------:R-:W-:Y:S01]  /*23f0*/  HMMA.16816.F32.BF16 R44, R8, R60, R20 ;  /* 0x0000003c082c723c */ /* 0x000fe20000041814 */
[----:B------:R-:W1:Y:S04]  /*2400*/  LDSM.16.M88.4 R8, [R222+0x8000] ;  /* 0x00800000de08783b */ /* 0x000e680000000200 */
[----:B------:R-:W1:Y:S03]  /*2410*/  LDSM.16.M88.4 R20, [R167+0x14900] ;  /* 0x01490000a714783b */ /* 0x000e660000000200 */
[C---:B-----5:R-:W-:Y:S01]  /*2420*/  HMMA.16816.F32.BF16 R24, R12.reuse, R106, R68 ;  /* 0x0000006a0c18723c */ /* 0x060fe20000041844 */
[----:B------:R-:W5:Y:S07]  /*2430*/  LDSM.16.M88.4 R60, [R226+0x7000] ;  /* 0x00700000e23c783b */ /* 0x000f6e0000000200 */
[C---:B------:R-:W-:Y:S01]  /*2440*/  HMMA.16816.F32.BF16 R28, R12.reuse, R104, R64 ;  /* 0x000000680c1c723c */ /* 0x040fe20000041840 */
[----:B------:R-:W-:Y:S07]  /*2450*/  LDSM.16.M88.4 R104, [R226+0x8000] ;  /* 0x00800000e268783b */ /* 0x000fee0000000200 */
[C---:B---3--:R-:W-:Y:S01]  /*2460*/  HMMA.16816.F32.BF16 R68, R12.reuse, R112, R72 ;  /* 0x000000700c44723c */ /* 0x048fe20000041848 */
[----:B------:R-:W3:Y:S07]  /*2470*/  LDSM.16.M88.4 R72, [R226+0x7800] ;  /* 0x00780000e248783b */ /* 0x000eee0000000200 */
[C---:B----4-:R-:W-:Y:S08]  /*2480*/  HMMA.16816.F32.BF16 R56, R12.reuse, R108, R56 ;  /* 0x0000006c0c38723c */ /* 0x050ff00000041838 */
[C---:B------:R-:W-:Y:S01]  /*2490*/  HMMA.16816.F32.BF16 R64, R12.reuse, R110, R76 ;  /* 0x0000006e0c40723c */ /* 0x040fe2000004184c */
[----:B------:R-:W-:Y:S07]  /*24a0*/  LDSM.16.M88.4 R108, [R221+0x12100] ;  /* 0x01210000dd6c783b */ /* 0x000fee0000000200 */
[C---:B--2---:R-:W-:Y:S08]  /*24b0*/  HMMA.16816.F32.BF16 R96, R12.reuse, R16, R96 ;  /* 0x000000100c60723c */ /* 0x044ff00000041860 */
[C---:B------:R-:W-:Y:S01]  /*24c0*/  HMMA.16816.F32.BF16 R88, R12.reuse, R18, R88 ;  /* 0x000000120c58723c */ /* 0x040fe20000041858 */
[----:B------:R-:W2:Y:S07]  /*24d0*/  LDSM.16.M88.4 R16, [R225+0x8000] ;  /* 0x00800000e110783b */ /* 0x000eae0000000200 */
[C---:B------:R-:W-:Y:S08]  /*24e0*/  HMMA.16816.F32.BF16 R52, R12.reuse, R102, R84 ;  /* 0x000000660c34723c */ /* 0x040ff00000041854 */
[C---:B------:R-:W-:Y:S01]  /*24f0*/  HMMA.16816.F32.BF16 R40, R12.reuse, R100, R80 ;  /* 0x000000640c28723c */ /* 0x040fe20000041850 */
[----:B------:R-:W4:Y:S07]  /*2500*/  LDSM.16.M88.4 R100, [R226+0x8800] ;  /* 0x00880000e264783b */ /* 0x000f2e0000000200 */
[----:B------:R-:W-:Y:S01]  /*2510*/  HMMA.16816.F32.BF16 R80, R12, R114, R92 ;  /* 0x000000720c50723c */ /* 0x000fe2000004185c */
[----:B------:R-:W2:Y:S07]  /*2520*/  LDSM.16.M88.4 R112, [R221+0x12900] ;  /* 0x01290000dd70783b */ /* 0x000eae0000000200 */
[----:B-1----:R-:W-:Y:S01]  /*2530*/  HMMA.16816.F32.BF16 R84, R8, R32, R28 ;  /* 0x000000200854723c */ /* 0x002fe2000004181c */
[----:B------:R-:W1:Y:S07]  /*2540*/  LDSM.16.M88.4 R28, [R221+0x13900] ;  /* 0x01390000dd1c783b */ /* 0x000e6e0000000200 */
[C---:B------:R-:W-:Y:S08]  /*2550*/  HMMA.16816.F32.BF16 R92, R12.reuse, R20, R44 ;  /* 0x000000140c5c723c */ /* 0x040ff0000004182c */
[----:B------:R-:W-:Y:S08]  /*2560*/  HMMA.16816.F32.BF16 R76, R12, R22, R36 ;  /* 0x000000160c4c723c */ /* 0x000ff00000041824 */
[C---:B------:R-:W-:Y:S08]  /*2570*/  HMMA.16816.F32.BF16 R20, R8.reuse, R34, R24 ;  /* 0x000000220814723c */ /* 0x040ff00000041818 */
[C---:B------:R-:W-:Y:S08]  /*2580*/  HMMA.16816.F32.BF16 R24, R8.reuse, R50, R52 ;  /* 0x000000320818723c */ /* 0x040ff00000041834 */
[C---:B------:R-:W-:Y:S08]  /*2590*/  HMMA.16816.F32.BF16 R12, R8.reuse, R48, R40 ;  /* 0x00000030080c723c */ /* 0x040ff00000041828 */
[C---:B-----5:R-:W-:Y:S01]  /*25a0*/  HMMA.16816.F32.BF16 R52, R8.reuse, R60, R56 ;  /* 0x0000003c0834723c */ /* 0x060fe20000041838 */
[----:B------:R-:W5:Y:S07]  /*25b0*/  LDSM.16.M88.4 R56, [R221+0x13100] ;  /* 0x01310000dd38783b */ /* 0x000f6e0000000200 */
[C---:B---3--:R-:W-:Y:S08]  /*25c0*/  HMMA.16816.F32.BF16 R44, R8.reuse, R72, R68 ;  /* 0x00000048082c723c */ /* 0x048ff00000041844 */
[----:B------:R-:W-:Y:S08]  /*25d0*/  HMMA.16816.F32.BF16 R36, R8, R104, R96 ;  /* 0x000000680824723c */ /* 0x000ff00000041860 */
[----:B--2---:R-:W-:Y:S01]  /*25e0*/  HMMA.16816.F32.BF16 R96, R16, R110, R20 ;  /* 0x0000006e1060723c */ /* 0x004fe20000041814 */
[----:B------:R-:W2:Y:S07]  /*25f0*/  LDSM.16.M88.4 R20, [R221+0x14100] ;  /* 0x01410000dd14783b */ /* 0x000eae0000000200 */
[C---:B------:R-:W-:Y:S01]  /*2600*/  HMMA.16816.F32.BF16 R48, R8.reuse, R62, R64 ;  /* 0x0000003e0830723c */ /* 0x040fe20000041840 */
[----:B------:R-:W-:Y:S07]  /*2610*/  LDSM.16.M88.4 R64, [R220+0x6000] ;  /* 0x00600000dc40783b */ /* 0x000fee0000000200 */
[C---:B------:R-:W-:Y:S08]  /*2620*/  HMMA.16816.F32.BF16 R40, R8.reuse, R74, R80 ;  /* 0x0000004a0828723c */ /* 0x040ff00000041850 */
[C---:B------:R-:W-:Y:S08]  /*2630*/  HMMA.16816.F32.BF16 R32, R8.reuse, R106, R88 ;  /* 0x0000006a0820723c */ /* 0x040ff00000041858 */
[C---:B----4-:R-:W-:Y:S08]  /*2640*/  HMMA.16816.F32.BF16 R68, R8.reuse, R100, R92 ;  /* 0x000000640844723c */ /* 0x050ff0000004185c */
[----:B------:R-:W-:Y:S01]  /*2650*/  HMMA.16816.F32.BF16 R76, R8, R102, R76 ;  /* 0x00000066084c723c */ /* 0x000fe2000004184c */
[----:B------:R-:W3:Y:S07]  /*2660*/  LDSM.16.M88.4 R8, [R221+0x14900] ;  /* 0x01490000dd08783b */ /* 0x000eee0000000200 */
[C---:B------:R-:W-:Y:S01]  /*2670*/  HMMA.16816.F32.BF16 R92, R16.reuse, R112, R12 ;  /* 0x00000070105c723c */ /* 0x040fe2000004180c */
[----:B------:R-:W-:Y:S07]  /*2680*/  LDSM.16.M88.4 R12, [R224+0x8000] ;  /* 0x00800000e00c783b */ /* 0x000fee0000000200 */
[C---:B-1----:R-:W-:Y:S01]  /*2690*/  HMMA.16816.F32.BF16 R88, R16.reuse, R28, R44 ;  /* 0x0000001c1058723c */ /* 0x042fe2000004182c */
[----:B------:R-:W1:Y:S07]  /*26a0*/  LDSM.16.M88.4 R44, [R220+0x7000] ;  /* 0x00700000dc2c783b */ /* 0x000e6e0000000200 */
[C---:B-----5:R-:W-:Y:S08]  /*26b0*/  HMMA.16816.F32.BF16 R100, R16.reuse, R56, R52 ;  /* 0x000000381064723c */ /* 0x060ff00000041834 */
[C---:B------:R-:W-:Y:S01]  /*26c0*/  HMMA.16816.F32.BF16 R104, R16.reuse, R58, R48 ;  /* 0x0000003a1068723c */ /* 0x040fe20000041830 */
[----:B------:R-:W4:Y:S04]  /*26d0*/  LDSM.16.M88.4 R56, [R220+0x6800] ;  /* 0x00680000dc38783b */ /* 0x000f280000000200 */
[----:B------:R-:W5:Y:S03]  /*26e0*/  LDSM.16.M88.4 R48, [R220+0x7800] ;  /* 0x00780000dc30783b */ /* 0x000f660000000200 */
[C---:B------:R-:W-:Y:S01]  /*26f0*/  HMMA.16816.F32.BF16 R80, R16.reuse, R30, R40 ;  /* 0x0000001e1050723c */ /* 0x040fe20000041828 */
[----:B------:R-:W1:Y:S04]  /*2700*/  LDSM.16.M88.4 R40, [R220+0x8000] ;  /* 0x00800000dc28783b */ /* 0x000e680000000200 */
[----:B------:R-:W-:Y:S03]  /*2710*/  LDSM.16.M88.4 R28, [R167+0x15100] ;  /* 0x01510000a71c783b */ /* 0x000fe60000000200 */
[C---:B--2---:R-:W-:Y:S01]  /*2720*/  HMMA.16816.F32.BF16 R72, R16.reuse, R20, R36 ;  /* 0x000000141048723c */ /* 0x044fe20000041824 */
[----:B------:R-:W2:Y:S07]  /*2730*/  LDSM.16.M88.4 R36, [R220+0x8800] ;  /* 0x00880000dc24783b */ /* 0x000eae0000000200 */
[C---:B------:R-:W-:Y:S08]  /*2740*/  HMMA.16816.F32.BF16 R84, R16.reuse, R108, R84 ;  /* 0x0000006c1054723c */ /* 0x040ff00000041854 */
[C---:B------:R-:W-:Y:S08]  /*2750*/  HMMA.16816.F32.BF16 R60, R16.reuse, R22, R32 ;  /* 0x00000016103c723c */ /* 0x040ff00000041820 */
[C---:B---3--:R-:W-:Y:S08]  /*2760*/  HMMA.16816.F32.BF16 R52, R16.reuse, R8, R68 ;  /* 0x000000081034723c */ /* 0x048ff00000041844 */
[----:B------:R-:W-:Y:S01]  /*2770*/  HMMA.16816.F32.BF16 R32, R16, R10, R76 ;  /* 0x0000000a1020723c */ /* 0x000fe2000004184c */
[----:B------:R-:W3:Y:S07]  /*2780*/  LDSM.16.M88.4 R8, [R223+0xc000] ;  /* 0x00c00000df08783b */ /* 0x000eee0000000200 */
[C---:B-1----:R-:W-:Y:S08]  /*2790*/  HMMA.16816.F32.BF16 R100, R12.reuse, R44, R100 ;  /* 0x0000002c0c64723c */ /* 0x042ff00000041864 */
[----:B------:R-:W-:Y:S01]  /*27a0*/  HMMA.16816.F32.BF16 R104, R12, R46, R104 ;  /* 0x0000002e0c68723c */ /* 0x000fe20000041868 */
[----:B------:R-:W1:Y:S07]  /*27b0*/  LDSM.16.M88.4 R44, [R167+0x15900] ;  /* 0x01590000a72c783b */ /* 0x000e6e0000000200 */
[----:B------:R-:W-:Y:S08]  /*27c0*/  HMMA.16816.F32.BF16 R108, R16, R114, R24 ;  /* 0x00000072106c723c */ /* 0x000ff00000041818 */
[C---:B------:R-:W-:Y:S08]  /*27d0*/  HMMA.16816.F32.BF16 R24, R12.reuse, R64, R84 ;  /* 0x000000400c18723c */ /* 0x040ff00000041854 */
[C---:B------:R-:W-:Y:S01]  /*27e0*/  HMMA.16816.F32.BF16 R20, R12.reuse, R66, R96 ;  /* 0x000000420c14723c */ /* 0x040fe20000041860 */
[----:B------:R-:W-:Y:S07]  /*27f0*/  LDSM.16.M88.4 R64, [R167+0x16900] ;  /* 0x01690000a740783b */ /* 0x000fee0000000200 */
[C---:B----4-:R-:W-:Y:S08]  /*2800*/  HMMA.16816.F32.BF16 R16, R12.reuse, R56, R92 ;  /* 0x000000380c10723c */ /* 0x050ff0000004185c */
[C---:B-----5:R-:W-:Y:S08]  /*2810*/  HMMA.16816.F32.BF16 R96, R12.reuse, R48, R88 ;  /* 0x000000300c60723c */ /* 0x060ff00000041858 */
[C---:B------:R-:W-:Y:S01]  /*2820*/  HMMA.16816.F32.BF16 R92, R12.reuse, R50, R80 ;  /* 0x000000320c5c723c */ /* 0x040fe20000041850 */
[----:B------:R-:W4:Y:S07]  /*2830*/  LDSM.16.M88.4 R48, [R167+0x16100] ;  /* 0x01610000a730783b */ /* 0x000f2e0000000200 */
[C---:B------:R-:W-:Y:S01]  /*2840*/  HMMA.16816.F32.BF16 R88, R12.reuse, R40, R72 ;  /* 0x000000280c58723c */ /* 0x040fe20000041848 */
[----:B------:R-:W5:Y:S07]  /*2850*/  LDSM.16.M88.4 R72, [R167+0x17100] ;  /* 0x01710000a748783b */ /* 0x000f6e0000000200 */
[C---:B------:R-:W-:Y:S08]  /*2860*/  HMMA.16816.F32.BF16 R56, R12.reuse, R58, R108 ;  /* 0x0000003a0c38723c */ /* 0x040ff0000004186c */
[C---:B------:R-:W-:Y:S01]  /*2870*/  HMMA.16816.F32.BF16 R84, R12.reuse, R42, R60 ;  /* 0x0000002a0c54723c */ /* 0x040fe2000004183c */
[----:B------:R-:W-:Y:S07]  /*2880*/  LDSM.16.M88.4 R40, [R226+0xa000] ;  /* 0x00a00000e228783b */ /* 0x000fee0000000200 */
[C---:B--2---:R-:W-:Y:S01]  /*2890*/  HMMA.16816.F32.BF16 R80, R12.reuse, R36, R52 ;  /* 0x000000240c50723c */ /* 0x044fe20000041834 */
[----:B------:R-:W-:Y:S07]  /*28a0*/  LDSM.16.M88.4 R52, [R226+0xa800] ;  /* 0x00a80000e234783b */ /* 0x000fee0000000200 */
[----:B------:R-:W-:Y:S01]  /*28b0*/  HMMA.16816.F32.BF16 R76, R12, R38, R32 ;  /* 0x000000260c4c723c */ /* 0x000fe20000041820 */
[----:B------:R-:W2:Y:S04]  /*28c0*/  LDSM.16.M88.4 R12, [R167+0x17900] ;  /* 0x01790000a70c783b */ /* 0x000ea80000000200 */
[----:B------:R-:W-:Y:S03]  /*28d0*/  LDSM.16.M88.4 R36, [R226+0x9000] ;  /* 0x00900000e224783b */ /* 0x000fe60000000200 */
[C---:B---3--:R-:W-:Y:S01]  /*28e0*/  HMMA.16816.F32.BF16 R68, R8.reuse, R28, R24 ;  /* 0x0000001c0844723c */ /* 0x048fe20000041818 */
[----:B------:R-:W-:Y:S07]  /*28f0*/  LDSM.16.M88.4 R32, [R226+0x9800] ;  /* 0x00980000e220783b */ /* 0x000fee0000000200 */
[C---:B------:R-:W-:Y:S08]  /*2900*/  HMMA.16816.F32.BF16 R60, R8.reuse, R30, R20 ;  /* 0x0000001e083c723c */ /* 0x040ff00000041814 */
[C---:B-1----:R-:W-:Y:S01]  /*2910*/  HMMA.16816.F32.BF16 R28, R8.reuse, R44, R16 ;  /* 0x0000002c081c723c */ /* 0x042fe20000041810 */
[----:B------:R-:W1:Y:S07]  /*2920*/  LDSM.16.M88.4 R16, [R222+0xc000] ;  /* 0x00c00000de10783b */ /* 0x000e6e0000000200 */
[C---:B------:R-:W-:Y:S08]  /*2930*/  HMMA.16816.F32.BF16 R24, R8.reuse, R46, R56 ;  /* 0x0000002e0818723c */ /* 0x040ff00000041838 */
[C---:B----4-:R-:W-:Y:S01]  /*2940*/  HMMA.16816.F32.BF16 R20, R8.reuse, R48, R100 ;  /* 0x000000300814723c */ /* 0x050fe20000041864 */
[----:B------:R-:W3:Y:S07]  /*2950*/  LDSM.16.M88.4 R100, [R226+0xb000] ;  /* 0x00b00000e264783b */ /* 0x000eee0000000200 */
[C---:B------:R-:W-:Y:S08]  /*2960*/  HMMA.16816.F32.BF16 R44, R8.reuse, R50, R104 ;  /* 0x00000032082c723c */ /* 0x040ff00000041868 */
[C---:B------:R-:W-:Y:S01]  /*2970*/  HMMA.16816.F32.BF16 R48, R8.reuse, R64, R96 ;  /* 0x000000400830723c */ /* 0x040fe20000041860 */
[----:B------:R-:W-:Y:S07]  /*2980*/  LDSM.16.M88.4 R96, [R221+0x17900] ;  /* 0x01790000dd60783b */ /* 0x000fee0000000200 */
[C---:B------:R-:W-:Y:S01]  /*2990*/  HMMA.16816.F32.BF16 R56, R8.reuse, R66, R92 ;  /* 0x000000420838723c */ /* 0x040fe2000004185c */
[----:B------:R-:W-:Y:S07]  /*29a0*/  LDSM.16.M88.4 R92, [R220+0x9800] ;  /* 0x00980000dc5c783b */ /* 0x000fee0000000200 */
[C---:B-----5:R-:W-:Y:S01]  /*29b0*/  HMMA.16816.F32.BF16 R64, R8.reuse, R72, R88 ;  /* 0x000000480840723c */ /* 0x060fe20000041858 */
[----:B------:R-:W4:Y:S07]  /*29c0*/  LDSM.16.M88.4 R88, [R226+0xb800] ;  /* 0x00b80000e258783b */ /* 0x000f2e0000000200 */
[C---:B--2---:R-:W-:Y:S08]  /*29d0*/  HMMA.16816.F32.BF16 R80, R8.reuse, R12, R80 ;  /* 0x0000000c0850723c */ /* 0x044ff00000041850 */
[C---:B------:R-:W-:Y:S01]  /*29e0*/  HMMA.16816.F32.BF16 R76, R8.reuse, R14, R76 ;  /* 0x0000000e084c723c */ /* 0x040fe2000004184c */
[----:B------:R-:W2:Y:S07]  /*29f0*/  LDSM.16.M88.4 R12, [R225+0xc000] ;  /* 0x00c00000e10c783b */ /* 0x000eae0000000200 */
[----:B------:R-:W-:Y:S01]  /*2a00*/  HMMA.16816.F32.BF16 R72, R8, R74, R84 ;  /* 0x0000004a0848723c */ /* 0x000fe20000041854 */
[----:B------:R-:W-:Y:S07]  /*2a10*/  LDSM.16.M88.4 R8, [R224+0xc000] ;  /* 0x00c00000e008783b */ /* 0x000fee0000000200 */
[C---:B-1----:R-:W-:Y:S08]  /*2a20*/  HMMA.16816.F32.BF16 R84, R16.reuse, R36, R68 ;  /* 0x000000241054723c */ /* 0x042ff00000041844 */
[C---:B------:R-:W-:Y:S01]  /*2a30*/  HMMA.16816.F32.BF16 R112, R16.reuse, R38, R60 ;  /* 0x000000261070723c */ /* 0x040fe2000004183c */
[----:B------:R-:W1:Y:S07]  /*2a40*/  LDSM.16.M88.4 R36, [R221+0x15900] ;  /* 0x01590000dd24783b */ /* 0x000e6e0000000200 */
[C---:B------:R-:W-:Y:S08]  /*2a50*/  HMMA.16816.F32.BF16 R108, R16.reuse, R32, R28 ;  /* 0x00000020106c723c */ /* 0x040ff0000004181c */
[C---:B------:R-:W-:Y:S01]  /*2a60*/  HMMA.16816.F32.BF16 R104, R16.reuse, R34, R24 ;  /* 0x000000221068723c */ /* 0x040fe20000041818 */
[----:B------:R-:W5:Y:S07]  /*2a70*/  LDSM.16.M88.4 R32, [R221+0x16100] ;  /* 0x01610000dd20783b */ /* 0x000f6e0000000200 */
[C---:B------:R-:W-:Y:S08]  /*2a80*/  HMMA.16816.F32.BF16 R28, R16.reuse, R40, R20 ;  /* 0x00000028101c723c */ /* 0x040ff00000041814 */
[C---:B------:R-:W-:Y:S01]  /*2a90*/  HMMA.16816.F32.BF16 R24, R16.reuse, R42, R44 ;  /* 0x0000002a1018723c */ /* 0x040fe2000004182c */
[----:B------:R-:W1:Y:S07]  /*2aa0*/  LDSM.16.M88.4 R40, [R221+0x16900] ;  /* 0x01690000dd28783b */ /* 0x000e6e0000000200 */
[C---:B------:R-:W-:Y:S01]  /*2ab0*/  HMMA.16816.F32.BF16 R44, R16.reuse, R54, R56 ;  /* 0x00000036102c723c */ /* 0x040fe20000041838 */
[----:B------:R-:W1:Y:S07]  /*2ac0*/  LDSM.16.M88.4 R56, [R221+0x17100] ;  /* 0x01710000dd38783b */ /* 0x000e6e0000000200 */
[C---:B------:R-:W-:Y:S08]  /*2ad0*/  HMMA.16816.F32.BF16 R20, R16.reuse, R52, R48 ;  /* 0x000000341014723c */ /* 0x040ff00000041830 */
[C---:B---3--:R-:W-:Y:S08]  /*2ae0*/  HMMA.16816.F32.BF16 R60, R16.reuse, R102, R72 ;  /* 0x00000066103c723c */ /* 0x048ff00000041848 */
[C---:B------:R-:W-:Y:S01]  /*2af0*/  HMMA.16816.F32.BF16 R48, R16.reuse, R100, R64 ;  /* 0x000000641030723c */ /* 0x040fe20000041840 */
[----:B------:R-:W-:Y:S07]  /*2b00*/  LDSM.16.M88.4 R100, [R220+0x9000] ;  /* 0x00900000dc64783b */ /* 0x000fee0000000200 */
[C---:B----4-:R-:W-:Y:S08]  /*2b10*/  HMMA.16816.F32.BF16 R72, R16.reuse, R88, R80 ;  /* 0x000000581048723c */ /* 0x050ff00000041850 */
[----:B------:R-:W-:Y:S01]  /*2b20*/  HMMA.16816.F32.BF16 R68, R16, R90, R76 ;  /* 0x0000005a1044723c */ /* 0x000fe2000004184c */
[----:B------:R-:W3:Y:S07]  /*2b30*/  LDSM.16.M88.4 R88, [R220+0xa000] ;  /* 0x00a00000dc58783b */ /* 0x000eee0000000200 */
[----:B--2---:R-:W-:Y:S01]  /*2b40*/  HMMA.16816.F32.BF16 R80, R12, R122, R112 ;  /* 0x0000007a0c50723c */ /* 0x004fe20000041870 */
[----:B------:R-:W2:Y:S01]  /*2b50*/  LDSM.16.M88.4 R112, [R220+0xb800] ;  /* 0x00b80000dc70783b */ /* 0x000ea20000000200 */
[----:B------:R-:W-:-:S06]  /*2b60*/  DEPBAR.LE SB0, 0x0 ;  /* 0x000080000000791a */ /* 0x000fcc0000000000 */
[C---:B-1----:R-:W-:Y:S08]  /*2b70*/  HMMA.16816.F32.BF16 R76, R12.reuse, R36, R108 ;  /* 0x000000240c4c723c */ /* 0x042ff0000004186c */
        /* <DEDUP_REMOVED lines=9> */
[----:B------:R-:W-:Y:S08]  /*2c10*/  HMMA.16816.F32.BF16 R12, R12, R98, R68 ;  /* 0x000000620c0c723c */ /* 0x000ff00000041844 */
        /* <DEDUP_REMOVED lines=10> */
[C---:B--2---:R-:W-:Y:S08]  /*2cc0*/  HMMA.16816.F32.BF16 R48, R8.reuse, R112, R16 ;  /* 0x000000700830723c */ /* 0x044ff00000041810 */
[----:B------:R-:W-:Y:S01]  /*2cd0*/  HMMA.16816.F32.BF16 R56, R8, R114, R12 ;  /* 0x000000720838723c */ /* 0x000fe2000004180c */
[----:B------:R-:W-:Y:S06]  /*2ce0*/  BAR.SYNC.DEFER_BLOCKING 0x0 ;  /* 0x0000000000007b1d */ /* 0x000fec0000010000 */
[----:B------:R-:W-:Y:S05]  /*2cf0*/  @!P5 BRA `(.L_x_2211) ;  /* 0x000002400000d947 */ /* 0x000fea0003800000 */
[----:B------:R-:W-:Y:S01]  /*2d00*/  IADD3 R6, R138, -0x2, RZ ;  /* 0xfffffffe8a067810 */ /* 0x000fe20007ffe0ff */
[----:B------:R-:W-:-:S02]  /*2d10*/  IMAD.SHL.U32 R9, R131, 0x40, RZ ;  /* 0x0000004083097824 */ /* 0x000fc400078e00ff */
        /* <DEDUP_REMOVED lines=34> */
.L_x_2211:
[----:B-1----:R-:W-:Y:S01]  /*2f40*/  SHF.R.S32.HI R2, RZ, 0x1f, R128 ;  /* 0x0000001fff027819 */ /* 0x002fe20000011480 */
[----:B------:R-:W-:Y:S01]  /*2f50*/  STL [R1+0x64], R221 ;  /* 0x000064dd01007387 */ /* 0x000fe20000100800 */
[----:B------:R-:W-:-:S02]  /*2f60*/  SHF.L.U32 R216, R5, 0x1, RZ ;  /* 0x0000000105d87819 */ /* 0x000fc400000006ff */
[----:B------:R-:W-:Y:S01]  /*2f70*/  LEA.HI R3, R2, R128, RZ, 0x2 ;  /* 0x0000008002037211 */ /* 0x000fe200078f10ff */
[----:B------:R-:W-:Y:S02]  /*2f80*/  STL [R1+0x60], R220 ;  /* 0x000060dc01007387 */ /* 0x000fe40000100800 */
[--C-:B------:R-:W-:Y:S01]  /*2f90*/  IMAD R217, R4, 0x2, R216.reuse ;  /* 0x0000000204d97824 */ /* 0x100fe200078e02d8 */
[----:B------:R-:W-:Y:S01]  /*2fa0*/  LOP3.LUT R2, R3, 0x7ffffffc, RZ, 0xc0, !PT ;  /* 0x7ffffffc03027812 */ /* 0x000fe200078ec0ff */
[----:B------:R-:W-:Y:S01]  /*2fb0*/  STL [R1+0x5c], R167 ;  /* 0x00005ca701007387 */ /* 0x000fe20000100800 */
[C---:B------:R-:W-:Y:S02]  /*2fc0*/  IMAD R219, R0.reuse, 0x2, R216 ;  /* 0x0000000200db7824 */ /* 0x040fe400078e02d8 */
[----:B------:R-:W-:Y:S01]  /*2fd0*/  LEA R218, R0, R217, 0x1 ;  /* 0x000000d900da7211 */ /* 0x000fe200078e08ff */
[----:B------:R1:W-:Y:S01]  /*2fe0*/  STL [R1+0x58], R3 ;  /* 0x0000580301007387 */ /* 0x0003e20000100800 */
[----:B------:R-:W-:-:S03]  /*2ff0*/  IMAD.IADD R2, R128, 0x1, -R2 ;  /* 0x0000000180027824 */ /* 0x000fc600078e0a02 */
        /* <DEDUP_REMOVED lines=14> */
[----:B------:R-:W-:Y:S01]  /*30e0*/  ISETP.GT.AND P5, PT, R2, 0x9, PT ;  /* 0x000000090200780c */ /* 0x000fe20003fa4270 */
[----:B------:R-:W-:Y:S01]  /*30f0*/  LDSM.16.MT88.4 R84, [R219+0x3100] ;  /* 0x00310000db54783b */ /* 0x000fe20000004200 */
[----:B------:R-:W-:Y:S02]  /*3100*/  FSEL R9, R80, -INF , P0 ;  /* 0xff80000050097808 */ /* 0x000fe40000000000 */
[----:B------:R-:W-:Y:S02]  /*3110*/  FMNMX.FTZ R3, R7, R8, !PT ;  /* 0x0000000807037209 */ /* 0x000fe40007810000 */
[----:B------:R-:W-:Y:S02]  /*3120*/  FSEL R21, R82, -INF , P0 ;  /* 0xff80000052157808 */ /* 0x000fe40000000000 */
[----:B------:R-:W-:-:S02]  /*3130*/  ISETP.GT.AND P0, PT, R2, 0x10, PT ;  /* 0x000000100200780c */ /* 0x000fc40003f04270 */
[----:B------:R-:W-:Y:S02]  /*3140*/  FSEL R10, R81, -INF , P5 ;  /* 0xff800000510a7808 */ /* 0x000fe40002800000 */
[----:B------:R-:W-:Y:S02]  /*3150*/  FMNMX.FTZ R3, R9, R3, !PT ;  /* 0x0000000309037209 */ /* 0x000fe40007810000 */
[----:B------:R-:W-:Y:S02]  /*3160*/  FSEL R24, R83, -INF , P5 ;  /* 0xff80000053187808 */ /* 0x000fe40002800000 */
[----:B------:R-:W-:Y:S01]  /*3170*/  ISETP.GT.AND P5, PT, R2, 0x11, PT ;  /* 0x000000110200780c */ /* 0x000fe20003fa4270 */
[----:B------:R-:W-:Y:S01]  /*3180*/  LDSM.16.MT88.4 R80, [R217+0x3100] ;  /* 0x00310000d950783b */ /* 0x000fe20000004200 */
[----:B------:R-:W-:Y:S02]  /*3190*/  FSEL R11, R76, -INF , P0 ;  /* 0xff8000004c0b7808 */ /* 0x000fe40000000000 */
[----:B------:R-:W-:-:S02]  /*31a0*/  FMNMX.FTZ R3, R10, R3, !PT ;  /* 0x000000030a037209 */ /* 0x000fc40007810000 */
[----:B------:R-:W-:Y:S02]  /*31b0*/  FSEL R25, R78, -INF , P0 ;  /* 0xff8000004e197808 */ /* 0x000fe40000000000 */
[C---:B------:R-:W-:Y:S02]  /*31c0*/  ISETP.GT.AND P0, PT, R2.reuse, 0x18, PT ;  /* 0x000000180200780c */ /* 0x040fe40003f04270 */
        /* <DEDUP_REMOVED lines=12> */
[----:B------:R-:W-:Y:S01]  /*3290*/  ISETP.GT.AND P5, PT, R2, 0x21, PT ;  /* 0x000000210200780c */ /* 0x000fe20003fa4270 */
[----:B------:R-:W-:Y:S01]  /*32a0*/  LDSM.16.MT88.4 R64, [R218+0x900] ;  /* 0x00090000da40783b */ /* 0x000fe20000004200 */
[----:B------:R-:W-:Y:S02]  /*32b0*/  FSEL R120, R52, -INF , P0 ;  /* 0xff80000034787808 */ /* 0x000fe40000000000 */
[----:B------:R-:W-:Y:S02]  /*32c0*/  FMNMX.FTZ R3, R15, R3, !PT ;  /* 0x000000030f037209 */ /* 0x000fe40007810000 */
[----:B------:R-:W-:Y:S02]  /*32d0*/  FSEL R123, R54, -INF , P0 ;  /* 0xff800000367b7808 */ /* 0x000fe40000000000 */
[----:B------:R-:W-:Y:S02]  /*32e0*/  ISETP.GT.AND P0, PT, R2, 0x28, PT ;  /* 0x000000280200780c */ /* 0x000fe40003f04270 */
[----:B------:R-:W-:-:S02]  /*32f0*/  FSEL R118, R53, -INF , P5 ;  /* 0xff80000035767808 */ /* 0x000fc40002800000 */
[----:B------:R-:W-:Y:S02]  /*3300*/  FMNMX.FTZ R3, R120, R3, !PT ;  /* 0x0000000378037209 */ /* 0x000fe40007810000 */
[----:B------:R-:W-:Y:S02]  /*3310*/  FSEL R122, R55, -INF , P5 ;  /* 0xff800000377a7808 */ /* 0x000fe40002800000 */
[----:B------:R-:W-:Y:S02]  /*3320*/  ISETP.GT.AND P5, PT, R2, 0x29, PT ;  /* 0x000000290200780c */ /* 0x000fe40003fa4270 */
[----:B------:R-:W-:Y:S02]  /*3330*/  FSEL R117, R88, -INF , P0 ;  /* 0xff80000058757808 */ /* 0x000fe40000000000 */
[----:B------:R-:W-:Y:S02]  /*3340*/  FMNMX.FTZ R3, R118, R3, !PT ;  /* 0x0000000376037209 */ /* 0x000fe40007810000 */
[----:B------:R-:W-:-:S02]  /*3350*/  FSEL R121, R90, -INF , P0 ;  /* 0xff8000005a797808 */ /* 0x000fc40000000000 */
        /* <DEDUP_REMOVED lines=29> */
[----:B------:R-:W-:Y:S02]  /*3530*/  FSEL R250, R33, -INF , P0 ;  /* 0xff80000021fa7808 */ /* 0x000fe40000000000 */
[----:B------:R-:W-:Y:S02]  /*3540*/  ISETP.GT.AND P5, PT, R2, 0x48, PT ;  /* 0x000000480200780c */ /* 0x000fe40003fa4270 */
        /* <DEDUP_REMOVED lines=8> */
[----:B------:R-:W-:Y:S02]  /*35d0*/  FSEL R206, R41, -INF , P0 ;  /* 0xff80000029ce7808 */ /* 0x000fe40000000000 */
[----:B------:R-:W-:Y:S02]  /*35e0*/  ISETP.GT.AND P5, PT, R2, 0x50, PT ;  /* 0x000000500200780c */ /* 0x000fe40003fa4270 */
[----:B------:R-:W-:Y:S02]  /*35f0*/  FMNMX.FTZ R3, R207, R3, !PT ;  /* 0x00000003cf037209 */ /* 0x000fe40007810000 */
[----:B------:R-:W-:Y:S02]  /*3600*/  FMNMX.FTZ R6, R28, R6, !PT ;  /* 0x000000061c067209 */ /* 0x000fe40007810000 */
[----:B------:R-:W-:Y:S02]  /*3610*/  FSEL R252, R43, -INF , P0 ;  /* 0xff8000002bfc7808 */ /* 0x000fe40000000000 */
[----:B------:R-:W-:-:S02]  /*3620*/  ISETP.GT.AND P0, PT, R2, 0x51, PT ;  /* 0x000000510200780c */ /* 0x000fc40003f04270 */
[----:B------:R-:W-:Y:S02]  /*3630*/  FSEL R108, R48, -INF , P5 ;  /* 0xff800000306c7808 */ /* 0x000fe40002800000 */
[----:B------:R-:W-:Y:S02]  /*3640*/  FMNMX.FTZ R3, R206, R3, !PT ;  /* 0x00000003ce037209 */ /* 0x000fe40007810000 */
[----:B------:R-:W-:Y:S02]  /*3650*/  FMNMX.FTZ R6, R123, R6, !PT ;  /* 0x000000067b067209 */ /* 0x000fe40007810000 */
[----:B------:R-:W-:Y:S02]  /*3660*/  FSEL R210, R50, -INF , P5 ;  /* 0xff80000032d27808 */ /* 0x000fe40002800000 */
[----:B------:R-:W-:Y:S02]  /*3670*/  FSEL R100, R51, -INF , P0 ;  /* 0xff80000033647808 */ /* 0x000fe40000000000 */
[----:B------:R-:W-:-:S02]  /*3680*/  FSEL R109, R49, -INF , P0 ;  /* 0xff800000316d7808 */ /* 0x000fc40000000000 */
[----:B------:R-:W-:Y:S02]  /*3690*/  ISETP.GT.AND P5, PT, R2, 0x58, PT ;  /* 0x000000580200780c */ /* 0x000fe40003fa4270 */
[----:B------:R-:W-:Y:S02]  /*36a0*/  FMNMX.FTZ R3, R108, R3, !PT ;  /* 0x000000036c037209 */ /* 0x000fe40007810000 */
[----:B------:R-:W-:Y:S02]  /*36b0*/  ISETP.GT.AND P0, PT, R2, 0x59, PT ;  /* 0x000000590200780c */ /* 0x000fe40003f04270 */
[----:B------:R-:W-:Y:S02]  /*36c0*/  FMNMX.FTZ R2, R122, R6, !PT ;  /* 0x000000067a027209 */ /* 0x000fe40007810000 */
        /* <DEDUP_REMOVED lines=8> */
[----:B------:R-:W-:Y:S01]  /*3750*/  FSEL R201, R39, -INF , P6 ;  /* 0xff80000027c97808 */ /* 0x000fe20003000000 */
[----:B------:R-:W1:Y:S01]  /*3760*/  SHFL.BFLY PT, R3, R164, 0x2, 0x1f ;  /* 0x0c401f00a4037f89 */ /* 0x000e6200000e0000 */
[----:B------:R-:W-:Y:S02]  /*3770*/  FMNMX.FTZ R2, R204, R2, !PT ;  /* 0x00000002cc027209 */ /* 0x000fe40007810000 */
[----:B------:R-:W-:Y:S01]  /*3780*/  FSEL R208, R58, -INF , P5 ;  /* 0xff8000003ad07808 */ /* 0x000fe20002800000 */
[----:B------:R-:W-:Y:S01]  /*3790*/  LDSM.16.MT88.4 R36, [R217+0x900] ;  /* 0x00090000d924783b */ /* 0x000fe20000004200 */
[----:B------:R-:W-:Y:S02]  /*37a0*/  FMNMX.FTZ R2, R203, R2, !PT ;  /* 0x00000002cb027209 */ /* 0x000fe40007810000 */
[----:B------:R-:W-:Y:S02]  /*37b0*/  FSEL R104, R59, -INF , P0 ;  /* 0xff8000003b687808 */ /* 0x000fe40000000000 */
[----:B------:R-:W-:Y:S01]  /*37c0*/  FMNMX.FTZ R2, R201, R2, !PT ;  /* 0x00000002c9027209 */ /* 0x000fe20007810000 */
[----:B------:R-:W-:Y:S03]  /*37d0*/  LDSM.16.MT88.4 R56, [R217+0x3900] ;  /* 0x00390000d938783b */ /* 0x000fe60000004200 */
        /* <DEDUP_REMOVED lines=22> */
[----:B------:R-:W-:-:S03]  /*3940*/  FFMA.FTZ R6, R14, c[0x0][0x2d0], -R12 ;  /* 0x0000b4000e067a23 */ /* 0x000fc6000001080c */
[----:B------:R-:W-:-:S03]  /*3950*/  FSETP.NEU.FTZ.AND P0, PT, R3, -INF , PT ;  /* 0xff8000000300780b */ /* 0x000fc60003f1d000 */
[----:B------:R3:W-:Y:S01]  /*3960*/  MUFU.EX2 R215, R6 ;  /* 0x0000000600d77308 */ /* 0x0007e20000000800 */
[----:B-1----:R-:W-:-:S07]  /*3970*/  FFMA.FTZ R2, R9, c[0x0][0x2d0], -R12 ;  /* 0x0000b40009027a23 */ /* 0x002fce000001080c */
[----:B------:R1:W-:Y:S01]  /*3980*/  MUFU.EX2 R103, R2 ;  /* 0x0000000200677308 */ /* 0x0003e20000000800 */
[----:B---3--:R-:W-:Y:S02]  /*3990*/  FFMA.FTZ R6, R15, c[0x0][0x2d0], -R12 ;  /* 0x0000b4000f067a23 */ /* 0x008fe4000001080c */
[----:B--2---:R-:W-:-:S05]  /*39a0*/  IMAD.MOV.U32 R15, RZ, RZ, R17 ;  /* 0x000000ffff0f7224 */ /* 0x004fca00078e0011 */
        /* <DEDUP_REMOVED lines=8> */
[----:B-1----:R-:W-:-:S06]  /*3a30*/  FFMA.FTZ R2, R13, c[0x0][0x2d0], -R12 ;  /* 0x0000b4000d027a23 */ /* 0x002fcc000001080c */
[----:B------:R1:W2:Y:S02]  /*3a40*/  MUFU.EX2 R60, R2 ;  /* 0x00000002003c7308 */ /* 0x0002a40000000800 */
[----:B-1----:R-:W-:Y:S02]  /*3a50*/  FMUL.FTZ R2, R3, c[0x0][0x2d0] ;  /* 0x0000b40003027a20 */ /* 0x002fe40000410000 */
[----:B--2---:R-:W-:Y:S02]  /*3a60*/  IMAD.MOV.U32 R0, RZ, RZ, R60 ;  /* 0x000000ffff007224 */ /* 0x004fe400078e003c */
[----:B------:R-:W-:Y:S01]  /*3a70*/  LDSM.16.MT88.4 R60, [R216+0x3900] ;  /* 0x00390000d83c783b */ /* 0x000fe20000004200 */
        /* <DEDUP_REMOVED lines=23> */
[----:B------:R-:W-:Y:S01]  /*3bf0*/  LDSM.16.MT88.4 R20, [R218+0x100] ;  /* 0x00010000da14783b */ /* 0x000fe20000004200 */
        /* <DEDUP_REMOVED lines=8> */
[----:B------:R-:W-:Y:S08]  /*3c80*/  HMMA.16816.F32.BF16 R180, R4, R38, R16 ;  /* 0x0000002604b4723c */ /* 0x000ff00000041810 */
[C---:B-1----:R-:W-:Y:S08]  /*3c90*/  HMMA.16816.F32.BF16 R52, R8.reuse, R28, RZ ;  /* 0x0000001c0834723c */ /* 0x042ff000000418ff */
[----:B------:R-:W-:Y:S08]  /*3ca0*/  HMMA.16816.F32.BF16 R48, R8, R30, RZ ;  /* 0x0000001e0830723c */ /* 0x000ff000000418ff */
[----:B------:R-:W-:Y:S08]  /*3cb0*/  HMMA.16816.F32.BF16 R192, R4, R44, R40 ;  /* 0x0000002c04c0723c */ /* 0x000ff00000041828 */
[C---:B------:R-:W-:Y:S08]  /*3cc0*/  HMMA.16816.F32.BF16 R36, R8.reuse, R22, RZ ;  /* 0x000000160824723c */ /* 0x040ff000000418ff */
[C---:B------:R-:W-:Y:S08]  /*3cd0*/  HMMA.16816.F32.BF16 R32, R8.reuse, R72, RZ ;  /* 0x000000480820723c */ /* 0x040ff000000418ff */
[C---:B------:R-:W-:Y:S01]  /*3ce0*/  HMMA.16816.F32.BF16 R28, R8.reuse, R74, RZ ;  /* 0x0000004a081c723c */ /* 0x040fe200000418ff */
[----:B------:R-:W1:Y:S07]  /*3cf0*/  LDSM.16.MT88.4 R72, [R216+0x6100] ;  /* 0x00610000d848783b */ /* 0x000e6e0000004200 */
[C---:B------:R-:W-:Y:S08]  /*3d00*/  HMMA.16816.F32.BF16 R44, R8.reuse, R86, RZ ;  /* 0x00000056082c723c */ /* 0x040ff000000418ff */
[C---:B------:R-:W-:Y:S08]  /*3d10*/  HMMA.16816.F32.BF16 R40, R8.reuse, R20, RZ ;  /* 0x000000140828723c */ /* 0x040ff000000418ff */
[C---:B------:R-:W-:Y:S08]  /*3d20*/  HMMA.16816.F32.BF16 R20, R8.reuse, R82, RZ ;  /* 0x000000520814723c */ /* 0x040ff000000418ff */
[----:B------:R-:W-:Y:S01]  /*3d30*/  HMMA.16816.F32.BF16 R16, R8, R84, RZ ;  /* 0x000000540810723c */ /* 0x000fe200000418ff */
[----:B------:R-:W-:Y:S07]  /*3d40*/  LDSM.16.MT88.4 R84, [R219+0x6900] ;  /* 0x00690000db54783b */ /* 0x000fee0000004200 */
[C---:B------:R-:W-:Y:S01]  /*3d50*/  HMMA.16816.F32.BF16 R176, R4.reuse, R66, R36 ;  /* 0x0000004204b0723c */ /* 0x040fe20000041824 */
[----:B------:R-:W2:Y:S07]  /*3d60*/  LDSM.16.MT88.4 R36, [R216+0x6900] ;  /* 0x00690000d824783b */ /* 0x000eae0000004200 */
[----:B------:R-:W-:Y:S01]  /*3d70*/  HMMA.16816.F32.BF16 R196, R4, R70, R44 ;  /* 0x0000004604c4723c */ /* 0x000fe2000004182c */
[----:B------:R-:W3:Y:S07]  /*3d80*/  LDSM.16.MT88.4 R44, [R218+0x6100] ;  /* 0x00610000da2c783b */ /* 0x000eee0000004200 */
[----:B------:R-:W-:Y:S01]  /*3d90*/  HMMA.16816.F32.BF16 R24, R8, R80, RZ ;  /* 0x000000500818723c */ /* 0x000fe200000418ff */
[----:B------:R-:W-:Y:S07]  /*3da0*/  LDSM.16.MT88.4 R80, [R218+0x6900] ;  /* 0x00690000da50783b */ /* 0x000fee0000004200 */
[----:B------:R-:W-:Y:S08]  /*3db0*/  HMMA.16816.F32.BF16 R148, R4, R58, R20 ;  /* 0x0000003a0494723c */ /* 0x000ff00000041814 */
[----:B-1----:R-:W-:Y:S08]  /*3dc0*/  HMMA.16816.F32.BF16 R20, R8, R74, RZ ;  /* 0x0000004a0814723c */ /* 0x002ff000000418ff */
[C---:B------:R-:W-:Y:S01]  /*3dd0*/  HMMA.16816.F32.BF16 R132, R4.reuse, R64, R40 ;  /* 0x000000400484723c */ /* 0x040fe20000041828 */
[----:B------:R-:W1:Y:S07]  /*3de0*/  LDSM.16.MT88.4 R40, [R219+0x6100] ;  /* 0x00610000db28783b */ /* 0x000e6e0000004200 */
[C---:B------:R-:W-:Y:S01]  /*3df0*/  HMMA.16816.F32.BF16 R152, R4.reuse, R68, R16 ;  /* 0x000000440498723c */ /* 0x040fe20000041810 */
[----:B------:R-:W4:Y:S07]  /*3e00*/  LDSM.16.MT88.4 R68, [R217+0x6900] ;  /* 0x00690000d944783b */ /* 0x000f2e0000004200 */
[C---:B------:R-:W-:Y:S01]  /*3e10*/  HMMA.16816.F32.BF16 R136, R4.reuse, R90, R48 ;  /* 0x0000005a0488723c */ /* 0x040fe20000041830 */
[----:B------:R-:W1:Y:S07]  /*3e20*/  LDSM.16.MT88.4 R48, [R216+0x9100] ;  /* 0x00910000d830783b */ /* 0x000e6e0000004200 */
[----:B------:R-:W-:Y:S08]  /*3e30*/  HMMA.16816.F32.BF16 R172, R4, R60, R32 ;  /* 0x0000003c04ac723c */ /* 0x000ff00000041820 */
[----:B------:R-:W-:Y:S08]  /*3e40*/  HMMA.16816.F32.BF16 R32, R8, R76, RZ ;  /* 0x0000004c0820723c */ /* 0x000ff000000418ff */
[----:B------:R-:W-:Y:S08]  /*3e50*/  HMMA.16816.F32.BF16 R168, R4, R62, R28 ;  /* 0x0000003e04a8723c */ /* 0x000ff0000004181c */
[C---:B------:R-:W-:Y:S01]  /*3e60*/  HMMA.16816.F32.BF16 R28, R8.reuse, R78, RZ ;  /* 0x0000004e081c723c */ /* 0x040fe200000418ff */
[----:B------:R-:W-:Y:S07]  /*3e70*/  LDSM.16.MT88.4 R76, [R218+0x9100] ;  /* 0x00910000da4c783b */ /* 0x000fee0000004200 */
[----:B------:R-:W-:Y:S08]  /*3e80*/  HMMA.16816.F32.BF16 R16, R8, R96, RZ ;  /* 0x000000600810723c */ /* 0x000ff000000418ff */
[----:B------:R-:W-:Y:S08]  /*3e90*/  HMMA.16816.F32.BF16 R144, R4, R56, R24 ;  /* 0x000000380490723c */ /* 0x000ff00000041818 */
[----:B------:R-:W-:Y:S01]  /*3ea0*/  HMMA.16816.F32.BF16 R24, R8, R72, RZ ;  /* 0x000000480818723c */ /* 0x000fe200000418ff */
[----:B------:R-:W4:Y:S07]  /*3eb0*/  LDSM.16.MT88.4 R72, [R219+0x9100] ;  /* 0x00910000db48783b */ /* 0x000f2e0000004200 */
[C---:B--2---:R-:W-:Y:S08]  /*3ec0*/  HMMA.16816.F32.BF16 R124, R4.reuse, R38, R20 ;  /* 0x00000026047c723c */ /* 0x044ff00000041814 */
[----:B------:R-:W-:Y:S01]  /*3ed0*/  HMMA.16816.F32.BF16 R140, R4, R88, R52 ;  /* 0x00000058048c723c */ /* 0x000fe20000041834 */
[----:B------:R-:W2:Y:S04]  /*3ee0*/  LDSM.16.MT88.4 R52, [R217+0x9100] ;  /* 0x00910000d934783b */ /* 0x000ea80000004200 */
[----:B------:R-:W2:Y:S03]  /*3ef0*/  LDSM.16.MT88.4 R88, [R216+0x9900] ;  /* 0x00990000d858783b */ /* 0x000ea60000004200 */
[----:B---3--:R-:W-:Y:S08]  /*3f00*/  HMMA.16816.F32.BF16 R20, R8, R46, RZ ;  /* 0x0000002e0814723c */ /* 0x008ff000000418ff */
[----:B------:R-:W-:Y:S08]  /*3f10*/  HMMA.16816.F32.BF16 R160, R4, R92, R32 ;  /* 0x0000005c04a0723c */ /* 0x000ff00000041820 */
[----:B-1----:R-:W-:Y:S08]  /*3f20*/  HMMA.16816.F32.BF16 R32, R8, R40, RZ ;  /* 0x000000280820723c */ /* 0x002ff000000418ff */
[C---:B------:R-:W-:Y:S08]  /*3f30*/  HMMA.16816.F32.BF16 R156, R4.reuse, R94, R28 ;  /* 0x0000005e049c723c */ /* 0x040ff0000004181c */
[----:B----4-:R-:W-:Y:S07]  /*3f40*/  HMMA.16816.F32.BF16 R112, R4, R68, R16 ;  /* 0x000000440470723c */ /* 0x010fee0000041810 */
[----:B------:R-:W-:Y:S01]  /*3f50*/  IMAD.MOV.U32 R69, RZ, RZ, R111 ;  /* 0x000000ffff457224 */ /* 0x000fe200078e006f */
[----:B------:R-:W-:Y:S01]  /*3f60*/  HMMA.16816.F32.BF16 R28, R8, R42, RZ ;  /* 0x0000002a081c723c */ /* 0x000fe200000418ff */
[----:B------:R-:W-:-:S07]  /*3f70*/  MOV R68, R110 ;  /* 0x0000006e00447202 */ /* 0x000fce0000000f00 */
[----:B------:R-:W-:Y:S08]  /*3f80*/  HMMA.16816.F32.BF16 R16, R8, R48, RZ ;  /* 0x000000300810723c */ /* 0x000ff000000418ff */
[C---:B------:R-:W-:Y:S01]  /*3f90*/  HMMA.16816.F32.BF16 R92, R4.reuse, R82, R20 ;  /* 0x00000052045c723c */ /* 0x040fe20000041814 */
[----:B------:R-:W1:Y:S07]  /*3fa0*/  LDSM.16.MT88.4 R20, [R217+0x9900] ;  /* 0x00990000d914783b */ /* 0x000e6e0000004200 */
[----:B------:R-:W-:Y:S08]  /*3fb0*/  HMMA.16816.F32.BF16 R128, R4, R36, R24 ;  /* 0x000000240480723c */ /* 0x000ff00000041818 */
[C---:B------:R-:W-:Y:S08]  /*3fc0*/  HMMA.16816.F32.BF16 R24, R8.reuse, R44, RZ ;  /* 0x0000002c0818723c */ /* 0x040ff000000418ff */
[C---:B------:R-:W-:Y:S07]  /*3fd0*/  HMMA.16816.F32.BF16 R44, R8.reuse, R74, RZ ;  /* 0x0000004a082c723c */ /* 0x040fee00000418ff */
[----:B------:R-:W-:Y:S01]  /*3fe0*/  MOV R74, R107 ;  /* 0x0000006b004a7202 */ /* 0x000fe20000000f00 */
[----:B------:R-:W-:Y:S01]  /*3ff0*/  HMMA.16816.F32.BF16 R40, R8, R76, RZ ;  /* 0x0000004c0828723c */ /* 0x000fe200000418ff */
[----:B------:R-:W-:-:S06]  /*4000*/  IMAD.MOV.U32 R75, RZ, RZ, R106 ;  /* 0x000000ffff4b7224 */ /* 0x000fcc00078e006a */
[----:B------:R-:W-:Y:S01]  /*4010*/  IMAD.MOV.U32 R76, RZ, RZ, R105 ;  /* 0x000000ffff4c7224 */ /* 0x000fe200078e0069 */
[----:B------:R-:W-:Y:S01]  /*4020*/  HMMA.16816.F32.BF16 R36, R8, R78, RZ ;  /* 0x0000004e0824723c */ /* 0x000fe200000418ff */
[----:B------:R-:W-:Y:S01]  /*4030*/  MOV R77, R13 ;  /* 0x0000000d004d7202 */ /* 0x000fe20000000f00 */
[----:B------:R-:W-:-:S05]  /*4040*/  IMAD.MOV.U32 R13, RZ, RZ, R100 ;  /* 0x000000ffff0d7224 */ /* 0x000fca00078e0064 */
[----:B------:R-:W-:Y:S01]  /*4050*/  IMAD.MOV.U32 R79, RZ, RZ, R104 ;  /* 0x000000ffff4f7224 */ /* 0x000fe200078e0068 */
[----:B--2---:R-:W-:Y:S08]  /*4060*/  HMMA.16816.F32.BF16 R56, R8, R52, RZ ;  /* 0x000000340838723c */ /* 0x004ff000000418ff */
[----:B------:R-:W-:Y:S07]  /*4070*/  HMMA.16816.F32.BF16 R104, R4, R84, R32 ;  /* 0x000000540468723c */ /* 0x000fee0000041820 */
[----:B------:R-:W-:Y:S01]  /*4080*/  IMAD.MOV.U32 R35, RZ, RZ, R103 ;  /* 0x000000ffff237224 */ /* 0x000fe200078e0067 */
[----:B------:R-:W-:Y:S01]  /*4090*/  MOV R34, R102 ;  /* 0x0000006600227202 */ /* 0x000fe20000000f00 */
[----:B------:R-:W-:Y:S01]  /*40a0*/  IMAD.MOV.U32 R33, RZ, RZ, R101 ;  /* 0x000000ffff217224 */ /* 0x000fe200078e0065 */
[----:B------:R-:W-:Y:S08]  /*40b0*/  HMMA.16816.F32.BF16 R60, R8, R50, RZ ;  /* 0x00000032083c723c */ /* 0x000ff000000418ff */
[C---:B------:R-:W-:Y:S07]  /*40c0*/  HMMA.16816.F32.BF16 R100, R4.reuse, R86, R28 ;  /* 0x000000560464723c */ /* 0x040fee000004181c */
[----:B------:R-:W-:Y:S01]  /*40d0*/  MOV R29, R213 ;  /* 0x000000d5001d7202 */ /* 0x000fe20000000f00 */
[----:B------:R-:W-:Y:S01]  /*40e0*/  HMMA.16816.F32.BF16 R84, R4, R88, R16 ;  /* 0x000000580454723c */ /* 0x000fe20000041810 */
[----:B------:R-:W2:Y:S01]  /*40f0*/  LDSM.16.MT88.4 R16, [R219+0x9900] ;  /* 0x00990000db10783b */ /* 0x000ea20000004200 */
[----:B------:R-:W-:-:S02]  /*4100*/  IMAD.MOV.U32 R31, RZ, RZ, R68 ;  /* 0x000000ffff1f7224 */ /* 0x000fc400078e0044 */
[----:B------:R-:W-:-:S04]  /*4110*/  IMAD.MOV.U32 R30, RZ, RZ, R69 ;  /* 0x000000ffff1e7224 */ /* 0x000fc800078e0045 */
[C---:B------:R-:W-:Y:S08]  /*4120*/  HMMA.16816.F32.BF16 R64, R8.reuse, R98, RZ ;  /* 0x000000620840723c */ /* 0x040ff000000418ff */
[C---:B------:R-:W-:Y:S08]  /*4130*/  HMMA.16816.F32.BF16 R52, R8.reuse, R54, RZ ;  /* 0x000000360834723c */ /* 0x040ff000000418ff */
[----:B------:R-:W-:Y:S01]  /*4140*/  HMMA.16816.F32.BF16 R48, R8, R72, RZ ;  /* 0x000000480830723c */ /* 0x000fe200000418ff */
[----:B------:R-:W3:Y:S06]  /*4150*/  LDSM.16.MT88.4 R8, [R218+0x9900] ;  /* 0x00990000da08783b */ /* 0x000eec0000004200 */
[----:B------:R-:W-:Y:S01]  /*4160*/  IMAD.MOV.U32 R73, RZ, RZ, R108 ;  /* 0x000000ffff497224 */ /* 0x000fe200078e006c */
[C---:B------:R-:W-:Y:S01]  /*4170*/  HMMA.16816.F32.BF16 R96, R4.reuse, R80, R24 ;  /* 0x000000500460723c */ /* 0x040fe20000041818 */
[----:B------:R-:W-:Y:S01]  /*4180*/  IMAD.MOV.U32 R72, RZ, RZ, R109 ;  /* 0x000000ffff487224 */ /* 0x000fe200078e006d */
[----:B------:R-:W-:Y:S06]  /*4190*/  LDSM.16.MT88.4 R24, [R218+0x1100] ;  /* 0x00110000da18783b */ /* 0x000fec0000004200 */
[C---:B-1----:R-:W-:Y:S07]  /*41a0*/  HMMA.16816.F32.BF16 R80, R4.reuse, R20, R56 ;  /* 0x000000140450723c */ /* 0x042fee0000041838 */
[----:B------:R-:W-:Y:S01]  /*41b0*/  MOV R56, R0 ;  /* 0x0000000000387202 */ /* 0x000fe20000000f00 */
[----:B------:R-:W-:Y:S01]  /*41c0*/  FFMA.FTZ R0, R120, c[0x0][0x2d0], -R12 ;  /* 0x0000b40078007a23 */ /* 0x000fe2000001080c */
[----:B------:R-:W-:Y:S01]  /*41d0*/  HMMA.16816.F32.BF16 R88, R4, R90, R60 ;  /* 0x0000005a0458723c */ /* 0x000fe2000004183c */
[----:B------:R-:W-:Y:S01]  /*41e0*/  IMAD.MOV.U32 R59, RZ, RZ, R75 ;  /* 0x000000ffff3b7224 */ /* 0x000fe200078e004b */
[----:B------:R-:W-:Y:S01]  /*41f0*/  MOV R57, R73 ;  /* 0x0000004900397202 */ /* 0x000fe20000000f00 */
[----:B------:R1:W-:Y:S01]  /*4200*/  MUFU.EX2 R213, R0 ;  /* 0x0000000000d57308 */ /* 0x0003e20000000800 */
[----:B------:R-:W-:-:S03]  /*4210*/  IMAD.MOV.U32 R58, RZ, RZ, R72 ;  /* 0x000000ffff3a7224 */ /* 0x000fc600078e0048 */
[----:B------:R-:W-:Y:S01]  /*4220*/  MOV R63, R79 ;  /* 0x0000004f003f7202 */ /* 0x000fe20000000f00 */
[----:B------:R-:W-:Y:S01]  /*4230*/  IMAD.MOV.U32 R62, RZ, RZ, R76 ;  /* 0x000000ffff3e7224 */ /* 0x000fe200078e004c */
[----:B------:R-:W-:Y:S01]  /*4240*/  HMMA.16816.F32.BF16 R108, R4, R70, R64 ;  /* 0x00000046046c723c */ /* 0x000fe20000041840 */
[----:B------:R-:W-:Y:S01]  /*4250*/  IMAD.MOV.U32 R61, RZ, RZ, R77 ;  /* 0x000000ffff3d7224 */ /* 0x000fe200078e004d */
[----:B------:R-:W-:-:S06]  /*4260*/  MOV R60, R74 ;  /* 0x0000004a003c7202 */ /* 0x000fcc0000000f00 */
[----:B------:R-:W-:Y:S01]  /*4270*/  HMMA.16816.F32.BF16 R76, R4, R22, R52 ;  /* 0x00000016044c723c */ /* 0x000fe20000041834 */
[----:B------:R-:W4:Y:S01]  /*4280*/  LDSM.16.MT88.4 R20, [R216+0x1100] ;  /* 0x00110000d814783b */ /* 0x000f220000004200 */
[----:B-1----:R-:W-:Y:S02]  /*4290*/  FFMA.FTZ R0, R118, c[0x0][0x2d0], -R12 ;  /* 0x0000b40076007a23 */ /* 0x002fe4000001080c */
[----:B------:R-:W-:-:S03]  /*42a0*/  IMAD.MOV.U32 R118, RZ, RZ, R56 ;  /* 0x000000ffff767224 */ /* 0x000fc600078e0038 */
[----:B------:R-:W-:Y:S01]  /*42b0*/  IMAD.MOV.U32 R52, RZ, RZ, R14 ;  /* 0x000000ffff347224 */ /* 0x000fe200078e000e */
[C---:B--2---:R-:W-:Y:S01]  /*42c0*/  HMMA.16816.F32.BF16 R72, R4.reuse, R16, R48 ;  /* 0x000000100448723c */ /* 0x044fe20000041830 */
[----:B------:R1:W-:Y:S01]  /*42d0*/  MUFU.EX2 R14, R0 ;  /* 0x00000000000e7308 */ /* 0x0003e20000000800 */
[----:B------:R-:W-:Y:S02]  /*42e0*/  IMAD.MOV.U32 R55, RZ, RZ, R221 ;  /* 0x000000ffff377224 */ /* 0x000fe400078e00dd */
[----:B------:R-:W-:Y:S02]  /*42f0*/  IMAD.MOV.U32 R54, RZ, RZ, R220 ;  /* 0x000000ffff367224 */ /* 0x000fe400078e00dc */
[----:B------:R-:W-:Y:S01]  /*4300*/  IMAD.MOV.U32 R53, RZ, RZ, R211 ;  /* 0x000000ffff357224 */ /* 0x000fe200078e00d3 */
[----:B------:R-:W-:Y:S01]  /*4310*/  MOV R120, R55 ;  /* 0x0000003700787202 */ /* 0x000fe20000000f00 */
[C---:B------:R-:W-:Y:S01]  /*4320*/  HMMA.16816.F32.BF16 R64, R4.reuse, R18, R44 ;  /* 0x000000120440723c */ /* 0x040fe2000004182c */
[----:B------:R-:W2:Y:S07]  /*4330*/  LDSM.16.MT88.4 R16, [R217+0x1100] ;  /* 0x00110000d910783b */ /* 0x000eae0000004200 */
[----:B---3--:R-:W-:Y:S01]  /*4340*/  HMMA.16816.F32.BF16 R48, R4, R8, R40 ;  /* 0x000000080430723c */ /* 0x008fe20000041828 */
[----:B-1----:R-:W-:-:S02]  /*4350*/  FFMA.FTZ R0, R117, c[0x0][0x2d0], -R12 ;  /* 0x0000b40075007a23 */ /* 0x002fc4000001080c */
[----:B------:R-:W-:Y:S02]  /*4360*/  IMAD.MOV.U32 R117, RZ, RZ, R57 ;  /* 0x000000ffff757224 */ /* 0x000fe400078e0039 */
[----:B------:R1:W-:Y:S03]  /*4370*/  MUFU.EX2 R221, R0 ;  /* 0x0000000000dd7308 */ /* 0x0003e60000000800 */
[----:B------:R-:W-:Y:S01]  /*4380*/  HMMA.16816.F32.BF16 R36, R4, R10, R36 ;  /* 0x0000000a0424723c */ /* 0x000fe20000041824 */
[----:B------:R-:W3:Y:S06]  /*4390*/  LDSM.16.MT88.4 R8, [R219+0x1100] ;  /* 0x00110000db08783b */ /* 0x000eec0000004200 */
[----:B------:R-:W-:-:S02]  /*43a0*/  FFMA.FTZ R4, R121, c[0x0][0x2d0], -R2 ;  /* 0x0000b40079047a23 */ /* 0x000fc40000010802 */
[----:B------:R-:W-:Y:S02]  /*43b0*/  IMAD.MOV.U32 R121, RZ, RZ, R60 ;  /* 0x000000ffff797224 */ /* 0x000fe400078e003c */
[----:B-1----:R-:W-:Y:S01]  /*43c0*/  FFMA.FTZ R0, R116, c[0x0][0x2d0], -R12 ;  /* 0x0000b40074007a23 */ /* 0x002fe2000001080c */
[----:B------:R-:W-:-:S03]  /*43d0*/  MOV R116, R58 ;  /* 0x0000003a00747202 */ /* 0x000fc60000000f00 */
[----:B------:R1:W1:Y:S02]  /*43e0*/  MUFU.EX2 R220, R0 ;  /* 0x0000000000dc7308 */ /* 0x0002640000000800 */
[----:B-1----:R-:W-:Y:S01]  /*43f0*/  FFMA.FTZ R0, R123, c[0x0][0x2d0], -R2 ;  /* 0x0000b4007b007a23 */ /* 0x002fe20000010802 */
[----:B------:R-:W-:Y:S01]  /*4400*/  F2FP.BF16.PACK_AB R6, R220, R221 ;  /* 0x000000dddc06723e */ /* 0x000fe200000010ff */
[----:B------:R-:W-:-:S04]  /*4410*/  IMAD.MOV.U32 R123, RZ, RZ, R59 ;  /* 0x000000ffff7b7224 */ /* 0x000fc800078e003b */
[----:B------:R1:W-:Y:S02]  /*4420*/  MUFU.EX2 R211, R0 ;  /* 0x0000000000d37308 */ /* 0x0003e40000000800 */
[----:B-1----:R-:W-:-:S06]  /*4430*/  FFMA.FTZ R0, R122, c[0x0][0x2d0], -R2 ;  /* 0x0000b4007a007a23 */ /* 0x002fcc0000010802 */
[----:B------:R1:W-:Y:S08]  /*4440*/  MUFU.EX2 R122, R4 ;  /* 0x00000004007a7308 */ /* 0x0003f00000000800 */
[----:B------:R2:W2:Y:S01]  /*4450*/  MUFU.EX2 R28, R0 ;  /* 0x00000000001c7308 */ /* 0x0004a20000000800 */
[----:B-1----:R-:W-:Y:S01]  /*4460*/  F2FP.BF16.PACK_AB R4, R14, R213 ;  /* 0x000000d50e04723e */ /* 0x002fe200000010ff */
[----:B--2---:R-:W-:Y:S01]  /*4470*/  FFMA.FTZ R0, R119, c[0x0][0x2d0], -R2 ;  /* 0x0000b40077007a23 */ /* 0x004fe20000010802 */
[----:B------:R-:W-:-:S02]  /*4480*/  F2FP.BF16.PACK_AB R5, R28, R211 ;  /* 0x000000d31c05723e */ /* 0x000fc400000010ff */
[----:B------:R-:W-:-:S03]  /*4490*/  MOV R119, R61 ;  /* 0x0000003d00777202 */ /* 0x000fc60000000f00 */
[----:B------:R-:W1:Y:S02]  /*44a0*/  MUFU.EX2 R32, R0 ;  /* 0x0000000000207308 */ /* 0x000e640000000800 */
[----:B-1----:R-:W-:Y:S01]  /*44b0*/  F2FP.BF16.PACK_AB R7, R32, R122 ;  /* 0x0000007a2007723e */ /* 0x002fe200000010ff */
[----:B------:R-:W-:-:S06]  /*44c0*/  IMAD.MOV.U32 R0, RZ, RZ, R54 ;  /* 0x000000ffff007224 */ /* 0x000fcc00078e0036 */
[C---:B----4-:R-:W-:Y:S07]  /*44d0*/  HMMA.16816.F32.BF16 R68, R4.reuse, R20, R192 ;  /* 0x000000140444723c */ /* 0x050fee00000418c0 */
[----:B------:R-:W-:Y:S01]  /*44e0*/  MOV R193, R52 ;  /* 0x0000003400c17202 */ /* 0x000fe20000000f00 */
[----:B------:R-:W-:Y:S01]  /*44f0*/  IMAD.MOV.U32 R192, RZ, RZ, R53 ;  /* 0x000000ffffc07224 */ /* 0x000fe200078e0035 */
[----:B------:R-:W-:Y:S01]  /*4500*/  HMMA.16816.F32.BF16 R56, R4, R16, R184 ;  /* 0x000000100438723c */ /* 0x000fe200000418b8 */
[----:B------:R-:W-:-:S02]  /*4510*/  IMAD.MOV.U32 R195, RZ, RZ, R62 ;  /* 0x000000ffffc37224 */ /* 0x000fc400078e003e */
        /* <DEDUP_REMOVED lines=8> */
[----:B------:R-:W-:Y:S01]  /*45a0*/  MOV R188, R33 ;  /* 0x0000002100bc7202 */ /* 0x000fe20000000f00 */
[----:B------:R-:W-:Y:S01]  /*45b0*/  IMAD.MOV.U32 R189, RZ, RZ, R34 ;  /* 0x000000ffffbd7224 */ /* 0x000fe200078e0022 */
[----:B------:R-:W-:Y:S01]  /*45c0*/  MOV R191, R35 ;  /* 0x0000002300bf7202 */ /* 0x000fe20000000f00 */
[----:B------:R-:W-:-:S02]  /*45d0*/  IMAD.MOV.U32 R190, RZ, RZ, R32 ;  /* 0x000000ffffbe7224 */ /* 0x000fc400078e0020 */
[C---:B------:R-:W-:Y:S08]  /*45e0*/  HMMA.16816.F32.BF16 R32, R4.reuse, R24, R132 ;  /* 0x000000180420723c */ /* 0x040ff00000041884 */
[C---:B-1----:R-:W-:Y:S08]  /*45f0*/  HMMA.16816.F32.BF16 R136, R4.reuse, R16, R172 ;  /* 0x000000100488723c */ /* 0x042ff000000418ac */
[C---:B------:R-:W-:Y:S01]  /*4600*/  HMMA.16816.F32.BF16 R140, R4.reuse, R18, R168 ;  /* 0x00000012048c723c */ /* 0x040fe200000418a8 */
[----:B------:R-:W1:Y:S06]  /*4610*/  LDSM.16.MT88.4 R16, [R218+0x4100] ;  /* 0x00410000da10783b */ /* 0x000e6c0000004200 */
[----:B------:R-:W-:Y:S01]  /*4620*/  MOV R170, R28 ;  /* 0x0000001c00aa7202 */ /* 0x000fe20000000f00 */
[----:B--2---:R-:W-:Y:S01]  /*4630*/  HMMA.16816.F32.BF16 R144, R4, R8, R144 ;  /* 0x000000080490723c */ /* 0x004fe20000041890 */
[----:B------:R-:W-:-:S02]  /*4640*/  IMAD.MOV.U32 R171, RZ, RZ, R29 ;  /* 0x000000ffffab7224 */ /* 0x000fc400078e001d */
[----:B------:R-:W-:Y:S02]  /*4650*/  IMAD.MOV.U32 R168, RZ, RZ, R188 ;  /* 0x000000ffffa87224 */ /* 0x000fe400078e00bc */
[----:B------:R-:W-:-:S03]  /*4660*/  IMAD.MOV.U32 R169, RZ, RZ, R189 ;  /* 0x000000ffffa97224 */ /* 0x000fc600078e00bd */
[C---:B------:R-:W-:Y:S01]  /*4670*/  HMMA.16816.F32.BF16 R148, R4.reuse, R10, R148 ;  /* 0x0000000a0494723c */ /* 0x040fe20000041894 */
[----:B------:R-:W2:Y:S07]  /*4680*/  LDSM.16.MT88.4 R8, [R216+0x7100] ;  /* 0x00710000d808783b */ /* 0x000eae0000004200 */
[C---:B---3--:R-:W-:Y:S07]  /*4690*/  HMMA.16816.F32.BF16 R152, R4.reuse, R20, R152 ;  /* 0x000000140498723c */ /* 0x048fee0000041898 */
[----:B------:R-:W-:Y:S01]  /*46a0*/  IMAD.MOV.U32 R20, RZ, RZ, R30 ;  /* 0x000000ffff147224 */ /* 0x000fe200078e001e */
[----:B------:R-:W-:Y:S01]  /*46b0*/  MOV R21, R31 ;  /* 0x0000001f00157202 */ /* 0x000fe20000000f00 */
[C---:B------:R-:W-:Y:S01]  /*46c0*/  HMMA.16816.F32.BF16 R132, R4.reuse, R26, R176 ;  /* 0x0000001a0484723c */ /* 0x040fe200000418b0 */
[----:B------:R-:W3:Y:S04]  /*46d0*/  LDSM.16.MT88.4 R28, [R217+0x7100] ;  /* 0x00710000d91c783b */ /* 0x000ee80000004200 */
[----:B------:R-:W-:Y:S03]  /*46e0*/  LDSM.16.MT88.4 R24, [R216+0xa100] ;  /* 0x00a10000d818783b */ /* 0x000fe60000004200 */
[C---:B-1----:R-:W-:Y:S08]  /*46f0*/  HMMA.16816.F32.BF16 R184, R4.reuse, R16, R160 ;  /* 0x0000001004b8723c */ /* 0x042ff000000418a0 */
[C---:B------:R-:W-:Y:S01]  /*4700*/  HMMA.16816.F32.BF16 R180, R4.reuse, R18, R156 ;  /* 0x0000001204b4723c */ /* 0x040fe2000004189c */
[----:B------:R-:W1:Y:S07]  /*4710*/  LDSM.16.MT88.4 R16, [R219+0x7100] ;  /* 0x00710000db10783b */ /* 0x000e6e0000004200 */
[C---:B--2---:R-:W-:Y:S08]  /*4720*/  HMMA.16816.F32.BF16 R176, R4.reuse, R8, R128 ;  /* 0x0000000804b0723c */ /* 0x044ff00000041880 */
[C---:B------:R-:W-:Y:S01]  /*4730*/  HMMA.16816.F32.BF16 R156, R4.reuse, R10, R124 ;  /* 0x0000000a049c723c */ /* 0x040fe2000004187c */
[----:B------:R-:W2:Y:S07]  /*4740*/  LDSM.16.MT88.4 R8, [R218+0x7100] ;  /* 0x00710000da08783b */ /* 0x000eae0000004200 */
[C---:B------:R-:W-:Y:S07]  /*4750*/  HMMA.16816.F32.BF16 R196, R4.reuse, R22, R196 ;  /* 0x0000001604c4723c */ /* 0x040fee00000418c4 */
[----:B------:R-:W-:Y:S01]  /*4760*/  IMAD.MOV.U32 R22, RZ, RZ, R190 ;  /* 0x000000ffff167224 */ /* 0x000fe200078e00be */
[----:B---3--:R-:W-:Y:S01]  /*4770*/  HMMA.16816.F32.BF16 R172, R4, R28, R112 ;  /* 0x0000001c04ac723c */ /* 0x008fe20000041870 */
[----:B------:R-:W-:-:S06]  /*4780*/  IMAD.MOV.U32 R23, RZ, RZ, R191 ;  /* 0x000000ffff177224 */ /* 0x000fcc00078e00bf */
[----:B------:R-:W-:Y:S01]  /*4790*/  IMAD.MOV.U32 R28, RZ, RZ, R169 ;  /* 0x000000ffff1c7224 */ /* 0x000fe200078e00a9 */
[----:B------:R-:W-:Y:S01]  /*47a0*/  HMMA.16816.F32.BF16 R188, R4, R30, R108 ;  /* 0x0000001e04bc723c */ /* 0x000fe2000004186c */
[----:B------:R-:W-:-:S06]  /*47b0*/  MOV R29, R171 ;  /* 0x000000ab001d7202 */ /* 0x000fcc0000000f00 */
[----:B------:R-:W-:Y:S01]  /*47c0*/  MOV R31, R168 ;  /* 0x000000a8001f7202 */ /* 0x000fe20000000f00 */
[----:B------:R-:W-:Y:S01]  /*47d0*/  IMAD.MOV.U32 R30, RZ, RZ, R170 ;  /* 0x000000ffff1e7224 */ /* 0x000fe200078e00aa */
[C---:B-1----:R-:W-:Y:S07]  /*47e0*/  HMMA.16816.F32.BF16 R160, R4.reuse, R18, R100 ;  /* 0x0000001204a0723c */ /* 0x042fee0000041864 */
[----:B------:R-:W-:Y:S01]  /*47f0*/  MOV R101, R121 ;  /* 0x0000007900657202 */ /* 0x000fe20000000f00 */
[----:B------:R-:W-:Y:S01]  /*4800*/  HMMA.16816.F32.BF16 R168, R4, R16, R104 ;  /* 0x0000001004a8723c */ /* 0x000fe20000041868 */
[----:B------:R-:W1:Y:S01]  /*4810*/  LDSM.16.MT88.4 R16, [R219+0xa100] ;  /* 0x00a10000db10783b */ /* 0x000e620000004200 */
[----:B------:R-:W-:-:S02]  /*4820*/  IMAD.MOV.U32 R100, RZ, RZ, R119 ;  /* 0x000000ffff647224 */ /* 0x000fc400078e0077 */
[----:B------:R-:W-:Y:S02]  /*4830*/  IMAD.MOV.U32 R103, RZ, RZ, R123 ;  /* 0x000000ffff677224 */ /* 0x000fe400078e007b */
[----:B------:R-:W-:Y:S01]  /*4840*/  IMAD.MOV.U32 R102, RZ, RZ, R122 ;  /* 0x000000ffff667224 */ /* 0x000fe200078e007a */
[----:B------:R-:W-:Y:S01]  /*4850*/  MOV R107, R20 ;  /* 0x00000014006b7202 */ /* 0x000fe20000000f00 */
[----:B------:R-:W-:Y:S01]  /*4860*/  IMAD.MOV.U32 R105, RZ, RZ, R22 ;  /* 0x000000ffff697224 */ /* 0x000fe200078e0016 */
[C---:B--2---:R-:W-:Y:S01]  /*4870*/  HMMA.16816.F32.BF16 R128, R4.reuse, R8, R96 ;  /* 0x000000080480723c */ /* 0x044fe20000041860 */
[----:B------:R-:W-:Y:S02]  /*4880*/  IMAD.MOV.U32 R104, RZ, RZ, R23 ;  /* 0x000000ffff687224 */ /* 0x000fe400078e0017 */
[----:B------:R-:W-:Y:S02]  /*4890*/  IMAD.MOV.U32 R106, RZ, RZ, R21 ;  /* 0x000000ffff6a7224 */ /* 0x000fe400078e0015 */
[----:B------:R-:W2:Y:S03]  /*48a0*/  LDSM.16.MT88.4 R20, [R217+0xa100] ;  /* 0x00a10000d914783b */ /* 0x000ea60000004200 */
[C---:B------:R-:W-:Y:S01]  /*48b0*/  HMMA.16816.F32.BF16 R124, R4.reuse, R10, R92 ;  /* 0x0000000a047c723c */ /* 0x040fe2000004185c */
[----:B------:R-:W3:Y:S06]  /*48c0*/  LDSM.16.MT88.4 R8, [R218+0xa100] ;  /* 0x00a10000da08783b */ /* 0x000eec0000004200 */
[----:B------:R-:W-:Y:S01]  /*48d0*/  MOV R92, R116 ;  /* 0x00000074005c7202 */ /* 0x000fe20000000f00 */
[----:B------:R-:W-:Y:S01]  /*48e0*/  IMAD.MOV.U32 R93, RZ, RZ, R117 ;  /* 0x000000ffff5d7224 */ /* 0x000fe200078e0075 */
[----:B------:R-:W-:Y:S01]  /*48f0*/  MOV R95, R120 ;  /* 0x00000078005f7202 */ /* 0x000fe20000000f00 */
[----:B------:R-:W-:Y:S01]  /*4900*/  IMAD.MOV.U32 R94, RZ, RZ, R118 ;  /* 0x000000ffff5e7224 */ /* 0x000fe200078e0076 */
[C---:B------:R-:W-:Y:S07]  /*4910*/  HMMA.16816.F32.BF16 R120, R4.reuse, R26, R88 ;  /* 0x0000001a0478723c */ /* 0x040fee0000041858 */
[----:B------:R-:W-:Y:S01]  /*4920*/  MOV R27, R94 ;  /* 0x0000005e001b7202 */ /* 0x000fe20000000f00 */
[----:B------:R-:W-:Y:S01]  /*4930*/  HMMA.16816.F32.BF16 R116, R4, R24, R84 ;  /* 0x000000180474723c */ /* 0x000fe20000041854 */
[----:B------:R-:W-:-:S02]  /*4940*/  IMAD.MOV.U32 R94, RZ, RZ, R103 ;  /* 0x000000ffff5e7224 */ /* 0x000fc400078e0067 */
[----:B------:R-:W-:Y:S02]  /*4950*/  IMAD.MOV.U32 R103, RZ, RZ, R214 ;  /* 0x000000ffff677224 */ /* 0x000fe400078e00d6 */
[----:B------:R-:W-:Y:S02]  /*4960*/  IMAD.MOV.U32 R26, RZ, RZ, R93 ;  /* 0x000000ffff1a7224 */ /* 0x000fe400078e005d */
[----:B------:R-:W-:Y:S01]  /*4970*/  IMAD.MOV.U32 R24, RZ, RZ, R95 ;  /* 0x000000ffff187224 */ /* 0x000fe200078e005f */
[----:B------:R-:W-:Y:S01]  /*4980*/  MOV R95, R30 ;  /* 0x0000001e005f7202 */ /* 0x000fe20000000f00 */
[----:B------:R-:W-:Y:S01]  /*4990*/  IMAD.MOV.U32 R25, RZ, RZ, R100 ;  /* 0x000000ffff197224 */ /* 0x000fe200078e0064 */
[----:B------:R-:W-:Y:S01]  /*49a0*/  MOV R30, R211 ;  /* 0x000000d3001e7202 */ /* 0x000fe20000000f00 */
[----:B------:R-:W-:Y:S01]  /*49b0*/  IMAD.MOV.U32 R100, RZ, RZ, R31 ;  /* 0x000000ffff647224 */ /* 0x000fe200078e001f */
[----:B-1----:R-:W-:Y:S01]  /*49c0*/  HMMA.16816.F32.BF16 R96, R4, R16, R72 ;  /* 0x000000100460723c */ /* 0x002fe20000041848 */
[----:B------:R-:W-:-:S02]  /*49d0*/  IMAD.MOV.U32 R31, RZ, RZ, R213 ;  /* 0x000000ffff1f7224 */ /* 0x000fc400078e00d5 */
[----:B------:R-:W-:Y:S01]  /*49e0*/  IMAD.MOV.U32 R93, RZ, RZ, R102 ;  /* 0x000000ffff5d7224 */ /* 0x000fe200078e0066 */
[----:B------:R-:W-:-:S03]  /*49f0*/  MOV R102, R215 ;  /* 0x000000d700667202 */ /* 0x000fc60000000f00 */
[----:B------:R-:W-:Y:S01]  /*4a00*/  MOV R74, R27 ;  /* 0x0000001b004a7202 */ /* 0x000fe20000000f00 */
[----:B--2---:R-:W-:Y:S01]  /*4a10*/  HMMA.16816.F32.BF16 R112, R4, R20, R80 ;  /* 0x000000140470723c */ /* 0x004fe20000041850 */
[----:B------:R-:W-:-:S07]  /*4a20*/  IMAD.MOV.U32 R75, RZ, RZ, R24 ;  /* 0x000000ffff4b7224 */ /* 0x000fce00078e0018 */
[C---:B---3--:R-:W-:Y:S07]  /*4a30*/  HMMA.16816.F32.BF16 R80, R4.reuse, R10, R36 ;  /* 0x0000000a0450723c */ /* 0x048fee0000041824 */
[----:B------:R-:W-:Y:S01]  /*4a40*/  IMAD.MOV.U32 R36, RZ, RZ, R92 ;  /* 0x000000ffff247224 */ /* 0x000fe200078e005c */
[----:B------:R-:W-:Y:S01]  /*4a50*/  MOV R92, R101 ;  /* 0x00000065005c7202 */ /* 0x000fe20000000f00 */
[----:B------:R-:W-:Y:S01]  /*4a60*/  IMAD.MOV.U32 R101, RZ, RZ, R0 ;  /* 0x000000ffff657224 */ /* 0x000fe200078e0000 */
[----:B------:R-:W-:Y:S01]  /*4a70*/  HMMA.16816.F32.BF16 R88, R4, R18, R64 ;  /* 0x000000120458723c */ /* 0x000fe20000041840 */
[----:B------:R-:W-:Y:S01]  /*4a80*/  FFMA.FTZ R0, R202, c[0x0][0x2d0], -R12 ;  /* 0x0000b400ca007a23 */ /* 0x000fe2000001080c */
[----:B------:R-:W1:Y:S01]  /*4a90*/  LDSM.16.MT88.4 R16, [R217+0x1900] ;  /* 0x00190000d910783b */ /* 0x000e620000004200 */
[----:B------:R-:W-:-:S02]  /*4aa0*/  MOV R39, R75 ;  /* 0x0000004b00277202 */ /* 0x000fc40000000f00 */
[----:B------:R2:W-:Y:S03]  /*4ab0*/  MUFU.EX2 R211, R0 ;  /* 0x0000000000d37308 */ /* 0x0005e60000000800 */
[C---:B------:R-:W-:Y:S01]  /*4ac0*/  HMMA.16816.F32.BF16 R84, R4.reuse, R8, R48 ;  /* 0x000000080454723c */ /* 0x040fe20000041830 */
[----:B------:R-:W-:Y:S07]  /*4ad0*/  LDSM.16.MT88.4 R8, [R219+0x1900] ;  /* 0x00190000db08783b */ /* 0x000fee0000004200 */
[----:B------:R-:W-:Y:S01]  /*4ae0*/  HMMA.16816.F32.BF16 R108, R4, R22, R76 ;  /* 0x00000016046c723c */ /* 0x000fe2000004184c */
[----:B------:R-:W3:Y:S01]  /*4af0*/  LDSM.16.MT88.4 R20, [R216+0x1900] ;  /* 0x00190000d814783b */ /* 0x000ee20000004200 */
[----:B--2---:R-:W-:-:S05]  /*4b00*/  FFMA.FTZ R0, R200, c[0x0][0x2d0], -R12 ;  /* 0x0000b400c8007a23 */ /* 0x004fca000001080c */
[----:B------:R-:W-:Y:S01]  /*4b10*/  MOV R77, R92 ;  /* 0x0000005c004d7202 */ /* 0x000fe20000000f00 */
[----:B------:R-:W-:Y:S01]  /*4b20*/  IMAD.MOV.U32 R78, RZ, RZ, R93 ;  /* 0x000000ffff4e7224 */ /* 0x000fe200078e005d */
[----:B------:R2:W4:Y:S01]  /*4b30*/  MUFU.EX2 R214, R0 ;  /* 0x0000000000d67308 */ /* 0x0005220000000800 */
[----:B------:R-:W-:Y:S01]  /*4b40*/  MOV R92, R95 ;  /* 0x0000005f005c7202 */ /* 0x000fe20000000f00 */
[----:B------:R-:W-:Y:S01]  /*4b50*/  IMAD.MOV.U32 R79, RZ, RZ, R94 ;  /* 0x000000ffff4f7224 */ /* 0x000fe200078e005e */
[----:B------:R-:W-:Y:S01]  /*4b60*/  MOV R95, R102 ;  /* 0x00000066005f7202 */ /* 0x000fe20000000f00 */
[----:B------:R-:W-:Y:S01]  /*4b70*/  IMAD.MOV.U32 R93, RZ, RZ, R100 ;  /* 0x000000ffff5d7224 */ /* 0x000fe200078e0064 */
[----:B------:R-:W-:Y:S01]  /*4b80*/  MOV R102, R105 ;  /* 0x0000006900667202 */ /* 0x000fe20000000f00 */
[----:B------:R-:W-:Y:S01]  /*4b90*/  FFMA.FTZ R4, R203, c[0x0][0x2d0], -R2 ;  /* 0x0000b400cb047a23 */ /* 0x000fe20000010802 */
[----:B------:R-:W-:Y:S01]  /*4ba0*/  MOV R105, R210 ;  /* 0x000000d200697202 */ /* 0x000fe20000000f00 */
[----:B------:R-:W-:Y:S01]  /*4bb0*/  IMAD.MOV.U32 R94, RZ, RZ, R101 ;  /* 0x000000ffff5e7224 */ /* 0x000fe200078e0065 */
[----:B------:R-:W-:Y:S01]  /*4bc0*/  MOV R73, R78 ;  /* 0x0000004e00497202 */ /* 0x000fe20000000f00 */
[----:B------:R-:W-:Y:S01]  /*4bd0*/  IMAD.MOV.U32 R100, RZ, RZ, R103 ;  /* 0x000000ffff647224 */ /* 0x000fe200078e0067 */
[----:B------:R-:W-:Y:S01]  /*4be0*/  MOV R64, R93 ;  /* 0x0000005d00407202 */ /* 0x000fe20000000f00 */
[----:B------:R-:W-:-:S02]  /*4bf0*/  IMAD.MOV.U32 R101, RZ, RZ, R104 ;  /* 0x000000ffff657224 */ /* 0x000fc400078e0068 */
[----:B------:R-:W-:Y:S01]  /*4c00*/  IMAD.MOV.U32 R103, RZ, RZ, R194 ;  /* 0x000000ffff677224 */ /* 0x000fe200078e00c2 */
[----:B------:R-:W-:Y:S01]  /*4c10*/  MOV R67, R100 ;  /* 0x0000006400437202 */ /* 0x000fe20000000f00 */
[----:B--2---:R-:W-:Y:S02]  /*4c20*/  FFMA.FTZ R0, R166, c[0x0][0x2d0], -R12 ;  /* 0x0000b400a6007a23 */ /* 0x004fe4000001080c */
[----:B------:R-:W-:Y:S01]  /*4c30*/  IMAD.MOV.U32 R104, RZ, RZ, R212 ;  /* 0x000000ffff687224 */ /* 0x000fe200078e00d4 */
[----:B------:R-:W-:Y:S01]  /*4c40*/  MOV R51, R103 ;  /* 0x0000006700337202 */ /* 0x000fe20000000f00 */
[----:B------:R2:W-:Y:S01]  /*4c50*/  MUFU.EX2 R213, R0 ;  /* 0x0000000000d57308 */ /* 0x0005e20000000800 */
[----:B------:R-:W-:Y:S02]  /*4c60*/  IMAD.MOV.U32 R194, RZ, RZ, R209 ;  /* 0x000000ffffc27224 */ /* 0x000fe400078e00d1 */
[----:B------:R-:W-:Y:S02]  /*4c70*/  IMAD.MOV.U32 R76, RZ, RZ, R25 ;  /* 0x000000ffff4c7224 */ /* 0x000fe400078e0019 */
[----:B------:R-:W-:-:S02]  /*4c80*/  IMAD.MOV.U32 R72, RZ, RZ, R77 ;  /* 0x000000ffff487224 */ /* 0x000fc400078e004d */
[----:B------:R-:W-:Y:S01]  /*4c90*/  IMAD.MOV.U32 R75, RZ, RZ, R92 ;  /* 0x000000ffff4b7224 */ /* 0x000fe200078e005c */
[----:B------:R4:W-:Y:S01]  /*4ca0*/  MUFU.EX2 R209, R4 ;  /* 0x0000000400d17308 */ /* 0x0009e20000000800 */
[----:B------:R-:W-:Y:S02]  /*4cb0*/  IMAD.MOV.U32 R48, RZ, RZ, R76 ;  /* 0x000000ffff307224 */ /* 0x000fe400078e004c */
[----:B------:R-:W-:Y:S02]  /*4cc0*/  IMAD.MOV.U32 R65, RZ, RZ, R94 ;  /* 0x000000ffff417224 */ /* 0x000fe400078e005e */
[----:B------:R-:W-:Y:S02]  /*4cd0*/  IMAD.MOV.U32 R66, RZ, RZ, R95 ;  /* 0x000000ffff427224 */ /* 0x000fe400078e005f */
[----:B------:R-:W-:Y:S02]  /*4ce0*/  IMAD.MOV.U32 R166, RZ, RZ, R73 ;  /* 0x000000ffffa67224 */ /* 0x000fe400078e0049 */
[----:B--2---:R-:W-:-:S02]  /*4cf0*/  FFMA.FTZ R0, R165, c[0x0][0x2d0], -R12 ;  /* 0x0000b400a5007a23 */ /* 0x004fc4000001080c */
[----:B------:R-:W-:Y:S02]  /*4d00*/  IMAD.MOV.U32 R165, RZ, RZ, R75 ;  /* 0x000000ffffa57224 */ /* 0x000fe400078e004b */
[----:B------:R2:W1:Y:S01]  /*4d10*/  MUFU.EX2 R215, R0 ;  /* 0x0000000000d77308 */ /* 0x0004620000000800 */
[----:B------:R-:W-:Y:S01]  /*4d20*/  IMAD.MOV.U32 R49, RZ, RZ, R101 ;  /* 0x000000ffff317224 */ /* 0x000fe200078e0065 */
[----:B----4-:R-:W-:Y:S01]  /*4d30*/  F2FP.BF16.PACK_AB R4, R214, R211 ;  /* 0x000000d3d604723e */ /* 0x010fe200000010ff */
[----:B------:R-:W-:Y:S01]  /*4d40*/  IMAD.MOV.U32 R50, RZ, RZ, R102 ;  /* 0x000000ffff327224 */ /* 0x000fe200078e0066 */
[----:B------:R-:W-:Y:S01]  /*4d50*/  MOV R102, R106 ;  /* 0x0000006a00667202 */ /* 0x000fe20000000f00 */
[----:B------:R-:W-:Y:S02]  /*4d60*/  IMAD.MOV.U32 R100, RZ, RZ, R104 ;  /* 0x000000ffff647224 */ /* 0x000fe400078e0068 */
[----:B------:R-:W-:Y:S02]  /*4d70*/  IMAD.MOV.U32 R101, RZ, RZ, R105 ;  /* 0x000000ffff657224 */ /* 0x000fe400078e0069 */
[----:B------:R-:W-:-:S02]  /*4d80*/  IMAD.MOV.U32 R103, RZ, RZ, R107 ;  /* 0x000000ffff677224 */ /* 0x000fc400078e006b */
[----:B------:R-:W-:-:S03]  /*4d90*/  IMAD.MOV.U32 R37, RZ, RZ, R101 ;  /* 0x000000ffff257224 */ /* 0x000fc600078e0065 */
[----:B------:R-:W-:Y:S01]  /*4da0*/  MOV R38, R103 ;  /* 0x0000006700267202 */ /* 0x000fe20000000f00 */
[----:B--2---:R-:W-:Y:S01]  /*4db0*/  FFMA.FTZ R0, R205, c[0x0][0x2d0], -R2 ;  /* 0x0000b400cd007a23 */ /* 0x004fe20000010802 */
[----:B-1----:R-:W-:Y:S01]  /*4dc0*/  F2FP.BF16.PACK_AB R6, R215, R213 ;  /* 0x000000d5d706723e */ /* 0x002fe200000010ff */
[----:B------:R-:W-:Y:S02]  /*4dd0*/  IMAD.MOV.U32 R205, RZ, RZ, R208 ;  /* 0x000000ffffcd7224 */ /* 0x000fe400078e00d0 */
[----:B------:R1:W-:Y:S02]  /*4de0*/  MUFU.EX2 R208, R0 ;  /* 0x0000000000d07308 */ /* 0x0003e40000000800 */
[----:B-1----:R-:W-:Y:S02]  /*4df0*/  FFMA.FTZ R0, R204, c[0x0][0x2d0], -R2 ;  /* 0x0000b400cc007a23 */ /* 0x002fe40000010802 */
[----:B------:R-:W-:-:S04]  /*4e00*/  IMAD.MOV.U32 R204, RZ, RZ, R26 ;  /* 0x000000ffffcc7224 */ /* 0x000fc800078e001a */
[----:B------:R1:W2:Y:S01]  /*4e10*/  MUFU.EX2 R210, R0 ;  /* 0x0000000000d27308 */ /* 0x0002a20000000800 */
[----:B------:R-:W-:Y:S01]  /*4e20*/  LDSM.16.MT88.4 R24, [R218+0x1900] ;  /* 0x00190000da18783b */ /* 0x000fe20000004200 */
[----:B-1----:R-:W-:Y:S01]  /*4e30*/  FFMA.FTZ R0, R201, c[0x0][0x2d0], -R2 ;  /* 0x0000b400c9007a23 */ /* 0x002fe20000010802 */
[----:B--2---:R-:W-:-:S05]  /*4e40*/  F2FP.BF16.PACK_AB R5, R210, R208 ;  /* 0x000000d0d205723e */ /* 0x004fca00000010ff */
[----:B------:R-:W1:Y:S02]  /*4e50*/  MUFU.EX2 R212, R0 ;  /* 0x0000000000d47308 */ /* 0x000e640000000800 */
[----:B-1----:R-:W-:Y:S01]  /*4e60*/  F2FP.BF16.PACK_AB R7, R212, R209 ;  /* 0x000000d1d407723e */ /* 0x002fe200000010ff */
[----:B------:R-:W-:Y:S02]  /*4e70*/  IMAD.MOV.U32 R0, RZ, RZ, R74 ;  /* 0x000000ffff007224 */ /* 0x000fe400078e004a */
[----:B------:R-:W-:-:S04]  /*4e80*/  IMAD.MOV.U32 R74, RZ, RZ, R79 ;  /* 0x000000ffff4a7224 */ /* 0x000fc800078e004f */
[C---:B------:R-:W-:Y:S08]  /*4e90*/  HMMA.16816.F32.BF16 R92, R4.reuse, R16, R56 ;  /* 0x00000010045c723c */ /* 0x040ff00000041838 */
[C---:B------:R-:W-:Y:S01]  /*4ea0*/  HMMA.16816.F32.BF16 R76, R4.reuse, R18, R52 ;  /* 0x00000012044c723c */ /* 0x040fe20000041834 */
[----:B------:R-:W1:Y:S06]  /*4eb0*/  LDSM.16.MT88.4 R16, [R216+0x4900] ;  /* 0x00490000d810783b */ /* 0x000e6c0000004200 */
[----:B------:R-:W-:Y:S01]  /*4ec0*/  IMAD.MOV.U32 R53, RZ, RZ, R72 ;  /* 0x000000ffff357224 */ /* 0x000fe200078e0048 */
[----:B------:R-:W-:Y:S01]  /*4ed0*/  MOV R52, R74 ;  /* 0x0000004a00347202 */ /* 0x000fe20000000f00 */
[----:B---3--:R-:W-:Y:S01]  /*4ee0*/  HMMA.16816.F32.BF16 R200, R4, R20, R68 ;  /* 0x0000001404c8723c */ /* 0x008fe20000041844 */
[----:B------:R-:W-:Y:S01]  /*4ef0*/  MOV R54, R48 ;  /* 0x0000003000367202 */ /* 0x000fe20000000f00 */
[----:B------:R-:W-:-:S02]  /*4f00*/  IMAD.MOV.U32 R55, RZ, RZ, R39 ;  /* 0x000000ffff377224 */ /* 0x000fc400078e0027 */
[----:B------:R-:W-:-:S04]  /*4f10*/  IMAD.MOV.U32 R39, RZ, RZ, R102 ;  /* 0x000000ffff277224 */ /* 0x000fc800078e0066 */
[C---:B------:R-:W-:Y:S07]  /*4f20*/  HMMA.16816.F32.BF16 R72, R4.reuse, R8, R44 ;  /* 0x000000080448723c */ /* 0x040fee000004182c */
[----:B------:R-:W-:Y:S01]  /*4f30*/  IMAD.MOV.U32 R47, RZ, RZ, R64 ;  /* 0x000000ffff2f7224 */ /* 0x000fe200078e0040 */
[----:B------:R-:W-:Y:S01]  /*4f40*/  MOV R46, R65 ;  /* 0x00000041002e7202 */ /* 0x000fe20000000f00 */
[----:B------:R-:W-:Y:S01]  /*4f50*/  IMAD.MOV.U32 R45, RZ, RZ, R66 ;  /* 0x000000ffff2d7224 */ /* 0x000fe200078e0042 */
[C---:B------:R-:W-:Y:S01]  /*4f60*/  HMMA.16816.F32.BF16 R104, R4.reuse, R22, R60 ;  /* 0x000000160468723c */ /* 0x040fe2000004183c */
[----:B------:R-:W-:Y:S01]  /*4f70*/  IMAD.MOV.U32 R44, RZ, RZ, R67 ;  /* 0x000000ffff2c7224 */ /* 0x000fe200078e0043 */
[----:B------:R-:W2:Y:S06]  /*4f80*/  LDSM.16.MT88.4 R20, [R219+0x4900] ;  /* 0x00490000db14783b */ /* 0x000eac0000004200 */
[C---:B------:R-:W-:Y:S01]  /*4f90*/  HMMA.16816.F32.BF16 R64, R4.reuse, R10, R40 ;  /* 0x0000000a0440723c */ /* 0x040fe20000041828 */
[----:B------:R-:W3:Y:S07]  /*4fa0*/  LDSM.16.MT88.4 R8, [R217+0x4900] ;  /* 0x00490000d908783b */ /* 0x000eee0000004200 */
[C---:B-1----:R-:W-:Y:S08]  /*4fb0*/  HMMA.16816.F32.BF16 R68, R4.reuse, R16, R136 ;  /* 0x000000100444723c */ /* 0x042ff00000041888 */
[C---:B------:R-:W-:Y:S01]  /*4fc0*/  HMMA.16816.F32.BF16 R60, R4.reuse, R18, R140 ;  /* 0x00000012043c723c */ /* 0x040fe2000004188c */
[----:B------:R-:W1:Y:S07]  /*4fd0*/  LDSM.16.MT88.4 R16, [R218+0x4900] ;  /* 0x00490000da10783b */ /* 0x000e6e0000004200 */
[C---:B------:R-:W-:Y:S07]  /*4fe0*/  HMMA.16816.F32.BF16 R40, R4.reuse, R24, R32 ;  /* 0x000000180428723c */ /* 0x040fee0000041820 */
[----:B------:R-:W-:Y:S01]  /*4ff0*/  MOV R35, R49 ;  /* 0x0000003100237202 */ /* 0x000fe20000000f00 */
[----:B------:R-:W-:Y:S01]  /*5000*/  IMAD.MOV.U32 R34, RZ, RZ, R50 ;  /* 0x000000ffff227224 */ /* 0x000fe200078e0032 */
[----:B------:R-:W-:Y:S01]  /*5010*/  MOV R32, R100 ;  /* 0x0000006400207202 */ /* 0x000fe20000000f00 */
[----:B------:R-:W-:Y:S01]  /*5020*/  IMAD.MOV.U32 R33, RZ, RZ, R51 ;  /* 0x000000ffff217224 */ /* 0x000fe200078e0033 */
[C---:B--2---:R-:W-:Y:S08]  /*5030*/  HMMA.16816.F32.BF16 R140, R4.reuse, R20, R152 ;  /* 0x00000014048c723c */ /* 0x044ff00000041898 */
[C---:B---3--:R-:W-:Y:S08]  /*5040*/  HMMA.16816.F32.BF16 R56, R4.reuse, R8, R144 ;  /* 0x000000080438723c */ /* 0x048ff00000041890 */
[C---:B------:R-:W-:Y:S01]  /*5050*/  HMMA.16816.F32.BF16 R48, R4.reuse, R10, R148 ;  /* 0x0000000a0430723c */ /* 0x040fe20000041894 */
[----:B------:R-:W2:Y:S07]  /*5060*/  LDSM.16.MT88.4 R8, [R216+0x7900] ;  /* 0x00790000d808783b */ /* 0x000eae0000004200 */
[C---:B-1----:R-:W-:Y:S08]  /*5070*/  HMMA.16816.F32.BF16 R144, R4.reuse, R16, R184 ;  /* 0x000000100490723c */ /* 0x042ff000000418b8 */
[C---:B------:R-:W-:Y:S01]  /*5080*/  HMMA.16816.F32.BF16 R148, R4.reuse, R18, R180 ;  /* 0x000000120494723c */ /* 0x040fe200000418b4 */
[----:B------:R-:W1:Y:S07]  /*5090*/  LDSM.16.MT88.4 R16, [R219+0x7900] ;  /* 0x00790000db10783b */ /* 0x000e6e0000004200 */
[C---:B------:R-:W-:Y:S01]  /*50a0*/  HMMA.16816.F32.BF16 R100, R4.reuse, R26, R132 ;  /* 0x0000001a0464723c */ /* 0x040fe20000041884 */
[----:B------:R-:W3:Y:S06]  /*50b0*/  LDSM.16.MT88.4 R24, [R216+0xa900] ;  /* 0x00a90000d818783b */ /* 0x000eec0000004200 */
[----:B------:R-:W-:Y:S01]  /*50c0*/  IMAD.MOV.U32 R132, RZ, RZ, R30 ;  /* 0x000000ffff847224 */ /* 0x000fe200078e001e */
[----:B------:R-:W-:Y:S01]  /*50d0*/  MOV R134, R28 ;  /* 0x0000001c00867202 */ /* 0x000fe20000000f00 */
[----:B------:R-:W-:Y:S01]  /*50e0*/  IMAD.MOV.U32 R133, RZ, RZ, R31 ;  /* 0x000000ffff857224 */ /* 0x000fe200078e001f */
[C---:B------:R-:W-:Y:S01]  /*50f0*/  HMMA.16816.F32.BF16 R196, R4.reuse, R22, R196 ;  /* 0x0000001604c4723c */ /* 0x040fe200000418c4 */
[----:B------:R-:W-:Y:S01]  /*5100*/  IMAD.MOV.U32 R135, RZ, RZ, R29 ;  /* 0x000000ffff877224 */ /* 0x000fe200078e001d */
[----:B------:R-:W-:Y:S04]  /*5110*/  LDSM.16.MT88.4 R20, [R217+0xa900] ;  /* 0x00a90000d914783b */ /* 0x000fe80000004200 */
[----:B------:R-:W4:Y:S02]  /*5120*/  LDSM.16.MT88.4 R28, [R217+0x7900] ;  /* 0x00790000d91c783b */ /* 0x000f240000004200 */
[C---:B--2---:R-:W-:Y:S08]  /*5130*/  HMMA.16816.F32.BF16 R152, R4.reuse, R8, R176 ;  /* 0x000000080498723c */ /* 0x044ff000000418b0 */
[C---:B------:R-:W-:Y:S01]  /*5140*/  HMMA.16816.F32.BF16 R156, R4.reuse, R10, R156 ;  /* 0x0000000a049c723c */ /* 0x040fe2000004189c */
[----:B------:R-:W2:Y:S07]  /*5150*/  LDSM.16.MT88.4 R8, [R218+0x7900] ;  /* 0x00790000da08783b */ /* 0x000eae0000004200 */
[C---:B-1----:R-:W-:Y:S07]  /*5160*/  HMMA.16816.F32.BF16 R184, R4.reuse, R16, R168 ;  /* 0x0000001004b8723c */ /* 0x042fee00000418a8 */
[----:B------:R-:W-:Y:S01]  /*5170*/  IMAD.MOV.U32 R169, RZ, RZ, R134 ;  /* 0x000000ffffa97224 */ /* 0x000fe200078e0086 */
        /* <DEDUP_REMOVED lines=26> */
[----:B------:R-:W-:Y:S01]  /*5320*/  FFMA.FTZ R0, R251, c[0x0][0x2d0], -R12 ;  /* 0x0000b400fb007a23 */ /* 0x000fe2000001080c */
[----:B------:R-:W-:Y:S01]  /*5330*/  MOV R119, R44 ;  /* 0x0000002c00777202 */ /* 0x000fe20000000f00 */
[----:B------:R-:W-:Y:S01]  /*5340*/  IMAD.MOV.U32 R36, RZ, RZ, R193 ;  /* 0x000000ffff247224 */ /* 0x000fe200078e00c1 */
[----:B------:R-:W-:Y:S01]  /*5350*/  MOV R117, R34 ;  /* 0x0000002200757202 */ /* 0x000fe20000000f00 */
[----:B------:R-:W-:-:S02]  /*5360*/  IMAD.MOV.U32 R24, RZ, RZ, R195 ;  /* 0x000000ffff187224 */ /* 0x000fc400078e00c3 */
[----:B------:R-:W-:Y:S01]  /*5370*/  MOV R131, R52 ;  /* 0x0000003400837202 */ /* 0x000fe20000000f00 */
[C---:B------:R-:W-:Y:S01]  /*5380*/  HMMA.16816.F32.BF16 R160, R4.reuse, R10, R124 ;  /* 0x0000000a04a0723c */ /* 0x040fe2000004187c */
[----:B------:R-:W2:Y:S01]  /*5390*/  LDSM.16.MT88.4 R8, [R218+0xa900] ;  /* 0x00a90000da08783b */ /* 0x000ea20000004200 */
[----:B------:R-:W-:Y:S01]  /*53a0*/  IMAD.MOV.U32 R130, RZ, RZ, R53 ;  /* 0x000000ffff827224 */ /* 0x000fe200078e0035 */
[----:B------:R-:W-:Y:S01]  /*53b0*/  MOV R129, R54 ;  /* 0x0000003600817202 */ /* 0x000fe20000000f00 */
[----:B------:R-:W-:Y:S02]  /*53c0*/  IMAD.MOV.U32 R29, RZ, RZ, R55 ;  /* 0x000000ffff1d7224 */ /* 0x000fe400078e0037 */
[----:B------:R-:W-:Y:S01]  /*53d0*/  IMAD.MOV.U32 R171, RZ, RZ, R132 ;  /* 0x000000ffffab7224 */ /* 0x000fe200078e0084 */
[----:B------:R-:W-:Y:S01]  /*53e0*/  MOV R127, R37 ;  /* 0x00000025007f7202 */ /* 0x000fe20000000f00 */
[----:B------:R-:W-:Y:S01]  /*53f0*/  IMAD.MOV.U32 R124, RZ, RZ, R15 ;  /* 0x000000ffff7c7224 */ /* 0x000fe200078e000f */
[----:B------:R-:W-:Y:S01]  /*5400*/  HMMA.16816.F32.BF16 R188, R4, R30, R188 ;  /* 0x0000001e04bc723c */ /* 0x000fe200000418bc */
[----:B------:R3:W-:Y:S01]  /*5410*/  MUFU.EX2 R15, R0 ;  /* 0x00000000000f7308 */ /* 0x0007e20000000800 */
[----:B------:R-:W-:Y:S01]  /*5420*/  IMAD.MOV.U32 R116, RZ, RZ, R33 ;  /* 0x000000ffff747224 */ /* 0x000fe200078e0021 */
[----:B------:R-:W-:Y:S01]  /*5430*/  MOV R125, R39 ;  /* 0x00000027007d7202 */ /* 0x000fe20000000f00 */
[----:B------:R-:W-:-:S02]  /*5440*/  IMAD.MOV.U32 R118, RZ, RZ, R35 ;  /* 0x000000ffff767224 */ /* 0x000fc400078e0023 */
[----:B------:R-:W-:Y:S01]  /*5450*/  IMAD.MOV.U32 R128, RZ, RZ, R36 ;  /* 0x000000ffff807224 */ /* 0x000fe200078e0024 */
[----:B------:R-:W-:Y:S01]  /*5460*/  MOV R30, R205 ;  /* 0x000000cd001e7202 */ /* 0x000fe20000000f00 */
[----:B------:R-:W-:Y:S01]  /*5470*/  IMAD.MOV.U32 R31, RZ, RZ, R204 ;  /* 0x000000ffff1f7224 */ /* 0x000fe200078e00cc */
[----:B------:R-:W-:Y:S01]  /*5480*/  HMMA.16816.F32.BF16 R192, R4, R26, R120 ;  /* 0x0000001a04c0723c */ /* 0x000fe20000041878 */
[----:B------:R-:W-:-:S06]  /*5490*/  IMAD.MOV.U32 R126, RZ, RZ, R38 ;  /* 0x000000ffff7e7224 */ /* 0x000fcc00078e0026 */
[----:B------:R-:W-:Y:S01]  /*54a0*/  IMAD.MOV.U32 R26, RZ, RZ, R45 ;  /* 0x000000ffff1a7224 */ /* 0x000fe200078e002d */
[----:B------:R-:W-:Y:S01]  /*54b0*/  MOV R27, R46 ;  /* 0x0000002e001b7202 */ /* 0x000fe20000000f00 */
[----:B---3--:R-:W-:Y:S01]  /*54c0*/  FFMA.FTZ R0, R250, c[0x0][0x2d0], -R12 ;  /* 0x0000b400fa007a23 */ /* 0x008fe2000001080c */
[----:B------:R-:W-:Y:S01]  /*54d0*/  MOV R122, R134 ;  /* 0x00000086007a7202 */ /* 0x000fe20000000f00 */
[----:B------:R-:W-:Y:S01]  /*54e0*/  IMAD.MOV.U32 R121, RZ, RZ, R135 ;  /* 0x000000ffff797224 */ /* 0x000fe200078e0087 */
[----:B-1----:R-:W-:Y:S01]  /*54f0*/  HMMA.16816.F32.BF16 R52, R4, R16, R96 ;  /* 0x000000100434723c */ /* 0x002fe20000041860 */
[----:B------:R1:W-:Y:S01]  /*5500*/  MUFU.EX2 R204, R0 ;  /* 0x0000000000cc7308 */ /* 0x0003e20000000800 */
[----:B------:R-:W-:Y:S01]  /*5510*/  IMAD.MOV.U32 R120, RZ, RZ, R47 ;  /* 0x000000ffff787224 */ /* 0x000fe200078e002f */
[----:B------:R-:W-:-:S05]  /*5520*/  MOV R123, R32 ;  /* 0x00000020007b7202 */ /* 0x000fca0000000f00 */
[C---:B------:R-:W-:Y:S01]  /*5530*/  HMMA.16816.F32.BF16 R44, R4.reuse, R18, R88 ;  /* 0x00000012042c723c */ /* 0x040fe20000041858 */
[----:B------:R-:W3:Y:S07]  /*5540*/  LDSM.16.MT88.4 R16, [R217+0x2100] ;  /* 0x00210000d910783b */ /* 0x000eee0000004200 */
[----:B--2---:R-:W-:Y:S01]  /*5550*/  HMMA.16816.F32.BF16 R36, R4, R8, R84 ;  /* 0x000000080424723c */ /* 0x004fe20000041854 */
[----:B-1----:R-:W-:-:S04]  /*5560*/  FFMA.FTZ R0, R207, c[0x0][0x2d0], -R12 ;  /* 0x0000b400cf007a23 */ /* 0x002fc8000001080c */
[----:B------:R1:W-:Y:S03]  /*5570*/  MUFU.EX2 R205, R0 ;  /* 0x0000000000cd7308 */ /* 0x0003e60000000800 */
[C---:B------:R-:W-:Y:S01]  /*5580*/  HMMA.16816.F32.BF16 R32, R4.reuse, R10, R80 ;  /* 0x0000000a0420723c */ /* 0x040fe20000041850 */
[----:B------:R-:W2:Y:S07]  /*5590*/  LDSM.16.MT88.4 R8, [R219+0x2100] ;  /* 0x00210000db08783b */ /* 0x000eae0000004200 */
[----:B------:R-:W-:Y:S01]  /*55a0*/  HMMA.16816.F32.BF16 R132, R4, R20, R112 ;  /* 0x000000140484723c */ /* 0x000fe20000041870 */
[----:B-1----:R-:W-:-:S07]  /*55b0*/  FFMA.FTZ R0, R206, c[0x0][0x2d0], -R12 ;  /* 0x0000b400ce007a23 */ /* 0x002fce000001080c */
[----:B------:R-:W-:Y:S01]  /*55c0*/  HMMA.16816.F32.BF16 R112, R4, R22, R108 ;  /* 0x000000160470723c */ /* 0x000fe2000004186c */
[----:B------:R1:W4:Y:S02]  /*55d0*/  MUFU.EX2 R207, R0 ;  /* 0x0000000000cf7308 */ /* 0x0003240000000800 */
        /* <DEDUP_REMOVED lines=13> */
[----:B------:R1:W-:Y:S01]  /*56b0*/  MUFU.EX2 R14, R0 ;  /* 0x00000000000e7308 */ /* 0x0003e20000000800 */
[----:B------:R-:W-:-:S02]  /*56c0*/  IMAD.MOV.U32 R27, RZ, RZ, R121 ;  /* 0x000000ffff1b7224 */ /* 0x000fc400078e0079 */
[----:B------:R-:W-:Y:S02]  /*56d0*/  IMAD.MOV.U32 R121, RZ, RZ, R24 ;  /* 0x000000ffff797224 */ /* 0x000fe400078e0018 */
[----:B------:R-:W-:Y:S02]  /*56e0*/  IMAD.MOV.U32 R24, RZ, RZ, R168 ;  /* 0x000000ffff187224 */ /* 0x000fe400078e00a8 */
[----:B------:R-:W-:Y:S02]  /*56f0*/  IMAD.MOV.U32 R168, RZ, RZ, R170 ;  /* 0x000000ffffa87224 */ /* 0x000fe400078e00aa */
[----:B------:R-:W-:Y:S02]  /*5700*/  IMAD.MOV.U32 R170, RZ, RZ, R165 ;  /* 0x000000ffffaa7224 */ /* 0x000fe400078e00a5 */
[--C-:B------:R-:W-:Y:S02]  /*5710*/  FFMA.FTZ R4, R21, c[0x0][0x2d0], -R2.reuse ;  /* 0x0000b40015047a23 */ /* 0x100fe40000010802 */
[----:B-1----:R-:W-:Y:S01]  /*5720*/  FFMA.FTZ R0, R26, c[0x0][0x2d0], -R2 ;  /* 0x0000b4001a007a23 */ /* 0x002fe20000010802 */
[----:B------:R-:W-:Y:S01]  /*5730*/  MOV R96, R121 ;  /* 0x0000007900607202 */ /* 0x000fe20000000f00 */
[----:B------:R-:W1:Y:S01]  /*5740*/  LDSM.16.MT88.4 R20, [R216+0x2100] ;  /* 0x00210000d814783b */ /* 0x000e620000004200 */
[----:B----4-:R-:W-:Y:S01]  /*5750*/  F2FP.BF16.PACK_AB R6, R207, R205 ;  /* 0x000000cdcf06723e */ /* 0x010fe200000010ff */
[----:B------:R4:W2:Y:S01]  /*5760*/  MUFU.EX2 R165, R0 ;  /* 0x0000000000a57308 */ /* 0x0008a20000000800 */
[----:B------:R-:W-:-:S02]  /*5770*/  MOV R121, R166 ;  /* 0x000000a600797202 */ /* 0x000fc40000000f00 */
[----:B------:R-:W-:Y:S02]  /*5780*/  MOV R26, R120 ;  /* 0x00000078001a7202 */ /* 0x000fe40000000f00 */
[----:B------:R-:W-:Y:S02]  /*5790*/  MOV R120, R122 ;  /* 0x0000007a00787202 */ /* 0x000fe40000000f00 */
[----:B------:R-:W-:Y:S01]  /*57a0*/  MOV R122, R25 ;  /* 0x00000019007a7202 */ /* 0x000fe20000000f00 */
[----:B------:R3:W-:Y:S01]  /*57b0*/  MUFU.EX2 R166, R4 ;  /* 0x0000000400a67308 */ /* 0x0007e20000000800 */
[----:B------:R-:W-:Y:S01]  /*57c0*/  MOV R25, R169 ;  /* 0x000000a900197202 */ /* 0x000fe20000000f00 */
[----:B----4-:R-:W-:Y:S01]  /*57d0*/  FFMA.FTZ R0, R252, c[0x0][0x2d0], -R2 ;  /* 0x0000b400fc007a23 */ /* 0x010fe20000010802 */
[----:B--2---:R-:W-:Y:S01]  /*57e0*/  F2FP.BF16.PACK_AB R5, R165, R14 ;  /* 0x0000000ea505723e */ /* 0x004fe200000010ff */
[----:B------:R-:W-:Y:S01]  /*57f0*/  IMAD.MOV.U32 R250, RZ, RZ, R26 ;  /* 0x000000fffffa7224 */ /* 0x000fe200078e001a */
[----:B------:R-:W-:-:S03]  /*5800*/  MOV R98, R27 ;  /* 0x0000001b00627202 */ /* 0x000fc60000000f00 */
[----:B------:R-:W2:Y:S01]  /*5810*/  MUFU.EX2 R206, R0 ;  /* 0x0000000000ce7308 */ /* 0x000ea20000000800 */
[----:B---3--:R-:W-:Y:S02]  /*5820*/  F2FP.BF16.PACK_AB R4, R204, R15 ;  /* 0x0000000fcc04723e */ /* 0x008fe400000010ff */
[----:B------:R-:W-:Y:S02]  /*5830*/  MOV R99, R24 ;  /* 0x0000001800637202 */ /* 0x000fe40000000f00 */
[----:B------:R-:W-:Y:S01]  /*5840*/  MOV R169, R171 ;  /* 0x000000ab00a97202 */ /* 0x000fe20000000f00 */
[----:B------:R-:W-:Y:S01]  /*5850*/  IMAD.MOV.U32 R108, RZ, RZ, R25 ;  /* 0x000000ffff6c7224 */ /* 0x000fe200078e0019 */
[----:B------:R-:W-:Y:S01]  /*5860*/  MOV R171, R221 ;  /* 0x000000dd00ab7202 */ /* 0x000fe20000000f00 */
[----:B------:R-:W-:Y:S01]  /*5870*/  LDSM.16.MT88.4 R24, [R218+0x2100] ;  /* 0x00210000da18783b */ /* 0x000fe20000004200 */
[----:B--2---:R-:W-:Y:S01]  /*5880*/  F2FP.BF16.PACK_AB R7, R206, R166 ;  /* 0x000000a6ce07723e */ /* 0x004fe200000010ff */
[----:B------:R-:W-:Y:S01]  /*5890*/  IMAD.MOV.U32 R97, RZ, RZ, R120 ;  /* 0x000000ffff617224 */ /* 0x000fe200078e0078 */
[----:B------:R-:W-:Y:S01]  /*58a0*/  MOV R109, R168 ;  /* 0x000000a8006d7202 */ /* 0x000fe20000000f00 */
[----:B------:R-:W-:Y:S01]  /*58b0*/  IMAD.MOV.U32 R251, RZ, RZ, R122 ;  /* 0x000000fffffb7224 */ /* 0x000fe200078e007a */
[----:B------:R-:W-:Y:S01]  /*58c0*/  MOV R111, R170 ;  /* 0x000000aa006f7202 */ /* 0x000fe20000000f00 */
[----:B------:R-:W-:Y:S01]  /*58d0*/  IMAD.MOV.U32 R110, RZ, RZ, R169 ;  /* 0x000000ffff6e7224 */ /* 0x000fe200078e00a9 */
[----:B------:R2:W5:Y:S01]  /*58e0*/  LDL.LU R221, [R1+0x64] ;  /* 0x0000640001dd7983 */ /* 0x0005620000300800 */
[----:B------:R-:W-:Y:S01]  /*58f0*/  HMMA.16816.F32.BF16 R88, R4, R16, R92 ;  /* 0x000000100458723c */ /* 0x000fe2000004185c */
[----:B------:R-:W-:-:S02]  /*5900*/  IMAD.MOV.U32 R120, RZ, RZ, R171 ;  /* 0x000000ffff787224 */ /* 0x000fc400078e00ab */
[----:B------:R-:W-:-:S05]  /*5910*/  IMAD.MOV.U32 R122, RZ, RZ, R220 ;  /* 0x000000ffff7a7224 */ /* 0x000fca00078e00dc */
[C---:B------:R-:W-:Y:S01]  /*5920*/  HMMA.16816.F32.BF16 R80, R4.reuse, R18, R76 ;  /* 0x000000120450723c */ /* 0x040fe2000004184c */
[----:B------:R-:W3:Y:S01]  /*5930*/  LDSM.16.MT88.4 R16, [R216+0x5100] ;  /* 0x00510000d810783b */ /* 0x000ee20000004200 */
[----:B------:R-:W-:Y:S01]  /*5940*/  MOV R252, R111 ;  /* 0x0000006f00fc7202 */ /* 0x000fe20000000f00 */
[----:B------:R-:W-:Y:S02]  /*5950*/  IMAD.MOV.U32 R0, RZ, RZ, R110 ;  /* 0x000000ffff007224 */ /* 0x000fe400078e006e */
[----:B------:R2:W5:Y:S01]  /*5960*/  LDL.LU R220, [R1+0x60] ;  /* 0x0000600001dc7983 */ /* 0x0005620000300800 */
[----:B------:R-:W-:Y:S01]  /*5970*/  IMAD.MOV.U32 R110, RZ, RZ, R116 ;  /* 0x000000ffff6e7224 */ /* 0x000fe200078e0074 */
[----:B------:R-:W-:Y:S01]  /*5980*/  MOV R111, R117 ;  /* 0x00000075006f7202 */ /* 0x000fe20000000f00 */
[----:B------:R-:W-:Y:S01]  /*5990*/  HMMA.16816.F32.BF16 R76, R4, R8, R72 ;  /* 0x00000008044c723c */ /* 0x000fe20000041848 */
[----:B------:R-:W-:Y:S01]  /*59a0*/  IMAD.MOV.U32 R116, RZ, RZ, R124 ;  /* 0x000000ffff747224 */ /* 0x000fe200078e007c */
[----:B------:R-:W-:-:S06]  /*59b0*/  MOV R117, R125 ;  /* 0x0000007d00757202 */ /* 0x000fcc0000000f00 */
[C---:B------:R-:W-:Y:S01]  /*59c0*/  HMMA.16816.F32.BF16 R72, R4.reuse, R10, R64 ;  /* 0x0000000a0448723c */ /* 0x040fe20000041840 */
[----:B------:R-:W4:Y:S06]  /*59d0*/  LDSM.16.MT88.4 R8, [R217+0x5100] ;  /* 0x00510000d908783b */ /* 0x000f2c0000004200 */
[----:B------:R-:W-:Y:S01]  /*59e0*/  MOV R67, R250 ;  /* 0x000000fa00437202 */ /* 0x000fe20000000f00 */
[----:B-1----:R-:W-:Y:S01]  /*59f0*/  HMMA.16816.F32.BF16 R168, R4, R20, R200 ;  /* 0x0000001404a8723c */ /* 0x002fe200000418c8 */
[----:B------:R-:W-:Y:S01]  /*5a00*/  IMAD.MOV.U32 R250, RZ, RZ, R120 ;  /* 0x000000fffffa7224 */ /* 0x000fe200078e0078 */
[----:B------:R-:W-:Y:S01]  /*5a10*/  MOV R64, R131 ;  /* 0x0000008300407202 */ /* 0x000fe20000000f00 */
[----:B------:R-:W-:-:S02]  /*5a20*/  IMAD.MOV.U32 R65, RZ, RZ, R130 ;  /* 0x000000ffff417224 */ /* 0x000fc400078e0082 */
[----:B------:R-:W-:Y:S02]  /*5a30*/  IMAD.MOV.U32 R66, RZ, RZ, R28 ;  /* 0x000000ffff427224 */ /* 0x000fe400078e001c */
[----:B------:R-:W-:Y:S01]  /*5a40*/  IMAD.MOV.U32 R202, RZ, RZ, R108 ;  /* 0x000000ffffca7224 */ /* 0x000fe200078e006c */
[C---:B------:R-:W-:Y:S01]  /*5a50*/  HMMA.16816.F32.BF16 R84, R4.reuse, R22, R104 ;  /* 0x000000160454723c */ /* 0x040fe20000041868 */
[----:B------:R-:W-:Y:S01]  /*5a60*/  MOV R203, R109 ;  /* 0x0000006d00cb7202 */ /* 0x000fe20000000f00 */
[----:B------:R-:W-:Y:S01]  /*5a70*/  IMAD.MOV.U32 R108, RZ, RZ, R122 ;  /* 0x000000ffff6c7224 */ /* 0x000fe200078e007a */
[----:B------:R-:W-:Y:S01]  /*5a80*/  MOV R109, R123 ;  /* 0x0000007b006d7202 */ /* 0x000fe20000000f00 */
[----:B------:R-:W1:Y:S01]  /*5a90*/  LDSM.16.MT88.4 R20, [R219+0x5100] ;  /* 0x00510000db14783b */ /* 0x000e620000004200 */
[----:B------:R-:W-:Y:S01]  /*5aa0*/  MOV R201, R99 ;  /* 0x0000006300c97202 */ /* 0x000fe20000000f00 */
[----:B------:R-:W-:Y:S01]  /*5ab0*/  IMAD.MOV.U32 R200, RZ, RZ, R203 ;  /* 0x000000ffffc87224 */ /* 0x000fe200078e00cb */
[----:B------:R-:W-:Y:S01]  /*5ac0*/  MOV R203, R250 ;  /* 0x000000fa00cb7202 */ /* 0x000fe20000000f00 */
[----:B------:R-:W-:Y:S01]  /*5ad0*/  IMAD.MOV.U32 R107, RZ, RZ, R251 ;  /* 0x000000ffff6b7224 */ /* 0x000fe200078e00fb */
[----:B------:R-:W-:Y:S01]  /*5ae0*/  MOV R251, R121 ;  /* 0x0000007900fb7202 */ /* 0x000fe20000000f00 */
[----:B------:R-:W-:Y:S01]  /*5af0*/  IMAD.MOV.U32 R105, RZ, RZ, R128 ;  /* 0x000000ffff697224 */ /* 0x000fe200078e0080 */
[----:B---3--:R-:W-:Y:S01]  /*5b00*/  HMMA.16816.F32.BF16 R120, R4, R16, R68 ;  /* 0x000000100478723c */ /* 0x008fe20000041844 */
[----:B------:R-:W-:Y:S01]  /*5b10*/  MOV R104, R129 ;  /* 0x0000008100687202 */ /* 0x000fe20000000f00 */
[----:B------:R-:W-:Y:S01]  /*5b20*/  IMAD.MOV.U32 R106, RZ, RZ, R118 ;  /* 0x000000ffff6a7224 */ /* 0x000fe200078e0076 */
[----:B------:R-:W-:Y:S01]  /*5b30*/  MOV R250, R108 ;  /* 0x0000006c00fa7202 */ /* 0x000fe20000000f00 */
[----:B------:R-:W-:Y:S01]  /*5b40*/  IMAD.MOV.U32 R118, RZ, RZ, R126 ;  /* 0x000000ffff767224 */ /* 0x000fe200078e007e */
[----:B------:R-:W-:-:S02]  /*5b50*/  MOV R99, R119 ;  /* 0x0000007700637202 */ /* 0x000fc40000000f00 */
[----:B------:R-:W-:Y:S01]  /*5b60*/  MOV R70, R202 ;  /* 0x000000ca00467202 */ /* 0x000fe20000000f00 */
[----:B------:R-:W-:Y:S01]  /*5b70*/  IMAD.MOV.U32 R202, RZ, RZ, R252 ;  /* 0x000000ffffca7224 */ /* 0x000fe200078e00fc */
[----:B------:R-:W-:Y:S01]  /*5b80*/  MOV R69, R110 ;  /* 0x0000006e00457202 */ /* 0x000fe20000000f00 */
[----:B------:R-:W-:Y:S01]  /*5b90*/  IMAD.MOV.U32 R252, RZ, RZ, R251 ;  /* 0x000000fffffc7224 */ /* 0x000fe200078e00fb */
[----:B------:R-:W-:Y:S01]  /*5ba0*/  HMMA.16816.F32.BF16 R128, R4, R24, R40 ;  /* 0x000000180480723c */ /* 0x000fe20000041828 */
[----:B------:R-:W-:Y:S01]  /*5bb0*/  IMAD.MOV.U32 R251, RZ, RZ, R109 ;  /* 0x000000fffffb7224 */ /* 0x000fe200078e006d */
[----:B------:R-:W-:Y:S01]  /*5bc0*/  MOV R119, R127 ;  /* 0x0000007f00777202 */ /* 0x000fe20000000f00 */
[----:B------:R-:W-:Y:S02]  /*5bd0*/  IMAD.MOV.U32 R68, RZ, RZ, R111 ;  /* 0x000000ffff447224 */ /* 0x000fe400078e006f */
[----:B------:R-:W-:Y:S01]  /*5be0*/  IMAD.MOV.U32 R71, RZ, RZ, R201 ;  /* 0x000000ffff477224 */ /* 0x000fe200078e00c9 */
[----:B------:R-:W-:-:S02]  /*5bf0*/  MOV R201, R0 ;  /* 0x0000000000c97202 */ /* 0x000fc40000000f00 */
[----:B------:R-:W-:Y:S01]  /*5c00*/  HMMA.16816.F32.BF16 R108, R4, R18, R60 ;  /* 0x00000012046c723c */ /* 0x000fe2000004183c */
[----:B------:R-:W3:Y:S01]  /*5c10*/  LDSM.16.MT88.4 R16, [R218+0x5100] ;  /* 0x00510000da10783b */ /* 0x000ee20000004200 */
[----:B------:R-:W-:-:S05]  /*5c20*/  MOV R0, R29 ;  /* 0x0000001d00007202 */ /* 0x000fca0000000f00 */
[----:B------:R-:W-:Y:S01]  /*5c30*/  MOV R63, R99 ;  /* 0x00000063003f7202 */ /* 0x000fe20000000f00 */
[C---:B----4-:R-:W-:Y:S01]  /*5c40*/  HMMA.16816.F32.BF16 R40, R4.reuse, R8, R56 ;  /* 0x000000080428723c */ /* 0x050fe20000041838 */
[----:B------:R-:W-:Y:S01]  /*5c50*/  IMAD.MOV.U32 R61, RZ, RZ, R116 ;  /* 0x000000ffff3d7224 */ /* 0x000fe200078e0074 */
[----:B------:R-:W-:Y:S01]  /*5c60*/  MOV R62, R117 ;  /* 0x00000075003e7202 */ /* 0x000fe20000000f00 */
[----:B------:R-:W-:Y:S01]  /*5c70*/  IMAD.MOV.U32 R99, RZ, RZ, R118 ;  /* 0x000000ffff637224 */ /* 0x000fe200078e0076 */
[----:B------:R-:W-:Y:S01]  /*5c80*/  MOV R60, R119 ;  /* 0x00000077003c7202 */ /* 0x000fe20000000f00 */
[----:B------:R-:W-:Y:S02]  /*5c90*/  FFMA.FTZ R0, R0, c[0x0][0x2d0], -R12 ;  /* 0x0000b40000007a23 */ /* 0x000fe4000001080c */
[----:B------:R-:W-:Y:S01]  /*5ca0*/  IMAD.MOV.U32 R59, RZ, RZ, R30 ;  /* 0x000000ffff3b7224 */ /* 0x000fe200078e001e */
[----:B------:R-:W-:Y:S01]  /*5cb0*/  HMMA.16816.F32.BF16 R48, R4, R10, R48 ;  /* 0x0000000a0430723c */ /* 0x000fe20000041830 */
[----:B------:R-:W4:Y:S01]  /*5cc0*/  LDSM.16.MT88.4 R8, [R216+0x8100] ;  /* 0x00810000d808783b */ /* 0x000f220000004200 */
[----:B------:R-:W-:-:S03]  /*5cd0*/  MOV R58, R31 ;  /* 0x0000001f003a7202 */ /* 0x000fc60000000f00 */
[----:B------:R-:W2:Y:S02]  /*5ce0*/  LDSM.16.MT88.4 R28, [R217+0x8100] ;  /* 0x00810000d91c783b */ /* 0x000ea40000004200 */
[----:B------:R-:W-:Y:S01]  /*5cf0*/  IMAD.MOV.U32 R57, RZ, RZ, R58 ;  /* 0x000000ffff397224 */ /* 0x000fe200078e003a */
[C---:B-1----:R-:W-:Y:S01]  /*5d00*/  HMMA.16816.F32.BF16 R92, R4.reuse, R20, R140 ;  /* 0x00000014045c723c */ /* 0x042fe2000004188c */
[----:B------:R-:W-:Y:S02]  /*5d10*/  MOV R58, R167 ;  /* 0x000000a7003a7202 */ /* 0x000fe40000000f00 */
[----:B------:R1:W5:Y:S05]  /*5d20*/  LDL.LU R167, [R1+0x5c] ;  /* 0x00005c0001a77983 */ /* 0x00036a0000300800 */
[C---:B------:R-:W-:Y:S01]  /*5d30*/  HMMA.16816.F32.BF16 R124, R4.reuse, R26, R100 ;  /* 0x0000001a047c723c */ /* 0x040fe20000041864 */
[----:B------:R-:W1:Y:S07]  /*5d40*/  LDSM.16.MT88.4 R24, [R216+0xb100] ;  /* 0x00b10000d818783b */ /* 0x000e6e0000004200 */
[C---:B------:R-:W-:Y:S01]  /*5d50*/  HMMA.16816.F32.BF16 R100, R4.reuse, R22, R196 ;  /* 0x000000160464723c */ /* 0x040fe200000418c4 */
[----:B------:R-:W-:Y:S07]  /*5d60*/  LDSM.16.MT88.4 R20, [R217+0xb100] ;  /* 0x00b10000d914783b */ /* 0x000fee0000004200 */
[C---:B---3--:R-:W-:Y:S08]  /*5d70*/  HMMA.16816.F32.BF16 R116, R4.reuse, R16, R144 ;  /* 0x000000100474723c */ /* 0x048ff00000041890 */
[C---:B------:R-:W-:Y:S01]  /*5d80*/  HMMA.16816.F32.BF16 R140, R4.reuse, R18, R148 ;  /* 0x00000012048c723c */ /* 0x040fe20000041894 */
[----:B------:R-:W3:Y:S07]  /*5d90*/  LDSM.16.MT88.4 R16, [R219+0x8100] ;  /* 0x00810000db10783b */ /* 0x000eee0000004200 */
[C---:B----4-:R-:W-:Y:S08]  /*5da0*/  HMMA.16816.F32.BF16 R144, R4.reuse, R8, R152 ;  /* 0x000000080490723c */ /* 0x050ff00000041898 */
[C---:B------:R-:W-:Y:S01]  /*5db0*/  HMMA.16816.F32.BF16 R148, R4.reuse, R10, R156 ;  /* 0x0000000a0494723c */ /* 0x040fe2000004189c */
[----:B------:R-:W4:Y:S07]  /*5dc0*/  LDSM.16.MT88.4 R8, [R218+0x8100] ;  /* 0x00810000da08783b */ /* 0x000f2e0000004200 */
[C---:B--2---:R-:W-:Y:S01]  /*5dd0*/  HMMA.16816.F32.BF16 R152, R4.reuse, R28, R172 ;  /* 0x0000001c0498723c */ /* 0x044fe200000418ac */
[----:B------:R-:W-:Y:S07]  /*5de0*/  LDSM.16.MT88.4 R172, [R216+0x2900] ;  /* 0x00290000d8ac783b */ /* 0x000fee0000004200 */
[C---:B------:R-:W-:Y:S08]  /*5df0*/  HMMA.16816.F32.BF16 R28, R4.reuse, R30, R188 ;  /* 0x0000001e041c723c */ /* 0x040ff000000418bc */
[C---:B-1----:R-:W-:Y:S08]  /*5e00*/  HMMA.16816.F32.BF16 R188, R4.reuse, R24, R136 ;  /* 0x0000001804bc723c */ /* 0x042ff00000041888 */
[C---:B---3--:R-:W-:Y:S08]  /*5e10*/  HMMA.16816.F32.BF16 R156, R4.reuse, R16, R184 ;  /* 0x00000010049c723c */ /* 0x048ff000000418b8 */
        /* <DEDUP_REMOVED lines=8> */
[C---:B-1----:R-:W-:Y:S08]  /*5ea0*/  HMMA.16816.F32.BF16 R196, R4.reuse, R16, R52 ;  /* 0x0000001004c4723c */ /* 0x042ff00000041834 */
[C---:B------:R-:W-:Y:S08]  /*5eb0*/  HMMA.16816.F32.BF16 R44, R4.reuse, R18, R44 ;  /* 0x00000012042c723c */ /* 0x040ff0000004182c */
[C---:B--2---:R-:W-:Y:S01]  /*5ec0*/  HMMA.16816.F32.BF16 R36, R4.reuse, R8, R36 ;  /* 0x000000080424723c */ /* 0x044fe20000041824 */
[----:B------:R1:W-:Y:S07]  /*5ed0*/  MUFU.EX2 R9, R0 ;  /* 0x0000000000097308 */ /* 0x0003ee0000000800 */
[----:B------:R-:W-:Y:S01]  /*5ee0*/  HMMA.16816.F32.BF16 R32, R4, R10, R32 ;  /* 0x0000000a0420723c */ /* 0x000fe20000041820 */
[----:B-1----:R-:W-:-:S04]  /*5ef0*/  FFMA.FTZ R0, R57, c[0x0][0x2d0], -R12 ;  /* 0x0000b40039007a23 */ /* 0x002fc8000001080c */
[----:B------:R1:W2:Y:S02]  /*5f00*/  MUFU.EX2 R10, R0 ;  /* 0x00000000000a7308 */ /* 0x0002a40000000800 */
[----:B-1----:R-:W-:Y:S02]  /*5f10*/  FFMA.FTZ R0, R59, c[0x0][0x2d0], -R12 ;  /* 0x0000b4003b007a23 */ /* 0x002fe4000001080c */
        /* <DEDUP_REMOVED lines=9> */
[----:B------:R-:W-:-:S02]  /*5fb0*/  MOV R65, R13 ;  /* 0x0000000d00417202 */ /* 0x000fc40000000f00 */
[----:B------:R1:W-:Y:S02]  /*5fc0*/  MUFU.EX2 R13, R0 ;  /* 0x00000000000d7308 */ /* 0x0003e40000000800 */
[----:B-1----:R-:W-:-:S06]  /*5fd0*/  FFMA.FTZ R0, R58, c[0x0][0x2d0], -R12 ;  /* 0x0000b4003a007a23 */ /* 0x002fcc000001080c */
[----:B------:R1:W3:Y:S02]  /*5fe0*/  MUFU.EX2 R11, R0 ;  /* 0x00000000000b7308 */ /* 0x0002e40000000800 */
[--C-:B-1----:R-:W-:Y:S02]  /*5ff0*/  FFMA.FTZ R0, R59, c[0x0][0x2d0], -R2.reuse ;  /* 0x0000b4003b007a23 */ /* 0x102fe40000010802 */
[----:B------:R-:W1:Y:S04]  /*6000*/  LDSM.16.MT88.4 R56, [R217+0x2900] ;  /* 0x00290000d938783b */ /* 0x000e680000004200 */
[----:B------:R4:W-:Y:S01]  /*6010*/  MUFU.EX2 R5, R0 ;  /* 0x0000000000057308 */ /* 0x0009e20000000800 */
[----:B------:R-:W-:Y:S01]  /*6020*/  IMAD.MOV.U32 R163, RZ, RZ, R61 ;  /* 0x000000ffffa37224 */ /* 0x000fe200078e003d */
[----:B------:R-:W-:Y:S01]  /*6030*/  MOV R61, R63 ;  /* 0x0000003f003d7202 */ /* 0x000fe20000000f00 */
[----:B----4-:R-:W-:-:S05]  /*6040*/  FFMA.FTZ R0, R65, c[0x0][0x2d0], -R2 ;  /* 0x0000b40041007a23 */ /* 0x010fca0000010802 */
[----:B------:R4:W1:Y:S01]  /*6050*/  MUFU.EX2 R7, R0 ;  /* 0x0000000000077308 */ /* 0x0008620000000800 */
[----:B------:R-:W-:Y:S01]  /*6060*/  IMAD.MOV.U32 R63, RZ, RZ, R68 ;  /* 0x000000ffff3f7224 */ /* 0x000fe200078e0044 */
[----:B------:R-:W-:Y:S01]  /*6070*/  MOV R68, R69 ;  /* 0x0000004500447202 */ /* 0x000fe20000000f00 */
[----:B------:R-:W-:Y:S01]  /*6080*/  IMAD.MOV.U32 R69, RZ, RZ, R70 ;  /* 0x000000ffff457224 */ /* 0x000fe200078e0046 */
[----:B------:R-:W-:Y:S01]  /*6090*/  MOV R70, R71 ;  /* 0x0000004700467202 */ /* 0x000fe20000000f00 */
[--C-:B----4-:R-:W-:Y:S02]  /*60a0*/  FFMA.FTZ R0, R66, c[0x0][0x2d0], -R2.reuse ;  /* 0x0000b40042007a23 */ /* 0x110fe40000010802 */
[----:B------:R-:W-:Y:S02]  /*60b0*/  FFMA.FTZ R2, R67, c[0x0][0x2d0], -R2 ;  /* 0x0000b40043027a23 */ /* 0x000fe40000010802 */
[----:B------:R4:W-:Y:S08]  /*60c0*/  MUFU.EX2 R6, R0 ;  /* 0x0000000000067308 */ /* 0x0009f00000000800 */
[----:B------:R-:W1:Y:S01]  /*60d0*/  MUFU.EX2 R8, R2 ;  /* 0x0000000200087308 */ /* 0x000e620000000800 */
[----:B------:R-:W-:-:S02]  /*60e0*/  IMAD.MOV.U32 R71, RZ, RZ, R64 ;  /* 0x000000ffff477224 */ /* 0x000fc400078e0040 */
[----:B------:R-:W1:Y:S01]  /*60f0*/  LDSM.16.MT88.4 R64, [R219+0x2900] ;  /* 0x00290000db40783b */ /* 0x000e620000004200 */
[----:B--2---:R-:W-:Y:S02]  /*6100*/  F2FP.BF16.PACK_AB R160, R10, R9 ;  /* 0x000000090aa0723e */ /* 0x004fe400000010ff */
[----:B---3--:R-:W-:Y:S01]  /*6110*/  F2FP.BF16.PACK_AB R162, R11, R13 ;  /* 0x0000000d0ba2723e */ /* 0x008fe200000010ff */
[----:B----4-:R-:W-:Y:S01]  /*6120*/  FADD.FTZ R0, R60, R163 ;  /* 0x000000a33c007221 */ /* 0x010fe20000010000 */
[----:B-1----:R-:W-:Y:S02]  /*6130*/  F2FP.BF16.PACK_AB R161, R7, R5 ;  /* 0x0000000507a1723e */ /* 0x002fe400000010ff */
[----:B------:R-:W-:-:S07]  /*6140*/  F2FP.BF16.PACK_AB R163, R8, R6 ;  /* 0x0000000608a3723e */ /* 0x000fce00000010ff */
[----:B------:R-:W-:Y:S01]  /*6150*/  HMMA.16816.F32.BF16 R52, R160, R56, R88 ;  /* 0x00000038a034723c */ /* 0x000fe20000041858 */
[----:B------:R-:W1:Y:S01]  /*6160*/  LDSM.16.MT88.4 R88, [R217+0x5900] ;  /* 0x00590000d958783b */ /* 0x000e620000004200 */
[----:B------:R-:W-:Y:S02]  /*6170*/  FADD.FTZ R2, R62, R61 ;  /* 0x0000003d3e027221 */ /* 0x000fe40000010000 */
[----:B------:R-:W-:Y:S01]  /*6180*/  FADD.FTZ R4, R63, R0 ;  /* 0x000000003f047221 */ /* 0x000fe20000010000 */
[----:B------:R-:W-:-:S03]  /*6190*/  MOV R138, R98 ;  /* 0x00000062008a7202 */ /* 0x000fc60000000f00 */
[C---:B------:R-:W-:Y:S08]  /*61a0*/  HMMA.16816.F32.BF16 R60, R160.reuse, R64, R76 ;  /* 0x00000040a03c723c */ /* 0x040ff0000004184c */
[----:B------:R-:W-:Y:S01]  /*61b0*/  HMMA.16816.F32.BF16 R64, R160, R66, R72 ;  /* 0x00000042a040723c */ /* 0x000fe20000041848 */
[----:B------:R-:W2:Y:S01]  /*61c0*/  LDSM.16.MT88.4 R72, [R218+0x2900] ;  /* 0x00290000da48783b */ /* 0x000ea20000004200 */
[----:B------:R-:W-:-:S02]  /*61d0*/  IMAD.MOV.U32 R0, RZ, RZ, R97 ;  /* 0x000000ffff007224 */ /* 0x000fc400078e0061 */
[----:B------:R-:W-:-:S04]  /*61e0*/  IMAD.MOV.U32 R139, RZ, RZ, R99 ;  /* 0x000000ffff8b7224 */ /* 0x000fc800078e0063 */
[----:B------:R-:W-:Y:S01]  /*61f0*/  HMMA.16816.F32.BF16 R168, R160, R172, R168 ;  /* 0x000000aca0a8723c */ /* 0x000fe200000418a8 */
[----:B------:R-:W-:Y:S01]  /*6200*/  IMAD.MOV.U32 R114, RZ, RZ, R69 ;  /* 0x000000ffff727224 */ /* 0x000fe200078e0045 */
[----:B------:R-:W-:Y:S01]  /*6210*/  MOV R115, R70 ;  /* 0x0000004600737202 */ /* 0x000fe20000000f00 */
[----:B------:R-:W-:-:S05]  /*6220*/  FADD.FTZ R0, R0, R2 ;  /* 0x0000000200007221 */ /* 0x000fca0000010000 */
[----:B------:R-:W-:Y:S01]  /*6230*/  HMMA.16816.F32.BF16 R172, R160, R174, R84 ;  /* 0x000000aea0ac723c */ /* 0x000fe20000041854 */
[----:B------:R-:W-:Y:S01]  /*6240*/  MOV R133, R104 ;  /* 0x0000006800857202 */ /* 0x000fe20000000f00 */
[----:B------:R-:W-:-:S06]  /*6250*/  IMAD.MOV.U32 R134, RZ, RZ, R105 ;  /* 0x000000ffff867224 */ /* 0x000fcc00078e0069 */
[C---:B-1----:R-:W-:Y:S08]  /*6260*/  HMMA.16816.F32.BF16 R84, R160.reuse, R88, R40 ;  /* 0x00000058a054723c */ /* 0x042ff00000041828 */
[----:B------:R-:W-:Y:S01]  /*6270*/  HMMA.16816.F32.BF16 R88, R160, R90, R48 ;  /* 0x0000005aa058723c */ /* 0x000fe20000041830 */
[----:B------:R-:W-:-:S06]  /*6280*/  MOV R40, R114 ;  /* 0x0000007200287202 */ /* 0x000fcc0000000f00 */
[----:B------:R-:W-:Y:S01]  /*6290*/  MOV R50, R138 ;  /* 0x0000008a00327202 */ /* 0x000fe20000000f00 */
[----:B------:R-:W-:Y:S02]  /*62a0*/  IMAD.MOV.U32 R51, RZ, RZ, R139 ;  /* 0x000000ffff337224 */ /* 0x000fe400078e008b */
[----:B------:R-:W-:Y:S02]  /*62b0*/  IMAD.MOV.U32 R41, RZ, RZ, R115 ;  /* 0x000000ffff297224 */ /* 0x000fe400078e0073 */
[----:B------:R-:W-:Y:S01]  /*62c0*/  FADD.FTZ R2, R50, R4 ;  /* 0x0000000432027221 */ /* 0x000fe20000010000 */
[----:B------:R-:W-:Y:S01]  /*62d0*/  MOV R135, R106 ;  /* 0x0000006a00877202 */ /* 0x000fe20000000f00 */
[----:B------:R-:W-:Y:S01]  /*62e0*/  FADD.FTZ R0, R51, R0 ;  /* 0x0000000033007221 */ /* 0x000fe20000010000 */
[----:B------:R-:W-:Y:S01]  /*62f0*/  MOV R19, R134 ;  /* 0x0000008600137202 */ /* 0x000fe20000000f00 */
[----:B------:R-:W-:Y:S01]  /*6300*/  IMAD.MOV.U32 R136, RZ, RZ, R107 ;  /* 0x000000ffff887224 */ /* 0x000fe200078e006b */
[----:B------:R-:W-:Y:S01]  /*6310*/  MOV R137, R96 ;  /* 0x0000006000897202 */ /* 0x000fe20000000f00 */
[----:B------:R-:W-:-:S02]  /*6320*/  IMAD.MOV.U32 R18, RZ, RZ, R133 ;  /* 0x000000ffff127224 */ /* 0x000fc400078e0085 */
[----:B------:R-:W-:Y:S01]  /*6330*/  IMAD.MOV.U32 R132, RZ, RZ, R71 ;  /* 0x000000ffff847224 */ /* 0x000fe200078e0047 */
[----:B------:R-:W-:Y:S01]  /*6340*/  MOV R12, R68 ;  /* 0x00000044000c7202 */ /* 0x000fe20000000f00 */
[----:B------:R-:W-:Y:S01]  /*6350*/  FADD.FTZ R2, R40, R2 ;  /* 0x0000000228027221 */ /* 0x000fe20000010000 */
[----:B------:R-:W-:Y:S01]  /*6360*/  HMMA.16816.F32.BF16 R56, R160, R58, R80 ;  /* 0x0000003aa038723c */ /* 0x000fe20000041850 */
[----:B------:R-:W-:Y:S01]  /*6370*/  FADD.FTZ R0, R41, R0 ;  /* 0x0000000029007221 */ /* 0x000fe20000010000 */
[----:B------:R-:W-:Y:S01]  /*6380*/  MOV R17, R136 ;  /* 0x0000008800117202 */ /* 0x000fe20000000f00 */
[----:B------:R-:W-:Y:S01]  /*6390*/  IMAD.MOV.U32 R16, RZ, RZ, R135 ;  /* 0x000000ffff107224 */ /* 0x000fe200078e0087 */
[----:B------:R-:W-:Y:S01]  /*63a0*/  MOV R43, R132 ;  /* 0x00000084002b7202 */ /* 0x000fe20000000f00 */
[----:B------:R-:W-:Y:S01]  /*63b0*/  FADD.FTZ R2, R18, R2 ;  /* 0x0000000212027221 */ /* 0x000fe20000010000 */
[----:B------:R-:W1:Y:S01]  /*63c0*/  LDSM.16.MT88.4 R80, [R216+0x5900] ;  /* 0x00590000d850783b */ /* 0x000e620000004200 */
[----:B------:R-:W-:-:S02]  /*63d0*/  FADD.FTZ R0, R19, R0 ;  /* 0x0000000013007221 */ /* 0x000fc40000010000 */
[----:B------:R-:W-:Y:S01]  /*63e0*/  IMAD.MOV.U32 R42, RZ, RZ, R137 ;  /* 0x000000ffff2a7224 */ /* 0x000fe200078e0089 */
[----:B------:R-:W3:Y:S01]  /*63f0*/  LDSM.16.MT88.4 R112, [R216+0x8900] ;  /* 0x00890000d870783b */ /* 0x000ee20000004200 */
[----:B------:R-:W-:Y:S02]  /*6400*/  FADD.FTZ R2, R16, R2 ;  /* 0x0000000210027221 */ /* 0x000fe40000010000 */
[----:B------:R-:W-:Y:S01]  /*6410*/  FADD.FTZ R0, R17, R0 ;  /* 0x0000000011007221 */ /* 0x000fe20000010000 */
[----:B--2---:R-:W-:Y:S01]  /*6420*/  HMMA.16816.F32.BF16 R68, R160, R72, R128 ;  /* 0x00000048a044723c */ /* 0x004fe20000041880 */
[----:B------:R-:W-:Y:S01]  /*6430*/  FADD.FTZ R2, R42, R2 ;  /* 0x000000022a027221 */ /* 0x000fe20000010000 */
[----:B------:R-:W2:Y:S01]  /*6440*/  LDSM.16.MT88.4 R128, [R219+0x8900] ;  /* 0x00890000db80783b */ /* 0x000ea20000004200 */
[----:B------:R-:W-:Y:S02]  /*6450*/  FADD.FTZ R0, R43, R0 ;  /* 0x000000002b007221 */ /* 0x000fe40000010000 */
[----:B------:R-:W-:Y:S01]  /*6460*/  FADD.FTZ R2, R12, R2 ;  /* 0x000000020c027221 */ /* 0x000fe20000010000 */
[----:B------:R-:W4:Y:S01]  /*6470*/  LDSM.16.MT88.4 R96, [R219+0x5900] ;  /* 0x00590000db60783b */ /* 0x000f220000004200 */
[----:B------:R-:W-:-:S02]  /*6480*/  FADD.FTZ R0, R200, R0 ;  /* 0x00000000c8007221 */ /* 0x000fc40000010000 */
[----:B------:R-:W-:Y:S01]  /*6490*/  FADD.FTZ R2, R201, R2 ;  /* 0x00000002c9027221 */ /* 0x000fe20000010000 */
[----:B------:R-:W2:Y:S01]  /*64a0*/  LDSM.16.MT88.4 R104, [R218+0x5900] ;  /* 0x00590000da68783b */ /* 0x000ea20000004200 */
[----:B------:R-:W-:Y:S02]  /*64b0*/  FADD.FTZ R0, R202, R0 ;  /* 0x00000000ca007221 */ /* 0x000fe40000010000 */
[----:B------:R-:W-:Y:S01]  /*64c0*/  FADD.FTZ R2, R203, R2 ;  /* 0x00000002cb027221 */ /* 0x000fe20000010000 */
[----:B------:R-:W-:Y:S01]  /*64d0*/  LDSM.16.MT88.4 R136, [R218+0x8900] ;  /* 0x00890000da88783b */ /* 0x000fe20000004200 */
[----:B------:R-:W-:Y:S02]  /*64e0*/  FADD.FTZ R0, R252, R0 ;  /* 0x00000000fc007221 */ /* 0x000fe40000010000 */
[----:B------:R-:W-:Y:S01]  /*64f0*/  FADD.FTZ R2, R250, R2 ;  /* 0x00000002fa027221 */ /* 0x000fe20000010000 */
[----:B------:R-:W-:Y:S01]  /*6500*/  LDSM.16.MT88.4 R16, [R218+0xb900] ;  /* 0x00b90000da10783b */ /* 0x000fe20000004200 */
        /* <DEDUP_REMOVED lines=11> */
[----:B------:R-:W-:Y:S01]  /*65c0*/  FADD.FTZ R2, R204, R2 ;  /* 0x00000002cc027221 */ /* 0x000fe20000010000 */
[----:B-1----:R-:W-:Y:S01]  /*65d0*/  HMMA.16816.F32.BF16 R76, R160, R80, R120 ;  /* 0x00000050a04c723c */ /* 0x002fe20000041878 */
[----:B------:R-:W-:Y:S01]  /*65e0*/  FADD.FTZ R0, R165, R0 ;  /* 0x00000000a5007221 */ /* 0x000fe20000010000 */
[----:B------:R-:W1:Y:S01]  /*65f0*/  LDSM.16.MT88.4 R120, [R217+0x8900] ;  /* 0x00890000d978783b */ /* 0x000e620000004200 */
[----:B------:R-:W-:-:S02]  /*6600*/  FADD.FTZ R4, R205, R2 ;  /* 0x00000002cd047221 */ /* 0x000fc40000010000 */
[----:B------:R-:W-:-:S03]  /*6610*/  FADD.FTZ R2, R166, R0 ;  /* 0x00000000a6027221 */ /* 0x000fc60000010000 */
[----:B------:R-:W-:Y:S01]  /*6620*/  HMMA.16816.F32.BF16 R80, R160, R82, R108 ;  /* 0x00000052a050723c */ /* 0x000fe2000004186c */
[----:B------:R-:W-:Y:S02]  /*6630*/  FADD.FTZ R0, R207, R4 ;  /* 0x00000004cf007221 */ /* 0x000fe40000010000 */
[----:B------:R-:W-:-:S05]  /*6640*/  FADD.FTZ R2, R206, R2 ;  /* 0x00000002ce027221 */ /* 0x000fca0000010000 */
[C---:B------:R-:W-:Y:S08]  /*6650*/  HMMA.16816.F32.BF16 R72, R160.reuse, R74, R124 ;  /* 0x0000004aa048723c */ /* 0x040ff0000004187c */
[C---:B---3--:R-:W-:Y:S01]  /*6660*/  HMMA.16816.F32.BF16 R108, R160.reuse, R112, R144 ;  /* 0x00000070a06c723c */ /* 0x048fe20000041890 */
[----:B------:R-:W3:Y:S07]  /*6670*/  LDSM.16.MT88.4 R144, [R216+0xb900] ;  /* 0x00b90000d890783b */ /* 0x000eee0000004200 */
[C---:B------:R-:W-:Y:S01]  /*6680*/  HMMA.16816.F32.BF16 R112, R160.reuse, R114, R148 ;  /* 0x00000072a070723c */ /* 0x040fe20000041894 */
[----:B------:R-:W1:Y:S07]  /*6690*/  LDSM.16.MT88.4 R148, [R217+0xb900] ;  /* 0x00b90000d994783b */ /* 0x000e6e0000004200 */
[----:B--2---:R-:W-:Y:S01]  /*66a0*/  HMMA.16816.F32.BF16 R124, R160, R128, R156 ;  /* 0x00000080a07c723c */ /* 0x004fe2000004189c */
[----:B------:R-:W2:Y:S01]  /*66b0*/  LDSM.16.MT88.4 R156, [R219+0xb900] ;  /* 0x00b90000db9c783b */ /* 0x000ea20000004200 */
[----:B------:R-:W-:-:S02]  /*66c0*/  FADD.FTZ R0, R9, R0 ;  /* 0x0000000009007221 */ /* 0x000fc40000010000 */
[----:B------:R-:W-:Y:S02]  /*66d0*/  FADD.FTZ R2, R5, R2 ;  /* 0x0000000205027221 */ /* 0x000fe40000010000 */
[----:B------:R-:W-:Y:S02]  /*66e0*/  FADD.FTZ R0, R10, R0 ;  /* 0x000000000a007221 */ /* 0x000fe40000010000 */
[----:B------:R-:W-:Y:S02]  /*66f0*/  FADD.FTZ R2, R7, R2 ;  /* 0x0000000207027221 */ /* 0x000fe40000010000 */
[----:B------:R-:W-:Y:S02]  /*6700*/  FADD.FTZ R0, R13, R0 ;  /* 0x000000000d007221 */ /* 0x000fe40000010000 */
[----:B------:R-:W-:Y:S02]  /*6710*/  FADD.FTZ R2, R6, R2 ;  /* 0x0000000206027221 */ /* 0x000fe40000010000 */
[----:B------:R-:W-:-:S02]  /*6720*/  FADD.FTZ R4, R11, R0 ;  /* 0x000000000b047221 */ /* 0x000fc40000010000 */
[----:B------:R-:W-:Y:S01]  /*6730*/  FADD.FTZ R0, R8, R2 ;  /* 0x0000000208007221 */ /* 0x000fe20000010000 */
[----:B------:R-:W-:-:S04]  /*6740*/  MOV R251, c[0x0][0x1d0] ;  /* 0x0000740000fb7a02 */ /* 0x000fc80000000f00 */
[----:B------:R1:W-:Y:S04]  /*6750*/  STL [R1+0x4], R0 ;  /* 0x0000040001007387 */ /* 0x0003e80000100800 */
[----:B------:R1:W-:Y:S01]  /*6760*/  STL [R1], R4 ;  /* 0x0000000401007387 */ /* 0x0003e20000100800 */
[----:B------:R-:W-:Y:S01]  /*6770*/  ISETP.GE.AND P6, PT, R251, 0x61, PT ;  /* 0x00000061fb00780c */ /* 0x000fe20003fc6270 */
[C---:B----4-:R-:W-:Y:S08]  /*6780*/  HMMA.16816.F32.BF16 R92, R160.reuse, R96, R92 ;  /* 0x00000060a05c723c */ /* 0x050ff0000004185c */
[C---:B------:R-:W-:Y:S08]  /*6790*/  HMMA.16816.F32.BF16 R96, R160.reuse, R98, R100 ;  /* 0x00000062a060723c */ /* 0x040ff00000041864 */
[C---:B------:R-:W-:Y:S08]  /*67a0*/  HMMA.16816.F32.BF16 R100, R160.reuse, R104, R116 ;  /* 0x00000068a064723c */ /* 0x040ff00000041874 */
[C---:B------:R-:W-:Y:S08]  /*67b0*/  HMMA.16816.F32.BF16 R104, R160.reuse, R106, R140 ;  /* 0x0000006aa068723c */ /* 0x040ff0000004188c */
[C---:B-1----:R-:W-:Y:S08]  /*67c0*/  HMMA.16816.F32.BF16 R116, R160.reuse, R120, R152 ;  /* 0x00000078a074723c */ /* 0x042ff00000041898 */
[C---:B------:R-:W-:Y:S08]  /*67d0*/  HMMA.16816.F32.BF16 R128, R160.reuse, R130, R176 ;  /* 0x00000082a080723c */ /* 0x040ff000000418b0 */
[C---:B------:R-:W-:Y:S08]  /*67e0*/  HMMA.16816.F32.BF16 R132, R160.reuse, R136, R180 ;  /* 0x00000088a084723c */ /* 0x040ff000000418b4 */
[C---:B---3--:R-:W-:Y:S08]  /*67f0*/  HMMA.16816.F32.BF16 R140, R160.reuse, R144, R188 ;  /* 0x00000090a08c723c */ /* 0x048ff000000418bc */
        /* <DEDUP_REMOVED lines=10> */
[----:B------:R-:W2:Y:S01]  /*68a0*/  LDL.LU R251, [R1+0x3c] ;  /* 0x00003c0001fb7983 */ /* 0x000ea20000300800 */
        /* <DEDUP_REMOVED lines=14> */
.L_x_2213:
[----:B------:R-:W2:Y:S01]  /*6990*/  LDL.64 R12, [R1+0x10] ;  /* 0x00001000010c7983 */ /* 0x000ea20000100a00 */
[----:B-1----:R-:W-:Y:S01]  /*69a0*/  SHF.R.S32.HI R0, RZ, 0x1f, R251 ;  /* 0x0000001fff007819 */ /* 0x002fe200000114fb */
[----:B------:R-:W-:Y:S04]  /*69b0*/  DEPBAR.LE SB0, 0x0 ;  /* 0x000080000000791a */ /* 0x000fe80000000000 */
[----:B------:R-:W-:Y:S01]  /*69c0*/  IMAD R0, R0, c[0x0][0x208], RZ ;  /* 0x0000820000007a24 */ /* 0x000fe200078e02ff */
[----:B------:R-:W-:Y:S01]  /*69d0*/  BAR.SYNC.DEFER_BLOCKING 0x0 ;  /* 0x0000000000007b1d */ /* 0x000fe20000010000 */
[C---:B-1----:R-:W-:Y:S04]  /*69e0*/  IMAD.WIDE.U32 R2, R251.reuse, c[0x0][0x208], RZ ;  /* 0x00008200fb027a25 */ /* 0x042fe800078e00ff */
[----:B------:R-:W-:Y:S05]  /*69f0*/  IMAD R0, R251, c[0x0][0x20c], R0 ;  /* 0x00008300fb007a24 */ /* 0x000fea00078e0200 */
[----:B------:R-:W-:Y:S05]  /*6a00*/  IADD3 R0, R3, R0, RZ ;  /* 0x0000000003007210 */ /* 0x000fea0007ffe0ff */
[----:B------:R-:W-:Y:S01]  /*6a10*/  IMAD R0, R0, 0x60, RZ ;  /* 0x0000006000007824 */ /* 0x000fe200078e02ff */
[----:B------:R-:W-:Y:S06]  /*6a20*/  LDSM.16.M88.4 R48, [R223] ;  /* 0x00000000df30783b */ /* 0x000fec0000000200 */
[----:B-----5:R-:W1:Y:S06]  /*6a30*/  LDSM.16.M88.4 R8, [R167+0xc100] ;  /* 0x00c10000a708783b */ /* 0x020e6c0000000200 */
[----:B------:R-:W3:Y:S06]  /*6a40*/  LDSM.16.M88.4 R16, [R167+0xc900] ;  /* 0x00c90000a710783b */ /* 0x000eec0000000200 */
[----:B------:R-:W4:Y:S06]  /*6a50*/  LDSM.16.M88.4 R24, [R167+0xd100] ;  /* 0x00d10000a718783b */ /* 0x000f2c0000000200 */
[----:B------:R-:W2:Y:S06]  /*6a60*/  LDSM.16.M88.4 R32, [R167+0xd900] ;  /* 0x00d90000a720783b */ /* 0x000eac0000000200 */
[----:B------:R-:W2:Y:S06]  /*6a70*/  LDSM.16.M88.4 R40, [R167+0xe100] ;  /* 0x00e10000a728783b */ /* 0x000eac0000000200 */
[----:B------:R-:W2:Y:S06]  /*6a80*/  LDSM.16.M88.4 R184, [R167+0xe900] ;  /* 0x00e90000a7b8783b */ /* 0x000eac0000000200 */
[----:B------:R-:W-:Y:S01]  /*6a90*/  LDSM.16.M88.4 R188, [R222] ;  /* 0x00000000debc783b */ /* 0x000fe20000000200 */
[C---:B-1----:R-:W-:Y:S05]  /*6aa0*/  HMMA.16816.F32.BF16 R4, R48.reuse, R8, RZ ;  /* 0x000000083004723c */ /* 0x042fea00000418ff */
[----:B------:R-:W1:Y:S03]  /*6ab0*/  LDSM.16.M88.4 R192, [R226] ;  /* 0x00000000e2c0783b */ /* 0x000e660000000200 */
[C---:B------:R-:W-:Y:S03]  /*6ac0*/  HMMA.16816.F32.BF16 R8, R48.reuse, R10, RZ ;  /* 0x0000000a3008723c */ /* 0x040fe600000418ff */
[----:B------:R-:W1:Y:S06]  /*6ad0*/  LDSM.16.M88.4 R196, [R249] ;  /* 0x00000000f9c4783b */ /* 0x000e6c0000000200 */
[----:B------:R-:W1:Y:S06]  /*6ae0*/  LDSM.16.M88.4 R200, [R248] ;  /* 0x00000000f8c8783b */ /* 0x000e6c0000000200 */
[----:B------:R-:W1:Y:S06]  /*6af0*/  LDSM.16.M88.4 R204, [R247] ;  /* 0x00000000f7cc783b */ /* 0x000e6c0000000200 */
[----:B------:R-:W1:Y:S06]  /*6b00*/  LDSM.16.M88.4 R208, [R246] ;  /* 0x00000000f6d0783b */ /* 0x000e6c0000000200 */
        /* <DEDUP_REMOVED lines=10> */
[----:B------:R-:W-:Y:S03]  /*6bb0*/  IADD3 R36, P6, R0, 0x100, RZ ;  /* 0x0000010000247810 */ /* 0x000fe60007fde0ff */
[----:B------:R-:W-:Y:S01]  /*6bc0*/  @!PT LDS RZ, [RZ] ;  /* 0x00000000fffff984 */ /* 0x000fe20000000800 */
[----:B------:R-:W-:Y:S01]  /*6bd0*/  @!PT LDS RZ, [RZ] ;  /* 0x00000000fffff984 */ /* 0x000fe20000000800 */
[----:B------:R-:W-:Y:S01]  /*6be0*/  @!PT LDS RZ, [RZ] ;  /* 0x00000000fffff984 */ /* 0x000fe20000000800 */
[----:B------:R2:W-:Y:S01]  /*6bf0*/  LDGSTS.E.BYPASS.LTC128B.128 [R250+0x100], [R2.64], !P1 ;  /* 0x0010000002fa7fae */ /* 0x0005e2000c901d48 */
[----:B------:R-:W-:Y:S02]  /*6c00*/  IADD3 R30, P0, R30, c[0x0][0x1f8], RZ ;  /* 0x00007e001e1e7a10 */ /* 0x000fe40007f1e0ff */
[----:B------:R-:W-:Y:S02]  /*6c10*/  P2R R20, PR, RZ, 0x40 ;  /* 0x00000040ff147803 */ /* 0x000fe40000000000 */
[--C-:B------:R-:W-:Y:S02]  /*6c20*/  IADD3.X R31, RZ, c[0x0][0x1fc], R28.reuse, P0, P5 ;  /* 0x00007f00ff1f7a10 */ /* 0x100fe400007ea41c */
[----:B------:R-:W-:Y:S02]  /*6c30*/  IADD3 R36, P0, R36, c[0x0][0x1f8], RZ ;  /* 0x00007e0024247a10 */ /* 0x000fe40007f1e0ff */
[----:B------:R-:W-:Y:S01]  /*6c40*/  ISETP.NE.AND P5, PT, R20, RZ, PT ;  /* 0x000000ff1400720c */ /* 0x000fe20003fa5270 */
[----:B------:R3:W-:Y:S01]  /*6c50*/  LDGSTS.E.BYPASS.LTC128B.128 [R250+0x3100], [R30.64], !P4 ;  /* 0x031000001efa7fae */ /* 0x0007e2000e101d48 */
        /* <DEDUP_REMOVED lines=9> */
[----:B------:R-:W-:Y:S05]  /*6cf0*/  IADD3.X R3, R3, UR5, RZ, P0, !PT ;  /* 0x0000000503037c10 */ /* 0x000fea00087fe4ff */
[----:B------:R1:W-:Y:S01]  /*6d00*/  LDGSTS.E.BYPASS.LTC128B.128 [R250+0x1100], [R2.64], !P1 ;  /* 0x0110000002fa7fae */ /* 0x0003e2000c901d48 */
[C---:B---3--:R-:W-:Y:S05]  /*6d10*/  HMMA.16816.F32.BF16 R28, R48.reuse, R32, RZ ;  /* 0x00000020301c723c */ /* 0x048fea00000418ff */
[----:B------:R3:W-:Y:S03]  /*6d20*/  LDGSTS.E.BYPASS.LTC128B.128 [R250+0x4100], [R2.64+0x80], !P4 ;  /* 0x0410008002fa7fae */ /* 0x0007e6000e101d48 */
[C---:B------:R-:W-:Y:S03]  /*6d30*/  HMMA.16816.F32.BF16 R32, R48.reuse, R34, RZ ;  /* 0x000000223020723c */ /* 0x040fe600000418ff */
[----:B------:R3:W-:Y:S01]  /*6d40*/  LDGSTS.E.BYPASS.LTC128B.128 [R250+0x7100], [R2.64+0x100], !P3 ;  /* 0x0710010002fa7fae */ /* 0x0007e2000d901d48 */
[----:B----4-:R-:W-:Y:S04]  /*6d50*/  IADD3 R36, P0, R2, UR4, RZ ;  /* 0x0000000402247c10 */ /* 0x010fe8000ff1e0ff */
[----:B------:R-:W-:Y:S01]  /*6d60*/  IADD3.X R37, R3, UR5, RZ, P0, !PT ;  /* 0x0000000503257c10 */ /* 0x000fe200087fe4ff */
[----:B------:R3:W-:Y:S01]  /*6d70*/  LDGSTS.E.BYPASS.LTC128B.128 [R250+0xa100], [R2.64+0x180], !P2 ;  /* 0x0a10018002fa7fae */ /* 0x0007e2000d101d48 */
[C---:B------:R-:W-:Y:S02]  /*6d80*/  ISETP.GT.AND P0, PT, R251.reuse, RZ, PT ;  /* 0x000000fffb00720c */ /* 0x040fe40003f04270 */
[----:B------:R-:W-:Y:S03]  /*6d90*/  IADD3 R251, R251, -0x1, RZ ;  /* 0xfffffffffbfb7810 */ /* 0x000fe60007ffe0ff */
[----:B------:R2:W-:Y:S06]  /*6da0*/  LDGSTS.E.BYPASS.LTC128B.128 [R250+0x2100], [R36.64], !P1 ;  /* 0x0210000024fa7fae */ /* 0x0005ec000c901d48 */
[----:B------:R2:W-:Y:S06]  /*6db0*/  LDGSTS.E.BYPASS.LTC128B.128 [R250+0x5100], [R36.64+0x80], !P4 ;  /* 0x0510008024fa7fae */ /* 0x0005ec000e101d48 */
[----:B------:R2:W-:Y:S06]  /*6dc0*/  LDGSTS.E.BYPASS.LTC128B.128 [R250+0x8100], [R36.64+0x100], !P3 ;  /* 0x0810010024fa7fae */ /* 0x0005ec000d901d48 */
[----:B------:R2:W-:Y:S06]  /*6dd0*/  LDGSTS.E.BYPASS.LTC128B.128 [R250+0xb100], [R36.64+0x180], !P2 ;  /* 0x0b10018024fa7fae */ /* 0x0005ec000d101d48 */
[----:B------:R-:W0:Y:S01]  /*6de0*/  LDGDEPBAR ;  /* 0x00000000000079af */ /* 0x000e220000000000 */
[C---:B--2---:R-:W-:Y:S08]  /*6df0*/  HMMA.16816.F32.BF16 R36, R48.reuse, R40, RZ ;  /* 0x000000283024723c */ /* 0x044ff000000418ff */
[C---:B------:R-:W-:Y:S08]  /*6e00*/  HMMA.16816.F32.BF16 R40, R48.reuse, R42, RZ ;  /* 0x0000002a3028723c */ /* 0x040ff000000418ff */
[C---:B------:R-:W-:Y:S08]  /*6e10*/  HMMA.16816.F32.BF16 R44, R48.reuse, R184, RZ ;  /* 0x000000b8302c723c */ /* 0x040ff000000418ff */
[----:B------:R-:W-:Y:S01]  /*6e20*/  HMMA.16816.F32.BF16 R48, R48, R186, RZ ;  /* 0x000000ba3030723c */ /* 0x000fe200000418ff */
[----:B------:R-:W-:Y:S07]  /*6e30*/  LDSM.16.M88.4 R184, [R225] ;  /* 0x00000000e1b8783b */ /* 0x000fee0000000200 */
[C---:B-1----:R-:W-:Y:S08]  /*6e40*/  HMMA.16816.F32.BF16 R4, R188.reuse, R192, R4 ;  /* 0x000000c0bc04723c */ /* 0x042ff00000041804 */
        /* <DEDUP_REMOVED lines=14> */
[C---:B------:R-:W-:Y:S01]  /*6f30*/  HMMA.16816.F32.BF16 R44, R188.reuse, R212, R44 ;  /* 0x000000d4bc2c723c */ /* 0x040fe2000004182c */
[----:B------:R-:W3:Y:S07]  /*6f40*/  LDL.64 R212, [R1+0x30] ;  /* 0x0000300001d47983 */ /* 0x000eee0000100a00 */
[----:B------:R-:W-:Y:S01]  /*6f50*/  HMMA.16816.F32.BF16 R48, R188, R214, R48 ;  /* 0x000000d6bc30723c */ /* 0x000fe20000041830 */
[----:B------:R-:W4:Y:S06]  /*6f60*/  LDSM.16.M88.4 R188, [R221+0xe100] ;  /* 0x00e10000ddbc783b */ /* 0x000f2c0000000200 */
[----:B------:R-:W3:Y:S01]  /*6f70*/  LDL.64 R214, [R1+0x20] ;  /* 0x0000200001d67983 */ /* 0x000ee20000100a00 */
        /* <DEDUP_REMOVED lines=12> */
[C---:B------:R-:W-:Y:S08]  /*7040*/  HMMA.16816.F32.BF16 R36, R184.reuse, R188, R36 ;  /* 0x000000bcb824723c */ /* 0x040ff00000041824 */
[C---:B------:R-:W-:Y:S01]  /*7050*/  HMMA.16816.F32.BF16 R40, R184.reuse, R190, R40 ;  /* 0x000000beb828723c */ /* 0x040fe20000041828 */
[----:B------:R-:W1:Y:S07]  /*7060*/  LDSM.16.M88.4 R188, [R224] ;  /* 0x00000000e0bc783b */ /* 0x000e6e0000000200 */
[C---:B------:R-:W-:Y:S08]  /*7070*/  HMMA.16816.F32.BF16 R44, R184.reuse, R208, R44 ;  /* 0x000000d0b82c723c */ /* 0x040ff0000004182c */
[----:B------:R-:W-:Y:S01]  /*7080*/  HMMA.16816.F32.BF16 R48, R184, R210, R48 ;  /* 0x000000d2b830723c */ /* 0x000fe20000041830 */
[----:B------:R-:W2:Y:S06]  /*7090*/  LDSM.16.M88.4 R184, [R220+0x2000] ;  /* 0x00200000dcb8783b */ /* 0x000eac0000000200 */
[----:B------:R-:W4:Y:S01]  /*70a0*/  LDSM.16.M88.4 R208, [R220+0x2800] ;  /* 0x00280000dcd0783b */ /* 0x000f220000000200 */
        /* <DEDUP_REMOVED lines=15> */
[C---:B----4-:R-:W-:Y:S08]  /*71a0*/  HMMA.16816.F32.BF16 R44, R188.reuse, R208, R44 ;  /* 0x000000d0bc2c723c */ /* 0x050ff0000004182c */
[----:B------:R-:W-:Y:S01]  /*71b0*/  HMMA.16816.F32.BF16 R48, R188, R210, R48 ;  /* 0x000000d2bc30723c */ /* 0x000fe20000041830 */
[----:B------:R-:W2:Y:S06]  /*71c0*/  LDSM.16.M88.4 R188, [R167+0x11100] ;  /* 0x01110000a7bc783b */ /* 0x000eac0000000200 */
[----:B------:R-:W4:Y:S01]  /*71d0*/  LDSM.16.M88.4 R208, [R167+0x11900] ;  /* 0x01190000a7d0783b */ /* 0x000f220000000200 */
        /* <DEDUP_REMOVED lines=15> */
[C---:B----4-:R-:W-:Y:S08]  /*72d0*/  HMMA.16816.F32.BF16 R44, R184.reuse, R208, R44 ;  /* 0x000000d0b82c723c */ /* 0x050ff0000004182c */
[----:B------:R-:W-:Y:S01]  /*72e0*/  HMMA.16816.F32.BF16 R48, R184, R210, R48 ;  /* 0x000000d2b830723c */ /* 0x000fe20000041830 */
[----:B------:R-:W2:Y:S06]  /*72f0*/  LDSM.16.M88.4 R184, [R240] ;  /* 0x00000000f0b8783b */ /* 0x000eac0000000200 */
[----:B------:R-:W4:Y:S01]  /*7300*/  LDSM.16.M88.4 R208, [R239] ;  /* 0x00000000efd0783b */ /* 0x000f220000000200 */
        /* <DEDUP_REMOVED lines=138> */
[----:B------:R-:W1:Y:S07]  /*7bb0*/  LDSM.16.M88.4 R196, [R232] ;  /* 0x00000000e8c4783b */ /* 0x000e6e0000000200 */
[C---:B------:R-:W-:Y:S08]  /*7bc0*/  HMMA.16816.F32.BF16 R20, R184.reuse, R200, R20 ;  /* 0x000000c8b814723c */ /* 0x040ff00000041814 */
[C---:B------:R-:W-:Y:S01]  /*7bd0*/  HMMA.16816.F32.BF16 R24, R184.reuse, R202, R24 ;  /* 0x000000cab818723c */ /* 0x040fe20000041818 */
[----:B------:R-:W1:Y:S07]  /*7be0*/  LDSM.16.M88.4 R200, [R231] ;  /* 0x00000000e7c8783b */ /* 0x000e6e0000000200 */
[C---:B------:R-:W-:Y:S08]  /*7bf0*/  HMMA.16816.F32.BF16 R28, R184.reuse, R204, R28 ;  /* 0x000000ccb81c723c */ /* 0x040ff0000004181c */
[C---:B------:R-:W-:Y:S01]  /*7c00*/  HMMA.16816.F32.BF16 R32, R184.reuse, R206, R32 ;  /* 0x000000ceb820723c */ /* 0x040fe20000041820 */
[----:B------:R-:W-:Y:S07]  /*7c10*/  LDSM.16.M88.4 R204, [R229] ;  /* 0x00000000e5cc783b */ /* 0x000fee0000000200 */
[C---:B--2---:R-:W-:Y:S08]  /*7c20*/  HMMA.16816.F32.BF16 R36, R184.reuse, R188, R36 ;  /* 0x000000bcb824723c */ /* 0x044ff00000041824 */
[C---:B------:R-:W-:Y:S01]  /*7c30*/  HMMA.16816.F32.BF16 R40, R184.reuse, R190, R40 ;  /* 0x000000beb828723c */ /* 0x040fe20000041828 */
[----:B------:R-:W2:Y:S07]  /*7c40*/  LDSM.16.M88.4 R188, [R230] ;  /* 0x00000000e6bc783b */ /* 0x000eae0000000200 */
[C---:B----4-:R-:W-:Y:S08]  /*7c50*/  HMMA.16816.F32.BF16 R44, R184.reuse, R208, R44 ;  /* 0x000000d0b82c723c */ /* 0x050ff0000004182c */
[----:B------:R-:W-:Y:S01]  /*7c60*/  HMMA.16816.F32.BF16 R48, R184, R210, R48 ;  /* 0x000000d2b830723c */ /* 0x000fe20000041830 */
[----:B------:R-:W4:Y:S06]  /*7c70*/  LDSM.16.M88.4 R184, [R228] ;  /* 0x00000000e4b8783b */ /* 0x000f2c0000000200 */
[----:B------:R-:W-:Y:S01]  /*7c80*/  LDSM.16.M88.4 R208, [R221+0x15900] ;  /* 0x01590000ddd0783b */ /* 0x000fe20000000200 */
[C---:B-1----:R-:W-:Y:S08]  /*7c90*/  HMMA.16816.F32.BF16 R4, R192.reuse, R196, R4 ;  /* 0x000000c4c004723c */ /* 0x042ff00000041804 */
        /* <DEDUP_REMOVED lines=16> */
[----:B------:R-:W1:Y:S06]  /*7da0*/  LDSM.16.M88.4 R192, [R221+0x17100] ;  /* 0x01710000ddc0783b */ /* 0x000e6c0000000200 */
[----:B------:R-:W1:Y:S01]  /*7db0*/  LDSM.16.M88.4 R196, [R221+0x17900] ;  /* 0x01790000ddc4783b */ /* 0x000e620000000200 */
[C---:B--2---:R-:W-:Y:S08]  /*7dc0*/  HMMA.16816.F32.BF16 R4, R188.reuse, R200, R4 ;  /* 0x000000c8bc04723c */ /* 0x044ff00000041804 */
[C---:B------:R-:W-:Y:S01]  /*7dd0*/  HMMA.16816.F32.BF16 R8, R188.reuse, R202, R8 ;  /* 0x000000cabc08723c */ /* 0x040fe20000041808 */
[----:B------:R-:W-:Y:S07]  /*7de0*/  LDSM.16.M88.4 R200, [R224+0xc000] ;  /* 0x00c00000e0c8783b */ /* 0x000fee0000000200 */
[C---:B------:R-:W-:Y:S08]  /*7df0*/  HMMA.16816.F32.BF16 R12, R188.reuse, R208, R12 ;  /* 0x000000d0bc0c723c */ /* 0x040ff0000004180c */
[C---:B------:R-:W-:Y:S01]  /*7e00*/  HMMA.16816.F32.BF16 R16, R188.reuse, R210, R16 ;  /* 0x000000d2bc10723c */ /* 0x040fe20000041810 */
[----:B------:R-:W2:Y:S07]  /*7e10*/  LDSM.16.M88.4 R208, [R220+0x9000] ;  /* 0x00900000dcd0783b */ /* 0x000eae0000000200 */
[C---:B---3--:R-:W-:Y:S08]  /*7e20*/  HMMA.16816.F32.BF16 R20, R188.reuse, R204, R20 ;  /* 0x000000ccbc14723c */ /* 0x048ff00000041814 */
[C---:B------:R-:W-:Y:S01]  /*7e30*/  HMMA.16816.F32.BF16 R24, R188.reuse, R206, R24 ;  /* 0x000000cebc18723c */ /* 0x040fe20000041818 */
[----:B------:R-:W3:Y:S07]  /*7e40*/  LDSM.16.M88.4 R204, [R220+0x9800] ;  /* 0x00980000dccc783b */ /* 0x000eee0000000200 */
[C---:B----4-:R-:W-:Y:S08]  /*7e50*/  HMMA.16816.F32.BF16 R28, R188.reuse, R184, R28 ;  /* 0x000000b8bc1c723c */ /* 0x050ff0000004181c */
[C---:B------:R-:W-:Y:S01]  /*7e60*/  HMMA.16816.F32.BF16 R32, R188.reuse, R186, R32 ;  /* 0x000000babc20723c */ /* 0x040fe20000041820 */
[----:B------:R-:W4:Y:S07]  /*7e70*/  LDSM.16.M88.4 R184, [R220+0xa000] ;  /* 0x00a00000dcb8783b */ /* 0x000f2e0000000200 */
[C---:B-1----:R-:W-:Y:S08]  /*7e80*/  HMMA.16816.F32.BF16 R36, R188.reuse, R192, R36 ;  /* 0x000000c0bc24723c */ /* 0x042ff00000041824 */
[C---:B------:R-:W-:Y:S01]  /*7e90*/  HMMA.16816.F32.BF16 R40, R188.reuse, R194, R40 ;  /* 0x000000c2bc28723c */ /* 0x040fe20000041828 */
[----:B------:R-:W-:Y:S07]  /*7ea0*/  LDSM.16.M88.4 R192, [R220+0xb000] ;  /* 0x00b00000dcc0783b */ /* 0x000fee0000000200 */
[C---:B------:R-:W-:Y:S08]  /*7eb0*/  HMMA.16816.F32.BF16 R44, R188.reuse, R196, R44 ;  /* 0x000000c4bc2c723c */ /* 0x040ff0000004182c */
[----:B------:R-:W-:Y:S01]  /*7ec0*/  HMMA.16816.F32.BF16 R48, R188, R198, R48 ;  /* 0x000000c6bc30723c */ /* 0x000fe20000041830 */
[----:B------:R-:W1:Y:S07]  /*7ed0*/  LDSM.16.M88.4 R188, [R220+0xa800] ;  /* 0x00a80000dcbc783b */ /* 0x000e6e0000000200 */
[C---:B--2---:R-:W-:Y:S08]  /*7ee0*/  HMMA.16816.F32.BF16 R4, R200.reuse, R208, R4 ;  /* 0x000000d0c804723c */ /* 0x044ff00000041804 */
[C---:B------:R-:W-:Y:S08]  /*7ef0*/  HMMA.16816.F32.BF16 R8, R200.reuse, R210, R8 ;  /* 0x000000d2c808723c */ /* 0x040ff00000041808 */
[C---:B---3--:R-:W-:Y:S08]  /*7f00*/  HMMA.16816.F32.BF16 R12, R200.reuse, R204, R12 ;  /* 0x000000ccc80c723c */ /* 0x048ff0000004180c */
[C---:B------:R-:W-:Y:S04]  /*7f10*/  HMMA.16816.F32.BF16 R16, R200.reuse, R206, R16 ;  /* 0x000000cec810723c */ /* 0x040fe80000041810 */
[----:B------:R-:W-:Y:S02]  /*7f20*/  FMNMX.FTZ R0, R4, R165, !PT ;  /* 0x000000a504007209 */ /* 0x000fe40007810000 */
[----:B------:R-:W-:Y:S02]  /*7f30*/  FMNMX.FTZ R2, R6, R166, !PT ;  /* 0x000000a606027209 */ /* 0x000fe40007810000 */
[C---:B----4-:R-:W-:Y:S04]  /*7f40*/  HMMA.16816.F32.BF16 R20, R200.reuse, R184, R20 ;  /* 0x000000b8c814723c */ /* 0x050fe80000041814 */
[----:B------:R-:W-:Y:S02]  /*7f50*/  FMNMX.FTZ R0, R5, R0, !PT ;  /* 0x0000000005007209 */ /* 0x000fe40007810000 */
[----:B------:R-:W-:Y:S02]  /*7f60*/  FMNMX.FTZ R2, R7, R2, !PT ;  /* 0x0000000207027209 */ /* 0x000fe40007810000 */
[C---:B------:R-:W-:Y:S01]  /*7f70*/  HMMA.16816.F32.BF16 R24, R200.reuse, R186, R24 ;  /* 0x000000bac818723c */ /* 0x040fe20000041818 */
[----:B------:R-:W2:Y:S01]  /*7f80*/  LDSM.16.M88.4 R184, [R220+0xb800] ;  /* 0x00b80000dcb8783b */ /* 0x000ea20000000200 */
[----:B------:R-:W-:Y:S04]  /*7f90*/  DEPBAR.LE SB0, 0x0 ;  /* 0x000080000000791a */ /* 0x000fe80000000000 */
[----:B------:R-:W-:Y:S01]  /*7fa0*/  FMNMX.FTZ R0, R8, R0, !PT ;  /* 0x0000000008007209 */ /* 0x000fe20007810000 */
[----:B------:R-:W-:Y:S01]  /*7fb0*/  BAR.SYNC.DEFER_BLOCKING 0x0 ;  /* 0x0000000000007b1d */ /* 0x000fe20000010000 */
[C---:B-1----:R-:W-:Y:S05]  /*7fc0*/  HMMA.16816.F32.BF16 R28, R200.reuse, R188, R28 ;  /* 0x000000bcc81c723c */ /* 0x042fea000004181c */
[----:B------:R-:W-:Y:S02]  /*7fd0*/  FMNMX.FTZ R0, R9, R0, !PT ;  /* 0x0000000009007209 */ /* 0x000fe40007810000 */
[----:B------:R-:W-:Y:S01]  /*7fe0*/  FMNMX.FTZ R2, R10, R2, !PT ;  /* 0x000000020a027209 */ /* 0x000fe20007810000 */
[C---:B------:R-:W-:Y:S01]  /*7ff0*/  HMMA.16816.F32.BF16 R32, R200.reuse, R190, R32 ;  /* 0x000000bec820723c */ /* 0x040fe20000041820 */
[----:B------:R-:W-:Y:S03]  /*8000*/  MOV R188, c[0x0][0x1e0] ;  /* 0x0000780000bc7a02 */ /* 0x000fe60000000f00 */
[----:B------:R-:W-:Y:S02]  /*8010*/  FMNMX.FTZ R0, R12, R0, !PT ;  /* 0x000000000c007209 */ /* 0x000fe40007810000 */
[----:B------:R-:W-:Y:S02]  /*8020*/  FMNMX.FTZ R2, R11, R2, !PT ;  /* 0x000000020b027209 */ /* 0x000fe40007810000 */
[C---:B------:R-:W-:Y:S01]  /*8030*/  HMMA.16816.F32.BF16 R36, R200.reuse, R192, R36 ;  /* 0x000000c0c824723c */ /* 0x040fe20000041824 */
[----:B------:R-:W-:Y:S03]  /*8040*/  MOV R189, c[0x0][0x1e4] ;  /* 0x0000790000bd7a02 */ /* 0x000fe60000000f00 */
[----:B------:R-:W-:Y:S02]  /*8050*/  FMNMX.FTZ R0, R13, R0, !PT ;  /* 0x000000000d007209 */ /* 0x000fe40007810000 */
[----:B------:R-:W-:Y:S02]  /*8060*/  FMNMX.FTZ R2, R14, R2, !PT ;  /* 0x000000020e027209 */ /* 0x000fe40007810000 */
[C---:B------:R-:W-:Y:S04]  /*8070*/  HMMA.16816.F32.BF16 R40, R200.reuse, R194, R40 ;  /* 0x000000c2c828723c */ /* 0x040fe80000041828 */
[----:B------:R-:W-:Y:S02]  /*8080*/  FMNMX.FTZ R0, R16, R0, !PT ;  /* 0x0000000010007209 */ /* 0x000fe40007810000 */
[----:B------:R-:W-:Y:S02]  /*8090*/  FMNMX.FTZ R2, R15, R2, !PT ;  /* 0x000000020f027209 */ /* 0x000fe40007810000 */
[----:B------:R-:W-:Y:S01]  /*80a0*/  FMNMX.FTZ R0, R17, R0, !PT ;  /* 0x0000000011007209 */ /* 0x000fe20007810000 */
[C---:B--2---:R-:W-:Y:S03]  /*80b0*/  HMMA.16816.F32.BF16 R44, R200.reuse, R184, R44 ;  /* 0x000000b8c82c723c */ /* 0x044fe6000004182c */
[----:B------:R-:W-:Y:S02]  /*80c0*/  FMNMX.FTZ R0, R20, R0, !PT ;  /* 0x0000000014007209 */ /* 0x000fe40007810000 */
[----:B------:R-:W-:Y:S02]  /*80d0*/  FMNMX.FTZ R2, R18, R2, !PT ;  /* 0x0000000212027209 */ /* 0x000fe40007810000 */
[----:B------:R-:W-:Y:S01]  /*80e0*/  FMNMX.FTZ R0, R21, R0, !PT ;  /* 0x0000000015007209 */ /* 0x000fe20007810000 */
[----:B------:R-:W-:Y:S04]  /*80f0*/  HMMA.16816.F32.BF16 R48, R200, R186, R48 ;  /* 0x000000bac830723c */ /* 0x000fe80000041830 */
[----:B------:R-:W-:Y:S02]  /*8100*/  FMNMX.FTZ R2, R19, R2, !PT ;  /* 0x0000000213027209 */ /* 0x000fe40007810000 */
[----:B------:R-:W-:Y:S01]  /*8110*/  FMNMX.FTZ R0, R24, R0, !PT ;  /* 0x0000000018007209 */ /* 0x000fe20007810000 */
[----:B------:R-:W-:Y:S01]  /*8120*/  @P0 IMAD.WIDE.U32 R186, R251, c[0x0][0x1e0], RZ ;  /* 0x00007800fbba0a25 */ /* 0x000fe200078e00ff */
        /* <DEDUP_REMOVED lines=27> */
[----:B------:R-:W-:Y:S01]  /*82e0*/  @P0 MOV R185, R215 ;  /* 0x000000d700b90202 */ /* 0x000fe20000000f00 */
[----:B------:R-:W1:Y:S01]  /*82f0*/  SHFL.BFLY PT, R3, R164, 0x2, 0x1f ;  /* 0x0c401f00a4037f89 */ /* 0x000e6200000e0000 */
[----:B------:R-:W-:Y:S04]  /*8300*/  FMNMX.FTZ R0, R50, R0, !PT ;  /* 0x0000000032007209 */ /* 0x000fe80007810000 */
[----:B------:R-:W-:Y:S05]  /*8310*/  FMNMX.FTZ R0, R51, R0, !PT ;  /* 0x0000000033007209 */ /* 0x000fea0007810000 */
[----:B------:R-:W2:Y:S01]  /*8320*/  SHFL.BFLY PT, R2, R0, 0x2, 0x1f ;  /* 0x0c401f0000027f89 */ /* 0x000ea200000e0000 */
[----:B-1----:R-:W-:Y:S05]  /*8330*/  FMNMX.FTZ R164, R164, R3, !PT ;  /* 0x00000003a4a47209 */ /* 0x002fea0007810000 */
[----:B------:R-:W1:Y:S01]  /*8340*/  SHFL.BFLY PT, R184, R164, 0x1, 0x1f ;  /* 0x0c201f00a4b87f89 */ /* 0x000e6200000e0000 */
[----:B--2---:R-:W-:Y:S05]  /*8350*/  FMNMX.FTZ R0, R0, R2, !PT ;  /* 0x0000000200007209 */ /* 0x004fea0007810000 */
[----:B------:R-:W2:Y:S01]  /*8360*/  SHFL.BFLY PT, R3, R0, 0x1, 0x1f ;  /* 0x0c201f0000037f89 */ /* 0x000ea200000e0000 */
[----:B-1----:R-:W-:Y:S02]  /*8370*/  FMNMX.FTZ R164, R164, R184, !PT ;  /* 0x000000b8a4a47209 */ /* 0x002fe40007810000 */
[----:B------:R-:W-:Y:S03]  /*8380*/  @P0 SHF.R.S32.HI R184, RZ, 0x1f, R251 ;  /* 0x0000001fffb80819 */ /* 0x000fe600000114fb */
[C---:B------:R-:W-:Y:S02]  /*8390*/  FADD.FTZ R2, -R164.reuse, R165 ;  /* 0x000000a5a4027221 */ /* 0x040fe40000010100 */
[----:B------:R-:W-:Y:S02]  /*83a0*/  FMUL.FTZ R196, R164, c[0x0][0x2d0] ;  /* 0x0000b400a4c47a20 */ /* 0x000fe40000410000 */
[----:B------:R-:W-:Y:S01]  /*83b0*/  @P0 IMAD R165, R184, c[0x0][0x1e0], RZ ;  /* 0x00007800b8a50a24 */ /* 0x000fe200078e02ff */
[----:B--2---:R-:W-:Y:S01]  /*83c0*/  FMNMX.FTZ R3, R0, R3, !PT ;  /* 0x0000000300037209 */ /* 0x004fe20007810000 */
[----:B------:R-:W-:Y:S01]  /*83d0*/  FMUL.FTZ R0, R2, c[0x0][0x2d0] ;  /* 0x0000b40002007a20 */ /* 0x000fe20000410000 */
[----:B------:R-:W-:Y:S01]  /*83e0*/  @P0 MOV R184, R212 ;  /* 0x000000d400b80202 */ /* 0x000fe20000000f00 */
[--C-:B------:R-:W-:Y:S02]  /*83f0*/  FFMA.FTZ R4, R4, c[0x0][0x2d0], -R196.reuse ;  /* 0x0000b40004047a23 */ /* 0x100fe400000108c4 */
[----:B------:R1:W2:Y:S01]  /*8400*/  MUFU.EX2 R2, R0 ;  /* 0x0000000000027308 */ /* 0x0002a20000000800 */
[----:B------:R-:W-:Y:S02]  /*8410*/  FFMA.FTZ R5, R5, c[0x0][0x2d0], -R196 ;  /* 0x0000b40005057a23 */ /* 0x000fe400000108c4 */
[----:B------:R-:W-:Y:S02]  /*8420*/  @P0 IMAD R165, R251, c[0x0][0x1e4], R165 ;  /* 0x00007900fba50a24 */ /* 0x000fe400078e02a5 */
[----:B------:R-:W-:Y:S03]  /*8430*/  @P0 IMAD.WIDE.U32 R184, R186, 0x60, R184 ;  /* 0x00000060bab80825 */ /* 0x000fe600078e00b8 */
[----:B------:R-:W-:Y:S01]  /*8440*/  @P0 IADD3 R165, R187, R165, RZ ;  /* 0x000000a5bba50210 */ /* 0x000fe20007ffe0ff */
[--C-:B------:R-:W-:Y:S01]  /*8450*/  FFMA.FTZ R8, R8, c[0x0][0x2d0], -R196.reuse ;  /* 0x0000b40008087a23 */ /* 0x100fe200000108c4 */
[----:B------:R3:W-:Y:S01]  /*8460*/  MUFU.EX2 R252, R4 ;  /* 0x0000000400fc7308 */ /* 0x0007e20000000800 */
[--C-:B------:R-:W-:Y:S02]  /*8470*/  FFMA.FTZ R9, R9, c[0x0][0x2d0], -R196.reuse ;  /* 0x0000b40009097a23 */ /* 0x100fe400000108c4 */
[----:B------:R-:W-:Y:S02]  /*8480*/  @P0 IMAD R165, R165, 0x60, RZ ;  /* 0x00000060a5a50824 */ /* 0x000fe400078e02ff */
[--C-:B------:R-:W-:Y:S02]  /*8490*/  FFMA.FTZ R20, R20, c[0x0][0x2d0], -R196.reuse ;  /* 0x0000b40014147a23 */ /* 0x100fe400000108c4 */
[--C-:B------:R-:W-:Y:S01]  /*84a0*/  FFMA.FTZ R21, R21, c[0x0][0x2d0], -R196.reuse ;  /* 0x0000b40015157a23 */ /* 0x100fe200000108c4 */
[----:B------:R-:W-:Y:S01]  /*84b0*/  @P0 IADD3 R165, R185, R165, RZ ;  /* 0x000000a5b9a50210 */ /* 0x000fe20007ffe0ff */
[--C-:B------:R-:W-:Y:S01]  /*84c0*/  FFMA.FTZ R24, R24, c[0x0][0x2d0], -R196.reuse ;  /* 0x0000b40018187a23 */ /* 0x100fe200000108c4 */
[----:B------:R4:W-:Y:S01]  /*84d0*/  MUFU.EX2 R198, R5 ;  /* 0x0000000500c67308 */ /* 0x0009e20000000800 */
[--C-:B------:R-:W-:Y:S01]  /*84e0*/  FFMA.FTZ R25, R25, c[0x0][0x2d0], -R196.reuse ;  /* 0x0000b40019197a23 */ /* 0x100fe200000108c4 */
[----:B------:R-:W-:Y:S01]  /*84f0*/  @P0 SHF.L.U64.HI R165, R184, 0x1, R165 ;  /* 0x00000001b8a50819 */ /* 0x000fe200000102a5 */
[----:B------:R-:W-:Y:S02]  /*8500*/  FFMA.FTZ R28, R28, c[0x0][0x2d0], -R196 ;  /* 0x0000b4001c1c7a23 */ /* 0x000fe400000108c4 */
[----:B-1----:R-:W-:Y:S01]  /*8510*/  FADD.FTZ R0, -R3, R166 ;  /* 0x000000a603007221 */ /* 0x002fe20000010100 */
[----:B------:R-:W-:Y:S01]  /*8520*/  @P0 SHF.L.U32 R166, R184, 0x1, RZ ;  /* 0x00000001b8a60819 */ /* 0x000fe200000006ff */
[----:B--2---:R-:W-:Y:S02]  /*8530*/  FMUL.FTZ R52, R2, R52 ;  /* 0x0000003402347220 */ /* 0x004fe40000410000 */
[----:B------:R-:W-:Y:S01]  /*8540*/  FMUL.FTZ R0, R0, c[0x0][0x2d0] ;  /* 0x0000b40000007a20 */ /* 0x000fe20000410000 */
[----:B------:R-:W-:Y:S01]  /*8550*/  @P0 IADD3 R185, P6, R166, 0x80, RZ ;  /* 0x00000080a6b90810 */ /* 0x000fe20007fde0ff */
[----:B------:R1:W-:Y:S01]  /*8560*/  MUFU.EX2 R205, R8 ;  /* 0x0000000800cd7308 */ /* 0x0003e20000000800 */
[C---:B------:R-:W-:Y:S02]  /*8570*/  FMUL.FTZ R53, R2.reuse, R53 ;  /* 0x0000003502357220 */ /* 0x040fe40000410000 */
[----:B------:R-:W-:Y:S01]  /*8580*/  @P0 IADD3 R184, P5, R185, c[0x0][0x1c8], RZ ;  /* 0x00007200b9b80a10 */ /* 0x000fe20007fbe0ff */
[C---:B------:R-:W-:Y:S02]  /*8590*/  FMUL.FTZ R56, R2.reuse, R56 ;  /* 0x0000003802387220 */ /* 0x040fe40000410000 */
[C---:B------:R-:W-:Y:S01]  /*85a0*/  FMUL.FTZ R57, R2.reuse, R57 ;  /* 0x0000003902397220 */ /* 0x040fe20000410000 */
[--C-:B------:R-:W-:Y:S01]  /*85b0*/  @P0 IADD3.X R185, RZ, c[0x0][0x1cc], R165.reuse, P5, P6 ;  /* 0x00007300ffb90a10 */ /* 0x100fe20002fec4a5 */
[----:B------:R-:W-:Y:S01]  /*85c0*/  FMUL.FTZ R60, R2, R60 ;  /* 0x0000003c023c7220 */ /* 0x000fe20000410000 */
[C---:B---3--:R-:W-:Y:S01]  /*85d0*/  @P0 IADD3 R4, P5, R166.reuse, c[0x0][0x1c8], RZ ;  /* 0x00007200a6040a10 */ /* 0x048fe20007fbe0ff */
[----:B------:R2:W-:Y:S01]  /*85e0*/  MUFU.EX2 R204, R9 ;  /* 0x0000000900cc7308 */ /* 0x0005e20000000800 */
[----:B------:R-:W-:Y:S01]  /*85f0*/  @P0 IADD3 R186, P6, R166, 0x100, RZ ;  /* 0x00000100a6ba0810 */ /* 0x000fe20007fde0ff */
[C---:B------:R-:W-:Y:S01]  /*8600*/  FMUL.FTZ R61, R2.reuse, R61 ;  /* 0x0000003d023d7220 */ /* 0x040fe20000410000 */
[----:B----4-:R-:W-:Y:S01]  /*8610*/  @P0 IADD3.X R5, R165, c[0x0][0x1cc], RZ, P5, !PT ;  /* 0x00007300a5050a10 */ /* 0x010fe20002ffe4ff */
[----:B------:R-:W-:Y:S01]  /*8620*/  FMUL.FTZ R64, R2, R64 ;  /* 0x0000004002407220 */ /* 0x000fe20000410000 */
[----:B------:R-:W-:Y:S01]  /*8630*/  @P0 IADD3 R186, P5, R186, c[0x0][0x1c8], RZ ;  /* 0x00007200baba0a10 */ /* 0x000fe20007fbe0ff */
[C---:B------:R-:W-:Y:S02]  /*8640*/  FMUL.FTZ R65, R2.reuse, R65 ;  /* 0x0000004102417220 */ /* 0x040fe40000410000 */
[----:B------:R3:W-:Y:S01]  /*8650*/  @P0 LDGSTS.E.BYPASS.LTC128B.128 [R250+0xc100], [R4.64], !P1 ;  /* 0x0c10000004fa0fae */ /* 0x0007e2000c901d48 */
[--C-:B------:R-:W-:Y:S01]  /*8660*/  @P0 IADD3.X R187, RZ, c[0x0][0x1cc], R165.reuse, P5, P6 ;  /* 0x00007300ffbb0a10 */ /* 0x100fe20002fec4a5 */
[----:B------:R-:W4:Y:S01]  /*8670*/  MUFU.EX2 R0, R0 ;  /* 0x0000000000007308 */ /* 0x000f220000000800 */
[C---:B------:R-:W-:Y:S02]  /*8680*/  FMUL.FTZ R68, R2.reuse, R68 ;  /* 0x0000004402447220 */ /* 0x040fe40000410000 */
[----:B------:R-:W-:Y:S01]  /*8690*/  FMUL.FTZ R69, R2, R69 ;  /* 0x0000004502457220 */ /* 0x000fe20000410000 */
[----:B------:R3:W-:Y:S01]  /*86a0*/  @P0 LDGSTS.E.BYPASS.LTC128B.128 [R250+0xf100], [R184.64], !P4 ;  /* 0x0f100000b8fa0fae */ /* 0x0007e2000e101d48 */
[----:B-1----:R-:W-:Y:S01]  /*86b0*/  @P0 IADD3 R8, P6, R166, 0x180, RZ ;  /* 0x00000180a6080810 */ /* 0x002fe20007fde0ff */
[----:B------:R-:W-:Y:S02]  /*86c0*/  FMUL.FTZ R166, R3, c[0x0][0x2d0] ;  /* 0x0000b40003a67a20 */ /* 0x000fe40000410000 */
[----:B------:R-:W-:Y:S01]  /*86d0*/  FMUL.FTZ R72, R2, R72 ;  /* 0x0000004802487220 */ /* 0x000fe20000410000 */
[----:B------:R-:W-:Y:S01]  /*86e0*/  @P0 IADD3 R8, P5, R8, c[0x0][0x1c8], RZ ;  /* 0x0000720008080a10 */ /* 0x000fe20007fbe0ff */
[----:B------:R1:W-:Y:S01]  /*86f0*/  @P0 LDGSTS.E.BYPASS.LTC128B.128 [R250+0x12100], [R186.64], !P3 ;  /* 0x12100000bafa0fae */ /* 0x0003e2000d901d48 */
[--C-:B------:R-:W-:Y:S01]  /*8700*/  FFMA.FTZ R6, R6, c[0x0][0x2d0], -R166.reuse ;  /* 0x0000b40006067a23 */ /* 0x100fe200000108a6 */
[----:B------:R-:W-:Y:S01]  /*8710*/  MUFU.EX2 R211, R20 ;  /* 0x0000001400d37308 */ /* 0x000fe20000000800 */
[--C-:B------:R-:W-:Y:S01]  /*8720*/  FFMA.FTZ R10, R10, c[0x0][0x2d0], -R166.reuse ;  /* 0x0000b4000a0a7a23 */ /* 0x100fe200000108a6 */
[----:B--2---:R-:W-:Y:S01]  /*8730*/  @P0 IADD3.X R9, RZ, c[0x0][0x1cc], R165, P5, P6 ;  /* 0x00007300ff090a10 */ /* 0x004fe20002fec4a5 */
[--C-:B------:R-:W-:Y:S02]  /*8740*/  FFMA.FTZ R11, R11, c[0x0][0x2d0], -R166.reuse ;  /* 0x0000b4000b0b7a23 */ /* 0x100fe400000108a6 */
[C---:B------:R-:W-:Y:S02]  /*8750*/  FMUL.FTZ R73, R2.reuse, R73 ;  /* 0x0000004902497220 */ /* 0x040fe40000410000 */
[----:B------:R2:W-:Y:S01]  /*8760*/  @P0 LDGSTS.E.BYPASS.LTC128B.128 [R250+0x15100], [R8.64], !P2 ;  /* 0x1510000008fa0fae */ /* 0x0005e2000d101d48 */
[C---:B------:R-:W-:Y:S02]  /*8770*/  FMUL.FTZ R76, R2.reuse, R76 ;  /* 0x0000004c024c7220 */ /* 0x040fe40000410000 */
[----:B------:R1:W-:Y:S01]  /*8780*/  MUFU.EX2 R200, R6 ;  /* 0x0000000600c87308 */ /* 0x0003e20000000800 */
[----:B------:R-:W-:Y:S02]  /*8790*/  FMUL.FTZ R77, R2, R77 ;  /* 0x0000004d024d7220 */ /* 0x000fe40000410000 */
[C---:B----4-:R-:W-:Y:S02]  /*87a0*/  FMUL.FTZ R54, R0.reuse, R54 ;  /* 0x0000003600367220 */ /* 0x050fe40000410000 */
[C---:B------:R-:W-:Y:S02]  /*87b0*/  FMUL.FTZ R55, R0.reuse, R55 ;  /* 0x0000003700377220 */ /* 0x040fe40000410000 */
[----:B------:R-:W-:Y:S01]  /*87c0*/  FMUL.FTZ R58, R0, R58 ;  /* 0x0000003a003a7220 */ /* 0x000fe20000410000 */
[C---:B---3--:R-:W-:Y:S02]  /*87d0*/  @P0 SHF.L.U32 R184, R188.reuse, 0x6, RZ ;  /* 0x00000006bcb80819 */ /* 0x048fe400000006ff */
[----:B------:R3:W-:Y:S01]  /*87e0*/  MUFU.EX2 R202, R10 ;  /* 0x0000000a00ca7308 */ /* 0x0007e20000000800 */
[----:B------:R-:W-:Y:S01]  /*87f0*/  @P0 SHF.L.U64.HI R185, R188, 0x6, R189 ;  /* 0x00000006bcb90819 */ /* 0x000fe200000102bd */
[----:B------:R-:W-:Y:S01]  /*8800*/  FMUL.FTZ R59, R0, R59 ;  /* 0x0000003b003b7220 */ /* 0x000fe20000410000 */
[----:B------:R-:W-:Y:S01]  /*8810*/  @P0 IADD3 R4, P6, R4, R184, RZ ;  /* 0x000000b804040210 */ /* 0x000fe20007fde0ff */
[C---:B------:R-:W-:Y:S02]  /*8820*/  FMUL.FTZ R62, R0.reuse, R62 ;  /* 0x0000003e003e7220 */ /* 0x040fe40000410000 */
[C---:B------:R-:W-:Y:S01]  /*8830*/  FMUL.FTZ R63, R0.reuse, R63 ;  /* 0x0000003f003f7220 */ /* 0x040fe20000410000 */
[----:B------:R-:W-:Y:S01]  /*8840*/  @P0 IADD3.X R5, R5, R185, RZ, P6, !PT ;  /* 0x000000b905050210 */ /* 0x000fe200037fe4ff */
[C---:B------:R-:W-:Y:S02]  /*8850*/  FMUL.FTZ R66, R0.reuse, R66 ;  /* 0x0000004200427220 */ /* 0x040fe40000410000 */
[----:B------:R4:W-:Y:S01]  /*8860*/  MUFU.EX2 R201, R11 ;  /* 0x0000000b00c97308 */ /* 0x0009e20000000800 */
[C---:B------:R-:W-:Y:S01]  /*8870*/  FMUL.FTZ R67, R0.reuse, R67 ;  /* 0x0000004300437220 */ /* 0x040fe20000410000 */
[----:B------:R4:W-:Y:S01]  /*8880*/  @P0 LDGSTS.E.BYPASS.LTC128B.128 [R250+0xd100], [R4.64], !P1 ;  /* 0x0d10000004fa0fae */ /* 0x0009e2000c901d48 */
[----:B------:R-:W-:Y:S01]  /*8890*/  FMUL.FTZ R70, R0, R70 ;  /* 0x0000004600467220 */ /* 0x000fe20000410000 */
[----:B-1----:R-:W-:Y:S01]  /*88a0*/  @P0 IADD3 R6, P5, R184, R4, RZ ;  /* 0x00000004b8060210 */ /* 0x002fe20007fbe0ff */
[--C-:B--2---:R-:W-:Y:S02]  /*88b0*/  FFMA.FTZ R8, R7, c[0x0][0x2d0], -R166.reuse ;  /* 0x0000b40007087a23 */ /* 0x104fe400000108a6 */
[----:B------:R-:W-:Y:S01]  /*88c0*/  FMUL.FTZ R9, R2, R173 ;  /* 0x000000ad02097220 */ /* 0x000fe20000410000 */
[----:B------:R1:W-:Y:S01]  /*88d0*/  @P0 LDGSTS.E.BYPASS.LTC128B.128 [R250+0x10100], [R4.64+0x80], !P4 ;  /* 0x1010008004fa0fae */ /* 0x0003e2000e101d48 */
[----:B------:R-:W-:Y:S01]  /*88e0*/  @P0 IADD3.X R7, R185, R5, RZ, P5, !PT ;  /* 0x00000005b9070210 */ /* 0x000fe20002ffe4ff */
[----:B------:R2:W1:Y:S01]  /*88f0*/  MUFU.EX2 R203, R8 ;  /* 0x0000000800cb7308 */ /* 0x0004620000000800 */
[C---:B------:R-:W-:Y:S02]  /*8900*/  FMUL.FTZ R71, R0.reuse, R71 ;  /* 0x0000004700477220 */ /* 0x040fe40000410000 */
[C---:B------:R-:W-:Y:S01]  /*8910*/  FMUL.FTZ R74, R0.reuse, R74 ;  /* 0x0000004a004a7220 */ /* 0x040fe20000410000 */
[----:B------:R1:W-:Y:S01]  /*8920*/  @P0 LDGSTS.E.BYPASS.LTC128B.128 [R250+0x13100], [R4.64+0x100], !P3 ;  /* 0x1310010004fa0fae */ /* 0x0003e2000d901d48 */
[C---:B---3--:R-:W-:Y:S02]  /*8930*/  FMUL.FTZ R10, R0.reuse, R174 ;  /* 0x000000ae000a7220 */ /* 0x048fe40000410000 */
[C---:B------:R-:W-:Y:S02]  /*8940*/  FMUL.FTZ R75, R0.reuse, R75 ;  /* 0x0000004b004b7220 */ /* 0x040fe40000410000 */
[C---:B------:R-:W-:Y:S01]  /*8950*/  FMUL.FTZ R78, R0.reuse, R78 ;  /* 0x0000004e004e7220 */ /* 0x040fe20000410000 */
[----:B------:R1:W-:Y:S01]  /*8960*/  @P0 LDGSTS.E.BYPASS.LTC128B.128 [R250+0x16100], [R4.64+0x180], !P2 ;  /* 0x1610018004fa0fae */ /* 0x0003e2000d101d48 */
[----:B------:R-:W-:Y:S01]  /*8970*/  FMUL.FTZ R79, R0, R79 ;  /* 0x0000004f004f7220 */ /* 0x000fe20000410000 */
[----:B------:R-:W-:Y:S01]  /*8980*/  MUFU.EX2 R210, R21 ;  /* 0x0000001500d27308 */ /* 0x000fe20000000800 */
[----:B------:R-:W-:Y:S02]  /*8990*/  FMUL.FTZ R80, R2, R80 ;  /* 0x0000005002507220 */ /* 0x000fe40000410000 */
[----:B----4-:R-:W-:Y:S01]  /*89a0*/  FMUL.FTZ R11, R0, R175 ;  /* 0x000000af000b7220 */ /* 0x010fe20000410000 */
[----:B------:R3:W-:Y:S01]  /*89b0*/  @P0 LDGSTS.E.BYPASS.LTC128B.128 [R250+0xe100], [R6.64], !P1 ;  /* 0x0e10000006fa0fae */ /* 0x0007e2000c901d48 */
[----:B------:R-:W-:Y:S02]  /*89c0*/  FMUL.FTZ R81, R2, R81 ;  /* 0x0000005102517220 */ /* 0x000fe40000410000 */
[C---:B------:R-:W-:Y:S02]  /*89d0*/  FMUL.FTZ R82, R0.reuse, R82 ;  /* 0x0000005200527220 */ /* 0x040fe40000410000 */
[----:B------:R-:W-:Y:S01]  /*89e0*/  FMUL.FTZ R83, R0, R83 ;  /* 0x0000005300537220 */ /* 0x000fe20000410000 */
[----:B------:R3:W-:Y:S01]  /*89f0*/  @P0 LDGSTS.E.BYPASS.LTC128B.128 [R250+0x11100], [R6.64+0x80], !P4 ;  /* 0x1110008006fa0fae */ /* 0x0007e2000e101d48 */
[--C-:B------:R-:W-:Y:S01]  /*8a00*/  FFMA.FTZ R22, R22, c[0x0][0x2d0], -R166.reuse ;  /* 0x0000b40016167a23 */ /* 0x100fe200000108a6 */
[----:B------:R-:W-:Y:S01]  /*8a10*/  MUFU.EX2 R209, R24 ;  /* 0x0000001800d17308 */ /* 0x000fe20000000800 */
[----:B--2---:R-:W-:Y:S02]  /*8a20*/  FMUL.FTZ R8, R2, R172 ;  /* 0x000000ac02087220 */ /* 0x004fe40000410000 */
[--C-:B------:R-:W-:Y:S01]  /*8a30*/  FFMA.FTZ R23, R23, c[0x0][0x2d0], -R166.reuse ;  /* 0x0000b40017177a23 */ /* 0x100fe200000108a6 */
[----:B------:R3:W-:Y:S01]  /*8a40*/  @P0 LDGSTS.E.BYPASS.LTC128B.128 [R250+0x14100], [R6.64+0x100], !P3 ;  /* 0x1410010006fa0fae */ /* 0x0007e2000d901d48 */
[--C-:B------:R-:W-:Y:S02]  /*8a50*/  FFMA.FTZ R26, R26, c[0x0][0x2d0], -R166.reuse ;  /* 0x0000b4001a1a7a23 */ /* 0x100fe400000108a6 */
[----:B------:R-:W-:Y:S02]  /*8a60*/  FFMA.FTZ R27, R27, c[0x0][0x2d0], -R166 ;  /* 0x0000b4001b1b7a23 */ /* 0x000fe400000108a6 */
[----:B------:R-:W-:Y:S01]  /*8a70*/  FFMA.FTZ R29, R29, c[0x0][0x2d0], -R196 ;  /* 0x0000b4001d1d7a23 */ /* 0x000fe200000108c4 */
[----:B------:R3:W-:Y:S01]  /*8a80*/  @P0 LDGSTS.E.BYPASS.LTC128B.128 [R250+0x17100], [R6.64+0x180], !P2 ;  /* 0x1710018006fa0fae */ /* 0x0007e2000d101d48 */
[----:B------:R-:W-:Y:S01]  /*8a90*/  MUFU.EX2 R208, R25 ;  /* 0x0000001900d07308 */ /* 0x000fe20000000800 */
[--C-:B------:R-:W-:Y:S02]  /*8aa0*/  FFMA.FTZ R30, R30, c[0x0][0x2d0], -R166.reuse ;  /* 0x0000b4001e1e7a23 */ /* 0x100fe400000108a6 */
[----:B-1----:R-:W-:Y:S01]  /*8ab0*/  FMUL.FTZ R4, R2, R168 ;  /* 0x000000a802047220 */ /* 0x002fe20000410000 */
[----:B------:R-:W-:Y:S01]  /*8ac0*/  F2FP.BF16.PACK_AB R168, R198, R252 ;  /* 0x000000fcc6a8723e */ /* 0x000fe200000010ff */
[----:B------:R-:W1:Y:S01]  /*8ad0*/  LDSM.16.MT88.4 R184, [R216+0x100] ;  /* 0x00010000d8b8783b */ /* 0x000e620000004200 */
[----:B------:R-:W-:Y:S01]  /*8ae0*/  FMUL.FTZ R5, R2, R169 ;  /* 0x000000a902057220 */ /* 0x000fe20000410000 */
[----:B------:R-:W-:Y:S01]  /*8af0*/  F2FP.BF16.PACK_AB R169, R203, R200 ;  /* 0x000000c8cba9723e */ /* 0x000fe200000010ff */
[----:B------:R-:W-:Y:S02]  /*8b00*/  FFMA.FTZ R31, R31, c[0x0][0x2d0], -R166 ;  /* 0x0000b4001f1f7a23 */ /* 0x000fe400000108a6 */
[----:B------:R-:W-:Y:S01]  /*8b10*/  MUFU.EX2 R207, R28 ;  /* 0x0000001c00cf7308 */ /* 0x000fe20000000800 */
[----:B------:R-:W2:Y:S01]  /*8b20*/  LDSM.16.MT88.4 R188, [R217+0x100] ;  /* 0x00010000d9bc783b */ /* 0x000ea20000004200 */
[--C-:B------:R-:W-:Y:S02]  /*8b30*/  FFMA.FTZ R32, R32, c[0x0][0x2d0], -R196.reuse ;  /* 0x0000b40020207a23 */ /* 0x100fe400000108c4 */
[----:B------:R-:W-:Y:S02]  /*8b40*/  FFMA.FTZ R33, R33, c[0x0][0x2d0], -R196 ;  /* 0x0000b40021217a23 */ /* 0x000fe400000108c4 */
[--C-:B------:R-:W-:Y:S01]  /*8b50*/  FFMA.FTZ R34, R34, c[0x0][0x2d0], -R166.reuse ;  /* 0x0000b40022227a23 */ /* 0x100fe200000108a6 */
[----:B------:R-:W4:Y:S01]  /*8b60*/  LDSM.16.MT88.4 R192, [R219+0x100] ;  /* 0x00010000dbc0783b */ /* 0x000f220000004200 */
[----:B------:R-:W-:Y:S02]  /*8b70*/  FFMA.FTZ R35, R35, c[0x0][0x2d0], -R166 ;  /* 0x0000b40023237a23 */ /* 0x000fe400000108a6 */
[----:B------:R-:W-:Y:S01]  /*8b80*/  MUFU.EX2 R206, R29 ;  /* 0x0000001d00ce7308 */ /* 0x000fe20000000800 */
[--C-:B------:R-:W-:Y:S02]  /*8b90*/  FFMA.FTZ R36, R36, c[0x0][0x2d0], -R196.reuse ;  /* 0x0000b40024247a23 */ /* 0x100fe400000108c4 */
[----:B------:R-:W4:Y:S01]  /*8ba0*/  LDSM.16.MT88.4 R172, [R218+0x100] ;  /* 0x00010000daac783b */ /* 0x000f220000004200 */
[----:B------:R-:W-:Y:S02]  /*8bb0*/  FFMA.FTZ R37, R37, c[0x0][0x2d0], -R196 ;  /* 0x0000b40025257a23 */ /* 0x000fe400000108c4 */
[----:B---3--:R-:W-:Y:S01]  /*8bc0*/  FMUL.FTZ R6, R0, R170 ;  /* 0x000000aa00067220 */ /* 0x008fe20000410000 */
[----:B------:R-:W-:Y:S01]  /*8bd0*/  F2FP.BF16.PACK_AB R170, R204, R205 ;  /* 0x000000cdccaa723e */ /* 0x000fe200000010ff */
[----:B------:R-:W-:Y:S01]  /*8be0*/  FMUL.FTZ R7, R0, R171 ;  /* 0x000000ab00077220 */ /* 0x000fe20000410000 */
[----:B------:R-:W-:Y:S01]  /*8bf0*/  F2FP.BF16.PACK_AB R171, R201, R202 ;  /* 0x000000cac9ab723e */ /* 0x000fe200000010ff */
[----:B------:R-:W0:Y:S01]  /*8c00*/  LDGDEPBAR ;  /* 0x00000000000079af */ /* 0x000e220000000000 */
[--C-:B------:R-:W-:Y:S02]  /*8c10*/  FFMA.FTZ R38, R38, c[0x0][0x2d0], -R166.reuse ;  /* 0x0000b40026267a23 */ /* 0x100fe400000108a6 */
[----:B------:R-:W-:Y:S02]  /*8c20*/  FFMA.FTZ R39, R39, c[0x0][0x2d0], -R166 ;  /* 0x0000b40027277a23 */ /* 0x000fe400000108a6 */
[--C-:B------:R-:W-:Y:S02]  /*8c30*/  FFMA.FTZ R40, R40, c[0x0][0x2d0], -R196.reuse ;  /* 0x0000b40028287a23 */ /* 0x100fe400000108c4 */
[----:B------:R-:W-:Y:S02]  /*8c40*/  FFMA.FTZ R41, R41, c[0x0][0x2d0], -R196 ;  /* 0x0000b40029297a23 */ /* 0x000fe400000108c4 */
[--C-:B------:R-:W-:Y:S02]  /*8c50*/  FFMA.FTZ R42, R42, c[0x0][0x2d0], -R166.reuse ;  /* 0x0000b4002a2a7a23 */ /* 0x100fe400000108a6 */
[----:B------:R-:W-:Y:S02]  /*8c60*/  FFMA.FTZ R43, R43, c[0x0][0x2d0], -R166 ;  /* 0x0000b4002b2b7a23 */ /* 0x000fe400000108a6 */
[C---:B------:R-:W-:Y:S01]  /*8c70*/  FMUL.FTZ R84, R2.reuse, R84 ;  /* 0x0000005402547220 */ /* 0x040fe20000410000 */
[C---:B-1----:R-:W-:Y:S01]  /*8c80*/  HMMA.16816.F32.BF16 R4, R168.reuse, R184, R4 ;  /* 0x000000b8a804723c */ /* 0x042fe20000041804 */
[----:B------:R-:W-:Y:S04]  /*8c90*/  MUFU.EX2 R165, R43 ;  /* 0x0000002b00a57308 */ /* 0x000fe80000000800 */
[----:B------:R-:W-:Y:S02]  /*8ca0*/  FMUL.FTZ R85, R2, R85 ;  /* 0x0000005502557220 */ /* 0x000fe40000410000 */
[C---:B------:R-:W-:Y:S01]  /*8cb0*/  FMUL.FTZ R86, R0.reuse, R86 ;  /* 0x0000005600567220 */ /* 0x040fe20000410000 */
[C---:B------:R-:W-:Y:S01]  /*8cc0*/  HMMA.16816.F32.BF16 R8, R168.reuse, R186, R8 ;  /* 0x000000baa808723c */ /* 0x040fe20000041808 */
[----:B------:R-:W1:Y:S03]  /*8cd0*/  LDSM.16.MT88.4 R184, [R216+0x3100] ;  /* 0x00310000d8b8783b */ /* 0x000e660000004200 */
[----:B------:R-:W-:Y:S02]  /*8ce0*/  FMUL.FTZ R87, R0, R87 ;  /* 0x0000005700577220 */ /* 0x000fe40000410000 */
        /* <DEDUP_REMOVED lines=8> */
[C---:B----4-:R-:W-:Y:S01]  /*8d70*/  HMMA.16816.F32.BF16 R60, R168.reuse, R192, R60 ;  /* 0x000000c0a83c723c */ /* 0x050fe2000004183c */
[----:B------:R-:W-:Y:S03]  /*8d80*/  MUFU.EX2 R193, R22 ;  /* 0x0000001600c17308 */ /* 0x000fe60000000800 */
[----:B------:R-:W-:Y:S02]  /*8d90*/  FMUL.FTZ R93, R2, R93 ;  /* 0x0000005d025d7220 */ /* 0x000fe40000410000 */
[C---:B------:R-:W-:Y:S02]  /*8da0*/  FMUL.FTZ R94, R0.reuse, R94 ;  /* 0x0000005e005e7220 */ /* 0x040fe40000410000 */
[C---:B------:R-:W-:Y:S03]  /*8db0*/  HMMA.16816.F32.BF16 R64, R168.reuse, R194, R64 ;  /* 0x000000c2a840723c */ /* 0x040fe60000041840 */
[----:B------:R3:W-:Y:S01]  /*8dc0*/  MUFU.EX2 R192, R23 ;  /* 0x0000001700c07308 */ /* 0x0007e20000000800 */
        /* <DEDUP_REMOVED lines=9> */
[C---:B-1----:R-:W-:Y:S01]  /*8e60*/  HMMA.16816.F32.BF16 R76, R168.reuse, R184, R76 ;  /* 0x000000b8a84c723c */ /* 0x042fe2000004184c */
[----:B---3--:R-:W-:Y:S03]  /*8e70*/  LDSM.16.MT88.4 R20, [R218+0x9900] ;  /* 0x00990000da14783b */ /* 0x008fe60000004200 */
[----:B------:R-:W-:Y:S02]  /*8e80*/  FMUL.FTZ R101, R2, R101 ;  /* 0x0000006502657220 */ /* 0x000fe40000410000 */
[C---:B------:R-:W-:Y:S02]  /*8e90*/  FMUL.FTZ R102, R0.reuse, R102 ;  /* 0x0000006600667220 */ /* 0x040fe40000410000 */
        /* <DEDUP_REMOVED lines=53> */
[--C-:B------:R-:W-:Y:S02]  /*91f0*/  FFMA.FTZ R12, R12, c[0x0][0x2d0], -R196.reuse ;  /* 0x0000b4000c0c7a23 */ /* 0x100fe400000108c4 */
[----:B------:R-:W-:Y:S02]  /*9200*/  FFMA.FTZ R13, R13, c[0x0][0x2d0], -R196 ;  /* 0x0000b4000d0d7a23 */ /* 0x000fe400000108c4 */
[----:B------:R4:W-:Y:S01]  /*9210*/  MUFU.EX2 R215, R12 ;  /* 0x0000000c00d77308 */ /* 0x0009e20000000800 */
[C---:B--2---:R-:W-:Y:S03]  /*9220*/  HMMA.16816.F32.BF16 R132, R168.reuse, R188, R132 ;  /* 0x000000bca884723c */ /* 0x044fe60000041884 */
[--C-:B------:R-:W-:Y:S02]  /*9230*/  FFMA.FTZ R14, R14, c[0x0][0x2d0], -R166.reuse ;  /* 0x0000b4000e0e7a23 */ /* 0x100fe400000108a6 */
[----:B------:R-:W-:Y:S02]  /*9240*/  FFMA.FTZ R15, R15, c[0x0][0x2d0], -R166 ;  /* 0x0000b4000f0f7a23 */ /* 0x000fe400000108a6 */
[C---:B------:R-:W-:Y:S02]  /*9250*/  FMUL.FTZ R136, R2.reuse, R136 ;  /* 0x0000008802887220 */ /* 0x040fe40000410000 */
[----:B------:R-:W-:Y:S01]  /*9260*/  FMUL.FTZ R137, R2, R137 ;  /* 0x0000008902897220 */ /* 0x000fe20000410000 */
[----:B------:R2:W1:Y:S02]  /*9270*/  MUFU.EX2 R214, R13 ;  /* 0x0000000d00d67308 */ /* 0x0004640000000800 */
[C---:B------:R-:W-:Y:S02]  /*9280*/  FMUL.FTZ R138, R0.reuse, R138 ;  /* 0x0000008a008a7220 */ /* 0x040fe40000410000 */
[----:B------:R-:W-:Y:S02]  /*9290*/  FMUL.FTZ R139, R0, R139 ;  /* 0x0000008b008b7220 */ /* 0x000fe40000410000 */
[C---:B------:R-:W-:Y:S02]  /*92a0*/  FMUL.FTZ R140, R2.reuse, R140 ;  /* 0x0000008c028c7220 */ /* 0x040fe40000410000 */
[----:B------:R-:W-:Y:S02]  /*92b0*/  FMUL.FTZ R141, R2, R141 ;  /* 0x0000008d028d7220 */ /* 0x000fe40000410000 */
[----:B------:R1:W-:Y:S01]  /*92c0*/  MUFU.EX2 R199, R14 ;  /* 0x0000000e00c77308 */ /* 0x0003e20000000800 */
[C---:B------:R-:W-:Y:S01]  /*92d0*/  HMMA.16816.F32.BF16 R136, R168.reuse, R190, R136 ;  /* 0x000000bea888723c */ /* 0x040fe20000041888 */
[----:B------:R-:W1:Y:S02]  /*92e0*/  LDSM.16.MT88.4 R188, [R219+0x9100] ;  /* 0x00910000dbbc783b */ /* 0x000e640000004200 */
[C---:B------:R-:W-:Y:S02]  /*92f0*/  FMUL.FTZ R142, R0.reuse, R142 ;  /* 0x0000008e008e7220 */ /* 0x040fe40000410000 */
[----:B------:R-:W-:Y:S02]  /*9300*/  FMUL.FTZ R143, R0, R143 ;  /* 0x0000008f008f7220 */ /* 0x000fe40000410000 */
[C---:B----4-:R-:W-:Y:S02]  /*9310*/  FMUL.FTZ R12, R2.reuse, R176 ;  /* 0x000000b0020c7220 */ /* 0x050fe40000410000 */
[----:B------:R4:W1:Y:S03]  /*9320*/  MUFU.EX2 R197, R15 ;  /* 0x0000000f00c57308 */ /* 0x0008660000000800 */
[C---:B---3--:R-:W-:Y:S03]  /*9330*/  HMMA.16816.F32.BF16 R140, R168.reuse, R172, R140 ;  /* 0x000000aca88c723c */ /* 0x048fe6000004188c */
[C---:B------:R-:W-:Y:S02]  /*9340*/  FMUL.FTZ R144, R2.reuse, R144 ;  /* 0x0000009002907220 */ /* 0x040fe40000410000 */
[----:B------:R-:W-:Y:S02]  /*9350*/  FMUL.FTZ R145, R2, R145 ;  /* 0x0000009102917220 */ /* 0x000fe40000410000 */
[C---:B------:R-:W-:Y:S02]  /*9360*/  FMUL.FTZ R146, R0.reuse, R146 ;  /* 0x0000009200927220 */ /* 0x040fe40000410000 */
[----:B------:R-:W-:Y:S03]  /*9370*/  FMUL.FTZ R147, R0, R147 ;  /* 0x0000009300937220 */ /* 0x000fe60000410000 */
[----:B--2---:R-:W-:Y:S02]  /*9380*/  FMUL.FTZ R13, R2, R177 ;  /* 0x000000b1020d7220 */ /* 0x004fe40000410000 */
[----:B-1----:R-:W-:Y:S02]  /*9390*/  FMUL.FTZ R14, R0, R178 ;  /* 0x000000b2000e7220 */ /* 0x002fe40000410000 */
[C---:B------:R-:W-:Y:S01]  /*93a0*/  HMMA.16816.F32.BF16 R144, R168.reuse, R174, R144 ;  /* 0x000000aea890723c */ /* 0x040fe20000041890 */
[----:B------:R-:W1:Y:S02]  /*93b0*/  LDSM.16.MT88.4 R172, [R218+0x9100] ;  /* 0x00910000daac783b */ /* 0x000e640000004200 */
[--C-:B------:R-:W-:Y:S02]  /*93c0*/  FFMA.FTZ R16, R16, c[0x0][0x2d0], -R196.reuse ;  /* 0x0000b40010107a23 */ /* 0x100fe400000108c4 */
[----:B----4-:R-:W-:Y:S02]  /*93d0*/  FMUL.FTZ R15, R0, R179 ;  /* 0x000000b3000f7220 */ /* 0x010fe40000410000 */
[----:B------:R-:W-:Y:S01]  /*93e0*/  FFMA.FTZ R17, R17, c[0x0][0x2d0], -R196 ;  /* 0x0000b40011117a23 */ /* 0x000fe200000108c4 */
[----:B------:R-:W2:Y:S01]  /*93f0*/  LDSM.16.MT88.4 R176, [R216+0x900] ;  /* 0x00090000d8b0783b */ /* 0x000ea20000004200 */
[--C-:B------:R-:W-:Y:S01]  /*9400*/  FFMA.FTZ R18, R18, c[0x0][0x2d0], -R166.reuse ;  /* 0x0000b40012127a23 */ /* 0x100fe200000108a6 */
[----:B------:R3:W-:Y:S02]  /*9410*/  MUFU.EX2 R213, R16 ;  /* 0x0000001000d57308 */ /* 0x0007e40000000800 */
[C---:B------:R-:W-:Y:S03]  /*9420*/  HMMA.16816.F32.BF16 R12, R168.reuse, R184, R12 ;  /* 0x000000b8a80c723c */ /* 0x040fe6000004180c */
[----:B------:R-:W-:Y:S02]  /*9430*/  FFMA.FTZ R19, R19, c[0x0][0x2d0], -R166 ;  /* 0x0000b40013137a23 */ /* 0x000fe400000108a6 */
[C---:B------:R-:W-:Y:S02]  /*9440*/  FMUL.FTZ R148, R2.reuse, R148 ;  /* 0x0000009402947220 */ /* 0x040fe40000410000 */
[----:B------:R-:W-:Y:S01]  /*9450*/  FMUL.FTZ R149, R2, R149 ;  /* 0x0000009502957220 */ /* 0x000fe20000410000 */
[----:B------:R4:W1:Y:S01]  /*9460*/  MUFU.EX2 R212, R17 ;  /* 0x0000001100d47308 */ /* 0x0008620000000800 */
[C---:B------:R-:W-:Y:S03]  /*9470*/  FMUL.FTZ R150, R0.reuse, R150 ;  /* 0x0000009600967220 */ /* 0x040fe60000410000 */
[----:B------:R-:W-:Y:S02]  /*9480*/  FMUL.FTZ R151, R0, R151 ;  /* 0x0000009700977220 */ /* 0x000fe40000410000 */
[C---:B------:R-:W-:Y:S02]  /*9490*/  FMUL.FTZ R152, R2.reuse, R152 ;  /* 0x0000009802987220 */ /* 0x040fe40000410000 */
[----:B------:R-:W-:Y:S02]  /*94a0*/  FMUL.FTZ R153, R2, R153 ;  /* 0x0000009902997220 */ /* 0x000fe40000410000 */
[----:B------:R1:W-:Y:S01]  /*94b0*/  MUFU.EX2 R195, R18 ;  /* 0x0000001200c37308 */ /* 0x0003e20000000800 */
[C---:B------:R-:W-:Y:S01]  /*94c0*/  HMMA.16816.F32.BF16 R148, R168.reuse, R186, R148 ;  /* 0x000000baa894723c */ /* 0x040fe20000041894 */
[----:B------:R-:W-:Y:S02]  /*94d0*/  LDSM.16.MT88.4 R184, [R219+0x900] ;  /* 0x00090000dbb8783b */ /* 0x000fe40000004200 */
[C---:B------:R-:W-:Y:S02]  /*94e0*/  FMUL.FTZ R154, R0.reuse, R154 ;  /* 0x0000009a009a7220 */ /* 0x040fe40000410000 */
[----:B------:R-:W-:Y:S02]  /*94f0*/  FMUL.FTZ R155, R0, R155 ;  /* 0x0000009b009b7220 */ /* 0x000fe40000410000 */
[C---:B---3--:R-:W-:Y:S02]  /*9500*/  FMUL.FTZ R16, R2.reuse, R180 ;  /* 0x000000b402107220 */ /* 0x048fe40000410000 */
[----:B------:R3:W2:Y:S03]  /*9510*/  MUFU.EX2 R194, R19 ;  /* 0x0000001300c27308 */ /* 0x0006a60000000800 */
[C---:B------:R-:W-:Y:S03]  /*9520*/  HMMA.16816.F32.BF16 R152, R168.reuse, R188, R152 ;  /* 0x000000bca898723c */ /* 0x040fe60000041898 */
[C---:B------:R-:W-:Y:S02]  /*9530*/  FMUL.FTZ R156, R2.reuse, R156 ;  /* 0x0000009c029c7220 */ /* 0x040fe40000410000 */
[----:B------:R-:W-:Y:S02]  /*9540*/  FMUL.FTZ R157, R2, R157 ;  /* 0x0000009d029d7220 */ /* 0x000fe40000410000 */
[C---:B------:R-:W-:Y:S02]  /*9550*/  FMUL.FTZ R158, R0.reuse, R158 ;  /* 0x0000009e009e7220 */ /* 0x040fe40000410000 */
[----:B------:R-:W-:Y:S03]  /*9560*/  FMUL.FTZ R159, R0, R159 ;  /* 0x0000009f009f7220 */ /* 0x000fe60000410000 */
[----:B----4-:R-:W-:Y:S02]  /*9570*/  FMUL.FTZ R17, R2, R181 ;  /* 0x000000b502117220 */ /* 0x010fe40000410000 */
[----:B-1----:R-:W-:Y:S02]  /*9580*/  FMUL.FTZ R18, R0, R182 ;  /* 0x000000b600127220 */ /* 0x002fe40000410000 */
[C---:B------:R-:W-:Y:S01]  /*9590*/  HMMA.16816.F32.BF16 R156, R168.reuse, R190, R156 ;  /* 0x000000bea89c723c */ /* 0x040fe2000004189c */
[----:B------:R-:W-:Y:S02]  /*95a0*/  LDSM.16.MT88.4 R188, [R219+0x3900] ;  /* 0x00390000dbbc783b */ /* 0x000fe40000004200 */
[----:B------:R-:W-:Y:S02]  /*95b0*/  FMUL.FTZ R160, R2, R160 ;  /* 0x000000a002a07220 */ /* 0x000fe40000410000 */
[----:B---3--:R-:W-:Y:S02]  /*95c0*/  FMUL.FTZ R19, R0, R183 ;  /* 0x000000b700137220 */ /* 0x008fe40000410000 */
[----:B------:R-:W1:Y:S01]  /*95d0*/  LDSM.16.MT88.4 R180, [R217+0x900] ;  /* 0x00090000d9b4783b */ /* 0x000e620000004200 */
[----:B------:R-:W-:Y:S04]  /*95e0*/  FMUL.FTZ R161, R2, R161 ;  /* 0x000000a102a17220 */ /* 0x000fe80000410000 */
[C---:B------:R-:W-:Y:S03]  /*95f0*/  HMMA.16816.F32.BF16 R16, R168.reuse, R172, R16 ;  /* 0x000000aca810723c */ /* 0x040fe60000041810 */
[C---:B------:R-:W-:Y:S02]  /*9600*/  FMUL.FTZ R162, R0.reuse, R162 ;  /* 0x000000a200a27220 */ /* 0x040fe40000410000 */
[----:B------:R-:W-:Y:S02]  /*9610*/  FMUL.FTZ R163, R0, R163 ;  /* 0x000000a300a37220 */ /* 0x000fe40000410000 */
[--C-:B------:R-:W-:Y:S02]  /*9620*/  FFMA.FTZ R49, R49, c[0x0][0x2d0], -R196.reuse ;  /* 0x0000b40031317a23 */ /* 0x100fe400000108c4 */
[--C-:B------:R-:W-:Y:S03]  /*9630*/  FFMA.FTZ R44, R44, c[0x0][0x2d0], -R196.reuse ;  /* 0x0000b4002c2c7a23 */ /* 0x100fe600000108c4 */
[----:B------:R-:W-:Y:S01]  /*9640*/  HMMA.16816.F32.BF16 R160, R168, R174, R160 ;  /* 0x000000aea8a0723c */ /* 0x000fe200000418a0 */
[----:B------:R-:W3:Y:S01]  /*9650*/  LDSM.16.MT88.4 R172, [R218+0x900] ;  /* 0x00090000daac783b */ /* 0x000ee20000004200 */
[----:B------:R-:W-:Y:S01]  /*9660*/  MUFU.EX2 R49, R49 ;  /* 0x0000003100317308 */ /* 0x000fe20000000800 */
[----:B------:R-:W-:Y:S02]  /*9670*/  FFMA.FTZ R45, R45, c[0x0][0x2d0], -R196 ;  /* 0x0000b4002d2d7a23 */ /* 0x000fe400000108c4 */
[--C-:B------:R-:W-:Y:S02]  /*9680*/  FFMA.FTZ R46, R46, c[0x0][0x2d0], -R166.reuse ;  /* 0x0000b4002e2e7a23 */ /* 0x100fe400000108a6 */
[----:B------:R-:W-:Y:S01]  /*9690*/  F2FP.BF16.PACK_AB R168, R214, R215 ;  /* 0x000000d7d6a8723e */ /* 0x000fe200000010ff */
[----:B------:R-:W-:Y:S01]  /*96a0*/  FFMA.FTZ R47, R47, c[0x0][0x2d0], -R166 ;  /* 0x0000b4002f2f7a23 */ /* 0x000fe200000108a6 */
[----:B------:R-:W-:Y:S03]  /*96b0*/  F2FP.BF16.PACK_AB R169, R197, R199 ;  /* 0x000000c7c5a9723e */ /* 0x000fe600000010ff */
[----:B------:R-:W-:Y:S01]  /*96c0*/  F2FP.BF16.PACK_AB R170, R212, R213 ;  /* 0x000000d5d4aa723e */ /* 0x000fe200000010ff */
[----:B------:R-:W-:Y:S01]  /*96d0*/  MUFU.EX2 R44, R44 ;  /* 0x0000002c002c7308 */ /* 0x000fe20000000800 */
[----:B--2---:R-:W-:Y:S01]  /*96e0*/  F2FP.BF16.PACK_AB R171, R194, R195 ;  /* 0x000000c3c2ab723e */ /* 0x004fe200000010ff */
[----:B------:R-:W-:Y:S02]  /*96f0*/  FFMA.FTZ R48, R48, c[0x0][0x2d0], -R196 ;  /* 0x0000b40030307a23 */ /* 0x000fe400000108c4 */
[--C-:B------:R-:W-:Y:S02]  /*9700*/  FFMA.FTZ R50, R50, c[0x0][0x2d0], -R166.reuse ;  /* 0x0000b40032327a23 */ /* 0x100fe400000108a6 */
[----:B------:R-:W-:Y:S02]  /*9710*/  FFMA.FTZ R166, R51, c[0x0][0x2d0], -R166 ;  /* 0x0000b40033a67a23 */ /* 0x000fe400000108a6 */
[C---:B------:R-:W-:Y:S02]  /*9720*/  HMMA.16816.F32.BF16 R4, R168.reuse, R176, R4 ;  /* 0x000000b0a804723c */ /* 0x040fe40000041804 */
[----:B------:R-:W-:Y:S06]  /*9730*/  MUFU.EX2 R45, R45 ;  /* 0x0000002d002d7308 */ /* 0x000fec0000000800 */
[C---:B------:R-:W-:Y:S01]  /*9740*/  HMMA.16816.F32.BF16 R8, R168.reuse, R178, R8 ;  /* 0x000000b2a808723c */ /* 0x040fe20000041808 */
[----:B------:R-:W2:Y:S03]  /*9750*/  LDSM.16.MT88.4 R176, [R216+0x3900] ;  /* 0x00390000d8b0783b */ /* 0x000ea60000004200 */
[----:B------:R-:W-:Y:S04]  /*9760*/  MUFU.EX2 R166, R166 ;  /* 0x000000a600a67308 */ /* 0x000fe80000000800 */
[C---:B-1----:R-:W-:Y:S06]  /*9770*/  HMMA.16816.F32.BF16 R52, R168.reuse, R180, R52 ;  /* 0x000000b4a834723c */ /* 0x042fec0000041834 */
[----:B------:R-:W-:Y:S02]  /*9780*/  MUFU.EX2 R46, R46 ;  /* 0x0000002e002e7308 */ /* 0x000fe40000000800 */
[C---:B------:R-:W-:Y:S01]  /*9790*/  HMMA.16816.F32.BF16 R56, R168.reuse, R182, R56 ;  /* 0x000000b6a838723c */ /* 0x040fe20000041838 */
[----:B------:R-:W1:Y:S07]  /*97a0*/  LDSM.16.MT88.4 R180, [R217+0x3900] ;  /* 0x00390000d9b4783b */ /* 0x000e6e0000004200 */
[C---:B------:R-:W-:Y:S01]  /*97b0*/  HMMA.16816.F32.BF16 R60, R168.reuse, R184, R60 ;  /* 0x000000b8a83c723c */ /* 0x040fe2000004183c */
[----:B------:R-:W-:Y:S07]  /*97c0*/  MUFU.EX2 R47, R47 ;  /* 0x0000002f002f7308 */ /* 0x000fee0000000800 */
[C---:B------:R-:W-:Y:S01]  /*97d0*/  HMMA.16816.F32.BF16 R64, R168.reuse, R186, R64 ;  /* 0x000000baa840723c */ /* 0x040fe20000041840 */
[----:B------:R-:W4:Y:S02]  /*97e0*/  LDSM.16.MT88.4 R184, [R218+0x3900] ;  /* 0x00390000dab8783b */ /* 0x000f240000004200 */
[----:B------:R-:W-:Y:S05]  /*97f0*/  MUFU.EX2 R48, R48 ;  /* 0x0000003000307308 */ /* 0x000fea0000000800 */
[C---:B---3--:R-:W-:Y:S05]  /*9800*/  HMMA.16816.F32.BF16 R68, R168.reuse, R172, R68 ;  /* 0x000000aca844723c */ /* 0x048fea0000041844 */
[----:B------:R-:W-:Y:S03]  /*9810*/  MUFU.EX2 R50, R50 ;  /* 0x0000003200327308 */ /* 0x000fe60000000800 */
[C---:B------:R-:W-:Y:S01]  /*9820*/  HMMA.16816.F32.BF16 R72, R168.reuse, R174, R72 ;  /* 0x000000aea848723c */ /* 0x040fe20000041848 */
[----:B------:R-:W3:Y:S07]  /*9830*/  LDSM.16.MT88.4 R172, [R216+0x6900] ;  /* 0x00690000d8ac783b */ /* 0x000eee0000004200 */
[C---:B--2---:R-:W-:Y:S08]  /*9840*/  HMMA.16816.F32.BF16 R76, R168.reuse, R176, R76 ;  /* 0x000000b0a84c723c */ /* 0x044ff0000004184c */
[C---:B------:R-:W-:Y:S01]  /*9850*/  HMMA.16816.F32.BF16 R80, R168.reuse, R178, R80 ;  /* 0x000000b2a850723c */ /* 0x040fe20000041850 */
[----:B------:R-:W2:Y:S07]  /*9860*/  LDSM.16.MT88.4 R176, [R217+0x6900] ;  /* 0x00690000d9b0783b */ /* 0x000eae0000004200 */
[C---:B-1----:R-:W-:Y:S08]  /*9870*/  HMMA.16816.F32.BF16 R84, R168.reuse, R180, R84 ;  /* 0x000000b4a854723c */ /* 0x042ff00000041854 */
[C---:B------:R-:W-:Y:S01]  /*9880*/  HMMA.16816.F32.BF16 R88, R168.reuse, R182, R88 ;  /* 0x000000b6a858723c */ /* 0x040fe20000041858 */
[----:B------:R-:W1:Y:S07]  /*9890*/  LDSM.16.MT88.4 R180, [R219+0x6900] ;  /* 0x00690000dbb4783b */ /* 0x000e6e0000004200 */
[C---:B------:R-:W-:Y:S08]  /*98a0*/  HMMA.16816.F32.BF16 R92, R168.reuse, R188, R92 ;  /* 0x000000bca85c723c */ /* 0x040ff0000004185c */
[C---:B------:R-:W-:Y:S01]  /*98b0*/  HMMA.16816.F32.BF16 R96, R168.reuse, R190, R96 ;  /* 0x000000bea860723c */ /* 0x040fe20000041860 */
[----:B------:R-:W-:Y:S07]  /*98c0*/  LDSM.16.MT88.4 R188, [R216+0x9900] ;  /* 0x00990000d8bc783b */ /* 0x000fee0000004200 */
[C---:B----4-:R-:W-:Y:S08]  /*98d0*/  HMMA.16816.F32.BF16 R100, R168.reuse, R184, R100 ;  /* 0x000000b8a864723c */ /* 0x050ff00000041864 */
[C---:B------:R-:W-:Y:S01]  /*98e0*/  HMMA.16816.F32.BF16 R104, R168.reuse, R186, R104 ;  /* 0x000000baa868723c */ /* 0x040fe20000041868 */
[----:B------:R-:W4:Y:S07]  /*98f0*/  LDSM.16.MT88.4 R184, [R218+0x6900] ;  /* 0x00690000dab8783b */ /* 0x000f2e0000004200 */
[C---:B---3--:R-:W-:Y:S08]  /*9900*/  HMMA.16816.F32.BF16 R108, R168.reuse, R172, R108 ;  /* 0x000000aca86c723c */ /* 0x048ff0000004186c */
[C---:B------:R-:W-:Y:S01]  /*9910*/  HMMA.16816.F32.BF16 R112, R168.reuse, R174, R112 ;  /* 0x000000aea870723c */ /* 0x040fe20000041870 */
[----:B------:R-:W3:Y:S07]  /*9920*/  LDSM.16.MT88.4 R172, [R217+0x9900] ;  /* 0x00990000d9ac783b */ /* 0x000eee0000004200 */
[C---:B--2---:R-:W-:Y:S08]  /*9930*/  HMMA.16816.F32.BF16 R116, R168.reuse, R176, R116 ;  /* 0x000000b0a874723c */ /* 0x044ff00000041874 */
[C---:B------:R-:W-:Y:S01]  /*9940*/  HMMA.16816.F32.BF16 R120, R168.reuse, R178, R120 ;  /* 0x000000b2a878723c */ /* 0x040fe20000041878 */
[----:B------:R-:W2:Y:S07]  /*9950*/  LDSM.16.MT88.4 R176, [R219+0x9900] ;  /* 0x00990000dbb0783b */ /* 0x000eae0000004200 */
[C---:B-1----:R-:W-:Y:S08]  /*9960*/  HMMA.16816.F32.BF16 R124, R168.reuse, R180, R124 ;  /* 0x000000b4a87c723c */ /* 0x042ff0000004187c */
[C---:B------:R-:W-:Y:S01]  /*9970*/  HMMA.16816.F32.BF16 R128, R168.reuse, R182, R128 ;  /* 0x000000b6a880723c */ /* 0x040fe20000041880 */
[----:B------:R-:W-:Y:S07]  /*9980*/  LDSM.16.MT88.4 R180, [R219+0x4100] ;  /* 0x00410000dbb4783b */ /* 0x000fee0000004200 */
[C---:B----4-:R-:W-:Y:S01]  /*9990*/  HMMA.16816.F32.BF16 R132, R168.reuse, R184, R132 ;  /* 0x000000b8a884723c */ /* 0x050fe20000041884 */
[----:B------:R-:W-:Y:S07]  /*99a0*/  MUFU.EX2 R185, R31 ;  /* 0x0000001f00b97308 */ /* 0x000fee0000000800 */
[C---:B------:R-:W-:Y:S03]  /*99b0*/  HMMA.16816.F32.BF16 R136, R168.reuse, R186, R136 ;  /* 0x000000baa888723c */ /* 0x040fe60000041888 */
[----:B------:R-:W-:Y:S05]  /*99c0*/  MUFU.EX2 R187, R27 ;  /* 0x0000001b00bb7308 */ /* 0x000fea0000000800 */
[C---:B------:R-:W-:Y:S05]  /*99d0*/  HMMA.16816.F32.BF16 R140, R168.reuse, R188, R140 ;  /* 0x000000bca88c723c */ /* 0x040fea000004188c */
[----:B------:R1:W4:Y:S03]  /*99e0*/  MUFU.EX2 R188, R26 ;  /* 0x0000001a00bc7308 */ /* 0x0003260000000800 */
[C---:B------:R-:W-:Y:S07]  /*99f0*/  HMMA.16816.F32.BF16 R144, R168.reuse, R190, R144 ;  /* 0x000000bea890723c */ /* 0x040fee0000041890 */
[----:B------:R4:W4:Y:S01]  /*9a00*/  MUFU.EX2 R186, R30 ;  /* 0x0000001e00ba7308 */ /* 0x0009220000000800 */
[C---:B---3--:R-:W-:Y:S08]  /*9a10*/  HMMA.16816.F32.BF16 R12, R168.reuse, R172, R12 ;  /* 0x000000aca80c723c */ /* 0x048ff0000004180c */
[C---:B------:R-:W-:Y:S01]  /*9a20*/  HMMA.16816.F32.BF16 R148, R168.reuse, R174, R148 ;  /* 0x000000aea894723c */ /* 0x040fe20000041894 */
[----:B------:R-:W3:Y:S01]  /*9a30*/  LDSM.16.MT88.4 R172, [R216+0x1100] ;  /* 0x00110000d8ac783b */ /* 0x000ee20000004200 */
[----:B------:R-:W-:Y:S05]  /*9a40*/  MUFU.EX2 R191, R37 ;  /* 0x0000002500bf7308 */ /* 0x000fea0000000800 */
[----:B-1----:R-:W1:Y:S01]  /*9a50*/  LDSM.16.MT88.4 R24, [R217+0x1100] ;  /* 0x00110000d918783b */ /* 0x002e620000004200 */
[C---:B--2---:R-:W-:Y:S04]  /*9a60*/  HMMA.16816.F32.BF16 R152, R168.reuse, R176, R152 ;  /* 0x000000b0a898723c */ /* 0x044fe80000041898 */
[----:B------:R-:W-:Y:S01]  /*9a70*/  MUFU.EX2 R190, R40 ;  /* 0x0000002800be7308 */ /* 0x000fe20000000800 */
[----:B----4-:R-:W-:Y:S03]  /*9a80*/  LDSM.16.MT88.4 R28, [R218+0xa100] ;  /* 0x00a10000da1c783b */ /* 0x010fe60000004200 */
[C---:B------:R-:W-:Y:S03]  /*9a90*/  HMMA.16816.F32.BF16 R156, R168.reuse, R178, R156 ;  /* 0x000000b2a89c723c */ /* 0x040fe6000004189c */
[----:B------:R-:W2:Y:S03]  /*9aa0*/  LDSM.16.MT88.4 R176, [R219+0x1100] ;  /* 0x00110000dbb0783b */ /* 0x000ea60000004200 */
[----:B------:R-:W-:Y:S02]  /*9ab0*/  MUFU.EX2 R189, R41 ;  /* 0x0000002900bd7308 */ /* 0x000fe40000000800 */
[C---:B------:R-:W-:Y:S07]  /*9ac0*/  HMMA.16816.F32.BF16 R16, R168.reuse, R20, R16 ;  /* 0x00000014a810723c */ /* 0x040fee0000041810 */
[----:B------:R-:W-:Y:S01]  /*9ad0*/  F2FP.BF16.PACK_AB R20, R210, R211 ;  /* 0x000000d3d214723e */ /* 0x000fe200000010ff */
[----:B------:R-:W-:Y:S01]  /*9ae0*/  HMMA.16816.F32.BF16 R160, R168, R22, R160 ;  /* 0x00000016a8a0723c */ /* 0x000fe200000418a0 */
[----:B------:R-:W4:Y:S01]  /*9af0*/  LDSM.16.MT88.4 R168, [R218+0x1100] ;  /* 0x00110000daa8783b */ /* 0x000f220000004200 */
[----:B------:R1:W-:Y:S02]  /*9b00*/  MUFU.EX2 R184, R42 ;  /* 0x0000002a00b87308 */ /* 0x0003e40000000800 */
[----:B------:R-:W-:Y:S03]  /*9b10*/  F2FP.BF16.PACK_AB R21, R192, R193 ;  /* 0x000000c1c015723e */ /* 0x000fe600000010ff */
[----:B------:R-:W-:Y:S02]  /*9b20*/  F2FP.BF16.PACK_AB R22, R208, R209 ;  /* 0x000000d1d016723e */ /* 0x000fe400000010ff */
[----:B------:R-:W-:Y:S07]  /*9b30*/  F2FP.BF16.PACK_AB R23, R187, R188 ;  /* 0x000000bcbb17723e */ /* 0x000fee00000010ff */
[C---:B---3--:R-:W-:Y:S08]  /*9b40*/  HMMA.16816.F32.BF16 R4, R20.reuse, R172, R4 ;  /* 0x000000ac1404723c */ /* 0x048ff00000041804 */
[C---:B------:R-:W-:Y:S01]  /*9b50*/  HMMA.16816.F32.BF16 R8, R20.reuse, R174, R8 ;  /* 0x000000ae1408723c */ /* 0x040fe20000041808 */
[----:B------:R-:W3:Y:S06]  /*9b60*/  LDSM.16.MT88.4 R172, [R216+0x4100] ;  /* 0x00410000d8ac783b */ /* 0x000eec0000004200 */
[----:B-1----:R-:W-:Y:S01]  /*9b70*/  LDSM.16.MT88.4 R40, [R218+0x2100] ;  /* 0x00210000da28783b */ /* 0x002fe20000004200 */
[C---:B------:R-:W-:Y:S08]  /*9b80*/  HMMA.16816.F32.BF16 R52, R20.reuse, R24, R52 ;  /* 0x000000181434723c */ /* 0x040ff00000041834 */
        /* <DEDUP_REMOVED lines=16> */
[----:B------:R-:W-:Y:S07]  /*9c90*/  LDSM.16.MT88.4 R180, [R216+0xa100] ;  /* 0x00a10000d8b4783b */ /* 0x000fee0000004200 */
[C---:B--2---:R-:W-:Y:S08]  /*9ca0*/  HMMA.16816.F32.BF16 R100, R20.reuse, R176, R100 ;  /* 0x000000b01464723c */ /* 0x044ff00000041864 */
[C---:B------:R-:W-:Y:S01]  /*9cb0*/  HMMA.16816.F32.BF16 R104, R20.reuse, R178, R104 ;  /* 0x000000b21468723c */ /* 0x040fe20000041868 */
[----:B------:R-:W2:Y:S07]  /*9cc0*/  LDSM.16.MT88.4 R176, [R218+0x7100] ;  /* 0x00710000dab0783b */ /* 0x000eae0000004200 */
[C---:B----4-:R-:W-:Y:S08]  /*9cd0*/  HMMA.16816.F32.BF16 R108, R20.reuse, R168, R108 ;  /* 0x000000a8146c723c */ /* 0x050ff0000004186c */
        /* <DEDUP_REMOVED lines=8> */
[C---:B--2---:R-:W-:Y:S07]  /*9d60*/  HMMA.16816.F32.BF16 R132, R20.reuse, R176, R132 ;  /* 0x000000b01484723c */ /* 0x044fee0000041884 */
[----:B------:R-:W-:Y:S01]  /*9d70*/  MOV R176, R205 ;  /* 0x000000cd00b07202 */ /* 0x000fe20000000f00 */
[C---:B------:R-:W-:Y:S01]  /*9d80*/  HMMA.16816.F32.BF16 R136, R20.reuse, R178, R136 ;  /* 0x000000b21488723c */ /* 0x040fe20000041888 */
[----:B------:R-:W2:Y:S01]  /*9d90*/  LDL.LU R178, [R1+0x4] ;  /* 0x0000040001b27983 */ /* 0x000ea20000300800 */
[----:B------:R-:W-:Y:S02]  /*9da0*/  MUFU.EX2 R205, R32 ;  /* 0x0000002000cd7308 */ /* 0x000fe40000000800 */
[----:B------:R-:W-:Y:S03]  /*9db0*/  MOV R177, R204 ;  /* 0x000000cc00b17202 */ /* 0x000fe60000000f00 */
[----:B------:R-:W-:Y:S01]  /*9dc0*/  MOV R179, R198 ;  /* 0x000000c600b37202 */ /* 0x000fe20000000f00 */
[C---:B------:R-:W-:Y:S04]  /*9dd0*/  HMMA.16816.F32.BF16 R140, R20.reuse, R180, R140 ;  /* 0x000000b4148c723c */ /* 0x040fe8000004188c */
[----:B------:R-:W3:Y:S04]  /*9de0*/  MUFU.EX2 R204, R33 ;  /* 0x0000002100cc7308 */ /* 0x000ee80000000800 */
[C---:B------:R-:W-:Y:S06]  /*9df0*/  HMMA.16816.F32.BF16 R144, R20.reuse, R182, R144 ;  /* 0x000000b61490723c */ /* 0x040fec0000041890 */
[----:B------:R-:W-:Y:S02]  /*9e00*/  MUFU.EX2 R183, R34 ;  /* 0x0000002200b77308 */ /* 0x000fe40000000800 */
[C---:B-1----:R-:W-:Y:S08]  /*9e10*/  HMMA.16816.F32.BF16 R12, R20.reuse, R24, R12 ;  /* 0x00000018140c723c */ /* 0x042ff0000004180c */
[C---:B------:R-:W-:Y:S01]  /*9e20*/  HMMA.16816.F32.BF16 R148, R20.reuse, R26, R148 ;  /* 0x0000001a1494723c */ /* 0x040fe20000041894 */
[----:B------:R1:W4:Y:S01]  /*9e30*/  MUFU.EX2 R182, R35 ;  /* 0x0000002300b67308 */ /* 0x0003220000000800 */
[----:B------:R-:W3:Y:S06]  /*9e40*/  LDSM.16.MT88.4 R24, [R216+0x1900] ;  /* 0x00190000d818783b */ /* 0x000eec0000004200 */
[C---:B------:R-:W-:Y:S03]  /*9e50*/  HMMA.16816.F32.BF16 R152, R20.reuse, R168, R152 ;  /* 0x000000a81498723c */ /* 0x040fe60000041898 */
[----:B------:R-:W2:Y:S05]  /*9e60*/  MUFU.EX2 R198, R36 ;  /* 0x0000002400c67308 */ /* 0x000eaa0000000800 */
[C---:B------:R-:W-:Y:S01]  /*9e70*/  HMMA.16816.F32.BF16 R156, R20.reuse, R170, R156 ;  /* 0x000000aa149c723c */ /* 0x040fe2000004189c */
[----:B------:R-:W-:Y:S04]  /*9e80*/  LDSM.16.MT88.4 R168, [R219+0x1900] ;  /* 0x00190000dba8783b */ /* 0x000fe80000004200 */
[----:B------:R-:W-:Y:S03]  /*9e90*/  MUFU.EX2 R181, R38 ;  /* 0x0000002600b57308 */ /* 0x000fe60000000800 */
[C---:B------:R-:W-:Y:S01]  /*9ea0*/  HMMA.16816.F32.BF16 R16, R20.reuse, R28, R16 ;  /* 0x0000001c1410723c */ /* 0x040fe20000041810 */
[----:B-1----:R-:W1:Y:S06]  /*9eb0*/  LDSM.16.MT88.4 R32, [R217+0x1900] ;  /* 0x00190000d920783b */ /* 0x002e6c0000004200 */
[----:B------:R4:W1:Y:S01]  /*9ec0*/  MUFU.EX2 R180, R39 ;  /* 0x0000002700b47308 */ /* 0x0008620000000800 */
[----:B------:R-:W-:Y:S01]  /*9ed0*/  HMMA.16816.F32.BF16 R160, R20, R30, R160 ;  /* 0x0000001e14a0723c */ /* 0x000fe200000418a0 */
[----:B------:R-:W1:Y:S06]  /*9ee0*/  LDSM.16.MT88.4 R28, [R218+0x1900] ;  /* 0x00190000da1c783b */ /* 0x000e6c0000004200 */
[----:B------:R-:W-:Y:S02]  /*9ef0*/  F2FP.BF16.PACK_AB R20, R206, R207 ;  /* 0x000000cfce14723e */ /* 0x000fe400000010ff */
[----:B------:R-:W-:Y:S03]  /*9f00*/  F2FP.BF16.PACK_AB R21, R185, R186 ;  /* 0x000000bab915723e */ /* 0x000fe600000010ff */
[----:B---3--:R-:W-:Y:S02]  /*9f10*/  F2FP.BF16.PACK_AB R22, R204, R205 ;  /* 0x000000cdcc16723e */ /* 0x008fe400000010ff */
[----:B----4-:R-:W-:Y:S07]  /*9f20*/  F2FP.BF16.PACK_AB R23, R182, R183 ;  /* 0x000000b7b617723e */ /* 0x010fee00000010ff */
[C---:B------:R-:W-:Y:S01]  /*9f30*/  HMMA.16816.F32.BF16 R4, R20.reuse, R24, R4 ;  /* 0x000000181404723c */ /* 0x040fe20000041804 */
[----:B------:R-:W-:Y:S07]  /*9f40*/  LDSM.16.MT88.4 R36, [R219+0x2100] ;  /* 0x00210000db24783b */ /* 0x000fee0000004200 */
        /* <DEDUP_REMOVED lines=16> */
[----:B------:R-:W3:Y:S07]  /*a050*/  LDSM.16.MT88.4 R172, [R219+0x7900] ;  /* 0x00790000dbac783b */ /* 0x000eee0000004200 */
[C---:B-1----:R-:W-:Y:S08]  /*a060*/  HMMA.16816.F32.BF16 R92, R20.reuse, R32, R92 ;  /* 0x00000020145c723c */ /* 0x042ff0000004185c */
[C---:B------:R-:W-:Y:S01]  /*a070*/  HMMA.16816.F32.BF16 R96, R20.reuse, R34, R96 ;  /* 0x000000221460723c */ /* 0x040fe20000041860 */
[----:B------:R-:W-:Y:S07]  /*a080*/  LDSM.16.MT88.4 R32, [R217+0xa900] ;  /* 0x00a90000d920783b */ /* 0x000fee0000004200 */
        /* <DEDUP_REMOVED lines=9> */
[C---:B------:R-:W-:Y:S08]  /*a120*/  HMMA.16816.F32.BF16 R124, R20.reuse, R172, R124 ;  /* 0x000000ac147c723c */ /* 0x040ff0000004187c */
[C---:B------:R-:W-:Y:S01]  /*a130*/  HMMA.16816.F32.BF16 R128, R20.reuse, R174, R128 ;  /* 0x000000ae1480723c */ /* 0x040fe20000041880 */
[----:B------:R-:W-:Y:S07]  /*a140*/  LDSM.16.MT88.4 R172, [R216+0x2900] ;  /* 0x00290000d8ac783b */ /* 0x000fee0000004200 */
        /* <DEDUP_REMOVED lines=8> */
[----:B------:R-:W3:Y:S03]  /*a1d0*/  LDSM.16.MT88.4 R32, [R217+0x2100] ;  /* 0x00210000d920783b */ /* 0x000ee60000004200 */
[----:B--2---:R-:W-:Y:S04]  /*a1e0*/  FFMA.FTZ R0, R0, R178, R200 ;  /* 0x000000b200007223 */ /* 0x004fe800000100c8 */
[C---:B----4-:R-:W-:Y:S01]  /*a1f0*/  HMMA.16816.F32.BF16 R152, R20.reuse, R168, R152 ;  /* 0x000000a81498723c */ /* 0x050fe20000041898 */
[----:B------:R-:W2:Y:S03]  /*a200*/  LDL.LU R169, [R1] ;  /* 0x0000000001a97983 */ /* 0x000ea60000300800 */
[----:B------:R-:W-:Y:S04]  /*a210*/  FADD.FTZ R0, R203, R0 ;  /* 0x00000000cb007221 */ /* 0x000fe80000010000 */
[C---:B------:R-:W-:Y:S04]  /*a220*/  HMMA.16816.F32.BF16 R156, R20.reuse, R170, R156 ;  /* 0x000000aa149c723c */ /* 0x040fe8000004189c */
[----:B------:R-:W-:Y:S04]  /*a230*/  FADD.FTZ R0, R202, R0 ;  /* 0x00000000ca007221 */ /* 0x000fe80000010000 */
[C---:B-1----:R-:W-:Y:S04]  /*a240*/  HMMA.16816.F32.BF16 R16, R20.reuse, R28, R16 ;  /* 0x0000001c1410723c */ /* 0x042fe80000041810 */
[----:B------:R-:W-:Y:S04]  /*a250*/  FADD.FTZ R0, R201, R0 ;  /* 0x00000000c9007221 */ /* 0x000fe80000010000 */
[----:B------:R-:W-:Y:S01]  /*a260*/  HMMA.16816.F32.BF16 R160, R20, R30, R160 ;  /* 0x0000001e14a0723c */ /* 0x000fe200000418a0 */
[----:B------:R-:W1:Y:S03]  /*a270*/  LDSM.16.MT88.4 R28, [R216+0x5100] ;  /* 0x00510000d81c783b */ /* 0x000e660000004200 */
        /* <DEDUP_REMOVED lines=8> */
[C---:B---3--:R-:W-:Y:S03]  /*a300*/  HMMA.16816.F32.BF16 R4, R20.reuse, R24, R4 ;  /* 0x000000181404723c */ /* 0x048fe60000041804 */
[----:B------:R-:W-:Y:S04]  /*a310*/  FADD.FTZ R0, R193, R0 ;  /* 0x00000000c1007221 */ /* 0x000fe80000010000 */
[----:B------:R-:W-:Y:S01]  /*a320*/  FADD.FTZ R0, R192, R0 ;  /* 0x00000000c0007221 */ /* 0x000fe20000010000 */
[C---:B------:R-:W-:Y:S01]  /*a330*/  HMMA.16816.F32.BF16 R8, R20.reuse, R26, R8 ;  /* 0x0000001a1408723c */ /* 0x040fe20000041808 */
[----:B------:R-:W3:Y:S03]  /*a340*/  LDSM.16.MT88.4 R24, [R217+0x5100] ;  /* 0x00510000d918783b */ /* 0x000ee60000004200 */
[----:B------:R-:W-:Y:S04]  /*a350*/  FADD.FTZ R0, R188, R0 ;  /* 0x00000000bc007221 */ /* 0x000fe80000010000 */
[C---:B------:R-:W-:Y:S04]  /*a360*/  HMMA.16816.F32.BF16 R52, R20.reuse, R32, R52 ;  /* 0x000000201434723c */ /* 0x040fe80000041834 */
[----:B------:R-:W-:Y:S04]  /*a370*/  FADD.FTZ R0, R187, R0 ;  /* 0x00000000bb007221 */ /* 0x000fe80000010000 */
[C---:B------:R-:W-:Y:S01]  /*a380*/  HMMA.16816.F32.BF16 R56, R20.reuse, R34, R56 ;  /* 0x000000221438723c */ /* 0x040fe20000041838 */
[----:B------:R-:W4:Y:S03]  /*a390*/  LDSM.16.MT88.4 R32, [R219+0x5100] ;  /* 0x00510000db20783b */ /* 0x000f260000004200 */
        /* <DEDUP_REMOVED lines=11> */
[C---:B-1----:R-:W-:Y:S04]  /*a450*/  HMMA.16816.F32.BF16 R76, R20.reuse, R28, R76 ;  /* 0x0000001c144c723c */ /* 0x042fe8000004184c */
[----:B------:R-:W-:Y:S04]  /*a460*/  FADD.FTZ R0, R180, R0 ;  /* 0x00000000b4007221 */ /* 0x000fe80000010000 */
[C---:B------:R-:W-:Y:S01]  /*a470*/  HMMA.16816.F32.BF16 R80, R20.reuse, R30, R80 ;  /* 0x0000001e1450723c */ /* 0x040fe20000041850 */
[----:B------:R-:W-:Y:S03]  /*a480*/  LDSM.16.MT88.4 R28, [R219+0x8100] ;  /* 0x00810000db1c783b */ /* 0x000fe60000004200 */
[----:B------:R-:W-:Y:S04]  /*a490*/  FADD.FTZ R0, R184, R0 ;  /* 0x00000000b8007221 */ /* 0x000fe80000010000 */
[C---:B---3--:R-:W-:Y:S08]  /*a4a0*/  HMMA.16816.F32.BF16 R84, R20.reuse, R24, R84 ;  /* 0x000000181454723c */ /* 0x048ff00000041854 */
[C---:B------:R-:W-:Y:S01]  /*a4b0*/  HMMA.16816.F32.BF16 R88, R20.reuse, R26, R88 ;  /* 0x0000001a1458723c */ /* 0x040fe20000041858 */
[----:B------:R-:W1:Y:S07]  /*a4c0*/  LDSM.16.MT88.4 R24, [R217+0x8100] ;  /* 0x00810000d918783b */ /* 0x000e6e0000004200 */
[C---:B----4-:R-:W-:Y:S08]  /*a4d0*/  HMMA.16816.F32.BF16 R92, R20.reuse, R32, R92 ;  /* 0x00000020145c723c */ /* 0x050ff0000004185c */
        /* <DEDUP_REMOVED lines=13> */
[----:B------:R-:W1:Y:S07]  /*a5b0*/  LDSM.16.MT88.4 R28, [R219+0xb100] ;  /* 0x00b10000db1c783b */ /* 0x000e6e0000004200 */
        /* <DEDUP_REMOVED lines=11> */
[----:B------:R-:W4:Y:S07]  /*a670*/  LDSM.16.MT88.4 R28, [R218+0x2900] ;  /* 0x00290000da1c783b */ /* 0x000f2e0000004200 */
[C---:B---3--:R-:W-:Y:S08]  /*a680*/  HMMA.16816.F32.BF16 R16, R20.reuse, R32, R16 ;  /* 0x000000201410723c */ /* 0x048ff00000041810 */
[----:B------:R-:W-:Y:S01]  /*a690*/  HMMA.16816.F32.BF16 R160, R20, R34, R160 ;  /* 0x0000002214a0723c */ /* 0x000fe200000418a0 */
[----:B------:R-:W3:Y:S06]  /*a6a0*/  LDSM.16.MT88.4 R32, [R217+0x5900] ;  /* 0x00590000d920783b */ /* 0x000eec0000004200 */
[----:B------:R-:W-:Y:S01]  /*a6b0*/  F2FP.BF16.PACK_AB R20, R45, R44 ;  /* 0x0000002c2d14723e */ /* 0x000fe200000010ff */
[----:B--2---:R-:W-:Y:S01]  /*a6c0*/  FFMA.FTZ R2, R2, R169, R252 ;  /* 0x000000a902027223 */ /* 0x004fe200000100fc */
[----:B------:R-:W-:Y:S03]  /*a6d0*/  F2FP.BF16.PACK_AB R21, R47, R46 ;  /* 0x0000002e2f15723e */ /* 0x000fe600000010ff */
[----:B------:R-:W-:Y:S01]  /*a6e0*/  F2FP.BF16.PACK_AB R22, R49, R48 ;  /* 0x000000303116723e */ /* 0x000fe200000010ff */
[----:B------:R-:W-:Y:S01]  /*a6f0*/  FADD.FTZ R2, R179, R2 ;  /* 0x00000002b3027221 */ /* 0x000fe20000010000 */
[----:B------:R-:W-:Y:S03]  /*a700*/  F2FP.BF16.PACK_AB R23, R166, R50 ;  /* 0x00000032a617723e */ /* 0x000fe600000010ff */
[----:B------:R-:W-:Y:S04]  /*a710*/  FADD.FTZ R2, R176, R2 ;  /* 0x00000002b0027221 */ /* 0x000fe80000010000 */
[C---:B------:R-:W-:Y:S01]  /*a720*/  HMMA.16816.F32.BF16 R168, R20.reuse, R172, R4 ;  /* 0x000000ac14a8723c */ /* 0x040fe20000041804 */
[----:B------:R-:W2:Y:S02]  /*a730*/  LDSM.16.MT88.4 R4, [R219+0x5900] ;  /* 0x00590000db04783b */ /* 0x000ea40000004200 */
[----:B------:R-:W-:Y:S04]  /*a740*/  FADD.FTZ R2, R177, R2 ;  /* 0x00000002b1027221 */ /* 0x000fe80000010000 */
[----:B------:R-:W-:Y:S01]  /*a750*/  FADD.FTZ R2, R215, R2 ;  /* 0x00000002d7027221 */ /* 0x000fe20000010000 */
[C---:B------:R-:W-:Y:S01]  /*a760*/  HMMA.16816.F32.BF16 R172, R20.reuse, R174, R8 ;  /* 0x000000ae14ac723c */ /* 0x040fe20000041808 */
[----:B------:R-:W2:Y:S03]  /*a770*/  LDSM.16.MT88.4 R8, [R218+0x5900] ;  /* 0x00590000da08783b */ /* 0x000ea60000004200 */
[----:B------:R-:W-:Y:S04]  /*a780*/  FADD.FTZ R2, R214, R2 ;  /* 0x00000002d6027221 */ /* 0x000fe80000010000 */
[C---:B-1----:R-:W-:Y:S04]  /*a790*/  HMMA.16816.F32.BF16 R52, R20.reuse, R24, R52 ;  /* 0x000000181434723c */ /* 0x042fe80000041834 */
[----:B------:R-:W-:Y:S04]  /*a7a0*/  FADD.FTZ R2, R213, R2 ;  /* 0x00000002d5027221 */ /* 0x000fe80000010000 */
[C---:B------:R-:W-:Y:S01]  /*a7b0*/  HMMA.16816.F32.BF16 R56, R20.reuse, R26, R56 ;  /* 0x0000001a1438723c */ /* 0x040fe20000041838 */
[----:B------:R-:W1:Y:S03]  /*a7c0*/  LDSM.16.MT88.4 R24, [R216+0x8900] ;  /* 0x00890000d818783b */ /* 0x000e660000004200 */
[----:B------:R-:W-:Y:S04]  /*a7d0*/  FADD.FTZ R2, R212, R2 ;  /* 0x00000002d4027221 */ /* 0x000fe80000010000 */
[C---:B------:R-:W-:Y:S04]  /*a7e0*/  HMMA.16816.F32.BF16 R60, R20.reuse, R36, R60 ;  /* 0x00000024143c723c */ /* 0x040fe8000004183c */
[----:B------:R-:W-:Y:S04]  /*a7f0*/  FADD.FTZ R2, R211, R2 ;  /* 0x00000002d3027221 */ /* 0x000fe80000010000 */
[C---:B------:R-:W-:Y:S01]  /*a800*/  HMMA.16816.F32.BF16 R64, R20.reuse, R38, R64 ;  /* 0x000000261440723c */ /* 0x040fe20000041840 */
[----:B------:R-:W-:Y:S03]  /*a810*/  LDSM.16.MT88.4 R36, [R219+0x8900] ;  /* 0x00890000db24783b */ /* 0x000fe60000004200 */
[----:B------:R-:W-:Y:S04]  /*a820*/  FADD.FTZ R2, R210, R2 ;  /* 0x00000002d2027221 */ /* 0x000fe80000010000 */
[C---:B----4-:R-:W-:Y:S04]  /*a830*/  HMMA.16816.F32.BF16 R68, R20.reuse, R28, R68 ;  /* 0x0000001c1444723c */ /* 0x050fe80000041844 */
[----:B------:R-:W-:Y:S04]  /*a840*/  FADD.FTZ R2, R209, R2 ;  /* 0x00000002d1027221 */ /* 0x000fe80000010000 */
[C---:B------:R-:W-:Y:S01]  /*a850*/  HMMA.16816.F32.BF16 R72, R20.reuse, R30, R72 ;  /* 0x0000001e1448723c */ /* 0x040fe20000041848 */
[----:B------:R-:W4:Y:S03]  /*a860*/  LDSM.16.MT88.4 R28, [R217+0x8900] ;  /* 0x00890000d91c783b */ /* 0x000f260000004200 */
[----:B------:R-:W-:Y:S04]  /*a870*/  FADD.FTZ R2, R208, R2 ;  /* 0x00000002d0027221 */ /* 0x000fe80000010000 */
[C---:B------:R-:W-:Y:S04]  /*a880*/  HMMA.16816.F32.BF16 R76, R20.reuse, R40, R76 ;  /* 0x00000028144c723c */ /* 0x040fe8000004184c */
[----:B------:R-:W-:Y:S04]  /*a890*/  FADD.FTZ R2, R207, R2 ;  /* 0x00000002cf027221 */ /* 0x000fe80000010000 */
[C---:B------:R-:W-:Y:S01]  /*a8a0*/  HMMA.16816.F32.BF16 R80, R20.reuse, R42, R80 ;  /* 0x0000002a1450723c */ /* 0x040fe20000041850 */
[----:B------:R-:W1:Y:S03]  /*a8b0*/  LDSM.16.MT88.4 R40, [R218+0x8900] ;  /* 0x00890000da28783b */ /* 0x000e660000004200 */
[----:B------:R-:W-:Y:S04]  /*a8c0*/  FADD.FTZ R2, R206, R2 ;  /* 0x00000002ce027221 */ /* 0x000fe80000010000 */
[C---:B---3--:R-:W-:Y:S04]  /*a8d0*/  HMMA.16816.F32.BF16 R84, R20.reuse, R32, R84 ;  /* 0x000000201454723c */ /* 0x048fe80000041854 */
[----:B------:R-:W-:Y:S04]  /*a8e0*/  FADD.FTZ R2, R205, R2 ;  /* 0x00000002cd027221 */ /* 0x000fe80000010000 */
[C---:B------:R-:W-:Y:S04]  /*a8f0*/  HMMA.16816.F32.BF16 R88, R20.reuse, R34, R88 ;  /* 0x000000221458723c */ /* 0x040fe80000041858 */
[----:B------:R-:W-:Y:S04]  /*a900*/  FADD.FTZ R2, R204, R2 ;  /* 0x00000002cc027221 */ /* 0x000fe80000010000 */
[C---:B--2---:R-:W-:Y:S04]  /*a910*/  HMMA.16816.F32.BF16 R92, R20.reuse, R4, R92 ;  /* 0x00000004145c723c */ /* 0x044fe8000004185c */
[----:B------:R-:W-:Y:S04]  /*a920*/  FADD.FTZ R2, R198, R2 ;  /* 0x00000002c6027221 */ /* 0x000fe80000010000 */
        /* <DEDUP_REMOVED lines=8> */
[C---:B-1----:R-:W-:Y:S08]  /*a9b0*/  HMMA.16816.F32.BF16 R108, R20.reuse, R24, R108 ;  /* 0x00000018146c723c */ /* 0x042ff0000004186c */
[C---:B------:R-:W-:Y:S01]  /*a9c0*/  HMMA.16816.F32.BF16 R112, R20.reuse, R26, R112 ;  /* 0x0000001a1470723c */ /* 0x040fe20000041870 */
[----:B------:R-:W1:Y:S07]  /*a9d0*/  LDSM.16.MT88.4 R24, [R219+0xb900] ;  /* 0x00b90000db18783b */ /* 0x000e6e0000004200 */
[C---:B----4-:R-:W-:Y:S08]  /*a9e0*/  HMMA.16816.F32.BF16 R116, R20.reuse, R28, R116 ;  /* 0x0000001c1474723c */ /* 0x050ff00000041874 */
[C---:B------:R-:W-:Y:S08]  /*a9f0*/  HMMA.16816.F32.BF16 R120, R20.reuse, R30, R120 ;  /* 0x0000001e1478723c */ /* 0x040ff00000041878 */
        /* <DEDUP_REMOVED lines=22> */
[----:B------:R1:W-:Y:S01]  /*ab60*/  STL [R1], R2 ;  /* 0x0000000201007387 */ /* 0x0003e20000100800 */
[----:B------:R-:W-:Y:S01]  /*ab70*/  FADD.FTZ R0, R166, R0 ;  /* 0x00000000a6007221 */ /* 0x000fe20000010000 */
[----:B------:R-:W-:Y:S04]  /*ab80*/  MOV R166, R3 ;  /* 0x0000000300a67202 */ /* 0x000fe80000000f00 */
[----:B------:R1:W-:Y:S01]  /*ab90*/  STL [R1+0x4], R0 ;  /* 0x0000040001007387 */ /* 0x0003e20000100800 */
[----:B------:R-:W-:-:S05]  /*aba0*/  @P0 BRA `(.L_x_2213) ;  /* 0xffffbde000000947 */ /* 0x000fca000383ffff */
.L_x_2212:
[----:B-1----:R-:W2:Y:S04]  /*abb0*/  LDL.LU R0, [R1] ;  /* 0x0000000001007983 */ /* 0x002ea80000300800 */
        /* <DEDUP_REMOVED lines=45> */
[----:B------:R-:W3:Y:S01]  /*ae90*/  LDL.LU R83, [R1+0x38] ;  /* 0x0000380001537983 */ /* 0x000ee20000300800 */
        /* <DEDUP_REMOVED lines=68> */
[----:B------:R-:W-:Y:S01]  /*b2e0*/  LEA.HI R0, R0, R2, RZ, 0x3 ;  /* 0x0000000200007211 */ /* 0x000fe200078f18ff */
[----:B------:R-:W-:-:S02]  /*b2f0*/  UIMAD.WIDE.U32 UR14, UR7, UR4, URZ ;  /* 0x00000004070e72a5 */ /* 0x000fc4000f8e003f */
[----:B------:R-:W-:Y:S01]  /*b300*/  UIMAD UR6, UR6, UR4, URZ ;  /* 0x00000004060672a4 */ /* 0x000fe2000f8e023f */
[----:B------:R-:W-:Y:S02]  /*b310*/  F2FP.BF16.PACK_AB R53, R15, R53 ;  /* 0x000000350f35723e */ /* 0x000fe400000010ff */
[----:B------:R-:W3:Y:S01]  /*b320*/  @P1 MUFU.LG2 R11, R11 ;  /* 0x0000000b000b1308 */ /* 0x000ee20000000c00 */
[----:B------:R-:W-:Y:S01]  /*b330*/  LOP3.LUT R0, R0, 0xfffffff8, RZ, 0xc0, !PT ;  /* 0xfffffff800007812 */ /* 0x000fe200078ec0ff */
[----:B------:R-:W4:Y:S03]  /*b340*/  S2R R15, SR_CTAID.Z ;  /* 0x00000000000f7919 */ /* 0x000f260000002700 */
[----:B------:R-:W-:Y:S01]  /*b350*/  IADD3 R10, R2, -R0, RZ ;  /* 0x80000000020a7210 */ /* 0x000fe20007ffe0ff */
[C---:B------:R-:W-:Y:S01]  /*b360*/  FMUL.FTZ R21, R4.reuse, R55 ;  /* 0x0000003704157220 */ /* 0x040fe20000410000 */
[----:B------:R-:W-:Y:S01]  /*b370*/  @P1 MOV R2, 0x3f317218 ;  /* 0x3f31721800021802 */ /* 0x000fe20000000f00 */
[C---:B------:R-:W-:Y:S01]  /*b380*/  FMUL.FTZ R25, R4.reuse, R63 ;  /* 0x0000003f04197220 */ /* 0x040fe20000410000 */
[----:B------:R-:W-:Y:S01]  /*b390*/  @P0 MOV R0, 0x3f317218 ;  /* 0x3f31721800000802 */ /* 0x000fe20000000f00 */
[----:B------:R-:W-:Y:S01]  /*b3a0*/  FMUL.FTZ R30, R4, R67 ;  /* 0x00000043041e7220 */ /* 0x000fe20000410000 */
[----:B------:R-:W-:Y:S01]  /*b3b0*/  MOV R9, UR15 ;  /* 0x0000000f00097c02 */ /* 0x000fe20008000f00 */
        /* <DEDUP_REMOVED lines=53> */
[----:B------:R-:W3:Y:S01]  /*b710*/  S2R R82, SR_CTAID.X ;  /* 0x0000000000527919 */ /* 0x000ee20000002500 */
[----:B-1----:R-:W-:Y:S02]  /*b720*/  @P0 FMUL.FTZ R2, R6, 0.69314718246459960938 ;  /* 0x3f31721806020820 */ /* 0x002fe40000410000 */
[----:B------:R-:W-:Y:S01]  /*b730*/  @P0 FMUL.FTZ R0, R0, c[0x0][0x2d0] ;  /* 0x0000b40000000a20 */ /* 0x000fe20000410000 */
[----:B------:R-:W-:Y:S01]  /*b740*/  MOV R79, 0xff800000 ;  /* 0xff800000004f7802 */ /* 0x000fe20000000f00 */
[----:B------:R-:W-:Y:S01]  /*b750*/  FMUL.FTZ R55, R4, R74 ;  /* 0x0000004a04377220 */ /* 0x000fe20000410000 */
[----:B------:R-:W-:Y:S01]  /*b760*/  F2FP.BF16.PACK_AB R52, R81, R52 ;  /* 0x000000345134723e */ /* 0x000fe200000010ff */
[----:B------:R-:W-:Y:S01]  /*b770*/  @P0 FFMA.FTZ R79, R0, R3, R2 ;  /* 0x00000003004f0223 */ /* 0x000fe20000010002 */
[----:B------:R-:W-:Y:S01]  /*b780*/  SHF.R.S32.HI R0, RZ, 0x5, R190 ;  /* 0x00000005ff007819 */ /* 0x000fe200000114be */
[C---:B------:R-:W-:Y:S01]  /*b790*/  FMUL.FTZ R75, R4.reuse, R138 ;  /* 0x0000008a044b7220 */ /* 0x040fe20000410000 */
[----:B------:R-:W-:Y:S01]  /*b7a0*/  UIMAD UR5, UR7, UR5, UR6 ;  /* 0x00000005070572a4 */ /* 0x000fe2000f8e0206 */
[C---:B------:R-:W-:Y:S01]  /*b7b0*/  FMUL.FTZ R71, R4.reuse, R146 ;  /* 0x0000009204477220 */ /* 0x040fe20000410000 */
[----:B------:R-:W-:Y:S01]  /*b7c0*/  MOV R80, 0xff800000 ;  /* 0xff80000000507802 */ /* 0x000fe20000000f00 */
[C---:B------:R-:W-:Y:S01]  /*b7d0*/  FMUL.FTZ R67, R4.reuse, R150 ;  /* 0x0000009604437220 */ /* 0x040fe20000410000 */
[----:B------:R-:W-:Y:S01]  /*b7e0*/  UIADD3 UR10, UR13, UR10, URZ ;  /* 0x0000000a0d0a7290 */ /* 0x000fe2000fffe03f */
[----:B------:R-:W-:Y:S01]  /*b7f0*/  FMUL.FTZ R63, R4, R158 ;  /* 0x0000009e043f7220 */ /* 0x000fe20000410000 */
[----:B------:R-:W-:Y:S01]  /*b800*/  MOV R4, UR12 ;  /* 0x0000000c00047c02 */ /* 0x000fe20008000f00 */
[----:B------:R-:W2:Y:S01]  /*b810*/  LDL R84, [R1+0x40] ;  /* 0x0000400001547983 */ /* 0x000ea20000100800 */
[----:B------:R-:W-:-:S02]  /*b820*/  MOV R8, UR14 ;  /* 0x0000000e00087c02 */ /* 0x000fc40008000f00 */
[----:B------:R-:W-:Y:S01]  /*b830*/  SHF.R.S32.HI R3, RZ, 0x1f, R0 ;  /* 0x0000001fff037819 */ /* 0x000fe20000011400 */
[----:B------:R-:W-:Y:S01]  /*b840*/  UIADD3 UR5, UR15, UR5, URZ ;  /* 0x000000050f057290 */ /* 0x000fe2000fffe03f */
[----:B------:R-:W-:Y:S02]  /*b850*/  MOV R6, R4 ;  /* 0x0000000400067202 */ /* 0x000fe40000000f00 */
[----:B------:R-:W-:Y:S02]  /*b860*/  MOV R4, R8 ;  /* 0x0000000800047202 */ /* 0x000fe40000000f00 */
[----:B------:R-:W-:Y:S02]  /*b870*/  LEA.HI R3, R3, R0, RZ, 0x3 ;  /* 0x0000000003037211 */ /* 0x000fe400078f18ff */
[----:B----4-:R-:W-:Y:S02]  /*b880*/  SHF.R.S32.HI R8, RZ, 0x1f, R15 ;  /* 0x0000001fff087819 */ /* 0x010fe4000001140f */
[----:B------:R-:W-:Y:S01]  /*b890*/  LEA.HI R2, R14, R14, RZ, 0x1 ;  /* 0x0000000e0e027211 */ /* 0x000fe200078f08ff */
[----:B---3--:R-:W-:Y:S01]  /*b8a0*/  @P1 FMUL.FTZ R11, R11, 0.69314718246459960938 ;  /* 0x3f3172180b0b1820 */ /* 0x008fe20000410000 */
[----:B------:R-:W-:Y:S01]  /*b8b0*/  MOV R5, UR13 ;  /* 0x0000000d00057c02 */ /* 0x000fe20008000f00 */
[----:B------:R-:W-:Y:S01]  /*b8c0*/  IMAD R81, R8, c[0x0][0x3f0], RZ ;  /* 0x0000fc0008517a24 */ /* 0x000fe200078e02ff */
[----:B------:R-:W-:-:S02]  /*b8d0*/  MOV R5, UR5 ;  /* 0x0000000500057c02 */ /* 0x000fc40008000f00 */
[----:B------:R-:W-:Y:S02]  /*b8e0*/  LOP3.LUT R3, R3, 0xffffff8, RZ, 0xc0, !PT ;  /* 0x0ffffff803037812 */ /* 0x000fe400078ec0ff */
[----:B------:R-:W-:Y:S01]  /*b8f0*/  LOP3.LUT R2, R2, 0x1ffffffe, RZ, 0xc0, !PT ;  /* 0x1ffffffe02027812 */ /* 0x000fe200078ec0ff */
[----:B------:R-:W-:Y:S01]  /*b900*/  @P1 FFMA.FTZ R80, R9, R164, R11 ;  /* 0x000000a409501223 */ /* 0x000fe2000001000b */
[----:B------:R-:W-:Y:S02]  /*b910*/  F2FP.BF16.PACK_AB R55, R16, R55 ;  /* 0x000000371037723e */ /* 0x000fe400000010ff */
[C---:B------:R-:W-:Y:S02]  /*b920*/  IADD3 R9, R0.reuse, -R3, RZ ;  /* 0x8000000300097210 */ /* 0x040fe40007ffe0ff */
[----:B------:R-:W-:Y:S01]  /*b930*/  LEA R16, R0, R14, 0x9 ;  /* 0x0000000e00107211 */ /* 0x000fe200078e48ff */
[C---:B------:R-:W-:Y:S01]  /*b940*/  IMAD R0, R15.reuse, c[0x0][0x3f4], R81 ;  /* 0x0000fd000f007a24 */ /* 0x040fe200078e0251 */
[----:B------:R-:W-:Y:S01]  /*b950*/  IADD3 R11, R14, -R2, RZ ;  /* 0x800000020e0b7210 */ /* 0x000fe20007ffe0ff */
[----:B------:R-:W-:Y:S01]  /*b960*/  IMAD.WIDE.U32 R2, R15, c[0x0][0x3f0], R4 ;  /* 0x0000fc000f027a25 */ /* 0x000fe200078e0004 */
[----:B------:R-:W-:-:S03]  /*b970*/  MOV R7, UR10 ;  /* 0x0000000a00077c02 */ /* 0x000fc60008000f00 */
[----:B------:R-:W-:Y:S01]  /*b980*/  IMAD R78, R8, c[0x0][0x498], RZ ;  /* 0x00012600084e7a24 */ /* 0x000fe200078e02ff */
[----:B------:R-:W-:Y:S02]  /*b990*/  SHF.R.S32.HI R8, RZ, 0x2, R192 ;  /* 0x00000002ff087819 */ /* 0x000fe400000114c0 */
[C---:B------:R-:W-:Y:S02]  /*b9a0*/  LOP3.LUT R5, R10.reuse, 0x1, RZ, 0xc0, !PT ;  /* 0x000000010a057812 */ /* 0x040fe400078ec0ff */
[----:B------:R-:W-:Y:S02]  /*b9b0*/  IADD3 R3, R3, R0, RZ ;  /* 0x0000000003037210 */ /* 0x000fe40007ffe0ff */
[----:B------:R-:W-:Y:S01]  /*b9c0*/  LEA R0, R9, R8, 0x4 ;  /* 0x0000000809007211 */ /* 0x000fe200078e20ff */
[C---:B------:R-:W-:Y:S01]  /*b9d0*/  IMAD R78, R15.reuse, c[0x0][0x49c], R78 ;  /* 0x000127000f4e7a24 */ /* 0x040fe200078e024e */
[C---:B------:R-:W-:Y:S01]  /*b9e0*/  SHF.L.U32 R4, R10.reuse, 0x6, RZ ;  /* 0x000000060a047819 */ /* 0x040fe200000006ff */
[----:B------:R-:W-:Y:S01]  /*b9f0*/  IMAD.WIDE.U32 R14, R15, c[0x0][0x498], R6 ;  /* 0x000126000f0e7a25 */ /* 0x000fe200078e0006 */
[----:B------:R-:W-:-:S02]  /*ba00*/  R2P PR, R10, 0x6 ;  /* 0x000000060a007804 */ /* 0x000fc40000000000 */
[----:B------:R-:W-:Y:S02]  /*ba10*/  ISETP.NE.U32.AND P0, PT, R5, 0x1, PT ;  /* 0x000000010500780c */ /* 0x000fe40003f05070 */
[----:B------:R-:W-:Y:S02]  /*ba20*/  SHF.R.S32.HI R6, RZ, 0x1f, R165 ;  /* 0x0000001fff067819 */ /* 0x000fe400000114a5 */
[-C--:B------:R-:W-:Y:S02]  /*ba30*/  LEA R5, R11, R0.reuse, 0x3 ;  /* 0x000000000b057211 */ /* 0x080fe400078e18ff */
[----:B------:R-:W-:Y:S01]  /*ba40*/  LOP3.LUT R4, R4, 0x1c0, RZ, 0xc0, !PT ;  /* 0x000001c004047812 */ /* 0x000fe200078ec0ff */
[----:B------:R-:W-:Y:S01]  /*ba50*/  IMAD R81, R191, c[0x0][0x388], RZ ;  /* 0x0000e200bf517a24 */ /* 0x000fe200078e02ff */
[C---:B------:R-:W-:Y:S02]  /*ba60*/  LEA R0, R82.reuse, R0, 0x7 ;  /* 0x0000000052007211 */ /* 0x040fe400078e38ff */
[----:B------:R-:W-:Y:S01]  /*ba70*/  LEA R10, R82, R5, 0x7 ;  /* 0x00000005520a7211 */ /* 0x000fe200078e38ff */
[----:B------:R-:W-:Y:S01]  /*ba80*/  IMAD R5, R6, c[0x0][0x3e0], RZ ;  /* 0x0000f80006057a24 */ /* 0x000fe200078e02ff */
[----:B------:R-:W-:Y:S01]  /*ba90*/  LEA.HI R4, R4, R4, RZ, 0x1d ;  /* 0x0000000404047211 */ /* 0x000fe200078fe8ff */
[----:B------:R-:W-:Y:S01]  /*baa0*/  IMAD.WIDE.U32 R2, R165, c[0x0][0x3e0], R2 ;  /* 0x0000f800a5027a25 */ /* 0x000fe200078e0002 */
[----:B------:R-:W-:-:S02]  /*bab0*/  ISETP.GE.OR P5, PT, R0, R81, P3 ;  /* 0x000000510000720c */ /* 0x000fc40001fa6670 */
[----:B------:R-:W-:Y:S01]  /*bac0*/  IADD3 R6, R0, 0x8, RZ ;  /* 0x0000000800067810 */ /* 0x000fe20007ffe0ff */
[----:B------:R-:W-:Y:S01]  /*bad0*/  IMAD R0, R165, c[0x0][0x3e4], R5 ;  /* 0x0000f900a5007a24 */ /* 0x000fe200078e0205 */
[----:B------:R-:W-:Y:S01]  /*bae0*/  LEA R4, R16, R4, 0x1 ;  /* 0x0000000410047211 */ /* 0x000fe200078e08ff */
[----:B------:R-:W-:Y:S01]  /*baf0*/  @P4 IMAD.HI.U32 R7, R10, c[0x0][0x4ec], RZ ;  /* 0x00013b000a074a27 */ /* 0x000fe200078e00ff */
[----:B------:R-:W-:Y:S02]  /*bb00*/  F2FP.BF16.PACK_AB R13, R189, R13 ;  /* 0x0000000dbd0d723e */ /* 0x000fe400000010ff */
[----:B------:R-:W-:Y:S02]  /*bb10*/  F2FP.BF16.PACK_AB R12, R171, R12 ;  /* 0x0000000cab0c723e */ /* 0x000fe400000010ff */
[----:B------:R-:W-:Y:S02]  /*bb20*/  SHF.L.U32 R4, R4, 0x1, RZ ;  /* 0x0000000104047819 */ /* 0x000fe400000006ff */
[----:B------:R-:W-:-:S02]  /*bb30*/  IADD3 R3, R3, R0, RZ ;  /* 0x0000000003037210 */ /* 0x000fc40007ffe0ff */
        /* <DEDUP_REMOVED lines=8> */
[----:B------:R-:W-:Y:S02]  /*bbc0*/  MOV R7, 0x20 ;  /* 0x0000002000077802 */ /* 0x000fe40000000f00 */
[----:B------:R-:W-:Y:S01]  /*bbd0*/  IADD3 R0, R4, 0x70, RZ ;  /* 0x0000007004007810 */ /* 0x000fe20007ffe0ff */
[----:B------:R-:W-:Y:S01]  /*bbe0*/  IMAD R16, R166, c[0x0][0x3dc], R6 ;  /* 0x0000f700a6107a24 */ /* 0x000fe200078e0206 */
[----:B------:R-:W-:Y:S02]  /*bbf0*/  @P0 IADD3 R0, R8, 0x10, RZ ;  /* 0x0000001008000810 */ /* 0x000fe40007ffe0ff */
[----:B------:R-:W-:Y:S02]  /*bc00*/  SEL R7, R7, 0xffffffe0, !P1 ;  /* 0xffffffe007077807 */ /* 0x000fe40004800000 */
[----:B------:R-:W-:-:S02]  /*bc10*/  SHF.R.S32.HI R6, RZ, 0x1f, R5 ;  /* 0x0000001fff067819 */ /* 0x000fc40000011405 */
[----:B------:R-:W-:Y:S02]  /*bc20*/  IADD3 R8, P0, R5, R14, RZ ;  /* 0x0000000e05087210 */ /* 0x000fe40007f1e0ff */
[----:B------:R-:W-:Y:S01]  /*bc30*/  IADD3 R14, R7, R0, RZ ;  /* 0x00000000070e7210 */ /* 0x000fe20007ffe0ff */
[----:B-1----:R-:W-:Y:S01]  /*bc40*/  IMAD.WIDE.U32 R12, R166, c[0x0][0x3d8], R2 ;  /* 0x0000f600a60c7a25 */ /* 0x002fe200078e0002 */
[----:B------:R-:W-:-:S05]  /*bc50*/  IADD3 R3, -R5, RZ, RZ ;  /* 0x000000ff05037210 */ /* 0x000fca0007ffe1ff */
[----:B------:R-:W-:Y:S01]  /*bc60*/  IMAD R3, R3, c[0x0][0x4e8], R10 ;  /* 0x00013a0003037a24 */ /* 0x000fe200078e020a */
[----:B------:R-:W-:Y:S02]  /*bc70*/  IADD3 R2, R4, R7, RZ ;  /* 0x0000000704027210 */ /* 0x000fe40007ffe0ff */
[----:B------:R-:W-:Y:S02]  /*bc80*/  IADD3.X R9, R6, R15, R78, P0, !PT ;  /* 0x0000000f06097210 */ /* 0x000fe400007fe44e */
[----:B------:R-:W-:Y:S01]  /*bc90*/  SHF.R.S32.HI R7, RZ, 0x1f, R3 ;  /* 0x0000001fff077819 */ /* 0x000fe20000011403 */
[----:B------:R1:W5:Y:S01]  /*bca0*/  LDL R78, [R1+0x8] ;  /* 0x00000800014e7983 */ /* 0x0003620000100800 */
[----:B------:R-:W-:Y:S02]  /*bcb0*/  MOV R6, 0x40 ;  /* 0x0000004000067802 */ /* 0x000fe40000000f00 */
[----:B------:R-:W-:Y:S01]  /*bcc0*/  F2FP.BF16.PACK_AB R17, R188, R17 ;  /* 0x00000011bc11723e */ /* 0x000fe200000010ff */
[----:B------:R-:W-:Y:S01]  /*bcd0*/  IMAD R7, R7, c[0x0][0x488], RZ ;  /* 0x0001220007077a24 */ /* 0x000fe200078e02ff */
[----:B------:R-:W-:-:S02]  /*bce0*/  SEL R6, R6, 0xffffffc0, !P2 ;  /* 0xffffffc006067807 */ /* 0x000fc40005000000 */
[----:B------:R-:W-:Y:S02]  /*bcf0*/  F2FP.BF16.PACK_AB R18, R175, R18 ;  /* 0x00000012af12723e */ /* 0x000fe400000010ff */
[----:B------:R-:W-:Y:S02]  /*bd00*/  F2FP.BF16.PACK_AB R19, R187, R19 ;  /* 0x00000013bb13723e */ /* 0x000fe400000010ff */
[----:B------:R-:W-:Y:S01]  /*bd10*/  F2FP.BF16.PACK_AB R22, R21, R22 ;  /* 0x000000161516723e */ /* 0x000fe200000010ff */
[----:B------:R-:W-:Y:S01]  /*bd20*/  IMAD R10, R3, c[0x0][0x48c], R7 ;  /* 0x00012300030a7a24 */ /* 0x000fe200078e0207 */
[----:B------:R-:W-:Y:S02]  /*bd30*/  F2FP.BF16.PACK_AB R21, R186, R168 ;  /* 0x000000a8ba15723e */ /* 0x000fe400000010ff */
[----:B------:R-:W-:Y:S01]  /*bd40*/  F2FP.BF16.PACK_AB R20, R59, R20 ;  /* 0x000000143b14723e */ /* 0x000fe200000010ff */
        /* <DEDUP_REMOVED lines=15> */
[----:B------:R-:W-:Y:S01]  /*be40*/  IADD3 R6, R14, R6, RZ ;  /* 0x000000060e067210 */ /* 0x000fe20007ffe0ff */
        /* <DEDUP_REMOVED lines=74> */
[----:B------:R1:W-:Y:S04]  /*c2f0*/  STS [R4+0xc480], R73 ;  /* 0x00c4804904007388 */ /* 0x0003e80000000800 */
[----:B---3--:R3:W5:Y:S04]  /*c300*/  LDL R77, [R1+0x2c] ;  /* 0x00002c00014d7983 */ /* 0x0087680000100800 */
[----:B----4-:R3:W5:Y:S01]  /*c310*/  LDL R76, [R1+0x28] ;  /* 0x00002800014c7983 */ /* 0x0107620000100800 */
[----:B-1----:R-:W-:-:S03]  /*c320*/  SHF.L.U32 R4, R83, 0x1, RZ ;  /* 0x0000000153047819 */ /* 0x002fc600000006ff */
[----:B------:R3:W5:Y:S01]  /*c330*/  LDL.64 R82, [R1+0x18] ;  /* 0x0000180001527983 */ /* 0x0007620000100a00 */
        /* <DEDUP_REMOVED lines=8> */
[----:B------:R-:W-:Y:S02]  /*c3c0*/  LEA R15, P0, R8, c[0x0][0x450], 0x2 ;  /* 0x00011400080f7a11 */ /* 0x000fe400078010ff */
[----:B------:R-:W-:Y:S01]  /*c3d0*/  IADD3 R9, R9, R10, RZ ;  /* 0x0000000a09097210 */ /* 0x000fe20007ffe0ff */
        /* <DEDUP_REMOVED lines=25> */
[----:B------:R-:W4:Y:S04]  /*c570*/  SHFL.IDX PT, R9, R9, 0x1, 0x1c1f ;  /* 0x003c1f0009097f89 */ /* 0x000f2800000e0000 */
[----:B-1----:R1:W-:Y:S04]  /*c580*/  @!P5 ST.E [R10.64], R80 ;  /* 0x000000500a00d985 */ /* 0x0023e8000c101908 */
[----:B----4-:R3:W-:Y:S04]  /*c590*/  @!P3 ST.E [R8.64], R79 ;  /* 0x0000004f0800b985 */ /* 0x0107e8000c101908 */
[----:B------:R3:W4:Y:S04]  /*c5a0*/  LDS.128 R40, [R4+0x1080] ;  /* 0x0010800004287984 */ /* 0x0007280000000c00 */
[----:B------:R3:W1:Y:S04]  /*c5b0*/  LDS.128 R56, [R4+0x2080] ;  /* 0x0020800004387984 */ /* 0x0006680000000c00 */
[----:B------:R3:W2:Y:S04]  /*c5c0*/  LDS.128 R68, [R4+0x3080] ;  /* 0x0030800004447984 */ /* 0x0006a80000000c00 */
[----:B------:R3:W2:Y:S04]  /*c5d0*/  LDS.128 R36, [R4+0x5080] ;  /* 0x0050800004247984 */ /* 0x0006a80000000c00 */
[----:B------:R3:W3:Y:S04]  /*c5e0*/  LDS.128 R52, [R4+0x6080] ;  /* 0x0060800004347984 */ /* 0x0006e80000000c00 */
[----:B------:R1:W3:Y:S04]  /*c5f0*/  LDS.128 R64, [R4+0x7080] ;  /* 0x0070800004407984 */ /* 0x0002e80000000c00 */
[----:B------:R1:W3:Y:S04]  /*c600*/  LDS.128 R32, [R4+0x9080] ;  /* 0x0090800004207984 */ /* 0x0002e80000000c00 */
[----:B------:R2:W3:Y:S04]  /*c610*/  LDS.128 R48, [R4+0xa080] ;  /* 0x00a0800004307984 */ /* 0x0004e80000000c00 */
[----:B------:R3:W3:Y:S04]  /*c620*/  LDS.128 R60, [R4+0xb080] ;  /* 0x00b08000043c7984 */ /* 0x0006e80000000c00 */
[----:B------:R3:W3:Y:S04]  /*c630*/  LDS.128 R28, [R4+0xd080] ;  /* 0x00d08000041c7984 */ /* 0x0006e80000000c00 */
[----:B------:R3:W3:Y:S04]  /*c640*/  LDS.128 R44, [R4+0xe080] ;  /* 0x00e08000042c7984 */ /* 0x0006e80000000c00 */
[----:B------:R3:W3:Y:S01]  /*c650*/  LDS.128 R72, [R4+0xf080] ;  /* 0x00f0800004487984 */ /* 0x0006e20000000c00 */
[----:B------:R-:W-:-:S02]  /*c660*/  IADD3 R0, R13, R16, RZ ;  /* 0x000000100d007210 */ /* 0x000fc40007ffe0ff */
[----:B-1----:R-:W-:-:S04]  /*c670*/  LEA R11, P0, R12, c[0x0][0x380], 0x1 ;  /* 0x0000e0000c0b7a11 */ /* 0x002fc800078008ff */
[----:B------:R-:W-:Y:S02]  /*c680*/  LEA.HI.X R10, R12, c[0x0][0x384], R0, 0x1, P0 ;  /* 0x0000e1000c0a7a11 */ /* 0x000fe400000f0c00 */
[----:B--2---:R-:W-:Y:S01]  /*c690*/  ISETP.GE.AND P0, PT, R84, R81, PT ;  /* 0x000000515400720c */ /* 0x004fe20003f06270 */
[----:B------:R1:W2:Y:S01]  /*c6a0*/  SHFL.IDX PT, R2, R11, RZ, 0x181f ;  /* 0x00181fff0b027589 */ /* 0x0002a200000e0000 */
[----:B------:R-:W-:Y:S03]  /*c6b0*/  BSSY B0, `(.L_x_2214) ;  /* 0x000001c000007945 */ /* 0x000fe60003800000 */
[----:B------:R1:W1:Y:S08]  /*c6c0*/  SHFL.IDX PT, R3, R10, RZ, 0x181f ;  /* 0x00181fff0a037589 */ /* 0x00027000000e0000 */
[----:B------:R-:W-:Y:S05]  /*c6d0*/  @P0 BRA `(.L_x_2215) ;  /* 0x0000019000000947 */ /* 0x000fea0003800000 */
[----:B----4-:R-:W4:Y:S01]  /*c6e0*/  LDS.128 R24, [R4+0x80] ;  /* 0x0000800004187984 */ /* 0x010f220000000c00 */
[----:B-----5:R-:W-:-:S02]  /*c6f0*/  ISETP.GE.AND P2, PT, R78, c[0x0][0x3c8], PT ;  /* 0x0000f2004e007a0c */ /* 0x020fc40003f46270 */
[----:B------:R-:W-:Y:S01]  /*c700*/  ISETP.GE.AND P1, PT, R77, c[0x0][0x3c8], PT ;  /* 0x0000f2004d007a0c */ /* 0x000fe20003f26270 */
[----:B------:R-:W3:Y:S01]  /*c710*/  LDS.128 R20, [R4+0x4080] ;  /* 0x0040800004147984 */ /* 0x000ee20000000c00 */
[----:B------:R-:W-:Y:S02]  /*c720*/  ISETP.GE.AND P0, PT, R76, c[0x0][0x3c8], PT ;  /* 0x0000f2004c007a0c */ /* 0x000fe40003f06270 */
[----:B------:R-:W-:Y:S01]  /*c730*/  ISETP.GE.AND P3, PT, R82, c[0x0][0x3c8], PT ;  /* 0x0000f20052007a0c */ /* 0x000fe20003f66270 */
[----:B------:R-:W2:Y:S04]  /*c740*/  LDS.128 R16, [R4+0x8080] ;  /* 0x0080800004107984 */ /* 0x000ea80000000c00 */
[----:B------:R1:W2:Y:S04]  /*c750*/  LDS.128 R12, [R4+0xc080] ;  /* 0x00c08000040c7984 */ /* 0x0002a80000000c00 */
[----:B------:R-:W-:-:S02]  /*c760*/  @!P1 SHF.R.S32.HI R0, RZ, 0x1f, R77 ;  /* 0x0000001fff009819 */ /* 0x000fc4000001144d */
[----:B------:R-:W-:Y:S02]  /*c770*/  @!P0 SHF.R.S32.HI R5, RZ, 0x1f, R76 ;  /* 0x0000001fff058819 */ /* 0x000fe4000001144c */
[----:B-123--:R-:W-:Y:S01]  /*c780*/  @!P3 IMAD.WIDE R8, R82, 0x2, R2 ;  /* 0x000000025208b825 */ /* 0x00efe200078e0202 */
[----:B------:R-:W-:-:S04]  /*c790*/  @!P2 SHF.R.S32.HI R4, RZ, 0x1f, R78 ;  /* 0x0000001fff04a819 */ /* 0x000fc8000001144e */
[----:B------:R-:W-:Y:S01]  /*c7a0*/  @!P2 LEA.HI R6, R4, R78, RZ, 0x3 ;  /* 0x0000004e0406a211 */ /* 0x000fe200078f18ff */
[----:B----4-:R1:W-:Y:S01]  /*c7b0*/  @!P3 ST.E.128 [R8.64], R24 ;  /* 0x000000180800b985 */ /* 0x0103e2000c101d08 */
        /* <DEDUP_REMOVED lines=11> */
.L_x_2215:
[----:B----4-:R-:W-:Y:S05]  /*c870*/  BSYNC B0 ;  /* 0x0000000000007941 */ /* 0x010fea0003800000 */
.L_x_2214:
[----:B------:R-:W-:Y:S01]  /*c880*/  IADD3 R0, R84, 0x20, RZ ;  /* 0x0000002054007810 */ /* 0x000fe20007ffe0ff */
[----:B-1----:R1:W4:Y:S01]  /*c890*/  SHFL.IDX PT, R3, R10, 0x1, 0x181f ;  /* 0x00381f000a037f89 */ /* 0x00232200000e0000 */
[----:B------:R-:W-:Y:S02]  /*c8a0*/  BSSY B0, `(.L_x_2216) ;  /* 0x0000019000007945 */ /* 0x000fe40003800000 */
[----:B------:R-:W-:Y:S01]  /*c8b0*/  ISETP.GE.AND P0, PT, R0, R81, PT ;  /* 0x000000510000720c */ /* 0x000fe20003f06270 */
[----:B--2---:R1:W2:-:S12]  /*c8c0*/  SHFL.IDX PT, R2, R11, 0x1, 0x181f ;  /* 0x00381f000b027f89 */ /* 0x00429800000e0000 */
[----:B------:R-:W-:Y:S05]  /*c8d0*/  @P0 BRA `(.L_x_2217) ;  /* 0x0000015000000947 */ /* 0x000fea0003800000 */
[----:B-----5:R-:W-:Y:S02]  /*c8e0*/  ISETP.GE.AND P2, PT, R78, c[0x0][0x3c8], PT ;  /* 0x0000f2004e007a0c */ /* 0x020fe40003f46270 */
        /* <DEDUP_REMOVED lines=20> */
.L_x_2217:
[----:B------:R-:W-:Y:S05]  /*ca30*/  BSYNC B0 ;  /* 0x0000000000007941 */ /* 0x000fea0003800000 */
.L_x_2216:
[----:B------:R-:W-:Y:S01]  /*ca40*/  IADD3 R0, R84, 0x40, RZ ;  /* 0x0000004054007810 */ /* 0x000fe20007ffe0ff */
[----:B--2-4-:R2:W4:Y:S01]  /*ca50*/  SHFL.IDX PT, R3, R10, 0x2, 0x181f ;  /* 0x00581f000a037f89 */ /* 0x01452200000e0000 */
[----:B------:R-:W-:Y:S02]  /*ca60*/  BSSY B0, `(.L_x_2218) ;  /* 0x0000019000007945 */ /* 0x000fe40003800000 */
[----:B------:R-:W-:Y:S01]  /*ca70*/  ISETP.GE.AND P0, PT, R0, R81, PT ;  /* 0x000000510000720c */ /* 0x000fe20003f06270 */
[----:B------:R2:W1:-:S12]  /*ca80*/  SHFL.IDX PT, R2, R11, 0x2, 0x181f ;  /* 0x00581f000b027f89 */ /* 0x00045800000e0000 */
        /* <DEDUP_REMOVED lines=22> */
.L_x_2219:
[----:B------:R-:W-:Y:S05]  /*cbf0*/  BSYNC B0 ;  /* 0x0000000000007941 */ /* 0x000fea0003800000 */
.L_x_2218:
[----:B------:R-:W-:Y:S01]  /*cc00*/  IADD3 R0, R84, 0x60, RZ ;  /* 0x0000006054007810 */ /* 0x000fe20007ffe0ff */
[----:B-1--4-:R1:W4:Y:S03]  /*cc10*/  SHFL.IDX PT, R3, R10, 0x3, 0x181f ;  /* 0x00781f000a037f89 */ /* 0x01232600000e0000 */
[----:B------:R-:W-:Y:S01]  /*cc20*/  ISETP.GE.AND P0, PT, R0, R81, PT ;  /* 0x000000510000720c */ /* 0x000fe20003f06270 */
[----:B------:R1:W2:-:S12]  /*cc30*/  SHFL.IDX PT, R2, R11, 0x3, 0x181f ;  /* 0x00781f000b027f89 */ /* 0x00029800000e0000 */
[----:B------:R-:W-:Y:S05]  /*cc40*/  @P0 EXIT ;  /* 0x000000000000094d */ /* 0x000fea0003800000 */
[----:B-----5:R-:W-:Y:S02]  /*cc50*/  ISETP.GE.AND P1, PT, R78, c[0x0][0x3c8], PT ;  /* 0x0000f2004e007a0c */ /* 0x020fe40003f26270 */
[----:B------:R-:W-:Y:S02]  /*cc60*/  ISETP.GE.AND P0, PT, R77, c[0x0][0x3c8], PT ;  /* 0x0000f2004d007a0c */ /* 0x000fe40003f06270 */
[----:B------:R-:W-:-:S09]  /*cc70*/  ISETP.GE.AND P2, PT, R82, c[0x0][0x3c8], PT ;  /* 0x0000f20052007a0c */ /* 0x000fd20003f46270 */
[----:B---3--:R-:W-:Y:S02]  /*cc80*/  @!P1 SHF.R.S32.HI R4, RZ, 0x1f, R78 ;  /* 0x0000001fff049819 */ /* 0x008fe4000001144e */
        /* <DEDUP_REMOVED lines=19> */
.L_x_2220:
        /* <DEDUP_REMOVED lines=12> */
.L_x_3092:


//--------------------- .text._ZN7cutlass13device_kernelIN5flash19enable_sm80_to_sm89INS1_16FlashAttnFwdSm80INS1_25CollectiveMainloopFwdSm80ILi8ELi1ELb0EN4cute5tupleIJNS5_1CILi128EEENS7_ILi96EEENS7_ILi256EEEEEELi256ENS_10bfloat16_tEfNS_4arch4Sm80ELb0ELb0ELb0ELb1ELb0ELb0ELb1ELb0EEENS1_21CollectiveEpilogueFwdINS6_IJS8_SA_S9_EEENS6_IJNS7_ILi1EEESI_SI_EEESC_SE_Li256ELb1ELb1ELb0ELb0EEENS1_19SingleTileSchedulerILb1ELb0ELb1ELi128EEEEEEEEEvNT_6ParamsE --------------------------
	.section	.text._ZN7cutlass13device_kernelIN5flash19enable_sm80_to_sm89INS1_16FlashAttnFwdSm80INS1_25CollectiveMainloopFwdSm80ILi8ELi1ELb0EN4cute5tupleIJNS5_1CILi128EEENS7_ILi96EEENS7_ILi256EEEEEELi256ENS_10bfloat16_tEfNS_4arch4Sm80ELb0ELb0ELb0ELb1ELb0ELb0ELb1ELb0EEENS1_21CollectiveEpilogueFwdINS6_IJS8_SA_S9_EEENS6_IJNS7_ILi1EEESI_SI_EEESC_SE_Li256ELb1ELb1ELb0ELb0EEENS1_19SingleTileSchedulerILb1ELb0ELb1ELi128EEEEEEEEEvNT_6ParamsE,"ax",@progbits
	.sectioninfo	@"SHI_REGISTERS=255"
	.align	128
.text._ZN7cutlass13device_kernelIN5flash19enable_sm80_to_sm89INS1_16FlashAttnFwdSm80INS1_25CollectiveMainloopFwdSm80ILi8ELi1ELb0EN4cute5tupleIJNS5_1CILi128EEENS7_ILi96EEENS7_ILi256EEEEEELi256ENS_10bfloat16_tEfNS_4arch4Sm80ELb0ELb0ELb0ELb1ELb0ELb0ELb1ELb0EEENS1_21CollectiveEpilogueFwdINS6_IJS8_SA_S9_EEENS6_IJNS7_ILi1EEESI_SI_EEESC_SE_Li256ELb1ELb1ELb0ELb0EEENS1_19SingleTileSchedulerILb1ELb0ELb1ELi128EEEEEEEEEvNT_6ParamsE:
        .type           _ZN7cutlass13device_kernelIN5flash19enable_sm80_to_sm89INS1_16FlashAttnFwdSm80INS1_25CollectiveMainloopFwdSm80ILi8ELi1ELb0EN4cute5tupleIJNS5_1CILi128EEENS7_ILi96EEENS7_ILi256EEEEEELi256ENS_10bfloat16_tEfNS_4arch4Sm80ELb0ELb0ELb0ELb1ELb0ELb0ELb1ELb0EEENS1_21CollectiveEpilogueFwdINS6_IJS8_SA_S9_EEENS6_IJNS7_ILi1EEESI_SI_EEESC_SE_Li256ELb1ELb1ELb0ELb0EEENS1_19SingleTileSchedulerILb1ELb0ELb1ELi128EEEEEEEEEvNT_6ParamsE,@function
        .size           _ZN7cutlass13device_kernelIN5flash19enable_sm80_to_sm89INS1_16FlashAttnFwdSm80INS1_25CollectiveMainloopFwdSm80ILi8ELi1ELb0EN4cute5tupleIJNS5_1CILi128EEENS7_ILi96EEENS7_ILi256EEEEEELi256ENS_10bfloat16_tEfNS_4arch4Sm80ELb0ELb0ELb0ELb1ELb0ELb0ELb1ELb0EEENS1_21CollectiveEpilogueFwdINS6_IJS8_SA_S9_EEENS6_IJNS7_ILi1EEESI_SI_EEESC_SE_Li256ELb1ELb1ELb0ELb0EEENS1_19SingleTileSchedulerILb1ELb0ELb1ELi128EEEEEEEEEvNT_6ParamsE,(.L_x_3093 - _ZN7cutlass13device_kernelIN5flash19enable_sm80_to_sm89INS1_16FlashAttnFwdSm80INS1_25CollectiveMainloopFwdSm80ILi8ELi1ELb0EN4cute5tupleIJNS5_1CILi128EEENS7_ILi96EEENS7_ILi256EEEEEELi256ENS_10bfloat16_tEfNS_4arch4Sm80ELb0ELb0ELb0ELb1ELb0ELb0ELb1ELb0EEENS1_21CollectiveEpilogueFwdINS6_IJS8_SA_S9_EEENS6_IJNS7_ILi1EEESI_SI_EEESC_SE_Li256ELb1ELb1ELb0ELb0EEENS1_19SingleTileSchedulerILb1ELb0ELb1ELi128EEEEEEEEEvNT_6ParamsE)
        .other          _ZN7cutlass13device_kernelIN5flash19enable_sm80_to_sm89INS1_16FlashAttnFwdSm80INS1_25CollectiveMainloopFwdSm80ILi8ELi1ELb0EN4cute5tupleIJNS5_1CILi128EEENS7_ILi96EEENS7_ILi256EEEEEELi256ENS_10bfloat16_tEfNS_4arch4Sm80ELb0ELb0ELb0ELb1ELb0ELb0ELb1ELb0EEENS1_21CollectiveEpilogueFwdINS6_IJS8_SA_S9_EEENS6_IJNS7_ILi1EEESI_SI_EEESC_SE_Li256ELb1ELb1ELb0ELb0EEENS1_19SingleTileSchedulerILb1ELb0ELb1ELi128EEEEEEEEEvNT_6ParamsE,@"STO_CUDA_ENTRY STV_DEFAULT"
_ZN7cutlass13device_kernelIN5flash19enable_sm80_to_sm89INS1_16FlashAttnFwdSm80INS1_25CollectiveMainloopFwdSm80ILi8ELi1ELb0EN4cute5tupleIJNS5_1CILi128EEENS7_ILi96EEENS7_ILi256EEEEEELi256ENS_10bfloat16_tEfNS_4arch4Sm80ELb0ELb0ELb0ELb1ELb0ELb0ELb1ELb0EEENS1_21CollectiveEpilogueFwdINS6_IJS8_SA_S9_EEENS6_IJNS7_ILi1EEESI_SI_EEESC_SE_Li256ELb1ELb1ELb0ELb0EEENS1_19SingleTileSchedulerILb1ELb0ELb1ELi128EEEEEEEEEvNT_6ParamsE:
        /* <DEDUP_REMOVED lines=17> */
.L_x_2222:
        /* <DEDUP_REMOVED lines=8> */
.L_x_2224:
[----:B------:R-:W-:-:S05]  /*0190*/  MOV R0, c[0x0][0x54c] ;  /* 0x0001530000007a02 */ /* 0x000fca0000000f00 */
.L_x_2223:
[----:B-----5:R-:W-:Y:S01]  /*01a0*/  IMAD R0, R0, c[0x0][0x548], RZ ;  /* 0x0001520000007a24 */ /* 0x020fe200078e02ff */
[----:B-1----:R-:W-:-:S04]  /*01b0*/  SHF.L.U32 R2, R48, 0x7, RZ ;  /* 0x0000000730027819 */ /* 0x002fc800000006ff */
[----:B------:R-:W-:-:S04]  /*01c0*/  ISETP.GE.AND P0, PT, R2, R0, PT ;  /* 0x000000000200720c */ /* 0x000fc80003f06270 */
[----:B------:R-:W-:-:S05]  /*01d0*/  SEL R0, R5, 0xffffffff, !P0 ;  /* 0xffffffff05007807 */ /* 0x000fca0004000000 */
[----:B------:R1:W-:Y:S01]  /*01e0*/  STL [R1+0x8], R0 ;  /* 0x0000080001007387 */ /* 0x0003e20000100800 */
[----:B------:R-:W-:Y:S05]  /*01f0*/  BRA `(.L_x_2225) ;  /* 0x0000013000007947 */ /* 0x000fea0003800000 */
.L_x_2221:
[----:B---3--:R-:W-:-:S04]  /*0200*/  ISETP.NE.U32.AND P0, PT, RZ, c[0x0][0x568], PT ;  /* 0x00015a00ff007a0c */ /* 0x008fc80003f05070 */
[----:B------:R-:W-:-:S13]  /*0210*/  ISETP.NE.AND.EX P0, PT, RZ, c[0x0][0x56c], PT, P0 ;  /* 0x00015b00ff007a0c */ /* 0x000fda0003f05300 */
[----:B------:R-:W-:Y:S05]  /*0220*/  @!P0 BRA `(.L_x_2226) ;  /* 0x0000002000008947 */ /* 0x000fea0003800000 */
[----:B------:R1:W5:Y:S01]  /*0230*/  LDG.E R0, [R2.64] ;  /* 0x0000000402007981 */ /* 0x000362000c1e1900 */
[----:B------:R-:W-:Y:S05]  /*0240*/  BRA `(.L_x_2227) ;  /* 0x0000009000007947 */ /* 0x000fea0003800000 */
.L_x_2226:
        /* <DEDUP_REMOVED lines=8> */
.L_x_2228:
[----:B------:R-:W-:-:S05]  /*02d0*/  MOV R0, c[0x0][0x54c] ;  /* 0x0001530000007a02 */ /* 0x000fca0000000f00 */
.L_x_2227:
[----:B-----5:R-:W-:Y:S01]  /*02e0*/  IMAD R0, R0, c[0x0][0x548], RZ ;  /* 0x0001520000007a24 */ /* 0x020fe200078e02ff */
[----:B-1----:R-:W-:-:S04]  /*02f0*/  SHF.L.U32 R2, R48, 0x7, RZ ;  /* 0x0000000730027819 */ /* 0x002fc800000006ff */
[----:B------:R-:W-:-:S04]  /*0300*/  ISETP.GE.AND P0, PT, R2, R0, PT ;  /* 0x000000000200720c */ /* 0x000fc80003f06270 */
[----:B------:R-:W-:-:S05]  /*0310*/  SEL R0, R5, 0xffffffff, !P0 ;  /* 0xffffffff05007807 */ /* 0x000fca0004000000 */
[----:B------:R1:W-:Y:S04]  /*0320*/  STL [R1+0x8], R0 ;  /* 0x0000080001007387 */ /* 0x0003e80000100800 */
.L_x_2225:
        /* <DEDUP_REMOVED lines=28> */
.L_x_2229:
[----:B------:R-:W-:-:S04]  /*04f0*/  ISETP.NE.U32.AND P0, PT, RZ, c[0x0][0x368], PT ;  /* 0x0000da00ff007a0c */ /* 0x000fc80003f05070 */
[----:B------:R-:W-:-:S13]  /*0500*/  ISETP.NE.AND.EX P0, PT, RZ, c[0x0][0x36c], PT, P0 ;  /* 0x0000db00ff007a0c */ /* 0x000fda0003f05300 */
[----:B------:R-:W-:Y:S05]  /*0510*/  @!P0 BRA `(.L_x_2230) ;  /* 0x0000003000008947 */ /* 0x000fea0003800000 */
[----:B--2---:R-:W-:-:S05]  /*0520*/  IMAD.WIDE R2, R49, R27, c[0x0][0x368] ;  /* 0x0000da0031027625 */ /* 0x004fca00078e021b */
[----:B------:R1:W5:Y:S01]  /*0530*/  LDG.E R0, [R2.64] ;  /* 0x0000000402007981 */ /* 0x000362000c1e1900 */
[----:B------:R-:W-:Y:S05]  /*0540*/  BRA `(.L_x_2231) ;  /* 0x0000004000007947 */ /* 0x000fea0003800000 */
.L_x_2230:
[----:B------:R-:W-:Y:S05]  /*0550*/  @!P4 BRA `(.L_x_2231) ;  /* 0x000000300000c947 */ /* 0x000fea0003800000 */
[----:B------:R1:W3:Y:S04]  /*0560*/  LDG.E R0, [R2.64] ;  /* 0x0000000402007981 */ /* 0x0002e8000c1e1900 */
[----:B-12---:R-:W3:Y:S02]  /*0570*/  LDG.E R2, [R2.64+0x4] ;  /* 0x0000040402027981 */ /* 0x006ee4000c1e1900 */
[----:B---3--:R-:W-:-:S05]  /*0580*/  IADD3 R0, -R0, R2, RZ ;  /* 0x0000000200007210 */ /* 0x008fca0007ffe1ff */
.L_x_2231:
        /* <DEDUP_REMOVED lines=223> */
[----:B------:R-:W-:Y:S01]  /*1380*/  ISETP.GE.AND P3, PT, R8, c[0x0][0x1d4], PT ;  /* 0x0000750008007a0c */ /* 0x000fe20003f66270 */
[----:B-1----:R-:W-:Y:S02]  /*1390*/  IMAD R11, R37, c[0x0][0x210], RZ ;  /* 0x00008400250b7a24 */ /* 0x002fe400078e02ff */
[----:B------:R-:W-:Y:S02]  /*13a0*/  IMAD.SHL.U32 R10, R32, 0x8, RZ ;  /* 0x00000008200a7824 */ /* 0x000fe400078e00ff */
[----:B------:R-:W-:Y:S02]  /*13b0*/  IMAD R11, R36, c[0x0][0x214], R11 ;  /* 0x00008500240b7a24 */ /* 0x000fe400078e020b */
[----:B---3--:R-:W-:-:S02]  /*13c0*/  IMAD.MOV.U32 R13, RZ, RZ, 0x10 ;  /* 0x00000010ff0d7424 */ /* 0x008fc400078e00ff */
[----:B------:R-:W-:Y:S02]  /*13d0*/  IMAD R12, R37, c[0x0][0x1e8], RZ ;  /* 0x00007a00250c7a24 */ /* 0x000fe400078e02ff */
[----:B--2---:R-:W-:Y:S02]  /*13e0*/  IMAD.SHL.U32 R0, R19, 0x40, RZ ;  /* 0x0000004013007824 */ /* 0x004fe400078e00ff */
        /* <DEDUP_REMOVED lines=17> */
[----:B------:R-:W-:Y:S01]  /*1500*/  IMAD R0, R20, c[0x0][0x218], RZ ;  /* 0x0000860014007a24 */ /* 0x000fe200078e02ff */
[----:B------:R-:W-:Y:S01]  /*1510*/  SEL R20, RZ, 0x1, P3 ;  /* 0x00000001ff147807 */ /* 0x000fe20001800000 */
        /* <DEDUP_REMOVED lines=41> */
.L_x_2234:
[----:B--2---:R-:W-:Y:S05]  /*17b0*/  BSYNC B0 ;  /* 0x0000000000007941 */ /* 0x004fea0003800000 */
.L_x_2233:
        /* <DEDUP_REMOVED lines=32> */
.L_x_2236:
[----:B------:R-:W-:Y:S05]  /*19c0*/  BSYNC B0 ;  /* 0x0000000000007941 */ /* 0x000fea0003800000 */
.L_x_2235:
        /* <DEDUP_REMOVED lines=34> */
.L_x_2238:
[----:B------:R-:W-:Y:S05]  /*1bf0*/  BSYNC B0 ;  /* 0x0000000000007941 */ /* 0x000fea0003800000 */
.L_x_2237:
[C---:B------:R-:W-:Y:S01]  /*1c00*/  IMAD R140, R149.reuse, -0x60, R140 ;  /* 0xffffffa0958c7824 */ /* 0x040fe200078e028c */
[----:B------:R-:W0:Y:S01]  /*1c10*/  LDGDEPBAR ;  /* 0x00000000000079af */ /* 0x000e220000000000 */
[----:B----4-:R-:W-:Y:S01]  /*1c20*/  IADD3 R12, R149, -0x1, RZ ;  /* 0xffffffff950c7810 */ /* 0x010fe20007ffe0ff */
[----:B------:R-:W-:Y:S01]  /*1c30*/  IMAD.MOV.U32 R150, RZ, RZ, R44 ;  /* 0x000000ffff967224 */ /* 0x000fe200078e002c */
[----:B------:R-:W-:Y:S01]  /*1c40*/  SEL R3, RZ, 0x4, P6 ;  /* 0x00000004ff037807 */ /* 0x000fe20003000000 */
        /* <DEDUP_REMOVED lines=9> */
[----:B------:R-:W-:Y:S01]  /*1ce0*/  LEA.HI R142, R35, R145, RZ, 0x5 ;  /* 0x00000091238e7211 */ /* 0x000fe200078f28ff */
[----:B------:R-:W-:Y:S01]  /*1cf0*/  STL.64 [R1+0x18], R150 ;  /* 0x0000189601007387 */ /* 0x000fe20000100a00 */
[----:B------:R-:W-:Y:S01]  /*1d00*/  P2R R72, PR, RZ, 0x20 ;  /* 0x00000020ff487803 */ /* 0x000fe20000000000 */
[----:B------:R-:W-:-:S02]  /*1d10*/  IMAD R0, R10, R146, R0 ;  /* 0x000000920a007224 */ /* 0x000fc400078e0200 */
[----:B------:R-:W-:Y:S02]  /*1d20*/  IMAD.MOV.U32 R144, RZ, RZ, c[0x0][0x1e0] ;  /* 0x00007800ff907624 */ /* 0x000fe400078e00ff */
[----:B------:R-:W-:Y:S01]  /*1d30*/  IMAD.IADD R0, R9, 0x1, R0 ;  /* 0x0000000109007824 */ /* 0x000fe200078e0200 */
[----:B------:R-:W-:Y:S01]  /*1d40*/  BAR.SYNC.DEFER_BLOCKING 0x0 ;  /* 0x0000000000007b1d */ /* 0x000fe20000010000 */
[----:B------:R-:W-:Y:S01]  /*1d50*/  @P2 LEA R6, P0, R8, c[0x0][0x1c8], 0x1 ;  /* 0x0000720008062a11 */ /* 0x000fe200078008ff */
[----:B------:R-:W-:Y:S02]  /*1d60*/  IMAD.MOV.U32 R148, RZ, RZ, c[0x0][0x1e4] ;  /* 0x00007900ff947624 */ /* 0x000fe400078e00ff */
[----:B------:R-:W-:Y:S01]  /*1d70*/  IMAD.WIDE.U32 R14, R144, 0x40, RZ ;  /* 0x00000040900e7825 */ /* 0x000fe200078e00ff */
[----:B-1----:R-:W-:Y:S02]  /*1d80*/  @P2 LEA.HI.X R7, R8, c[0x0][0x1cc], R0, 0x1, P0 ;  /* 0x0000730008072a11 */ /* 0x002fe400000f0c00 */
[----:B------:R-:W-:Y:S01]  /*1d90*/  ISETP.GE.AND P0, PT, R18, 0x41, PT ;  /* 0x000000411200780c */ /* 0x000fe20003f06270 */
[----:B------:R-:W-:-:S02]  /*1da0*/  IMAD.SHL.U32 R13, R148, 0x40, RZ ;  /* 0x00000040940d7824 */ /* 0x000fc400078e00ff */
[----:B------:R-:W-:Y:S02]  /*1db0*/  IMAD.MOV.U32 R16, RZ, RZ, R40 ;  /* 0x000000ffff107224 */ /* 0x000fe400078e0028 */
[----:B------:R-:W-:Y:S02]  /*1dc0*/  IMAD.MOV.U32 R17, RZ, RZ, R41 ;  /* 0x000000ffff117224 */ /* 0x000fe400078e0029 */
[----:B------:R-:W-:-:S05]  /*1dd0*/  IMAD.MOV.U32 R16, RZ, RZ, R38 ;  /* 0x000000ffff107224 */ /* 0x000fca00078e0026 */
[----:B------:R1:W-:Y:S04]  /*1de0*/  STL.64 [R1+0x30], R16 ;  /* 0x0000301001007387 */ /* 0x0003e80000100a00 */
[----:B------:R-:W-:Y:S01]  /*1df0*/  @!PT LDS RZ, [RZ] ;  /* 0x00000000fffff984 */ /* 0x000fe20000000800 */
[----:B------:R-:W-:Y:S01]  /*1e00*/  @!PT LDS RZ, [RZ] ;  /* 0x00000000fffff984 */ /* 0x000fe20000000800 */
[----:B------:R-:W-:Y:S01]  /*1e10*/  @!PT LDS RZ, [RZ] ;  /* 0x00000000fffff984 */ /* 0x000fe20000000800 */
[----:B------:R4:W-:Y:S04]  /*1e20*/  @P2 LDGSTS.E.BYPASS.LTC128B.128 [R251+0xc100], [R6.64], !P3 ;  /* 0x0c10000006fb2fae */ /* 0x0009e8000d901d44 */
[----:B------:R4:W-:Y:S04]  /*1e30*/  @P2 LDGSTS.E.BYPASS.LTC128B.128 [R251+0xf100], [R6.64+0x80], !P5 ;  /* 0x0f10008006fb2fae */ /* 0x0009e8000e901d44 */
[----:B------:R4:W-:Y:S04]  /*1e40*/  @P2 LDGSTS.E.BYPASS.LTC128B.128 [R251+0x12100], [R6.64+0x100], !P6 ;  /* 0x1210010006fb2fae */ /* 0x0009e8000f101d44 */
[----:B------:R4:W-:Y:S02]  /*1e50*/  @P2 LDGSTS.E.BYPASS.LTC128B.128 [R251+0x15100], [R6.64+0x180], !P4 ;  /* 0x1510018006fb2fae */ /* 0x0009e4000e101d44 */
[----:B----4-:R-:W-:-:S02]  /*1e60*/  @P1 LEA R7, P2, R144, R8, 0x5 ;  /* 0x0000000890071211 */ /* 0x010fc400078428ff */
[----:B------:R-:W-:Y:S02]  /*1e70*/  SEL R6, RZ, 0x2, P5 ;  /* 0x00000002ff067807 */ /* 0x000fe40002800000 */
[----:B------:R-:W-:Y:S02]  /*1e80*/  @P1 LEA.HI.X R11, R144, R0, R148, 0x5, P2 ;  /* 0x00000000900b1211 */ /* 0x000fe400010f2c94 */
[----:B------:R-:W-:Y:S01]  /*1e90*/  @P0 IADD3 R9, P2, R8, R14, RZ ;  /* 0x0000000e08090210 */ /* 0x000fe20007f5e0ff */
[----:B------:R-:W-:Y:S01]  /*1ea0*/  IMAD R8, R10, c[0x0][0x208], RZ ;  /* 0x000082000a087a24 */ /* 0x000fe200078e02ff */
[----:B------:R-:W-:Y:S01]  /*1eb0*/  IADD3 R19, R3, R6, R20 ;  /* 0x0000000603137210 */ /* 0x000fe20007ffe014 */
[----:B------:R-:W-:Y:S01]  /*1ec0*/  IMAD.SHL.U32 R14, R23, 0x8, RZ ;  /* 0x00000008170e7824 */ /* 0x000fe200078e00ff */
[----:B------:R-:W-:Y:S01]  /*1ed0*/  @P0 IADD3.X R15, R0, R15, R13, P2, !PT ;  /* 0x0000000f000f0210 */ /* 0x000fe200017fe40d */
[----:B------:R-:W-:Y:S01]  /*1ee0*/  IMAD R3, R12, c[0x0][0x20c], R8 ;  /* 0x000083000c037a24 */ /* 0x000fe200078e0208 */
[----:B------:R-:W-:Y:S01]  /*1ef0*/  @P1 LEA R10, P2, R7, c[0x0][0x1c8], 0x1 ;  /* 0x00007200070a1a11 */ /* 0x000fe200078408ff */
[----:B------:R-:W-:-:S02]  /*1f00*/  IMAD.SHL.U32 R0, R26, 0x40, RZ ;  /* 0x000000401a007824 */ /* 0x000fc400078e00ff */
        /* <DEDUP_REMOVED lines=18> */
[----:B------:R-:W-:-:S02]  /*2030*/  IMAD.IADD R19, R19, 0x1, R7 ;  /* 0x0000000113137824 */ /* 0x000fc400078e0207 */
[----:B------:R-:W-:Y:S01]  /*2040*/  LEA.HI.X R7, R12, c[0x0][0x1fc], R3, 0x1, P2 ;  /* 0x00007f000c077a11 */ /* 0x000fe200010f0c03 */
[----:B------:R4:W-:Y:S01]  /*2050*/  @P0 LDGSTS.E.BYPASS.LTC128B.128 [R251+0xe100], [R8.64], !P3 ;  /* 0x0e10000008fb0fae */ /* 0x0009e2000d901d44 */
[----:B------:R-:W-:Y:S01]  /*2060*/  IMAD.MOV.U32 R3, RZ, RZ, c[0x0][0x208] ;  /* 0x00008200ff037624 */ /* 0x000fe200078e00ff */
[----:B------:R-:W-:Y:S01]  /*2070*/  LOP3.LUT P2, RZ, R26, 0x2, RZ, 0xc0, !PT ;  /* 0x000000021aff7812 */ /* 0x000fe2000784c0ff */
[----:B------:R-:W-:Y:S01]  /*2080*/  IMAD.MOV.U32 R12, RZ, RZ, 0x6 ;  /* 0x00000006ff0c7424 */ /* 0x000fe200078e00ff */
[----:B------:R4:W-:Y:S01]  /*2090*/  @P0 LDGSTS.E.BYPASS.LTC128B.128 [R251+0x11100], [R8.64+0x80], !P5 ;  /* 0x1110008008fb0fae */ /* 0x0009e2000e901d44 */
[----:B------:R-:W-:Y:S01]  /*20a0*/  IMAD.SHL.U32 R56, R3, 0x40, RZ ;  /* 0x0000004003387824 */ /* 0x000fe200078e00ff */
[----:B------:R-:W-:Y:S01]  /*20b0*/  LOP3.LUT P5, RZ, R19, 0x2, RZ, 0xc0, !PT ;  /* 0x0000000213ff7812 */ /* 0x000fe200078ac0ff */
[----:B------:R-:W-:Y:S01]  /*20c0*/  IMAD R0, R32, 0x200, R14 ;  /* 0x0000020020007824 */ /* 0x000fe200078e020e */
[----:B------:R4:W-:Y:S01]  /*20d0*/  @P0 LDGSTS.E.BYPASS.LTC128B.128 [R251+0x14100], [R8.64+0x100], !P6 ;  /* 0x1410010008fb0fae */ /* 0x0009e2000f101d44 */
[----:B------:R-:W-:-:S02]  /*20e0*/  SHF.L.U64.HI R27, R3, R12, c[0x0][0x20c] ;  /* 0x00008300031b7619 */ /* 0x000fc4000001020c */
[----:B------:R-:W-:Y:S01]  /*20f0*/  IMAD.SHL.U32 R167, R0, 0x2, RZ ;  /* 0x0000000200a77824 */ /* 0x000fe200078e00ff */
[----:B------:R4:W-:Y:S01]  /*2100*/  @P0 LDGSTS.E.BYPASS.LTC128B.128 [R251+0x17100], [R8.64+0x180], !P4 ;  /* 0x1710018008fb0fae */ /* 0x0009e2000e101d44 */
[--C-:B------:R-:W-:Y:S01]  /*2110*/  IADD3 R24, P1, P0, R56, 0x80, R6.reuse ;  /* 0x0000008038187810 */ /* 0x100fe2000783e006 */
[----:B------:R-:W-:Y:S02]  /*2120*/  IMAD.SHL.U32 R0, R142, 0x20, RZ ;  /* 0x000000208e007824 */ /* 0x000fe400078e00ff */
[----:B------:R-:W0:Y:S01]  /*2130*/  LDGDEPBAR ;  /* 0x00000000000079af */ /* 0x000e220000000000 */
[----:B--23--:R-:W-:Y:S02]  /*2140*/  IADD3.X R25, R27, RZ, R7, P1, P0 ;  /* 0x000000ff1b197210 */ /* 0x00cfe40000fe0407 */
[----:B------:R-:W-:Y:S02]  /*2150*/  IADD3 R22, P1, P0, R56, 0x100, R6 ;  /* 0x0000010038167810 */ /* 0x000fe4000783e006 */
[----:B------:R-:W-:-:S02]  /*2160*/  LOP3.LUT R0, R0, 0x7ffffc00, RZ, 0xc0, !PT ;  /* 0x7ffffc0000007812 */ /* 0x000fc400078ec0ff */
[--C-:B------:R-:W-:Y:S02]  /*2170*/  IADD3.X R23, R27, RZ, R7.reuse, P1, P0 ;  /* 0x000000ff1b177210 */ /* 0x100fe40000fe0407 */
[----:B------:R-:W-:Y:S01]  /*2180*/  IADD3 R20, P1, P0, R56, 0x180, R6 ;  /* 0x0000018038147810 */ /* 0x000fe2000783e006 */
[----:B------:R-:W-:Y:S01]  /*2190*/  IMAD.IADD R0, R5, 0x1, R0 ;  /* 0x0000000105007824 */ /* 0x000fe200078e0200 */
[----:B------:R-:W-:Y:S02]  /*21a0*/  IADD3 R3, R167, 0xc100, RZ ;  /* 0x0000c100a7037810 */ /* 0x000fe40007ffe0ff */
[----:B------:R-:W-:Y:S01]  /*21b0*/  IADD3.X R21, R27, RZ, R7, P1, P0 ;  /* 0x000000ff1b157210 */ /* 0x000fe20000fe0407 */
[----:B------:R-:W-:Y:S01]  /*21c0*/  IMAD.SHL.U32 R222, R0, 0x2, RZ ;  /* 0x0000000200de7824 */ /* 0x000fe200078e00ff */
[C---:B------:R-:W-:Y:S01]  /*21d0*/  ISETP.LT.OR P1, PT, R18.reuse, 0x1, P3 ;  /* 0x000000011200780c */ /* 0x040fe20001f21670 */
[----:B------:R-:W-:Y:S01]  /*21e0*/  IMAD.MOV.U32 R0, RZ, RZ, 0x40 ;  /* 0x00000040ff007424 */ /* 0x000fe200078e00ff */
[----:B------:R-:W-:Y:S01]  /*21f0*/  ISETP.LT.OR P0, PT, R18, 0x1, !P5 ;  /* 0x000000011200780c */ /* 0x000fe20006f01670 */
[--C-:B------:R-:W-:Y:S01]  /*2200*/  IMAD R223, R4, 0x2, R222.reuse ;  /* 0x0000000204df7824 */ /* 0x100fe200078e02de */
[----:B------:R-:W-:Y:S01]  /*2210*/  IADD3 R226, R167, 0xc120, RZ ;  /* 0x0000c120a7e27810 */ /* 0x000fe20007ffe0ff */
[C---:B------:R-:W-:Y:S01]  /*2220*/  IMAD R225, R2.reuse, 0x2, R222 ;  /* 0x0000000202e17824 */ /* 0x040fe200078e02de */
[----:B------:R-:W-:Y:S01]  /*2230*/  @P2 IADD3 R226, R3, -0x20, RZ ;  /* 0xffffffe003e22810 */ /* 0x000fe20007ffe0ff */
[----:B------:R-:W-:Y:S01]  /*2240*/  IMAD R224, R2, 0x2, R223 ;  /* 0x0000000202e07824 */ /* 0x000fe200078e02df */
[----:B-1----:R-:W-:Y:S01]  /*2250*/  IADD3 R16, P2, R56, R6, RZ ;  /* 0x0000000638107210 */ /* 0x002fe20007f5e0ff */
        /* <DEDUP_REMOVED lines=15> */
[----:B----4-:R-:W-:Y:S01]  /*2350*/  LDSM.16.M88.4 R8, [R222+0x18100] ;  /* 0x01810000de08783b */ /* 0x010fe20000000200 */
        /* <DEDUP_REMOVED lines=17> */
[----:B------:R-:W3:Y:S01]  /*2470*/  LDSM.16.M88.4 R44, [R167+0xe100] ;  /* 0x00e10000a72c783b */ /* 0x000ee20000000200 */
[----:B------:R-:W-:-:S03]  /*2480*/  IADD3 R227, R226, 0xb800, RZ ;  /* 0x0000b800e2e37810 */ /* 0x000fc60007ffe0ff */
[----:B------:R-:W4:Y:S04]  /*2490*/  LDSM.16.M88.4 R40, [R167+0xe900] ;  /* 0x00e90000a728783b */ /* 0x000f280000000200 */
[----:B------:R-:W-:Y:S04]  /*24a0*/  LDSM.16.M88.4 R36, [R226] ;  /* 0x00000000e224783b */ /* 0x000fe80000000200 */
[----:B------:R-:W-:Y:S04]  /*24b0*/  LDSM.16.M88.4 R80, [R226+0x800] ;  /* 0x00080000e250783b */ /* 0x000fe80000000200 */
[----:B------:R-:W-:Y:S04]  /*24c0*/  LDSM.16.M88.4 R96, [R226+0x1000] ;  /* 0x00100000e260783b */ /* 0x000fe80000000200 */
[----:B------:R-:W-:Y:S04]  /*24d0*/  LDSM.16.M88.4 R100, [R226+0x1800] ;  /* 0x00180000e264783b */ /* 0x000fe80000000200 */
[----:B------:R-:W5:Y:S04]  /*24e0*/  LDSM.16.M88.4 R116, [R226+0x2000] ;  /* 0x00200000e274783b */ /* 0x000f680000000200 */
[----:B------:R-:W4:Y:S04]  /*24f0*/  LDSM.16.M88.4 R120, [R226+0x2800] ;  /* 0x00280000e278783b */ /* 0x000f280000000200 */
[----:B------:R-:W-:Y:S01]  /*2500*/  @!PT LDS RZ, [RZ] ;  /* 0x00000000fffff984 */ /* 0x000fe20000000800 */
[----:B------:R-:W-:Y:S01]  /*2510*/  @!PT LDS RZ, [RZ] ;  /* 0x00000000fffff984 */ /* 0x000fe20000000800 */
[----:B------:R-:W-:Y:S01]  /*2520*/  @!PT LDS RZ, [RZ] ;  /* 0x00000000fffff984 */ /* 0x000fe20000000800 */
[----:B------:R3:W-:Y:S01]  /*2530*/  LDGSTS.E.BYPASS.LTC128B.128 [R251+0x100], [R6.64], !P1 ;  /* 0x0010000006fb7fae */ /* 0x0007e2000c901d44 */
[----:B------:R-:W-:Y:S01]  /*2540*/  LOP3.LUT P1, RZ, R19, 0x4, RZ, 0xc0, !PT ;  /* 0x0000000413ff7812 */ /* 0x000fe2000782c0ff */
[----:B-1----:R-:W-:Y:S02]  /*2550*/  HMMA.16816.F32.BF16 R60, R8, R54, RZ ;  /* 0x00000036083c723c */ /* 0x002fe400000418ff */
        /* <DEDUP_REMOVED lines=9> */
[C---:B------:R-:W-:Y:S08]  /*25f0*/  HMMA.16816.F32.BF16 R92, R8.reuse, R46, RZ ;  /* 0x0000002e085c723c */ /* 0x040ff000000418ff */
[----:B----4-:R-:W-:Y:S02]  /*2600*/  HMMA.16816.F32.BF16 R104, R8, R40, RZ ;  /* 0x000000280868723c */ /* 0x010fe400000418ff */
[----:B------:R2:W-:Y:S01]  /*2610*/  LDGSTS.E.BYPASS.LTC128B.128 [R251+0x1100], [R16.64], !P0 ;  /* 0x0110000010fb7fae */ /* 0x0005e2000c101d44 */
[----:B------:R-:W-:-:S02]  /*2620*/  ISETP.LT.OR P0, PT, R18, 0x21, !P5 ;  /* 0x000000211200780c */ /* 0x000fc40006f01670 */
[----:B------:R-:W-:-:S03]  /*2630*/  ISETP.LT.OR P5, PT, R18, 0x41, !P5 ;  /* 0x000000411200780c */ /* 0x000fc60006fa1670 */
[----:B------:R-:W-:Y:S08]  /*2640*/  HMMA.16816.F32.BF16 R88, R8, R42, RZ ;  /* 0x0000002a0858723c */ /* 0x000ff000000418ff */
[----:B------:R3:W-:Y:S01]  /*2650*/  LDGSTS.E.BYPASS.LTC128B.128 [R251+0x4100], [R24.64], !P0 ;  /* 0x0410000018fb7fae */ /* 0x0007e2000c101d44 */
[----:B------:R-:W-:Y:S01]  /*2660*/  LOP3.LUT P0, RZ, R26, 0x4, RZ, 0xc0, !PT ;  /* 0x000000041aff7812 */ /* 0x000fe2000780c0ff */
[----:B-----5:R-:W-:Y:S03]  /*2670*/  HMMA.16816.F32.BF16 R84, R12, R116, R84 ;  /* 0x000000740c54723c */ /* 0x020fe60000041854 */
[----:B------:R-:W-:-:S02]  /*2680*/  SEL R0, R0, 0xffffffc0, !P0 ;  /* 0xffffffc000007807 */ /* 0x000fc40004000000 */
[C---:B------:R-:W-:Y:S02]  /*2690*/  ISETP.LT.OR P0, PT, R18.reuse, 0x21, !P1 ;  /* 0x000000211200780c */ /* 0x040fe40004f01670 */
[----:B------:R-:W-:Y:S01]  /*26a0*/  ISETP.LT.OR P1, PT, R18, 0x41, !P1 ;  /* 0x000000411200780c */ /* 0x000fe20004f21670 */
[----:B------:R-:W-:Y:S01]  /*26b0*/  IMAD.IADD R221, R167, 0x1, R0 ;  /* 0x00000001a7dd7824 */ /* 0x000fe200078e0200 */
[----:B------:R-:W-:Y:S01]  /*26c0*/  HMMA.16816.F32.BF16 R92, R12, R118, R92 ;  /* 0x000000760c5c723c */ /* 0x000fe2000004185c */
[----:B------:R-:W-:-:S07]  /*26d0*/  IMAD.IADD R220, R0, 0x1, R226 ;  /* 0x0000000100dc7824 */ /* 0x000fce00078e02e2 */
[----:B------:R-:W-:Y:S01]  /*26e0*/  HMMA.16816.F32.BF16 R88, R12, R122, R88 ;  /* 0x0000007a0c58723c */ /* 0x000fe20000041858 */
[----:B------:R4:W-:Y:S01]  /*26f0*/  LDGSTS.E.BYPASS.LTC128B.128 [R251+0x7100], [R22.64], !P0 ;  /* 0x0710000016fb7fae */ /* 0x0009e2000c101d44 */
[----:B-1----:R-:W-:-:S05]  /*2700*/  IADD3 R6, P0, R16, R56, RZ ;  /* 0x0000003810067210 */ /* 0x002fca0007f1e0ff */
[----:B------:R-:W-:Y:S01]  /*2710*/  IMAD.X R7, R17, 0x1, R27, P0 ;  /* 0x0000000111077824 */ /* 0x000fe200000e061b */
[C---:B------:R-:W-:Y:S01]  /*2720*/  ISETP.LT.OR P0, PT, R18.reuse, 0x21, !P2 ;  /* 0x000000211200780c */ /* 0x040fe20005701670 */
[C---:B---3--:R-:W-:Y:S08]  /*2730*/  HMMA.16816.F32.BF16 R24, R8.reuse, R28, RZ ;  /* 0x0000001c0818723c */ /* 0x048ff000000418ff */
[----:B------:R-:W-:Y:S04]  /*2740*/  HMMA.16816.F32.BF16 R56, R8, R52, RZ ;  /* 0x000000340838723c */ /* 0x000fe800000418ff */
[----:B------:R4:W-:Y:S01]  /*2750*/  LDGSTS.E.BYPASS.LTC128B.128 [R251+0xa100], [R20.64], !P0 ;  /* 0x0a10000014fb7fae */ /* 0x0009e2000c101d44 */
[----:B------:R-:W-:-:S11]  /*2760*/  ISETP.LT.OR P0, PT, R18, 0x41, P3 ;  /* 0x000000411200780c */ /* 0x000fd60001f01670 */
[C---:B------:R-:W-:Y:S02]  /*2770*/  HMMA.16816.F32.BF16 R68, R12.reuse, R36, R24 ;  /* 0x000000240c44723c */ /* 0x040fe40000041818 */
[----:B------:R1:W-:Y:S01]  /*2780*/  LDGSTS.E.BYPASS.LTC128B.128 [R251+0x2100], [R6.64], !P0 ;  /* 0x0210000006fb7fae */ /* 0x0003e2000c101d44 */
[----:B------:R-:W-:Y:S02]  /*2790*/  ISETP.LT.OR P0, PT, R18, 0x41, !P2 ;  /* 0x000000411200780c */ /* 0x000fe40005701670 */
[----:B------:R-:W-:Y:S01]  /*27a0*/  ISETP.GE.AND P2, PT, R141, 0x61, PT ;  /* 0x000000618d00780c */ /* 0x000fe20003f46270 */
[----:B------:R1:W-:Y:S01]  /*27b0*/  LDGSTS.E.BYPASS.LTC128B.128 [R251+0x5100], [R6.64+0x80], !P5 ;  /* 0x0510008006fb7fae */ /* 0x0003e2000e901d44 */
[----:B------:R-:W-:Y:S01]  /*27c0*/  ISETP.NE.AND P5, PT, R72, RZ, PT ;  /* 0x000000ff4800720c */ /* 0x000fe20003fa5270 */
[----:B------:R-:W-:Y:S02]  /*27d0*/  HMMA.16816.F32.BF16 R24, R12, R98, R60 ;  /* 0x000000620c18723c */ /* 0x000fe4000004183c */
[----:B------:R1:W-:Y:S06]  /*27e0*/  LDGSTS.E.BYPASS.LTC128B.128 [R251+0x8100], [R6.64+0x100], !P1 ;  /* 0x0810010006fb7fae */ /* 0x0003ec000c901d44 */
[C---:B----4-:R-:W-:Y:S01]  /*27f0*/  HMMA.16816.F32.BF16 R20, R8.reuse, R30, RZ ;  /* 0x0000001e0814723c */ /* 0x050fe200000418ff */
[----:B------:R1:W-:Y:S04]  /*2800*/  LDGSTS.E.BYPASS.LTC128B.128 [R251+0xb100], [R6.64+0x180], !P0 ;  /* 0x0b10018006fb7fae */ /* 0x0003e8000c101d44 */
[----:B------:R-:W-:Y:S03]  /*2810*/  LDSM.16.M88.4 R48, [R221+0xc100] ;  /* 0x00c10000dd30783b */ /* 0x000fe60000000200 */
[C---:B------:R-:W-:Y:S01]  /*2820*/  HMMA.16816.F32.BF16 R28, R8.reuse, R32, RZ ;  /* 0x00000020081c723c */ /* 0x040fe200000418ff */
[----:B------:R-:W-:Y:S04]  /*2830*/  LDSM.16.M88.4 R44, [R221+0xc900] ;  /* 0x00c90000dd2c783b */ /* 0x000fe80000000200 */
[----:B------:R-:W-:Y:S03]  /*2840*/  LDSM.16.M88.4 R40, [R221+0xd100] ;  /* 0x00d10000dd28783b */ /* 0x000fe60000000200 */
[----:B------:R-:W-:Y:S01]  /*2850*/  HMMA.16816.F32.BF16 R32, R8, R34, RZ ;  /* 0x000000220820723c */ /* 0x000fe200000418ff */
[----:B------:R-:W3:Y:S04]  /*2860*/  LDSM.16.M88.4 R8, [R225+0x18100] ;  /* 0x01810000e108783b */ /* 0x000ee80000000200 */
[----:B------:R-:W-:Y:S03]  /*2870*/  LDSM.16.M88.4 R108, [R221+0xe900] ;  /* 0x00e90000dd6c783b */ /* 0x000fe60000000200 */
[C---:B------:R-:W-:Y:S01]  /*2880*/  HMMA.16816.F32.BF16 R52, R12.reuse, R38, R20 ;  /* 0x000000260c34723c */ /* 0x040fe20000041814 */
[----:B--2---:R-:W-:Y:S04]  /*2890*/  LDSM.16.M88.4 R16, [R224+0x18100] ;  /* 0x01810000e010783b */ /* 0x004fe80000000200 */
[----:B------:R-:W-:Y:S03]  /*28a0*/  LDSM.16.M88.4 R112, [R220] ;  /* 0x00000000dc70783b */ /* 0x000fe60000000200 */
[C---:B------:R-:W-:Y:S01]  /*28b0*/  HMMA.16816.F32.BF16 R36, R12.reuse, R80, R28 ;  /* 0x000000500c24723c */ /* 0x040fe2000004181c */
[----:B------:R-:W-:Y:S04]  /*28c0*/  LDSM.16.M88.4 R116, [R226+0x4800] ;  /* 0x00480000e274783b */ /* 0x000fe80000000200 */
[----:B------:R-:W-:Y:S03]  /*28d0*/  LDSM.16.M88.4 R124, [R167+0x15900] ;  /* 0x01590000a77c783b */ /* 0x000fe60000000200 */
[C---:B------:R-:W-:Y:S01]  /*28e0*/  HMMA.16816.F32.BF16 R20, R12.reuse, R100, R64 ;  /* 0x000000640c14723c */ /* 0x040fe20000041840 */
[----:B------:R-:W-:Y:S04]  /*28f0*/  LDSM.16.M88.4 R136, [R221+0x15100] ;  /* 0x01510000dd88783b */ /* 0x000fe80000000200 */
[----:B------:R-:W-:Y:S03]  /*2900*/  LDSM.16.M88.4 R128, [R221+0x15900] ;  /* 0x01590000dd80783b */ /* 0x000fe60000000200 */
[C---:B------:R-:W-:Y:S01]  /*2910*/  HMMA.16816.F32.BF16 R64, R12.reuse, R102, R76 ;  /* 0x000000660c40723c */ /* 0x040fe2000004184c */
[----:B------:R-:W2:Y:S04]  /*2920*/  LDSM.16.M88.4 R100, [R221+0xe100] ;  /* 0x00e10000dd64783b */ /* 0x000ea80000000200 */
[----:B------:R-:W-:Y:S03]  /*2930*/  LDSM.16.M88.4 R76, [R220+0x800] ;  /* 0x00080000dc4c783b */ /* 0x000fe60000000200 */
[C---:B------:R-:W-:Y:S01]  /*2940*/  HMMA.16816.F32.BF16 R28, R12.reuse, R96, R56 ;  /* 0x000000600c1c723c */ /* 0x040fe20000041838 */
[----:B------:R-:W4:Y:S04]  /*2950*/  LDSM.16.M88.4 R56, [R221+0xd900] ;  /* 0x00d90000dd38783b */ /* 0x000f280000000200 */
[----:B------:R-:W-:Y:S03]  /*2960*/  LDSM.16.M88.4 R132, [R221+0x16100] ;  /* 0x01610000dd84783b */ /* 0x000fe60000000200 */
[C---:B------:R-:W-:Y:S01]  /*2970*/  HMMA.16816.F32.BF16 R32, R12.reuse, R82, R32 ;  /* 0x000000520c20723c */ /* 0x040fe20000041820 */
[----:B------:R-:W0:Y:S07]  /*2980*/  LDGDEPBAR ;  /* 0x00000000000079af */ /* 0x000e2e0000000000 */
[----:B------:R-:W-:Y:S08]  /*2990*/  HMMA.16816.F32.BF16 R96, R12, R120, R104 ;  /* 0x000000780c60723c */ /* 0x000ff00000041868 */
[C---:B---3--:R-:W-:Y:S01]  /*29a0*/  HMMA.16816.F32.BF16 R12, R8.reuse, R48, R68 ;  /* 0x00000030080c723c */ /* 0x048fe20000041844 */
[----:B------:R-:W-:Y:S07]  /*29b0*/  LDSM.16.M88.4 R68, [R220+0x1000] ;  /* 0x00100000dc44783b */ /* 0x000fee0000000200 */
[C---:B------:R-:W-:Y:S08]  /*29c0*/  HMMA.16816.F32.BF16 R72, R8.reuse, R44, R36 ;  /* 0x0000002c0848723c */ /* 0x040ff00000041824 */
[C---:B------:R-:W-:Y:S01]  /*29d0*/  HMMA.16816.F32.BF16 R60, R8.reuse, R46, R32 ;  /* 0x0000002e083c723c */ /* 0x040fe20000041820 */
[----:B------:R-:W3:Y:S07]  /*29e0*/  LDSM.16.M88.4 R44, [R220+0x1800] ;  /* 0x00180000dc2c783b */ /* 0x000eee0000000200 */
[C---:B------:R-:W-:Y:S08]  /*29f0*/  HMMA.16816.F32.BF16 R80, R8.reuse, R50, R52 ;  /* 0x000000320850723c */ /* 0x040ff00000041834 */
[C---:B------:R-:W-:Y:S08]  /*2a00*/  HMMA.16816.F32.BF16 R52, R8.reuse, R40, R28 ;  /* 0x000000280834723c */ /* 0x040ff0000004181c */
[C---:B------:R-:W-:Y:S08]  /*2a10*/  HMMA.16816.F32.BF16 R48, R8.reuse, R42, R24 ;  /* 0x0000002a0830723c */ /* 0x040ff00000041818 */
[C---:B--2---:R-:W-:Y:S08]  /*2a20*/  HMMA.16816.F32.BF16 R32, R8.reuse, R100, R84 ;  /* 0x000000640820723c */ /* 0x044ff00000041854 */
[C---:B------:R-:W-:Y:S08]  /*2a30*/  HMMA.16816.F32.BF16 R28, R8.reuse, R102, R92 ;  /* 0x00000066081c723c */ /* 0x040ff0000004185c */
[C---:B------:R-:W-:Y:S08]  /*2a40*/  HMMA.16816.F32.BF16 R24, R8.reuse, R108, R96 ;  /* 0x0000006c0818723c */ /* 0x040ff00000041860 */
[----:B------:R-:W-:Y:S08]  /*2a50*/  HMMA.16816.F32.BF16 R104, R8, R110, R88 ;  /* 0x0000006e0868723c */ /* 0x000ff00000041858 */
[----:B------:R-:W-:Y:S01]  /*2a60*/  HMMA.16816.F32.BF16 R100, R16, R112, R12 ;  /* 0x000000701064723c */ /* 0x000fe2000004180c */
[----:B------:R-:W2:Y:S07]  /*2a70*/  LDSM.16.M88.4 R12, [R220+0x2000] ;  /* 0x00200000dc0c783b */ /* 0x000eae0000000200 */
[C---:B----4-:R-:W-:Y:S01]  /*2a80*/  HMMA.16816.F32.BF16 R40, R8.reuse, R56, R20 ;  /* 0x000000380828723c */ /* 0x050fe20000041814 */
[----:B------:R-:W-:Y:S07]  /*2a90*/  LDSM.16.M88.4 R20, [R220+0x2800] ;  /* 0x00280000dc14783b */ /* 0x000fee0000000200 */
[----:B------:R-:W-:Y:S01]  /*2aa0*/  HMMA.16816.F32.BF16 R36, R8, R58, R64 ;  /* 0x0000003a0824723c */ /* 0x000fe20000041840 */
[----:B------:R-:W-:Y:S04]  /*2ab0*/  LDSM.16.M88.4 R8, [R222+0x1c100] ;  /* 0x01c10000de08783b */ /* 0x000fe80000000200 */
[----:B------:R-:W-:Y:S03]  /*2ac0*/  LDSM.16.M88.4 R64, [R167+0x10900] ;  /* 0x01090000a740783b */ /* 0x000fe60000000200 */
[C---:B------:R-:W-:Y:S01]  /*2ad0*/  HMMA.16816.F32.BF16 R108, R16.reuse, R76, R72 ;  /* 0x0000004c106c723c */ /* 0x040fe20000041848 */
[----:B------:R-:W4:Y:S04]  /*2ae0*/  LDSM.16.M88.4 R72, [R167+0xf100] ;  /* 0x00f10000a748783b */ /* 0x000f280000000200 */
[----:B------:R-:W-:Y:S03]  /*2af0*/  LDSM.16.M88.4 R56, [R167+0x11900] ;  /* 0x01190000a738783b */ /* 0x000fe60000000200 */
[C---:B------:R-:W-:Y:S01]  /*2b00*/  HMMA.16816.F32.BF16 R96, R16.reuse, R78, R60 ;  /* 0x0000004e1060723c */ /* 0x040fe2000004183c */
[----:B------:R-:W5:Y:S04]  /*2b10*/  LDSM.16.M88.4 R60, [R167+0x10100] ;  /* 0x01010000a73c783b */ /* 0x000f680000000200 */
[----:B------:R-:W-:Y:S03]  /*2b20*/  LDSM.16.M88.4 R76, [R167+0x11100] ;  /* 0x01110000a74c783b */ /* 0x000fe60000000200 */
[C---:B---3--:R-:W-:Y:S01]  /*2b30*/  HMMA.16816.F32.BF16 R88, R16.reuse, R44, R40 ;  /* 0x0000002c1058723c */ /* 0x048fe20000041828 */
[----:B------:R-:W3:Y:S07]  /*2b40*/  LDSM.16.M88.4 R40, [R167+0xf900] ;  /* 0x00f90000a728783b */ /* 0x000eee0000000200 */
[C---:B------:R-:W-:Y:S08]  /*2b50*/  HMMA.16816.F32.BF16 R120, R16.reuse, R68, R52 ;  /* 0x000000441078723c */ /* 0x040ff00000041834 */
[C---:B------:R-:W-:Y:S08]  /*2b60*/  HMMA.16816.F32.BF16 R112, R16.reuse, R114, R80 ;  /* 0x000000721070723c */ /* 0x040ff00000041850 */
[C---:B------:R-:W-:Y:S01]  /*2b70*/  HMMA.16816.F32.BF16 R92, R16.reuse, R70, R48 ;  /* 0x00000046105c723c */ /* 0x040fe20000041830 */
[----:B------:R-:W-:Y:S07]  /*2b80*/  LDSM.16.M88.4 R48, [R226+0x3000] ;  /* 0x00300000e230783b */ /* 0x000fee0000000200 */
[C---:B--2---:R-:W-:Y:S08]  /*2b90*/  HMMA.16816.F32.BF16 R80, R16.reuse, R14, R28 ;  /* 0x0000000e1050723c */ /* 0x044ff0000004181c */
[----:B------:R-:W-:Y:S01]  /*2ba0*/  HMMA.16816.F32.BF16 R68, R16, R12, R32 ;  /* 0x0000000c1044723c */ /* 0x000fe20000041820 */
[----:B------:R-:W-:Y:S04]  /*2bb0*/  LDSM.16.M88.4 R12, [R223+0x1c100] ;  /* 0x01c10000df0c783b */ /* 0x000fe80000000200 */
[----:B------:R-:W-:Y:S03]  /*2bc0*/  LDSM.16.M88.4 R32, [R226+0x3800] ;  /* 0x00380000e220783b */ /* 0x000fe60000000200 */
[----:B----4-:R-:W-:Y:S01]  /*2bd0*/  HMMA.16816.F32.BF16 R28, R8, R72, R100 ;  /* 0x00000048081c723c */ /* 0x010fe20000041864 */
[----:B------:R-:W2:Y:S07]  /*2be0*/  LDSM.16.M88.4 R100, [R226+0x4000] ;  /* 0x00400000e264783b */ /* 0x000eae0000000200 */
[C---:B------:R-:W-:Y:S08]  /*2bf0*/  HMMA.16816.F32.BF16 R84, R16.reuse, R46, R36 ;  /* 0x0000002e1054723c */ /* 0x040ff00000041824 */
[C---:B------:R-:W-:Y:S08]  /*2c00*/  HMMA.16816.F32.BF16 R52, R16.reuse, R20, R24 ;  /* 0x000000141034723c */ /* 0x040ff00000041818 */
[----:B------:R-:W-:Y:S08]  /*2c10*/  HMMA.16816.F32.BF16 R36, R16, R22, R104 ;  /* 0x000000161024723c */ /* 0x000ff00000041868 */
[C---:B-----5:R-:W-:Y:S01]  /*2c20*/  HMMA.16816.F32.BF16 R44, R8.reuse, R60, R120 ;  /* 0x0000003c082c723c */ /* 0x060fe20000041878 */
[----:B------:R-:W4:Y:S07]  /*2c30*/  LDSM.16.M88.4 R120, [R226+0x5000] ;  /* 0x00500000e278783b */ /* 0x000f2e0000000200 */
[C---:B---3--:R-:W-:Y:S08]  /*2c40*/  HMMA.16816.F32.BF16 R20, R8.reuse, R40, R108 ;  /* 0x000000280814723c */ /* 0x048ff0000004186c */
[C---:B------:R-:W-:Y:S08]  /*2c50*/  HMMA.16816.F32.BF16 R16, R8.reuse, R42, R96 ;  /* 0x0000002a0810723c */ /* 0x040ff00000041860 */
[C---:B------:R-:W-:Y:S08]  /*2c60*/  HMMA.16816.F32.BF16 R40, R8.reuse, R62, R92 ;  /* 0x0000003e0828723c */ /* 0x040ff0000004185c */
[C---:B------:R-:W-:Y:S01]  /*2c70*/  HMMA.16816.F32.BF16 R108, R8.reuse, R78, R80 ;  /* 0x0000004e086c723c */ /* 0x040fe20000041850 */
[----:B------:R-:W3:Y:S07]  /*2c80*/  LDSM.16.M88.4 R80, [R226+0x5800] ;  /* 0x00580000e250783b */ /* 0x000eee0000000200 */
[C---:B------:R-:W-:Y:S01]  /*2c90*/  HMMA.16816.F32.BF16 R24, R8.reuse, R74, R112 ;  /* 0x0000004a0818723c */ /* 0x040fe20000041870 */
[----:B------:R-:W-:Y:S07]  /*2ca0*/  LDSM.16.M88.4 R72, [R221+0xf100] ;  /* 0x00f10000dd48783b */ /* 0x000fee0000000200 */
[C---:B------:R-:W-:Y:S08]  /*2cb0*/  HMMA.16816.F32.BF16 R60, R8.reuse, R64, R88 ;  /* 0x00000040083c723c */ /* 0x040ff00000041858 */
[C---:B------:R-:W-:Y:S08]  /*2cc0*/  HMMA.16816.F32.BF16 R64, R8.reuse, R66, R84 ;  /* 0x000000420840723c */ /* 0x040ff00000041854 */
[C---:B------:R-:W-:Y:S08]  /*2cd0*/  HMMA.16816.F32.BF16 R68, R8.reuse, R76, R68 ;  /* 0x0000004c0844723c */ /* 0x040ff00000041844 */
[C---:B------:R-:W-:Y:S01]  /*2ce0*/  HMMA.16816.F32.BF16 R112, R8.reuse, R56, R52 ;  /* 0x000000380870723c */ /* 0x040fe20000041834 */
[----:B------:R-:W-:Y:S07]  /*2cf0*/  LDSM.16.M88.4 R52, [R221+0x10100] ;  /* 0x01010000dd34783b */ /* 0x000fee0000000200 */
[----:B------:R-:W-:Y:S01]  /*2d00*/  HMMA.16816.F32.BF16 R104, R8, R58, R36 ;  /* 0x0000003a0868723c */ /* 0x000fe20000041824 */
[----:B------:R-:W5:Y:S04]  /*2d10*/  LDSM.16.M88.4 R8, [R225+0x1c100] ;  /* 0x01c10000e108783b */ /* 0x000f680000000200 */
[----:B------:R-:W1:Y:S03]  /*2d20*/  LDSM.16.M88.4 R56, [R221+0xf900] ;  /* 0x00f90000dd38783b */ /* 0x000e660000000200 */
[C---:B--2---:R-:W-:Y:S01]  /*2d30*/  HMMA.16816.F32.BF16 R76, R12.reuse, R100, R44 ;  /* 0x000000640c4c723c */ /* 0x044fe2000004182c */
[----:B------:R-:W2:Y:S07]  /*2d40*/  LDSM.16.M88.4 R44, [R221+0x11100] ;  /* 0x01110000dd2c783b */ /* 0x000eae0000000200 */
[C---:B------:R-:W-:Y:S08]  /*2d50*/  HMMA.16816.F32.BF16 R96, R12.reuse, R48, R28 ;  /* 0x000000300c60723c */ /* 0x040ff0000004181c */
[C---:B------:R-:W-:Y:S01]  /*2d60*/  HMMA.16816.F32.BF16 R92, R12.reuse, R50, R24 ;  /* 0x000000320c5c723c */ /* 0x040fe20000041818 */
[----:B------:R-:W1:Y:S07]  /*2d70*/  LDSM.16.M88.4 R48, [R221+0x10900] ;  /* 0x01090000dd30783b */ /* 0x000e6e0000000200 */
[C---:B------:R-:W-:Y:S01]  /*2d80*/  HMMA.16816.F32.BF16 R88, R12.reuse, R32, R20 ;  /* 0x000000200c58723c */ /* 0x040fe20000041814 */
[----:B------:R-:W-:Y:S07]  /*2d90*/  LDSM.16.M88.4 R20, [R224+0x1c100] ;  /* 0x01c10000e014783b */ /* 0x000fee0000000200 */
[C---:B------:R-:W-:Y:S01]  /*2da0*/  HMMA.16816.F32.BF16 R36, R12.reuse, R116, R60 ;  /* 0x000000740c24723c */ /* 0x040fe2000004183c */
[----:B------:R-:W1:Y:S07]  /*2db0*/  LDSM.16.M88.4 R60, [R221+0x11900] ;  /* 0x01190000dd3c783b */ /* 0x000e6e0000000200 */
[C---:B------:R-:W-:Y:S08]  /*2dc0*/  HMMA.16816.F32.BF16 R84, R12.reuse, R34, R16 ;  /* 0x000000220c54723c */ /* 0x040ff00000041810 */
[C---:B----4-:R-:W-:Y:S01]  /*2dd0*/  HMMA.16816.F32.BF16 R24, R12.reuse, R122, R108 ;  /* 0x0000007a0c18723c */ /* 0x050fe2000004186c */
[----:B------:R-:W-:Y:S07]  /*2de0*/  LDSM.16.M88.4 R108, [R220+0x4800] ;  /* 0x00480000dc6c783b */ /* 0x000fee0000000200 */
[C---:B------:R-:W-:Y:S01]  /*2df0*/  HMMA.16816.F32.BF16 R40, R12.reuse, R102, R40 ;  /* 0x000000660c28723c */ /* 0x040fe20000041828 */
[----:B------:R-:W-:Y:S07]  /*2e00*/  LDSM.16.M88.4 R100, [R220+0x3000] ;  /* 0x00300000dc64783b */ /* 0x000fee0000000200 */
[C---:B------:R-:W-:Y:S01]  /*2e10*/  HMMA.16816.F32.BF16 R32, R12.reuse, R118, R64 ;  /* 0x000000760c20723c */ /* 0x040fe20000041840 */
[----:B------:R-:W-:Y:S07]  /*2e20*/  LDSM.16.M88.4 R116, [R167+0x16100] ;  /* 0x01610000a774783b */ /* 0x000fee0000000200 */
[C---:B------:R-:W-:Y:S01]  /*2e30*/  HMMA.16816.F32.BF16 R28, R12.reuse, R120, R68 ;  /* 0x000000780c1c723c */ /* 0x040fe20000041844 */
[----:B------:R-:W-:Y:S07]  /*2e40*/  LDSM.16.M88.4 R120, [R167+0x16900] ;  /* 0x01690000a778783b */ /* 0x000fee0000000200 */
[C---:B---3--:R-:W-:Y:S01]  /*2e50*/  HMMA.16816.F32.BF16 R16, R12.reuse, R80, R112 ;  /* 0x000000500c10723c */ /* 0x048fe20000041870 */
[----:B------:R-:W-:Y:S07]  /*2e60*/  LDSM.16.M88.4 R112, [R226+0x6800] ;  /* 0x00680000e270783b */ /* 0x000fee0000000200 */
[----:B------:R-:W-:Y:S01]  /*2e70*/  HMMA.16816.F32.BF16 R12, R12, R82, R104 ;  /* 0x000000520c0c723c */ /* 0x000fe20000041868 */
[----:B------:R-:W-:Y:S07]  /*2e80*/  LDSM.16.M88.4 R104, [R220+0x4000] ;  /* 0x00400000dc68783b */ /* 0x000fee0000000200 */
[C---:B-----5:R-:W-:Y:S01]  /*2e90*/  HMMA.16816.F32.BF16 R64, R8.reuse, R72, R96 ;  /* 0x000000480840723c */ /* 0x060fe20000041860 */
[----:B------:R-:W3:Y:S07]  /*2ea0*/  LDSM.16.M88.4 R96, [R220+0x3800] ;  /* 0x00380000dc60783b */ /* 0x000eee0000000200 */
[C---:B-1----:R-:W-:Y:S08]  /*2eb0*/  HMMA.16816.F32.BF16 R80, R8.reuse, R56, R88 ;  /* 0x000000380850723c */ /* 0x042ff00000041858 */
[C---:B------:R-:W-:Y:S08]  /*2ec0*/  HMMA.16816.F32.BF16 R56, R8.reuse, R58, R84 ;  /* 0x0000003a0838723c */ /* 0x040ff00000041854 */
[C---:B--2---:R-:W-:Y:S01]  /*2ed0*/  HMMA.16816.F32.BF16 R84, R8.reuse, R46, R24 ;  /* 0x0000002e0854723c */ /* 0x044fe20000041818 */
[----:B------:R-:W1:Y:S07]  /*2ee0*/  LDSM.16.M88.4 R24, [R220+0x5800] ;  /* 0x00580000dc18783b */ /* 0x000e6e0000000200 */
[C---:B------:R-:W-:Y:S08]  /*2ef0*/  HMMA.16816.F32.BF16 R68, R8.reuse, R74, R92 ;  /* 0x0000004a0844723c */ /* 0x040ff0000004185c */
[C---:B------:R-:W-:Y:S08]  /*2f00*/  HMMA.16816.F32.BF16 R72, R8.reuse, R54, R40 ;  /* 0x000000360848723c */ /* 0x040ff00000041828 */
[C---:B------:R-:W-:Y:S08]  /*2f10*/  HMMA.16816.F32.BF16 R36, R8.reuse, R48, R36 ;  /* 0x000000300824723c */ /* 0x040ff00000041824 */
[C---:B------:R-:W-:Y:S01]  /*2f20*/  HMMA.16816.F32.BF16 R40, R8.reuse, R62, R12 ;  /* 0x0000003e0828723c */ /* 0x040fe2000004180c */
[----:B------:R-:W2:Y:S07]  /*2f30*/  LDSM.16.M88.4 R12, [R220+0x5000] ;  /* 0x00500000dc0c783b */ /* 0x000eae0000000200 */
[C---:B------:R-:W-:Y:S01]  /*2f40*/  HMMA.16816.F32.BF16 R76, R8.reuse, R52, R76 ;  /* 0x00000034084c723c */ /* 0x040fe2000004184c */
[----:B------:R-:W-:Y:S07]  /*2f50*/  LDSM.16.M88.4 R52, [R167+0x12900] ;  /* 0x01290000a734783b */ /* 0x000fee0000000200 */
[C---:B------:R-:W-:Y:S08]  /*2f60*/  HMMA.16816.F32.BF16 R88, R8.reuse, R50, R32 ;  /* 0x000000320858723c */ /* 0x040ff00000041820 */
[C---:B------:R-:W-:Y:S08]  /*2f70*/  HMMA.16816.F32.BF16 R92, R8.reuse, R44, R28 ;  /* 0x0000002c085c723c */ /* 0x040ff0000004181c */
[----:B------:R-:W-:Y:S01]  /*2f80*/  HMMA.16816.F32.BF16 R16, R8, R60, R16 ;  /* 0x0000003c0810723c */ /* 0x000fe20000041810 */
[----:B------:R-:W4:Y:S07]  /*2f90*/  LDSM.16.M88.4 R8, [R222+0x20100] ;  /* 0x02010000de08783b */ /* 0x000f2e0000000200 */
[C---:B---3--:R-:W-:Y:S01]  /*2fa0*/  HMMA.16816.F32.BF16 R48, R20.reuse, R96, R80 ;  /* 0x000000601430723c */ /* 0x048fe20000041850 */
[----:B------:R-:W-:Y:S07]  /*2fb0*/  LDSM.16.M88.4 R80, [R167+0x13900] ;  /* 0x01390000a750783b */ /* 0x000fee0000000200 */
[C---:B------:R-:W-:Y:S08]  /*2fc0*/  HMMA.16816.F32.BF16 R28, R20.reuse, R102, R68 ;  /* 0x00000066141c723c */ /* 0x040ff00000041844 */
[C---:B------:R-:W-:Y:S01]  /*2fd0*/  HMMA.16816.F32.BF16 R56, R20.reuse, R98, R56 ;  /* 0x000000621438723c */ /* 0x040fe20000041838 */
[----:B------:R-:W-:Y:S07]  /*2fe0*/  LDSM.16.M88.4 R96, [R167+0x14100] ;  /* 0x01410000a760783b */ /* 0x000fee0000000200 */
[C---:B------:R-:W-:Y:S01]  /*2ff0*/  HMMA.16816.F32.BF16 R68, R20.reuse, R108, R36 ;  /* 0x0000006c1444723c */ /* 0x040fe20000041824 */
[----:B------:R-:W3:Y:S07]  /*3000*/  LDSM.16.M88.4 R36, [R167+0x12100] ;  /* 0x01210000a724783b */ /* 0x000eee0000000200 */
[C---:B------:R-:W-:Y:S01]  /*3010*/  HMMA.16816.F32.BF16 R32, R20.reuse, R100, R64 ;  /* 0x000000641420723c */ /* 0x040fe20000041840 */
[----:B------:R-:W5:Y:S07]  /*3020*/  LDSM.16.M88.4 R64, [R167+0x13100] ;  /* 0x01310000a740783b */ /* 0x000f6e0000000200 */
[C---:B------:R-:W-:Y:S08]  /*3030*/  HMMA.16816.F32.BF16 R60, R20.reuse, R104, R76 ;  /* 0x00000068143c723c */ /* 0x040ff0000004184c */
[C---:B------:R-:W-:Y:S01]  /*3040*/  HMMA.16816.F32.BF16 R72, R20.reuse, R106, R72 ;  /* 0x0000006a1448723c */ /* 0x040fe20000041848 */
[----:B------:R-:W3:Y:S07]  /*3050*/  LDSM.16.M88.4 R104, [R167+0x14900] ;  /* 0x01490000a768783b */ /* 0x000eee0000000200 */
[C---:B-1----:R-:W-:Y:S01]  /*3060*/  HMMA.16816.F32.BF16 R76, R20.reuse, R24, R16 ;  /* 0x00000018144c723c */ /* 0x042fe20000041810 */
[----:B------:R-:W1:Y:S07]  /*3070*/  LDSM.16.M88.4 R16, [R223+0x20100] ;  /* 0x02010000df10783b */ /* 0x000e6e0000000200 */
[C---:B--2---:R-:W-:Y:S08]  /*3080*/  HMMA.16816.F32.BF16 R92, R20.reuse, R12, R92 ;  /* 0x0000000c145c723c */ /* 0x044ff0000004185c */
[C---:B------:R-:W-:Y:S01]  /*3090*/  HMMA.16816.F32.BF16 R88, R20.reuse, R110, R88 ;  /* 0x0000006e1458723c */ /* 0x040fe20000041858 */
[----:B------:R-:W2:Y:S07]  /*30a0*/  LDSM.16.M88.4 R108, [R226+0x6000] ;  /* 0x00600000e26c783b */ /* 0x000eae0000000200 */
[C---:B------:R-:W-:Y:S08]  /*30b0*/  HMMA.16816.F32.BF16 R84, R20.reuse, R14, R84 ;  /* 0x0000000e1454723c */ /* 0x040ff00000041854 */
[----:B------:R-:W-:Y:S08]  /*30c0*/  HMMA.16816.F32.BF16 R44, R20, R26, R40 ;  /* 0x0000001a142c723c */ /* 0x000ff00000041828 */
[C---:B----4-:R-:W-:Y:S08]  /*30d0*/  HMMA.16816.F32.BF16 R20, R8.reuse, R52, R48 ;  /* 0x000000340814723c */ /* 0x050ff00000041830 */
[C---:B------:R-:W-:Y:S01]  /*30e0*/  HMMA.16816.F32.BF16 R12, R8.reuse, R54, R56 ;  /* 0x00000036080c723c */ /* 0x040fe20000041838 */
[----:B------:R-:W-:Y:S07]  /*30f0*/  LDSM.16.M88.4 R56, [R226+0x8000] ;  /* 0x00800000e238783b */ /* 0x000fee0000000200 */
[C---:B---3--:R-:W-:Y:S08]  /*3100*/  HMMA.16816.F32.BF16 R24, R8.reuse, R38, R28 ;  /* 0x000000260818723c */ /* 0x048ff0000004181c */
[C---:B------:R-:W-:Y:S08]  /*3110*/  HMMA.16816.F32.BF16 R100, R8.reuse, R96, R92 ;  /* 0x000000600864723c */ /* 0x040ff0000004185c */
[C---:B-----5:R-:W-:Y:S08]  /*3120*/  HMMA.16816.F32.BF16 R28, R8.reuse, R66, R72 ;  /* 0x00000042081c723c */ /* 0x060ff00000041848 */
[C---:B------:R-:W-:Y:S08]  /*3130*/  HMMA.16816.F32.BF16 R92, R8.reuse, R104, R76 ;  /* 0x00000068085c723c */ /* 0x040ff0000004184c */
[C---:B------:R-:W-:Y:S01]  /*3140*/  HMMA.16816.F32.BF16 R40, R8.reuse, R36, R32 ;  /* 0x000000240828723c */ /* 0x040fe20000041820 */
[----:B------:R-:W3:Y:S07]  /*3150*/  LDSM.16.M88.4 R36, [R226+0x7000] ;  /* 0x00700000e224783b */ /* 0x000eee0000000200 */
[----:B------:R-:W-:Y:S08]  /*3160*/  HMMA.16816.F32.BF16 R72, R8, R82, R88 ;  /* 0x000000520848723c */ /* 0x000ff00000041858 */
[----:B-1----:R-:W-:Y:S01]  /*3170*/  HMMA.16816.F32.BF16 R76, R16, R112, R20 ;  /* 0x00000070104c723c */ /* 0x002fe20000041814 */
[----:B------:R-:W1:Y:S07]  /*3180*/  LDSM.16.M88.4 R20, [R226+0x8800] ;  /* 0x00880000e214783b */ /* 0x000e6e0000000200 */
[C---:B------:R-:W-:Y:S01]  /*3190*/  HMMA.16816.F32.BF16 R88, R8.reuse, R106, R44 ;  /* 0x0000006a0858723c */ /* 0x040fe2000004182c */
[----:B------:R-:W4:Y:S07]  /*31a0*/  LDSM.16.M88.4 R44, [R226+0x7800] ;  /* 0x00780000e22c783b */ /* 0x000f2e0000000200 */
[C---:B------:R-:W-:Y:S01]  /*31b0*/  HMMA.16816.F32.BF16 R32, R8.reuse, R64, R60 ;  /* 0x000000400820723c */ /* 0x040fe2000004183c */
[----:B------:R-:W-:Y:S07]  /*31c0*/  LDSM.16.M88.4 R60, [R221+0x12100] ;  /* 0x01210000dd3c783b */ /* 0x000fee0000000200 */
[----:B------:R-:W-:Y:S08]  /*31d0*/  HMMA.16816.F32.BF16 R64, R8, R80, R68 ;  /* 0x000000500840723c */ /* 0x000ff00000041844 */
[----:B------:R-:W-:Y:S01]  /*31e0*/  HMMA.16816.F32.BF16 R68, R16, R114, R12 ;  /* 0x000000721044723c */ /* 0x000fe2000004180c */
[----:B------:R-:W5:Y:S07]  /*31f0*/  LDSM.16.M88.4 R12, [R225+0x20100] ;  /* 0x02010000e10c783b */ /* 0x000f6e0000000200 */
[----:B------:R-:W-:Y:S01]  /*3200*/  HMMA.16816.F32.BF16 R96, R8, R98, R84 ;  /* 0x000000620860723c */ /* 0x000fe20000041854 */
[----:B------:R-:W4:Y:S07]  /*3210*/  LDSM.16.M88.4 R8, [R221+0x12900] ;  /* 0x01290000dd08783b */ /* 0x000f2e0000000200 */
[C---:B--2---:R-:W-:Y:S08]  /*3220*/  HMMA.16816.F32.BF16 R84, R16.reuse, R108, R40 ;  /* 0x0000006c1054723c */ /* 0x044ff00000041828 */
[C---:B------:R-:W-:Y:S01]  /*3230*/  HMMA.16816.F32.BF16 R80, R16.reuse, R110, R24 ;  /* 0x0000006e1050723c */ /* 0x040fe20000041818 */
[----:B------:R-:W-:Y:S07]  /*3240*/  LDSM.16.M88.4 R24, [R221+0x13100] ;  /* 0x01310000dd18783b */ /* 0x000fee0000000200 */
[C---:B---3--:R-:W-:Y:S08]  /*3250*/  HMMA.16816.F32.BF16 R52, R16.reuse, R36, R32 ;  /* 0x000000241034723c */ /* 0x048ff00000041820 */
[C---:B------:R-:W-:Y:S08]  /*3260*/  HMMA.16816.F32.BF16 R48, R16.reuse, R38, R28 ;  /* 0x000000261030723c */ /* 0x040ff0000004181c */
[C---:B-1----:R-:W-:Y:S08]  /*3270*/  HMMA.16816.F32.BF16 R112, R16.reuse, R20, R92 ;  /* 0x000000141070723c */ /* 0x042ff0000004185c */
[C---:B------:R-:W-:Y:S01]  /*3280*/  HMMA.16816.F32.BF16 R108, R16.reuse, R22, R88 ;  /* 0x00000016106c723c */ /* 0x040fe20000041858 */
[----:B------:R-:W1:Y:S07]  /*3290*/  LDSM.16.M88.4 R20, [R221+0x13900] ;  /* 0x01390000dd14783b */ /* 0x000e6e0000000200 */
[C---:B----4-:R-:W-:Y:S01]  /*32a0*/  HMMA.16816.F32.BF16 R40, R16.reuse, R44, R64 ;  /* 0x0000002c1028723c */ /* 0x050fe20000041840 */
[----:B------:R-:W-:Y:S07]  /*32b0*/  LDSM.16.M88.4 R64, [R220+0x6000] ;  /* 0x00600000dc40783b */ /* 0x000fee0000000200 */
[C---:B------:R-:W-:Y:S01]  /*32c0*/  HMMA.16816.F32.BF16 R36, R16.reuse, R46, R72 ;  /* 0x0000002e1024723c */ /* 0x040fe20000041848 */
[----:B------:R-:W-:Y:S04]  /*32d0*/  LDSM.16.M88.4 R72, [R220+0x6800] ;  /* 0x00680000dc48783b */ /* 0x000fe80000000200 */
[----:B------:R-:W-:Y:S03]  /*32e0*/  LDSM.16.M88.4 R44, [R220+0x8800] ;  /* 0x00880000dc2c783b */ /* 0x000fe60000000200 */
[C---:B------:R-:W-:Y:S08]  /*32f0*/  HMMA.16816.F32.BF16 R32, R16.reuse, R56, R100 ;  /* 0x000000381020723c */ /* 0x040ff00000041864 */
[----:B------:R-:W-:Y:S01]  /*3300*/  HMMA.16816.F32.BF16 R28, R16, R58, R96 ;  /* 0x0000003a101c723c */ /* 0x000fe20000041860 */
[----:B------:R-:W2:Y:S07]  /*3310*/  LDSM.16.M88.4 R16, [R221+0x14100] ;  /* 0x01410000dd10783b */ /* 0x000eae0000000200 */
[C---:B-----5:R-:W-:Y:S08]  /*3320*/  HMMA.16816.F32.BF16 R104, R12.reuse, R60, R84 ;  /* 0x0000003c0c68723c */ /* 0x060ff00000041854 */
[C---:B------:R-:W-:Y:S01]  /*3330*/  HMMA.16816.F32.BF16 R100, R12.reuse, R62, R80 ;  /* 0x0000003e0c64723c */ /* 0x040fe20000041850 */
[----:B------:R-:W3:Y:S07]  /*3340*/  LDSM.16.M88.4 R60, [R221+0x14900] ;  /* 0x01490000dd3c783b */ /* 0x000eee0000000200 */
[C---:B------:R-:W-:Y:S08]  /*3350*/  HMMA.16816.F32.BF16 R96, R12.reuse, R8, R76 ;  /* 0x000000080c60723c */ /* 0x040ff0000004184c */
[C---:B------:R-:W-:Y:S01]  /*3360*/  HMMA.16816.F32.BF16 R92, R12.reuse, R10, R68 ;  /* 0x0000000a0c5c723c */ /* 0x040fe20000041844 */
[----:B------:R-:W4:Y:S04]  /*3370*/  LDSM.16.M88.4 R8, [R224+0x20100] ;  /* 0x02010000e008783b */ /* 0x000f280000000200 */
[----:B------:R-:W-:Y:S03]  /*3380*/  LDSM.16.M88.4 R68, [R220+0x7000] ;  /* 0x00700000dc44783b */ /* 0x000fe60000000200 */
[C---:B-1----:R-:W-:Y:S08]  /*3390*/  HMMA.16816.F32.BF16 R80, R12.reuse, R20, R40 ;  /* 0x000000140c50723c */ /* 0x042ff00000041828 */
[C---:B--2---:R-:W-:Y:S01]  /*33a0*/  HMMA.16816.F32.BF16 R56, R12.reuse, R16, R32 ;  /* 0x000000100c38723c */ /* 0x044fe20000041820 */
[----:B------:R-:W-:Y:S07]  /*33b0*/  LDSM.16.M88.4 R32, [R167+0x15100] ;  /* 0x01510000a720783b */ /* 0x000fee0000000200 */
[C---:B------:R-:W-:Y:S01]  /*33c0*/  HMMA.16816.F32.BF16 R40, R12.reuse, R18, R28 ;  /* 0x000000120c28723c */ /* 0x040fe2000004181c */
[----:B------:R-:W1:Y:S07]  /*33d0*/  LDSM.16.M88.4 R16, [R222+0x24100] ;  /* 0x02410000de10783b */ /* 0x000e6e0000000200 */
[C---:B------:R-:W-:Y:S01]  /*33e0*/  HMMA.16816.F32.BF16 R84, R12.reuse, R24, R52 ;  /* 0x000000180c54723c */ /* 0x040fe20000041834 */
[----:B------:R-:W2:Y:S07]  /*33f0*/  LDSM.16.M88.4 R52, [R220+0x7800] ;  /* 0x00780000dc34783b */ /* 0x000eae0000000200 */
[C---:B------:R-:W-:Y:S01]  /*3400*/  HMMA.16816.F32.BF16 R88, R12.reuse, R26, R48 ;  /* 0x0000001a0c58723c */ /* 0x040fe20000041830 */
[----:B------:R-:W5:Y:S07]  /*3410*/  LDSM.16.M88.4 R48, [R220+0x8000] ;  /* 0x00800000dc30783b */ /* 0x000f6e0000000200 */
[C---:B------:R-:W-:Y:S08]  /*3420*/  HMMA.16816.F32.BF16 R76, R12.reuse, R22, R36 ;  /* 0x000000160c4c723c */ /* 0x040ff00000041824 */
[----:B---3--:R-:W-:Y:S08]  /*3430*/  HMMA.16816.F32.BF16 R24, R12, R62, R108 ;  /* 0x0000003e0c18723c */ /* 0x008ff0000004186c */
[----:B----4-:R-:W-:Y:S08]  /*3440*/  HMMA.16816.F32.BF16 R20, R8, R64, R104 ;  /* 0x000000400814723c */ /* 0x010ff00000041868 */
[----:B------:R-:W-:Y:S08]  /*3450*/  HMMA.16816.F32.BF16 R36, R12, R60, R112 ;  /* 0x0000003c0c24723c */ /* 0x000ff00000041870 */
[C---:B------:R-:W-:Y:S08]  /*3460*/  HMMA.16816.F32.BF16 R12, R8.reuse, R66, R100 ;  /* 0x00000042080c723c */ /* 0x040ff00000041864 */
[C---:B------:R-:W-:Y:S08]  /*3470*/  HMMA.16816.F32.BF16 R28, R8.reuse, R72, R96 ;  /* 0x00000048081c723c */ /* 0x040ff00000041860 */
[C---:B------:R-:W-:Y:S01]  /*3480*/  HMMA.16816.F32.BF16 R64, R8.reuse, R74, R92 ;  /* 0x0000004a0840723c */ /* 0x040fe2000004185c */
[----:B------:R-:W-:Y:S07]  /*3490*/  LDSM.16.M88.4 R72, [R226+0x9800] ;  /* 0x00980000e248783b */ /* 0x000fee0000000200 */
[----:B------:R-:W-:Y:S01]  /*34a0*/  HMMA.16816.F32.BF16 R96, R8, R46, R24 ;  /* 0x0000002e0860723c */ /* 0x000fe20000041818 */
[----:B------:R-:W3:Y:S07]  /*34b0*/  LDSM.16.M88.4 R24, [R167+0x17100] ;  /* 0x01710000a718783b */ /* 0x000eee0000000200 */
[----:B-1----:R-:W-:Y:S01]  /*34c0*/  HMMA.16816.F32.BF16 R92, R16, R32, R20 ;  /* 0x00000020105c723c */ /* 0x002fe20000041814 */
[----:B------:R-:W1:Y:S07]  /*34d0*/  LDSM.16.M88.4 R20, [R167+0x17900] ;  /* 0x01790000a714783b */ /* 0x000e6e0000000200 */
[C---:B------:R-:W-:Y:S08]  /*34e0*/  HMMA.16816.F32.BF16 R60, R8.reuse, R68, R84 ;  /* 0x00000044083c723c */ /* 0x040ff00000041854 */
[C---:B------:R-:W-:Y:S08]  /*34f0*/  HMMA.16816.F32.BF16 R88, R8.reuse, R70, R88 ;  /* 0x000000460858723c */ /* 0x040ff00000041858 */
[C---:B--2---:R-:W-:Y:S08]  /*3500*/  HMMA.16816.F32.BF16 R68, R8.reuse, R52, R80 ;  /* 0x000000340844723c */ /* 0x044ff00000041850 */
[C---:B------:R-:W-:Y:S08]  /*3510*/  HMMA.16816.F32.BF16 R100, R8.reuse, R54, R76 ;  /* 0x000000360864723c */ /* 0x040ff0000004184c */
[C---:B-----5:R-:W-:Y:S01]  /*3520*/  HMMA.16816.F32.BF16 R112, R8.reuse, R48, R56 ;  /* 0x000000300870723c */ /* 0x060fe20000041838 */
[----:B------:R-:W-:Y:S07]  /*3530*/  LDSM.16.M88.4 R56, [R226+0xb800] ;  /* 0x00b80000e238783b */ /* 0x000fee0000000200 */
[C---:B------:R-:W-:Y:S08]  /*3540*/  HMMA.16816.F32.BF16 R108, R8.reuse, R50, R40 ;  /* 0x00000032086c723c */ /* 0x040ff00000041828 */
[----:B------:R-:W-:Y:S01]  /*3550*/  HMMA.16816.F32.BF16 R104, R8, R44, R36 ;  /* 0x0000002c0868723c */ /* 0x000fe20000041824 */
[----:B------:R-:W-:Y:S04]  /*3560*/  LDSM.16.M88.4 R8, [R223+0x24100] ;  /* 0x02410000df08783b */ /* 0x000fe80000000200 */
[----:B------:R-:W2:Y:S03]  /*3570*/  LDSM.16.M88.4 R36, [R226+0x9000] ;  /* 0x00900000e224783b */ /* 0x000ea60000000200 */
[C---:B------:R-:W-:Y:S01]  /*3580*/  HMMA.16816.F32.BF16 R84, R16.reuse, R34, R12 ;  /* 0x000000221054723c */ /* 0x040fe2000004180c */
[----:B------:R-:W4:Y:S07]  /*3590*/  LDSM.16.M88.4 R12, [R225+0x24100] ;  /* 0x02410000e10c783b */ /* 0x000f2e0000000200 */
[C---:B------:R-:W-:Y:S01]  /*35a0*/  HMMA.16816.F32.BF16 R52, R16.reuse, R116, R60 ;  /* 0x000000741034723c */ /* 0x040fe2000004183c */
[----:B------:R-:W5:Y:S07]  /*35b0*/  LDSM.16.M88.4 R60, [R226+0xb000] ;  /* 0x00b00000e23c783b */ /* 0x000f6e0000000200 */
[C---:B------:R-:W-:Y:S08]  /*35c0*/  HMMA.16816.F32.BF16 R80, R16.reuse, R124, R28 ;  /* 0x0000007c1050723c */ /* 0x040ff0000004181c */
[C---:B---3--:R-:W-:Y:S08]  /*35d0*/  HMMA.16816.F32.BF16 R32, R16.reuse, R24, R112 ;  /* 0x000000181020723c */ /* 0x048ff00000041870 */
[C---:B------:R-:W-:Y:S08]  /*35e0*/  HMMA.16816.F32.BF16 R28, R16.reuse, R26, R108 ;  /* 0x0000001a101c723c */ /* 0x040ff0000004186c */
[C---:B-1----:R-:W-:Y:S08]  /*35f0*/  HMMA.16816.F32.BF16 R24, R16.reuse, R20, R104 ;  /* 0x000000141018723c */ /* 0x042ff00000041868 */
[C---:B------:R-:W-:Y:S01]  /*3600*/  HMMA.16816.F32.BF16 R76, R16.reuse, R126, R64 ;  /* 0x0000007e104c723c */ /* 0x040fe20000041840 */
[----:B------:R-:W1:Y:S07]  /*3610*/  LDSM.16.M88.4 R64, [R226+0xa800] ;  /* 0x00a80000e240783b */ /* 0x000e6e0000000200 */
[C---:B------:R-:W-:Y:S08]  /*3620*/  HMMA.16816.F32.BF16 R20, R16.reuse, R22, R96 ;  /* 0x000000161014723c */ /* 0x040ff00000041860 */
[C---:B------:R-:W-:Y:S08]  /*3630*/  HMMA.16816.F32.BF16 R48, R16.reuse, R118, R88 ;  /* 0x000000761030723c */ /* 0x040ff00000041858 */
[C---:B------:R-:W-:Y:S01]  /*3640*/  HMMA.16816.F32.BF16 R44, R16.reuse, R120, R68 ;  /* 0x00000078102c723c */ /* 0x040fe20000041844 */
[----:B------:R-:W3:Y:S07]  /*3650*/  LDSM.16.M88.4 R68, [R226+0xa000] ;  /* 0x00a00000e244783b */ /* 0x000eee0000000200 */
[----:B------:R-:W-:Y:S08]  /*3660*/  HMMA.16816.F32.BF16 R40, R16, R122, R100 ;  /* 0x0000007a1028723c */ /* 0x000ff00000041864 */
[C---:B--2---:R-:W-:Y:S08]  /*3670*/  HMMA.16816.F32.BF16 R16, R8.reuse, R36, R92 ;  /* 0x000000240810723c */ /* 0x044ff0000004185c */
[C---:B------:R-:W-:Y:S01]  /*3680*/  HMMA.16816.F32.BF16 R88, R8.reuse, R58, R20 ;  /* 0x0000003a0858723c */ /* 0x040fe20000041814 */
[----:B------:R-:W2:Y:S07]  /*3690*/  LDSM.16.M88.4 R20, [R221+0x16900] ;  /* 0x01690000dd14783b */ /* 0x000eae0000000200 */
[----:B------:R-:W-:Y:S08]  /*36a0*/  HMMA.16816.F32.BF16 R36, R8, R38, R84 ;  /* 0x000000260824723c */ /* 0x000ff00000041854 */
[----:B----4-:R-:W-:Y:S01]  /*36b0*/  HMMA.16816.F32.BF16 R84, R12, R136, R16 ;  /* 0x000000880c54723c */ /* 0x010fe20000041810 */
[----:B------:R-:W4:Y:S07]  /*36c0*/  LDSM.16.M88.4 R16, [R221+0x17100] ;  /* 0x01710000dd10783b */ /* 0x000f2e0000000200 */
[C---:B-----5:R-:W-:Y:S01]  /*36d0*/  HMMA.16816.F32.BF16 R104, R8.reuse, R62, R28 ;  /* 0x0000003e0868723c */ /* 0x060fe2000004181c */
[----:B------:R-:W5:Y:S07]  /*36e0*/  LDSM.16.M88.4 R28, [R221+0x17900] ;  /* 0x01790000dd1c783b */ /* 0x000f6e0000000200 */
[C---:B-1----:R-:W-:Y:S08]  /*36f0*/  HMMA.16816.F32.BF16 R120, R8.reuse, R64, R44 ;  /* 0x000000400878723c */ /* 0x042ff0000004182c */
[C---:B------:R-:W-:Y:S01]  /*3700*/  HMMA.16816.F32.BF16 R116, R8.reuse, R66, R40 ;  /* 0x000000420874723c */ /* 0x040fe20000041828 */
[----:B------:R-:W-:Y:S07]  /*3710*/  LDSM.16.M88.4 R64, [R220+0xb000] ;  /* 0x00b00000dc40783b */ /* 0x000fee0000000200 */
[C---:B------:R-:W-:Y:S01]  /*3720*/  HMMA.16816.F32.BF16 R112, R8.reuse, R60, R32 ;  /* 0x0000003c0870723c */ /* 0x040fe20000041820 */
[----:B------:R-:W-:Y:S07]  /*3730*/  LDSM.16.M88.4 R60, [R220+0xb800] ;  /* 0x00b80000dc3c783b */ /* 0x000fee0000000200 */
[C---:B------:R-:W-:Y:S01]  /*3740*/  HMMA.16816.F32.BF16 R100, R8.reuse, R72, R80 ;  /* 0x000000480864723c */ /* 0x040fe20000041850 */
[----:B------:R-:W-:Y:S07]  /*3750*/  LDSM.16.M88.4 R80, [R220+0x9000] ;  /* 0x00900000dc50783b */ /* 0x000fee0000000200 */
[C---:B------:R-:W-:Y:S01]  /*3760*/  HMMA.16816.F32.BF16 R108, R8.reuse, R74, R76 ;  /* 0x0000004a086c723c */ /* 0x040fe2000004184c */
[----:B------:R-:W-:Y:S04]  /*3770*/  LDSM.16.M88.4 R76, [R220+0x9800] ;  /* 0x00980000dc4c783b */ /* 0x000fe80000000200 */
[----:B------:R-:W-:Y:S03]  /*3780*/  LDSM.16.M88.4 R72, [R220+0xa000] ;  /* 0x00a00000dc48783b */ /* 0x000fe60000000200 */
[C---:B---3--:R-:W-:Y:S08]  /*3790*/  HMMA.16816.F32.BF16 R96, R8.reuse, R68, R52 ;  /* 0x000000440860723c */ /* 0x048ff00000041834 */
[C---:B------:R-:W-:Y:S01]  /*37a0*/  HMMA.16816.F32.BF16 R124, R8.reuse, R70, R48 ;  /* 0x00000046087c723c */ /* 0x040fe20000041830 */
[----:B------:R-:W-:Y:S07]  /*37b0*/  LDSM.16.M88.4 R68, [R220+0xa800] ;  /* 0x00a80000dc44783b */ /* 0x000fee0000000200 */
[----:B------:R-:W-:Y:S01]  /*37c0*/  HMMA.16816.F32.BF16 R92, R8, R56, R24 ;  /* 0x00000038085c723c */ /* 0x000fe20000041818 */
[----:B------:R-:W1:Y:S01]  /*37d0*/  LDSM.16.M88.4 R8, [R224+0x24100] ;  /* 0x02410000e008783b */ /* 0x000e620000000200 */
[----:B------:R-:W-:-:S06]  /*37e0*/  DEPBAR.LE SB0, 0x0 ;  /* 0x000080000000791a */ /* 0x000fcc0000000000 */
[C---:B------:R-:W-:Y:S08]  /*37f0*/  HMMA.16816.F32.BF16 R56, R12.reuse, R138, R36 ;  /* 0x0000008a0c38723c */ /* 0x040ff00000041824 */
[C---:B--2---:R-:W-:Y:S08]  /*3800*/  HMMA.16816.F32.BF16 R36, R12.reuse, R20, R120 ;  /* 0x000000140c24723c */ /* 0x044ff00000041878 */
[C---:B------:R-:W-:Y:S08]  /*3810*/  HMMA.16816.F32.BF16 R32, R12.reuse, R22, R116 ;  /* 0x000000160c20723c */ /* 0x040ff00000041874 */
[C---:B----4-:R-:W-:Y:S08]  /*3820*/  HMMA.16816.F32.BF16 R24, R12.reuse, R16, R112 ;  /* 0x000000100c18723c */ /* 0x050ff00000041870 */
[C---:B------:R-:W-:Y:S08]  /*3830*/  HMMA.16816.F32.BF16 R20, R12.reuse, R18, R104 ;  /* 0x000000120c14723c */ /* 0x040ff00000041868 */
[C---:B------:R-:W-:Y:S08]  /*3840*/  HMMA.16816.F32.BF16 R52, R12.reuse, R128, R100 ;  /* 0x000000800c34723c */ /* 0x040ff00000041864 */
[C---:B------:R-:W-:Y:S08]  /*3850*/  HMMA.16816.F32.BF16 R48, R12.reuse, R130, R108 ;  /* 0x000000820c30723c */ /* 0x040ff0000004186c */
[C---:B------:R-:W-:Y:S08]  /*3860*/  HMMA.16816.F32.BF16 R44, R12.reuse, R132, R96 ;  /* 0x000000840c2c723c */ /* 0x040ff00000041860 */
[C---:B------:R-:W-:Y:S08]  /*3870*/  HMMA.16816.F32.BF16 R40, R12.reuse, R134, R124 ;  /* 0x000000860c28723c */ /* 0x040ff0000004187c */
[C---:B-----5:R-:W-:Y:S08]  /*3880*/  HMMA.16816.F32.BF16 R16, R12.reuse, R28, R92 ;  /* 0x0000001c0c10723c */ /* 0x060ff0000004185c */
[----:B------:R-:W-:Y:S08]  /*3890*/  HMMA.16816.F32.BF16 R12, R12, R30, R88 ;  /* 0x0000001e0c0c723c */ /* 0x000ff00000041858 */
[C---:B-1----:R-:W-:Y:S08]  /*38a0*/  HMMA.16816.F32.BF16 R36, R8.reuse, R68, R36 ;  /* 0x000000440824723c */ /* 0x042ff00000041824 */
[C---:B------:R-:W-:Y:S08]  /*38b0*/  HMMA.16816.F32.BF16 R68, R8.reuse, R70, R32 ;  /* 0x000000460844723c */ /* 0x040ff00000041820 */
[C---:B------:R-:W-:Y:S08]  /*38c0*/  HMMA.16816.F32.BF16 R32, R8.reuse, R64, R24 ;  /* 0x000000400820723c */ /* 0x040ff00000041818 */
[C---:B------:R-:W-:Y:S08]  /*38d0*/  HMMA.16816.F32.BF16 R52, R8.reuse, R76, R52 ;  /* 0x0000004c0834723c */ /* 0x040ff00000041834 */
[C---:B------:R-:W-:Y:S07]  /*38e0*/  HMMA.16816.F32.BF16 R24, R8.reuse, R60, R16 ;  /* 0x0000003c0818723c */ /* 0x040fee0000041810 */
[----:B------:R-:W-:Y:S01]  /*38f0*/  P2R R18, PR, RZ, 0x4 ;  /* 0x00000004ff127803 */ /* 0x000fe20000000000 */
        /* <DEDUP_REMOVED lines=9> */
[----:B------:R-:W-:-:S04]  /*3990*/  IADD3 R0, R149, -0x2, RZ ;  /* 0xfffffffe95007810 */ /* 0x000fc80007ffe0ff */
        /* <DEDUP_REMOVED lines=34> */
.L_x_2239:
[----:B------:R-:W-:Y:S01]  /*3bc0*/  LOP3.LUT R0, R142, 0xffffffe0, RZ, 0xc0, !PT ;  /* 0xffffffe08e007812 */ /* 0x000fe200078ec0ff */
[----:B-1----:R-:W-:Y:S01]  /*3bd0*/  IMAD.IADD R6, R141, 0x1, R140 ;  /* 0x000000018d067824 */ /* 0x002fe200078e028c */
[----:B------:R-:W-:Y:S01]  /*3be0*/  STL [R1+0x54], R224 ;  /* 0x000054e001007387 */ /* 0x000fe20000100800 */
[----:B------:R-:W-:-:S02]  /*3bf0*/  IMAD.SHL.U32 R216, R5, 0x2, RZ ;  /* 0x0000000205d87824 */ /* 0x000fc400078e00ff */
[----:B------:R-:W-:Y:S01]  /*3c00*/  IMAD.IADD R0, R145, 0x1, -R0 ;  /* 0x0000000191007824 */ /* 0x000fe200078e0a00 */
[----:B------:R1:W-:Y:S01]  /*3c10*/  STL [R1+0x50], R223 ;  /* 0x000050df01007387 */ /* 0x0003e20000100800 */
[----:B------:R-:W-:Y:S01]  /*3c20*/  IMAD R217, R4, 0x2, R216 ;  /* 0x0000000204d97824 */ /* 0x000fe200078e02d8 */
[C---:B------:R-:W-:Y:S02]  /*3c30*/  LEA R219, R2.reuse, R216, 0x1 ;  /* 0x000000d802db7211 */ /* 0x040fe400078e08ff */
[----:B------:R-:W-:Y:S01]  /*3c40*/  SHF.R.S32.HI R3, RZ, 0x1f, R0 ;  /* 0x0000001fff037819 */ /* 0x000fe20000011400 */
[----:B------:R-:W-:Y:S01]  /*3c50*/  STL [R1+0x4c], R222 ;  /* 0x00004cde01007387 */ /* 0x000fe20000100800 */
[----:B------:R-:W-:Y:S02]  /*3c60*/  IMAD R218, R2, 0x2, R217 ;  /* 0x0000000202da7824 */ /* 0x000fe400078e02d9 */
[----:B------:R-:W-:Y:S01]  /*3c70*/  LEA.HI R3, R3, R0, RZ, 0x2 ;  /* 0x0000000003037211 */ /* 0x000fe200078f10ff */
[----:B------:R-:W-:Y:S03]  /*3c80*/  STL [R1+0x48], R221 ;  /* 0x000048dd01007387 */ /* 0x000fe60000100800 */
[----:B------:R-:W-:Y:S01]  /*3c90*/  LOP3.LUT R3, R3, 0x7ffffffc, RZ, 0xc0, !PT ;  /* 0x7ffffffc03037812 */ /* 0x000fe200078ec0ff */
[----:B------:R-:W-:Y:S03]  /*3ca0*/  STL [R1+0x44], R220 ;  /* 0x000044dc01007387 */ /* 0x000fe60000100800 */
[----:B------:R-:W-:Y:S01]  /*3cb0*/  IADD3 R0, R0, -R3, RZ ;  /* 0x8000000300007210 */ /* 0x000fe20007ffe0ff */
[----:B------:R-:W-:Y:S04]  /*3cc0*/  STL [R1+0x40], R167 ;  /* 0x000040a701007387 */ /* 0x000fe80000100800 */
[----:B------:R-:W-:Y:S01]  /*3cd0*/  IMAD R0, R0, -0x2, R6 ;  /* 0xfffffffe00007824 */ /* 0x000fe200078e0206 */
[----:B------:R-:W-:Y:S04]  /*3ce0*/  LDSM.16.MT88.4 R72, [R219+0x3100] ;  /* 0x00310000db48783b */ /* 0x000fe80000004200 */
        /* <DEDUP_REMOVED lines=10> */
[----:B------:R-:W0:Y:S01]  /*3d90*/  LDGDEPBAR ;  /* 0x00000000000079af */ /* 0x000e220000000000 */
[----:B------:R-:W-:-:S02]  /*3da0*/  ISETP.GT.AND P1, PT, R0, 0x9, PT ;  /* 0x000000090000780c */ /* 0x000fc40003f24270 */
[----:B------:R-:W-:Y:S01]  /*3db0*/  FSEL R9, R56, -INF , P0 ;  /* 0xff80000038097808 */ /* 0x000fe20000000000 */
[----:B------:R-:W-:Y:S01]  /*3dc0*/  LDSM.16.MT88.4 R84, [R216+0x3900] ;  /* 0x00390000d854783b */ /* 0x000fe20000004200 */
        /* <DEDUP_REMOVED lines=40> */
[C---:B------:R-:W-:Y:S02]  /*4050*/  ISETP.GT.AND P0, PT, R0.reuse, 0x30, PT ;  /* 0x000000300000780c */ /* 0x040fe40003f04270 */
[----:B------:R-:W-:Y:S02]  /*4060*/  FSEL R104, R41, -INF , P1 ;  /* 0xff80000029687808 */ /* 0x000fe40000800000 */
[----:B------:R-:W-:Y:S02]  /*4070*/  FMNMX.FTZ R3, R105, R3, !PT ;  /* 0x0000000369037209 */ /* 0x000fe40007810000 */
[----:B------:R-:W-:Y:S02]  /*4080*/  FMNMX.FTZ R6, R21, R6, !PT ;  /* 0x0000000615067209 */ /* 0x000fe40007810000 */
[----:B------:R-:W-:Y:S02]  /*4090*/  ISETP.GT.AND P2, PT, R0, 0x31, PT ;  /* 0x000000310000780c */ /* 0x000fe40003f44270 */
[----:B------:R-:W-:-:S02]  /*40a0*/  FSEL R205, R36, -INF , P0 ;  /* 0xff80000024cd7808 */ /* 0x000fc40000000000 */
[----:B------:R-:W-:Y:S02]  /*40b0*/  FMNMX.FTZ R3, R104, R3, !PT ;  /* 0x0000000368037209 */ /* 0x000fe40007810000 */
[----:B------:R-:W-:Y:S02]  /*40c0*/  FMNMX.FTZ R6, R28, R6, !PT ;  /* 0x000000061c067209 */ /* 0x000fe40007810000 */
[----:B------:R-:W-:Y:S02]  /*40d0*/  FSEL R115, R43, -INF , P1 ;  /* 0xff8000002b737808 */ /* 0x000fe40000800000 */
[----:B------:R-:W-:Y:S01]  /*40e0*/  ISETP.GT.AND P1, PT, R0, 0x38, PT ;  /* 0x000000380000780c */ /* 0x000fe20003f24270 */
[----:B------:R-:W-:Y:S01]  /*40f0*/  LDSM.16.MT88.4 R40, [R216+0x900] ;  /* 0x00090000d828783b */ /* 0x000fe20000004200 */
        /* <DEDUP_REMOVED lines=20> */
[----:B------:R-:W-:-:S02]  /*4240*/  FSEL R212, R33, -INF , P0 ;  /* 0xff80000021d47808 */ /* 0x000fc40000000000 */
[C---:B------:R-:W-:Y:S02]  /*4250*/  ISETP.GT.AND P1, PT, R0.reuse, 0x48, PT ;  /* 0x000000480000780c */ /* 0x040fe40003f24270 */
        /* <DEDUP_REMOVED lines=15> */
[----:B------:R-:W-:Y:S01]  /*4350*/  FSEL R101, R24, -INF , P1 ;  /* 0xff80000018657808 */ /* 0x000fe20000800000 */
[----:B------:R-:W-:Y:S01]  /*4360*/  IMAD.MOV.U32 R2, RZ, RZ, R50 ;  /* 0x000000ffff027224 */ /* 0x000fe200078e0032 */
[----:B------:R-:W-:Y:S02]  /*4370*/  FMNMX.FTZ R3, R211, R3, !PT ;  /* 0x00000003d3037209 */ /* 0x000fe40007810000 */
[----:B------:R-:W-:-:S02]  /*4380*/  FSEL R207, R39, -INF , P2 ;  /* 0xff80000027cf7808 */ /* 0x000fc40001000000 */
[----:B------:R-:W-:Y:S01]  /*4390*/  FMNMX.FTZ R6, R206, R6, !PT ;  /* 0x00000006ce067209 */ /* 0x000fe20007810000 */
[----:B------:R-:W-:Y:S01]  /*43a0*/  LDSM.16.MT88.4 R36, [R217+0x900] ;  /* 0x00090000d924783b */ /* 0x000fe20000004200 */
[----:B------:R-:W-:Y:S02]  /*43b0*/  FSEL R116, R26, -INF , P1 ;  /* 0xff8000001a747808 */ /* 0x000fe40000800000 */
[----:B------:R-:W-:Y:S02]  /*43c0*/  FSEL R98, R27, -INF , P0 ;  /* 0xff8000001b627808 */ /* 0x000fe40000000000 */
[----:B------:R-:W-:Y:S02]  /*43d0*/  FSEL R109, R25, -INF , P0 ;  /* 0xff800000196d7808 */ /* 0x000fe40000000000 */
[----:B------:R-:W-:Y:S01]  /*43e0*/  ISETP.GT.AND P1, PT, R0, 0x58, PT ;  /* 0x000000580000780c */ /* 0x000fe20003f24270 */
[----:B------:R-:W-:Y:S01]  /*43f0*/  LDSM.16.MT88.4 R24, [R217+0x100] ;  /* 0x00010000d918783b */ /* 0x000fe20000004200 */
[----:B------:R-:W-:-:S02]  /*4400*/  FMNMX.FTZ R3, R101, R3, !PT ;  /* 0x0000000365037209 */ /* 0x000fc40007810000 */
[----:B------:R-:W-:Y:S02]  /*4410*/  ISETP.GT.AND P0, PT, R0, 0x59, PT ;  /* 0x000000590000780c */ /* 0x000fe40003f04270 */
[----:B------:R-:W-:Y:S02]  /*4420*/  FMNMX.FTZ R0, R207, R6, !PT ;  /* 0x00000006cf007209 */ /* 0x000fe40007810000 */
[----:B------:R-:W-:Y:S02]  /*4430*/  FSEL R120, R60, -INF , P1 ;  /* 0xff8000003c787808 */ /* 0x000fe40000800000 */
[----:B------:R-:W-:Y:S02]  /*4440*/  FMNMX.FTZ R164, R109, R3, !PT ;  /* 0x000000036da47209 */ /* 0x000fe40007810000 */
[----:B------:R-:W-:Y:S02]  /*4450*/  FMNMX.FTZ R0, R208, R0, !PT ;  /* 0x00000000d0007209 */ /* 0x000fe40007810000 */
[----:B------:R-:W-:-:S02]  /*4460*/  FSEL R111, R61, -INF , P0 ;  /* 0xff8000003d6f7808 */ /* 0x000fc40000000000 */
[----:B------:R-:W-:Y:S02]  /*4470*/  FMNMX.FTZ R164, R120, R164, !PT ;  /* 0x000000a478a47209 */ /* 0x000fe40007810000 */
[----:B------:R-:W-:Y:S02]  /*4480*/  FMNMX.FTZ R0, R209, R0, !PT ;  /* 0x00000000d1007209 */ /* 0x000fe40007810000 */
[----:B------:R-:W-:Y:S02]  /*4490*/  FMNMX.FTZ R164, R111, R164, !PT ;  /* 0x000000a46fa47209 */ /* 0x000fe40007810000 */
[----:B------:R-:W-:Y:S02]  /*44a0*/  FMNMX.FTZ R0, R102, R0, !PT ;  /* 0x0000000066007209 */ /* 0x000fe40007810000 */
[----:B------:R-:W-:Y:S01]  /*44b0*/  FSEL R110, R62, -INF , P1 ;  /* 0xff8000003e6e7808 */ /* 0x000fe20000800000 */
[----:B------:R-:W2:Y:S01]  /*44c0*/  SHFL.BFLY PT, R3, R164, 0x2, 0x1f ;  /* 0x0c401f00a4037f89 */ /* 0x000ea200000e0000 */
[----:B------:R-:W-:-:S02]  /*44d0*/  FMNMX.FTZ R0, R108, R0, !PT ;  /* 0x000000006c007209 */ /* 0x000fc40007810000 */
[----:B-1----:R-:W-:Y:S02]  /*44e0*/  FSEL R223, R63, -INF , P0 ;  /* 0xff8000003fdf7808 */ /* 0x002fe40000000000 */
[----:B------:R-:W-:Y:S01]  /*44f0*/  FMNMX.FTZ R0, R250, R0, !PT ;  /* 0x00000000fa007209 */ /* 0x000fe20007810000 */
[----:B------:R-:W-:Y:S01]  /*4500*/  LDSM.16.MT88.4 R60, [R219+0x3900] ;  /* 0x00390000db3c783b */ /* 0x000fe20000004200 */
[----:B------:R-:W-:Y:S02]  /*4510*/  ISETP.NE.AND P2, PT, R18, RZ, PT ;  /* 0x000000ff1200720c */ /* 0x000fe40003f45270 */
[----:B------:R-:W-:Y:S01]  /*4520*/  FMNMX.FTZ R0, R50, R0, !PT ;  /* 0x0000000032007209 */ /* 0x000fe20007810000 */
[----:B------:R-:W-:Y:S03]  /*4530*/  LDSM.16.MT88.4 R16, [R216+0x100] ;  /* 0x00010000d810783b */ /* 0x000fe60000004200 */
[----:B------:R-:W-:-:S04]  /*4540*/  FMNMX.FTZ R0, R116, R0, !PT ;  /* 0x0000000074007209 */ /* 0x000fc80007810000 */
[----:B------:R-:W-:-:S04]  /*4550*/  FMNMX.FTZ R0, R98, R0, !PT ;  /* 0x0000000062007209 */ /* 0x000fc80007810000 */
[----:B------:R-:W-:Y:S02]  /*4560*/  FMNMX.FTZ R0, R110, R0, !PT ;  /* 0x000000006e007209 */ /* 0x000fe40007810000 */
[----:B--2---:R-:W-:Y:S02]  /*4570*/  FMNMX.FTZ R164, R164, R3, !PT ;  /* 0x00000003a4a47209 */ /* 0x004fe40007810000 */
        /* <DEDUP_REMOVED lines=17> */
[----:B-1----:R-:W-:Y:S02]  /*4690*/  FFMA.FTZ R6, R13, c[0x0][0x2d0], -R12 ;  /* 0x0000b4000d067a23 */ /* 0x002fe4000001080c */
[----:B------:R-:W-:-:S05]  /*46a0*/  IMAD.MOV.U32 R13, RZ, RZ, R109 ;  /* 0x000000ffff0d7224 */ /* 0x000fca00078e006d */
[----:B------:R-:W-:Y:S01]  /*46b0*/  MUFU.EX2 R214, R6 ;  /* 0x0000000600d67308 */ /* 0x000fe20000000800 */
[----:B--2---:R-:W-:Y:S01]  /*46c0*/  FFMA.FTZ R0, R9, c[0x0][0x2d0], -R12 ;  /* 0x0000b40009007a23 */ /* 0x004fe2000001080c */
[----:B---3--:R-:W-:-:S06]  /*46d0*/  F2FP.BF16.PACK_AB R8, R215, R252 ;  /* 0x000000fcd708723e */ /* 0x008fcc00000010ff */
[----:B------:R1:W-:Y:S02]  /*46e0*/  MUFU.EX2 R167, R0 ;  /* 0x0000000000a77308 */ /* 0x0003e40000000800 */
[----:B-1----:R-:W-:-:S06]  /*46f0*/  FFMA.FTZ R0, R10, c[0x0][0x2d0], -R12 ;  /* 0x0000b4000a007a23 */ /* 0x002fcc000001080c */
[----:B------:R1:W2:Y:S02]  /*4700*/  MUFU.EX2 R117, R0 ;  /* 0x0000000000757308 */ /* 0x0002a40000000800 */
[----:B-1----:R-:W-:Y:S01]  /*4710*/  FMUL.FTZ R0, R3, c[0x0][0x2d0] ;  /* 0x0000b40003007a20 */ /* 0x002fe20000410000 */
[----:B--2---:R-:W-:-:S04]  /*4720*/  F2FP.BF16.PACK_AB R10, R117, R167 ;  /* 0x000000a7750a723e */ /* 0x004fc800000010ff */
[----:B------:R-:W-:-:S05]  /*4730*/  FSEL R0, R0, RZ, P0 ;  /* 0x000000ff00007208 */ /* 0x000fca0000000000 */
[--C-:B------:R-:W-:Y:S02]  /*4740*/  FFMA.FTZ R5, R14, c[0x0][0x2d0], -R0.reuse ;  /* 0x0000b4000e057a23 */ /* 0x100fe40000010800 */
[--C-:B------:R-:W-:Y:S02]  /*4750*/  FFMA.FTZ R4, R21, c[0x0][0x2d0], -R0.reuse ;  /* 0x0000b40015047a23 */ /* 0x100fe40000010800 */
[----:B------:R1:W-:Y:S08]  /*4760*/  MUFU.EX2 R14, R5 ;  /* 0x00000005000e7308 */ /* 0x0003f00000000800 */
[----:B------:R2:W-:Y:S01]  /*4770*/  MUFU.EX2 R96, R4 ;  /* 0x0000000400607308 */ /* 0x0005e20000000800 */
[----:B-1----:R-:W-:-:S07]  /*4780*/  FFMA.FTZ R5, R15, c[0x0][0x2d0], -R0 ;  /* 0x0000b4000f057a23 */ /* 0x002fce0000010800 */
[----:B------:R1:W3:Y:S01]  /*4790*/  MUFU.EX2 R220, R5 ;  /* 0x0000000500dc7308 */ /* 0x0002e20000000800 */
[----:B--2---:R-:W-:-:S07]  /*47a0*/  FFMA.FTZ R4, R22, c[0x0][0x2d0], -R12 ;  /* 0x0000b40016047a23 */ /* 0x004fce000001080c */
[----:B------:R2:W-:Y:S01]  /*47b0*/  MUFU.EX2 R224, R4 ;  /* 0x0000000400e07308 */ /* 0x0005e20000000800 */
[----:B-1----:R-:W-:Y:S01]  /*47c0*/  FFMA.FTZ R5, R20, c[0x0][0x2d0], -R0 ;  /* 0x0000b40014057a23 */ /* 0x002fe20000010800 */
[----:B---3--:R-:W-:-:S06]  /*47d0*/  F2FP.BF16.PACK_AB R9, R220, R14 ;  /* 0x0000000edc09723e */ /* 0x008fcc00000010ff */
[----:B------:R-:W1:Y:S01]  /*47e0*/  MUFU.EX2 R99, R5 ;  /* 0x0000000500637308 */ /* 0x000e620000000800 */
[----:B--2---:R-:W-:-:S07]  /*47f0*/  FFMA.FTZ R4, R23, c[0x0][0x2d0], -R12 ;  /* 0x0000b40017047a23 */ /* 0x004fce000001080c */
[----:B------:R2:W3:Y:S01]  /*4800*/  MUFU.EX2 R15, R4 ;  /* 0x00000004000f7308 */ /* 0x0004e20000000800 */
[----:B-1----:R-:W-:-:S07]  /*4810*/  F2FP.BF16.PACK_AB R11, R96, R99 ;  /* 0x00000063600b723e */ /* 0x002fce00000010ff */
[----:B------:R-:W-:Y:S01]  /*4820*/  HMMA.16816.F32.BF16 R32, R8, R16, RZ ;  /* 0x000000100820723c */ /* 0x000fe200000418ff */
[----:B--2---:R-:W-:Y:S01]  /*4830*/  FFMA.FTZ R4, R28, c[0x0][0x2d0], -R0 ;  /* 0x0000b4001c047a23 */ /* 0x004fe20000010800 */
[----:B---3--:R-:W-:-:S03]  /*4840*/  F2FP.BF16.PACK_AB R6, R15, R224 ;  /* 0x000000e00f06723e */ /* 0x008fc600000010ff */
        /* <DEDUP_REMOVED lines=35> */
[C---:B------:R-:W-:Y:S08]  /*4a80*/  HMMA.16816.F32.BF16 R24, R8.reuse, R80, RZ ;  /* 0x000000500818723c */ /* 0x040ff000000418ff */
[----:B------:R-:W-:Y:S01]  /*4a90*/  HMMA.16816.F32.BF16 R20, R8, R82, RZ ;  /* 0x000000520814723c */ /* 0x000fe200000418ff */
[----:B------:R-:W-:Y:S07]  /*4aa0*/  LDSM.16.MT88.4 R80, [R218+0x6900] ;  /* 0x00690000da50783b */ /* 0x000fee0000004200 */
[C---:B------:R-:W-:Y:S01]  /*4ab0*/  HMMA.16816.F32.BF16 R128, R4.reuse, R66, R36 ;  /* 0x000000420480723c */ /* 0x040fe20000041824 */
[----:B------:R-:W1:Y:S07]  /*4ac0*/  LDSM.16.MT88.4 R36, [R216+0x9100] ;  /* 0x00910000d824783b */ /* 0x000e6e0000004200 */
[C---:B------:R-:W-:Y:S01]  /*4ad0*/  HMMA.16816.F32.BF16 R168, R4.reuse, R62, R28 ;  /* 0x0000003e04a8723c */ /* 0x040fe2000004181c */
[----:B------:R-:W2:Y:S07]  /*4ae0*/  LDSM.16.MT88.4 R28, [R218+0x6100] ;  /* 0x00610000da1c783b */ /* 0x000eae0000004200 */
[----:B------:R-:W-:Y:S01]  /*4af0*/  HMMA.16816.F32.BF16 R144, R4, R84, R52 ;  /* 0x000000540490723c */ /* 0x000fe20000041834 */
[----:B------:R-:W-:Y:S06]  /*4b00*/  LDSM.16.MT88.4 R52, [R219+0x9100] ;  /* 0x00910000db34783b */ /* 0x000fec0000004200 */
[----:B------:R-:W-:Y:S01]  /*4b10*/  MOV R85, R117 ;  /* 0x0000007500557202 */ /* 0x000fe20000000f00 */
[----:B------:R-:W-:Y:S01]  /*4b20*/  IMAD.MOV.U32 R84, RZ, RZ, R116 ;  /* 0x000000ffff547224 */ /* 0x000fe200078e0074 */
[----:B------:R-:W-:Y:S01]  /*4b30*/  HMMA.16816.F32.BF16 R44, R8, R90, RZ ;  /* 0x0000005a082c723c */ /* 0x000fe200000418ff */
[----:B------:R-:W-:Y:S07]  /*4b40*/  LDSM.16.MT88.4 R88, [R217+0x6900] ;  /* 0x00690000d958783b */ /* 0x000fee0000004200 */
[C---:B------:R-:W-:Y:S01]  /*4b50*/  HMMA.16816.F32.BF16 R116, R4.reuse, R86, R48 ;  /* 0x000000560474723c */ /* 0x040fe20000041830 */
[----:B------:R-:W3:Y:S06]  /*4b60*/  LDSM.16.MT88.4 R48, [R219+0x6900] ;  /* 0x00690000db30783b */ /* 0x000eec0000004200 */
[----:B------:R-:W-:Y:S01]  /*4b70*/  IMAD.MOV.U32 R87, RZ, RZ, R120 ;  /* 0x000000ffff577224 */ /* 0x000fe200078e0078 */
[----:B------:R-:W-:Y:S01]  /*4b80*/  HMMA.16816.F32.BF16 R124, R4, R64, R40 ;  /* 0x00000040047c723c */ /* 0x000fe20000041828 */
[----:B------:R-:W4:Y:S01]  /*4b90*/  LDSM.16.MT88.4 R40, [R217+0x9100] ;  /* 0x00910000d928783b */ /* 0x000f220000004200 */
[----:B------:R-:W-:-:S03]  /*4ba0*/  MOV R86, R111 ;  /* 0x0000006f00567202 */ /* 0x000fc60000000f00 */
[----:B------:R-:W1:Y:S03]  /*4bb0*/  LDSM.16.MT88.4 R64, [R218+0x9100] ;  /* 0x00910000da40783b */ /* 0x000e660000004200 */
[----:B------:R-:W-:Y:S01]  /*4bc0*/  HMMA.16816.F32.BF16 R32, R8, R72, RZ ;  /* 0x000000480820723c */ /* 0x000fe200000418ff */
[----:B------:R-:W-:Y:S07]  /*4bd0*/  LDSM.16.MT88.4 R72, [R217+0x9900] ;  /* 0x00990000d948783b */ /* 0x000fee0000004200 */
[C---:B------:R-:W-:Y:S08]  /*4be0*/  HMMA.16816.F32.BF16 R156, R4.reuse, R68, R16 ;  /* 0x00000044049c723c */ /* 0x040ff00000041810 */
[C---:B------:R-:W-:Y:S08]  /*4bf0*/  HMMA.16816.F32.BF16 R148, R4.reuse, R56, R24 ;  /* 0x000000380494723c */ /* 0x040ff00000041818 */
[----:B------:R-:W-:Y:S08]  /*4c00*/  HMMA.16816.F32.BF16 R160, R4, R58, R20 ;  /* 0x0000003a04a0723c */ /* 0x000ff00000041814 */
[C---:B------:R-:W-:Y:S08]  /*4c10*/  HMMA.16816.F32.BF16 R16, R8.reuse, R92, RZ ;  /* 0x0000005c0810723c */ /* 0x040ff000000418ff */
[C---:B------:R-:W-:Y:S08]  /*4c20*/  HMMA.16816.F32.BF16 R24, R8.reuse, R76, RZ ;  /* 0x0000004c0818723c */ /* 0x040ff000000418ff */
[----:B------:R-:W-:Y:S01]  /*4c30*/  HMMA.16816.F32.BF16 R20, R8, R78, RZ ;  /* 0x0000004e0814723c */ /* 0x000fe200000418ff */
[----:B------:R-:W3:Y:S07]  /*4c40*/  LDSM.16.MT88.4 R76, [R216+0x9900] ;  /* 0x00990000d84c783b */ /* 0x000eee0000004200 */
[C---:B------:R-:W-:Y:S01]  /*4c50*/  HMMA.16816.F32.BF16 R152, R4.reuse, R70, R44 ;  /* 0x000000460498723c */ /* 0x040fe2000004182c */
[----:B------:R-:W3:Y:S07]  /*4c60*/  LDSM.16.MT88.4 R68, [R219+0x9900] ;  /* 0x00990000db44783b */ /* 0x000eee0000004200 */
[----:B------:R-:W-:Y:S08]  /*4c70*/  HMMA.16816.F32.BF16 R136, R4, R60, R32 ;  /* 0x0000003c0488723c */ /* 0x000ff00000041820 */
[C---:B-1----:R-:W-:Y:S08]  /*4c80*/  HMMA.16816.F32.BF16 R32, R8.reuse, R36, RZ ;  /* 0x000000240820723c */ /* 0x042ff000000418ff */
[C---:B--2---:R-:W-:Y:S08]  /*4c90*/  HMMA.16816.F32.BF16 R56, R8.reuse, R28, RZ ;  /* 0x0000001c0838723c */ /* 0x044ff000000418ff */
[C---:B------:R-:W-:Y:S08]  /*4ca0*/  HMMA.16816.F32.BF16 R44, R8.reuse, R30, RZ ;  /* 0x0000001e082c723c */ /* 0x040ff000000418ff */
[C---:B------:R-:W-:Y:S08]  /*4cb0*/  HMMA.16816.F32.BF16 R28, R8.reuse, R38, RZ ;  /* 0x00000026081c723c */ /* 0x040ff000000418ff */
[----:B------:R-:W-:Y:S08]  /*4cc0*/  HMMA.16816.F32.BF16 R60, R8, R94, RZ ;  /* 0x0000005e083c723c */ /* 0x000ff000000418ff */
[----:B---3--:R-:W-:Y:S07]  /*4cd0*/  HMMA.16816.F32.BF16 R120, R4, R48, R16 ;  /* 0x000000300478723c */ /* 0x008fee0000041810 */
[----:B------:R-:W-:Y:S01]  /*4ce0*/  IMAD.MOV.U32 R49, RZ, RZ, R100 ;  /* 0x000000ffff317224 */ /* 0x000fe200078e0064 */
[----:B------:R-:W-:Y:S01]  /*4cf0*/  HMMA.16816.F32.BF16 R16, R8, R52, RZ ;  /* 0x000000340810723c */ /* 0x000fe200000418ff */
[----:B------:R-:W-:-:S07]  /*4d00*/  MOV R48, R101 ;  /* 0x0000006500307202 */ /* 0x000fce0000000f00 */
[C---:B------:R-:W-:Y:S07]  /*4d10*/  HMMA.16816.F32.BF16 R140, R4.reuse, R88, R24 ;  /* 0x00000058048c723c */ /* 0x040fee0000041818 */
[----:B------:R-:W-:Y:S01]  /*4d20*/  IMAD.MOV.U32 R89, RZ, RZ, R110 ;  /* 0x000000ffff597224 */ /* 0x000fe200078e006e */
[----:B------:R-:W-:Y:S01]  /*4d30*/  HMMA.16816.F32.BF16 R132, R4, R90, R20 ;  /* 0x0000005a0484723c */ /* 0x000fe20000041814 */
[----:B------:R-:W-:-:S06]  /*4d40*/  MOV R88, R108 ;  /* 0x0000006c00587202 */ /* 0x000fcc0000000f00 */
[----:B------:R-:W-:Y:S01]  /*4d50*/  IMAD.MOV.U32 R90, RZ, RZ, R103 ;  /* 0x000000ffff5a7224 */ /* 0x000fe200078e0067 */
[----:B----4-:R-:W-:Y:S01]  /*4d60*/  HMMA.16816.F32.BF16 R24, R8, R40, RZ ;  /* 0x000000280818723c */ /* 0x010fe200000418ff */
[----:B------:R-:W-:-:S07]  /*4d70*/  IMAD.MOV.U32 R91, RZ, RZ, R102 ;  /* 0x000000ffff5b7224 */ /* 0x000fce00078e0066 */
[C---:B------:R-:W-:Y:S08]  /*4d80*/  HMMA.16816.F32.BF16 R20, R8.reuse, R42, RZ ;  /* 0x0000002a0814723c */ /* 0x040ff000000418ff */
[C---:B------:R-:W-:Y:S08]  /*4d90*/  HMMA.16816.F32.BF16 R36, R8.reuse, R54, RZ ;  /* 0x000000360824723c */ /* 0x040ff000000418ff */
[C---:B------:R-:W-:Y:S07]  /*4da0*/  HMMA.16816.F32.BF16 R52, R8.reuse, R64, RZ ;  /* 0x000000400834723c */ /* 0x040fee00000418ff */
[----:B------:R-:W-:Y:S01]  /*4db0*/  IMAD.MOV.U32 R65, RZ, RZ, R99 ;  /* 0x000000ffff417224 */ /* 0x000fe200078e0063 */
[----:B------:R-:W-:Y:S01]  /*4dc0*/  HMMA.16816.F32.BF16 R40, R8, R66, RZ ;  /* 0x000000420828723c */ /* 0x000fe200000418ff */
[----:B------:R-:W1:Y:S07]  /*4dd0*/  LDSM.16.MT88.4 R8, [R218+0x9900] ;  /* 0x00990000da08783b */ /* 0x000e6e0000004200 */
[C---:B------:R-:W-:Y:S07]  /*4de0*/  HMMA.16816.F32.BF16 R92, R4.reuse, R76, R32 ;  /* 0x0000004c045c723c */ /* 0x040fee0000041820 */
        /* <DEDUP_REMOVED lines=8> */
[----:B------:R-:W-:-:S04]  /*4e70*/  IMAD.MOV.U32 R50, RZ, RZ, R96 ;  /* 0x000000ffff327224 */ /* 0x000fc800078e0060 */
[----:B------:R-:W-:Y:S01]  /*4e80*/  MOV R31, R49 ;  /* 0x00000031001f7202 */ /* 0x000fe20000000f00 */
[----:B------:R-:W-:Y:S01]  /*4e90*/  IMAD.MOV.U32 R49, RZ, RZ, R2 ;  /* 0x000000ffff317224 */ /* 0x000fe200078e0002 */
[----:B------:R-:W-:Y:S01]  /*4ea0*/  HMMA.16816.F32.BF16 R96, R4, R82, R44 ;  /* 0x000000520460723c */ /* 0x000fe2000004182c */
[----:B------:R-:W-:Y:S02]  /*4eb0*/  FFMA.FTZ R2, R107, c[0x0][0x2d0], -R12 ;  /* 0x0000b4006b027a23 */ /* 0x000fe4000001080c */
[----:B------:R-:W-:Y:S01]  /*4ec0*/  IMAD.MOV.U32 R30, RZ, RZ, R86 ;  /* 0x000000ffff1e7224 */ /* 0x000fe200078e0056 */
[----:B------:R-:W-:Y:S01]  /*4ed0*/  MOV R86, R15 ;  /* 0x0000000f00567202 */ /* 0x000fe20000000f00 */
[----:B------:R-:W-:-:S03]  /*4ee0*/  IMAD.MOV.U32 R28, RZ, RZ, R65 ;  /* 0x000000ffff1c7224 */ /* 0x000fc600078e0041 */
[----:B------:R-:W-:Y:S01]  /*4ef0*/  HMMA.16816.F32.BF16 R44, R4, R68, R16 ;  /* 0x00000044042c723c */ /* 0x000fe20000041810 */
[----:B------:R-:W2:Y:S01]  /*4f00*/  LDSM.16.MT88.4 R16, [R216+0x1100] ;  /* 0x00110000d810783b */ /* 0x000ea20000004200 */
[----:B------:R-:W-:-:S05]  /*4f10*/  MOV R62, R86 ;  /* 0x00000056003e7202 */ /* 0x000fca0000000f00 */
[----:B------:R-:W-:Y:S01]  /*4f20*/  MOV R69, R252 ;  /* 0x000000fc00457202 */ /* 0x000fe20000000f00 */
[C---:B------:R-:W-:Y:S01]  /*4f30*/  HMMA.16816.F32.BF16 R100, R4.reuse, R80, R56 ;  /* 0x000000500464723c */ /* 0x040fe20000041838 */
[----:B------:R3:W-:Y:S07]  /*4f40*/  MUFU.EX2 R252, R2 ;  /* 0x0000000200fc7308 */ /* 0x0007ee0000000800 */
[C---:B------:R-:W-:Y:S01]  /*4f50*/  HMMA.16816.F32.BF16 R80, R4.reuse, R72, R24 ;  /* 0x000000480450723c */ /* 0x040fe20000041818 */
[----:B------:R-:W-:Y:S07]  /*4f60*/  LDSM.16.MT88.4 R24, [R219+0x1100] ;  /* 0x00110000db18783b */ /* 0x000fee0000004200 */
[----:B------:R-:W-:Y:S01]  /*4f70*/  HMMA.16816.F32.BF16 R72, R4, R74, R20 ;  /* 0x0000004a0448723c */ /* 0x000fe20000041814 */
[----:B---3--:R-:W-:-:S04]  /*4f80*/  FFMA.FTZ R2, R106, c[0x0][0x2d0], -R12 ;  /* 0x0000b4006a027a23 */ /* 0x008fc8000001080c */
[----:B------:R3:W4:Y:S02]  /*4f90*/  MUFU.EX2 R29, R2 ;  /* 0x00000002001d7308 */ /* 0x0007240000000800 */
[----:B------:R-:W-:Y:S01]  /*4fa0*/  IMAD.MOV.U32 R23, RZ, RZ, R48 ;  /* 0x000000ffff177224 */ /* 0x000fe200078e0030 */
[C---:B-1----:R-:W-:Y:S01]  /*4fb0*/  HMMA.16816.F32.BF16 R52, R4.reuse, R8, R52 ;  /* 0x000000080434723c */ /* 0x042fe20000041834 */
[----:B------:R-:W-:Y:S01]  /*4fc0*/  IMAD.MOV.U32 R20, RZ, RZ, R85 ;  /* 0x000000ffff147224 */ /* 0x000fe200078e0055 */
[----:B------:R-:W-:Y:S01]  /*4fd0*/  MOV R21, R84 ;  /* 0x0000005400157202 */ /* 0x000fe20000000f00 */
[----:B------:R-:W-:Y:S02]  /*4fe0*/  IMAD.MOV.U32 R85, RZ, RZ, R250 ;  /* 0x000000ffff557224 */ /* 0x000fe400078e00fa */
[----:B------:R-:W-:Y:S02]  /*4ff0*/  IMAD.MOV.U32 R22, RZ, RZ, R87 ;  /* 0x000000ffff167224 */ /* 0x000fe400078e0057 */
[----:B------:R-:W-:Y:S01]  /*5000*/  IMAD.MOV.U32 R87, RZ, RZ, R14 ;  /* 0x000000ffff577224 */ /* 0x000fe200078e000e */
[----:B------:R-:W-:Y:S01]  /*5010*/  HMMA.16816.F32.BF16 R40, R4, R10, R40 ;  /* 0x0000000a0428723c */ /* 0x000fe20000041828 */
[----:B------:R-:W1:Y:S01]  /*5020*/  LDSM.16.MT88.4 R8, [R217+0x1100] ;  /* 0x00110000d908783b */ /* 0x000e620000004200 */
[----:B------:R-:W-:-:S02]  /*5030*/  IMAD.MOV.U32 R84, RZ, RZ, R224 ;  /* 0x000000ffff547224 */ /* 0x000fc400078e00e0 */
[----:B------:R-:W-:Y:S02]  /*5040*/  IMAD.MOV.U32 R63, RZ, RZ, R87 ;  /* 0x000000ffff3f7224 */ /* 0x000fe400078e0057 */
[--C-:B---3--:R-:W-:Y:S02]  /*5050*/  FFMA.FTZ R2, R105, c[0x0][0x2d0], -R12.reuse ;  /* 0x0000b40069027a23 */ /* 0x108fe4000001080c */
[----:B------:R-:W-:Y:S02]  /*5060*/  HMMA.16816.F32.BF16 R36, R4, R70, R36 ;  /* 0x000000460424723c */ /* 0x000fe40000041824 */
[----:B------:R3:W-:Y:S05]  /*5070*/  MUFU.EX2 R15, R2 ;  /* 0x00000002000f7308 */ /* 0x0007ea0000000800 */
[----:B----4-:R-:W-:Y:S01]  /*5080*/  F2FP.BF16.PACK_AB R4, R29, R252 ;  /* 0x000000fc1d04723e */ /* 0x010fe200000010ff */
[----:B---3--:R-:W-:-:S04]  /*5090*/  FFMA.FTZ R2, R104, c[0x0][0x2d0], -R12 ;  /* 0x0000b40068027a23 */ /* 0x008fc8000001080c */
[----:B------:R3:W-:Y:S02]  /*50a0*/  MUFU.EX2 R48, R2 ;  /* 0x0000000200307308 */ /* 0x0007e40000000800 */
[----:B---3--:R-:W-:-:S06]  /*50b0*/  FFMA.FTZ R2, R112, c[0x0][0x2d0], -R0 ;  /* 0x0000b40070027a23 */ /* 0x008fcc0000010800 */
[----:B------:R3:W-:Y:S02]  /*50c0*/  MUFU.EX2 R250, R2 ;  /* 0x0000000200fa7308 */ /* 0x0007e40000000800 */
[----:B---3--:R-:W-:-:S06]  /*50d0*/  FFMA.FTZ R2, R113, c[0x0][0x2d0], -R0 ;  /* 0x0000b40071027a23 */ /* 0x008fcc0000010800 */
[----:B------:R3:W4:Y:S02]  /*50e0*/  MUFU.EX2 R61, R2 ;  /* 0x00000002003d7308 */ /* 0x0007240000000800 */
[----:B---3--:R-:W-:Y:S01]  /*50f0*/  FFMA.FTZ R2, R114, c[0x0][0x2d0], -R0 ;  /* 0x0000b40072027a23 */ /* 0x008fe20000010800 */
[----:B----4-:R-:W-:-:S05]  /*5100*/  F2FP.BF16.PACK_AB R5, R61, R250 ;  /* 0x000000fa3d05723e */ /* 0x010fca00000010ff */
[----:B------:R3:W-:Y:S02]  /*5110*/  MUFU.EX2 R14, R2 ;  /* 0x00000002000e7308 */ /* 0x0007e40000000800 */
[----:B---3--:R-:W-:-:S06]  /*5120*/  FFMA.FTZ R2, R115, c[0x0][0x2d0], -R0 ;  /* 0x0000b40073027a23 */ /* 0x008fcc0000010800 */
[----:B------:R3:W4:Y:S02]  /*5130*/  MUFU.EX2 R224, R2 ;  /* 0x0000000200e07308 */ /* 0x0007240000000800 */
[----:B---3--:R-:W-:Y:S01]  /*5140*/  IMAD.MOV.U32 R2, RZ, RZ, R48 ;  /* 0x000000ffff027224 */ /* 0x008fe200078e0030 */
[----:B----4-:R-:W-:Y:S01]  /*5150*/  F2FP.BF16.PACK_AB R7, R224, R14 ;  /* 0x0000000ee007723e */ /* 0x010fe200000010ff */
[----:B------:R-:W-:-:S03]  /*5160*/  IMAD.MOV.U32 R48, RZ, RZ, R84 ;  /* 0x000000ffff307224 */ /* 0x000fc600078e0054 */
[----:B------:R-:W-:-:S07]  /*5170*/  F2FP.BF16.PACK_AB R6, R2, R15 ;  /* 0x0000000f0206723e */ /* 0x000fce00000010ff */
[C---:B--2---:R-:W-:Y:S07]  /*5180*/  HMMA.16816.F32.BF16 R56, R4.reuse, R16, R200 ;  /* 0x000000100438723c */ /* 0x044fee00000418c8 */
[----:B------:R-:W-:Y:S01]  /*5190*/  MOV R203, R85 ;  /* 0x0000005500cb7202 */ /* 0x000fe20000000f00 */
[----:B------:R-:W-:Y:S01]  /*51a0*/  HMMA.16816.F32.BF16 R64, R4, R18, R196 ;  /* 0x000000120440723c */ /* 0x000fe200000418c4 */
[----:B------:R-:W2:Y:S01]  /*51b0*/  LDSM.16.MT88.4 R16, [R216+0x4100] ;  /* 0x00410000d810783b */ /* 0x000ea20000004200 */
[----:B------:R-:W-:Y:S01]  /*51c0*/  MOV R202, R33 ;  /* 0x0000002100ca7202 */ /* 0x000fe20000000f00 */
[----:B------:R-:W-:-:S02]  /*51d0*/  IMAD.MOV.U32 R201, RZ, RZ, R34 ;  /* 0x000000ffffc97224 */ /* 0x000fc400078e0022 */
[----:B------:R-:W-:Y:S02]  /*51e0*/  IMAD.MOV.U32 R200, RZ, RZ, R35 ;  /* 0x000000ffffc87224 */ /* 0x000fe400078e0023 */
[----:B------:R-:W-:Y:S01]  /*51f0*/  MOV R196, R50 ;  /* 0x0000003200c47202 */ /* 0x000fe20000000f00 */
[----:B-1----:R-:W-:Y:S01]  /*5200*/  HMMA.16816.F32.BF16 R76, R4, R8, R188 ;  /* 0x00000008044c723c */ /* 0x002fe200000418bc */
[----:B------:R-:W-:Y:S01]  /*5210*/  IMAD.MOV.U32 R197, RZ, RZ, R51 ;  /* 0x000000ffffc57224 */ /* 0x000fe200078e0033 */
[----:B------:R-:W-:Y:S01]  /*5220*/  MOV R199, R61 ;  /* 0x0000003d00c77202 */ /* 0x000fe20000000f00 */
[----:B------:R-:W-:-:S04]  /*5230*/  IMAD.MOV.U32 R198, RZ, RZ, R60 ;  /* 0x000000ffffc67224 */ /* 0x000fc800078e003c */
[----:B------:R-:W-:Y:S01]  /*5240*/  MOV R191, R21 ;  /* 0x0000001500bf7202 */ /* 0x000fe20000000f00 */
[----:B------:R-:W-:Y:S01]  /*5250*/  HMMA.16816.F32.BF16 R84, R4, R10, R180 ;  /* 0x0000000a0454723c */ /* 0x000fe200000418b4 */
[----:B------:R-:W-:Y:S01]  /*5260*/  IMAD.MOV.U32 R190, RZ, RZ, R22 ;  /* 0x000000ffffbe7224 */ /* 0x000fe200078e0016 */
[----:B------:R-:W-:Y:S01]  /*5270*/  LDSM.16.MT88.4 R8, [R217+0x4100] ;  /* 0x00410000d908783b */ /* 0x000fe20000004200 */
[----:B------:R-:W-:Y:S01]  /*5280*/  IMAD.MOV.U32 R189, RZ, RZ, R23 ;  /* 0x000000ffffbd7224 */ /* 0x000fe200078e0017 */
[----:B------:R-:W-:-:S03]  /*5290*/  MOV R188, R28 ;  /* 0x0000001c00bc7202 */ /* 0x000fc60000000f00 */
[----:B------:R-:W-:Y:S02]  /*52a0*/  IMAD.MOV.U32 R182, RZ, RZ, R20 ;  /* 0x000000ffffb67224 */ /* 0x000fe400078e0014 */
[----:B------:R-:W1:Y:S01]  /*52b0*/  LDSM.16.MT88.4 R20, [R218+0x1100] ;  /* 0x00110000da14783b */ /* 0x000e620000004200 */
[----:B------:R-:W-:Y:S02]  /*52c0*/  IMAD.MOV.U32 R183, RZ, RZ, R69 ;  /* 0x000000ffffb77224 */ /* 0x000fe400078e0045 */
[----:B------:R-:W-:Y:S01]  /*52d0*/  IMAD.MOV.U32 R180, RZ, RZ, R32 ;  /* 0x000000ffffb47224 */ /* 0x000fe200078e0020 */
[----:B------:R-:W-:Y:S01]  /*52e0*/  HMMA.16816.F32.BF16 R68, R4, R24, R172 ;  /* 0x000000180444723c */ /* 0x000fe200000418ac */
[----:B------:R-:W3:Y:S01]  /*52f0*/  LDSM.16.MT88.4 R32, [R219+0x4100] ;  /* 0x00410000db20783b */ /* 0x000ee20000004200 */
[----:B------:R-:W-:-:S05]  /*5300*/  IMAD.MOV.U32 R181, RZ, RZ, R29 ;  /* 0x000000ffffb57224 */ /* 0x000fca00078e001d */
[----:B------:R-:W-:Y:S01]  /*5310*/  MOV R175, R48 ;  /* 0x0000003000af7202 */ /* 0x000fe20000000f00 */
[----:B------:R-:W-:Y:S02]  /*5320*/  IMAD.MOV.U32 R174, RZ, RZ, R49 ;  /* 0x000000ffffae7224 */ /* 0x000fe400078e0031 */
[----:B------:R-:W-:Y:S01]  /*5330*/  IMAD.MOV.U32 R172, RZ, RZ, R62 ;  /* 0x000000ffffac7224 */ /* 0x000fe200078e003e */
[----:B--2---:R-:W-:Y:S01]  /*5340*/  HMMA.16816.F32.BF16 R112, R4, R16, R144 ;  /* 0x000000100470723c */ /* 0x004fe20000041890 */
[----:B------:R-:W-:-:S07]  /*5350*/  IMAD.MOV.U32 R173, RZ, RZ, R63 ;  /* 0x000000ffffad7224 */ /* 0x000fce00078e003f */
[C---:B------:R-:W-:Y:S01]  /*5360*/  HMMA.16816.F32.BF16 R116, R4.reuse, R18, R116 ;  /* 0x000000120474723c */ /* 0x040fe20000041874 */
[----:B------:R-:W2:Y:S07]  /*5370*/  LDSM.16.MT88.4 R16, [R216+0x7100] ;  /* 0x00710000d810783b */ /* 0x000eae0000004200 */
        /* <DEDUP_REMOVED lines=8> */
[C---:B---3--:R-:W-:Y:S07]  /*5400*/  HMMA.16816.F32.BF16 R144, R4.reuse, R34, R168 ;  /* 0x000000220490723c */ /* 0x048fee00000418a8 */
[----:B------:R-:W-:Y:S01]  /*5410*/  MOV R168, R196 ;  /* 0x000000c400a87202 */ /* 0x000fe20000000f00 */
[----:B--2---:R-:W-:Y:S01]  /*5420*/  HMMA.16816.F32.BF16 R192, R4, R16, R156 ;  /* 0x0000001004c0723c */ /* 0x004fe2000004189c */
[----:B------:R-:W-:Y:S01]  /*5430*/  IMAD.MOV.U32 R169, RZ, RZ, R197 ;  /* 0x000000ffffa97224 */ /* 0x000fe200078e00c5 */
[----:B------:R-:W-:Y:S01]  /*5440*/  MOV R171, R199 ;  /* 0x000000c700ab7202 */ /* 0x000fe20000000f00 */
[----:B------:R-:W-:-:S02]  /*5450*/  IMAD.MOV.U32 R170, RZ, RZ, R198 ;  /* 0x000000ffffaa7224 */ /* 0x000fc400078e00c6 */
[----:B------:R-:W-:Y:S02]  /*5460*/  IMAD.MOV.U32 R35, RZ, RZ, R172 ;  /* 0x000000ffff237224 */ /* 0x000fe400078e00ac */
[----:B------:R-:W-:Y:S01]  /*5470*/  IMAD.MOV.U32 R156, RZ, RZ, R188 ;  /* 0x000000ffff9c7224 */ /* 0x000fe200078e00bc */
[----:B------:R-:W-:Y:S01]  /*5480*/  MOV R157, R189 ;  /* 0x000000bd009d7202 */ /* 0x000fe20000000f00 */
[----:B------:R-:W-:Y:S01]  /*5490*/  IMAD.MOV.U32 R158, RZ, RZ, R190 ;  /* 0x000000ffff9e7224 */ /* 0x000fe200078e00be */
[----:B-1----:R-:W-:Y:S01]  /*54a0*/  HMMA.16816.F32.BF16 R196, R4, R22, R160 ;  /* 0x0000001604c4723c */ /* 0x002fe200000418a0 */
[----:B------:R-:W-:Y:S02]  /*54b0*/  IMAD.MOV.U32 R159, RZ, RZ, R191 ;  /* 0x000000ffff9f7224 */ /* 0x000fe400078e00bf */
[----:B------:R-:W-:-:S04]  /*54c0*/  IMAD.MOV.U32 R34, RZ, RZ, R173 ;  /* 0x000000ffff227224 */ /* 0x000fc800078e00ad */
[----:B------:R-:W-:Y:S01]  /*54d0*/  MOV R162, R180 ;  /* 0x000000b400a27202 */ /* 0x000fe20000000f00 */
[C---:B------:R-:W-:Y:S01]  /*54e0*/  HMMA.16816.F32.BF16 R188, R4.reuse, R18, R152 ;  /* 0x0000001204bc723c */ /* 0x040fe20000041898 */
[----:B------:R-:W-:Y:S01]  /*54f0*/  IMAD.MOV.U32 R163, RZ, RZ, R181 ;  /* 0x000000ffffa37224 */ /* 0x000fe200078e00b5 */
[----:B------:R-:W-:Y:S01]  /*5500*/  LDSM.16.MT88.4 R16, [R216+0xa100] ;  /* 0x00a10000d810783b */ /* 0x000fe20000004200 */
[----:B------:R-:W-:Y:S02]  /*5510*/  IMAD.MOV.U32 R160, RZ, RZ, R174 ;  /* 0x000000ffffa07224 */ /* 0x000fe400078e00ae */
[----:B------:R-:W-:Y:S02]  /*5520*/  IMAD.MOV.U32 R161, RZ, RZ, R175 ;  /* 0x000000ffffa17224 */ /* 0x000fe400078e00af */
[----:B------:R-:W-:Y:S01]  /*5530*/  MOV R154, R182 ;  /* 0x000000b6009a7202 */ /* 0x000fe20000000f00 */
[----:B------:R-:W-:Y:S01]  /*5540*/  IMAD.MOV.U32 R155, RZ, RZ, R183 ;  /* 0x000000ffff9b7224 */ /* 0x000fe200078e00b7 */
[C---:B------:R-:W-:Y:S07]  /*5550*/  HMMA.16816.F32.BF16 R136, R4.reuse, R32, R136 ;  /* 0x000000200488723c */ /* 0x040fee0000041888 */
[----:B------:R-:W-:Y:S01]  /*5560*/  IMAD.MOV.U32 R33, RZ, RZ, R30 ;  /* 0x000000ffff217224 */ /* 0x000fe200078e001e */
[----:B----4-:R-:W-:Y:S01]  /*5570*/  HMMA.16816.F32.BF16 R184, R4, R8, R140 ;  /* 0x0000000804b8723c */ /* 0x010fe2000004188c */
[----:B------:R-:W-:-:S02]  /*5580*/  MOV R32, R31 ;  /* 0x0000001f00207202 */ /* 0x000fc40000000f00 */
[----:B------:R-:W1:Y:S05]  /*5590*/  LDSM.16.MT88.4 R28, [R219+0x7100] ;  /* 0x00710000db1c783b */ /* 0x000e6a0000004200 */
[C---:B------:R-:W-:Y:S01]  /*55a0*/  HMMA.16816.F32.BF16 R180, R4.reuse, R10, R132 ;  /* 0x0000000a04b4723c */ /* 0x040fe20000041884 */
[----:B------:R-:W2:Y:S07]  /*55b0*/  LDSM.16.MT88.4 R8, [R217+0xa100] ;  /* 0x00a10000d908783b */ /* 0x000eae0000004200 */
[C---:B------:R-:W-:Y:S01]  /*55c0*/  HMMA.16816.F32.BF16 R148, R4.reuse, R20, R148 ;  /* 0x000000140494723c */ /* 0x040fe20000041894 */
[----:B------:R-:W3:Y:S07]  /*55d0*/  LDSM.16.MT88.4 R20, [R218+0x7100] ;  /* 0x00710000da14783b */ /* 0x000eee0000004200 */
[C---:B-1----:R-:W-:Y:S07]  /*55e0*/  HMMA.16816.F32.BF16 R176, R4.reuse, R28, R120 ;  /* 0x0000001c04b0723c */ /* 0x042fee0000041878 */
[----:B------:R-:W-:Y:S01]  /*55f0*/  IMAD.MOV.U32 R29, RZ, RZ, R159 ;  /* 0x000000ffff1d7224 */ /* 0x000fe200078e009f */
[----:B--2---:R-:W-:Y:S01]  /*5600*/  HMMA.16816.F32.BF16 R140, R4, R8, R80 ;  /* 0x00000008048c723c */ /* 0x004fe20000041850 */
[----:B------:R-:W-:-:S07]  /*5610*/  IMAD.MOV.U32 R28, RZ, RZ, R160 ;  /* 0x000000ffff1c7224 */ /* 0x000fce00078e00a0 */
[C---:B------:R-:W-:Y:S01]  /*5620*/  HMMA.16816.F32.BF16 R132, R4.reuse, R10, R72 ;  /* 0x0000000a0484723c */ /* 0x040fe20000041848 */
[----:B------:R-:W1:Y:S07]  /*5630*/  LDSM.16.MT88.4 R8, [R218+0xa100] ;  /* 0x00a10000da08783b */ /* 0x000e6e0000004200 */
[C---:B------:R-:W-:Y:S07]  /*5640*/  HMMA.16816.F32.BF16 R172, R4.reuse, R30, R108 ;  /* 0x0000001e04ac723c */ /* 0x040fee000004186c */
[----:B------:R-:W-:Y:S01]  /*5650*/  IMAD.MOV.U32 R109, RZ, RZ, R156 ;  /* 0x000000ffff6d7224 */ /* 0x000fe200078e009c */
[----:B------:R-:W-:Y:S01]  /*5660*/  MOV R31, R158 ;  /* 0x0000009e001f7202 */ /* 0x000fe20000000f00 */
[----:B------:R-:W-:Y:S01]  /*5670*/  IMAD.MOV.U32 R108, RZ, RZ, R157 ;  /* 0x000000ffff6c7224 */ /* 0x000fe200078e009d */
[----:B------:R-:W-:Y:S01]  /*5680*/  MOV R110, R155 ;  /* 0x0000009b006e7202 */ /* 0x000fe20000000f00 */
[----:B---3--:R-:W-:Y:S01]  /*5690*/  HMMA.16816.F32.BF16 R156, R4, R20, R100 ;  /* 0x00000014049c723c */ /* 0x008fe20000041864 */
[----:B------:R-:W-:Y:S01]  /*56a0*/  IMAD.MOV.U32 R111, RZ, RZ, R154 ;  /* 0x000000ffff6f7224 */ /* 0x000fe200078e009a */
[----:B------:R-:W-:-:S05]  /*56b0*/  MOV R30, R161 ;  /* 0x000000a1001e7202 */ /* 0x000fca0000000f00 */
[----:B------:R-:W-:Y:S01]  /*56c0*/  MOV R21, R168 ;  /* 0x000000a800157202 */ /* 0x000fe20000000f00 */
[----:B------:R-:W-:Y:S01]  /*56d0*/  IMAD.MOV.U32 R100, RZ, RZ, R169 ;  /* 0x000000ffff647224 */ /* 0x000fe200078e00a9 */
[----:B------:R-:W-:Y:S01]  /*56e0*/  MOV R102, R171 ;  /* 0x000000ab00667202 */ /* 0x000fe20000000f00 */
[----:B------:R-:W-:Y:S01]  /*56f0*/  IMAD.MOV.U32 R101, RZ, RZ, R170 ;  /* 0x000000ffff657224 */ /* 0x000fe200078e00aa */
[----:B------:R-:W-:Y:S01]  /*5700*/  HMMA.16816.F32.BF16 R152, R4, R18, R88 ;  /* 0x000000120498723c */ /* 0x000fe20000041858 */
[----:B------:R-:W-:Y:S02]  /*5710*/  IMAD.MOV.U32 R20, RZ, RZ, R163 ;  /* 0x000000ffff147224 */ /* 0x000fe400078e00a3 */
[----:B------:R-:W-:-:S05]  /*5720*/  IMAD.MOV.U32 R103, RZ, RZ, R162 ;  /* 0x000000ffff677224 */ /* 0x000fca00078e00a2 */
[C---:B------:R-:W-:Y:S07]  /*5730*/  HMMA.16816.F32.BF16 R168, R4.reuse, R22, R96 ;  /* 0x0000001604a8723c */ /* 0x040fee0000041860 */
[----:B------:R-:W-:Y:S01]  /*5740*/  IMAD.MOV.U32 R97, RZ, RZ, R2 ;  /* 0x000000ffff617224 */ /* 0x000fe200078e0002 */
[----:B------:R-:W-:Y:S01]  /*5750*/  MOV R99, R220 ;  /* 0x000000dc00637202 */ /* 0x000fe20000000f00 */
[----:B------:R-:W-:Y:S01]  /*5760*/  FFMA.FTZ R2, R205, c[0x0][0x2d0], -R12 ;  /* 0x0000b400cd027a23 */ /* 0x000fe2000001080c */
[----:B------:R-:W-:Y:S01]  /*5770*/  HMMA.16816.F32.BF16 R160, R4, R16, R92 ;  /* 0x0000001004a0723c */ /* 0x000fe2000004185c */
[----:B------:R-:W-:-:S02]  /*5780*/  IMAD.MOV.U32 R98, RZ, RZ, R13 ;  /* 0x000000ffff627224 */ /* 0x000fc400078e000d */
[----:B------:R2:W-:Y:S04]  /*5790*/  MUFU.EX2 R13, R2 ;  /* 0x00000002000d7308 */ /* 0x0005e80000000800 */
[----:B------:R-:W-:Y:S01]  /*57a0*/  MOV R17, R100 ;  /* 0x0000006400117202 */ /* 0x000fe20000000f00 */
[----:B------:R-:W-:Y:S01]  /*57b0*/  IMAD.MOV.U32 R100, RZ, RZ, R108 ;  /* 0x000000ffff647224 */ /* 0x000fe200078e006c */
[----:B------:R-:W-:Y:S01]  /*57c0*/  HMMA.16816.F32.BF16 R120, R4, R24, R44 ;  /* 0x000000180478723c */ /* 0x000fe2000004182c */
[----:B------:R-:W-:Y:S02]  /*57d0*/  IMAD.MOV.U32 R108, RZ, RZ, R111 ;  /* 0x000000ffff6c7224 */ /* 0x000fe400078e006f */
[----:B------:R-:W-:-:S05]  /*57e0*/  IMAD.MOV.U32 R111, RZ, RZ, R32 ;  /* 0x000000ffff6f7224 */ /* 0x000fca00078e0020 */
[----:B------:R-:W-:Y:S01]  /*57f0*/  HMMA.16816.F32.BF16 R92, R4, R26, R36 ;  /* 0x0000001a045c723c */ /* 0x000fe20000041824 */
[----:B------:R-:W-:Y:S01]  /*5800*/  LDSM.16.MT88.4 R24, [R218+0x1900] ;  /* 0x00190000da18783b */ /* 0x000fe20000004200 */
[----:B--2---:R-:W-:-:S04]  /*5810*/  FFMA.FTZ R2, R204, c[0x0][0x2d0], -R12 ;  /* 0x0000b400cc027a23 */ /* 0x004fc8000001080c */
[----:B------:R2:W-:Y:S02]  /*5820*/  MUFU.EX2 R220, R2 ;  /* 0x0000000200dc7308 */ /* 0x0005e40000000800 */
[----:B-1----:R-:W-:Y:S01]  /*5830*/  HMMA.16816.F32.BF16 R72, R4, R8, R52 ;  /* 0x000000080448723c */ /* 0x002fe20000041834 */
[----:B--2---:R-:W-:-:S05]  /*5840*/  FFMA.FTZ R2, R166, c[0x0][0x2d0], -R12 ;  /* 0x0000b400a6027a23 */ /* 0x004fca000001080c */
[----:B------:R1:W2:Y:S02]  /*5850*/  MUFU.EX2 R96, R2 ;  /* 0x0000000200607308 */ /* 0x0002a40000000800 */
[----:B-1----:R-:W-:Y:S02]  /*5860*/  FFMA.FTZ R2, R165, c[0x0][0x2d0], -R12 ;  /* 0x0000b400a5027a23 */ /* 0x002fe4000001080c */
[----:B------:R-:W-:Y:S02]  /*5870*/  IMAD.MOV.U32 R165, RZ, RZ, R97 ;  /* 0x000000ffffa57224 */ /* 0x000fe400078e0061 */
[----:B------:R-:W-:Y:S02]  /*5880*/  IMAD.MOV.U32 R97, RZ, RZ, R98 ;  /* 0x000000ffff617224 */ /* 0x000fe400078e0062 */
[----:B------:R1:W3:Y:S01]  /*5890*/  MUFU.EX2 R88, R2 ;  /* 0x0000000200587308 */ /* 0x0002e20000000800 */
[----:B------:R-:W-:Y:S01]  /*58a0*/  MOV R98, R99 ;  /* 0x0000006300627202 */ /* 0x000fe20000000f00 */
[----:B------:R-:W-:-:S02]  /*58b0*/  IMAD.MOV.U32 R99, RZ, RZ, R20 ;  /* 0x000000ffff637224 */ /* 0x000fc400078e0014 */
        /* <DEDUP_REMOVED lines=8> */
[----:B------:R-:W-:Y:S02]  /*5940*/  IMAD.MOV.U32 R110, RZ, RZ, R35 ;  /* 0x000000ffff6e7224 */ /* 0x000fe400078e0023 */
[----:B------:R-:W-:-:S02]  /*5950*/  IMAD.MOV.U32 R16, RZ, RZ, R20 ;  /* 0x000000ffff107224 */ /* 0x000fc400078e0014 */
[----:B-1----:R-:W-:Y:S02]  /*5960*/  FFMA.FTZ R2, R206, c[0x0][0x2d0], -R0 ;  /* 0x0000b400ce027a23 */ /* 0x002fe40000010800 */
[----:B------:R-:W-:Y:S01]  /*5970*/  IMAD.MOV.U32 R91, RZ, RZ, R99 ;  /* 0x000000ffff5b7224 */ /* 0x000fe200078e0063 */
[----:B------:R-:W-:Y:S01]  /*5980*/  MOV R83, R16 ;  /* 0x0000001000537202 */ /* 0x000fe20000000f00 */
[----:B------:R1:W-:Y:S01]  /*5990*/  MUFU.EX2 R252, R2 ;  /* 0x0000000200fc7308 */ /* 0x0003e20000000800 */
        /* <DEDUP_REMOVED lines=9> */
[----:B-1----:R-:W-:Y:S02]  /*5a30*/  FFMA.FTZ R2, R207, c[0x0][0x2d0], -R0 ;  /* 0x0000b400cf027a23 */ /* 0x002fe40000010800 */
[----:B--2---:R-:W-:Y:S02]  /*5a40*/  IMAD.MOV.U32 R207, RZ, RZ, R96 ;  /* 0x000000ffffcf7224 */ /* 0x004fe400078e0060 */
[----:B------:R-:W-:Y:S01]  /*5a50*/  IMAD.MOV.U32 R96, RZ, RZ, R101 ;  /* 0x000000ffff607224 */ /* 0x000fe200078e0065 */
[----:B------:R-:W-:Y:S01]  /*5a60*/  MOV R101, R109 ;  /* 0x0000006d00657202 */ /* 0x000fe20000000f00 */
[----:B------:R1:W2:Y:S01]  /*5a70*/  MUFU.EX2 R250, R2 ;  /* 0x0000000200fa7308 */ /* 0x0002a20000000800 */
[----:B------:R-:W-:Y:S01]  /*5a80*/  MOV R109, R34 ;  /* 0x00000022006d7202 */ /* 0x000fe20000000f00 */
[----:B------:R-:W-:Y:S01]  /*5a90*/  IMAD.MOV.U32 R90, RZ, RZ, R96 ;  /* 0x000000ffff5a7224 */ /* 0x000fe200078e0060 */
[----:B------:R-:W-:Y:S01]  /*5aa0*/  HMMA.16816.F32.BF16 R32, R4, R10, R40 ;  /* 0x0000000a0420723c */ /* 0x000fe20000041828 */
[----:B------:R-:W-:Y:S01]  /*5ab0*/  IMAD.MOV.U32 R96, RZ, RZ, R98 ;  /* 0x000000ffff607224 */ /* 0x000fe200078e0062 */
[----:B------:R-:W-:Y:S01]  /*5ac0*/  MOV R98, R100 ;  /* 0x0000006400627202 */ /* 0x000fe20000000f00 */
[----:B------:R-:W-:Y:S01]  /*5ad0*/  IMAD.MOV.U32 R99, RZ, RZ, R101 ;  /* 0x000000ffff637224 */ /* 0x000fe200078e0065 */
[----:B------:R-:W-:Y:S01]  /*5ae0*/  MOV R101, R30 ;  /* 0x0000001e00657202 */ /* 0x000fe20000000f00 */
[----:B------:R-:W-:Y:S01]  /*5af0*/  IMAD.MOV.U32 R100, RZ, RZ, R102 ;  /* 0x000000ffff647224 */ /* 0x000fe200078e0066 */
[----:B------:R-:W4:Y:S01]  /*5b00*/  LDSM.16.MT88.4 R8, [R219+0x1900] ;  /* 0x00190000db08783b */ /* 0x000f220000004200 */
[----:B------:R-:W-:Y:S01]  /*5b10*/  FFMA.FTZ R4, R208, c[0x0][0x2d0], -R0 ;  /* 0x0000b400d0047a23 */ /* 0x000fe20000010800 */
[----:B---3--:R-:W-:Y:S01]  /*5b20*/  F2FP.BF16.PACK_AB R6, R88, R207 ;  /* 0x000000cf5806723e */ /* 0x008fe200000010ff */
[----:B------:R-:W-:-:S02]  /*5b30*/  IMAD.MOV.U32 R208, RZ, RZ, R21 ;  /* 0x000000ffffd07224 */ /* 0x000fc400078e0015 */
[----:B------:R-:W3:Y:S01]  /*5b40*/  LDSM.16.MT88.4 R20, [R216+0x1900] ;  /* 0x00190000d814783b */ /* 0x000ee20000004200 */
[----:B------:R-:W-:Y:S01]  /*5b50*/  IMAD.MOV.U32 R102, RZ, RZ, R31 ;  /* 0x000000ffff667224 */ /* 0x000fe200078e001f */
[----:B------:R-:W-:Y:S01]  /*5b60*/  MOV R31, R214 ;  /* 0x000000d6001f7202 */ /* 0x000fe20000000f00 */
[----:B-1----:R-:W-:Y:S01]  /*5b70*/  FFMA.FTZ R2, R209, c[0x0][0x2d0], -R0 ;  /* 0x0000b400d1027a23 */ /* 0x002fe20000010800 */
[----:B------:R1:W-:Y:S01]  /*5b80*/  MUFU.EX2 R214, R4 ;  /* 0x0000000400d67308 */ /* 0x0003e20000000800 */
[----:B------:R-:W-:Y:S01]  /*5b90*/  IMAD.MOV.U32 R30, RZ, RZ, R215 ;  /* 0x000000ffff1e7224 */ /* 0x000fe200078e00d7 */
[----:B------:R-:W-:Y:S01]  /*5ba0*/  MOV R209, R89 ;  /* 0x0000005900d17202 */ /* 0x000fe20000000f00 */
[----:B------:R-:W-:Y:S01]  /*5bb0*/  IMAD.MOV.U32 R89, RZ, RZ, R17 ;  /* 0x000000ffff597224 */ /* 0x000fe200078e0011 */
[----:B--2---:R-:W-:Y:S01]  /*5bc0*/  F2FP.BF16.PACK_AB R5, R250, R252 ;  /* 0x000000fcfa05723e */ /* 0x004fe200000010ff */
[----:B------:R-:W2:Y:S01]  /*5bd0*/  LDSM.16.MT88.4 R16, [R217+0x1900] ;  /* 0x00190000d910783b */ /* 0x000ea20000004200 */
[----:B------:R-:W-:-:S02]  /*5be0*/  IMAD.MOV.U32 R91, RZ, RZ, R102 ;  /* 0x000000ffff5b7224 */ /* 0x000fc400078e0066 */
[----:B------:R-:W4:Y:S01]  /*5bf0*/  MUFU.EX2 R215, R2 ;  /* 0x0000000200d77308 */ /* 0x000f220000000800 */
[----:B-1----:R-:W-:Y:S02]  /*5c00*/  F2FP.BF16.PACK_AB R4, R220, R13 ;  /* 0x0000000ddc04723e */ /* 0x002fe400000010ff */
[----:B----4-:R-:W-:Y:S01]  /*5c10*/  F2FP.BF16.PACK_AB R7, R215, R214 ;  /* 0x000000d6d707723e */ /* 0x010fe200000010ff */
[----:B------:R-:W-:-:S06]  /*5c20*/  IMAD.MOV.U32 R2, RZ, RZ, R81 ;  /* 0x000000ffff027224 */ /* 0x000fcc00078e0051 */
[C---:B------:R-:W-:Y:S08]  /*5c30*/  HMMA.16816.F32.BF16 R80, R4.reuse, R8, R68 ;  /* 0x000000080450723c */ /* 0x040ff00000041844 */
[C---:B---3--:R-:W-:Y:S08]  /*5c40*/  HMMA.16816.F32.BF16 R44, R4.reuse, R20, R56 ;  /* 0x00000014042c723c */ /* 0x048ff00000041838 */
[C---:B------:R-:W-:Y:S01]  /*5c50*/  HMMA.16816.F32.BF16 R40, R4.reuse, R22, R64 ;  /* 0x000000160428723c */ /* 0x040fe20000041840 */
[----:B------:R-:W1:Y:S07]  /*5c60*/  LDSM.16.MT88.4 R20, [R216+0x4900] ;  /* 0x00490000d814783b */ /* 0x000e6e0000004200 */
[C---:B--2---:R-:W-:Y:S08]  /*5c70*/  HMMA.16816.F32.BF16 R36, R4.reuse, R16, R76 ;  /* 0x000000100424723c */ /* 0x044ff0000004184c */
[C---:B------:R-:W-:Y:S01]  /*5c80*/  HMMA.16816.F32.BF16 R76, R4.reuse, R10, R60 ;  /* 0x0000000a044c723c */ /* 0x040fe2000004183c */
[----:B------:R-:W2:Y:S07]  /*5c90*/  LDSM.16.MT88.4 R8, [R219+0x4900] ;  /* 0x00490000db08783b */ /* 0x000eae0000004200 */
[C---:B------:R-:W-:Y:S07]  /*5ca0*/  HMMA.16816.F32.BF16 R68, R4.reuse, R24, R48 ;  /* 0x000000180444723c */ /* 0x040fee0000041830 */
[----:B------:R-:W-:Y:S01]  /*5cb0*/  IMAD.MOV.U32 R51, RZ, RZ, R204 ;  /* 0x000000ffff337224 */ /* 0x000fe200078e00cc */
[----:B------:R-:W-:Y:S01]  /*5cc0*/  MOV R49, R88 ;  /* 0x0000005800317202 */ /* 0x000fe20000000f00 */
[----:B------:R-:W-:Y:S01]  /*5cd0*/  IMAD.MOV.U32 R50, RZ, RZ, R205 ;  /* 0x000000ffff327224 */ /* 0x000fe200078e00cd */
[----:B------:R-:W-:Y:S01]  /*5ce0*/  MOV R88, R98 ;  /* 0x0000006200587202 */ /* 0x000fe20000000f00 */
[----:B------:R-:W-:Y:S01]  /*5cf0*/  IMAD.MOV.U32 R48, RZ, RZ, R89 ;  /* 0x000000ffff307224 */ /* 0x000fe200078e0059 */
[C---:B------:R-:W-:Y:S01]  /*5d00*/  HMMA.16816.F32.BF16 R84, R4.reuse, R18, R84 ;  /* 0x000000120454723c */ /* 0x040fe20000041854 */
[----:B------:R-:W-:Y:S01]  /*5d10*/  IMAD.MOV.U32 R205, RZ, RZ, R96 ;  /* 0x000000ffffcd7224 */ /* 0x000fe200078e0060 */
[----:B------:R-:W3:Y:S01]  /*5d20*/  LDSM.16.MT88.4 R16, [R217+0x4900] ;  /* 0x00490000d910783b */ /* 0x000ee20000004200 */
        /* <DEDUP_REMOVED lines=8> */
[----:B------:R-:W1:Y:S01]  /*5db0*/  LDSM.16.MT88.4 R28, [R218+0x4900] ;  /* 0x00490000da1c783b */ /* 0x000e620000004200 */
[----:B------:R-:W-:Y:S02]  /*5dc0*/  IMAD.MOV.U32 R25, RZ, RZ, R90 ;  /* 0x000000ffff197224 */ /* 0x000fe400078e005a */
[C---:B------:R-:W-:Y:S01]  /*5dd0*/  HMMA.16816.F32.BF16 R56, R4.reuse, R22, R116 ;  /* 0x000000160438723c */ /* 0x040fe20000041874 */
[----:B------:R-:W4:Y:S01]  /*5de0*/  LDSM.16.MT88.4 R20, [R216+0x7900] ;  /* 0x00790000d814783b */ /* 0x000f220000004200 */
[----:B------:R-:W-:Y:S02]  /*5df0*/  IMAD.MOV.U32 R90, RZ, RZ, R100 ;  /* 0x000000ffff5a7224 */ /* 0x000fe400078e0064 */
[----:B------:R-:W-:Y:S02]  /*5e00*/  IMAD.MOV.U32 R206, RZ, RZ, R204 ;  /* 0x000000ffffce7224 */ /* 0x000fe400078e00cc */
[----:B------:R-:W-:Y:S01]  /*5e10*/  IMAD.MOV.U32 R204, RZ, RZ, R89 ;  /* 0x000000ffffcc7224 */ /* 0x000fe200078e0059 */
[----:B------:R-:W-:Y:S01]  /*5e20*/  MOV R89, R108 ;  /* 0x0000006c00597202 */ /* 0x000fe20000000f00 */
[C---:B--2---:R-:W-:Y:S07]  /*5e30*/  HMMA.16816.F32.BF16 R112, R4.reuse, R8, R136 ;  /* 0x000000080470723c */ /* 0x044fee0000041888 */
[----:B------:R-:W-:Y:S01]  /*5e40*/  IMAD.MOV.U32 R139, RZ, RZ, R166 ;  /* 0x000000ffff8b7224 */ /* 0x000fe200078e00a6 */
[----:B------:R-:W-:Y:S01]  /*5e50*/  HMMA.16816.F32.BF16 R64, R4, R26, R104 ;  /* 0x0000001a0440723c */ /* 0x000fe20000041868 */
[----:B------:R-:W-:Y:S01]  /*5e60*/  MOV R166, R88 ;  /* 0x0000005800a67202 */ /* 0x000fe20000000f00 */
[----:B------:R-:W-:Y:S01]  /*5e70*/  IMAD.MOV.U32 R88, RZ, RZ, R90 ;  /* 0x000000ffff587224 */ /* 0x000fe200078e005a */
[----:B------:R-:W-:Y:S01]  /*5e80*/  MOV R138, R110 ;  /* 0x0000006e008a7202 */ /* 0x000fe20000000f00 */
[----:B------:R-:W-:-:S02]  /*5e90*/  IMAD.MOV.U32 R90, RZ, RZ, R109 ;  /* 0x000000ffff5a7224 */ /* 0x000fc400078e006d */
[----:B------:R-:W-:Y:S01]  /*5ea0*/  IMAD.MOV.U32 R137, RZ, RZ, R111 ;  /* 0x000000ffff897224 */ /* 0x000fe200078e006f */
[----:B------:R-:W-:Y:S01]  /*5eb0*/  MOV R107, R103 ;  /* 0x00000067006b7202 */ /* 0x000fe20000000f00 */
[----:B------:R-:W-:Y:S01]  /*5ec0*/  HMMA.16816.F32.BF16 R116, R4, R10, R144 ;  /* 0x0000000a0474723c */ /* 0x000fe20000041890 */
[----:B------:R-:W2:Y:S01]  /*5ed0*/  LDSM.16.MT88.4 R8, [R219+0x7900] ;  /* 0x00790000db08783b */ /* 0x000ea20000004200 */
[----:B------:R-:W-:Y:S01]  /*5ee0*/  IMAD.MOV.U32 R136, RZ, RZ, R204 ;  /* 0x000000ffff887224 */ /* 0x000fe200078e00cc */
[----:B------:R-:W-:-:S04]  /*5ef0*/  MOV R204, R90 ;  /* 0x0000005a00cc7202 */ /* 0x000fc80000000f00 */
[----:B------:R-:W-:Y:S01]  /*5f00*/  MOV R146, R98 ;  /* 0x0000006200927202 */ /* 0x000fe20000000f00 */
        /* <DEDUP_REMOVED lines=9> */
[----:B------:R-:W-:Y:S01]  /*5fa0*/  MOV R131, R88 ;  /* 0x0000005800837202 */ /* 0x000fe20000000f00 */
[----:B------:R-:W-:Y:S01]  /*5fb0*/  IMAD.MOV.U32 R128, RZ, RZ, R48 ;  /* 0x000000ffff807224 */ /* 0x000fe200078e0030 */
[----:B------:R-:W-:-:S04]  /*5fc0*/  MOV R129, R25 ;  /* 0x0000001900817202 */ /* 0x000fc80000000f00 */
[----:B------:R-:W-:Y:S01]  /*5fd0*/  MOV R151, R107 ;  /* 0x0000006b00977202 */ /* 0x000fe20000000f00 */
[C---:B------:R-:W-:Y:S01]  /*5fe0*/  HMMA.16816.F32.BF16 R52, R4.reuse, R16, R124 ;  /* 0x000000100434723c */ /* 0x040fe2000004187c */
[----:B------:R-:W-:Y:S01]  /*5ff0*/  IMAD.MOV.U32 R150, RZ, RZ, R24 ;  /* 0x000000ffff967224 */ /* 0x000fe200078e0018 */
[----:B------:R-:W1:Y:S01]  /*6000*/  LDSM.16.MT88.4 R16, [R217+0x7900] ;  /* 0x00790000d910783b */ /* 0x000e620000004200 */
[----:B------:R-:W-:Y:S01]  /*6010*/  IMAD.MOV.U32 R28, RZ, RZ, R2 ;  /* 0x000000ffff1c7224 */ /* 0x000fe200078e0002 */
[----:B------:R-:W-:Y:S01]  /*6020*/  MOV R149, R49 ;  /* 0x0000003100957202 */ /* 0x000fe20000000f00 */
[----:B------:R-:W-:Y:S01]  /*6030*/  IMAD.MOV.U32 R2, RZ, RZ, R201 ;  /* 0x000000ffff027224 */ /* 0x000fe200078e00c9 */
[----:B------:R-:W3:Y:S01]  /*6040*/  LDSM.16.MT88.4 R24, [R218+0x7900] ;  /* 0x00790000da18783b */ /* 0x000ee20000004200 */
[----:B------:R-:W-:Y:S01]  /*6050*/  IMAD.MOV.U32 R148, RZ, RZ, R50 ;  /* 0x000000ffff947224 */ /* 0x000fe200078e0032 */
[----:B------:R-:W-:Y:S01]  /*6060*/  HMMA.16816.F32.BF16 R104, R4, R30, R196 ;  /* 0x0000001e0468723c */ /* 0x000fe200000418c4 */
[----:B------:R-:W-:-:S06]  /*6070*/  MOV R29, R51 ;  /* 0x00000033001d7202 */ /* 0x000fcc0000000f00 */
[----:B------:R-:W-:Y:S01]  /*6080*/  IMAD.MOV.U32 R198, RZ, RZ, R91 ;  /* 0x000000ffffc67224 */ /* 0x000fe200078e005b */
[----:B------:R-:W-:Y:S01]  /*6090*/  MOV R199, R96 ;  /* 0x0000006000c77202 */ /* 0x000fe20000000f00 */
[----:B------:R-:W-:Y:S01]  /*60a0*/  IMAD.MOV.U32 R31, RZ, RZ, R97 ;  /* 0x000000ffff1f7224 */ /* 0x000fe200078e0061 */
[----:B----4-:R-:W-:Y:S01]  /*60b0*/  HMMA.16816.F32.BF16 R88, R4, R22, R188 ;  /* 0x000000160458723c */ /* 0x010fe200000418bc */
[----:B------:R-:W-:-:S07]  /*60c0*/  MOV R30, R200 ;  /* 0x000000c8001e7202 */ /* 0x000fce0000000f00 */
        /* <DEDUP_REMOVED lines=9> */
[C---:B----4-:R-:W-:Y:S07]  /*6160*/  HMMA.16816.F32.BF16 R172, R4.reuse, R22, R152 ;  /* 0x0000001604ac723c */ /* 0x050fee0000041898 */
[----:B------:R-:W-:Y:S01]  /*6170*/  MOV R153, R2 ;  /* 0x0000000200997202 */ /* 0x000fe20000000f00 */
[----:B------:R-:W-:Y:S01]  /*6180*/  FFMA.FTZ R2, R213, c[0x0][0x2d0], -R12 ;  /* 0x0000b400d5027a23 */ /* 0x000fe2000001080c */
[C---:B------:R-:W-:Y:S01]  /*6190*/  HMMA.16816.F32.BF16 R188, R4.reuse, R26, R168 ;  /* 0x0000001a04bc723c */ /* 0x040fe200000418a8 */
[----:B------:R-:W3:Y:S01]  /*61a0*/  LDSM.16.MT88.4 R24, [R218+0xa900] ;  /* 0x00a90000da18783b */ /* 0x000ee20000004200 */
[----:B------:R-:W-:Y:S01]  /*61b0*/  MOV R155, R206 ;  /* 0x000000ce009b7202 */ /* 0x000fe20000000f00 */
[----:B------:R-:W-:Y:S01]  /*61c0*/  IMAD.MOV.U32 R154, RZ, RZ, R207 ;  /* 0x000000ffff9a7224 */ /* 0x000fe200078e00cf */
[----:B------:R4:W-:Y:S03]  /*61d0*/  MUFU.EX2 R206, R2 ;  /* 0x0000000200ce7308 */ /* 0x0009e60000000800 */
[----:B------:R-:W-:Y:S01]  /*61e0*/  MOV R169, R144 ;  /* 0x0000009000a97202 */ /* 0x000fe20000000f00 */
[----:B------:R-:W-:Y:S01]  /*61f0*/  HMMA.16816.F32.BF16 R184, R4, R20, R160 ;  /* 0x0000001404b8723c */ /* 0x000fe200000418a0 */
[----:B------:R-:W-:Y:S01]  /*6200*/  MOV R171, R198 ;  /* 0x000000c600ab7202 */ /* 0x000fe20000000f00 */
[----:B------:R-:W-:-:S02]  /*6210*/  IMAD.MOV.U32 R152, RZ, RZ, R154 ;  /* 0x000000ffff987224 */ /* 0x000fc400078e009a */
[----:B------:R-:W-:Y:S02]  /*6220*/  IMAD.MOV.U32 R168, RZ, RZ, R199 ;  /* 0x000000ffffa87224 */ /* 0x000fe400078e00c7 */
[----:B------:R-:W-:Y:S01]  /*6230*/  IMAD.MOV.U32 R170, RZ, RZ, R145 ;  /* 0x000000ffffaa7224 */ /* 0x000fe200078e0091 */
[----:B------:R-:W-:Y:S01]  /*6240*/  MOV R20, R146 ;  /* 0x0000009200147202 */ /* 0x000fe20000000f00 */
[----:B------:R-:W-:Y:S01]  /*6250*/  IMAD.MOV.U32 R21, RZ, RZ, R147 ;  /* 0x000000ffff157224 */ /* 0x000fe200078e0093 */
[C---:B--2---:R-:W-:Y:S01]  /*6260*/  HMMA.16816.F32.BF16 R160, R4.reuse, R8, R120 ;  /* 0x0000000804a0723c */ /* 0x044fe20000041878 */
[----:B----4-:R-:W-:Y:S02]  /*6270*/  FFMA.FTZ R2, R212, c[0x0][0x2d0], -R12 ;  /* 0x0000b400d4027a23 */ /* 0x010fe4000001080c */
[----:B------:R-:W-:Y:S02]  /*6280*/  IMAD.MOV.U32 R154, RZ, RZ, R20 ;  /* 0x000000ffff9a7224 */ /* 0x000fe400078e0014 */
[----:B------:R2:W4:Y:S03]  /*6290*/  MUFU.EX2 R212, R2 ;  /* 0x0000000200d47308 */ /* 0x0005260000000800 */
[----:B------:R-:W-:Y:S01]  /*62a0*/  HMMA.16816.F32.BF16 R196, R4, R10, R92 ;  /* 0x0000000a04c4723c */ /* 0x000fe2000004185c */
[----:B------:R-:W4:Y:S01]  /*62b0*/  LDSM.16.MT88.4 R8, [R216+0x2100] ;  /* 0x00210000d808783b */ /* 0x000f220000004200 */
[----:B------:R-:W-:-:S02]  /*62c0*/  IMAD.MOV.U32 R20, RZ, RZ, R168 ;  /* 0x000000ffff147224 */ /* 0x000fc400078e00a8 */
[----:B------:R-:W-:Y:S02]  /*62d0*/  IMAD.MOV.U32 R168, RZ, RZ, R170 ;  /* 0x000000ffffa87224 */ /* 0x000fe400078e00aa */
[----:B------:R-:W-:Y:S02]  /*62e0*/  IMAD.MOV.U32 R170, RZ, RZ, R148 ;  /* 0x000000ffffaa7224 */ /* 0x000fe400078e0094 */
[----:B-1----:R-:W-:Y:S01]  /*62f0*/  HMMA.16816.F32.BF16 R156, R4, R16, R140 ;  /* 0x00000010049c723c */ /* 0x002fe2000004188c */
[----:B------:R-:W-:Y:S02]  /*6300*/  IMAD.MOV.U32 R148, RZ, RZ, R150 ;  /* 0x000000ffff947224 */ /* 0x000fe400078e0096 */
[----:B------:R-:W-:Y:S01]  /*6310*/  IMAD.MOV.U32 R150, RZ, RZ, R137 ;  /* 0x000000ffff967224 */ /* 0x000fe200078e0089 */
[----:B------:R-:W-:Y:S01]  /*6320*/  MOV R137, R224 ;  /* 0x000000e000897202 */ /* 0x000fe20000000f00 */
[----:B--2---:R-:W-:-:S03]  /*6330*/  FFMA.FTZ R2, R210, c[0x0][0x2d0], -R12 ;  /* 0x0000b400d2027a23 */ /* 0x004fc6000001080c */
[----:B---3--:R-:W-:Y:S01]  /*6340*/  HMMA.16816.F32.BF16 R180, R4, R24, R72 ;  /* 0x0000001804b4723c */ /* 0x008fe20000041848 */
[----:B------:R-:W-:-:S07]  /*6350*/  IMAD.MOV.U32 R143, RZ, RZ, R205 ;  /* 0x000000ffff8f7224 */ /* 0x000fce00078e00cd */
[----:B------:R-:W-:Y:S01]  /*6360*/  HMMA.16816.F32.BF16 R144, R4, R18, R132 ;  /* 0x000000120490723c */ /* 0x000fe20000041884 */
[----:B------:R1:W-:Y:S01]  /*6370*/  MUFU.EX2 R213, R2 ;  /* 0x0000000200d57308 */ /* 0x0003e20000000800 */
[----:B------:R-:W-:Y:S01]  /*6380*/  IMAD.MOV.U32 R140, RZ, RZ, R168 ;  /* 0x000000ffff8c7224 */ /* 0x000fe200078e00a8 */
[----:B------:R-:W-:Y:S01]  /*6390*/  LDSM.16.MT88.4 R16, [R218+0x2100] ;  /* 0x00210000da10783b */ /* 0x000fe20000004200 */
[----:B------:R-:W-:Y:S02]  /*63a0*/  IMAD.MOV.U32 R93, RZ, RZ, R170 ;  /* 0x000000ffff5d7224 */ /* 0x000fe400078e00aa */
[----:B------:R-:W-:Y:S01]  /*63b0*/  IMAD.MOV.U32 R95, RZ, RZ, R128 ;  /* 0x000000ffff5f7224 */ /* 0x000fe200078e0080 */
[----:B------:R-:W-:Y:S01]  /*63c0*/  MOV R142, R221 ;  /* 0x000000dd008e7202 */ /* 0x000fe20000000f00 */
[----:B------:R2:W5:Y:S01]  /*63d0*/  LDL.LU R224, [R1+0x54] ;  /* 0x0000540001e07983 */ /* 0x0005620000300800 */
[----:B-1----:R-:W-:-:S04]  /*63e0*/  FFMA.FTZ R2, R211, c[0x0][0x2d0], -R12 ;  /* 0x0000b400d3027a23 */ /* 0x002fc8000001080c */
[----:B------:R1:W3:Y:S02]  /*63f0*/  MUFU.EX2 R207, R2 ;  /* 0x0000000200cf7308 */ /* 0x0002e40000000800 */
[----:B-1----:R-:W-:Y:S01]  /*6400*/  FFMA.FTZ R2, R153, c[0x0][0x2d0], -R0 ;  /* 0x0000b40099027a23 */ /* 0x002fe20000010800 */
[----:B------:R-:W-:Y:S02]  /*6410*/  MOV R153, R155 ;  /* 0x0000009b00997202 */ /* 0x000fe40000000f00 */
[----:B------:R-:W-:Y:S02]  /*6420*/  MOV R155, R21 ;  /* 0x00000015009b7202 */ /* 0x000fe40000000f00 */
[----:B------:R-:W-:Y:S02]  /*6430*/  MOV R21, R169 ;  /* 0x000000a900157202 */ /* 0x000fe40000000f00 */
[----:B------:R-:W-:Y:S02]  /*6440*/  MOV R169, R171 ;  /* 0x000000ab00a97202 */ /* 0x000fe40000000f00 */
[----:B------:R-:W-:-:S02]  /*6450*/  MOV R171, R149 ;  /* 0x0000009500ab7202 */ /* 0x000fc40000000f00 */
[----:B------:R-:W-:Y:S02]  /*6460*/  MOV R149, R151 ;  /* 0x0000009700957202 */ /* 0x000fe40000000f00 */
[----:B------:R-:W-:Y:S01]  /*6470*/  MOV R151, R138 ;  /* 0x0000008a00977202 */ /* 0x000fe20000000f00 */
[----:B------:R-:W-:Y:S02]  /*6480*/  IMAD.MOV.U32 R138, RZ, RZ, R165 ;  /* 0x000000ffff8a7224 */ /* 0x000fe400078e00a5 */
[----:B------:R1:W-:Y:S01]  /*6490*/  MUFU.EX2 R165, R2 ;  /* 0x0000000200a57308 */ /* 0x0003e20000000800 */
[----:B------:R-:W-:Y:S02]  /*64a0*/  IMAD.MOV.U32 R23, RZ, RZ, R153 ;  /* 0x000000ffff177224 */ /* 0x000fe400078e0099 */
[----:B------:R-:W-:Y:S02]  /*64b0*/  IMAD.MOV.U32 R153, RZ, RZ, R155 ;  /* 0x000000ffff997224 */ /* 0x000fe400078e009b */
[----:B------:R-:W-:-:S02]  /*64c0*/  IMAD.MOV.U32 R155, RZ, RZ, R149 ;  /* 0x000000ffff9b7224 */ /* 0x000fc400078e0095 */
[----:B------:R-:W-:Y:S01]  /*64d0*/  IMAD.MOV.U32 R149, RZ, RZ, R151 ;  /* 0x000000ffff957224 */ /* 0x000fe200078e0097 */
[----:B------:R-:W-:Y:S01]  /*64e0*/  MOV R151, R166 ;  /* 0x000000a600977202 */ /* 0x000fe20000000f00 */
[----:B-1----:R-:W-:Y:S01]  /*64f0*/  FFMA.FTZ R2, R152, c[0x0][0x2d0], -R0 ;  /* 0x0000b40098027a23 */ /* 0x002fe20000010800 */
[----:B------:R-:W-:-:S03]  /*6500*/  MOV R152, R154 ;  /* 0x0000009a00987202 */ /* 0x000fc60000000f00 */
[----:B------:R1:W1:Y:S01]  /*6510*/  MUFU.EX2 R166, R2 ;  /* 0x0000000200a67308 */ /* 0x0002620000000800 */
[----:B------:R-:W-:Y:S01]  /*6520*/  MOV R22, R152 ;  /* 0x0000009800167202 */ /* 0x000fe20000000f00 */
[----:B------:R-:W-:Y:S01]  /*6530*/  HMMA.16816.F32.BF16 R72, R4, R26, R32 ;  /* 0x0000001a0448723c */ /* 0x000fe20000041820 */
[----:B------:R-:W2:Y:S01]  /*6540*/  LDSM.16.MT88.4 R24, [R217+0x2100] ;  /* 0x00210000d918783b */ /* 0x000ea20000004200 */
[----:B------:R-:W-:Y:S02]  /*6550*/  MOV R92, R21 ;  /* 0x00000015005c7202 */ /* 0x000fe40000000f00 */
[----:B------:R-:W-:Y:S01]  /*6560*/  MOV R141, R169 ;  /* 0x000000a9008d7202 */ /* 0x000fe20000000f00 */
[----:B------:R-:W-:Y:S01]  /*6570*/  LDSM.16.MT88.4 R32, [R217+0x5100] ;  /* 0x00510000d920783b */ /* 0x000fe20000004200 */
[----:B-1----:R-:W-:Y:S02]  /*6580*/  FFMA.FTZ R2, R23, c[0x0][0x2d0], -R0 ;  /* 0x0000b40017027a23 */ /* 0x002fe40000010800 */
[----:B------:R-:W-:-:S02]  /*6590*/  IMAD.MOV.U32 R23, RZ, RZ, R153 ;  /* 0x000000ffff177224 */ /* 0x000fc400078e0099 */
[----:B------:R-:W-:Y:S02]  /*65a0*/  IMAD.MOV.U32 R153, RZ, RZ, R155 ;  /* 0x000000ffff997224 */ /* 0x000fe400078e009b */
[----:B------:R-:W-:Y:S01]  /*65b0*/  IMAD.MOV.U32 R155, RZ, RZ, R149 ;  /* 0x000000ffff9b7224 */ /* 0x000fe200078e0095 */
[----:B------:R-:W-:Y:S02]  /*65c0*/  MOV R149, R204 ;  /* 0x000000cc00957202 */ /* 0x000fe40000000f00 */
[----:B------:R1:W-:Y:S01]  /*65d0*/  MUFU.EX2 R204, R2 ;  /* 0x0000000200cc7308 */ /* 0x0003e20000000800 */
[----:B------:R-:W-:Y:S01]  /*65e0*/  MOV R133, R23 ;  /* 0x0000001700857202 */ /* 0x000fe20000000f00 */
[----:B-1----:R-:W-:-:S06]  /*65f0*/  FFMA.FTZ R2, R22, c[0x0][0x2d0], -R0 ;  /* 0x0000b40016027a23 */ /* 0x002fcc0000010800 */
[----:B------:R1:W1:Y:S02]  /*6600*/  MUFU.EX2 R205, R2 ;  /* 0x0000000200cd7308 */ /* 0x0002640000000800 */
[----:B-1----:R-:W-:Y:S02]  /*6610*/  IMAD.MOV.U32 R2, RZ, RZ, R20 ;  /* 0x000000ffff027224 */ /* 0x002fe400078e0014 */
[----:B------:R-:W1:Y:S01]  /*6620*/  LDSM.16.MT88.4 R20, [R219+0x2100] ;  /* 0x00210000db14783b */ /* 0x000e620000004200 */
[----:B----4-:R-:W-:Y:S02]  /*6630*/  F2FP.BF16.PACK_AB R4, R212, R206 ;  /* 0x000000ced404723e */ /* 0x010fe400000010ff */
[----:B---3--:R-:W-:Y:S02]  /*6640*/  F2FP.BF16.PACK_AB R6, R207, R213 ;  /* 0x000000d5cf06723e */ /* 0x008fe400000010ff */
[----:B------:R-:W-:Y:S02]  /*6650*/  F2FP.BF16.PACK_AB R5, R166, R165 ;  /* 0x000000a5a605723e */ /* 0x000fe400000010ff */
[----:B------:R-:W-:-:S02]  /*6660*/  F2FP.BF16.PACK_AB R7, R205, R204 ;  /* 0x000000cccd07723e */ /* 0x000fc400000010ff */
[----:B------:R-:W-:Y:S02]  /*6670*/  MOV R94, R171 ;  /* 0x000000ab005e7202 */ /* 0x000fe40000000f00 */
[----:B------:R-:W-:Y:S02]  /*6680*/  MOV R154, R148 ;  /* 0x00000094009a7202 */ /* 0x000fe40000000f00 */
[----:B------:R-:W-:Y:S01]  /*6690*/  MOV R148, R150 ;  /* 0x0000009600947202 */ /* 0x000fe20000000f00 */
[----:B------:R-:W-:Y:S01]  /*66a0*/  HMMA.16816.F32.BF16 R168, R4, R8, R44 ;  /* 0x0000000804a8723c */ /* 0x000fe2000004182c */
[----:B------:R-:W-:Y:S02]  /*66b0*/  MOV R152, R154 ;  /* 0x0000009a00987202 */ /* 0x000fe40000000f00 */
[----:B------:R-:W-:-:S05]  /*66c0*/  MOV R154, R148 ;  /* 0x00000094009a7202 */ /* 0x000fca0000000f00 */
[C---:B------:R-:W-:Y:S01]  /*66d0*/  HMMA.16816.F32.BF16 R44, R4.reuse, R10, R40 ;  /* 0x0000000a042c723c */ /* 0x040fe20000041828 */
[----:B------:R-:W3:Y:S01]  /*66e0*/  LDSM.16.MT88.4 R8, [R216+0x5100] ;  /* 0x00510000d808783b */ /* 0x000ee20000004200 */
[----:B------:R-:W-:Y:S01]  /*66f0*/  IMAD.MOV.U32 R132, RZ, RZ, R152 ;  /* 0x000000ffff847224 */ /* 0x000fe200078e0098 */
[----:B------:R-:W-:Y:S01]  /*6700*/  MOV R135, R153 ;  /* 0x0000009900877202 */ /* 0x000fe20000000f00 */
[----:B------:R-:W-:Y:S01]  /*6710*/  IMAD.MOV.U32 R210, RZ, RZ, R154 ;  /* 0x000000ffffd27224 */ /* 0x000fe200078e009a */
[----:B------:R-:W-:Y:S02]  /*6720*/  MOV R211, R155 ;  /* 0x0000009b00d37202 */ /* 0x000fe40000000f00 */
[----:B------:R-:W-:Y:S01]  /*6730*/  MOV R134, R129 ;  /* 0x0000008100867202 */ /* 0x000fe20000000f00 */
[C---:B--2---:R-:W-:Y:S07]  /*6740*/  HMMA.16816.F32.BF16 R36, R4.reuse, R24, R36 ;  /* 0x000000180424723c */ /* 0x044fee0000041824 */
[----:B------:R-:W-:Y:S01]  /*6750*/  IMAD.MOV.U32 R24, RZ, RZ, R130 ;  /* 0x000000ffff187224 */ /* 0x000fe200078e0082 */
[----:B------:R-:W-:Y:S01]  /*6760*/  MOV R25, R131 ;  /* 0x0000008300197202 */ /* 0x000fe20000000f00 */
[C---:B-1----:R-:W-:Y:S08]  /*6770*/  HMMA.16816.F32.BF16 R152, R4.reuse, R20, R80 ;  /* 0x000000140498723c */ /* 0x042ff00000041850 */
[C---:B------:R-:W-:Y:S01]  /*6780*/  HMMA.16816.F32.BF16 R128, R4.reuse, R22, R76 ;  /* 0x000000160480723c */ /* 0x040fe2000004184c */
[----:B------:R-:W1:Y:S07]  /*6790*/  LDSM.16.MT88.4 R20, [R219+0x5100] ;  /* 0x00510000db14783b */ /* 0x000e6e0000004200 */
[C---:B------:R-:W-:Y:S08]  /*67a0*/  HMMA.16816.F32.BF16 R68, R4.reuse, R16, R68 ;  /* 0x000000100444723c */ /* 0x040ff00000041844 */
[C---:B---3--:R-:W-:Y:S07]  /*67b0*/  HMMA.16816.F32.BF16 R76, R4.reuse, R8, R60 ;  /* 0x00000008044c723c */ /* 0x048fee000004183c */
[----:B------:R-:W-:Y:S01]  /*67c0*/  MOV R63, R92 ;  /* 0x0000005c003f7202 */ /* 0x000fe20000000f00 */
[C---:B------:R-:W-:Y:S01]  /*67d0*/  HMMA.16816.F32.BF16 R120, R4.reuse, R18, R64 ;  /* 0x000000120478723c */ /* 0x040fe20000041840 */
[----:B------:R-:W-:Y:S01]  /*67e0*/  IMAD.MOV.U32 R62, RZ, RZ, R93 ;  /* 0x000000ffff3e7224 */ /* 0x000fe200078e005d */
[----:B------:R-:W-:Y:S01]  /*67f0*/  MOV R61, R94 ;  /* 0x0000005e003d7202 */ /* 0x000fe20000000f00 */
[----:B------:R-:W-:Y:S01]  /*6800*/  IMAD.MOV.U32 R60, RZ, RZ, R95 ;  /* 0x000000ffff3c7224 */ /* 0x000fe200078e005f */
[----:B------:R-:W2:Y:S04]  /*6810*/  LDSM.16.MT88.4 R16, [R218+0x5100] ;  /* 0x00510000da10783b */ /* 0x000ea80000004200 */
[----:B------:R-:W-:Y:S01]  /*6820*/  HMMA.16816.F32.BF16 R92, R4, R10, R56 ;  /* 0x0000000a045c723c */ /* 0x000fe20000041838 */
[----:B------:R-:W3:Y:S01]  /*6830*/  LDSM.16.MT88.4 R8, [R216+0x8100] ;  /* 0x00810000d808783b */ /* 0x000ee20000004200 */
[----:B------:R-:W-:Y:S01]  /*6840*/  MOV R65, R136 ;  /* 0x0000008800417202 */ /* 0x000fe20000000f00 */
[----:B------:R-:W-:Y:S01]  /*6850*/  IMAD.MOV.U32 R66, RZ, RZ, R137 ;  /* 0x000000ffff427224 */ /* 0x000fe200078e0089 */
[----:B------:R-:W-:Y:S01]  /*6860*/  MOV R67, R138 ;  /* 0x0000008a00437202 */ /* 0x000fe20000000f00 */
[----:B------:R-:W-:-:S03]  /*6870*/  IMAD.MOV.U32 R80, RZ, RZ, R139 ;  /* 0x000000ffff507224 */ /* 0x000fc600078e008b */
[C---:B------:R-:W-:Y:S08]  /*6880*/  HMMA.16816.F32.BF16 R40, R4.reuse, R26, R84 ;  /* 0x0000001a0428723c */ /* 0x040ff00000041854 */
[C---:B------:R-:W-:Y:S08]  /*6890*/  HMMA.16816.F32.BF16 R84, R4.reuse, R32, R52 ;  /* 0x000000200454723c */ /* 0x040ff00000041834 */
[C---:B------:R-:W-:Y:S08]  /*68a0*/  HMMA.16816.F32.BF16 R32, R4.reuse, R34, R100 ;  /* 0x000000220420723c */ /* 0x040ff00000041864 */
[C---:B-1----:R-:W-:Y:S08]  /*68b0*/  HMMA.16816.F32.BF16 R100, R4.reuse, R20, R112 ;  /* 0x000000140464723c */ /* 0x042ff00000041870 */
        /* <DEDUP_REMOVED lines=13> */
[C---:B--2---:R-:W-:Y:S01]  /*6990*/  HMMA.16816.F32.BF16 R148, R4.reuse, R16, R108 ;  /* 0x000000100494723c */ /* 0x044fe2000004186c */
[----:B------:R-:W-:Y:S01]  /*69a0*/  FFMA.FTZ R2, R2, c[0x0][0x2d0], -R12 ;  /* 0x0000b40002027a23 */ /* 0x000fe2000001080c */
[----:B------:R-:W-:Y:S01]  /*69b0*/  MOV R53, R28 ;  /* 0x0000001c00357202 */ /* 0x000fe20000000f00 */
[----:B------:R-:W-:Y:S01]  /*69c0*/  IMAD.MOV.U32 R52, RZ, RZ, R29 ;  /* 0x000000ffff347224 */ /* 0x000fe200078e001d */
[----:B------:R-:W-:Y:S01]  /*69d0*/  MOV R57, R211 ;  /* 0x000000d300397202 */ /* 0x000fe20000000f00 */
[----:B------:R-:W-:Y:S01]  /*69e0*/  IMAD.MOV.U32 R56, RZ, RZ, R210 ;  /* 0x000000ffff387224 */ /* 0x000fe200078e00d2 */
[----:B------:R-:W-:Y:S01]  /*69f0*/  MOV R59, R25 ;  /* 0x00000019003b7202 */ /* 0x000fe20000000f00 */
[----:B------:R-:W-:Y:S01]  /*6a00*/  IMAD.MOV.U32 R64, RZ, RZ, R24 ;  /* 0x000000ffff407224 */ /* 0x000fe200078e0018 */
[C---:B------:R-:W-:Y:S01]  /*6a10*/  HMMA.16816.F32.BF16 R140, R4.reuse, R18, R104 ;  /* 0x00000012048c723c */ /* 0x040fe20000041868 */
[----:B------:R-:W2:Y:S04]  /*6a20*/  LDSM.16.MT88.4 R16, [R218+0x8100] ;  /* 0x00810000da10783b */ /* 0x000ea80000004200 */
[----:B------:R-:W4:Y:S03]  /*6a30*/  LDSM.16.MT88.4 R24, [R217+0xb100] ;  /* 0x00b10000d918783b */ /* 0x000f260000004200 */
[----:B---3--:R-:W-:Y:S01]  /*6a40*/  HMMA.16816.F32.BF16 R108, R4, R8, R96 ;  /* 0x00000008046c723c */ /* 0x008fe20000041860 */
[----:B------:R-:W-:Y:S01]  /*6a50*/  MOV R83, R30 ;  /* 0x0000001e00537202 */ /* 0x000fe20000000f00 */
[----:B------:R-:W-:Y:S01]  /*6a60*/  IMAD.MOV.U32 R82, RZ, RZ, R31 ;  /* 0x000000ffff527224 */ /* 0x000fe200078e001f */
[----:B------:R-:W-:Y:S01]  /*6a70*/  MOV R104, R132 ;  /* 0x0000008400687202 */ /* 0x000fe20000000f00 */
[----:B------:R-:W-:Y:S01]  /*6a80*/  IMAD.MOV.U32 R105, RZ, RZ, R133 ;  /* 0x000000ffff697224 */ /* 0x000fe200078e0085 */
[----:B------:R-:W-:-:S03]  /*6a90*/  MOV R106, R134 ;  /* 0x00000086006a7202 */ /* 0x000fc60000000f00 */
[C---:B-1----:R-:W-:Y:S01]  /*6aa0*/  HMMA.16816.F32.BF16 R124, R4.reuse, R20, R124 ;  /* 0x00000014047c723c */ /* 0x042fe2000004187c */
[----:B------:R-:W-:Y:S01]  /*6ab0*/  MOV R98, R209 ;  /* 0x000000d100627202 */ /* 0x000fe20000000f00 */
[----:B------:R-:W-:Y:S01]  /*6ac0*/  IMAD.MOV.U32 R99, RZ, RZ, R208 ;  /* 0x000000ffff637224 */ /* 0x000fe200078e00d0 */
[----:B------:R-:W-:Y:S02]  /*6ad0*/  LDSM.16.MT88.4 R28, [R217+0x8100] ;  /* 0x00810000d91c783b */ /* 0x000fe40000004200 */
[----:B------:R-:W-:Y:S01]  /*6ae0*/  MOV R97, R98 ;  /* 0x0000006200617202 */ /* 0x000fe20000000f00 */
[----:B------:R-:W-:Y:S01]  /*6af0*/  IMAD.MOV.U32 R98, RZ, RZ, R99 ;  /* 0x000000ffff627224 */ /* 0x000fe200078e0063 */
[----:B------:R1:W-:Y:S01]  /*6b00*/  MUFU.EX2 R20, R2 ;  /* 0x0000000200147308 */ /* 0x0003e20000000800 */
[----:B------:R-:W-:Y:S01]  /*6b10*/  MOV R99, R104 ;  /* 0x0000006800637202 */ /* 0x000fe20000000f00 */
[----:B------:R-:W-:Y:S01]  /*6b20*/  IMAD.MOV.U32 R107, RZ, RZ, R135 ;  /* 0x000000ffff6b7224 */ /* 0x000fe200078e0087 */
[C---:B------:R-:W-:Y:S01]  /*6b30*/  HMMA.16816.F32.BF16 R116, R4.reuse, R10, R88 ;  /* 0x0000000a0474723c */ /* 0x040fe20000041858 */
[----:B------:R-:W-:Y:S01]  /*6b40*/  IMAD.MOV.U32 R104, RZ, RZ, R105 ;  /* 0x000000ffff687224 */ /* 0x000fe200078e0069 */
[----:B------:R-:W-:Y:S01]  /*6b50*/  MOV R105, R106 ;  /* 0x0000006a00697202 */ /* 0x000fe20000000f00 */
[----:B------:R-:W-:Y:S01]  /*6b60*/  IMAD.MOV.U32 R106, RZ, RZ, R107 ;  /* 0x000000ffff6a7224 */ /* 0x000fe200078e006b */
[----:B------:R-:W-:Y:S01]  /*6b70*/  MOV R107, R112 ;  /* 0x00000070006b7202 */ /* 0x000fe20000000f00 */
[----:B------:R3:W5:Y:S01]  /*6b80*/  LDL.LU R223, [R1+0x50] ;  /* 0x0000500001df7983 */ /* 0x0007620000300800 */
[--C-:B-1----:R-:W-:Y:S01]  /*6b90*/  FFMA.FTZ R2, R97, c[0x0][0x2d0], -R12.reuse ;  /* 0x0000b40061027a23 */ /* 0x102fe2000001080c */
[----:B------:R-:W-:Y:S01]  /*6ba0*/  MOV R97, R98 ;  /* 0x0000006200617202 */ /* 0x000fe20000000f00 */
[----:B------:R-:W-:Y:S01]  /*6bb0*/  IMAD.MOV.U32 R98, RZ, RZ, R99 ;  /* 0x000000ffff627224 */ /* 0x000fe200078e0063 */
[C---:B------:R-:W-:Y:S01]  /*6bc0*/  HMMA.16816.F32.BF16 R132, R4.reuse, R22, R192 ;  /* 0x000000160484723c */ /* 0x040fe200000418c0 */
        /* <DEDUP_REMOVED lines=9> */
[----:B------:R-:W3:Y:S01]  /*6c60*/  LDSM.16.MT88.4 R8, [R216+0xb100] ;  /* 0x00b10000d808783b */ /* 0x000ee20000004200 */
[----:B--2---:R-:W-:Y:S03]  /*6c70*/  HMMA.16816.F32.BF16 R176, R4, R16, R176 ;  /* 0x0000001004b0723c */ /* 0x004fe600000418b0 */
[----:B------:R2:W5:Y:S01]  /*6c80*/  LDL.LU R222, [R1+0x4c] ;  /* 0x00004c0001de7983 */ /* 0x0005620000300800 */
[----:B-1----:R-:W-:Y:S01]  /*6c90*/  FFMA.FTZ R2, R97, c[0x0][0x2d0], -R12 ;  /* 0x0000b40061027a23 */ /* 0x002fe2000001080c */
[----:B------:R-:W-:Y:S01]  /*6ca0*/  MOV R53, R54 ;  /* 0x0000003600357202 */ /* 0x000fe20000000f00 */
[----:B------:R-:W-:-:S02]  /*6cb0*/  IMAD.MOV.U32 R106, RZ, RZ, R107 ;  /* 0x000000ffff6a7224 */ /* 0x000fc400078e006b */
[C---:B------:R-:W-:Y:S01]  /*6cc0*/  HMMA.16816.F32.BF16 R188, R4.reuse, R18, R188 ;  /* 0x0000001204bc723c */ /* 0x040fe200000418bc */
        /* <DEDUP_REMOVED lines=9> */
[----:B------:R-:W2:Y:S01]  /*6d60*/  LDSM.16.MT88.4 R16, [R219+0xb100] ;  /* 0x00b10000db10783b */ /* 0x000ea20000004200 */
[----:B----4-:R-:W-:Y:S03]  /*6d70*/  HMMA.16816.F32.BF16 R208, R4, R26, R144 ;  /* 0x0000001a04d0723c */ /* 0x010fe60000041890 */
[----:B------:R4:W5:Y:S01]  /*6d80*/  LDL.LU R221, [R1+0x48] ;  /* 0x0000480001dd7983 */ /* 0x0009620000300800 */
        /* <DEDUP_REMOVED lines=49> */
[----:B------:R1:W-:Y:S01]  /*70a0*/  MUFU.EX2 R13, R2 ;  /* 0x00000002000d7308 */ /* 0x0003e20000000800 */
[----:B------:R-:W3:Y:S04]  /*70b0*/  LDSM.16.MT88.4 R8, [R218+0xb100] ;  /* 0x00b10000da08783b */ /* 0x000ee80000004200 */
[----:B------:R-:W3:Y:S02]  /*70c0*/  LDSM.16.MT88.4 R172, [R216+0x2900] ;  /* 0x00290000d8ac783b */ /* 0x000ee40000004200 */
[C---:B--2---:R-:W-:Y:S08]  /*70d0*/  HMMA.16816.F32.BF16 R196, R4.reuse, R18, R196 ;  /* 0x0000001204c4723c */ /* 0x044ff000000418c4 */
[----:B------:R-:W-:Y:S01]  /*70e0*/  HMMA.16816.F32.BF16 R48, R4, R28, R48 ;  /* 0x0000001c0430723c */ /* 0x000fe20000041830 */
        /* <DEDUP_REMOVED lines=32> */
[----:B------:R1:W2:Y:S01]  /*72f0*/  MUFU.EX2 R14, R2 ;  /* 0x00000002000e7308 */ /* 0x0002a20000000800 */
        /* <DEDUP_REMOVED lines=12> */
[--C-:B-1----:R-:W-:Y:S01]  /*73c0*/  FFMA.FTZ R2, R99, c[0x0][0x2d0], -R0.reuse ;  /* 0x0000b40063027a23 */ /* 0x102fe20000010800 */
[----:B------:R-:W-:Y:S01]  /*73d0*/  MOV R54, R59 ;  /* 0x0000003b00367202 */ /* 0x000fe20000000f00 */
[----:B------:R-:W-:Y:S01]  /*73e0*/  FFMA.FTZ R0, R91, c[0x0][0x2d0], -R0 ;  /* 0x0000b4005b007a23 */ /* 0x000fe20000010800 */
[----:B------:R-:W-:Y:S01]  /*73f0*/  MOV R144, R66 ;  /* 0x0000004200907202 */ /* 0x000fe20000000f00 */
[----:B------:R-:W-:-:S02]  /*7400*/  IMAD.MOV.U32 R99, RZ, RZ, R56 ;  /* 0x000000ffff637224 */ /* 0x000fc400078e0038 */
[----:B------:R-:W-:Y:S01]  /*7410*/  IMAD.MOV.U32 R53, RZ, RZ, R58 ;  /* 0x000000ffff357224 */ /* 0x000fe200078e003a */
[----:B------:R1:W-:Y:S01]  /*7420*/  MUFU.EX2 R12, R0 ;  /* 0x00000000000c7308 */ /* 0x0003e20000000800 */
[----:B------:R-:W-:Y:S01]  /*7430*/  IMAD.MOV.U32 R18, RZ, RZ, R65 ;  /* 0x000000ffff127224 */ /* 0x000fe200078e0041 */
[----:B------:R-:W3:Y:S01]  /*7440*/  LDSM.16.MT88.4 R56, [R217+0x2900] ;  /* 0x00290000d938783b */ /* 0x000ee20000004200 */
[----:B------:R-:W-:Y:S01]  /*7450*/  IMAD.MOV.U32 R145, RZ, RZ, R67 ;  /* 0x000000ffff917224 */ /* 0x000fe200078e0043 */
[----:B------:R-:W-:Y:S01]  /*7460*/  HMMA.16816.F32.BF16 R28, R4, R30, R200 ;  /* 0x0000001e041c723c */ /* 0x000fe200000418c8 */
[----:B------:R-:W-:Y:S01]  /*7470*/  IMAD.MOV.U32 R19, RZ, RZ, R63 ;  /* 0x000000ffff137224 */ /* 0x000fe200078e003f */
[----:B------:R-:W-:Y:S04]  /*7480*/  LDSM.16.MT88.4 R88, [R217+0x5900] ;  /* 0x00590000d958783b */ /* 0x000fe80000004200 */
[----:B------:R4:W5:Y:S01]  /*7490*/  LDL.LU R167, [R1+0x40] ;  /* 0x0000400001a77983 */ /* 0x0009620000300800 */
[----:B-1----:R-:W-:-:S03]  /*74a0*/  MOV R0, R64 ;  /* 0x0000004000007202 */ /* 0x002fc60000000f00 */
[----:B------:R-:W1:Y:S01]  /*74b0*/  LDSM.16.MT88.4 R64, [R219+0x2900] ;  /* 0x00290000db40783b */ /* 0x000e620000004200 */
[----:B------:R-:W2:Y:S01]  /*74c0*/  MUFU.EX2 R15, R2 ;  /* 0x00000002000f7308 */ /* 0x000ea20000000800 */
[C---:B------:R-:W-:Y:S08]  /*74d0*/  HMMA.16816.F32.BF16 R200, R4.reuse, R24, R156 ;  /* 0x0000001804c8723c */ /* 0x040ff0000004189c */
[----:B------:R-:W-:Y:S07]  /*74e0*/  HMMA.16816.F32.BF16 R24, R4, R16, R160 ;  /* 0x000000100418723c */ /* 0x000fee00000418a0 */
[----:B------:R-:W-:-:S02]  /*74f0*/  F2FP.BF16.PACK_AB R160, R21, R20 ;  /* 0x0000001415a0723e */ /* 0x000fc400000010ff */
[----:B------:R-:W-:Y:S02]  /*7500*/  F2FP.BF16.PACK_AB R162, R22, R23 ;  /* 0x0000001716a2723e */ /* 0x000fe400000010ff */
[----:B--2---:R-:W-:Y:S02]  /*7510*/  F2FP.BF16.PACK_AB R161, R14, R13 ;  /* 0x0000000d0ea1723e */ /* 0x004fe400000010ff */
[----:B------:R-:W-:Y:S01]  /*7520*/  F2FP.BF16.PACK_AB R163, R12, R15 ;  /* 0x0000000f0ca3723e */ /* 0x000fe200000010ff */
[----:B---3--:R-:W-:Y:S01]  /*7530*/  HMMA.16816.F32.BF16 R180, R4, R8, R180 ;  /* 0x0000000804b4723c */ /* 0x008fe200000418b4 */
[----:B------:R-:W-:Y:S01]  /*7540*/  MOV R159, R52 ;  /* 0x00000034009f7202 */ /* 0x000fe20000000f00 */
[----:B------:R-:W-:Y:S01]  /*7550*/  IMAD.MOV.U32 R158, RZ, RZ, R53 ;  /* 0x000000ffff9e7224 */ /* 0x000fe200078e0035 */
[----:B------:R-:W-:Y:S01]  /*7560*/  MOV R157, R54 ;  /* 0x00000036009d7202 */ /* 0x000fe20000000f00 */
[----:B------:R-:W-:-:S04]  /*7570*/  IMAD.MOV.U32 R156, RZ, RZ, R55 ;  /* 0x000000ffff9c7224 */ /* 0x000fc800078e0037 */
[----:B------:R-:W-:Y:S01]  /*7580*/  HMMA.16816.F32.BF16 R8, R4, R10, R72 ;  /* 0x0000000a0408723c */ /* 0x000fe20000041848 */
[----:B------:R-:W-:Y:S01]  /*7590*/  MOV R17, R60 ;  /* 0x0000003c00117202 */ /* 0x000fe20000000f00 */
[----:B------:R-:W-:Y:S01]  /*75a0*/  IMAD.MOV.U32 R16, RZ, RZ, R61 ;  /* 0x000000ffff107224 */ /* 0x000fe200078e003d */
[----:B------:R-:W-:Y:S01]  /*75b0*/  MOV R2, R62 ;  /* 0x0000003e00027202 */ /* 0x000fe20000000f00 */
[----:B------:R-:W2:Y:S03]  /*75c0*/  LDSM.16.MT88.4 R72, [R218+0x2900] ;  /* 0x00290000da48783b */ /* 0x000ea60000004200 */
[----:B------:R-:W-:Y:S01]  /*75d0*/  IMAD.MOV.U32 R4, RZ, RZ, R99 ;  /* 0x000000ffff047224 */ /* 0x000fe200078e0063 */
[C---:B------:R-:W-:Y:S08]  /*75e0*/  HMMA.16816.F32.BF16 R168, R160.reuse, R172, R168 ;  /* 0x000000aca0a8723c */ /* 0x040ff000000418a8 */
[C---:B------:R-:W-:Y:S07]  /*75f0*/  HMMA.16816.F32.BF16 R172, R160.reuse, R174, R44 ;  /* 0x000000aea0ac723c */ /* 0x040fee000004182c */
[----:B------:R-:W-:Y:S01]  /*7600*/  IMAD.MOV.U32 R47, RZ, RZ, R0 ;  /* 0x000000ffff2f7224 */ /* 0x000fe200078e0000 */
[----:B------:R-:W-:Y:S01]  /*7610*/  HMMA.16816.F32.BF16 R52, R160, R56, R36 ;  /* 0x00000038a034723c */ /* 0x000fe20000041824 */
[----:B------:R-:W-:-:S06]  /*7620*/  MOV R0, R104 ;  /* 0x0000006800007202 */ /* 0x000fcc0000000f00 */
[----:B------:R-:W-:Y:S01]  /*7630*/  MOV R38, R114 ;  /* 0x0000007200267202 */ /* 0x000fe20000000f00 */
[----:B-1----:R-:W-:Y:S07]  /*7640*/  HMMA.16816.F32.BF16 R60, R160, R64, R152 ;  /* 0x00000040a03c723c */ /* 0x002fee0000041898 */
[----:B------:R-:W-:Y:S01]  /*7650*/  MOV R155, R4 ;  /* 0x00000004009b7202 */ /* 0x000fe20000000f00 */
[----:B------:R-:W-:Y:S02]  /*7660*/  IMAD.MOV.U32 R154, RZ, RZ, R105 ;  /* 0x000000ffff9a7224 */ /* 0x000fe400078e0069 */
[----:B------:R-:W-:-:S02]  /*7670*/  IMAD.MOV.U32 R4, RZ, RZ, R147 ;  /* 0x000000ffff047224 */ /* 0x000fc400078e0093 */
[----:B------:R-:W-:Y:S02]  /*7680*/  FADD.FTZ R0, R0, R154 ;  /* 0x0000009a00007221 */ /* 0x000fe40000010000 */
[----:B------:R-:W-:Y:S02]  /*7690*/  FADD.FTZ R4, R4, R38 ;  /* 0x0000002604047221 */ /* 0x000fe40000010000 */
[----:B------:R-:W-:Y:S02]  /*76a0*/  FADD.FTZ R2, R2, R0 ;  /* 0x0000000002027221 */ /* 0x000fe40000010000 */
[----:B------:R-:W-:Y:S01]  /*76b0*/  FADD.FTZ R0, R16, R4 ;  /* 0x0000000410007221 */ /* 0x000fe20000010000 */
[----:B------:R-:W-:Y:S01]  /*76c0*/  HMMA.16816.F32.BF16 R56, R160, R58, R40 ;  /* 0x0000003aa038723c */ /* 0x000fe20000041828 */
[----:B------:R-:W-:Y:S02]  /*76d0*/  FADD.FTZ R2, R156, R2 ;  /* 0x000000029c027221 */ /* 0x000fe40000010000 */
[----:B------:R-:W-:Y:S01]  /*76e0*/  FADD.FTZ R0, R158, R0 ;  /* 0x000000009e007221 */ /* 0x000fe20000010000 */
[----:B------:R-:W-:-:S03]  /*76f0*/  MOV R5, R98 ;  /* 0x0000006200057202 */ /* 0x000fc60000000f00 */
[----:B------:R-:W-:Y:S01]  /*7700*/  IMAD.MOV.U32 R40, RZ, RZ, R83 ;  /* 0x000000ffff287224 */ /* 0x000fe200078e0053 */
[----:B------:R-:W-:Y:S01]  /*7710*/  MOV R41, R82 ;  /* 0x0000005200297202 */ /* 0x000fe20000000f00 */
[----:B------:R-:W-:Y:S01]  /*7720*/  FADD.FTZ R2, R155, R2 ;  /* 0x000000029b027221 */ /* 0x000fe20000010000 */
[----:B------:R-:W-:Y:S01]  /*7730*/  MOV R7, R96 ;  /* 0x0000006000077202 */ /* 0x000fe20000000f00 */
[----:B------:R-:W-:Y:S02]  /*7740*/  FADD.FTZ R0, R40, R0 ;  /* 0x0000000028007221 */ /* 0x000fe40000010000 */
[----:B------:R-:W-:Y:S01]  /*7750*/  IMAD.MOV.U32 R6, RZ, RZ, R97 ;  /* 0x000000ffff067224 */ /* 0x000fe200078e0061 */
[----:B------:R-:W-:Y:S01]  /*7760*/  MOV R42, R106 ;  /* 0x0000006a002a7202 */ /* 0x000fe20000000f00 */
[----:B------:R-:W-:Y:S01]  /*7770*/  FADD.FTZ R2, R41, R2 ;  /* 0x0000000229027221 */ /* 0x000fe20000010000 */
[----:B------:R-:W-:Y:S01]  /*7780*/  MOV R36, R112 ;  /* 0x0000007000247202 */ /* 0x000fe20000000f00 */
[----:B------:R-:W-:Y:S01]  /*7790*/  FADD.FTZ R0, R5, R0 ;  /* 0x0000000005007221 */ /* 0x000fe20000010000 */
[----:B------:R-:W-:Y:S01]  /*77a0*/  MOV R44, R146 ;  /* 0x00000092002c7202 */ /* 0x000fe20000000f00 */
[----:B------:R-:W-:Y:S01]  /*77b0*/  FADD.FTZ R2, R6, R2 ;  /* 0x0000000206027221 */ /* 0x000fe20000010000 */
[----:B------:R-:W1:Y:S01]  /*77c0*/  LDSM.16.MT88.4 R80, [R216+0x5900] ;  /* 0x00590000d850783b */ /* 0x000e620000004200 */
[----:B------:R-:W-:-:S02]  /*77d0*/  IMAD.MOV.U32 R43, RZ, RZ, R107 ;  /* 0x000000ffff2b7224 */ /* 0x000fc400078e006b */
[----:B------:R-:W-:Y:S01]  /*77e0*/  FADD.FTZ R0, R7, R0 ;  /* 0x0000000007007221 */ /* 0x000fe20000010000 */
[----:B------:R-:W3:Y:S01]  /*77f0*/  LDSM.16.MT88.4 R96, [R219+0x5900] ;  /* 0x00590000db60783b */ /* 0x000ee20000004200 */
[----:B------:R-:W-:Y:S02]  /*7800*/  IMAD.MOV.U32 R39, RZ, RZ, R115 ;  /* 0x000000ffff277224 */ /* 0x000fe400078e0073 */
[----:B------:R-:W-:Y:S01]  /*7810*/  FADD.FTZ R2, R42, R2 ;  /* 0x000000022a027221 */ /* 0x000fe20000010000 */
[----:B------:R-:W1:Y:S01]  /*7820*/  LDSM.16.MT88.4 R4, [R218+0xb900] ;  /* 0x00b90000da04783b */ /* 0x000e620000004200 */
[----:B------:R-:W-:Y:S02]  /*7830*/  IMAD.MOV.U32 R37, RZ, RZ, R113 ;  /* 0x000000ffff257224 */ /* 0x000fe400078e0071 */
[----:B------:R-:W-:Y:S01]  /*7840*/  FADD.FTZ R0, R43, R0 ;  /* 0x000000002b007221 */ /* 0x000fe20000010000 */
[----:B------:R-:W-:Y:S01]  /*7850*/  MOV R38, R39 ;  /* 0x0000002700267202 */ /* 0x000fe20000000f00 */
[----:B------:R-:W-:Y:S01]  /*7860*/  IMAD.MOV.U32 R45, RZ, RZ, R145 ;  /* 0x000000ffff2d7224 */ /* 0x000fe200078e0091 */
[----:B------:R-:W-:Y:S01]  /*7870*/  MOV R46, R144 ;  /* 0x00000090002e7202 */ /* 0x000fe20000000f00 */
[----:B------:R-:W-:Y:S01]  /*7880*/  FADD.FTZ R2, R36, R2 ;  /* 0x0000000224027221 */ /* 0x000fe20000010000 */
[----:B------:R-:W3:Y:S01]  /*7890*/  LDSM.16.MT88.4 R104, [R218+0x5900] ;  /* 0x00590000da68783b */ /* 0x000ee20000004200 */
[----:B------:R-:W-:-:S02]  /*78a0*/  IMAD.MOV.U32 R39, RZ, RZ, R44 ;  /* 0x000000ffff277224 */ /* 0x000fc400078e002c */
[----:B------:R-:W-:Y:S01]  /*78b0*/  FADD.FTZ R0, R37, R0 ;  /* 0x0000000025007221 */ /* 0x000fe20000010000 */
[----:B------:R-:W-:Y:S01]  /*78c0*/  MOV R44, R45 ;  /* 0x0000002d002c7202 */ /* 0x000fe20000000f00 */
[----:B------:R-:W-:Y:S01]  /*78d0*/  FADD.FTZ R2, R38, R2 ;  /* 0x0000000226027221 */ /* 0x000fe20000010000 */
[----:B------:R-:W-:Y:S01]  /*78e0*/  HMMA.16816.F32.BF16 R64, R160, R66, R128 ;  /* 0x00000042a040723c */ /* 0x000fe20000041880 */
[----:B------:R-:W-:Y:S01]  /*78f0*/  IMAD.MOV.U32 R45, RZ, RZ, R46 ;  /* 0x000000ffff2d7224 */ /* 0x000fe200078e002e */
[----:B------:R-:W-:Y:S01]  /*7900*/  LDSM.16.MT88.4 R112, [R216+0x8900] ;  /* 0x00890000d870783b */ /* 0x000fe20000004200 */
[----:B------:R-:W-:Y:S01]  /*7910*/  FADD.FTZ R0, R39, R0 ;  /* 0x0000000027007221 */ /* 0x000fe20000010000 */
[----:B------:R-:W-:Y:S01]  /*7920*/  MOV R46, R47 ;  /* 0x0000002f002e7202 */ /* 0x000fe20000000f00 */
[----:B------:R-:W-:Y:S01]  /*7930*/  FADD.FTZ R2, R44, R2 ;  /* 0x000000022c027221 */ /* 0x000fe20000010000 */
[----:B------:R-:W3:Y:S01]  /*7940*/  LDSM.16.MT88.4 R128, [R219+0x8900] ;  /* 0x00890000db80783b */ /* 0x000ee20000004200 */
[----:B------:R-:W-:-:S02]  /*7950*/  IMAD.MOV.U32 R47, RZ, RZ, R19 ;  /* 0x000000ffff2f7224 */ /* 0x000fc400078e0013 */
[----:B------:R-:W-:Y:S01]  /*7960*/  FADD.FTZ R0, R45, R0 ;  /* 0x000000002d007221 */ /* 0x000fe20000010000 */
[----:B--2---:R-:W-:Y:S01]  /*7970*/  HMMA.16816.F32.BF16 R68, R160, R72, R68 ;  /* 0x00000048a044723c */ /* 0x004fe20000041844 */
[----:B------:R-:W-:Y:S01]  /*7980*/  FADD.FTZ R2, R46, R2 ;  /* 0x000000022e027221 */ /* 0x000fe20000010000 */
[----:B------:R-:W-:Y:S01]  /*7990*/  LDSM.16.MT88.4 R144, [R216+0xb900] ;  /* 0x00b90000d890783b */ /* 0x000fe20000004200 */
[----:B------:R-:W-:Y:S01]  /*79a0*/  FADD.FTZ R0, R47, R0 ;  /* 0x000000002f007221 */ /* 0x000fe20000010000 */
[----:B------:R-:W-:Y:S01]  /*79b0*/  MOV R19, R17 ;  /* 0x0000001100137202 */ /* 0x000fe20000000f00 */
[----:B------:R-:W-:Y:S02]  /*79c0*/  FADD.FTZ R2, R18, R2 ;  /* 0x0000000212027221 */ /* 0x000fe40000010000 */
[----:B------:R-:W-:Y:S02]  /*79d0*/  FADD.FTZ R0, R252, R0 ;  /* 0x00000000fc007221 */ /* 0x000fe40000010000 */
[----:B------:R-:W-:-:S02]  /*79e0*/  IMAD.MOV.U32 R16, RZ, RZ, R157 ;  /* 0x000000ffff107224 */ /* 0x000fc400078e009d */
[----:B------:R-:W-:Y:S02]  /*79f0*/  FADD.FTZ R2, R19, R2 ;  /* 0x0000000213027221 */ /* 0x000fe40000010000 */
[----:B------:R-:W-:Y:S01]  /*7a00*/  FADD.FTZ R0, R250, R0 ;  /* 0x00000000fa007221 */ /* 0x000fe20000010000 */
[----:B------:R-:W-:Y:S01]  /*7a10*/  MOV R17, R159 ;  /* 0x0000009f00117202 */ /* 0x000fe20000000f00 */
[----:B------:R-:W-:Y:S01]  /*7a20*/  FADD.FTZ R2, R16, R2 ;  /* 0x0000000210027221 */ /* 0x000fe20000010000 */
[----:B-1----:R-:W-:Y:S01]  /*7a30*/  HMMA.16816.F32.BF16 R76, R160, R80, R76 ;  /* 0x00000050a04c723c */ /* 0x002fe2000004184c */
[----:B------:R-:W-:Y:S01]  /*7a40*/  FADD.FTZ R0, R214, R0 ;  /* 0x00000000d6007221 */ /* 0x000fe20000010000 */
[----:B------:R-:W-:Y:S01]  /*7a50*/  LDSM.16.MT88.4 R156, [R219+0xb900] ;  /* 0x00b90000db9c783b */ /* 0x000fe20000004200 */
[----:B------:R-:W-:Y:S02]  /*7a60*/  FADD.FTZ R2, R17, R2 ;  /* 0x0000000211027221 */ /* 0x000fe40000010000 */
[----:B------:R-:W-:-:S02]  /*7a70*/  FADD.FTZ R0, R215, R0 ;  /* 0x00000000d7007221 */ /* 0x000fc40000010000 */
[----:B------:R-:W-:Y:S02]  /*7a80*/  FADD.FTZ R2, R206, R2 ;  /* 0x00000002ce027221 */ /* 0x000fe40000010000 */
[----:B------:R-:W-:Y:S02]  /*7a90*/  FADD.FTZ R0, R165, R0 ;  /* 0x00000000a5007221 */ /* 0x000fe40000010000 */
[----:B------:R-:W-:Y:S01]  /*7aa0*/  FADD.FTZ R2, R212, R2 ;  /* 0x00000002d4027221 */ /* 0x000fe20000010000 */
[----:B------:R-:W-:Y:S01]  /*7ab0*/  HMMA.16816.F32.BF16 R80, R160, R82, R92 ;  /* 0x00000052a050723c */ /* 0x000fe2000004185c */
[----:B------:R-:W-:-:S07]  /*7ac0*/  FADD.FTZ R0, R166, R0 ;  /* 0x00000000a6007221 */ /* 0x000fce0000010000 */
[C---:B---3--:R-:W-:Y:S08]  /*7ad0*/  HMMA.16816.F32.BF16 R92, R160.reuse, R96, R100 ;  /* 0x00000060a05c723c */ /* 0x048ff00000041864 */
[C---:B------:R-:W-:Y:S07]  /*7ae0*/  HMMA.16816.F32.BF16 R180, R160.reuse, R4, R180 ;  /* 0x00000004a0b4723c */ /* 0x040fee00000418b4 */
[----:B------:R-:W-:Y:S01]  /*7af0*/  FADD.FTZ R4, R213, R2 ;  /* 0x00000002d5047221 */ /* 0x000fe20000010000 */
[----:B------:R-:W-:Y:S01]  /*7b00*/  HMMA.16816.F32.BF16 R96, R160, R98, R136 ;  /* 0x00000062a060723c */ /* 0x000fe20000041888 */
[----:B------:R-:W1:Y:S01]  /*7b10*/  LDSM.16.MT88.4 R136, [R218+0x8900] ;  /* 0x00890000da88783b */ /* 0x000e620000004200 */
[----:B------:R-:W-:-:S02]  /*7b20*/  FADD.FTZ R2, R204, R0 ;  /* 0x00000000cc027221 */ /* 0x000fc40000010000 */
[----:B------:R-:W-:-:S04]  /*7b30*/  FADD.FTZ R0, R207, R4 ;  /* 0x00000004cf007221 */ /* 0x000fc80000010000 */
[----:B------:R-:W-:Y:S01]  /*7b40*/  HMMA.16816.F32.BF16 R72, R160, R74, R120 ;  /* 0x0000004aa048723c */ /* 0x000fe20000041878 */
[----:B------:R-:W2:Y:S01]  /*7b50*/  LDSM.16.MT88.4 R120, [R217+0x8900] ;  /* 0x00890000d978783b */ /* 0x000ea20000004200 */
[----:B------:R-:W-:-:S06]  /*7b60*/  FADD.FTZ R2, R205, R2 ;  /* 0x00000002cd027221 */ /* 0x000fcc0000010000 */
[----:B------:R-:W-:Y:S01]  /*7b70*/  HMMA.16816.F32.BF16 R100, R160, R104, R148 ;  /* 0x00000068a064723c */ /* 0x000fe20000041894 */
[----:B------:R-:W3:Y:S01]  /*7b80*/  LDSM.16.MT88.4 R148, [R217+0xb900] ;  /* 0x00b90000d994783b */ /* 0x000ee20000004200 */
[----:B------:R-:W-:Y:S02]  /*7b90*/  FADD.FTZ R0, R20, R0 ;  /* 0x0000000014007221 */ /* 0x000fe40000010000 */
[----:B------:R-:W-:Y:S02]  /*7ba0*/  FADD.FTZ R2, R13, R2 ;  /* 0x000000020d027221 */ /* 0x000fe40000010000 */
[----:B------:R-:W-:Y:S02]  /*7bb0*/  FADD.FTZ R0, R21, R0 ;  /* 0x0000000015007221 */ /* 0x000fe40000010000 */
[----:B------:R-:W-:Y:S02]  /*7bc0*/  FADD.FTZ R2, R14, R2 ;  /* 0x000000020e027221 */ /* 0x000fe40000010000 */
[----:B------:R-:W-:-:S02]  /*7bd0*/  FADD.FTZ R0, R23, R0 ;  /* 0x0000000017007221 */ /* 0x000fc40000010000 */
[----:B------:R-:W-:Y:S02]  /*7be0*/  FADD.FTZ R2, R15, R2 ;  /* 0x000000020f027221 */ /* 0x000fe40000010000 */
[----:B------:R-:W-:Y:S02]  /*7bf0*/  FADD.FTZ R4, R22, R0 ;  /* 0x0000000016047221 */ /* 0x000fe40000010000 */
[----:B------:R-:W-:-:S05]  /*7c00*/  FADD.FTZ R0, R12, R2 ;  /* 0x000000020c007221 */ /* 0x000fca0000010000 */
[----:B------:R4:W-:Y:S04]  /*7c10*/  STL [R1+0x4], R0 ;  /* 0x0000040001007387 */ /* 0x0009e80000100800 */
[----:B------:R4:W-:Y:S01]  /*7c20*/  STL [R1], R4 ;  /* 0x0000000401007387 */ /* 0x0009e20000100800 */
        /* <DEDUP_REMOVED lines=28> */
.L_x_2241:
[----:B------:R-:W2:Y:S01]  /*7df0*/  LDL.64 R12, [R1+0x10] ;  /* 0x00001000010c7983 */ /* 0x000ea20000100a00 */
[----:B-1----:R-:W-:Y:S01]  /*7e00*/  SHF.R.S32.HI R0, RZ, 0x1f, R250 ;  /* 0x0000001fff007819 */ /* 0x002fe200000114fa */
[----:B------:R-:W-:Y:S04]  /*7e10*/  DEPBAR.LE SB0, 0x0 ;  /* 0x000080000000791a */ /* 0x000fe80000000000 */
[----:B------:R-:W-:Y:S01]  /*7e20*/  IMAD R0, R0, c[0x0][0x208], RZ ;  /* 0x0000820000007a24 */ /* 0x000fe200078e02ff */
[----:B------:R-:W-:Y:S01]  /*7e30*/  BAR.SYNC.DEFER_BLOCKING 0x0 ;  /* 0x0000000000007b1d */ /* 0x000fe20000010000 */
[C---:B-1----:R-:W-:Y:S01]  /*7e40*/  IMAD.WIDE.U32 R2, R250.reuse, c[0x0][0x208], RZ ;  /* 0x00008200fa027a25 */ /* 0x042fe200078e00ff */
[----:B------:R-:W-:Y:S02]  /*7e50*/  MOV R29, c[0x0][0x208] ;  /* 0x00008200001d7a02 */ /* 0x000fe40000000f00 */
[----:B------:R-:W-:Y:S01]  /*7e60*/  MOV R45, 0x6 ;  /* 0x00000006002d7802 */ /* 0x000fe20000000f00 */
[----:B------:R-:W-:Y:S01]  /*7e70*/  IMAD R0, R250, c[0x0][0x20c], R0 ;  /* 0x00008300fa007a24 */ /* 0x000fe200078e0200 */
[----:B------:R-:W-:Y:S02]  /*7e80*/  SHF.L.U32 R29, R29, 0x6, RZ ;  /* 0x000000061d1d7819 */ /* 0x000fe400000006ff */
[----:B------:R-:W-:Y:S02]  /*7e90*/  MOV R44, c[0x0][0x208] ;  /* 0x00008200002c7a02 */ /* 0x000fe40000000f00 */
[----:B------:R-:W-:Y:S02]  /*7ea0*/  IADD3 R0, R3, R0, RZ ;  /* 0x0000000003007210 */ /* 0x000fe40007ffe0ff */
[----:B------:R-:W-:Y:S03]  /*7eb0*/  SHF.L.U64.HI R44, R44, R45, c[0x0][0x20c] ;  /* 0x000083002c2c7619 */ /* 0x000fe6000001022d */
[----:B------:R-:W-:Y:S01]  /*7ec0*/  IMAD R0, R0, 0x60, RZ ;  /* 0x0000006000007824 */ /* 0x000fe200078e02ff */
[----:B-----5:R-:W-:Y:S06]  /*7ed0*/  LDSM.16.M88.4 R48, [R222+0x18100] ;  /* 0x01810000de30783b */ /* 0x020fec0000000200 */
[----:B------:R-:W1:Y:S06]  /*7ee0*/  LDSM.16.M88.4 R8, [R167+0xc100] ;  /* 0x00c10000a708783b */ /* 0x000e6c0000000200 */
[----:B------:R-:W3:Y:S06]  /*7ef0*/  LDSM.16.M88.4 R16, [R167+0xc900] ;  /* 0x00c90000a710783b */ /* 0x000eec0000000200 */
[----:B------:R-:W4:Y:S06]  /*7f00*/  LDSM.16.M88.4 R24, [R167+0xd100] ;  /* 0x00d10000a718783b */ /* 0x000f2c0000000200 */
[----:B------:R-:W2:Y:S06]  /*7f10*/  LDSM.16.M88.4 R32, [R167+0xd900] ;  /* 0x00d90000a720783b */ /* 0x000eac0000000200 */
[----:B------:R-:W2:Y:S06]  /*7f20*/  LDSM.16.M88.4 R40, [R167+0xe100] ;  /* 0x00e10000a728783b */ /* 0x000eac0000000200 */
[----:B------:R-:W2:Y:S06]  /*7f30*/  LDSM.16.M88.4 R184, [R167+0xe900] ;  /* 0x00e90000a7b8783b */ /* 0x000eac0000000200 */
[----:B------:R-:W-:Y:S01]  /*7f40*/  LDSM.16.M88.4 R188, [R223+0x18100] ;  /* 0x01810000dfbc783b */ /* 0x000fe20000000200 */
        /* <DEDUP_REMOVED lines=38> */
[----:B------:R1:W-:Y:S06]  /*81b0*/  LDGSTS.E.BYPASS.LTC128B.128 [R251+0x1100], [R2.64], !P3 ;  /* 0x0110000002fb7fae */ /* 0x0003ec000d901d44 */
[----:B------:R1:W-:Y:S01]  /*81c0*/  LDGSTS.E.BYPASS.LTC128B.128 [R251+0x4100], [R2.64+0x80], !P5 ;  /* 0x0410008002fb7fae */ /* 0x0003e2000e901d44 */
[----:B----4-:R-:W-:Y:S05]  /*81d0*/  IADD3 R36, P0, R29, R2, RZ ;  /* 0x000000021d247210 */ /* 0x010fea0007f1e0ff */
[----:B------:R4:W-:Y:S01]  /*81e0*/  LDGSTS.E.BYPASS.LTC128B.128 [R251+0x7100], [R2.64+0x100], !P6 ;  /* 0x0710010002fb7fae */ /* 0x0009e2000f101d44 */
[C---:B---3--:R-:W-:Y:S01]  /*81f0*/  HMMA.16816.F32.BF16 R28, R48.reuse, R32, RZ ;  /* 0x00000020301c723c */ /* 0x048fe200000418ff */
[----:B------:R-:W-:Y:S02]  /*8200*/  IADD3.X R37, R44, R3, RZ, P0, !PT ;  /* 0x000000032c257210 */ /* 0x000fe400007fe4ff */
[C---:B------:R-:W-:Y:S02]  /*8210*/  ISETP.GT.AND P0, PT, R250.reuse, RZ, PT ;  /* 0x000000fffa00720c */ /* 0x040fe40003f04270 */
[----:B------:R4:W-:Y:S01]  /*8220*/  LDGSTS.E.BYPASS.LTC128B.128 [R251+0xa100], [R2.64+0x180], !P4 ;  /* 0x0a10018002fb7fae */ /* 0x0009e2000e101d44 */
[----:B------:R-:W-:Y:S02]  /*8230*/  IADD3 R250, R250, -0x1, RZ ;  /* 0xfffffffffafa7810 */ /* 0x000fe40007ffe0ff */
[C---:B------:R-:W-:Y:S03]  /*8240*/  HMMA.16816.F32.BF16 R32, R48.reuse, R34, RZ ;  /* 0x000000223020723c */ /* 0x040fe600000418ff */
        /* <DEDUP_REMOVED lines=9> */
[----:B------:R-:W-:Y:S07]  /*82e0*/  LDSM.16.M88.4 R184, [R225+0x18100] ;  /* 0x01810000e1b8783b */ /* 0x000fee0000000200 */
        /* <DEDUP_REMOVED lines=18> */
[----:B------:R-:W3:Y:S06]  /*8410*/  LDSM.16.M88.4 R188, [R221+0xe100] ;  /* 0x00e10000ddbc783b */ /* 0x000eec0000000200 */
[----:B------:R-:W4:Y:S01]  /*8420*/  LDL.64 R214, [R1+0x18] ;  /* 0x0000180001d67983 */ /* 0x000f220000100a00 */
        /* <DEDUP_REMOVED lines=17> */
[----:B------:R-:W2:Y:S06]  /*8540*/  LDSM.16.M88.4 R184, [R220+0x2000] ;  /* 0x00200000dcb8783b */ /* 0x000eac0000000200 */
        /* <DEDUP_REMOVED lines=37> */
[----:B------:R-:W2:Y:S06]  /*87a0*/  LDSM.16.M88.4 R184, [R240] ;  /* 0x00000000f0b8783b */ /* 0x000eac0000000200 */
        /* <DEDUP_REMOVED lines=149> */
[C---:B---3--:R-:W-:Y:S08]  /*9100*/  HMMA.16816.F32.BF16 R44, R184.reuse, R208, R44 ;  /* 0x000000d0b82c723c */ /* 0x048ff0000004182c */
[----:B------:R-:W-:Y:S01]  /*9110*/  HMMA.16816.F32.BF16 R48, R184, R210, R48 ;  /* 0x000000d2b830723c */ /* 0x000fe20000041830 */
[----:B------:R-:W3:Y:S06]  /*9120*/  LDSM.16.M88.4 R184, [R228] ;  /* 0x00000000e4b8783b */ /* 0x000eec0000000200 */
        /* <DEDUP_REMOVED lines=13> */
[C---:B---3--:R-:W-:Y:S08]  /*9200*/  HMMA.16816.F32.BF16 R36, R192.reuse, R184, R36 ;  /* 0x000000b8c024723c */ /* 0x048ff00000041824 */
[C---:B------:R-:W-:Y:S01]  /*9210*/  HMMA.16816.F32.BF16 R40, R192.reuse, R186, R40 ;  /* 0x000000bac028723c */ /* 0x040fe20000041828 */
[----:B------:R-:W3:Y:S07]  /*9220*/  LDSM.16.M88.4 R184, [R221+0x16900] ;  /* 0x01690000ddb8783b */ /* 0x000eee0000000200 */
        /* <DEDUP_REMOVED lines=10> */
[C---:B----4-:R-:W-:Y:S08]  /*92d0*/  HMMA.16816.F32.BF16 R20, R188.reuse, R204, R20 ;  /* 0x000000ccbc14723c */ /* 0x050ff00000041814 */
[C---:B------:R-:W-:Y:S01]  /*92e0*/  HMMA.16816.F32.BF16 R24, R188.reuse, R206, R24 ;  /* 0x000000cebc18723c */ /* 0x040fe20000041818 */
[----:B------:R-:W4:Y:S07]  /*92f0*/  LDSM.16.M88.4 R204, [R220+0x9800] ;  /* 0x00980000dccc783b */ /* 0x000f2e0000000200 */
[C---:B---3--:R-:W-:Y:S08]  /*9300*/  HMMA.16816.F32.BF16 R28, R188.reuse, R184, R28 ;  /* 0x000000b8bc1c723c */ /* 0x048ff0000004181c */
[C---:B------:R-:W-:Y:S01]  /*9310*/  HMMA.16816.F32.BF16 R32, R188.reuse, R186, R32 ;  /* 0x000000babc20723c */ /* 0x040fe20000041820 */
[----:B------:R-:W3:Y:S07]  /*9320*/  LDSM.16.M88.4 R184, [R220+0xa000] ;  /* 0x00a00000dcb8783b */ /* 0x000eee0000000200 */
        /* <DEDUP_REMOVED lines=8> */
[C---:B----4-:R-:W-:Y:S08]  /*93b0*/  HMMA.16816.F32.BF16 R12, R200.reuse, R204, R12 ;  /* 0x000000ccc80c723c */ /* 0x050ff0000004180c */
[C---:B------:R-:W-:Y:S04]  /*93c0*/  HMMA.16816.F32.BF16 R16, R200.reuse, R206, R16 ;  /* 0x000000cec810723c */ /* 0x040fe80000041810 */
[----:B------:R-:W-:Y:S02]  /*93d0*/  FMNMX.FTZ R0, R4, R165, !PT ;  /* 0x000000a504007209 */ /* 0x000fe40007810000 */
[----:B------:R-:W-:Y:S02]  /*93e0*/  FMNMX.FTZ R2, R6, R166, !PT ;  /* 0x000000a606027209 */ /* 0x000fe40007810000 */
[C---:B---3--:R-:W-:Y:S04]  /*93f0*/  HMMA.16816.F32.BF16 R20, R200.reuse, R184, R20 ;  /* 0x000000b8c814723c */ /* 0x048fe80000041814 */
        /* <DEDUP_REMOVED lines=710> */
.L_x_2240:
        /* <DEDUP_REMOVED lines=157> */
.L_x_2232:
        /* <DEDUP_REMOVED lines=184> */
.L_x_2243:
        /* <DEDUP_REMOVED lines=150> */
.L_x_2245:
[----:B--234-:R-:W-:Y:S05]  /*df10*/  BSYNC B0 ;  /* 0x0000000000007941 */ /* 0x01cfea0003800000 */
.L_x_2244:
        /* <DEDUP_REMOVED lines=30> */
.L_x_2247:
[----:B------:R-:W-:Y:S05]  /*e100*/  BSYNC B0 ;  /* 0x0000000000007941 */ /* 0x000fea0003800000 */
.L_x_2246:
        /* <DEDUP_REMOVED lines=30> */
.L_x_2249:
[----:B------:R-:W-:Y:S05]  /*e2f0*/  BSYNC B0 ;  /* 0x0000000000007941 */ /* 0x000fea0003800000 */
.L_x_2248:
        /* <DEDUP_REMOVED lines=31> */
.L_x_2242:
        /* <DEDUP_REMOVED lines=19> */
.L_x_2250:
        /* <DEDUP_REMOVED lines=42> */
.L_x_2252:
[----:B------:R-:W-:Y:S05]  /*e8c0*/  BSYNC B0 ;  /* 0x0000000000007941 */ /* 0x000fea0003800000 */
.L_x_2251:
        /* <DEDUP_REMOVED lines=73> */
.L_x_2254:
[----:B------:R-:W-:Y:S05]  /*ed60*/  BSYNC B0 ;  /* 0x0000000000007941 */ /* 0x000fea0003800000 */
.L_x_2253:
        /* <DEDUP_REMOVED lines=27> */
.L_x_2256:
[----:B------:R-:W-:Y:S05]  /*ef20*/  BSYNC B0 ;  /* 0x0000000000007941 */ /* 0x000fea0003800000 */
.L_x_2255:
        /* <DEDUP_REMOVED lines=27> */
.L_x_2258:
[----:B------:R-:W-:Y:S05]  /*f0e0*/  BSYNC B0 ;  /* 0x0000000000007941 */ /* 0x000fea0003800000 */
.L_x_2257:
        /* <DEDUP_REMOVED lines=28> */
.L_x_2259:
        /* <DEDUP_REMOVED lines=13> */
.L_x_3093:


//--------------------- .text._ZN7cutlass13device_kernelIN5flash19enable_sm80_to_sm89INS1_16FlashAttnFwdSm80INS1_25CollectiveMainloopFwdSm80ILi8ELi1ELb0EN4cute5tupleIJNS5_1CILi128EEENS7_ILi48EEENS7_ILi256EEEEEELi256ENS_10bfloat16_tEfNS_4arch4Sm80ELb0ELb0ELb0ELb1ELb0ELb1ELb1ELb0EEENS1_21CollectiveEpilogueFwdINS6_IJS8_SA_S9_EEENS6_IJNS7_ILi1EEESI_SI_EEESC_SE_Li256ELb1ELb1ELb0ELb0EEENS1_19SingleTileSchedulerILb1ELb0ELb1ELi128EEEEEEEEEvNT_6ParamsE --------------------------
	.section	.text._ZN7cutlass13device_kernelIN5flash19enable_sm80_to_sm89INS1_16FlashAttnFwdSm80INS1_25CollectiveMainloopFwdSm80ILi8ELi1ELb0EN4cute5tupleIJNS5_1CILi128EEENS7_ILi48EEENS7_ILi256EEEEEELi256ENS_10bfloat16_tEfNS_4arch4Sm80ELb0ELb0ELb0ELb1ELb0ELb1ELb1ELb0EEENS1_21CollectiveEpilogueFwdINS6_IJS8_SA_S9_EEENS6_IJNS7_ILi1EEESI_SI_EEESC_SE_Li256ELb1ELb1ELb0ELb0EEENS1_19SingleTileSchedulerILb1ELb0ELb1ELi128EEEEEEEEEvNT_6ParamsE,"ax",@progbits
	.sectioninfo	@"SHI_REGISTERS=254"
	.align	128
.text._ZN7cutlass13device_kernelIN5flash19enable_sm80_to_sm89INS1_16FlashAttnFwdSm80INS1_25CollectiveMainloopFwdSm80ILi8ELi1ELb0EN4cute5tupleIJNS5_1CILi128EEENS7_ILi48EEENS7_ILi256EEEEEELi256ENS_10bfloat16_tEfNS_4arch4Sm80ELb0ELb0ELb0ELb1ELb0ELb1ELb1ELb0EEENS1_21CollectiveEpilogueFwdINS6_IJS8_SA_S9_EEENS6_IJNS7_ILi1EEESI_SI_EEESC_SE_Li256ELb1ELb1ELb0ELb0EEENS1_19SingleTileSchedulerILb1ELb0ELb1ELi128EEEEEEEEEvNT_6ParamsE:
        .type           _ZN7cutlass13device_kernelIN5flash19enable_sm80_to_sm89INS1_16FlashAttnFwdSm80INS1_25CollectiveMainloopFwdSm80ILi8ELi1ELb0EN4cute5tupleIJNS5_1CILi128EEENS7_ILi48EEENS7_ILi256EEEEEELi256ENS_10bfloat16_tEfNS_4arch4Sm80ELb0ELb0ELb0ELb1ELb0ELb1ELb1ELb0EEENS1_21CollectiveEpilogueFwdINS6_IJS8_SA_S9_EEENS6_IJNS7_ILi1EEESI_SI_EEESC_SE_Li256ELb1ELb1ELb0ELb0EEENS1_19SingleTileSchedulerILb1ELb0ELb1ELi128EEEEEEEEEvNT_6ParamsE,@function
        .size           _ZN7cutlass13device_kernelIN5flash19enable_sm80_to_sm89INS1_16FlashAttnFwdSm80INS1_25CollectiveMainloopFwdSm80ILi8ELi1ELb0EN4cute5tupleIJNS5_1CILi128EEENS7_ILi48EEENS7_ILi256EEEEEELi256ENS_10bfloat16_tEfNS_4arch4Sm80ELb0ELb0ELb0ELb1ELb0ELb1ELb1ELb0EEENS1_21CollectiveEpilogueFwdINS6_IJS8_SA_S9_EEENS6_IJNS7_ILi1EEESI_SI_EEESC_SE_Li256ELb1ELb1ELb0ELb0EEENS1_19SingleTileSchedulerILb1ELb0ELb1ELi128EEEEEEEEEvNT_6ParamsE,(.L_x_3094 - _ZN7cutlass13device_kernelIN5flash19enable_sm80_to_sm89INS1_16FlashAttnFwdSm80INS1_25CollectiveMainloopFwdSm80ILi8ELi1ELb0EN4cute5tupleIJNS5_1CILi128EEENS7_ILi48EEENS7_ILi256EEEEEELi256ENS_10bfloat16_tEfNS_4arch4Sm80ELb0ELb0ELb0ELb1ELb0ELb1ELb1ELb0EEENS1_21CollectiveEpilogueFwdINS6_IJS8_SA_S9_EEENS6_IJNS7_ILi1EEESI_SI_EEESC_SE_Li256ELb1ELb1ELb0ELb0EEENS1_19SingleTileSchedulerILb1ELb0ELb1ELi128EEEEEEEEEvNT_6ParamsE)
        .other          _ZN7cutlass13device_kernelIN5flash19enable_sm80_to_sm89INS1_16FlashAttnFwdSm80INS1_25CollectiveMainloopFwdSm80ILi8ELi1ELb0EN4cute5tupleIJNS5_1CILi128EEENS7_ILi48EEENS7_ILi256EEEEEELi256ENS_10bfloat16_tEfNS_4arch4Sm80ELb0ELb0ELb0ELb1ELb0ELb1ELb1ELb0EEENS1_21CollectiveEpilogueFwdINS6_IJS8_SA_S9_EEENS6_IJNS7_ILi1EEESI_SI_EEESC_SE_Li256ELb1ELb1ELb0ELb0EEENS1_19SingleTileSchedulerILb1ELb0ELb1ELi128EEEEEEEEEvNT_6ParamsE,@"STO_CUDA_ENTRY STV_DEFAULT"
_ZN7cutlass13device_kernelIN5flash19enable_sm80_to_sm89INS1_16FlashAttnFwdSm80INS1_25CollectiveMainloopFwdSm80ILi8ELi1ELb0EN4cute5tupleIJNS5_1CILi128EEENS7_ILi48EEENS7_ILi256EEEEEELi256ENS_10bfloat16_tEfNS_4arch4Sm80ELb0ELb0ELb0ELb1ELb0ELb1ELb1ELb0EEENS1_21CollectiveEpilogueFwdINS6_IJS8_SA_S9_EEENS6_IJNS7_ILi1EEESI_SI_EEESC_SE_Li256ELb1ELb1ELb0ELb0EEENS1_19SingleTileSchedulerILb1ELb0ELb1ELi128EEEEEEEEEvNT_6ParamsE:
        /* <DEDUP_REMOVED lines=16> */
.L_x_2261:
        /* <DEDUP_REMOVED lines=8> */
.L_x_2263:
[----:B------:R-:W-:-:S05]  /*0180*/  MOV R3, c[0x0][0x54c] ;  /* 0x0001530000037a02 */ /* 0x000fca0000000f00 */
.L_x_2262:
[----:B-----5:R-:W-:Y:S01]  /*0190*/  IMAD R3, R3, c[0x0][0x548], RZ ;  /* 0x0001520003037a24 */ /* 0x020fe200078e02ff */
[----:B------:R-:W-:-:S04]  /*01a0*/  SHF.L.U32 R0, R100, 0x7, RZ ;  /* 0x0000000764007819 */ /* 0x000fc800000006ff */
[----:B------:R-:W-:-:S04]  /*01b0*/  ISETP.GE.AND P0, PT, R0, R3, PT ;  /* 0x000000030000720c */ /* 0x000fc80003f06270 */
[----:B------:R-:W-:Y:S01]  /*01c0*/  SEL R216, R216, 0xffffffff, !P0 ;  /* 0xffffffffd8d87807 */ /* 0x000fe20004000000 */
[----:B------:R-:W-:Y:S05]  /*01d0*/  BRA `(.L_x_2264) ;  /* 0x0000012000007947 */ /* 0x000fea0003800000 */
.L_x_2260:
[----:B---3--:R-:W-:-:S04]  /*01e0*/  ISETP.NE.U32.AND P0, PT, RZ, c[0x0][0x568], PT ;  /* 0x00015a00ff007a0c */ /* 0x008fc80003f05070 */
[----:B------:R-:W-:-:S13]  /*01f0*/  ISETP.NE.AND.EX P0, PT, RZ, c[0x0][0x56c], PT, P0 ;  /* 0x00015b00ff007a0c */ /* 0x000fda0003f05300 */
[----:B------:R-:W-:Y:S05]  /*0200*/  @!P0 BRA `(.L_x_2265) ;  /* 0x0000002000008947 */ /* 0x000fea0003800000 */
[----:B------:R1:W5:Y:S01]  /*0210*/  LDG.E R3, [R2.64] ;  /* 0x0000001202037981 */ /* 0x000362000c1e1900 */
[----:B------:R-:W-:Y:S05]  /*0220*/  BRA `(.L_x_2266) ;  /* 0x0000009000007947 */ /* 0x000fea0003800000 */
.L_x_2265:
        /* <DEDUP_REMOVED lines=8> */
.L_x_2267:
[----:B------:R-:W-:-:S05]  /*02b0*/  MOV R3, c[0x0][0x54c] ;  /* 0x0001530000037a02 */ /* 0x000fca0000000f00 */
.L_x_2266:
[----:B-----5:R-:W-:Y:S01]  /*02c0*/  IMAD R3, R3, c[0x0][0x548], RZ ;  /* 0x0001520003037a24 */ /* 0x020fe200078e02ff */
[----:B------:R-:W-:-:S04]  /*02d0*/  SHF.L.U32 R0, R100, 0x7, RZ ;  /* 0x0000000764007819 */ /* 0x000fc800000006ff */
[----:B------:R-:W-:-:S04]  /*02e0*/  ISETP.GE.AND P0, PT, R0, R3, PT ;  /* 0x000000030000720c */ /* 0x000fc80003f06270 */
[----:B------:R-:W-:-:S04]  /*02f0*/  SEL R216, R216, 0xffffffff, !P0 ;  /* 0xffffffffd8d87807 */ /* 0x000fc80004000000 */
.L_x_2264:
        /* <DEDUP_REMOVED lines=36> */
.L_x_2268:
[----:B--2---:R-:W-:-:S04]  /*0540*/  ISETP.NE.U32.AND P0, PT, RZ, c[0x0][0x368], PT ;  /* 0x0000da00ff007a0c */ /* 0x004fc80003f05070 */
[----:B------:R-:W-:-:S13]  /*0550*/  ISETP.NE.AND.EX P0, PT, RZ, c[0x0][0x36c], PT, P0 ;  /* 0x0000db00ff007a0c */ /* 0x000fda0003f05300 */
[----:B------:R-:W-:Y:S05]  /*0560*/  @!P0 BRA `(.L_x_2269) ;  /* 0x0000003000008947 */ /* 0x000fea0003800000 */
[----:B------:R-:W-:-:S06]  /*0570*/  IMAD.WIDE R4, R216, R7, c[0x0][0x368] ;  /* 0x0000da00d8047625 */ /* 0x000fcc00078e0207 */
[----:B------:R1:W5:Y:S01]  /*0580*/  LDG.E R4, [R4.64] ;  /* 0x0000001204047981 */ /* 0x000362000c1e1900 */
[----:B------:R-:W-:Y:S05]  /*0590*/  BRA `(.L_x_2270) ;  /* 0x0000004000007947 */ /* 0x000fea0003800000 */
.L_x_2269:
[----:B------:R-:W-:Y:S05]  /*05a0*/  @!P5 BRA `(.L_x_2270) ;  /* 0x000000300000d947 */ /* 0x000fea0003800000 */
[----:B------:R-:W2:Y:S04]  /*05b0*/  LDG.E R4, [R10.64] ;  /* 0x000000120a047981 */ /* 0x000ea8000c1e1900 */
[----:B------:R-:W2:Y:S02]  /*05c0*/  LDG.E R3, [R10.64+0x4] ;  /* 0x000004120a037981 */ /* 0x000ea4000c1e1900 */
[----:B--2---:R-:W-:Y:S02]  /*05d0*/  IADD3 R4, -R4, R3, RZ ;  /* 0x0000000304047210 */ /* 0x004fe40007ffe1ff */
.L_x_2270:
        /* <DEDUP_REMOVED lines=321> */
.L_x_2311:
        /* <DEDUP_REMOVED lines=74> */
.L_x_2276:
[----:B------:R-:W-:Y:S05]  /*1e90*/  BSYNC B0 ;  /* 0x0000000000007941 */ /* 0x000fea0003800000 */
.L_x_2275:
        /* <DEDUP_REMOVED lines=74> */
.L_x_2278:
[----:B------:R-:W-:Y:S05]  /*2340*/  BSYNC B0 ;  /* 0x0000000000007941 */ /* 0x000fea0003800000 */
.L_x_2277:
        /* <DEDUP_REMOVED lines=90> */
.L_x_2282:
[----:B------:R-:W-:Y:S05]  /*28f0*/  BSYNC B0 ;  /* 0x0000000000007941 */ /* 0x000fea0003800000 */
.L_x_2281:
        /* <DEDUP_REMOVED lines=56> */
.L_x_2284:
[----:B------:R-:W-:Y:S05]  /*2c80*/  BSYNC B0 ;  /* 0x0000000000007941 */ /* 0x000fea0003800000 */
.L_x_2283:
        /* <DEDUP_REMOVED lines=56> */
.L_x_2286:
[----:B------:R-:W-:Y:S05]  /*3010*/  BSYNC B0 ;  /* 0x0000000000007941 */ /* 0x000fea0003800000 */
.L_x_2285:
        /* <DEDUP_REMOVED lines=55> */
.L_x_2280:
[----:B------:R-:W-:Y:S05]  /*3390*/  BSYNC B1 ;  /* 0x0000000000017941 */ /* 0x000fea0003800000 */
.L_x_2279:
        /* <DEDUP_REMOVED lines=57> */
.L_x_2289:
[----:B------:R-:W-:Y:S05]  /*3730*/  BSYNC B0 ;  /* 0x0000000000007941 */ /* 0x000fea0003800000 */
.L_x_2288:
        /* <DEDUP_REMOVED lines=56> */
.L_x_2291:
[----:B------:R-:W-:Y:S05]  /*3ac0*/  BSYNC B0 ;  /* 0x0000000000007941 */ /* 0x000fea0003800000 */
.L_x_2290:
        /* <DEDUP_REMOVED lines=56> */
.L_x_2293:
[----:B------:R-:W-:Y:S05]  /*3e50*/  BSYNC B0 ;  /* 0x0000000000007941 */ /* 0x000fea0003800000 */
.L_x_2292:
        /* <DEDUP_REMOVED lines=56> */
.L_x_2274:
        /* <DEDUP_REMOVED lines=36> */
.L_x_2295:
[----:B------:R-:W-:Y:S05]  /*4420*/  BSYNC B0 ;  /* 0x0000000000007941 */ /* 0x000fea0003800000 */
.L_x_2294:
        /* <DEDUP_REMOVED lines=66> */
.L_x_2297:
[----:B------:R-:W-:Y:S05]  /*4850*/  BSYNC B0 ;  /* 0x0000000000007941 */ /* 0x000fea0003800000 */
.L_x_2296:
        /* <DEDUP_REMOVED lines=151> */
.L_x_2301:
[----:B------:R-:W-:Y:S05]  /*51d0*/  BSYNC B0 ;  /* 0x0000000000007941 */ /* 0x000fea0003800000 */
.L_x_2300:
        /* <DEDUP_REMOVED lines=114> */
.L_x_2299:
[----:B------:R-:W-:Y:S05]  /*5900*/  BSYNC B1 ;  /* 0x0000000000017941 */ /* 0x000fea0003800000 */
.L_x_2298:
        /* <DEDUP_REMOVED lines=118> */
.L_x_2303:
[----:B------:R-:W-:Y:S05]  /*6070*/  BSYNC B0 ;  /* 0x0000000000007941 */ /* 0x000fea0003800000 */
.L_x_2302:
        /* <DEDUP_REMOVED lines=115> */
.L_x_2273:
        /* <DEDUP_REMOVED lines=18> */
.L_x_2305:
[----:B------:R-:W-:Y:S05]  /*68d0*/  BSYNC B0 ;  /* 0x0000000000007941 */ /* 0x000fea0003800000 */
.L_x_2304:
        /* <DEDUP_REMOVED lines=15> */
.L_x_2287:
[----:B------:R-:W-:Y:S05]  /*69d0*/  BSYNC B2 ;  /* 0x0000000000027941 */ /* 0x000fea0003800000 */
.L_x_2272:
        /* <DEDUP_REMOVED lines=66> */
.L_x_2307:
[----:B-1----:R-:W-:Y:S05]  /*6e00*/  BSYNC B0 ;  /* 0x0000000000007941 */ /* 0x002fea0003800000 */
.L_x_2306:
        /* <DEDUP_REMOVED lines=28> */
.L_x_2309:
[----:B------:R-:W-:Y:S05]  /*6fd0*/  BSYNC B0 ;  /* 0x0000000000007941 */ /* 0x000fea0003800000 */
.L_x_2308:
        /* <DEDUP_REMOVED lines=33> */
.L_x_2310:
[----:B------:R-:W0:Y:S01]  /*71f0*/  LDGDEPBAR ;  /* 0x00000000000079af */ /* 0x000e220000000000 */
[----:B------:R-:W-:Y:S01]  /*7200*/  IADD3 R57, R57, -0x1, RZ ;  /* 0xffffffff39397810 */ /* 0x000fe20007ffe0ff */
[----:B------:R-:W-:-:S05]  /*7210*/  @P3 BRA `(.L_x_2311) ;  /* 0xffffa7d000003947 */ /* 0x000fca000383ffff */
[----:B------:R-:W-:Y:S06]  /*7220*/  BAR.SYNC.DEFER_BLOCKING 0x0 ;  /* 0x0000000000007b1d */ /* 0x000fec0000010000 */
.L_x_2271:
[----:B-1----:R-:W-:Y:S01]  /*7230*/  ISETP.GE.AND P0, PT, R99, 0x1, PT ;  /* 0x000000016300780c */ /* 0x002fe20003f06270 */
[----:B------:R-:W-:Y:S01]  /*7240*/  IMAD.IADD R3, R142, 0x1, R145 ;  /* 0x000000018e037824 */ /* 0x000fe200078e0291 */
[----:B------:R-:W-:Y:S01]  /*7250*/  PLOP3.LUT P2, PT, PT, PT, PT, 0x80, 0x0 ;  /* 0x000000000000781c */ /* 0x000fe20003f4f070 */
        /* <DEDUP_REMOVED lines=74> */
[----:B------:R-:W-:Y:S01]  /*7700*/  IMAD.MOV.U32 R0, RZ, RZ, c[0x0][0x2c4] ;  /* 0x0000b100ff007624 */ /* 0x000fe200078e00ff */
[----:B------:R-:W-:Y:S01]  /*7710*/  SHF.R.S32.HI R7, RZ, 0x1f, R144 ;  /* 0x0000001fff077819 */ /* 0x000fe20000011490 */
[----:B------:R-:W-:Y:S01]  /*7720*/  IMAD.WIDE.U32 R4, R144, c[0x0][0x178], RZ ;  /* 0x00005e0090047a25 */ /* 0x000fe200078e00ff */
[-C--:B------:R-:W-:Y:S01]  /*7730*/  LEA.HI R158, R19, R98.reuse, RZ, 0x3 ;  /* 0x00000062139e7211 */ /* 0x080fe200078f18ff */
[----:B------:R-:W-:Y:S01]  /*7740*/  BSSY B0, `(.L_x_2313) ;  /* 0x00000bd000007945 */ /* 0x000fe20003800000 */
[----:B------:R-:W-:Y:S01]  /*7750*/  ISETP.NE.AND P1, PT, R0, 0x1, PT ;  /* 0x000000010000780c */ /* 0x000fe20003f25270 */
[----:B------:R-:W-:Y:S01]  /*7760*/  IMAD R7, R7, c[0x0][0x178], RZ ;  /* 0x00005e0007077a24 */ /* 0x000fe200078e02ff */
[----:B------:R-:W-:Y:S01]  /*7770*/  LOP3.LUT R17, R158, 0xfffffff8, RZ, 0xc0, !PT ;  /* 0xfffffff89e117812 */ /* 0x000fe200078ec0ff */
[----:B------:R-:W-:Y:S01]  /*7780*/  IMAD R0, R121, c[0x0][0x1b8], RZ ;  /* 0x00006e0079007a24 */ /* 0x000fe200078e02ff */
[----:B------:R-:W-:Y:S01]  /*7790*/  SHF.R.S32.HI R158, RZ, 0x3, R158 ;  /* 0x00000003ff9e7819 */ /* 0x000fe2000001149e */
[----:B------:R-:W-:Y:S01]  /*77a0*/  IMAD R7, R144, c[0x0][0x17c], R7 ;  /* 0x00005f0090077a24 */ /* 0x000fe200078e0207 */
[----:B------:R-:W-:Y:S01]  /*77b0*/  ISETP.NE.U32.AND P0, PT, RZ, c[0x0][0x348], PT ;  /* 0x0000d200ff007a0c */ /* 0x000fe20003f05070 */
[----:B------:R-:W-:Y:S01]  /*77c0*/  IMAD.IADD R17, R98, 0x1, -R17 ;  /* 0x0000000162117824 */ /* 0x000fe200078e0a11 */
[----:B------:R-:W-:Y:S01]  /*77d0*/  LEA.HI R45, R19, R98, RZ, 0x6 ;  /* 0x00000062132d7211 */ /* 0x000fe200078f30ff */
[----:B------:R-:W-:Y:S01]  /*77e0*/  IMAD.IADD R5, R5, 0x1, R7 ;  /* 0x0000000105057824 */ /* 0x000fe200078e0207 */
[----:B------:R-:W-:Y:S01]  /*77f0*/  SHF.R.S32.HI R7, RZ, 0x1f, R216 ;  /* 0x0000001fff077819 */ /* 0x000fe200000114d8 */
[----:B------:R-:W-:Y:S01]  /*7800*/  IMAD R11, R17, 0x20, R158 ;  /* 0x00000020110b7824 */ /* 0x000fe200078e029e */
[----:B------:R-:W-:Y:S01]  /*7810*/  ISETP.NE.AND.EX P0, PT, RZ, c[0x0][0x34c], PT, P0 ;  /* 0x0000d300ff007a0c */ /* 0x000fe20003f05300 */
[----:B------:R-:W-:Y:S01]  /*7820*/  IMAD R9, R215, c[0x0][0x1bc], R0 ;  /* 0x00006f00d7097a24 */ /* 0x000fe200078e0200 */
[----:B------:R-:W-:Y:S01]  /*7830*/  LOP3.LUT R217, R217, 0xfffffffd, RZ, 0xc0, !PT ;  /* 0xfffffffdd9d97812 */ /* 0x000fe200078ec0ff */
[----:B------:R-:W-:Y:S01]  /*7840*/  IMAD R11, R100, 0x80, R11 ;  /* 0x00000080640b7824 */ /* 0x000fe200078e020b */
[----:B------:R-:W-:Y:S01]  /*7850*/  SEL R15, R7, RZ, !P0 ;  /* 0x000000ff070f7207 */ /* 0x000fe20004000000 */
[----:B------:R-:W-:Y:S01]  /*7860*/  IMAD.WIDE.U32 R4, R215, c[0x0][0x1b8], R4 ;  /* 0x00006e00d7047a25 */ /* 0x000fe200078e0004 */
[----:B------:R-:W-:-:S03]  /*7870*/  SEL R12, R216, RZ, !P0 ;  /* 0x000000ffd80c7207 */ /* 0x000fc60004000000 */
[----:B------:R-:W-:-:S04]  /*7880*/  @P1 IMAD.HI.U32 R0, R11, c[0x0][0x2c8], RZ ;  /* 0x0000b2000b001a27 */ /* 0x000fc800078e00ff */
[----:B------:R-:W-:Y:S01]  /*7890*/  IMAD.MOV.U32 R10, RZ, RZ, R11 ;  /* 0x000000ffff0a7224 */ /* 0x000fe200078e000b */
[----:B------:R-:W-:Y:S01]  /*78a0*/  @P1 SHF.R.U32.HI R10, RZ, c[0x0][0x2cc], R0 ;  /* 0x0000b300ff0a1a19 */ /* 0x000fe20000011600 */
[----:B------:R-:W-:Y:S02]  /*78b0*/  IMAD R15, R15, c[0x0][0x1c0], RZ ;  /* 0x000070000f0f7a24 */ /* 0x000fe400078e02ff */
[----:B------:R-:W-:Y:S01]  /*78c0*/  IMAD.IADD R5, R5, 0x1, R9 ;  /* 0x0000000105057824 */ /* 0x000fe200078e0209 */
[----:B------:R-:W-:Y:S01]  /*78d0*/  SHF.R.S32.HI R9, RZ, 0x1f, R10 ;  /* 0x0000001fff097819 */ /* 0x000fe2000001140a */
[C---:B------:R-:W-:Y:S02]  /*78e0*/  IMAD R15, R12.reuse, c[0x0][0x1c4], R15 ;  /* 0x000071000c0f7a24 */ /* 0x040fe400078e020f */
[----:B------:R-:W-:Y:S01]  /*78f0*/  IMAD.WIDE.U32 R12, R12, c[0x0][0x1c0], R4 ;  /* 0x000070000c0c7a25 */ /* 0x000fe200078e0004 */
[----:B------:R-:W-:-:S03]  /*7900*/  LEA.HI R5, R19, R98, RZ, 0x4 ;  /* 0x0000006213057211 */ /* 0x000fc600078f20ff */
[----:B------:R-:W-:Y:S01]  /*7910*/  IMAD.MOV R14, RZ, RZ, -R10 ;  /* 0x000000ffff0e7224 */ /* 0x000fe200078e0a0a */
[----:B------:R-:W-:Y:S01]  /*7920*/  SHF.R.S32.HI R6, RZ, 0x4, R5 ;  /* 0x00000004ff067819 */ /* 0x000fe20000011405 */
[----:B------:R-:W-:Y:S02]  /*7930*/  IMAD R9, R9, c[0x0][0x1b0], RZ ;  /* 0x00006c0009097a24 */ /* 0x000fe400078e02ff */
[----:B------:R-:W-:Y:S01]  /*7940*/  IMAD.IADD R13, R13, 0x1, R15 ;  /* 0x000000010d0d7824 */ /* 0x000fe200078e020f */
[C---:B------:R-:W-:Y:S01]  /*7950*/  LEA.HI R15, R5.reuse, R6, RZ, 0x1 ;  /* 0x00000006050f7211 */ /* 0x040fe200078f08ff */
[----:B------:R-:W-:Y:S01]  /*7960*/  IMAD R14, R14, c[0x0][0x2c4], R11 ;  /* 0x0000b1000e0e7a24 */ /* 0x000fe200078e020b */
[----:B------:R-:W-:Y:S01]  /*7970*/  LOP3.LUT R5, R5, 0xfffffff0, RZ, 0xc0, !PT ;  /* 0xfffffff005057812 */ /* 0x000fe200078ec0ff */
[----:B------:R-:W-:Y:S01]  /*7980*/  IMAD R2, R100, 0x80, R158 ;  /* 0x0000008064027824 */ /* 0x000fe200078e029e */
[----:B------:R-:W-:Y:S01]  /*7990*/  LOP3.LUT R15, R15, 0xfffffffe, RZ, 0xc0, !PT ;  /* 0xfffffffe0f0f7812 */ /* 0x000fe200078ec0ff */
[----:B------:R-:W-:-:S02]  /*79a0*/  IMAD R9, R10, c[0x0][0x1b4], R9 ;  /* 0x00006d000a097a24 */ /* 0x000fc400078e0209 */
[----:B------:R-:W-:Y:S01]  /*79b0*/  IMAD.WIDE.U32 R10, R10, c[0x0][0x1b0], R12 ;  /* 0x00006c000a0a7a25 */ /* 0x000fe200078e000c */
[----:B------:R-:W-:Y:S02]  /*79c0*/  SHF.R.S32.HI R13, RZ, 0x1f, R14 ;  /* 0x0000001fff0d7819 */ /* 0x000fe4000001140e */
[----:B------:R-:W-:Y:S01]  /*79d0*/  IADD3 R0, R2, 0x20, RZ ;  /* 0x0000002002007810 */ /* 0x000fe20007ffe0ff */
[----:B------:R-:W-:Y:S02]  /*79e0*/  IMAD R33, R146, c[0x0][0x2c4], RZ ;  /* 0x0000b10092217a24 */ /* 0x000fe400078e02ff */
[----:B------:R-:W-:Y:S02]  /*79f0*/  IMAD R13, R13, c[0x0][0x1a8], RZ ;  /* 0x00006a000d0d7a24 */ /* 0x000fe400078e02ff */
[----:B------:R-:W-:Y:S01]  /*7a00*/  IMAD.IADD R11, R11, 0x1, R9 ;  /* 0x000000010b0b7824 */ /* 0x000fe200078e0209 */
[----:B------:R-:W-:Y:S01]  /*7a10*/  ISETP.GE.AND P0, PT, R0, R33, PT ;  /* 0x000000210000720c */ /* 0x000fe20003f06270 */
[----:B------:R-:W-:Y:S01]  /*7a20*/  IMAD.IADD R6, R6, 0x1, -R15 ;  /* 0x0000000106067824 */ /* 0x000fe200078e0a0f */
[----:B------:R-:W-:Y:S01]  /*7a30*/  SHF.R.S32.HI R9, RZ, 0x1f, R3 ;  /* 0x0000001fff097819 */ /* 0x000fe20000011403 */
[C---:B------:R-:W-:Y:S01]  /*7a40*/  IMAD R8, R14.reuse, c[0x0][0x1ac], R13 ;  /* 0x00006b000e087a24 */ /* 0x040fe200078e020d */
[----:B------:R-:W-:Y:S01]  /*7a50*/  P2R R0, PR, RZ, 0x1 ;  /* 0x00000001ff007803 */ /* 0x000fe20000000000 */
[----:B------:R-:W-:Y:S01]  /*7a60*/  IMAD.WIDE.U32 R14, R14, c[0x0][0x1a8], R10 ;  /* 0x00006a000e0e7a25 */ /* 0x000fe200078e000a */
[----:B------:R-:W-:-:S02]  /*7a70*/  IADD3 R3, P0, R158, R3, RZ ;  /* 0x000000039e037210 */ /* 0x000fc40007f1e0ff */
[----:B------:R-:W-:Y:S01]  /*7a80*/  ISETP.GE.AND P1, PT, R2, R33, PT ;  /* 0x000000210200720c */ /* 0x000fe20003f26270 */
[----:B------:R-:W-:Y:S01]  /*7a90*/  IMAD.IADD R8, R15, 0x1, R8 ;  /* 0x000000010f087824 */ /* 0x000fe200078e0208 */
[----:B------:R-:W-:Y:S01]  /*7aa0*/  LEA.HI.X.SX32 R24, R158, R9, 0x1, P0 ;  /* 0x000000099e187211 */ /* 0x000fe200000f0eff */
[----:B------:R-:W-:Y:S01]  /*7ab0*/  IMAD.SHL.U32 R42, R17, 0x8, RZ ;  /* 0x00000008112a7824 */ /* 0x000fe200078e00ff */
[----:B------:R-:W-:Y:S01]  /*7ac0*/  LEA R9, P0, R14, c[0x0][0x160], 0x1 ;  /* 0x000058000e097a11 */ /* 0x000fe200078008ff */
[----:B------:R-:W-:Y:S02]  /*7ad0*/  IMAD.IADD R12, R98, 0x1, -R5 ;  /* 0x00000001620c7824 */ /* 0x000fe400078e0a05 */
[----:B------:R-:W-:Y:S01]  /*7ae0*/  IMAD R26, R24, c[0x0][0x1e0], RZ ;  /* 0x00007800181a7a24 */ /* 0x000fe200078e02ff */
[----:B------:R-:W-:Y:S01]  /*7af0*/  LEA.HI.X R8, R14, c[0x0][0x164], R8, 0x1, P0 ;  /* 0x000059000e087a11 */ /* 0x000fe200000f0c08 */
[----:B------:R-:W1:Y:S01]  /*7b00*/  SHFL.IDX PT, R20, R9, RZ, 0x181f ;  /* 0x00181fff09147589 */ /* 0x000e6200000e0000 */
[----:B------:R-:W-:Y:S01]  /*7b10*/  SHF.R.S32.HI R43, RZ, 0x1f, R42 ;  /* 0x0000001fff2b7819 */ /* 0x000fe2000001142a */
[----:B------:R-:W-:-:S02]  /*7b20*/  IMAD R24, R24, c[0x0][0x208], RZ ;  /* 0x0000820018187a24 */ /* 0x000fc400078e02ff */
[----:B------:R-:W3:Y:S01]  /*7b30*/  SHFL.IDX PT, R21, R8, RZ, 0x181f ;  /* 0x00181fff08157589 */ /* 0x000ee200000e0000 */
[C---:B------:R-:W-:Y:S02]  /*7b40*/  IMAD R26, R3.reuse, c[0x0][0x1e4], R26 ;  /* 0x00007900031a7a24 */ /* 0x040fe400078e021a */
[C---:B------:R-:W-:Y:S02]  /*7b50*/  IMAD R24, R3.reuse, c[0x0][0x20c], R24 ;  /* 0x0000830003187a24 */ /* 0x040fe400078e0218 */
[----:B------:R-:W-:-:S04]  /*7b60*/  IMAD.WIDE.U32 R30, R3, c[0x0][0x1e0], R42 ;  /* 0x00007800031e7a25 */ /* 0x000fc800078e002a */
[----:B------:R-:W-:Y:S01]  /*7b70*/  IMAD.WIDE.U32 R28, R3, c[0x0][0x208], R42 ;  /* 0x00008200031c7a25 */ /* 0x000fe200078e002a */
[----:B------:R-:W-:-:S03]  /*7b80*/  SHF.R.S32.HI R3, RZ, 0x1f, R12 ;  /* 0x0000001fff037819 */ /* 0x000fc6000001140c */
[----:B------:R-:W-:Y:S01]  /*7b90*/  IMAD.SHL.U32 R32, R17, 0x8, RZ ;  /* 0x0000000811207824 */ /* 0x000fe200078e00ff */
[----:B------:R-:W-:Y:S01]  /*7ba0*/  LEA.HI R18, R3, R12, RZ, 0x3 ;  /* 0x0000000c03127211 */ /* 0x000fe200078f18ff */
[----:B------:R-:W-:Y:S02]  /*7bb0*/  IMAD.IADD R27, R31, 0x1, R26 ;  /* 0x000000011f1b7824 */ /* 0x000fe400078e021a */
[----:B------:R-:W-:Y:S01]  /*7bc0*/  IMAD.IADD R25, R29, 0x1, R24 ;  /* 0x000000011d197824 */ /* 0x000fe200078e0218 */
[----:B------:R-:W-:Y:S01]  /*7bd0*/  IADD3 R4, R32, 0x80, RZ ;  /* 0x0000008020047810 */ /* 0x000fe20007ffe0ff */
[----:B------:R-:W-:Y:S01]  /*7be0*/  IMAD.MOV.U32 R26, RZ, RZ, R30 ;  /* 0x000000ffff1a7224 */ /* 0x000fe200078e001e */
[----:B------:R-:W-:Y:S01]  /*7bf0*/  LOP3.LUT R3, R18, 0xfffffff8, RZ, 0xc0, !PT ;  /* 0xfffffff812037812 */ /* 0x000fe200078ec0ff */
[----:B------:R-:W-:Y:S01]  /*7c00*/  IMAD.MOV.U32 R24, RZ, RZ, R28 ;  /* 0x000000ffff187224 */ /* 0x000fe200078e001c */
[----:B------:R-:W-:Y:S01]  /*7c10*/  @!P1 SHF.R.S32.HI R5, RZ, 0x1f, R4 ;  /* 0x0000001fff059819 */ /* 0x000fe20000011404 */
[----:B------:R-:W-:Y:S01]  /*7c20*/  IMAD.WIDE.U32 R28, R215, c[0x0][0x1e8], R26 ;  /* 0x00007a00d71c7a25 */ /* 0x000fe200078e001a */
[----:B------:R-:W-:-:S02]  /*7c30*/  ISETP.GE.AND P6, PT, R4, c[0x0][0x198], PT ;  /* 0x0000660004007a0c */ /* 0x000fc40003fc6270 */
[----:B------:R-:W-:Y:S01]  /*7c40*/  @!P1 LEA.HI R10, R5, R4, RZ, 0x3 ;  /* 0x00000004050a9211 */ /* 0x000fe200078f18ff */
[----:B------:R-:W-:Y:S01]  /*7c50*/  IMAD.WIDE.U32 R26, R215, c[0x0][0x210], R24 ;  /* 0x00008400d71a7a25 */ /* 0x000fe200078e0018 */
[C---:B-1----:R-:W-:Y:S02]  /*7c60*/  @!P1 LEA R24, P0, R32.reuse, R20, 0x1 ;  /* 0x0000001420189211 */ /* 0x042fe400078008ff */
[----:B------:R-:W-:Y:S01]  /*7c70*/  IADD3 R5, R32, 0xc0, RZ ;  /* 0x000000c020057810 */ /* 0x000fe20007ffe0ff */
[----:B------:R-:W-:Y:S01]  /*7c80*/  IMAD.IADD R3, R12, 0x1, -R3 ;  /* 0x000000010c037824 */ /* 0x000fe200078e0a03 */
[----:B---3--:R-:W-:Y:S01]  /*7c90*/  @!P1 LEA.HI.X R25, R32, R21, R43, 0x1, P0 ;  /* 0x0000001520199211 */ /* 0x008fe200000f0c2b */
[----:B------:R-:W-:Y:S01]  /*7ca0*/  IMAD R12, R121, c[0x0][0x210], RZ ;  /* 0x00008400790c7a24 */ /* 0x000fe200078e02ff */
[----:B------:R-:W-:Y:S01]  /*7cb0*/  P2R R11, PR, RZ, 0x40 ;  /* 0x00000040ff0b7803 */ /* 0x000fe20000000000 */
[C---:B------:R-:W-:Y:S01]  /*7cc0*/  IMAD.SHL.U32 R15, R3.reuse, 0x40, RZ ;  /* 0x00000040030f7824 */ /* 0x040fe200078e00ff */
[----:B------:R-:W-:Y:S01]  /*7cd0*/  LOP3.LUT P0, RZ, R3, 0x2, RZ, 0xc0, !PT ;  /* 0x0000000203ff7812 */ /* 0x000fe2000780c0ff */
[----:B------:R-:W-:Y:S01]  /*7ce0*/  IMAD R13, R215, c[0x0][0x214], R12 ;  /* 0x00008500d70d7a24 */ /* 0x000fe200078e020c */
[----:B------:R-:W-:Y:S01]  /*7cf0*/  @!P1 SHF.R.S32.HI R14, RZ, 0x1f, R5 ;  /* 0x0000001fff0e9819 */ /* 0x000fe20000011405 */
[----:B------:R-:W-:Y:S01]  /*7d00*/  IMAD.SHL.U32 R12, R6, 0x8, RZ ;  /* 0x00000008060c7824 */ /* 0x000fe200078e00ff */
[----:B------:R-:W-:Y:S01]  /*7d10*/  ISETP.GE.AND P4, PT, R5, c[0x0][0x198], PT ;  /* 0x0000660005007a0c */ /* 0x000fe20003f86270 */
[----:B------:R-:W-:Y:S01]  /*7d20*/  IMAD.SHL.U32 R47, R158, 0x40, RZ ;  /* 0x000000409e2f7824 */ /* 0x000fe200078e00ff */
[----:B------:R-:W-:Y:S01]  /*7d30*/  @!P1 LEA.HI R5, R14, R5, RZ, 0x3 ;  /* 0x000000050e059211 */ /* 0x000fe200078f18ff */
[----:B------:R-:W-:Y:S01]  /*7d40*/  IMAD.SHL.U32 R45, R45, 0x8, RZ ;  /* 0x000000082d2d7824 */ /* 0x000fe200078e00ff */
[----:B------:R-:W-:Y:S01]  /*7d50*/  LOP3.LUT R15, R15, 0x1c0, RZ, 0xc0, !PT ;  /* 0x000001c00f0f7812 */ /* 0x000fe200078ec0ff */
[----:B------:R-:W-:Y:S01]  /*7d60*/  IMAD.SHL.U32 R18, R18, 0x40, RZ ;  /* 0x0000004012127824 */ /* 0x000fe200078e00ff */
[----:B------:R-:W-:Y:S01]  /*7d70*/  LOP3.LUT R47, R47, 0x1c0, RZ, 0xc0, !PT ;  /* 0x000001c02f2f7812 */ /* 0x000fe200078ec0ff */
[----:B------:R-:W-:Y:S01]  /*7d80*/  IMAD R222, R121, c[0x0][0x1e8], RZ ;  /* 0x00007a0079de7a24 */ /* 0x000fe200078e02ff */
[----:B------:R-:W-:Y:S01]  /*7d90*/  LOP3.LUT R12, R15, 0x8, R12, 0xf8, !PT ;  /* 0x000000080f0c7812 */ /* 0x000fe200078ef80c */
[----:B------:R-:W-:Y:S01]  /*7da0*/  IMAD.IADD R13, R13, 0x1, R27 ;  /* 0x000000010d0d7824 */ /* 0x000fe200078e021b */
[----:B------:R-:W-:Y:S01]  /*7db0*/  SHF.R.U32.HI R15, RZ, 0x3, R15 ;  /* 0x00000003ff0f7819 */ /* 0x000fe2000001160f */
[----:B------:R-:W-:Y:S01]  /*7dc0*/  IMAD R222, R215, c[0x0][0x1ec], R222 ;  /* 0x00007b00d7de7a24 */ /* 0x000fe200078e02de */
[----:B------:R-:W-:-:S02]  /*7dd0*/  LOP3.LUT P5, RZ, R3, 0x4, RZ, 0xc0, !PT ;  /* 0x0000000403ff7812 */ /* 0x000fc400078ac0ff */
[----:B------:R-:W-:Y:S01]  /*7de0*/  LOP3.LUT R15, R12, R15, RZ, 0x3c, !PT ;  /* 0x0000000f0c0f7212 */ /* 0x000fe200078e3cff */
[----:B------:R-:W-:Y:S01]  /*7df0*/  IMAD.IADD R223, R222, 0x1, R29 ;  /* 0x00000001dedf7824 */ /* 0x000fe200078e021d */
[----:B------:R-:W-:Y:S01]  /*7e00*/  LOP3.LUT R45, R45, 0xfffffe00, RZ, 0xc0, !PT ;  /* 0xfffffe002d2d7812 */ /* 0x000fe200078ec0ff */
[----:B------:R-:W-:Y:S01]  /*7e10*/  IMAD.MOV.U32 R222, RZ, RZ, R28 ;  /* 0x000000ffffde7224 */ /* 0x000fe200078e001c */
[----:B------:R-:W-:Y:S01]  /*7e20*/  LOP3.LUT R16, R47, 0x38, R42, 0xf8, !PT ;  /* 0x000000382f107812 */ /* 0x000fe200078ef82a */
[----:B------:R-:W-:Y:S01]  /*7e30*/  IMAD.MOV.U32 R12, RZ, RZ, R26 ;  /* 0x000000ffff0c7224 */ /* 0x000fe200078e001a */
[----:B------:R-:W-:Y:S02]  /*7e40*/  SHF.R.U32.HI R44, RZ, 0x3, R47 ;  /* 0x00000003ff2c7819 */ /* 0x000fe4000001162f */
[----:B------:R-:W-:Y:S02]  /*7e50*/  ISETP.GE.AND P3, PT, R32, c[0x0][0x198], PT ;  /* 0x0000660020007a0c */ /* 0x000fe40003f66270 */
[----:B------:R-:W-:-:S02]  /*7e60*/  LOP3.LUT R16, R45, R16, R44, 0xf6, !PT ;  /* 0x000000102d107212 */ /* 0x000fc400078ef62c */
[----:B------:R-:W-:-:S03]  /*7e70*/  @!P1 LOP3.LUT R5, R5, 0xfffffff8, RZ, 0xc0, !PT ;  /* 0xfffffff805059812 */ /* 0x000fc600078ec0ff */
[----:B------:R-:W-:-:S06]  /*7e80*/  @!P1 IMAD.SHL.U32 R27, R16, 0x2, RZ ;  /* 0x00000002101b9824 */ /* 0x000fcc00078e00ff */
[----:B------:R-:W-:Y:S01]  /*7e90*/  @!PT LDS RZ, [RZ] ;  /* 0x00000000fffff984 */ /* 0x000fe20000000800 */
[----:B------:R1:W-:Y:S01]  /*7ea0*/  @!P1 LDGSTS.E.BYPASS.LTC128B.128 [R27+0x10080], [R24.64], !P3 ;  /* 0x10080000181b9fae */ /* 0x0003e2000d901d52 */
[----:B--2---:R-:W-:Y:S01]  /*7eb0*/  @P2 SHF.R.S32.HI R23, RZ, 0x1f, R22 ;  /* 0x0000001fff172819 */ /* 0x004fe20000011416 */
[----:B------:R-:W-:Y:S02]  /*7ec0*/  @!P2 IMAD.MOV.U32 R22, RZ, RZ, R216 ;  /* 0x000000ffff16a224 */ /* 0x000fe400078e00d8 */
[----:B------:R-:W-:Y:S01]  /*7ed0*/  @!P2 IMAD.MOV.U32 R23, RZ, RZ, R7 ;  /* 0x000000ffff17a224 */ /* 0x000fe200078e0007 */
[----:B------:R-:W-:Y:S01]  /*7ee0*/  ISETP.NE.U32.AND P2, PT, RZ, c[0x0][0x350], PT ;  /* 0x0000d400ff007a0c */ /* 0x000fe20003f45070 */
[----:B------:R-:W-:-:S03]  /*7ef0*/  IMAD.MOV.U32 R7, RZ, RZ, 0x10 ;  /* 0x00000010ff077424 */ /* 0x000fc600078e00ff */
[----:B------:R-:W-:Y:S02]  /*7f00*/  ISETP.NE.AND.EX P2, PT, RZ, c[0x0][0x354], PT, P2 ;  /* 0x0000d500ff007a0c */ /* 0x000fe40003f45320 */
[----:B------:R-:W-:Y:S02]  /*7f10*/  SEL R7, R7, 0xfffffff0, !P0 ;  /* 0xfffffff007077807 */ /* 0x000fe40004000000 */
[----:B------:R-:W-:Y:S02]  /*7f20*/  SEL R218, R22, RZ, !P2 ;  /* 0x000000ff16da7207 */ /* 0x000fe40005000000 */
[----:B------:R-:W-:Y:S02]  /*7f30*/  IADD3 R22, R42, 0x40, RZ ;  /* 0x000000402a167810 */ /* 0x000fe40007ffe0ff */
[----:B------:R-:W-:Y:S01]  /*7f40*/  ISETP.NE.AND P0, PT, R0, RZ, PT ;  /* 0x000000ff0000720c */ /* 0x000fe20003f05270 */
[----:B------:R-:W-:Y:S01]  /*7f50*/  IMAD.WIDE.U32 R222, R218, c[0x0][0x1f0], R222 ;  /* 0x00007c00dade7a25 */ /* 0x000fe200078e00de */
[----:B------:R-:W-:-:S02]  /*7f60*/  @!P1 SHF.R.S32.HI R11, RZ, 0x1f, R22 ;  /* 0x0000001fff0b9819 */ /* 0x000fc40000011416 */
[----:B------:R-:W-:Y:S02]  /*7f70*/  SEL R3, R23, RZ, !P2 ;  /* 0x000000ff17037207 */ /* 0x000fe40005000000 */
[----:B------:R-:W-:Y:S02]  /*7f80*/  @!P1 LEA.HI R14, R11, R22, RZ, 0x3 ;  /* 0x000000160b0e9211 */ /* 0x000fe400078f18ff */
[----:B------:R-:W-:Y:S01]  /*7f90*/  P2R R11, PR, RZ, 0x1 ;  /* 0x00000001ff0b7803 */ /* 0x000fe20000000000 */
[C---:B------:R-:W-:Y:S01]  /*7fa0*/  IMAD R227, R3.reuse, c[0x0][0x1f0], RZ ;  /* 0x00007c0003e37a24 */ /* 0x040fe200078e02ff */
[----:B------:R-:W-:Y:S01]  /*7fb0*/  ISETP.GE.AND P0, PT, R42, c[0x0][0x1d4], PT ;  /* 0x000075002a007a0c */ /* 0x000fe20003f06270 */
[----:B------:R-:W-:Y:S01]  /*7fc0*/  IMAD R225, R3, c[0x0][0x218], RZ ;  /* 0x0000860003e17a24 */ /* 0x000fe200078e02ff */
[----:B------:R-:W-:Y:S01]  /*7fd0*/  ISETP.GE.AND P2, PT, R22, c[0x0][0x198], PT ;  /* 0x0000660016007a0c */ /* 0x000fe20003f46270 */
[C---:B------:R-:W-:Y:S01]  /*7fe0*/  IMAD R227, R218.reuse, c[0x0][0x1f4], R227 ;  /* 0x00007d00dae37a24 */ /* 0x040fe200078e02e3 */
[----:B------:R-:W-:Y:S01]  /*7ff0*/  LOP3.LUT R0, R15, 0xfffffe00, R18, 0xf8, !PT ;  /* 0xfffffe000f007812 */ /* 0x000fe200078ef812 */
[----:B------:R-:W-:Y:S01]  /*8000*/  IMAD R225, R218, c[0x0][0x21c], R225 ;  /* 0x00008700dae17a24 */ /* 0x000fe200078e02e1 */
[----:B------:R-:W-:Y:S01]  /*8010*/  @!P1 LOP3.LUT R15, R14, 0xfffffff8, RZ, 0xc0, !PT ;  /* 0xfffffff80e0f9812 */ /* 0x000fe200078ec0ff */
[----:B------:R-:W-:Y:S01]  /*8020*/  IMAD.WIDE.U32 R218, R218, c[0x0][0x218], R12 ;  /* 0x00008600dada7a25 */ /* 0x000fe200078e000c */
[----:B------:R-:W-:Y:S01]  /*8030*/  @!P1 LOP3.LUT R23, R10, 0xfffffff8, RZ, 0xc0, !PT ;  /* 0xfffffff80a179812 */ /* 0x000fe200078ec0ff */
[----:B------:R1:W2:Y:S01]  /*8040*/  SHFL.IDX PT, R14, R9, 0x1, 0x181f ;  /* 0x00381f00090e7f89 */ /* 0x0002a200000e0000 */
[----:B------:R-:W-:Y:S01]  /*8050*/  SEL R18, RZ, 0x1, P0 ;  /* 0x00000001ff127807 */ /* 0x000fe20000000000 */
[--C-:B------:R-:W-:Y:S01]  /*8060*/  @!P1 IMAD.WIDE R30, R15, 0x2, R20.reuse ;  /* 0x000000020f1e9825 */ /* 0x100fe200078e0214 */
[----:B------:R-:W-:Y:S01]  /*8070*/  IADD3 R10, R42, 0x80, RZ ;  /* 0x000000802a0a7810 */ /* 0x000fe20007ffe0ff */
[----:B------:R1:W3:Y:S01]  /*8080*/  SHFL.IDX PT, R15, R8, 0x1, 0x181f ;  /* 0x00381f00080f7f89 */ /* 0x0002e200000e0000 */
[----:B------:R-:W-:Y:S01]  /*8090*/  @P0 LOP3.LUT R217, R217, 0x2, RZ, 0xfc, !PT ;  /* 0x00000002d9d90812 */ /* 0x000fe200078efcff */
[--C-:B------:R-:W-:Y:S01]  /*80a0*/  @!P1 IMAD.WIDE R28, R23, 0x2, R20.reuse ;  /* 0x00000002171c9825 */ /* 0x100fe200078e0214 */
[----:B------:R-:W-:Y:S01]  /*80b0*/  ISETP.GE.AND P0, PT, R22, c[0x0][0x1d4], PT ;  /* 0x0000750016007a0c */ /* 0x000fe20003f06270 */
[----:B------:R1:W-:Y:S01]  /*80c0*/  @!P1 LDGSTS.E.BYPASS.LTC128B.128 [R27+0x14080], [R30.64], !P2 ;  /* 0x140800001e1b9fae */ /* 0x0003e2000d101d52 */
[----:B------:R-:W-:Y:S01]  /*80d0*/  LOP3.LUT R217, R217, 0xfffffffe, RZ, 0xc0, !PT ;  /* 0xfffffffed9d97812 */ /* 0x000fe200078ec0ff */
[----:B------:R-:W-:Y:S01]  /*80e0*/  @!P1 IMAD.WIDE R20, R5, 0x2, R20 ;  /* 0x0000000205149825 */ /* 0x000fe200078e0214 */
[----:B------:R-:W-:Y:S01]  /*80f0*/  IADD3 R3, R42, 0xc0, RZ ;  /* 0x000000c02a037810 */ /* 0x000fe20007ffe0ff */
[----:B------:R1:W-:Y:S01]  /*8100*/  @!P1 LDGSTS.E.BYPASS.LTC128B.128 [R27+0x18080], [R28.64], !P6 ;  /* 0x180800001c1b9fae */ /* 0x0003e2000f101d52 */
[----:B------:R-:W-:Y:S01]  /*8110*/  ISETP.GE.AND P6, PT, R10, c[0x0][0x1d4], PT ;  /* 0x000075000a007a0c */ /* 0x000fe20003fc6270 */
[----:B------:R-:W-:-:S02]  /*8120*/  IMAD.MOV.U32 R5, RZ, RZ, 0x20 ;  /* 0x00000020ff057424 */ /* 0x000fc400078e00ff */
[----:B------:R1:W-:Y:S01]  /*8130*/  @!P1 LDGSTS.E.BYPASS.LTC128B.128 [R27+0x1c080], [R20.64], !P4 ;  /* 0x1c080000141b9fae */ /* 0x0003e2000e101d52 */
[----:B------:R-:W-:Y:S02]  /*8140*/  IMAD.IADD R227, R223, 0x1, R227 ;  /* 0x00000001dfe37824 */ /* 0x000fe400078e02e3 */
[----:B------:R-:W-:Y:S01]  /*8150*/  SEL R5, R5, 0xffffffe0, !P5 ;  /* 0xffffffe005057807 */ /* 0x000fe20006800000 */
[----:B------:R-:W-:Y:S01]  /*8160*/  IMAD.IADD R225, R219, 0x1, R225 ;  /* 0x00000001dbe17824 */ /* 0x000fe200078e02e1 */
[----:B------:R-:W-:Y:S02]  /*8170*/  @P0 LOP3.LUT R217, R217, 0x1, RZ, 0xfc, !PT ;  /* 0x00000001d9d90812 */ /* 0x000fe400078efcff */
[----:B------:R-:W-:Y:S02]  /*8180*/  ISETP.NE.AND P0, PT, R11, RZ, PT ;  /* 0x000000ff0b00720c */ /* 0x000fe40003f05270 */
[----:B------:R-:W-:-:S11]  /*8190*/  ISETP.GE.AND P5, PT, R3, c[0x0][0x1d4], PT ;  /* 0x0000750003007a0c */ /* 0x000fd60003fa6270 */
[----:B------:R-:W-:Y:S05]  /*81a0*/  @P0 BRA `(.L_x_2314) ;  /* 0x0000016000000947 */ /* 0x000fea0003800000 */
[----:B--23--:R-:W-:Y:S01]  /*81b0*/  IADD3 R12, R32, 0x80, RZ ;  /* 0x00000080200c7810 */ /* 0x00cfe20007ffe0ff */
[----:B------:R-:W-:Y:S01]  /*81c0*/  IMAD.SHL.U32 R23, R16, 0x2, RZ ;  /* 0x0000000210177824 */ /* 0x000fe200078e00ff */
[C---:B------:R-:W-:Y:S02]  /*81d0*/  IADD3 R10, R32.reuse, 0xc0, RZ ;  /* 0x000000c0200a7810 */ /* 0x040fe40007ffe0ff */
[----:B------:R-:W-:Y:S02]  /*81e0*/  SHF.R.S32.HI R13, RZ, 0x1f, R22 ;  /* 0x0000001fff0d7819 */ /* 0x000fe40000011416 */
[----:B-1----:R-:W-:Y:S02]  /*81f0*/  LEA R20, P0, R32, R14, 0x1 ;  /* 0x0000000e20147211 */ /* 0x002fe400078008ff */
        /* <DEDUP_REMOVED lines=17> */
.L_x_2314:
[----:B--23--:R-:W-:Y:S05]  /*8310*/  BSYNC B0 ;  /* 0x0000000000007941 */ /* 0x00cfea0003800000 */
.L_x_2313:
[----:B-1----:R-:W-:Y:S01]  /*8320*/  IADD3 R10, R2, 0x40, RZ ;  /* 0x00000040020a7810 */ /* 0x002fe20007ffe0ff */
        /* <DEDUP_REMOVED lines=28> */
.L_x_2316:
[----:B------:R-:W-:Y:S05]  /*84f0*/  BSYNC B0 ;  /* 0x0000000000007941 */ /* 0x000fea0003800000 */
.L_x_2315:
[----:B------:R-:W-:Y:S01]  /*8500*/  IADD3 R2, R2, 0x60, RZ ;  /* 0x0000006002027810 */ /* 0x000fe20007ffe0ff */
[----:B--2---:R2:W4:Y:S01]  /*8510*/  SHFL.IDX PT, R15, R8, 0x3, 0x181f ;  /* 0x00781f00080f7f89 */ /* 0x00452200000e0000 */
[----:B------:R-:W-:Y:S01]  /*8520*/  MOV R11, 0x30 ;  /* 0x00000030000b7802 */ /* 0x000fe20000000f00 */
[----:B------:R-:W-:Y:S01]  /*8530*/  BSSY B0, `(.L_x_2317) ;  /* 0x000001e000007945 */ /* 0x000fe20003800000 */
[----:B------:R-:W-:Y:S01]  /*8540*/  ISETP.GE.AND P0, PT, R2, R33, PT ;  /* 0x000000210200720c */ /* 0x000fe20003f06270 */
[----:B---3--:R2:W3:Y:S02]  /*8550*/  SHFL.IDX PT, R14, R9, 0x3, 0x181f ;  /* 0x00781f00090e7f89 */ /* 0x0084e400000e0000 */
[----:B------:R-:W-:-:S02]  /*8560*/  IMAD R3, R11, c[0x0][0x1e4], RZ ;  /* 0x000079000b037a24 */ /* 0x000fc400078e02ff */
[----:B------:R-:W-:-:S05]  /*8570*/  IMAD.WIDE.U32 R64, R11, c[0x0][0x1e0], RZ ;  /* 0x000078000b407a25 */ /* 0x000fca00078e00ff */
[----:B------:R-:W-:-:S03]  /*8580*/  IADD3 R3, R65, R3, RZ ;  /* 0x0000000341037210 */ /* 0x000fc60007ffe0ff */
[----:B------:R-:W-:Y:S05]  /*8590*/  @P0 BRA `(.L_x_2318) ;  /* 0x0000017000000947 */ /* 0x000fea0003800000 */
[----:B-12---:R-:W-:Y:S01]  /*85a0*/  SHF.R.S32.HI R9, RZ, 0x1f, R22 ;  /* 0x0000001fff097819 */ /* 0x006fe20000011416 */
[----:B------:R-:W-:Y:S01]  /*85b0*/  IMAD.SHL.U32 R10, R16, 0x2, RZ ;  /* 0x00000002100a7824 */ /* 0x000fe200078e00ff */
[C---:B------:R-:W-:Y:S02]  /*85c0*/  IADD3 R13, R32.reuse, 0x80, RZ ;  /* 0x00000080200d7810 */ /* 0x040fe40007ffe0ff */
        /* <DEDUP_REMOVED lines=20> */
.L_x_2318:
[----:B------:R-:W-:Y:S05]  /*8710*/  BSYNC B0 ;  /* 0x0000000000007941 */ /* 0x000fea0003800000 */
.L_x_2317:
[C---:B------:R-:W-:Y:S01]  /*8720*/  IMAD R2, R156.reuse, -0x30, R11 ;  /* 0xffffffd09c027824 */ /* 0x040fe200078e020b */
[----:B------:R-:W0:Y:S01]  /*8730*/  LDGDEPBAR ;  /* 0x00000000000079af */ /* 0x000e220000000000 */
[----:B------:R-:W-:Y:S01]  /*8740*/  IADD3 R23, R156, -0x1, RZ ;  /* 0xffffffff9c177810 */ /* 0x000fe20007ffe0ff */
[----:B------:R-:W-:Y:S01]  /*8750*/  IMAD.MOV.U32 R226, RZ, RZ, R222 ;  /* 0x000000ffffe27224 */ /* 0x000fe200078e00de */
[----:B------:R-:W-:Y:S01]  /*8760*/  LOP3.LUT P3, RZ, R217, 0x2, RZ, 0xc0, !PT ;  /* 0x00000002d9ff7812 */ /* 0x000fe2000786c0ff */
[----:B------:R-:W-:Y:S01]  /*8770*/  IMAD.IADD R4, R99, 0x1, R2 ;  /* 0x0000000163047824 */ /* 0x000fe200078e0202 */
[----:B-1----:R-:W-:Y:S01]  /*8780*/  SHF.R.S32.HI R21, RZ, 0x1f, R23 ;  /* 0x0000001fff157819 */ /* 0x002fe20000011417 */
[----:B------:R-:W-:Y:S01]  /*8790*/  IMAD.WIDE.U32 R12, R23, R64, R226 ;  /* 0x00000040170c7225 */ /* 0x000fe200078e00e2 */
[----:B------:R-:W-:Y:S01]  /*87a0*/  BAR.SYNC.DEFER_BLOCKING 0x0 ;  /* 0x0000000000007b1d */ /* 0x000fe20000010000 */
[----:B------:R-:W-:-:S02]  /*87b0*/  LOP3.LUT P4, RZ, R217, 0x1, RZ, 0xc0, !PT ;  /* 0x00000001d9ff7812 */ /* 0x000fc4000788c0ff */
[----:B--2---:R-:W-:-:S03]  /*87c0*/  IMNMX R9, R4, 0x30, PT ;  /* 0x0000003004097817 */ /* 0x004fc60003800200 */
[----:B------:R-:W-:Y:S01]  /*87d0*/  UMOV UR8, 0x5 ;  /* 0x0000000500087882 */ /* 0x000fe20000000000 */
[----:B------:R-:W-:Y:S01]  /*87e0*/  BSSY B0, `(.L_x_2319) ;  /* 0x000001e000007945 */ /* 0x000fe20003800000 */
[----:B------:R-:W-:Y:S01]  /*87f0*/  IMAD.IADD R10, R9, 0x1, -R158 ;  /* 0x00000001090a7824 */ /* 0x000fe200078e0a9e */
[----:B------:R-:W-:Y:S01]  /*8800*/  ULDC.64 UR4, c[0x0][0x1e0] ;  /* 0x0000780000047ab9 */ /* 0x000fe20000000a00 */
[----:B------:R-:W-:Y:S01]  /*8810*/  IMAD R9, R3, R23, RZ ;  /* 0x0000001703097224 */ /* 0x000fe200078e02ff */
[----:B------:R-:W-:Y:S02]  /*8820*/  USHF.L.U64.HI UR8, UR4, UR8, UR5 ;  /* 0x0000000804087299 */ /* 0x000fe40008010205 */
[----:B------:R-:W-:Y:S01]  /*8830*/  ISETP.GE.AND P0, PT, R10, 0x1, PT ;  /* 0x000000010a00780c */ /* 0x000fe20003f06270 */
[----:B------:R-:W-:Y:S01]  /*8840*/  IMAD R9, R21, R64, R9 ;  /* 0x0000004015097224 */ /* 0x000fe200078e0209 */
[----:B------:R-:W-:-:S03]  /*8850*/  USHF.L.U32 UR5, UR4, 0x5, URZ ;  /* 0x0000000504057899 */ /* 0x000fc6000800063f */
[----:B------:R-:W-:-:S08]  /*8860*/  IMAD.IADD R9, R13, 0x1, R9 ;  /* 0x000000010d097824 */ /* 0x000fd000078e0209 */
[----:B---3--:R-:W-:Y:S01]  /*8870*/  @P0 LEA R14, P2, R12, c[0x0][0x1c8], 0x1 ;  /* 0x000072000c0e0a11 */ /* 0x008fe200078408ff */
        /* <DEDUP_REMOVED lines=20> */
.L_x_2320:
[----:B------:R-:W-:Y:S05]  /*89c0*/  BSYNC B0 ;  /* 0x0000000000007941 */ /* 0x000fea0003800000 */
.L_x_2319:
[----:B------:R-:W-:Y:S01]  /*89d0*/  ISETP.LT.AND P0, PT, RZ, c[0x0][0x27c], PT ;  /* 0x00009f00ff007a0c */ /* 0x000fe20003f01270 */
[----:B------:R-:W0:-:S12]  /*89e0*/  LDGDEPBAR ;  /* 0x00000000000079af */ /* 0x000e180000000000 */
[----:B------:R-:W-:Y:S05]  /*89f0*/  @P0 BRA `(.L_x_2321) ;  /* 0x0000002000000947 */ /* 0x000fea0003800000 */
[----:B------:R-:W-:-:S04]  /*8a00*/  DEPBAR.LE SB0, 0x1 ;  /* 0x000080400000791a */ /* 0x000fc80000000000 */
[----:B------:R-:W-:Y:S05]  /*8a10*/  BRA `(.L_x_2322) ;  /* 0x00006c1000007947 */ /* 0x000fea0003800000 */
.L_x_2321:
        /* <DEDUP_REMOVED lines=69> */
.L_x_2325:
[----:B------:R-:W-:Y:S05]  /*8e70*/  BSYNC B0 ;  /* 0x0000000000007941 */ /* 0x000fea0003800000 */
.L_x_2324:
[----:B------:R-:W-:Y:S01]  /*8e80*/  IMAD R33, R100, -0x80, R33 ;  /* 0xffffff8064217824 */ /* 0x000fe200078e0221 */
[--C-:B-1---5:R-:W-:Y:S01]  /*8e90*/  SHF.R.U64 R36, R26, 0x10, R27.reuse ;  /* 0x000000101a247819 */ /* 0x122fe2000000121b */
[----:B------:R-:W-:Y:S01]  /*8ea0*/  IMAD.MOV.U32 R48, RZ, RZ, R26 ;  /* 0x000000ffff307224 */ /* 0x000fe200078e001a */
[--C-:B------:R-:W-:Y:S01]  /*8eb0*/  SHF.R.U32.HI R35, RZ, 0x10, R27.reuse ;  /* 0x00000010ff237819 */ /* 0x100fe2000001161b */
        /* <DEDUP_REMOVED lines=71> */
[C---:B------:R-:W-:Y:S01]  /*9330*/  SHF.L.U32 R42, R35.reuse, 0x10, RZ ;  /* 0x00000010232a7819 */ /* 0x040fe200000006ff */
[----:B------:R-:W-:Y:S01]  /*9340*/  FFMA.FTZ R38, R38, R40, R37 ;  /* 0x0000002826267223 */ /* 0x000fe20000010025 */
[----:B------:R-:W-:Y:S01]  /*9350*/  SHF.L.U32 R40, R32, 0x10, RZ ;  /* 0x0000001020287819 */ /* 0x000fe200000006ff */
        /* <DEDUP_REMOVED lines=18> */
.L_x_2329:
[----:B------:R-:W-:Y:S05]  /*9480*/  BSYNC B0 ;  /* 0x0000000000007941 */ /* 0x000fea0003800000 */
.L_x_2328:
        /* <DEDUP_REMOVED lines=42> */
.L_x_2331:
[----:B------:R-:W-:Y:S05]  /*9730*/  BSYNC B0 ;  /* 0x0000000000007941 */ /* 0x000fea0003800000 */
.L_x_2330:
        /* <DEDUP_REMOVED lines=42> */
.L_x_2333:
[----:B------:R-:W-:Y:S05]  /*99e0*/  BSYNC B0 ;  /* 0x0000000000007941 */ /* 0x000fea0003800000 */
.L_x_2332:
        /* <DEDUP_REMOVED lines=41> */
.L_x_2327:
[----:B------:R-:W-:Y:S05]  /*9c80*/  BSYNC B1 ;  /* 0x0000000000017941 */ /* 0x000fea0003800000 */
.L_x_2326:
        /* <DEDUP_REMOVED lines=45> */
.L_x_2337:
[----:B------:R-:W-:Y:S05]  /*9f60*/  BSYNC B0 ;  /* 0x0000000000007941 */ /* 0x000fea0003800000 */
.L_x_2336:
        /* <DEDUP_REMOVED lines=42> */
.L_x_2339:
[----:B------:R-:W-:Y:S05]  /*a210*/  BSYNC B0 ;  /* 0x0000000000007941 */ /* 0x000fea0003800000 */
.L_x_2338:
        /* <DEDUP_REMOVED lines=42> */
.L_x_2341:
[----:B------:R-:W-:Y:S05]  /*a4c0*/  BSYNC B0 ;  /* 0x0000000000007941 */ /* 0x000fea0003800000 */
.L_x_2340:
        /* <DEDUP_REMOVED lines=41> */
.L_x_2335:
[----:B------:R-:W-:Y:S05]  /*a760*/  BSYNC B1 ;  /* 0x0000000000017941 */ /* 0x000fea0003800000 */
.L_x_2334:
        /* <DEDUP_REMOVED lines=45> */
.L_x_2345:
[----:B------:R-:W-:Y:S05]  /*aa40*/  BSYNC B0 ;  /* 0x0000000000007941 */ /* 0x000fea0003800000 */
.L_x_2344:
        /* <DEDUP_REMOVED lines=42> */
.L_x_2347:
[----:B------:R-:W-:Y:S05]  /*acf0*/  BSYNC B0 ;  /* 0x0000000000007941 */ /* 0x000fea0003800000 */
.L_x_2346:
        /* <DEDUP_REMOVED lines=42> */
.L_x_2349:
[----:B------:R-:W-:Y:S05]  /*afa0*/  BSYNC B0 ;  /* 0x0000000000007941 */ /* 0x000fea0003800000 */
.L_x_2348:
        /* <DEDUP_REMOVED lines=41> */
.L_x_2343:
[----:B------:R-:W-:Y:S05]  /*b240*/  BSYNC B1 ;  /* 0x0000000000017941 */ /* 0x000fea0003800000 */
.L_x_2342:
[----:B-1----:R-:W-:-:S04]  /*b250*/  IADD3 R8, R158, 0x60, RZ ;  /* 0x000000609e087810 */ /* 0x002fc80007ffe0ff */
[----:B------:R-:W-:-:S13]  /*b260*/  ISETP.GE.AND P0, PT, R8, R33, PT ;  /* 0x000000210800720c */ /* 0x000fda0003f06270 */
[----:B------:R-:W-:Y:S05]  /*b270*/  @P0 BRA `(.L_x_2350) ;  /* 0x000043a000000947 */ /* 0x000fea0003800000 */
[----:B------:R-:W-:Y:S01]  /*b280*/  ISETP.GE.AND P0, PT, R12, c[0x0][0x27c], PT ;  /* 0x00009f000c007a0c */ /* 0x000fe20003f06270 */
[----:B------:R-:W-:-:S12]  /*b290*/  BSSY B0, `(.L_x_2351) ;  /* 0x0000028000007945 */ /* 0x000fd80003800000 */
[----:B------:R-:W-:Y:S05]  /*b2a0*/  @P0 BRA `(.L_x_2352) ;  /* 0x0000026000000947 */ /* 0x000fea0003800000 */
[----:B------:R-:W1:Y:S01]  /*b2b0*/  LDS.128 R8, [R20+0x13080] ;  /* 0x0130800014087984 */ /* 0x000e620000000c00 */
[C---:B------:R-:W-:Y:S02]  /*b2c0*/  SHF.L.U32 R38, R36.reuse, 0x10, RZ ;  /* 0x0000001024267819 */ /* 0x040fe400000006ff */
[----:B------:R-:W-:Y:S01]  /*b2d0*/  LOP3.LUT R39, R36, 0xffff0000, RZ, 0xc0, !PT ;  /* 0xffff000024277812 */ /* 0x000fe200078ec0ff */
[C---:B------:R-:W-:Y:S01]  /*b2e0*/  IMAD.U32 R36, R34.reuse, 0x10000, RZ ;  /* 0x0001000022247824 */ /* 0x040fe200078e00ff */
[----:B------:R-:W-:Y:S02]  /*b2f0*/  LOP3.LUT R34, R34, 0xffff0000, RZ, 0xc0, !PT ;  /* 0xffff000022227812 */ /* 0x000fe400078ec0ff */
[C---:B-1----:R-:W-:Y:S01]  /*b300*/  LOP3.LUT R33, R8.reuse, 0xffff0000, RZ, 0xc0, !PT ;  /* 0xffff000008217812 */ /* 0x042fe200078ec0ff */
[----:B------:R-:W-:Y:S01]  /*b310*/  IMAD.U32 R40, R11, 0x10000, RZ ;  /* 0x000100000b287824 */ /* 0x000fe200078e00ff */
[----:B------:R-:W-:Y:S02]  /*b320*/  SHF.L.U32 R37, R8, 0x10, RZ ;  /* 0x0000001008257819 */ /* 0x000fe400000006ff */
[----:B------:R-:W-:-:S02]  /*b330*/  SHF.L.U32 R42, R10, 0x10, RZ ;  /* 0x000000100a2a7819 */ /* 0x000fc400000006ff */
[----:B------:R-:W-:Y:S01]  /*b340*/  LOP3.LUT R41, R10, 0xffff0000, RZ, 0xc0, !PT ;  /* 0xffff00000a297812 */ /* 0x000fe200078ec0ff */
[-C--:B------:R-:W-:Y:S01]  /*b350*/  FMUL.FTZ R10, R36, R33.reuse ;  /* 0x00000021240a7220 */ /* 0x080fe20000410000 */
[C---:B------:R-:W-:Y:S01]  /*b360*/  SHF.L.U32 R8, R9.reuse, 0x10, RZ ;  /* 0x0000001009087819 */ /* 0x040fe200000006ff */
[C---:B------:R-:W-:Y:S01]  /*b370*/  FMUL.FTZ R33, R38.reuse, R33 ;  /* 0x0000002126217220 */ /* 0x040fe20000410000 */
[----:B------:R-:W-:Y:S01]  /*b380*/  LOP3.LUT R9, R9, 0xffff0000, RZ, 0xc0, !PT ;  /* 0xffff000009097812 */ /* 0x000fe200078ec0ff */
[-C--:B------:R-:W-:Y:S01]  /*b390*/  FFMA.FTZ R10, R38, R37.reuse, -R10 ;  /* 0x00000025260a7223 */ /* 0x080fe2000001080a */
[----:B------:R-:W-:Y:S01]  /*b3a0*/  LOP3.LUT R43, R11, 0xffff0000, RZ, 0xc0, !PT ;  /* 0xffff00000b2b7812 */ /* 0x000fe200078ec0ff */
[----:B------:R-:W-:Y:S01]  /*b3b0*/  FFMA.FTZ R33, R36, R37, R33 ;  /* 0x0000002524217223 */ /* 0x000fe20000010021 */
[----:B------:R-:W-:Y:S01]  /*b3c0*/  SHF.L.U32 R36, R32, 0x10, RZ ;  /* 0x0000001020247819 */ /* 0x000fe200000006ff */
[-C--:B------:R-:W-:Y:S01]  /*b3d0*/  FMUL.FTZ R11, R34, R9.reuse ;  /* 0x00000009220b7220 */ /* 0x080fe20000410000 */
[----:B------:R-:W-:Y:S01]  /*b3e0*/  SHF.L.U32 R37, R35, 0x10, RZ ;  /* 0x0000001023257819 */ /* 0x000fe200000006ff */
[C---:B------:R-:W-:Y:S01]  /*b3f0*/  FMUL.FTZ R9, R39.reuse, R9 ;  /* 0x0000000927097220 */ /* 0x040fe20000410000 */
[----:B------:R-:W-:Y:S01]  /*b400*/  LOP3.LUT R32, R32, 0xffff0000, RZ, 0xc0, !PT ;  /* 0xffff000020207812 */ /* 0x000fe200078ec0ff */
[-C--:B------:R-:W-:Y:S01]  /*b410*/  FFMA.FTZ R11, R39, R8.reuse, -R11 ;  /* 0x00000008270b7223 */ /* 0x080fe2000001080b */
[----:B------:R-:W-:Y:S01]  /*b420*/  LOP3.LUT R35, R35, 0xffff0000, RZ, 0xc0, !PT ;  /* 0xffff000023237812 */ /* 0x000fe200078ec0ff */
[----:B------:R-:W-:-:S02]  /*b430*/  FFMA.FTZ R34, R34, R8, R9 ;  /* 0x0000000822227223 */ /* 0x000fc40000010009 */
[----:B------:R-:W-:Y:S02]  /*b440*/  FMUL.FTZ R8, R36, R41 ;  /* 0x0000002924087220 */ /* 0x000fe40000410000 */
[----:B------:R-:W-:Y:S02]  /*b450*/  FMUL.FTZ R9, R32, R43 ;  /* 0x0000002b20097220 */ /* 0x000fe40000410000 */
[----:B------:R-:W-:Y:S02]  /*b460*/  FMUL.FTZ R41, R37, R41 ;  /* 0x0000002925297220 */ /* 0x000fe40000410000 */
[----:B------:R-:W-:Y:S02]  /*b470*/  FMUL.FTZ R43, R35, R43 ;  /* 0x0000002b232b7220 */ /* 0x000fe40000410000 */
[----:B------:R-:W-:Y:S01]  /*b480*/  FFMA.FTZ R37, R37, R42, -R8 ;  /* 0x0000002a25257223 */ /* 0x000fe20000010808 */
        /* <DEDUP_REMOVED lines=8> */
.L_x_2352:
[----:B------:R-:W-:Y:S05]  /*b510*/  BSYNC B0 ;  /* 0x0000000000007941 */ /* 0x000fea0003800000 */
.L_x_2351:
        /* <DEDUP_REMOVED lines=42> */
.L_x_2354:
[----:B------:R-:W-:Y:S05]  /*b7c0*/  BSYNC B0 ;  /* 0x0000000000007941 */ /* 0x000fea0003800000 */
.L_x_2353:
        /* <DEDUP_REMOVED lines=42> */
.L_x_2356:
[----:B------:R-:W-:Y:S05]  /*ba70*/  BSYNC B0 ;  /* 0x0000000000007941 */ /* 0x000fea0003800000 */
.L_x_2355:
        /* <DEDUP_REMOVED lines=42> */
.L_x_2323:
        /* <DEDUP_REMOVED lines=31> */
.L_x_2358:
[----:B------:R-:W-:Y:S05]  /*bf10*/  BSYNC B0 ;  /* 0x0000000000007941 */ /* 0x000fea0003800000 */
.L_x_2357:
        /* <DEDUP_REMOVED lines=14> */
[----:B------:R-:W-:Y:S01]  /*c000*/  IMAD.MOV.U32 R46, RZ, RZ, R8 ;  /* 0x000000ffff2e7224 */ /* 0x000fe200078e0008 */
[--C-:B------:R-:W-:Y:S01]  /*c010*/  SHF.R.U64 R37, R8, 0x10, R9.reuse ;  /* 0x0000001008257819 */ /* 0x100fe20000001209 */
[--C-:B------:R-:W-:Y:S01]  /*c020*/  IMAD.MOV.U32 R36, RZ, RZ, R9.reuse ;  /* 0x000000ffff247224 */ /* 0x100fe200078e0009 */
[----:B------:R-:W-:Y:S01]  /*c030*/  SHF.R.U32.HI R53, RZ, 0x10, R9 ;  /* 0x00000010ff357819 */ /* 0x000fe20000011609 */
[----:B------:R-:W-:Y:S01]  /*c040*/  IMAD.MOV.U32 R48, RZ, RZ, R10 ;  /* 0x000000ffff307224 */ /* 0x000fe200078e000a */
[----:B------:R-:W-:Y:S01]  /*c050*/  SHF.R.U64 R35, R10, 0x10, R11 ;  /* 0x000000100a237819 */ /* 0x000fe2000000120b */
[----:B------:R-:W-:Y:S01]  /*c060*/  IMAD.MOV.U32 R50, RZ, RZ, R30 ;  /* 0x000000ffff327224 */ /* 0x000fe200078e001e */
[----:B------:R-:W-:Y:S01]  /*c070*/  SHF.R.U32.HI R52, RZ, 0x10, R29 ;  /* 0x00000010ff347819 */ /* 0x000fe2000001161d */
[----:B------:R-:W-:Y:S01]  /*c080*/  IMAD.MOV.U32 R28, RZ, RZ, R31 ;  /* 0x000000ffff1c7224 */ /* 0x000fe200078e001f */
[----:B------:R-:W-:Y:S01]  /*c090*/  SHF.R.U64 R27, R12, 0x10, R13 ;  /* 0x000000100c1b7819 */ /* 0x000fe2000000120d */
[----:B------:R-:W-:Y:S01]  /*c0a0*/  IMAD.MOV.U32 R34, RZ, RZ, R11 ;  /* 0x000000ffff227224 */ /* 0x000fe200078e000b */
[----:B------:R-:W-:Y:S01]  /*c0b0*/  SHF.R.U64 R8, R14, 0x10, R15 ;  /* 0x000000100e087819 */ /* 0x000fe2000000120f */
[----:B------:R-:W-:Y:S01]  /*c0c0*/  IMAD.MOV.U32 R10, RZ, RZ, R12 ;  /* 0x000000ffff0a7224 */ /* 0x000fe200078e000c */
[----:B------:R-:W-:Y:S01]  /*c0d0*/  SHF.R.U64 R29, R30, 0x10, R31 ;  /* 0x000000101e1d7819 */ /* 0x000fe2000000121f */
[----:B------:R-:W-:Y:S01]  /*c0e0*/  IMAD.MOV.U32 R26, RZ, RZ, R13 ;  /* 0x000000ffff1a7224 */ /* 0x000fe200078e000d */
[----:B------:R-:W-:Y:S01]  /*c0f0*/  SHF.R.U32.HI R51, RZ, 0x10, R31 ;  /* 0x00000010ff337819 */ /* 0x000fe2000001161f */
[----:B------:R-:W-:Y:S01]  /*c100*/  IMAD.MOV.U32 R9, RZ, RZ, R14 ;  /* 0x000000ffff097224 */ /* 0x000fe200078e000e */
[----:B------:R-:W-:Y:S01]  /*c110*/  SHF.R.U32.HI R11, RZ, 0x10, R11 ;  /* 0x00000010ff0b7819 */ /* 0x000fe2000001160b */
[----:B------:R-:W-:Y:S01]  /*c120*/  IMAD.MOV.U32 R24, RZ, RZ, R15 ;  /* 0x000000ffff187224 */ /* 0x000fe200078e000f */
[----:B------:R-:W-:Y:S01]  /*c130*/  SHF.R.U32.HI R13, RZ, 0x10, R13 ;  /* 0x00000010ff0d7819 */ /* 0x000fe2000001160d */
        /* <DEDUP_REMOVED lines=71> */
[C---:B------:R-:W-:Y:S01]  /*c5b0*/  LOP3.LUT R57, R39.reuse, 0xffff0000, RZ, 0xc0, !PT ;  /* 0xffff000027397812 */ /* 0x040fe200078ec0ff */
        /* <DEDUP_REMOVED lines=14> */
[----:B------:R-:W-:Y:S01]  /*c6a0*/  FFMA.FTZ R55, R48, R57, -R55 ;  /* 0x0000003930377223 */ /* 0x000fe20000010837 */
        /* <DEDUP_REMOVED lines=24> */
.L_x_2362:
[----:B------:R-:W-:Y:S05]  /*c830*/  BSYNC B0 ;  /* 0x0000000000007941 */ /* 0x000fea0003800000 */
.L_x_2361:
        /* <DEDUP_REMOVED lines=99> */
.L_x_2360:
[----:B------:R-:W-:Y:S05]  /*ce70*/  BSYNC B1 ;  /* 0x0000000000017941 */ /* 0x000fea0003800000 */
.L_x_2359:
[----:B-1----:R-:W-:Y:S01]  /*ce80*/  IADD3 R20, R158, 0x20, RZ ;  /* 0x000000209e147810 */ /* 0x002fe20007ffe0ff */
[----:B------:R-:W-:Y:S03]  /*ce90*/  BSSY B1, `(.L_x_2363) ;  /* 0x00000d2000017945 */ /* 0x000fe60003800000 */
[----:B------:R-:W-:-:S13]  /*cea0*/  ISETP.GE.AND P0, PT, R20, R33, PT ;  /* 0x000000211400720c */ /* 0x000fda0003f06270 */
[----:B------:R-:W-:Y:S05]  /*ceb0*/  @P0 BRA `(.L_x_2364) ;  /* 0x00000cf000000947 */ /* 0x000fea0003800000 */
[----:B------:R-:W-:Y:S01]  /*cec0*/  ISETP.GE.AND P0, PT, R32, c[0x0][0x27c], PT ;  /* 0x00009f0020007a0c */ /* 0x000fe20003f06270 */
[----:B------:R-:W-:-:S12]  /*ced0*/  BSSY B0, `(.L_x_2365) ;  /* 0x0000063000007945 */ /* 0x000fd80003800000 */
[----:B------:R-:W-:Y:S05]  /*cee0*/  @P0 BRA `(.L_x_2366) ;  /* 0x0000061000000947 */ /* 0x000fea0003800000 */
[----:B------:R-:W-:Y:S01]  /*cef0*/  IMAD.MOV.U32 R12, RZ, RZ, c[0x0][0x27c] ;  /* 0x00009f00ff0c7624 */ /* 0x000fe200078e00ff */
        /* <DEDUP_REMOVED lines=96> */
.L_x_2366:
[----:B------:R-:W-:Y:S05]  /*d500*/  BSYNC B0 ;  /* 0x0000000000007941 */ /* 0x000fea0003800000 */
.L_x_2365:
        /* <DEDUP_REMOVED lines=11> */
[----:B------:R-:W-:Y:S01]  /*d5c0*/  LEA.HI R12, R11, R22, RZ, 0x6 ;  /* 0x000000160b0c7211 */ /* 0x000fe200078f30ff */
[----:B------:R-:W-:Y:S01]  /*d5d0*/  IMAD.SHL.U32 R9, R9, 0x40, RZ ;  /* 0x0000004009097824 */ /* 0x000fe200078e00ff */
[----:B------:R-:W-:-:S02]  /*d5e0*/  LEA.HI R13, R13, R8, RZ, 0x1d ;  /* 0x000000080d0d7211 */ /* 0x000fc400078fe8ff */
[----:B------:R-:W-:Y:S02]  /*d5f0*/  LOP3.LUT R14, R14, 0x1c0, RZ, 0xc0, !PT ;  /* 0x000001c00e0e7812 */ /* 0x000fe400078ec0ff */
        /* <DEDUP_REMOVED lines=91> */
.L_x_2364:
[----:B------:R-:W-:Y:S05]  /*dbb0*/  BSYNC B1 ;  /* 0x0000000000017941 */ /* 0x000fea0003800000 */
.L_x_2363:
        /* <DEDUP_REMOVED lines=104> */
.L_x_2370:
[----:B------:R-:W-:Y:S05]  /*e240*/  BSYNC B0 ;  /* 0x0000000000007941 */ /* 0x000fea0003800000 */
.L_x_2369:
        /* <DEDUP_REMOVED lines=106> */
.L_x_2368:
[----:B------:R-:W-:Y:S05]  /*e8f0*/  BSYNC B1 ;  /* 0x0000000000017941 */ /* 0x000fea0003800000 */
.L_x_2367:
[----:B-1----:R-:W-:-:S04]  /*e900*/  IADD3 R20, R158, 0x60, RZ ;  /* 0x000000609e147810 */ /* 0x002fc80007ffe0ff */
        /* <DEDUP_REMOVED lines=8> */
[----:B------:R-:W-:Y:S02]  /*e990*/  SHF.L.U32 R48, R41, 0x10, RZ ;  /* 0x0000001029307819 */ /* 0x000fe400000006ff */
        /* <DEDUP_REMOVED lines=37> */
[C---:B------:R-:W-:Y:S01]  /*ebf0*/  FMUL.FTZ R46, R48.reuse, R46 ;  /* 0x0000002e302e7220 */ /* 0x040fe20000410000 */
[----:B------:R-:W-:Y:S01]  /*ec00*/  SHF.L.U32 R49, R11, 0x10, RZ ;  /* 0x000000100b317819 */ /* 0x000fe200000006ff */
        /* <DEDUP_REMOVED lines=12> */
[-C--:B------:R-:W-:Y:S01]  /*ecd0*/  FFMA.FTZ R53, R48, R42.reuse, -R53 ;  /* 0x0000002a30357223 */ /* 0x080fe20000010835 */
[C---:B------:R-:W-:Y:S01]  /*ece0*/  SHF.L.U32 R48, R38.reuse, 0x10, RZ ;  /* 0x0000001026307819 */ /* 0x040fe200000006ff */
[----:B------:R-:W-:Y:S01]  /*ecf0*/  FFMA.FTZ R15, R37, R42, R15 ;  /* 0x0000002a250f7223 */ /* 0x000fe2000001000f */
[----:B------:R-:W-:Y:S01]  /*ed00*/  LOP3.LUT R38, R38, 0xffff0000, RZ, 0xc0, !PT ;  /* 0xffff000026267812 */ /* 0x000fe200078ec0ff */
[----:B------:R-:W-:Y:S01]  /*ed10*/  FFMA.FTZ R43, R9, R44, -R43 ;  /* 0x0000002c092b7223 */ /* 0x000fe2000001082b */
[C---:B------:R-:W-:Y:S01]  /*ed20*/  SHF.L.U32 R9, R36.reuse, 0x10, RZ ;  /* 0x0000001024097819 */ /* 0x040fe200000006ff */
[----:B------:R-:W-:Y:S01]  /*ed30*/  FMUL.FTZ R42, R35, R50 ;  /* 0x00000032232a7220 */ /* 0x000fe20000410000 */
[----:B------:R-:W-:Y:S01]  /*ed40*/  LOP3.LUT R36, R36, 0xffff0000, RZ, 0xc0, !PT ;  /* 0xffff000024247812 */ /* 0x000fe200078ec0ff */
[----:B------:R-:W-:-:S02]  /*ed50*/  FFMA.FTZ R51, R41, R44, R51 ;  /* 0x0000002c29337223 */ /* 0x000fc40000010033 */
[C---:B------:R-:W-:Y:S02]  /*ed60*/  FMUL.FTZ R50, R39.reuse, R50 ;  /* 0x0000003227327220 */ /* 0x040fe40000410000 */
[C---:B------:R-:W-:Y:S01]  /*ed70*/  IMAD.U32 R44, R34.reuse, 0x10000, RZ ;  /* 0x00010000222c7824 */ /* 0x040fe200078e00ff */
[----:B------:R-:W-:Y:S01]  /*ed80*/  LOP3.LUT R34, R34, 0xffff0000, RZ, 0xc0, !PT ;  /* 0xffff000022227812 */ /* 0x000fe200078ec0ff */
[C---:B------:R-:W-:Y:S01]  /*ed90*/  IMAD.U32 R37, R40.reuse, 0x10000, RZ ;  /* 0x0001000028257824 */ /* 0x040fe200078e00ff */
[----:B------:R-:W-:Y:S01]  /*eda0*/  LOP3.LUT R40, R40, 0xffff0000, RZ, 0xc0, !PT ;  /* 0xffff000028287812 */ /* 0x000fe200078ec0ff */
[-C--:B------:R-:W-:Y:S02]  /*edb0*/  FFMA.FTZ R42, R39, R14.reuse, -R42 ;  /* 0x0000000e272a7223 */ /* 0x080fe4000001082a */
[----:B------:R-:W-:Y:S02]  /*edc0*/  FFMA.FTZ R50, R35, R14, R50 ;  /* 0x0000000e23327223 */ /* 0x000fe40000010032 */
[----:B------:R-:W-:-:S02]  /*edd0*/  FMUL.FTZ R39, R9, R8 ;  /* 0x0000000809277220 */ /* 0x000fc40000410000 */
[-C--:B------:R-:W-:Y:S02]  /*ede0*/  FMUL.FTZ R14, R44, R49.reuse ;  /* 0x000000312c0e7220 */ /* 0x080fe40000410000 */
[C---:B------:R-:W-:Y:S02]  /*edf0*/  FMUL.FTZ R8, R37.reuse, R8 ;  /* 0x0000000825087220 */ /* 0x040fe40000410000 */
[C---:B------:R-:W-:Y:S02]  /*ee00*/  FMUL.FTZ R49, R48.reuse, R49 ;  /* 0x0000003130317220 */ /* 0x040fe40000410000 */
[-C--:B------:R-:W-:Y:S02]  /*ee10*/  FFMA.FTZ R39, R37, R12.reuse, -R39 ;  /* 0x0000000c25277223 */ /* 0x080fe40000010827 */
[----:B------:R-:W-:Y:S02]  /*ee20*/  FFMA.FTZ R9, R9, R12, R8 ;  /* 0x0000000c09097223 */ /* 0x000fe40000010008 */
[----:B------:R-:W-:Y:S01]  /*ee30*/  FFMA.FTZ R48, R48, R13, -R14 ;  /* 0x0000000d30307223 */ /* 0x000fe2000001080e */
[----:B------:R-:W-:Y:S01]  /*ee40*/  F2FP.BF16.PACK_AB R14, R42, R43 ;  /* 0x0000002b2a0e723e */ /* 0x000fe200000010ff */
[----:B------:R-:W-:-:S02]  /*ee50*/  FFMA.FTZ R49, R44, R13, R49 ;  /* 0x0000000d2c317223 */ /* 0x000fc40000010031 */
[-C--:B------:R-:W-:Y:S02]  /*ee60*/  FMUL.FTZ R13, R36, R52.reuse ;  /* 0x00000034240d7220 */ /* 0x080fe40000410000 */
[-C--:B------:R-:W-:Y:S02]  /*ee70*/  FMUL.FTZ R12, R34, R11.reuse ;  /* 0x0000000b220c7220 */ /* 0x080fe40000410000 */
[----:B------:R-:W-:Y:S02]  /*ee80*/  FMUL.FTZ R52, R40, R52 ;  /* 0x0000003428347220 */ /* 0x000fe40000410000 */
[----:B------:R-:W-:Y:S02]  /*ee90*/  FMUL.FTZ R8, R38, R11 ;  /* 0x0000000b26087220 */ /* 0x000fe40000410000 */
        /* <DEDUP_REMOVED lines=13> */
.L_x_2372:
[----:B------:R-:W-:Y:S05]  /*ef70*/  BSYNC B0 ;  /* 0x0000000000007941 */ /* 0x000fea0003800000 */
.L_x_2371:
        /* <DEDUP_REMOVED lines=12> */
[----:B------:R-:W-:Y:S02]  /*f040*/  LOP3.LUT R12, R12, 0x1c0, RZ, 0xc0, !PT ;  /* 0x000001c00c0c7812 */ /* 0x000fe400078ec0ff */
        /* <DEDUP_REMOVED lines=93> */
.L_x_2350:
[----:B------:R-:W-:Y:S05]  /*f620*/  BSYNC B2 ;  /* 0x0000000000027941 */ /* 0x000fea0003800000 */
.L_x_2322:
[----:B------:R-:W-:Y:S01]  /*f630*/  IMAD.SHL.U32 R213, R17, 0x40, RZ ;  /* 0x0000004011d57824 */ /* 0x000fe200078e00ff */
[----:B------:R-:W-:Y:S01]  /*f640*/  ISETP.GT.AND P3, PT, R98, 0x7f, PT ;  /* 0x0000007f6200780c */ /* 0x000fe20003f64270 */
[----:B-1----:R-:W-:Y:S01]  /*f650*/  IMAD.SHL.U32 R10, R158, 0x8, RZ ;  /* 0x000000089e0a7824 */ /* 0x002fe200078e00ff */
[----:B------:R-:W-:Y:S01]  /*f660*/  SEL R11, RZ, 0x4, P6 ;  /* 0x00000004ff0b7807 */ /* 0x000fe20003000000 */
[----:B------:R-:W-:Y:S01]  /*f670*/  IMAD R8, R21, c[0x0][0x208], RZ ;  /* 0x0000820015087a24 */ /* 0x000fe200078e02ff */
[----:B------:R-:W-:Y:S01]  /*f680*/  LOP3.LUT R213, R213, 0x1c0, RZ, 0xc0, !PT ;  /* 0x000001c0d5d57812 */ /* 0x000fe200078ec0ff */
[----:B------:R-:W-:Y:S01]  /*f690*/  IMAD.WIDE.U32 R12, R23, c[0x0][0x208], RZ ;  /* 0x00008200170c7a25 */ /* 0x000fe200078e00ff */
[----:B------:R-:W-:Y:S01]  /*f6a0*/  SEL R15, RZ, 0x8, P5 ;  /* 0x00000008ff0f7807 */ /* 0x000fe20002800000 */
[----:B------:R-:W-:-:S04]  /*f6b0*/  DEPBAR.LE SB0, 0x0 ;  /* 0x000080000000791a */ /* 0x000fc80000000000 */
[----:B------:R-:W-:Y:S01]  /*f6c0*/  LOP3.LUT R10, R213, 0x8, R10, 0xf8, !PT ;  /* 0x00000008d50a7812 */ /* 0x000fe200078ef80a */
[----:B------:R-:W-:Y:S01]  /*f6d0*/  IMAD R8, R23, c[0x0][0x20c], R8 ;  /* 0x0000830017087a24 */ /* 0x000fe200078e0208 */
[----:B------:R-:W-:Y:S01]  /*f6e0*/  SHF.R.U32.HI R213, RZ, 0x3, R213 ;  /* 0x00000003ffd57819 */ /* 0x000fe200000116d5 */
[----:B------:R-:W-:Y:S01]  /*f6f0*/  IMAD.MOV.U32 R224, RZ, RZ, R218 ;  /* 0x000000ffffe07224 */ /* 0x000fe200078e00da */
[----:B------:R-:W-:Y:S01]  /*f700*/  BAR.SYNC.DEFER_BLOCKING 0x0 ;  /* 0x0000000000007b1d */ /* 0x000fe20000010000 */
[----:B------:R-:W-:Y:S01]  /*f710*/  IMAD.IADD R8, R13, 0x1, R8 ;  /* 0x000000010d087824 */ /* 0x000fe200078e0208 */
[----:B------:R-:W-:Y:S01]  /*f720*/  LOP3.LUT R213, R10, R213, RZ, 0x3c, !PT ;  /* 0x000000d50ad57212 */ /* 0x000fe200078e3cff */
[----:B------:R-:W-:Y:S01]  /*f730*/  IMAD.WIDE.U32 R12, R12, 0x30, R224 ;  /* 0x000000300c0c7825 */ /* 0x000fe200078e00e0 */
[----:B------:R-:W-:Y:S02]  /*f740*/  SEL R10, RZ, 0x2, P4 ;  /* 0x00000002ff0a7807 */ /* 0x000fe40002000000 */
[----:B------:R-:W-:Y:S01]  /*f750*/  LOP3.LUT P1, RZ, R17, 0x2, RZ, 0xc0, !PT ;  /* 0x0000000211ff7812 */ /* 0x000fe2000782c0ff */
[----:B------:R-:W-:Y:S01]  /*f760*/  IMAD R8, R8, 0x30, RZ ;  /* 0x0000003008087824 */ /* 0x000fe200078e02ff */
[----:B------:R-:W-:Y:S01]  /*f770*/  LEA R32, P0, R12, c[0x0][0x1f8], 0x1 ;  /* 0x00007e000c207a11 */ /* 0x000fe200078008ff */
[----:B------:R-:W-:Y:S01]  /*f780*/  IMAD R213, R6, 0x200, R213 ;  /* 0x0000020006d57824 */ /* 0x000fe200078e02d5 */
[----:B------:R-:W-:Y:S01]  /*f790*/  LEA.HI R6, R19, R98, RZ, 0x5 ;  /* 0x0000006213067211 */ /* 0x000fe200078f28ff */
[----:B------:R-:W-:Y:S01]  /*f7a0*/  IMAD.IADD R8, R13, 0x1, R8 ;  /* 0x000000010d087824 */ /* 0x000fe200078e0208 */
[----:B------:R-:W-:Y:S01]  /*f7b0*/  IADD3 R10, R11, R10, R18 ;  /* 0x0000000a0b0a7210 */ /* 0x000fe20007ffe012 */
[----:B------:R-:W-:Y:S01]  /*f7c0*/  @!P3 IMAD.MOV.U32 R11, RZ, RZ, c[0x0][0x208] ;  /* 0x00008200ff0bb624 */ /* 0x000fe200078e00ff */
[----:B------:R-:W-:Y:S01]  /*f7d0*/  P2R R9, PR, RZ, 0x40 ;  /* 0x00000040ff097803 */ /* 0x000fe20000000000 */
[----:B------:R-:W-:Y:S01]  /*f7e0*/  IMAD.SHL.U32 R13, R6, 0x20, RZ ;  /* 0x00000020060d7824 */ /* 0x000fe200078e00ff */
[----:B------:R-:W-:Y:S01]  /*f7f0*/  LEA.HI.X R33, R12, c[0x0][0x1fc], R8, 0x1, P0 ;  /* 0x00007f000c217a11 */ /* 0x000fe200000f0c08 */
[----:B------:R-:W-:Y:S01]  /*f800*/  @!P3 IMAD.MOV.U32 R8, RZ, RZ, c[0x0][0x20c] ;  /* 0x00008300ff08b624 */ /* 0x000fe200078e00ff */
[----:B------:R-:W-:Y:S01]  /*f810*/  @!P3 LEA R66, P0, R11, R32, 0x6 ;  /* 0x000000200b42b211 */ /* 0x000fe200078030ff */
[----:B------:R-:W-:Y:S01]  /*f820*/  IMAD.IADD R10, R15, 0x1, R10 ;  /* 0x000000010f0a7824 */ /* 0x000fe200078e020a */
[----:B------:R-:W-:Y:S01]  /*f830*/  LOP3.LUT R13, R13, 0x7ffffc00, RZ, 0xc0, !PT ;  /* 0x7ffffc000d0d7812 */ /* 0x000fe200078ec0ff */
[----:B------:R-:W-:Y:S01]  /*f840*/  IMAD.SHL.U32 R213, R213, 0x2, RZ ;  /* 0x00000002d5d57824 */ /* 0x000fe200078e00ff */
[----:B------:R-:W-:Y:S01]  /*f850*/  @!P3 LEA.HI.X R67, R11, R33, R8, 0x6, P0 ;  /* 0x000000210b43b211 */ /* 0x000fe200000f3408 */
[----:B------:R-:W-:Y:S01]  /*f860*/  IMAD.SHL.U32 R220, R16, 0x2, RZ ;  /* 0x0000000210dc7824 */ /* 0x000fe200078e00ff */
[----:B------:R-:W-:Y:S01]  /*f870*/  IADD3 R8, R2, R99, -R158 ;  /* 0x0000006302087210 */ /* 0x000fe20007ffe89e */
[----:B------:R-:W-:Y:S01]  /*f880*/  IMAD.IADD R2, R0, 0x1, R13 ;  /* 0x0000000100027824 */ /* 0x000fe200078e020d */
[----:B------:R-:W-:Y:S01]  /*f890*/  LOP3.LUT P4, RZ, R10, 0x1, RZ, 0xc0, !PT ;  /* 0x000000010aff7812 */ /* 0x000fe2000788c0ff */
[----:B------:R-:W-:Y:S01]  /*f8a0*/  LDSM.16.M88.4 R20, [R213+0xa080] ;  /* 0x00a08000d514783b */ /* 0x000fe20000000200 */
[C---:B------:R-:W-:Y:S01]  /*f8b0*/  IADD3 R12, R213.reuse, 0xa080, RZ ;  /* 0x0000a080d50c7810 */ /* 0x040fe20007ffe0ff */
[----:B------:R-:W-:Y:S01]  /*f8c0*/  IMAD.SHL.U32 R60, R2, 0x2, RZ ;  /* 0x00000002023c7824 */ /* 0x000fe200078e00ff */
[----:B------:R-:W-:Y:S01]  /*f8d0*/  ISETP.LT.OR P0, PT, R8, 0x1, !P4 ;  /* 0x000000010800780c */ /* 0x000fe20006701670 */
[----:B------:R-:W-:Y:S01]  /*f8e0*/  LDSM.16.M88.4 R28, [R213+0xb080] ;  /* 0x00b08000d51c783b */ /* 0x000fe20000000200 */
[----:B------:R-:W-:Y:S01]  /*f8f0*/  LEA R214, R2, 0x10080, 0x1 ;  /* 0x0001008002d67811 */ /* 0x000fe200078e08ff */
[----:B------:R-:W-:Y:S01]  /*f900*/  IMAD.MOV.U32 R2, RZ, RZ, 0x40 ;  /* 0x00000040ff027424 */ /* 0x000fe200078e00ff */
[----:B------:R-:W-:Y:S01]  /*f910*/  IADD3 R211, R213, 0xa0a0, RZ ;  /* 0x0000a0a0d5d37810 */ /* 0x000fe20007ffe0ff */
[----:B------:R-:W1:Y:S01]  /*f920*/  LDSM.16.M88.4 R60, [R60+0x10080] ;  /* 0x010080003c3c783b */ /* 0x000e620000000200 */
[----:B------:R-:W-:Y:S01]  /*f930*/  @P1 IADD3 R211, R12, -0x20, RZ ;  /* 0xffffffe00cd31810 */ /* 0x000fe20007ffe0ff */
[--C-:B------:R-:W-:Y:S01]  /*f940*/  IMAD R212, R7, 0x2, R214.reuse ;  /* 0x0000000207d47824 */ /* 0x100fe200078e02d6 */
[C---:B------:R-:W-:Y:S01]  /*f950*/  LOP3.LUT P2, RZ, R10.reuse, 0x2, RZ, 0xc0, !PT ;  /* 0x000000020aff7812 */ /* 0x040fe2000784c0ff */
[----:B------:R-:W2:Y:S01]  /*f960*/  LDSM.16.M88.4 R12, [R213+0xa880] ;  /* 0x00a88000d50c783b */ /* 0x000ea20000000200 */
[----:B------:R-:W-:Y:S01]  /*f970*/  LOP3.LUT P1, RZ, R10, 0x4, RZ, 0xc0, !PT ;  /* 0x000000040aff7812 */ /* 0x000fe2000782c0ff */
[C---:B------:R-:W-:Y:S01]  /*f980*/  IMAD R210, R5.reuse, 0x2, R214 ;  /* 0x0000000205d27824 */ /* 0x040fe200078e02d6 */
[----:B------:R-:W-:Y:S01]  /*f990*/  @!P3 ISETP.LT.OR P4, PT, R8, 0x21, !P4 ;  /* 0x000000210800b80c */ /* 0x000fe20006781670 */
[----:B------:R-:W-:Y:S01]  /*f9a0*/  LDSM.16.M88.4 R44, [R212] ;  /* 0x00000000d42c783b */ /* 0x000fe20000000200 */
[----:B------:R-:W-:Y:S01]  /*f9b0*/  IMAD R209, R5, 0x2, R212 ;  /* 0x0000000205d17824 */ /* 0x000fe200078e02d4 */
[----:B------:R-:W-:-:S02]  /*f9c0*/  IADD3 R203, R211, 0x800, RZ ;  /* 0x00000800d3cb7810 */ /* 0x000fc40007ffe0ff */
[----:B------:R-:W3:Y:S01]  /*f9d0*/  LDSM.16.M88.4 R56, [R211] ;  /* 0x00000000d338783b */ /* 0x000ee20000000200 */
[C---:B------:R-:W-:Y:S02]  /*f9e0*/  IADD3 R202, R211.reuse, 0x1000, RZ ;  /* 0x00001000d3ca7810 */ /* 0x040fe40007ffe0ff */
[C---:B------:R-:W-:Y:S01]  /*f9f0*/  IADD3 R200, R211.reuse, 0x1800, RZ ;  /* 0x00001800d3c87810 */ /* 0x040fe20007ffe0ff */
[----:B------:R-:W4:Y:S01]  /*fa00*/  LDSM.16.M88.4 R52, [R211+0x800] ;  /* 0x00080000d334783b */ /* 0x000f220000000200 */
[C---:B------:R-:W-:Y:S02]  /*fa10*/  IADD3 R199, R211.reuse, 0x2000, RZ ;  /* 0x00002000d3c77810 */ /* 0x040fe40007ffe0ff */
[C---:B------:R-:W-:Y:S01]  /*fa20*/  IADD3 R198, R211.reuse, 0x2800, RZ ;  /* 0x00002800d3c67810 */ /* 0x040fe20007ffe0ff */
[----:B------:R-:W3:Y:S01]  /*fa30*/  LDSM.16.M88.4 R48, [R211+0x1000] ;  /* 0x00100000d330783b */ /* 0x000ee20000000200 */
[C---:B------:R-:W-:Y:S02]  /*fa40*/  IADD3 R197, R211.reuse, 0x3000, RZ ;  /* 0x00003000d3c57810 */ /* 0x040fe40007ffe0ff */
[----:B------:R-:W-:Y:S01]  /*fa50*/  IADD3 R196, R211, 0x3800, RZ ;  /* 0x00003800d3c47810 */ /* 0x000fe20007ffe0ff */
[----:B------:R-:W-:Y:S01]  /*fa60*/  @!PT LDS RZ, [RZ] ;  /* 0x00000000fffff984 */ /* 0x000fe20000000800 */
[----:B------:R-:W-:Y:S01]  /*fa70*/  @!PT LDS RZ, [RZ] ;  /* 0x00000000fffff984 */ /* 0x000fe20000000800 */
[----:B------:R-:W-:Y:S01]  /*fa80*/  @!PT LDS RZ, [RZ] ;  /* 0x00000000fffff984 */ /* 0x000fe20000000800 */
[----:B------:R3:W-:Y:S01]  /*fa90*/  LDGSTS.E.BYPASS.LTC128B.128 [R220+0x4080], [R32.64], !P0 ;  /* 0x0408000020dc7fae */ /* 0x0007e2000c101d52 */
[----:B------:R-:W-:-:S02]  /*faa0*/  LOP3.LUT P0, RZ, R17, 0x4, RZ, 0xc0, !PT ;  /* 0x0000000411ff7812 */ /* 0x000fc4000780c0ff */
[----:B------:R-:W-:Y:S02]  /*fab0*/  IADD3 R195, R211, 0x4000, RZ ;  /* 0x00004000d3c37810 */ /* 0x000fe40007ffe0ff */
[----:B------:R-:W-:Y:S02]  /*fac0*/  SEL R2, R2, 0xffffffc0, !P0 ;  /* 0xffffffc002027807 */ /* 0x000fe40004000000 */
[C---:B------:R-:W-:Y:S02]  /*fad0*/  ISETP.LT.OR P0, PT, R8.reuse, 0x1, !P2 ;  /* 0x000000010800780c */ /* 0x040fe40005701670 */
[----:B------:R-:W-:Y:S01]  /*fae0*/  @!P3 ISETP.LT.OR P2, PT, R8, 0x21, !P2 ;  /* 0x000000210800b80c */ /* 0x000fe20005741670 */
[--C-:B------:R-:W-:Y:S01]  /*faf0*/  IMAD.IADD R207, R213, 0x1, R2.reuse ;  /* 0x00000001d5cf7824 */ /* 0x100fe200078e0202 */
[C---:B------:R-:W-:Y:S01]  /*fb00*/  IADD3 R194, R211.reuse, 0x4800, RZ ;  /* 0x00004800d3c27810 */ /* 0x040fe20007ffe0ff */
[C---:B------:R-:W-:Y:S01]  /*fb10*/  IMAD.IADD R201, R211.reuse, 0x1, R2 ;  /* 0x00000001d3c97824 */ /* 0x040fe200078e0202 */
[----:B------:R-:W-:-:S02]  /*fb20*/  IADD3 R193, R211, 0x5000, RZ ;  /* 0x00005000d3c17810 */ /* 0x000fc40007ffe0ff */
[----:B------:R-:W-:Y:S01]  /*fb30*/  IADD3 R192, R211, 0x5800, RZ ;  /* 0x00005800d3c07810 */ /* 0x000fe20007ffe0ff */
[C---:B-1----:R-:W-:Y:S04]  /*fb40*/  HMMA.16816.F32.BF16 R24, R60.reuse, R20, RZ ;  /* 0x000000143c18723c */ /* 0x042fe800000418ff */
[----:B------:R1:W-:Y:S01]  /*fb50*/  LDGSTS.E.BYPASS.LTC128B.128 [R220+0x5880], [R32.64+0x80], !P0 ;  /* 0x0588008020dc7fae */ /* 0x0003e2000c101d52 */
[C---:B------:R-:W-:Y:S02]  /*fb60*/  ISETP.LT.OR P0, PT, R8.reuse, 0x1, !P1 ;  /* 0x000000010800780c */ /* 0x040fe40004f01670 */
[----:B------:R-:W-:Y:S01]  /*fb70*/  @!P3 ISETP.LT.OR P1, PT, R8, 0x21, !P1 ;  /* 0x000000210800b80c */ /* 0x000fe20004f21670 */
[C---:B--2---:R-:W-:Y:S08]  /*fb80*/  HMMA.16816.F32.BF16 R16, R60.reuse, R12, RZ ;  /* 0x0000000c3c10723c */ /* 0x044ff000000418ff */
[----:B------:R-:W-:Y:S02]  /*fb90*/  HMMA.16816.F32.BF16 R20, R60, R22, RZ ;  /* 0x000000163c14723c */ /* 0x000fe400000418ff */
[----:B------:R1:W-:Y:S01]  /*fba0*/  LDGSTS.E.BYPASS.LTC128B.128 [R220+0x7080], [R32.64+0x100], !P0 ;  /* 0x0708010020dc7fae */ /* 0x0003e2000c101d52 */
[----:B------:R-:W-:-:S04]  /*fbb0*/  LOP3.LUT P0, RZ, R10, 0x8, RZ, 0xc0, !PT ;  /* 0x000000080aff7812 */ /* 0x000fc8000780c0ff */
[C---:B------:R-:W-:Y:S01]  /*fbc0*/  ISETP.LT.OR P6, PT, R8.reuse, 0x1, !P0 ;  /* 0x000000010800780c */ /* 0x040fe200047c1670 */
[----:B------:R-:W-:Y:S01]  /*fbd0*/  HMMA.16816.F32.BF16 R12, R60, R14, RZ ;  /* 0x0000000e3c0c723c */ /* 0x000fe200000418ff */
[----:B------:R-:W-:-:S07]  /*fbe0*/  @!P3 ISETP.LT.OR P0, PT, R8, 0x21, !P0 ;  /* 0x000000210800b80c */ /* 0x000fce0004701670 */
[----:B---3--:R-:W-:Y:S04]  /*fbf0*/  HMMA.16816.F32.BF16 R24, R44, R56, R24 ;  /* 0x000000382c18723c */ /* 0x008fe80000041818 */
[----:B------:R1:W-:Y:S01]  /*fc00*/  LDGSTS.E.BYPASS.LTC128B.128 [R220+0x8880], [R32.64+0x180], !P6 ;  /* 0x0888018020dc7fae */ /* 0x0003e2000f101d52 */
[----:B------:R-:W-:-:S03]  /*fc10*/  ISETP.NE.AND P6, PT, R9, RZ, PT ;  /* 0x000000ff0900720c */ /* 0x000fc60003fc5270 */
[----:B------:R-:W-:Y:S01]  /*fc20*/  HMMA.16816.F32.BF16 R8, R60, R28, RZ ;  /* 0x0000001c3c08723c */ /* 0x000fe200000418ff */
[----:B------:R2:W-:Y:S01]  /*fc30*/  @!P3 LDGSTS.E.BYPASS.LTC128B.128 [R220+0x5080], [R66.64], !P4 ;  /* 0x0508000042dcbfae */ /* 0x0005e2000e101d52 */
[----:B------:R-:W-:-:S03]  /*fc40*/  ISETP.GE.AND P4, PT, R99, 0x31, PT ;  /* 0x000000316300780c */ /* 0x000fc60003f86270 */
[----:B------:R2:W-:Y:S03]  /*fc50*/  @!P3 LDGSTS.E.BYPASS.LTC128B.128 [R220+0x6880], [R66.64+0x80], !P2 ;  /* 0x0688008042dcbfae */ /* 0x0005e6000d101d52 */
[----:B------:R-:W-:Y:S01]  /*fc60*/  HMMA.16816.F32.BF16 R60, R60, R30, RZ ;  /* 0x0000001e3c3c723c */ /* 0x000fe200000418ff */
[----:B------:R2:W-:Y:S04]  /*fc70*/  @!P3 LDGSTS.E.BYPASS.LTC128B.128 [R220+0x8080], [R66.64+0x100], !P1 ;  /* 0x0808010042dcbfae */ /* 0x0005e8000c901d52 */
[----:B------:R2:W-:Y:S03]  /*fc80*/  @!P3 LDGSTS.E.BYPASS.LTC128B.128 [R220+0x9880], [R66.64+0x180], !P0 ;  /* 0x0988018042dcbfae */ /* 0x0005e6000c101d52 */
[C---:B------:R-:W-:Y:S01]  /*fc90*/  HMMA.16816.F32.BF16 R20, R44.reuse, R58, R20 ;  /* 0x0000003a2c14723c */ /* 0x040fe20000041814 */
[----:B------:R-:W-:Y:S04]  /*fca0*/  LDSM.16.M88.4 R40, [R210] ;  /* 0x00000000d228783b */ /* 0x000fe80000000200 */
[----:B------:R-:W3:Y:S03]  /*fcb0*/  LDSM.16.M88.4 R36, [R207+0xa080] ;  /* 0x00a08000cf24783b */ /* 0x000ee60000000200 */
[C---:B----4-:R-:W-:Y:S01]  /*fcc0*/  HMMA.16816.F32.BF16 R16, R44.reuse, R52, R16 ;  /* 0x000000342c10723c */ /* 0x050fe20000041810 */
[----:B-1----:R-:W1:Y:S04]  /*fcd0*/  LDSM.16.M88.4 R32, [R207+0xa880] ;  /* 0x00a88000cf20783b */ /* 0x002e680000000200 */
[----:B------:R-:W4:Y:S03]  /*fce0*/  LDSM.16.M88.4 R28, [R207+0xb080] ;  /* 0x00b08000cf1c783b */ /* 0x000f260000000200 */
[C---:B------:R-:W-:Y:S01]  /*fcf0*/  HMMA.16816.F32.BF16 R12, R44.reuse, R54, R12 ;  /* 0x000000362c0c723c */ /* 0x040fe2000004180c */
[----:B------:R-:W-:Y:S04]  /*fd00*/  LDSM.16.M88.4 R56, [R209] ;  /* 0x00000000d138783b */ /* 0x000fe80000000200 */
[----:B------:R-:W1:Y:S03]  /*fd10*/  LDSM.16.M88.4 R52, [R201] ;  /* 0x00000000c934783b */ /* 0x000e660000000200 */
[C---:B------:R-:W-:Y:S01]  /*fd20*/  HMMA.16816.F32.BF16 R8, R44.reuse, R48, R8 ;  /* 0x000000302c08723c */ /* 0x040fe20000041808 */
[----:B------:R-:W0:Y:S07]  /*fd30*/  LDGDEPBAR ;  /* 0x00000000000079af */ /* 0x000e2e0000000000 */
[----:B------:R-:W-:Y:S01]  /*fd40*/  HMMA.16816.F32.BF16 R60, R44, R50, R60 ;  /* 0x000000322c3c723c */ /* 0x000fe2000004183c */
[----:B------:R-:W2:Y:S04]  /*fd50*/  LDSM.16.M88.4 R48, [R201+0x800] ;  /* 0x00080000c930783b */ /* 0x000ea80000000200 */
[----:B------:R-:W2:Y:S03]  /*fd60*/  LDSM.16.M88.4 R44, [R201+0x1000] ;  /* 0x00100000c92c783b */ /* 0x000ea60000000200 */
[C---:B---3--:R-:W-:Y:S08]  /*fd70*/  HMMA.16816.F32.BF16 R24, R40.reuse, R36, R24 ;  /* 0x000000242818723c */ /* 0x048ff00000041818 */
[C---:B------:R-:W-:Y:S01]  /*fd80*/  HMMA.16816.F32.BF16 R20, R40.reuse, R38, R20 ;  /* 0x000000262814723c */ /* 0x040fe20000041814 */
[----:B------:R-:W-:Y:S07]  /*fd90*/  LDSM.16.M88.4 R36, [R213+0xb880] ;  /* 0x00b88000d524783b */ /* 0x000fee0000000200 */
[C---:B-1----:R-:W-:Y:S08]  /*fda0*/  HMMA.16816.F32.BF16 R16, R40.reuse, R32, R16 ;  /* 0x000000202810723c */ /* 0x042ff00000041810 */
[C---:B------:R-:W-:Y:S01]  /*fdb0*/  HMMA.16816.F32.BF16 R12, R40.reuse, R34, R12 ;  /* 0x00000022280c723c */ /* 0x040fe2000004180c */
[----:B------:R-:W-:Y:S07]  /*fdc0*/  LDSM.16.M88.4 R32, [R213+0xc080] ;  /* 0x00c08000d520783b */ /* 0x000fee0000000200 */
[C---:B----4-:R-:W-:Y:S08]  /*fdd0*/  HMMA.16816.F32.BF16 R8, R40.reuse, R28, R8 ;  /* 0x0000001c2808723c */ /* 0x050ff00000041808 */
[----:B------:R-:W-:Y:S01]  /*fde0*/  HMMA.16816.F32.BF16 R60, R40, R30, R60 ;  /* 0x0000001e283c723c */ /* 0x000fe2000004183c */
[----:B------:R-:W1:Y:S04]  /*fdf0*/  LDSM.16.M88.4 R40, [R214+0x4000] ;  /* 0x00400000d628783b */ /* 0x000e680000000200 */
[----:B------:R-:W3:Y:S03]  /*fe00*/  LDSM.16.M88.4 R28, [R213+0xc880] ;  /* 0x00c88000d51c783b */ /* 0x000ee60000000200 */
[C---:B------:R-:W-:Y:S08]  /*fe10*/  HMMA.16816.F32.BF16 R24, R56.reuse, R52, R24 ;  /* 0x000000343818723c */ /* 0x040ff00000041818 */
[C---:B------:R-:W-:Y:S01]  /*fe20*/  HMMA.16816.F32.BF16 R20, R56.reuse, R54, R20 ;  /* 0x000000363814723c */ /* 0x040fe20000041814 */
[----:B------:R-:W-:Y:S07]  /*fe30*/  LDSM.16.M88.4 R52, [R211+0x1800] ;  /* 0x00180000d334783b */ /* 0x000fee0000000200 */
[C---:B--2---:R-:W-:Y:S08]  /*fe40*/  HMMA.16816.F32.BF16 R16, R56.reuse, R48, R16 ;  /* 0x000000303810723c */ /* 0x044ff00000041810 */
[C---:B------:R-:W-:Y:S01]  /*fe50*/  HMMA.16816.F32.BF16 R12, R56.reuse, R50, R12 ;  /* 0x00000032380c723c */ /* 0x040fe2000004180c */
[----:B------:R-:W-:Y:S07]  /*fe60*/  LDSM.16.M88.4 R48, [R211+0x2000] ;  /* 0x00200000d330783b */ /* 0x000fee0000000200 */
[C---:B------:R-:W-:Y:S08]  /*fe70*/  HMMA.16816.F32.BF16 R8, R56.reuse, R44, R8 ;  /* 0x0000002c3808723c */ /* 0x040ff00000041808 */
[----:B------:R-:W-:Y:S01]  /*fe80*/  HMMA.16816.F32.BF16 R60, R56, R46, R60 ;  /* 0x0000002e383c723c */ /* 0x000fe2000004183c */
[----:B------:R-:W2:Y:S04]  /*fe90*/  LDSM.16.M88.4 R56, [R212+0x4000] ;  /* 0x00400000d438783b */ /* 0x000ea80000000200 */
[----:B------:R-:W4:Y:S03]  /*fea0*/  LDSM.16.M88.4 R44, [R211+0x2800] ;  /* 0x00280000d32c783b */ /* 0x000f260000000200 */
[C---:B-1----:R-:W-:Y:S08]  /*feb0*/  HMMA.16816.F32.BF16 R24, R40.reuse, R36, R24 ;  /* 0x000000242818723c */ /* 0x042ff00000041818 */
[C---:B------:R-:W-:Y:S01]  /*fec0*/  HMMA.16816.F32.BF16 R20, R40.reuse, R38, R20 ;  /* 0x000000262814723c */ /* 0x040fe20000041814 */
[----:B------:R-:W-:Y:S07]  /*fed0*/  LDSM.16.M88.4 R36, [R207+0xb880] ;  /* 0x00b88000cf24783b */ /* 0x000fee0000000200 */
[C---:B------:R-:W-:Y:S08]  /*fee0*/  HMMA.16816.F32.BF16 R16, R40.reuse, R32, R16 ;  /* 0x000000202810723c */ /* 0x040ff00000041810 */
[C---:B------:R-:W-:Y:S01]  /*fef0*/  HMMA.16816.F32.BF16 R12, R40.reuse, R34, R12 ;  /* 0x00000022280c723c */ /* 0x040fe2000004180c */
[----:B------:R-:W-:Y:S07]  /*ff00*/  LDSM.16.M88.4 R32, [R207+0xc080] ;  /* 0x00c08000cf20783b */ /* 0x000fee0000000200 */
[C---:B---3--:R-:W-:Y:S08]  /*ff10*/  HMMA.16816.F32.BF16 R8, R40.reuse, R28, R8 ;  /* 0x0000001c2808723c */ /* 0x048ff00000041808 */
[----:B------:R-:W-:Y:S01]  /*ff20*/  HMMA.16816.F32.BF16 R60, R40, R30, R60 ;  /* 0x0000001e283c723c */ /* 0x000fe2000004183c */
[----:B------:R-:W1:Y:S04]  /*ff30*/  LDSM.16.M88.4 R40, [R210+0x4000] ;  /* 0x00400000d228783b */ /* 0x000e680000000200 */
[----:B------:R-:W3:Y:S03]  /*ff40*/  LDSM.16.M88.4 R28, [R207+0xc880] ;  /* 0x00c88000cf1c783b */ /* 0x000ee60000000200 */
[C---:B--2---:R-:W-:Y:S08]  /*ff50*/  HMMA.16816.F32.BF16 R24, R56.reuse, R52, R24 ;  /* 0x000000343818723c */ /* 0x044ff00000041818 */
[C---:B------:R-:W-:Y:S01]  /*ff60*/  HMMA.16816.F32.BF16 R20, R56.reuse, R54, R20 ;  /* 0x000000363814723c */ /* 0x040fe20000041814 */
[----:B------:R-:W-:Y:S07]  /*ff70*/  LDSM.16.M88.4 R52, [R201+0x1800] ;  /* 0x00180000c934783b */ /* 0x000fee0000000200 */
[C---:B------:R-:W-:Y:S08]  /*ff80*/  HMMA.16816.F32.BF16 R16, R56.reuse, R48, R16 ;  /* 0x000000303810723c */ /* 0x040ff00000041810 */
[C---:B------:R-:W-:Y:S01]  /*ff90*/  HMMA.16816.F32.BF16 R12, R56.reuse, R50, R12 ;  /* 0x00000032380c723c */ /* 0x040fe2000004180c */
[----:B------:R-:W-:Y:S07]  /*ffa0*/  LDSM.16.M88.4 R48, [R201+0x2000] ;  /* 0x00200000c930783b */ /* 0x000fee0000000200 */
[C---:B----4-:R-:W-:Y:S08]  /*ffb0*/  HMMA.16816.F32.BF16 R8, R56.reuse, R44, R8 ;  /* 0x0000002c3808723c */ /* 0x050ff00000041808 */
        /* <DEDUP_REMOVED lines=82> */
[----:B------:R-:W4:Y:S01]  /*104e0*/  LDSM.16.M88.4 R44, [R201+0x5800] ;  /* 0x00580000c92c783b */ /* 0x000f220000000200 */
[----:B------:R-:W-:-:S04]  /*104f0*/  DEPBAR.LE SB0, 0x0 ;  /* 0x000080000000791a */ /* 0x000fc80000000000 */
[C---:B-1----:R-:W-:Y:S08]  /*10500*/  HMMA.16816.F32.BF16 R24, R40.reuse, R36, R24 ;  /* 0x000000242818723c */ /* 0x042ff00000041818 */
[C---:B------:R-:W-:Y:S08]  /*10510*/  HMMA.16816.F32.BF16 R20, R40.reuse, R38, R20 ;  /* 0x000000262814723c */ /* 0x040ff00000041814 */
[C---:B------:R-:W-:Y:S08]  /*10520*/  HMMA.16816.F32.BF16 R16, R40.reuse, R32, R16 ;  /* 0x000000202810723c */ /* 0x040ff00000041810 */
[C---:B------:R-:W-:Y:S08]  /*10530*/  HMMA.16816.F32.BF16 R12, R40.reuse, R34, R12 ;  /* 0x00000022280c723c */ /* 0x040ff0000004180c */
[C---:B---3--:R-:W-:Y:S08]  /*10540*/  HMMA.16816.F32.BF16 R8, R40.reuse, R28, R8 ;  /* 0x0000001c2808723c */ /* 0x048ff00000041808 */
[----:B------:R-:W-:Y:S08]  /*10550*/  HMMA.16816.F32.BF16 R60, R40, R30, R60 ;  /* 0x0000001e283c723c */ /* 0x000ff0000004183c */
[C---:B--2---:R-:W-:Y:S08]  /*10560*/  HMMA.16816.F32.BF16 R24, R56.reuse, R52, R24 ;  /* 0x000000343818723c */ /* 0x044ff00000041818 */
[C---:B------:R-:W-:Y:S08]  /*10570*/  HMMA.16816.F32.BF16 R20, R56.reuse, R54, R20 ;  /* 0x000000363814723c */ /* 0x040ff00000041814 */
[C---:B------:R-:W-:Y:S08]  /*10580*/  HMMA.16816.F32.BF16 R16, R56.reuse, R48, R16 ;  /* 0x000000303810723c */ /* 0x040ff00000041810 */
[C---:B------:R-:W-:Y:S08]  /*10590*/  HMMA.16816.F32.BF16 R12, R56.reuse, R50, R12 ;  /* 0x00000032380c723c */ /* 0x040ff0000004180c */
[C---:B----4-:R-:W-:Y:S08]  /*105a0*/  HMMA.16816.F32.BF16 R8, R56.reuse, R44, R8 ;  /* 0x0000002c3808723c */ /* 0x050ff00000041808 */
[----:B------:R-:W-:Y:S01]  /*105b0*/  HMMA.16816.F32.BF16 R60, R56, R46, R60 ;  /* 0x0000002e383c723c */ /* 0x000fe2000004183c */
[----:B------:R-:W-:Y:S06]  /*105c0*/  BAR.SYNC.DEFER_BLOCKING 0x0 ;  /* 0x0000000000007b1d */ /* 0x000fec0000010000 */
[----:B------:R-:W-:Y:S05]  /*105d0*/  @!P4 BRA `(.L_x_2373) ;  /* 0x000002100000c947 */ /* 0x000fea0003800000 */
[----:B------:R-:W-:Y:S02]  /*105e0*/  IADD3 R2, -R158, 0x30, RZ ;  /* 0x000000309e027810 */ /* 0x000fe40007ffe1ff */
        /* <DEDUP_REMOVED lines=32> */
.L_x_2373:
[----:B-1----:R-:W-:Y:S01]  /*107f0*/  LOP3.LUT R3, R6, 0xffffffe0, RZ, 0xc0, !PT ;  /* 0xffffffe006037812 */ /* 0x002fe200078ec0ff */
        /* <DEDUP_REMOVED lines=16> */
[----:B------:R-:W-:Y:S04]  /*10900*/  LDSM.16.MT88.4 R84, [R204+0x5880] ;  /* 0x00588000cc54783b */ /* 0x000fe80000004200 */
[----:B------:R-:W-:Y:S01]  /*10910*/  ISETP.GT.AND P0, PT, R4, RZ, PT ;  /* 0x000000ff0400720c */ /* 0x000fe20003f04270 */
[----:B-----5:R-:W-:Y:S03]  /*10920*/  LDSM.16.MT88.4 R100, [R206+0x7080] ;  /* 0x00708000ce64783b */ /* 0x020fe60000004200 */
[----:B------:R-:W-:Y:S01]  /*10930*/  FSEL R26, R26, -INF , P0 ;  /* 0xff8000001a1a7808 */ /* 0x000fe20000000000 */
[----:B------:R-:W-:Y:S01]  /*10940*/  LDSM.16.MT88.4 R108, [R205+0x7080] ;  /* 0x00708000cd6c783b */ /* 0x000fe20000004200 */
[----:B------:R-:W-:-:S02]  /*10950*/  FSEL R24, R24, -INF , P0 ;  /* 0xff80000018187808 */ /* 0x000fc40000000000 */
[C---:B------:R-:W-:Y:S01]  /*10960*/  ISETP.GT.AND P0, PT, R4.reuse, 0x1, PT ;  /* 0x000000010400780c */ /* 0x040fe20003f04270 */
        /* <DEDUP_REMOVED lines=46> */
[----:B------:R-:W-:Y:S02]  /*10c50*/  FMNMX.FTZ R2, R181, R2, !PT ;  /* 0x00000002b5027209 */ /* 0x000fe40007810000 */
[----:B------:R-:W-:Y:S02]  /*10c60*/  FMNMX.FTZ R6, R19, R6, !PT ;  /* 0x0000000613067209 */ /* 0x000fe40007810000 */
[----:B------:R-:W-:Y:S02]  /*10c70*/  FSEL R171, R62, -INF , P0 ;  /* 0xff8000003eab7808 */ /* 0x000fe40000000000 */
[----:B------:R-:W-:Y:S02]  /*10c80*/  ISETP.GT.AND P0, PT, R4, 0x29, PT ;  /* 0x000000290400780c */ /* 0x000fe40003f04270 */
        /* <DEDUP_REMOVED lines=8> */
[----:B------:R-:W-:-:S03]  /*10d10*/  FMNMX.FTZ R2, R173, R2, !PT ;  /* 0x00000002ad027209 */ /* 0x000fc60007810000 */
[----:B------:R-:W-:Y:S01]  /*10d20*/  LDSM.16.MT88.4 R60, [R208+0x5880] ;  /* 0x00588000d03c783b */ /* 0x000fe20000004200 */
[----:B------:R-:W-:-:S04]  /*10d30*/  FMNMX.FTZ R2, R171, R2, !PT ;  /* 0x00000002ab027209 */ /* 0x000fc80007810000 */
[----:B------:R-:W-:-:S05]  /*10d40*/  FMNMX.FTZ R9, R169, R2, !PT ;  /* 0x00000002a9097209 */ /* 0x000fca0007810000 */
[----:B------:R-:W2:Y:S01]  /*10d50*/  SHFL.BFLY PT, R2, R9, 0x2, 0x1f ;  /* 0x0c401f0009027f89 */ /* 0x000ea200000e0000 */
[----:B-1----:R-:W-:-:S05]  /*10d60*/  FMNMX.FTZ R4, R11, R4, !PT ;  /* 0x000000040b047209 */ /* 0x002fca0007810000 */
[----:B------:R-:W1:Y:S01]  /*10d70*/  SHFL.BFLY PT, R3, R4, 0x1, 0x1f ;  /* 0x0c201f0004037f89 */ /* 0x000e6200000e0000 */
[----:B--2---:R-:W-:-:S03]  /*10d80*/  FMNMX.FTZ R2, R9, R2, !PT ;  /* 0x0000000209027209 */ /* 0x004fc60007810000 */
[----:B------:R-:W-:Y:S04]  /*10d90*/  LDSM.16.MT88.4 R8, [R206+0x4880] ;  /* 0x00488000ce08783b */ /* 0x000fe80000004200 */
[----:B------:R-:W2:Y:S01]  /*10da0*/  SHFL.BFLY PT, R157, R2, 0x1, 0x1f ;  /* 0x0c201f00029d7f89 */ /* 0x000ea200000e0000 */
[----:B-1----:R-:W-:-:S03]  /*10db0*/  FMNMX.FTZ R3, R4, R3, !PT ;  /* 0x0000000304037209 */ /* 0x002fc60007810000 */
[----:B------:R-:W-:Y:S01]  /*10dc0*/  LDSM.16.MT88.4 R4, [R204+0x8880] ;  /* 0x00888000cc04783b */ /* 0x000fe20000004200 */
[C---:B------:R-:W-:Y:S01]  /*10dd0*/  FSETP.NEU.FTZ.AND P0, PT, R3.reuse, -INF , PT ;  /* 0xff8000000300780b */ /* 0x040fe20003f1d000 */
[----:B------:R-:W-:-:S05]  /*10de0*/  FMUL.FTZ R170, R3, c[0x0][0x2d0] ;  /* 0x0000b40003aa7a20 */ /* 0x000fca0000410000 */
[----:B------:R-:W-:Y:S02]  /*10df0*/  FSEL R170, R170, RZ, P0 ;  /* 0x000000ffaaaa7208 */ /* 0x000fe40000000000 */
[----:B--2---:R-:W-:-:S03]  /*10e00*/  FMNMX.FTZ R157, R2, R157, !PT ;  /* 0x0000009d029d7209 */ /* 0x004fc60007810000 */
[--C-:B------:R-:W-:Y:S02]  /*10e10*/  FFMA.FTZ R187, R39, c[0x0][0x2d0], -R170.reuse ;  /* 0x0000b40027bb7a23 */ /* 0x100fe400000108aa */
[--C-:B------:R-:W-:Y:S01]  /*10e20*/  FFMA.FTZ R2, R37, c[0x0][0x2d0], -R170.reuse ;  /* 0x0000b40025027a23 */ /* 0x100fe200000108aa */
[C---:B------:R-:W-:Y:S01]  /*10e30*/  FSETP.NEU.FTZ.AND P0, PT, R157.reuse, -INF , PT ;  /* 0xff8000009d00780b */ /* 0x040fe20003f1d000 */
[----:B------:R-:W1:Y:S01]  /*10e40*/  LDSM.16.MT88.4 R36, [R206+0x4080] ;  /* 0x00408000ce24783b */ /* 0x000e620000004200 */
        /* <DEDUP_REMOVED lines=9> */
[--C-:B------:R-:W-:Y:S01]  /*10ee0*/  FFMA.FTZ R188, R29, c[0x0][0x2d0], -R168.reuse ;  /* 0x0000b4001dbc7a23 */ /* 0x100fe200000108a8 */
[----:B------:R-:W-:Y:S01]  /*10ef0*/  LDSM.16.MT88.4 R24, [R208+0x4880] ;  /* 0x00488000d018783b */ /* 0x000fe20000004200 */
[--C-:B------:R-:W-:Y:S02]  /*10f00*/  FFMA.FTZ R191, R35, c[0x0][0x2d0], -R168.reuse ;  /* 0x0000b40023bf7a23 */ /* 0x100fe400000108a8 */
[----:B------:R-:W-:Y:S01]  /*10f10*/  FFMA.FTZ R184, R33, c[0x0][0x2d0], -R168 ;  /* 0x0000b40021b87a23 */ /* 0x000fe200000108a8 */
[----:B------:R-:W2:Y:S01]  /*10f20*/  LDSM.16.MT88.4 R28, [R208+0x4080] ;  /* 0x00408000d01c783b */ /* 0x000ea20000004200 */
[----:B------:R-:W3:Y:S01]  /*10f30*/  MUFU.EX2 R186, R186 ;  /* 0x000000ba00ba7308 */ /* 0x000ee20000000800 */
[----:B------:R-:W-:-:S02]  /*10f40*/  FFMA.FTZ R221, R23, c[0x0][0x2d0], -R170 ;  /* 0x0000b40017dd7a23 */ /* 0x000fc400000108aa */
[----:B------:R-:W-:Y:S02]  /*10f50*/  FFMA.FTZ R0, R13, c[0x0][0x2d0], -R170 ;  /* 0x0000b4000d007a23 */ /* 0x000fe400000108aa */
[--C-:B------:R-:W-:Y:S02]  /*10f60*/  FFMA.FTZ R230, R21, c[0x0][0x2d0], -R168.reuse ;  /* 0x0000b40015e67a23 */ /* 0x100fe400000108a8 */
[--C-:B------:R-:W-:Y:S01]  /*10f70*/  FFMA.FTZ R229, R19, c[0x0][0x2d0], -R168.reuse ;  /* 0x0000b40013e57a23 */ /* 0x100fe200000108a8 */
[----:B------:R-:W4:Y:S01]  /*10f80*/  MUFU.EX2 R2, R2 ;  /* 0x0000000200027308 */ /* 0x000f220000000800 */
[--C-:B------:R-:W-:Y:S01]  /*10f90*/  FFMA.FTZ R231, R17, c[0x0][0x2d0], -R168.reuse ;  /* 0x0000b40011e77a23 */ /* 0x100fe200000108a8 */
[----:B------:R-:W-:Y:S01]  /*10fa0*/  LDSM.16.MT88.4 R20, [R204+0x4880] ;  /* 0x00488000cc14783b */ /* 0x000fe20000004200 */
[----:B------:R-:W-:Y:S02]  /*10fb0*/  FFMA.FTZ R228, R15, c[0x0][0x2d0], -R168 ;  /* 0x0000b4000fe47a23 */ /* 0x000fe400000108a8 */
[--C-:B------:R-:W-:Y:S01]  /*10fc0*/  FFMA.FTZ R232, R183, c[0x0][0x2d0], -R170.reuse ;  /* 0x0000b400b7e87a23 */ /* 0x100fe200000108aa */
[----:B------:R-:W1:Y:S01]  /*10fd0*/  LDSM.16.MT88.4 R16, [R205+0x4880] ;  /* 0x00488000cd10783b */ /* 0x000e620000004200 */
[--C-:B------:R-:W-:Y:S01]  /*10fe0*/  FFMA.FTZ R233, R181, c[0x0][0x2d0], -R170.reuse ;  /* 0x0000b400b5e97a23 */ /* 0x100fe200000108aa */
[----:B------:R-:W-:Y:S01]  /*10ff0*/  MUFU.EX2 R185, R185 ;  /* 0x000000b900b97308 */ /* 0x000fe20000000800 */
[----:B---3--:R-:W-:Y:S01]  /*11000*/  F2FP.BF16.PACK_AB R140, R186, R189 ;  /* 0x000000bdba8c723e */ /* 0x008fe200000010ff */
[----:B------:R-:W3:Y:S01]  /*11010*/  LDSM.16.MT88.4 R12, [R208+0x6080] ;  /* 0x00608000d00c783b */ /* 0x000ee20000004200 */
[----:B------:R-:W-:-:S02]  /*11020*/  FFMA.FTZ R234, R179, c[0x0][0x2d0], -R170 ;  /* 0x0000b400b3ea7a23 */ /* 0x000fc400000108aa */
[----:B------:R-:W-:Y:S01]  /*11030*/  FFMA.FTZ R239, R177, c[0x0][0x2d0], -R170 ;  /* 0x0000b400b1ef7a23 */ /* 0x000fe200000108aa */
[----:B------:R-:W-:Y:S01]  /*11040*/  LDSM.16.MT88.4 R180, [R208+0x6880] ;  /* 0x00688000d0b4783b */ /* 0x000fe20000004200 */
[--C-:B------:R-:W-:Y:S01]  /*11050*/  FFMA.FTZ R235, R175, c[0x0][0x2d0], -R168.reuse ;  /* 0x0000b400afeb7a23 */ /* 0x100fe200000108a8 */
[----:B------:R-:W2:Y:S01]  /*11060*/  MUFU.EX2 R188, R188 ;  /* 0x000000bc00bc7308 */ /* 0x000ea20000000800 */
[----:B----4-:R-:W-:Y:S01]  /*11070*/  F2FP.BF16.PACK_AB R142, R2, R187 ;  /* 0x000000bb028e723e */ /* 0x010fe200000010ff */
[--C-:B------:R-:W-:Y:S01]  /*11080*/  FFMA.FTZ R236, R173, c[0x0][0x2d0], -R168.reuse ;  /* 0x0000b400adec7a23 */ /* 0x100fe200000108a8 */
[----:B------:R-:W-:Y:S01]  /*11090*/  LDSM.16.MT88.4 R176, [R205+0x6880] ;  /* 0x00688000cdb0783b */ /* 0x000fe20000004200 */
[--C-:B------:R-:W-:Y:S02]  /*110a0*/  FFMA.FTZ R237, R171, c[0x0][0x2d0], -R168.reuse ;  /* 0x0000b400abed7a23 */ /* 0x100fe400000108a8 */
[----:B------:R-:W-:Y:S01]  /*110b0*/  FFMA.FTZ R238, R169, c[0x0][0x2d0], -R168 ;  /* 0x0000b400a9ee7a23 */ /* 0x000fe200000108a8 */
[----:B------:R-:W-:Y:S01]  /*110c0*/  LDSM.16.MT88.4 R172, [R204+0x6880] ;  /* 0x00688000ccac783b */ /* 0x000fe20000004200 */
[----:B------:R-:W-:Y:S01]  /*110d0*/  MUFU.EX2 R191, R191 ;  /* 0x000000bf00bf7308 */ /* 0x000fe20000000800 */
[----:B------:R-:W-:-:S02]  /*110e0*/  FADD.FTZ R186, R189, R186 ;  /* 0x000000babdba7221 */ /* 0x000fc40000010000 */
[----:B------:R-:W-:Y:S02]  /*110f0*/  LDSM.16.MT88.4 R168, [R208+0x8080] ;  /* 0x00808000d0a8783b */ /* 0x000fe40000004200 */
[----:B------:R-:W-:-:S03]  /*11100*/  FADD.FTZ R187, R187, R186 ;  /* 0x000000babbbb7221 */ /* 0x000fc60000010000 */
[----:B------:R-:W4:Y:S01]  /*11110*/  MUFU.EX2 R184, R184 ;  /* 0x000000b800b87308 */ /* 0x000f220000000800 */
[----:B--2---:R-:W-:Y:S01]  /*11120*/  F2FP.BF16.PACK_AB R141, R188, R185 ;  /* 0x000000b9bc8d723e */ /* 0x004fe200000010ff */
[----:B------:R-:W-:Y:S02]  /*11130*/  FADD.FTZ R188, R185, R188 ;  /* 0x000000bcb9bc7221 */ /* 0x000fe40000010000 */
[----:B------:R-:W-:-:S04]  /*11140*/  FADD.FTZ R187, R2, R187 ;  /* 0x000000bb02bb7221 */ /* 0x000fc80000010000 */
[----:B------:R-:W-:Y:S01]  /*11150*/  MUFU.EX2 R190, R190 ;  /* 0x000000be00be7308 */ /* 0x000fe20000000800 */
[----:B----4-:R-:W-:-:S07]  /*11160*/  F2FP.BF16.PACK_AB R143, R184, R191 ;  /* 0x000000bfb88f723e */ /* 0x010fce00000010ff */
[----:B------:R-:W2:Y:S01]  /*11170*/  MUFU.EX2 R159, R159 ;  /* 0x0000009f009f7308 */ /* 0x000ea20000000800 */
[----:B------:R-:W-:-:S04]  /*11180*/  FADD.FTZ R191, R191, R188 ;  /* 0x000000bcbfbf7221 */ /* 0x000fc80000010000 */
[----:B------:R-:W-:Y:S01]  /*11190*/  FADD.FTZ R191, R184, R191 ;  /* 0x000000bfb8bf7221 */ /* 0x000fe20000010000 */
[C---:B-1----:R-:W-:Y:S02]  /*111a0*/  HMMA.16816.F32.BF16 R32, R140.reuse, R36, RZ ;  /* 0x000000248c20723c */ /* 0x042fe400000418ff */
[----:B------:R-:W-:Y:S06]  /*111b0*/  MUFU.EX2 R221, R221 ;  /* 0x000000dd00dd7308 */ /* 0x000fec0000000800 */
[C---:B------:R-:W-:Y:S02]  /*111c0*/  HMMA.16816.F32.BF16 R36, R140.reuse, R38, RZ ;  /* 0x000000268c24723c */ /* 0x040fe400000418ff */
[----:B------:R-:W-:Y:S06]  /*111d0*/  MUFU.EX2 R0, R0 ;  /* 0x0000000000007308 */ /* 0x000fec0000000800 */
[C---:B------:R-:W-:Y:S02]  /*111e0*/  HMMA.16816.F32.BF16 R152, R140.reuse, R28, RZ ;  /* 0x0000001c8c98723c */ /* 0x040fe400000418ff */
[----:B------:R-:W-:Y:S06]  /*111f0*/  MUFU.EX2 R230, R230 ;  /* 0x000000e600e67308 */ /* 0x000fec0000000800 */
[C---:B------:R-:W-:Y:S02]  /*11200*/  HMMA.16816.F32.BF16 R40, R140.reuse, R44, RZ ;  /* 0x0000002c8c28723c */ /* 0x040fe400000418ff */
[----:B------:R-:W1:Y:S06]  /*11210*/  MUFU.EX2 R229, R229 ;  /* 0x000000e500e57308 */ /* 0x000e6c0000000800 */
        /* <DEDUP_REMOVED lines=37> */
[----:B--2---:R-:W-:Y:S01]  /*11470*/  F2FP.BF16.PACK_AB R4, R159, R190 ;  /* 0x000000be9f04723e */ /* 0x004fe200000010ff */
[----:B------:R-:W-:Y:S01]  /*11480*/  HMMA.16816.F32.BF16 R140, R140, R6, RZ ;  /* 0x000000068c8c723c */ /* 0x000fe200000418ff */
[----:B-1----:R-:W-:Y:S01]  /*11490*/  F2FP.BF16.PACK_AB R5, R229, R230 ;  /* 0x000000e6e505723e */ /* 0x002fe200000010ff */
[----:B------:R-:W-:-:S02]  /*114a0*/  FADD.FTZ R190, R190, R187 ;  /* 0x000000bbbebe7221 */ /* 0x000fc40000010000 */
[----:B------:R-:W-:Y:S02]  /*114b0*/  FADD.FTZ R230, R230, R191 ;  /* 0x000000bfe6e67221 */ /* 0x000fe40000010000 */
[----:B------:R-:W-:Y:S01]  /*114c0*/  FADD.FTZ R190, R159, R190 ;  /* 0x000000be9fbe7221 */ /* 0x000fe20000010000 */
[----:B------:R-:W-:Y:S01]  /*114d0*/  F2FP.BF16.PACK_AB R6, R0, R221 ;  /* 0x000000dd0006723e */ /* 0x000fe200000010ff */
[----:B------:R-:W-:Y:S01]  /*114e0*/  FADD.FTZ R230, R229, R230 ;  /* 0x000000e6e5e67221 */ /* 0x000fe20000010000 */
[----:B----4-:R-:W-:Y:S01]  /*114f0*/  F2FP.BF16.PACK_AB R7, R228, R231 ;  /* 0x000000e7e407723e */ /* 0x010fe200000010ff */
        /* <DEDUP_REMOVED lines=116> */
.L_x_2377:
        /* <DEDUP_REMOVED lines=20> */
[--C-:B------:R-:W-:Y:S01]  /*11d80*/  @P1 IMAD.X R166, R163, 0x1, R227.reuse, P0 ;  /* 0x00000001a3a61824 */ /* 0x100fe200000e06e3 */
[----:B------:R-:W-:Y:S05]  /*11d90*/  @P1 IADD3 R165, P0, R161, UR14, RZ ;  /* 0x0000000ea1a51c10 */ /* 0x000fea000ff1e0ff */
[C---:B------:R-:W-:Y:S01]  /*11da0*/  @P1 IMAD.X R162, R163.reuse, 0x1, R158, P0 ;  /* 0x00000001a3a21824 */ /* 0x040fe200000e069e */
        /* <DEDUP_REMOVED lines=14> */
[--C-:B------:R-:W-:Y:S01]  /*11e90*/  IMAD.X R2, RZ, RZ, R227.reuse, P0 ;  /* 0x000000ffff027224 */ /* 0x100fe200000e06e3 */
        /* <DEDUP_REMOVED lines=11> */
[C---:B------:R-:W-:Y:S01]  /*11f50*/  @P0 IMAD.X R158, R163.reuse, 0x1, R158, P2 ;  /* 0x00000001a39e0824 */ /* 0x040fe200010e069e */
        /* <DEDUP_REMOVED lines=26> */
.L_x_2375:
[----:B------:R-:W-:Y:S04]  /*12100*/  DEPBAR.LE SB0, 0x0 ;  /* 0x000080000000791a */ /* 0x000fe80000000000 */
[----:B------:R-:W-:Y:S01]  /*12110*/  BAR.SYNC.DEFER_BLOCKING 0x0 ;  /* 0x0000000000007b1d */ /* 0x000fe20000010000 */
[----:B------:R-:W-:Y:S01]  /*12120*/  USHF.R.S32.HI UR6, URZ, 0x1f, UR11 ;  /* 0x0000001f3f067899 */ /* 0x000fe2000801140b */
[----:B------:R-:W-:Y:S01]  /*12130*/  LOP3.LUT P4, RZ, R217, 0x1, RZ, 0xc0, !PT ;  /* 0x00000001d9ff7812 */ /* 0x000fe2000788c0ff */
[----:B------:R-:W-:Y:S02]  /*12140*/  UIMAD.WIDE.U32 UR14, UR11, UR4, URZ ;  /* 0x000000040b0e72a5 */ /* 0x000fe4000f8e003f */
[----:B------:R-:W-:Y:S04]  /*12150*/  UIMAD UR6, UR6, UR4, URZ ;  /* 0x00000004060672a4 */ /* 0x000fe8000f8e023f */
[----:B------:R-:W-:Y:S04]  /*12160*/  UIMAD UR6, UR11, UR5, UR6 ;  /* 0x000000050b0672a4 */ /* 0x000fe8000f8e0206 */
[----:B------:R-:W-:Y:S02]  /*12170*/  UIADD3 UR6, UR15, UR6, URZ ;  /* 0x000000060f067290 */ /* 0x000fe4000fffe03f */
[----:B------:R-:W-:Y:S02]  /*12180*/  UIMAD.WIDE.U32 UR14, UR14, 0x30, URZ ;  /* 0x000000300e0e78a5 */ /* 0x000fe4000f8e003f */
[----:B------:R-:W-:Y:S04]  /*12190*/  UIMAD UR6, UR6, 0x30, URZ ;  /* 0x00000030060678a4 */ /* 0x000fe8000f8e023f */
[----:B------:R-:W-:Y:S01]  /*121a0*/  UIADD3 UR6, UR15, UR6, URZ ;  /* 0x000000060f067290 */ /* 0x000fe2000fffe03f */
[----:B------:R-:W-:Y:S01]  /*121b0*/  IADD3 R17, P0, R218, UR14, RZ ;  /* 0x0000000eda117c10 */ /* 0x000fe2000ff1e0ff */
[----:B------:R-:W-:Y:S01]  /*121c0*/  LDSM.16.M88.4 R160, [R214] ;  /* 0x00000000d6a0783b */ /* 0x000fe20000000200 */
[----:B------:R-:W-:Y:S02]  /*121d0*/  IADD3 R19, P1, R232, UR14, RZ ;  /* 0x0000000ee8137c10 */ /* 0x000fe4000ff3e0ff */
[----:B------:R-:W-:Y:S01]  /*121e0*/  LEA R24, P2, R17, c[0x0][0x1f8], 0x1 ;  /* 0x00007e0011187a11 */ /* 0x000fe200078408ff */
[----:B------:R-:W1:Y:S01]  /*121f0*/  LDSM.16.M88.4 R164, [R213+0xa080] ;  /* 0x00a08000d5a4783b */ /* 0x000e620000000200 */
[----:B------:R-:W-:Y:S02]  /*12200*/  IADD3.X R0, R225, UR6, RZ, P0, !PT ;  /* 0x00000006e1007c10 */ /* 0x000fe400087fe4ff */
[----:B------:R-:W-:Y:S01]  /*12210*/  IADD3.X R2, R229, UR6, RZ, P1, !PT ;  /* 0x00000006e5027c10 */ /* 0x000fe20008ffe4ff */
[----:B------:R-:W2:Y:S01]  /*12220*/  LDSM.16.M88.4 R168, [R213+0xa880] ;  /* 0x00a88000d5a8783b */ /* 0x000ea20000000200 */
[----:B------:R-:W-:Y:S02]  /*12230*/  LEA R248, P1, R19, c[0x0][0x1f8], 0x1 ;  /* 0x00007e0013f87a11 */ /* 0x000fe400078208ff */
[----:B------:R-:W-:Y:S01]  /*12240*/  LEA.HI.X R25, R17, c[0x0][0x1fc], R0, 0x1, P2 ;  /* 0x00007f0011197a11 */ /* 0x000fe200010f0c00 */
[----:B------:R-:W3:Y:S01]  /*12250*/  LDSM.16.M88.4 R172, [R213+0xb080] ;  /* 0x00b08000d5ac783b */ /* 0x000ee20000000200 */
[----:B------:R-:W-:Y:S02]  /*12260*/  IADD3 R17, P0, R231, UR14, RZ ;  /* 0x0000000ee7117c10 */ /* 0x000fe4000ff1e0ff */
[----:B------:R-:W-:Y:S01]  /*12270*/  LEA.HI.X R249, R19, c[0x0][0x1fc], R2, 0x1, P1 ;  /* 0x00007f0013f97a11 */ /* 0x000fe200008f0c02 */
[----:B------:R-:W-:Y:S01]  /*12280*/  LDSM.16.M88.4 R176, [R211] ;  /* 0x00000000d3b0783b */ /* 0x000fe20000000200 */
[----:B------:R-:W-:Y:S02]  /*12290*/  IADD3 R19, P1, R230, UR14, RZ ;  /* 0x0000000ee6137c10 */ /* 0x000fe4000ff3e0ff */
[----:B------:R-:W-:Y:S01]  /*122a0*/  IADD3.X R0, R228, UR6, RZ, P0, !PT ;  /* 0x00000006e4007c10 */ /* 0x000fe200087fe4ff */
[----:B------:R-:W-:Y:S01]  /*122b0*/  LDSM.16.M88.4 R180, [R203] ;  /* 0x00000000cbb4783b */ /* 0x000fe20000000200 */
[----:B------:R-:W-:Y:S02]  /*122c0*/  LEA R246, P0, R17, c[0x0][0x1f8], 0x1 ;  /* 0x00007e0011f67a11 */ /* 0x000fe400078008ff */
[----:B------:R-:W-:Y:S01]  /*122d0*/  LEA R244, P2, R19, c[0x0][0x1f8], 0x1 ;  /* 0x00007e0013f47a11 */ /* 0x000fe200078408ff */
[----:B------:R-:W-:Y:S01]  /*122e0*/  LDSM.16.M88.4 R184, [R202] ;  /* 0x00000000cab8783b */ /* 0x000fe20000000200 */
[----:B------:R-:W-:Y:S02]  /*122f0*/  IADD3.X R16, R221, UR6, RZ, P1, !PT ;  /* 0x00000006dd107c10 */ /* 0x000fe40008ffe4ff */
[----:B------:R-:W-:Y:S02]  /*12300*/  LEA.HI.X R247, R17, c[0x0][0x1fc], R0, 0x1, P0 ;  /* 0x00007f0011f77a11 */ /* 0x000fe400000f0c00 */
[C---:B------:R-:W-:Y:S02]  /*12310*/  @!P3 LEA R17, P0, R234.reuse, UR14, 0x5 ;  /* 0x0000000eea11bc11 */ /* 0x040fe4000f8028ff */
[----:B------:R-:W-:Y:S02]  /*12320*/  LEA.HI.X R245, R19, c[0x0][0x1fc], R16, 0x1, P2 ;  /* 0x00007f0013f57a11 */ /* 0x000fe400010f0c10 */
[----:B------:R-:W-:Y:S02]  /*12330*/  LOP3.LUT P2, RZ, R217, 0x2, RZ, 0xc0, !PT ;  /* 0x00000002d9ff7812 */ /* 0x000fe4000784c0ff */
[C---:B------:R-:W-:Y:S02]  /*12340*/  @!P3 IADD3 R2, P1, R17.reuse, R218, RZ ;  /* 0x000000da1102b210 */ /* 0x040fe40007f3e0ff */
[----:B------:R-:W-:Y:S02]  /*12350*/  @!P3 LEA.HI.X R0, R234, UR6, R233, 0x5, P0 ;  /* 0x00000006ea00bc11 */ /* 0x000fe400080f2ce9 */
[C---:B------:R-:W-:Y:S03]  /*12360*/  @!P3 IADD3 R16, P0, R17.reuse, R232, RZ ;  /* 0x000000e81110b210 */ /* 0x040fe60007f1e0ff */
[----:B------:R-:W-:Y:S01]  /*12370*/  @!P3 IMAD.X R21, R0, 0x1, R225, P1 ;  /* 0x000000010015b824 */ /* 0x000fe200008e06e1 */
[----:B------:R-:W-:Y:S01]  /*12380*/  @!P3 LEA R250, P1, R2, c[0x0][0x1f8], 0x1 ;  /* 0x00007e0002faba11 */ /* 0x000fe200078208ff */
[C---:B-1----:R-:W-:Y:S03]  /*12390*/  HMMA.16816.F32.BF16 R4, R160.reuse, R164, RZ ;  /* 0x000000a4a004723c */ /* 0x042fe600000418ff */
[----:B------:R-:W-:Y:S01]  /*123a0*/  @!P3 IMAD.X R19, R0, 0x1, R229, P0 ;  /* 0x000000010013b824 */ /* 0x000fe200000e06e5 */
[----:B------:R-:W-:Y:S02]  /*123b0*/  @!P3 LEA R158, P0, R16, c[0x0][0x1f8], 0x1 ;  /* 0x00007e00109eba11 */ /* 0x000fe400078008ff */
[----:B------:R-:W-:Y:S02]  /*123c0*/  @!P3 LEA.HI.X R251, R2, c[0x0][0x1fc], R21, 0x1, P1 ;  /* 0x00007f0002fbba11 */ /* 0x000fe400008f0c15 */
[C---:B------:R-:W-:Y:S01]  /*123d0*/  HMMA.16816.F32.BF16 R8, R160.reuse, R166, RZ ;  /* 0x000000a6a008723c */ /* 0x040fe200000418ff */
[----:B------:R-:W1:Y:S03]  /*123e0*/  LDSM.16.M88.4 R164, [R212] ;  /* 0x00000000d4a4783b */ /* 0x000e660000000200 */
[----:B------:R-:W-:Y:S01]  /*123f0*/  @!P3 LEA.HI.X R159, R16, c[0x0][0x1fc], R19, 0x1, P0 ;  /* 0x00007f00109fba11 */ /* 0x000fe200000f0c13 */
[----:B------:R-:W-:Y:S01]  /*12400*/  @!PT LDS RZ, [RZ] ;  /* 0x00000000fffff984 */ /* 0x000fe20000000800 */
[----:B------:R-:W-:Y:S01]  /*12410*/  @!PT LDS RZ, [RZ] ;  /* 0x00000000fffff984 */ /* 0x000fe20000000800 */
[----:B------:R-:W-:Y:S01]  /*12420*/  @!PT LDS RZ, [RZ] ;  /* 0x00000000fffff984 */ /* 0x000fe20000000800 */
[----:B------:R4:W-:Y:S01]  /*12430*/  LDGSTS.E.BYPASS.LTC128B.128 [R220+0x4080], [R24.64], !P2 ;  /* 0x0408000018dc7fae */ /* 0x0009e2000d101d4c */
[C---:B------:R-:W-:Y:S02]  /*12440*/  @!P3 IADD3 R2, P1, R17.reuse, R231, RZ ;  /* 0x000000e71102b210 */ /* 0x040fe40007f3e0ff */
[C---:B--2---:R-:W-:Y:S01]  /*12450*/  HMMA.16816.F32.BF16 R12, R160.reuse, R168, RZ ;  /* 0x000000a8a00c723c */ /* 0x044fe200000418ff */
[----:B------:R-:W-:Y:S01]  /*12460*/  @!P3 IADD3 R17, P0, R17, R230, RZ ;  /* 0x000000e61111b210 */ /* 0x000fe20007f1e0ff */
[----:B------:R2:W-:Y:S02]  /*12470*/  LDGSTS.E.BYPASS.LTC128B.128 [R220+0x5880], [R248.64], !P4 ;  /* 0x05880000f8dc7fae */ /* 0x0005e4000e101d4c */
[----:B------:R-:W-:Y:S01]  /*12480*/  @!P3 IMAD.X R19, R0, 0x1, R228, P1 ;  /* 0x000000010013b824 */ /* 0x000fe200008e06e4 */
[----:B------:R-:W-:Y:S01]  /*12490*/  @!P3 LEA R242, P1, R2, c[0x0][0x1f8], 0x1 ;  /* 0x00007e0002f2ba11 */ /* 0x000fe200078208ff */
[----:B------:R-:W-:Y:S01]  /*124a0*/  @!P3 IMAD.X R0, R0, 0x1, R221, P0 ;  /* 0x000000010000b824 */ /* 0x000fe200000e06dd */
[C---:B------:R-:W-:Y:S01]  /*124b0*/  @!P3 LEA R240, P0, R17.reuse, c[0x0][0x1f8], 0x1 ;  /* 0x00007e0011f0ba11 */ /* 0x040fe200078008ff */
[----:B------:R2:W-:Y:S01]  /*124c0*/  LDGSTS.E.BYPASS.LTC128B.128 [R220+0x7080], [R246.64], !P6 ;  /* 0x07080000f6dc7fae */ /* 0x0005e2000f101d4c */
[----:B------:R-:W-:Y:S03]  /*124d0*/  @!P3 LEA.HI.X R243, R2, c[0x0][0x1fc], R19, 0x1, P1 ;  /* 0x00007f0002f3ba11 */ /* 0x000fe600008f0c13 */
[----:B------:R-:W-:Y:S01]  /*124e0*/  @!P3 LEA.HI.X R241, R17, c[0x0][0x1fc], R0, 0x1, P0 ;  /* 0x00007f0011f1ba11 */ /* 0x000fe200000f0c00 */
[----:B------:R2:W-:Y:S01]  /*124f0*/  LDGSTS.E.BYPASS.LTC128B.128 [R220+0x8880], [R244.64], !P5 ;  /* 0x08880000f4dc7fae */ /* 0x0005e2000e901d4c */
[C---:B------:R-:W-:Y:S01]  /*12500*/  HMMA.16816.F32.BF16 R16, R160.reuse, R170, RZ ;  /* 0x000000aaa010723c */ /* 0x040fe200000418ff */
[----:B------:R-:W-:Y:S02]  /*12510*/  IMAD.MOV.U32 R0, RZ, RZ, R3 ;  /* 0x000000ffff007224 */ /* 0x000fe400078e0003 */
[----:B------:R2:W-:Y:S04]  /*12520*/  @!P3 LDGSTS.E.BYPASS.LTC128B.128 [R220+0x5080], [R250.64], !P2 ;  /* 0x05080000fadcbfae */ /* 0x0005e8000d101d4c */
[----:B------:R2:W-:Y:S01]  /*12530*/  @!P3 LDGSTS.E.BYPASS.LTC128B.128 [R220+0x6880], [R158.64], !P4 ;  /* 0x068800009edcbfae */ /* 0x0005e2000e101d4c */
[C---:B---3--:R-:W-:Y:S01]  /*12540*/  HMMA.16816.F32.BF16 R20, R160.reuse, R172, RZ ;  /* 0x000000aca014723c */ /* 0x048fe200000418ff */
[----:B------:R-:W-:Y:S02]  /*12550*/  ISETP.LT.AND P4, PT, RZ, UR11, PT ;  /* 0x0000000bff007c0c */ /* 0x000fe4000bf81270 */
[----:B------:R2:W-:Y:S04]  /*12560*/  @!P3 LDGSTS.E.BYPASS.LTC128B.128 [R220+0x8080], [R242.64], !P6 ;  /* 0x08080000f2dcbfae */ /* 0x0005e8000f101d4c */
[----:B------:R2:W-:Y:S01]  /*12570*/  @!P3 LDGSTS.E.BYPASS.LTC128B.128 [R220+0x9880], [R240.64], !P5 ;  /* 0x09880000f0dcbfae */ /* 0x0005e2000e901d4c */
[----:B----4-:R-:W-:Y:S03]  /*12580*/  HMMA.16816.F32.BF16 R24, R160, R174, RZ ;  /* 0x000000aea018723c */ /* 0x010fe600000418ff */
[----:B------:R-:W-:Y:S04]  /*12590*/  LDSM.16.M88.4 R168, [R210] ;  /* 0x00000000d2a8783b */ /* 0x000fe80000000200 */
[----:B------:R-:W0:Y:S01]  /*125a0*/  LDGDEPBAR ;  /* 0x00000000000079af */ /* 0x000e220000000000 */
[C---:B-1----:R-:W-:Y:S03]  /*125b0*/  HMMA.16816.F32.BF16 R4, R164.reuse, R176, R4 ;  /* 0x000000b0a404723c */ /* 0x042fe60000041804 */
[----:B------:R-:W1:Y:S04]  /*125c0*/  LDSM.16.M88.4 R188, [R207+0xa080] ;  /* 0x00a08000cfbc783b */ /* 0x000e680000000200 */
[----:B------:R-:W3:Y:S01]  /*125d0*/  LDSM.16.M88.4 R160, [R207+0xa880] ;  /* 0x00a88000cfa0783b */ /* 0x000ee20000000200 */
[C---:B------:R-:W-:Y:S03]  /*125e0*/  HMMA.16816.F32.BF16 R8, R164.reuse, R178, R8 ;  /* 0x000000b2a408723c */ /* 0x040fe60000041808 */
[----:B------:R-:W4:Y:S04]  /*125f0*/  LDSM.16.M88.4 R172, [R207+0xb080] ;  /* 0x00b08000cfac783b */ /* 0x000f280000000200 */
[----:B------:R-:W-:Y:S01]  /*12600*/  LDSM.16.M88.4 R176, [R209] ;  /* 0x00000000d1b0783b */ /* 0x000fe20000000200 */
[C---:B------:R-:W-:Y:S08]  /*12610*/  HMMA.16816.F32.BF16 R12, R164.reuse, R180, R12 ;  /* 0x000000b4a40c723c */ /* 0x040ff0000004180c */
[C---:B------:R-:W-:Y:S01]  /*12620*/  HMMA.16816.F32.BF16 R16, R164.reuse, R182, R16 ;  /* 0x000000b6a410723c */ /* 0x040fe20000041810 */
[----:B------:R-:W5:Y:S07]  /*12630*/  LDSM.16.M88.4 R180, [R201] ;  /* 0x00000000c9b4783b */ /* 0x000f6e0000000200 */
[C---:B------:R-:W-:Y:S08]  /*12640*/  HMMA.16816.F32.BF16 R20, R164.reuse, R184, R20 ;  /* 0x000000b8a414723c */ /* 0x040ff00000041814 */
[----:B------:R-:W-:Y:S01]  /*12650*/  HMMA.16816.F32.BF16 R24, R164, R186, R24 ;  /* 0x000000baa418723c */ /* 0x000fe20000041818 */
[----:B------:R-:W2:Y:S04]  /*12660*/  LDSM.16.M88.4 R164, [R201+0x800] ;  /* 0x00080000c9a4783b */ /* 0x000ea80000000200 */
[----:B------:R-:W2:Y:S03]  /*12670*/  LDSM.16.M88.4 R184, [R201+0x1000] ;  /* 0x00100000c9b8783b */ /* 0x000ea60000000200 */
[C---:B-1----:R-:W-:Y:S08]  /*12680*/  HMMA.16816.F32.BF16 R4, R168.reuse, R188, R4 ;  /* 0x000000bca804723c */ /* 0x042ff00000041804 */
[C---:B------:R-:W-:Y:S01]  /*12690*/  HMMA.16816.F32.BF16 R8, R168.reuse, R190, R8 ;  /* 0x000000bea808723c */ /* 0x040fe20000041808 */
[----:B------:R-:W-:Y:S07]  /*126a0*/  LDSM.16.M88.4 R188, [R213+0xb880] ;  /* 0x00b88000d5bc783b */ /* 0x000fee0000000200 */
[C---:B---3--:R-:W-:Y:S08]  /*126b0*/  HMMA.16816.F32.BF16 R12, R168.reuse, R160, R12 ;  /* 0x000000a0a80c723c */ /* 0x048ff0000004180c */
[C---:B------:R-:W-:Y:S01]  /*126c0*/  HMMA.16816.F32.BF16 R16, R168.reuse, R162, R16 ;  /* 0x000000a2a810723c */ /* 0x040fe20000041810 */
[----:B------:R-:W1:Y:S07]  /*126d0*/  LDSM.16.M88.4 R160, [R214+0x4000] ;  /* 0x00400000d6a0783b */ /* 0x000e6e0000000200 */
[C---:B----4-:R-:W-:Y:S08]  /*126e0*/  HMMA.16816.F32.BF16 R20, R168.reuse, R172, R20 ;  /* 0x000000aca814723c */ /* 0x050ff00000041814 */
[----:B------:R-:W-:Y:S01]  /*126f0*/  HMMA.16816.F32.BF16 R24, R168, R174, R24 ;  /* 0x000000aea818723c */ /* 0x000fe20000041818 */
[----:B------:R-:W3:Y:S04]  /*12700*/  LDSM.16.M88.4 R168, [R213+0xc080] ;  /* 0x00c08000d5a8783b */ /* 0x000ee80000000200 */
[----:B------:R-:W4:Y:S03]  /*12710*/  LDSM.16.M88.4 R172, [R213+0xc880] ;  /* 0x00c88000d5ac783b */ /* 0x000f260000000200 */
[C---:B-----5:R-:W-:Y:S08]  /*12720*/  HMMA.16816.F32.BF16 R4, R176.reuse, R180, R4 ;  /* 0x000000b4b004723c */ /* 0x060ff00000041804 */
[C---:B------:R-:W-:Y:S01]  /*12730*/  HMMA.16816.F32.BF16 R8, R176.reuse, R182, R8 ;  /* 0x000000b6b008723c */ /* 0x040fe20000041808 */
[----:B------:R-:W-:Y:S07]  /*12740*/  LDSM.16.M88.4 R180, [R200] ;  /* 0x00000000c8b4783b */ /* 0x000fee0000000200 */
[C---:B--2---:R-:W-:Y:S08]  /*12750*/  HMMA.16816.F32.BF16 R12, R176.reuse, R164, R12 ;  /* 0x000000a4b00c723c */ /* 0x044ff0000004180c */
[C---:B------:R-:W-:Y:S01]  /*12760*/  HMMA.16816.F32.BF16 R16, R176.reuse, R166, R16 ;  /* 0x000000a6b010723c */ /* 0x040fe20000041810 */
[----:B------:R-:W2:Y:S07]  /*12770*/  LDSM.16.M88.4 R164, [R212+0x4000] ;  /* 0x00400000d4a4783b */ /* 0x000eae0000000200 */
[C---:B------:R-:W-:Y:S08]  /*12780*/  HMMA.16816.F32.BF16 R20, R176.reuse, R184, R20 ;  /* 0x000000b8b014723c */ /* 0x040ff00000041814 */
[----:B------:R-:W-:Y:S01]  /*12790*/  HMMA.16816.F32.BF16 R24, R176, R186, R24 ;  /* 0x000000bab018723c */ /* 0x000fe20000041818 */
[----:B------:R-:W5:Y:S04]  /*127a0*/  LDSM.16.M88.4 R176, [R199] ;  /* 0x00000000c7b0783b */ /* 0x000f680000000200 */
[----:B------:R-:W2:Y:S03]  /*127b0*/  LDSM.16.M88.4 R184, [R198] ;  /* 0x00000000c6b8783b */ /* 0x000ea60000000200 */
        /* <DEDUP_REMOVED lines=10> */
[C---:B--2---:R-:W-:Y:S08]  /*12860*/  HMMA.16816.F32.BF16 R4, R164.reuse, R180, R4 ;  /* 0x000000b4a404723c */ /* 0x044ff00000041804 */
[C---:B------:R-:W-:Y:S01]  /*12870*/  HMMA.16816.F32.BF16 R8, R164.reuse, R182, R8 ;  /* 0x000000b6a408723c */ /* 0x040fe20000041808 */
[----:B------:R-:W-:Y:S07]  /*12880*/  LDSM.16.M88.4 R180, [R201+0x1800] ;  /* 0x00180000c9b4783b */ /* 0x000fee0000000200 */
[C---:B-----5:R-:W-:Y:S08]  /*12890*/  HMMA.16816.F32.BF16 R12, R164.reuse, R176, R12 ;  /* 0x000000b0a40c723c */ /* 0x060ff0000004180c */
[C---:B------:R-:W-:Y:S01]  /*128a0*/  HMMA.16816.F32.BF16 R16, R164.reuse, R178, R16 ;  /* 0x000000b2a410723c */ /* 0x040fe20000041810 */
[----:B------:R-:W2:Y:S07]  /*128b0*/  LDSM.16.M88.4 R176, [R209+0x4000] ;  /* 0x00400000d1b0783b */ /* 0x000eae0000000200 */
[C---:B------:R-:W-:Y:S08]  /*128c0*/  HMMA.16816.F32.BF16 R20, R164.reuse, R184, R20 ;  /* 0x000000b8a414723c */ /* 0x040ff00000041814 */
[----:B------:R-:W-:Y:S01]  /*128d0*/  HMMA.16816.F32.BF16 R24, R164, R186, R24 ;  /* 0x000000baa418723c */ /* 0x000fe20000041818 */
[----:B------:R-:W5:Y:S04]  /*128e0*/  LDSM.16.M88.4 R164, [R201+0x2000] ;  /* 0x00200000c9a4783b */ /* 0x000f680000000200 */
        /* <DEDUP_REMOVED lines=13> */
[----:B------:R-:W-:Y:S07]  /*129c0*/  LDSM.16.M88.4 R180, [R197] ;  /* 0x00000000c5b4783b */ /* 0x000fee0000000200 */
[C---:B-----5:R-:W-:Y:S08]  /*129d0*/  HMMA.16816.F32.BF16 R12, R176.reuse, R164, R12 ;  /* 0x000000a4b00c723c */ /* 0x060ff0000004180c */
        /* <DEDUP_REMOVED lines=66> */
[C---:B-1----:R-:W-:Y:S01]  /*12e00*/  HMMA.16816.F32.BF16 R4, R168.reuse, R188, R4 ;  /* 0x000000bca804723c */ /* 0x042fe20000041804 */
[----:B------:R-:W-:Y:S04]  /*12e10*/  DEPBAR.LE SB0, 0x0 ;  /* 0x000080000000791a */ /* 0x000fe80000000000 */
[----:B------:R-:W-:Y:S03]  /*12e20*/  BAR.SYNC.DEFER_BLOCKING 0x0 ;  /* 0x0000000000007b1d */ /* 0x000fe60000010000 */
[C---:B------:R-:W-:Y:S08]  /*12e30*/  HMMA.16816.F32.BF16 R8, R168.reuse, R190, R8 ;  /* 0x000000bea808723c */ /* 0x040ff00000041808 */
[C---:B---3--:R-:W-:Y:S08]  /*12e40*/  HMMA.16816.F32.BF16 R12, R168.reuse, R160, R12 ;  /* 0x000000a0a80c723c */ /* 0x048ff0000004180c */
[C---:B------:R-:W-:Y:S08]  /*12e50*/  HMMA.16816.F32.BF16 R16, R168.reuse, R162, R16 ;  /* 0x000000a2a810723c */ /* 0x040ff00000041810 */
[C---:B----4-:R-:W-:Y:S08]  /*12e60*/  HMMA.16816.F32.BF16 R20, R168.reuse, R172, R20 ;  /* 0x000000aca814723c */ /* 0x050ff00000041814 */
[----:B------:R-:W-:Y:S08]  /*12e70*/  HMMA.16816.F32.BF16 R24, R168, R174, R24 ;  /* 0x000000aea818723c */ /* 0x000ff00000041818 */
[C---:B--2---:R-:W-:Y:S08]  /*12e80*/  HMMA.16816.F32.BF16 R4, R176.reuse, R180, R4 ;  /* 0x000000b4b004723c */ /* 0x044ff00000041804 */
[C---:B------:R-:W-:Y:S08]  /*12e90*/  HMMA.16816.F32.BF16 R8, R176.reuse, R182, R8 ;  /* 0x000000b6b008723c */ /* 0x040ff00000041808 */
[C---:B-----5:R-:W-:Y:S08]  /*12ea0*/  HMMA.16816.F32.BF16 R12, R176.reuse, R164, R12 ;  /* 0x000000a4b00c723c */ /* 0x060ff0000004180c */
[C---:B------:R-:W-:Y:S08]  /*12eb0*/  HMMA.16816.F32.BF16 R16, R176.reuse, R166, R16 ;  /* 0x000000a6b010723c */ /* 0x040ff00000041810 */
[C---:B------:R-:W-:Y:S08]  /*12ec0*/  HMMA.16816.F32.BF16 R20, R176.reuse, R184, R20 ;  /* 0x000000b8b014723c */ /* 0x040ff00000041814 */
[----:B------:R-:W-:Y:S01]  /*12ed0*/  HMMA.16816.F32.BF16 R24, R176, R186, R24 ;  /* 0x000000bab018723c */ /* 0x000fe20000041818 */
[----:B------:R-:W-:-:S07]  /*12ee0*/  @P4 BRA `(.L_x_2377) ;  /* 0xffffed5000004947 */ /* 0x000fce000383ffff */
.L_x_2376:
[----:B------:R-:W-:Y:S01]  /*12ef0*/  FMNMX.FTZ R2, R4, R3, !PT ;  /* 0x0000000304027209 */ /* 0x000fe20007810000 */
[----:B-1----:R-:W-:Y:S01]  /*12f00*/  LDSM.16.MT88.4 R164, [R206+0x4080] ;  /* 0x00408000cea4783b */ /* 0x002fe20000004200 */
        /* <DEDUP_REMOVED lines=25> */
[----:B------:R-:W-:Y:S03]  /*130a0*/  LDSM.16.MT88.4 R184, [R208+0x7880] ;  /* 0x00788000d0b8783b */ /* 0x000fe60000004200 */
[----:B------:R-:W-:Y:S02]  /*130b0*/  FMNMX.FTZ R162, R25, R2, !PT ;  /* 0x0000000219a27209 */ /* 0x000fe40007810000 */
[----:B------:R-:W-:Y:S03]  /*130c0*/  FMNMX.FTZ R2, R26, R3, !PT ;  /* 0x000000031a027209 */ /* 0x000fe60007810000 */
[----:B------:R-:W-:Y:S01]  /*130d0*/  SHFL.BFLY PT, R163, R162, 0x2, 0x1f ;  /* 0x0c401f00a2a37f89 */ /* 0x000fe200000e0000 */
[----:B------:R-:W-:Y:S07]  /*130e0*/  FMNMX.FTZ R158, R27, R2, !PT ;  /* 0x000000021b9e7209 */ /* 0x000fee0007810000 */
[----:B------:R-:W1:Y:S08]  /*130f0*/  SHFL.BFLY PT, R3, R158, 0x2, 0x1f ;  /* 0x0c401f009e037f89 */ /* 0x000e7000000e0000 */
[----:B------:R-:W0:Y:S01]  /*13100*/  LDGDEPBAR ;  /* 0x00000000000079af */ /* 0x000e220000000000 */
[----:B-1----:R-:W-:Y:S02]  /*13110*/  FMNMX.FTZ R159, R158, R3, !PT ;  /* 0x000000039e9f7209 */ /* 0x002fe40007810000 */
[----:B------:R-:W-:Y:S05]  /*13120*/  FMNMX.FTZ R161, R162, R163, !PT ;  /* 0x000000a3a2a17209 */ /* 0x000fea0007810000 */
[----:B------:R-:W1:Y:S08]  /*13130*/  SHFL.BFLY PT, R156, R159, 0x1, 0x1f ;  /* 0x0c201f009f9c7f89 */ /* 0x000e7000000e0000 */
[----:B------:R-:W2:Y:S01]  /*13140*/  SHFL.BFLY PT, R160, R161, 0x1, 0x1f ;  /* 0x0c201f00a1a07f89 */ /* 0x000ea200000e0000 */
[----:B-1----:R-:W-:Y:S05]  /*13150*/  FMNMX.FTZ R156, R159, R156, !PT ;  /* 0x0000009c9f9c7209 */ /* 0x002fea0007810000 */
[----:B------:R-:W-:Y:S01]  /*13160*/  FMUL.FTZ R189, R156, c[0x0][0x2d0] ;  /* 0x0000b4009cbd7a20 */ /* 0x000fe20000410000 */
[----:B--2---:R-:W-:Y:S03]  /*13170*/  FMNMX.FTZ R3, R161, R160, !PT ;  /* 0x000000a0a1037209 */ /* 0x004fe60007810000 */
[--C-:B------:R-:W-:Y:S01]  /*13180*/  FFMA.FTZ R6, R6, c[0x0][0x2d0], -R189.reuse ;  /* 0x0000b40006067a23 */ /* 0x100fe200000108bd */
[----:B------:R-:W1:Y:S01]  /*13190*/  LDSM.16.MT88.4 R160, [R208+0x4080] ;  /* 0x00408000d0a0783b */ /* 0x000e620000004200 */
[----:B------:R-:W-:Y:S02]  /*131a0*/  FFMA.FTZ R7, R7, c[0x0][0x2d0], -R189 ;  /* 0x0000b40007077a23 */ /* 0x000fe400000108bd */
[C---:B------:R-:W-:Y:S02]  /*131b0*/  FADD.FTZ R0, -R3.reuse, R0 ;  /* 0x0000000003007221 */ /* 0x040fe40000010100 */
[----:B------:R-:W-:Y:S01]  /*131c0*/  FMUL.FTZ R191, R3, c[0x0][0x2d0] ;  /* 0x0000b40003bf7a20 */ /* 0x000fe20000410000 */
[----:B------:R-:W-:Y:S01]  /*131d0*/  MUFU.EX2 R6, R6 ;  /* 0x0000000600067308 */ /* 0x000fe20000000800 */
[----:B------:R-:W-:Y:S02]  /*131e0*/  FMUL.FTZ R2, R0, c[0x0][0x2d0] ;  /* 0x0000b40000027a20 */ /* 0x000fe40000410000 */
[----:B------:R-:W-:Y:S02]  /*131f0*/  FADD.FTZ R0, -R156, R157 ;  /* 0x0000009d9c007221 */ /* 0x000fe40000010100 */
[--C-:B------:R-:W-:Y:S02]  /*13200*/  FFMA.FTZ R158, R4, c[0x0][0x2d0], -R191.reuse ;  /* 0x0000b400049e7a23 */ /* 0x100fe400000108bf */
[----:B------:R-:W-:Y:S02]  /*13210*/  FMUL.FTZ R157, R0, c[0x0][0x2d0] ;  /* 0x0000b400009d7a20 */ /* 0x000fe40000410000 */
[--C-:B------:R-:W-:Y:S01]  /*13220*/  FFMA.FTZ R5, R5, c[0x0][0x2d0], -R191.reuse ;  /* 0x0000b40005057a23 */ /* 0x100fe200000108bf */
[----:B------:R-:W2:Y:S01]  /*13230*/  MUFU.EX2 R2, R2 ;  /* 0x0000000200027308 */ /* 0x000ea20000000800 */
[--C-:B------:R-:W-:Y:S02]  /*13240*/  FFMA.FTZ R159, R8, c[0x0][0x2d0], -R191.reuse ;  /* 0x0000b400089f7a23 */ /* 0x100fe400000108bf */
[----:B------:R-:W-:Y:S02]  /*13250*/  FFMA.FTZ R188, R9, c[0x0][0x2d0], -R191 ;  /* 0x0000b40009bc7a23 */ /* 0x000fe400000108bf */
[----:B------:R-:W-:Y:S02]  /*13260*/  FFMA.FTZ R190, R11, c[0x0][0x2d0], -R189 ;  /* 0x0000b4000bbe7a23 */ /* 0x000fe400000108bd */
[----:B------:R-:W-:Y:S02]  /*13270*/  FFMA.FTZ R244, R24, c[0x0][0x2d0], -R191 ;  /* 0x0000b40018f47a23 */ /* 0x000fe400000108bf */
[----:B------:R-:W-:Y:S01]  /*13280*/  FFMA.FTZ R246, R26, c[0x0][0x2d0], -R189 ;  /* 0x0000b4001af67a23 */ /* 0x000fe200000108bd */
[----:B------:R3:W4:Y:S01]  /*13290*/  MUFU.EX2 R0, R157 ;  /* 0x0000009d00007308 */ /* 0x0007220000000800 */
[--C-:B------:R-:W-:Y:S02]  /*132a0*/  FFMA.FTZ R236, R12, c[0x0][0x2d0], -R191.reuse ;  /* 0x0000b4000cec7a23 */ /* 0x100fe400000108bf */
[----:B------:R-:W-:Y:S02]  /*132b0*/  FFMA.FTZ R241, R13, c[0x0][0x2d0], -R191 ;  /* 0x0000b4000df17a23 */ /* 0x000fe400000108bf */
[--C-:B------:R-:W-:Y:S02]  /*132c0*/  FFMA.FTZ R238, R14, c[0x0][0x2d0], -R189.reuse ;  /* 0x0000b4000eee7a23 */ /* 0x100fe400000108bd */
[----:B------:R-:W-:Y:S02]  /*132d0*/  FFMA.FTZ R243, R15, c[0x0][0x2d0], -R189 ;  /* 0x0000b4000ff37a23 */ /* 0x000fe400000108bd */
[--C-:B------:R-:W-:Y:S01]  /*132e0*/  FFMA.FTZ R240, R16, c[0x0][0x2d0], -R191.reuse ;  /* 0x0000b40010f07a23 */ /* 0x100fe200000108bf */
[----:B------:R-:W-:Y:S01]  /*132f0*/  MUFU.EX2 R158, R158 ;  /* 0x0000009e009e7308 */ /* 0x000fe20000000800 */
[----:B------:R-:W-:Y:S02]  /*13300*/  FFMA.FTZ R245, R17, c[0x0][0x2d0], -R191 ;  /* 0x0000b40011f57a23 */ /* 0x000fe400000108bf */
[--C-:B------:R-:W-:Y:S02]  /*13310*/  FFMA.FTZ R242, R18, c[0x0][0x2d0], -R189.reuse ;  /* 0x0000b40012f27a23 */ /* 0x100fe400000108bd */
[C---:B--2---:R-:W-:Y:S02]  /*13320*/  FMUL.FTZ R8, R2.reuse, R152 ;  /* 0x0000009802087220 */ /* 0x044fe40000410000 */
[C---:B------:R-:W-:Y:S02]  /*13330*/  FMUL.FTZ R9, R2.reuse, R153 ;  /* 0x0000009902097220 */ /* 0x040fe40000410000 */
[C---:B------:R-:W-:Y:S01]  /*13340*/  FMUL.FTZ R28, R2.reuse, R28 ;  /* 0x0000001c021c7220 */ /* 0x040fe20000410000 */
[----:B------:R-:W2:Y:S01]  /*13350*/  MUFU.EX2 R5, R5 ;  /* 0x0000000500057308 */ /* 0x000ea20000000800 */
[C---:B------:R-:W-:Y:S02]  /*13360*/  FMUL.FTZ R29, R2.reuse, R29 ;  /* 0x0000001d021d7220 */ /* 0x040fe40000410000 */
[----:B------:R-:W-:Y:S02]  /*13370*/  FMUL.FTZ R32, R2, R32 ;  /* 0x0000002002207220 */ /* 0x000fe40000410000 */
[--C-:B---3--:R-:W-:Y:S02]  /*13380*/  FFMA.FTZ R157, R10, c[0x0][0x2d0], -R189.reuse ;  /* 0x0000b4000a9d7a23 */ /* 0x108fe400000108bd */
[C---:B----4-:R-:W-:Y:S02]  /*13390*/  FMUL.FTZ R10, R0.reuse, R154 ;  /* 0x0000009a000a7220 */ /* 0x050fe40000410000 */
[C---:B------:R-:W-:Y:S01]  /*133a0*/  FMUL.FTZ R11, R0.reuse, R155 ;  /* 0x0000009b000b7220 */ /* 0x040fe20000410000 */
[----:B------:R-:W-:Y:S01]  /*133b0*/  MUFU.EX2 R159, R159 ;  /* 0x0000009f009f7308 */ /* 0x000fe20000000800 */
[C---:B------:R-:W-:Y:S02]  /*133c0*/  FMUL.FTZ R30, R0.reuse, R30 ;  /* 0x0000001e001e7220 */ /* 0x040fe40000410000 */
[----:B------:R-:W-:Y:S02]  /*133d0*/  FMUL.FTZ R31, R0, R31 ;  /* 0x0000001f001f7220 */ /* 0x000fe40000410000 */
[----:B------:R-:W-:Y:S02]  /*133e0*/  FMUL.FTZ R33, R2, R33 ;  /* 0x0000002102217220 */ /* 0x000fe40000410000 */
[C---:B------:R-:W-:Y:S02]  /*133f0*/  FMUL.FTZ R34, R0.reuse, R34 ;  /* 0x0000002200227220 */ /* 0x040fe40000410000 */
[----:B------:R-:W-:Y:S01]  /*13400*/  FMUL.FTZ R35, R0, R35 ;  /* 0x0000002300237220 */ /* 0x000fe20000410000 */
[----:B------:R-:W3:Y:S01]  /*13410*/  MUFU.EX2 R188, R188 ;  /* 0x000000bc00bc7308 */ /* 0x000ee20000000800 */
[C---:B------:R-:W-:Y:S02]  /*13420*/  FMUL.FTZ R36, R2.reuse, R36 ;  /* 0x0000002402247220 */ /* 0x040fe40000410000 */
[----:B------:R-:W-:Y:S01]  /*13430*/  FMUL.FTZ R37, R2, R37 ;  /* 0x0000002502257220 */ /* 0x000fe20000410000 */
[----:B--2---:R-:W-:Y:S01]  /*13440*/  F2FP.BF16.PACK_AB R152, R5, R158 ;  /* 0x0000009e0598723e */ /* 0x004fe200000010ff */
[C---:B------:R-:W-:Y:S02]  /*13450*/  FMUL.FTZ R38, R0.reuse, R38 ;  /* 0x0000002600267220 */ /* 0x040fe40000410000 */
[----:B------:R-:W-:Y:S02]  /*13460*/  FMUL.FTZ R39, R0, R39 ;  /* 0x0000002700277220 */ /* 0x000fe40000410000 */
[C---:B------:R-:W-:Y:S01]  /*13470*/  FMUL.FTZ R12, R2.reuse, R148 ;  /* 0x00000094020c7220 */ /* 0x040fe20000410000 */
[----:B------:R-:W2:Y:S01]  /*13480*/  MUFU.EX2 R7, R7 ;  /* 0x0000000700077308 */ /* 0x000ea20000000800 */
[----:B------:R-:W-:Y:S02]  /*13490*/  FMUL.FTZ R13, R2, R149 ;  /* 0x00000095020d7220 */ /* 0x000fe40000410000 */
[C---:B------:R-:W-:Y:S02]  /*134a0*/  FMUL.FTZ R14, R0.reuse, R150 ;  /* 0x00000096000e7220 */ /* 0x040fe40000410000 */
[----:B------:R-:W-:Y:S02]  /*134b0*/  FMUL.FTZ R15, R0, R151 ;  /* 0x00000097000f7220 */ /* 0x000fe40000410000 */
[----:B------:R-:W-:Y:S01]  /*134c0*/  LDSM.16.MT88.4 R148, [R204+0x8880] ;  /* 0x00888000cc94783b */ /* 0x000fe20000004200 */
[C---:B------:R-:W-:Y:S02]  /*134d0*/  FMUL.FTZ R40, R2.reuse, R40 ;  /* 0x0000002802287220 */ /* 0x040fe40000410000 */
[----:B------:R-:W-:Y:S01]  /*134e0*/  MUFU.EX2 R157, R157 ;  /* 0x0000009d009d7308 */ /* 0x000fe20000000800 */
[----:B------:R-:W-:Y:S02]  /*134f0*/  FMUL.FTZ R41, R2, R41 ;  /* 0x0000002902297220 */ /* 0x000fe40000410000 */
[----:B------:R-:W-:Y:S01]  /*13500*/  FMUL.FTZ R42, R0, R42 ;  /* 0x0000002a002a7220 */ /* 0x000fe20000410000 */
[----:B---3--:R-:W-:Y:S01]  /*13510*/  F2FP.BF16.PACK_AB R154, R188, R159 ;  /* 0x0000009fbc9a723e */ /* 0x008fe200000010ff */
        /* <DEDUP_REMOVED lines=16> */
[----:B------:R-:W2:Y:S01]  /*13620*/  MUFU.EX2 R241, R241 ;  /* 0x000000f100f17308 */ /* 0x000ea20000000800 */
[C---:B------:R-:W-:Y:S02]  /*13630*/  FMUL.FTZ R56, R2.reuse, R56 ;  /* 0x0000003802387220 */ /* 0x040fe40000410000 */
[----:B------:R-:W-:Y:S01]  /*13640*/  FMUL.FTZ R57, R2, R57 ;  /* 0x0000003902397220 */ /* 0x000fe20000410000 */
[----:B---3--:R-:W-:Y:S01]  /*13650*/  F2FP.BF16.PACK_AB R155, R190, R157 ;  /* 0x0000009dbe9b723e */ /* 0x008fe200000010ff */
[C---:B------:R-:W-:Y:S02]  /*13660*/  FMUL.FTZ R58, R0.reuse, R58 ;  /* 0x0000003a003a7220 */ /* 0x040fe40000410000 */
[----:B------:R-:W-:Y:S02]  /*13670*/  FMUL.FTZ R59, R0, R59 ;  /* 0x0000003b003b7220 */ /* 0x000fe40000410000 */
[C---:B------:R-:W-:Y:S01]  /*13680*/  FMUL.FTZ R60, R2.reuse, R60 ;  /* 0x0000003c023c7220 */ /* 0x040fe20000410000 */
[----:B------:R-:W-:Y:S01]  /*13690*/  MUFU.EX2 R238, R238 ;  /* 0x000000ee00ee7308 */ /* 0x000fe20000000800 */
[C---:B-1----:R-:W-:Y:S05]  /*136a0*/  HMMA.16816.F32.BF16 R8, R152.reuse, R160, R8 ;  /* 0x000000a09808723c */ /* 0x042fea0000041808 */
[----:B------:R-:W-:Y:S02]  /*136b0*/  FMUL.FTZ R61, R2, R61 ;  /* 0x0000003d023d7220 */ /* 0x000fe40000410000 */
[C---:B------:R-:W-:Y:S01]  /*136c0*/  FMUL.FTZ R62, R0.reuse, R62 ;  /* 0x0000003e003e7220 */ /* 0x040fe20000410000 */
[C---:B------:R-:W-:Y:S01]  /*136d0*/  HMMA.16816.F32.BF16 R28, R152.reuse, R162, R28 ;  /* 0x000000a2981c723c */ /* 0x040fe2000004181c */
[----:B------:R-:W1:Y:S01]  /*136e0*/  LDSM.16.MT88.4 R160, [R204+0x4080] ;  /* 0x00408000cca0783b */ /* 0x000e620000004200 */
[----:B------:R-:W3:Y:S02]  /*136f0*/  MUFU.EX2 R243, R243 ;  /* 0x000000f300f37308 */ /* 0x000ee40000000800 */
[----:B------:R-:W-:Y:S02]  /*13700*/  FMUL.FTZ R63, R0, R63 ;  /* 0x0000003f003f7220 */ /* 0x000fe40000410000 */
[C---:B------:R-:W-:Y:S02]  /*13710*/  FMUL.FTZ R64, R2.reuse, R64 ;  /* 0x0000004002407220 */ /* 0x040fe40000410000 */
[C---:B------:R-:W-:Y:S04]  /*13720*/  HMMA.16816.F32.BF16 R32, R152.reuse, R164, R32 ;  /* 0x000000a49820723c */ /* 0x040fe80000041820 */
[----:B------:R-:W-:Y:S01]  /*13730*/  FMUL.FTZ R65, R2, R65 ;  /* 0x0000004102417220 */ /* 0x000fe20000410000 */
[----:B------:R-:W-:Y:S01]  /*13740*/  MUFU.EX2 R240, R240 ;  /* 0x000000f000f07308 */ /* 0x000fe20000000800 */
[C---:B------:R-:W-:Y:S02]  /*13750*/  FMUL.FTZ R66, R0.reuse, R66 ;  /* 0x0000004200427220 */ /* 0x040fe40000410000 */
[C---:B------:R-:W-:Y:S01]  /*13760*/  HMMA.16816.F32.BF16 R36, R152.reuse, R166, R36 ;  /* 0x000000a69824723c */ /* 0x040fe20000041824 */
[----:B------:R-:W4:Y:S03]  /*13770*/  LDSM.16.MT88.4 R164, [R208+0x5880] ;  /* 0x00588000d0a4783b */ /* 0x000f260000004200 */
[----:B------:R-:W-:Y:S02]  /*13780*/  FMUL.FTZ R67, R0, R67 ;  /* 0x0000004300437220 */ /* 0x000fe40000410000 */
[C---:B------:R-:W-:Y:S01]  /*13790*/  FMUL.FTZ R68, R2.reuse, R68 ;  /* 0x0000004402447220 */ /* 0x040fe20000410000 */
[----:B------:R-:W5:Y:S01]  /*137a0*/  MUFU.EX2 R245, R245 ;  /* 0x000000f500f57308 */ /* 0x000f620000000800 */
[C---:B------:R-:W-:Y:S04]  /*137b0*/  HMMA.16816.F32.BF16 R40, R152.reuse, R168, R40 ;  /* 0x000000a89828723c */ /* 0x040fe80000041828 */
[----:B------:R-:W-:Y:S02]  /*137c0*/  FMUL.FTZ R69, R2, R69 ;  /* 0x0000004502457220 */ /* 0x000fe40000410000 */
[C---:B------:R-:W-:Y:S02]  /*137d0*/  FMUL.FTZ R70, R0.reuse, R70 ;  /* 0x0000004600467220 */ /* 0x040fe40000410000 */
[C---:B------:R-:W-:Y:S01]  /*137e0*/  HMMA.16816.F32.BF16 R44, R152.reuse, R170, R44 ;  /* 0x000000aa982c723c */ /* 0x040fe2000004182c */
[----:B------:R-:W2:Y:S01]  /*137f0*/  LDSM.16.MT88.4 R168, [R206+0x5880] ;  /* 0x00588000cea8783b */ /* 0x000ea20000004200 */
[----:B------:R-:W-:Y:S02]  /*13800*/  MUFU.EX2 R242, R242 ;  /* 0x000000f200f27308 */ /* 0x000fe40000000800 */
[----:B------:R-:W-:Y:S02]  /*13810*/  FMUL.FTZ R71, R0, R71 ;  /* 0x0000004700477220 */ /* 0x000fe40000410000 */
[C---:B------:R-:W-:Y:S02]  /*13820*/  FMUL.FTZ R72, R2.reuse, R72 ;  /* 0x0000004802487220 */ /* 0x040fe40000410000 */
[----:B------:R-:W-:Y:S01]  /*13830*/  FMUL.FTZ R73, R2, R73 ;  /* 0x0000004902497220 */ /* 0x000fe20000410000 */
[C---:B-1----:R-:W-:Y:S03]  /*13840*/  HMMA.16816.F32.BF16 R48, R152.reuse, R160, R48 ;  /* 0x000000a09830723c */ /* 0x042fe60000041830 */
[C---:B------:R-:W-:Y:S01]  /*13850*/  FMUL.FTZ R74, R0.reuse, R74 ;  /* 0x0000004a004a7220 */ /* 0x040fe20000410000 */
[----:B------:R-:W-:Y:S01]  /*13860*/  MUFU.EX2 R244, R244 ;  /* 0x000000f400f47308 */ /* 0x000fe20000000800 */
[----:B------:R-:W-:Y:S02]  /*13870*/  FMUL.FTZ R75, R0, R75 ;  /* 0x0000004b004b7220 */ /* 0x000fe40000410000 */
[C---:B------:R-:W-:Y:S01]  /*13880*/  FMUL.FTZ R76, R2.reuse, R76 ;  /* 0x0000004c024c7220 */ /* 0x040fe20000410000 */
[C---:B------:R-:W-:Y:S01]  /*13890*/  HMMA.16816.F32.BF16 R52, R152.reuse, R162, R52 ;  /* 0x000000a29834723c */ /* 0x040fe20000041834 */
[----:B------:R-:W1:Y:S03]  /*138a0*/  LDSM.16.MT88.4 R160, [R205+0x5880] ;  /* 0x00588000cda0783b */ /* 0x000e660000004200 */
[----:B------:R-:W-:Y:S02]  /*138b0*/  FMUL.FTZ R77, R2, R77 ;  /* 0x0000004d024d7220 */ /* 0x000fe40000410000 */
[C---:B------:R-:W-:Y:S01]  /*138c0*/  FMUL.FTZ R78, R0.reuse, R78 ;  /* 0x0000004e004e7220 */ /* 0x040fe20000410000 */
[----:B------:R-:W-:Y:S01]  /*138d0*/  MUFU.EX2 R246, R246 ;  /* 0x000000f600f67308 */ /* 0x000fe20000000800 */
[C---:B----4-:R-:W-:Y:S04]  /*138e0*/  HMMA.16816.F32.BF16 R56, R152.reuse, R164, R56 ;  /* 0x000000a49838723c */ /* 0x050fe80000041838 */
[----:B------:R-:W-:Y:S02]  /*138f0*/  FMUL.FTZ R79, R0, R79 ;  /* 0x0000004f004f7220 */ /* 0x000fe40000410000 */
[C---:B------:R-:W-:Y:S02]  /*13900*/  FMUL.FTZ R80, R2.reuse, R80 ;  /* 0x0000005002507220 */ /* 0x040fe40000410000 */
[C---:B------:R-:W-:Y:S01]  /*13910*/  HMMA.16816.F32.BF16 R60, R152.reuse, R166, R60 ;  /* 0x000000a6983c723c */ /* 0x040fe2000004183c */
[----:B------:R-:W4:Y:S03]  /*13920*/  LDSM.16.MT88.4 R164, [R204+0x5880] ;  /* 0x00588000cca4783b */ /* 0x000f260000004200 */
        /* <DEDUP_REMOVED lines=80> */
[----:B------:R-:W-:Y:S01]  /*13e30*/  FFMA.FTZ R247, R19, c[0x0][0x2d0], -R189 ;  /* 0x0000b40013f77a23 */ /* 0x000fe200000108bd */
[C---:B------:R-:W-:Y:S01]  /*13e40*/  HMMA.16816.F32.BF16 R12, R152.reuse, R166, R12 ;  /* 0x000000a6980c723c */ /* 0x040fe2000004180c */
[----:B------:R-:W4:Y:S03]  /*13e50*/  LDSM.16.MT88.4 R164, [R206+0x4880] ;  /* 0x00488000cea4783b */ /* 0x000f260000004200 */
[C---:B------:R-:W-:Y:S01]  /*13e60*/  FMUL.FTZ R136, R2.reuse, R136 ;  /* 0x0000008802887220 */ /* 0x040fe20000410000 */
[----:B------:R-:W1:Y:S01]  /*13e70*/  MUFU.EX2 R247, R247 ;  /* 0x000000f700f77308 */ /* 0x000e620000000800 */
[----:B------:R-:W-:Y:S02]  /*13e80*/  FMUL.FTZ R137, R2, R137 ;  /* 0x0000008902897220 */ /* 0x000fe40000410000 */
[C---:B--2---:R-:W-:Y:S04]  /*13e90*/  HMMA.16816.F32.BF16 R132, R152.reuse, R168, R132 ;  /* 0x000000a89884723c */ /* 0x044fe80000041884 */
[C---:B------:R-:W-:Y:S02]  /*13ea0*/  FMUL.FTZ R138, R0.reuse, R138 ;  /* 0x0000008a008a7220 */ /* 0x040fe40000410000 */
[----:B------:R-:W-:Y:S02]  /*13eb0*/  FMUL.FTZ R139, R0, R139 ;  /* 0x0000008b008b7220 */ /* 0x000fe40000410000 */
[C---:B------:R-:W-:Y:S01]  /*13ec0*/  FMUL.FTZ R16, R2.reuse, R144 ;  /* 0x0000009002107220 */ /* 0x040fe20000410000 */
[----:B------:R-:W-:Y:S03]  /*13ed0*/  F2FP.BF16.PACK_AB R144, R241, R236 ;  /* 0x000000ecf190723e */ /* 0x000fe600000010ff */
[----:B------:R-:W-:Y:S01]  /*13ee0*/  FMUL.FTZ R17, R2, R145 ;  /* 0x0000009102117220 */ /* 0x000fe20000410000 */
[C---:B------:R-:W-:Y:S01]  /*13ef0*/  HMMA.16816.F32.BF16 R136, R152.reuse, R170, R136 ;  /* 0x000000aa9888723c */ /* 0x040fe20000041888 */
[----:B------:R-:W2:Y:S02]  /*13f00*/  LDSM.16.MT88.4 R168, [R205+0x4880] ;  /* 0x00488000cda8783b */ /* 0x000ea40000004200 */
[C---:B------:R-:W-:Y:S01]  /*13f10*/  FMUL.FTZ R18, R0.reuse, R146 ;  /* 0x0000009200127220 */ /* 0x040fe20000410000 */
[----:B---3--:R-:W-:Y:S01]  /*13f20*/  F2FP.BF16.PACK_AB R145, R243, R238 ;  /* 0x000000eef391723e */ /* 0x008fe200000010ff */
[----:B------:R-:W-:Y:S01]  /*13f30*/  FMUL.FTZ R19, R0, R147 ;  /* 0x0000009300137220 */ /* 0x000fe20000410000 */
[----:B-----5:R-:W-:Y:S01]  /*13f40*/  F2FP.BF16.PACK_AB R146, R245, R240 ;  /* 0x000000f0f592723e */ /* 0x020fe200000010ff */
[C---:B------:R-:W-:Y:S01]  /*13f50*/  FMUL.FTZ R140, R2.reuse, R140 ;  /* 0x0000008c028c7220 */ /* 0x040fe20000410000 */
[----:B-1----:R-:W-:Y:S01]  /*13f60*/  F2FP.BF16.PACK_AB R147, R247, R242 ;  /* 0x000000f2f793723e */ /* 0x002fe200000010ff */
[----:B------:R-:W-:Y:S03]  /*13f70*/  FMUL.FTZ R141, R2, R141 ;  /* 0x0000008d028d7220 */ /* 0x000fe60000410000 */
[C---:B------:R-:W-:Y:S03]  /*13f80*/  HMMA.16816.F32.BF16 R16, R152.reuse, R148, R16 ;  /* 0x000000949810723c */ /* 0x040fe60000041810 */
[C---:B------:R-:W-:Y:S02]  /*13f90*/  FMUL.FTZ R142, R0.reuse, R142 ;  /* 0x0000008e008e7220 */ /* 0x040fe40000410000 */
[----:B------:R-:W-:Y:S02]  /*13fa0*/  FMUL.FTZ R143, R0, R143 ;  /* 0x0000008f008f7220 */ /* 0x000fe40000410000 */
[----:B------:R-:W-:Y:S02]  /*13fb0*/  FFMA.FTZ R158, R2, R239, R158 ;  /* 0x000000ef029e7223 */ /* 0x000fe4000001009e */
[----:B------:R-:W-:Y:S03]  /*13fc0*/  FFMA.FTZ R6, R0, R237, R6 ;  /* 0x000000ed00067223 */ /* 0x000fe60000010006 */
[----:B------:R-:W-:Y:S01]  /*13fd0*/  HMMA.16816.F32.BF16 R140, R152, R150, R140 ;  /* 0x00000096988c723c */ /* 0x000fe2000004188c */
[----:B------:R-:W1:Y:S02]  /*13fe0*/  LDSM.16.MT88.4 R148, [R206+0x6080] ;  /* 0x00608000ce94783b */ /* 0x000e640000004200 */
[----:B------:R-:W-:Y:S02]  /*13ff0*/  FADD.FTZ R158, R5, R158 ;  /* 0x0000009e059e7221 */ /* 0x000fe40000010000 */
[----:B------:R-:W-:Y:S02]  /*14000*/  FADD.FTZ R6, R7, R6 ;  /* 0x0000000607067221 */ /* 0x000fe40000010000 */
[----:B------:R-:W-:Y:S01]  /*14010*/  FADD.FTZ R5, R159, R158 ;  /* 0x0000009e9f057221 */ /* 0x000fe20000010000 */
[C---:B------:R-:W-:Y:S01]  /*14020*/  HMMA.16816.F32.BF16 R8, R144.reuse, R160, R8 ;  /* 0x000000a09008723c */ /* 0x040fe20000041808 */
[----:B------:R-:W3:Y:S04]  /*14030*/  LDSM.16.MT88.4 R152, [R205+0x6080] ;  /* 0x00608000cd98783b */ /* 0x000ee80000004200 */
[----:B------:R-:W-:Y:S01]  /*14040*/  FADD.FTZ R7, R157, R6 ;  /* 0x000000069d077221 */ /* 0x000fe20000010000 */
[----:B------:R-:W-:Y:S01]  /*14050*/  MOV R157, R156 ;  /* 0x0000009c009d7202 */ /* 0x000fe20000000f00 */
[----:B------:R-:W-:Y:S01]  /*14060*/  FADD.FTZ R5, R188, R5 ;  /* 0x00000005bc057221 */ /* 0x000fe20000010000 */
[C---:B------:R-:W-:Y:S01]  /*14070*/  HMMA.16816.F32.BF16 R28, R144.reuse, R162, R28 ;  /* 0x000000a2901c723c */ /* 0x040fe2000004181c */
[----:B------:R-:W5:Y:S03]  /*14080*/  LDSM.16.MT88.4 R160, [R206+0x7880] ;  /* 0x00788000cea0783b */ /* 0x000f660000004200 */
        /* <DEDUP_REMOVED lines=29> */
[----:B------:R-:W-:Y:S07]  /*14260*/  LDSM.16.MT88.4 R180, [R205+0x9880] ;  /* 0x00988000cdb4783b */ /* 0x000fee0000004200 */
[C---:B------:R-:W-:Y:S07]  /*14270*/  HMMA.16816.F32.BF16 R88, R144.reuse, R184, R88 ;  /* 0x000000b89058723c */ /* 0x040fee0000041858 */
[--C-:B------:R-:W-:Y:S01]  /*14280*/  FFMA.FTZ R184, R20, c[0x0][0x2d0], -R191.reuse ;  /* 0x0000b40014b87a23 */ /* 0x100fe200000108bf */
[C---:B------:R-:W-:Y:S04]  /*14290*/  HMMA.16816.F32.BF16 R92, R144.reuse, R186, R92 ;  /* 0x000000ba905c723c */ /* 0x040fe8000004185c */
[--C-:B------:R-:W-:Y:S01]  /*142a0*/  FFMA.FTZ R185, R21, c[0x0][0x2d0], -R191.reuse ;  /* 0x0000b40015b97a23 */ /* 0x100fe200000108bf */
[----:B------:R-:W-:Y:S01]  /*142b0*/  MUFU.EX2 R184, R184 ;  /* 0x000000b800b87308 */ /* 0x000fe20000000800 */
[----:B------:R-:W-:Y:S02]  /*142c0*/  FFMA.FTZ R191, R25, c[0x0][0x2d0], -R191 ;  /* 0x0000b40019bf7a23 */ /* 0x000fe400000108bf */
[C---:B-----5:R-:W-:Y:S04]  /*142d0*/  HMMA.16816.F32.BF16 R96, R144.reuse, R160, R96 ;  /* 0x000000a09060723c */ /* 0x060fe80000041860 */
[--C-:B------:R-:W-:Y:S02]  /*142e0*/  FFMA.FTZ R186, R22, c[0x0][0x2d0], -R189.reuse ;  /* 0x0000b40016ba7a23 */ /* 0x100fe400000108bd */
[--C-:B------:R-:W-:Y:S01]  /*142f0*/  FFMA.FTZ R187, R23, c[0x0][0x2d0], -R189.reuse ;  /* 0x0000b40017bb7a23 */ /* 0x100fe200000108bd */
[----:B------:R-:W3:Y:S01]  /*14300*/  MUFU.EX2 R185, R185 ;  /* 0x000000b900b97308 */ /* 0x000ee20000000800 */
[C---:B------:R-:W-:Y:S01]  /*14310*/  HMMA.16816.F32.BF16 R100, R144.reuse, R162, R100 ;  /* 0x000000a29064723c */ /* 0x040fe20000041864 */
[----:B------:R-:W5:Y:S03]  /*14320*/  LDSM.16.MT88.4 R160, [R206+0x9080] ;  /* 0x00908000cea0783b */ /* 0x000f660000004200 */
[----:B------:R-:W-:Y:S04]  /*14330*/  FFMA.FTZ R189, R27, c[0x0][0x2d0], -R189 ;  /* 0x0000b4001bbd7a23 */ /* 0x000fe800000108bd */
[C---:B----4-:R-:W-:Y:S01]  /*14340*/  HMMA.16816.F32.BF16 R104, R144.reuse, R164, R104 ;  /* 0x000000a49068723c */ /* 0x050fe20000041868 */
[----:B------:R-:W-:Y:S01]  /*14350*/  LDSM.16.MT88.4 R20, [R204+0x9080] ;  /* 0x00908000cc14783b */ /* 0x000fe20000004200 */
[----:B------:R-:W-:Y:S06]  /*14360*/  MUFU.EX2 R186, R186 ;  /* 0x000000ba00ba7308 */ /* 0x000fec0000000800 */
[C---:B------:R-:W-:Y:S01]  /*14370*/  HMMA.16816.F32.BF16 R108, R144.reuse, R166, R108 ;  /* 0x000000a6906c723c */ /* 0x040fe2000004186c */
[----:B------:R-:W4:Y:S03]  /*14380*/  LDSM.16.MT88.4 R164, [R205+0x9080] ;  /* 0x00908000cda4783b */ /* 0x000f260000004200 */
[----:B------:R-:W3:Y:S04]  /*14390*/  MUFU.EX2 R187, R187 ;  /* 0x000000bb00bb7308 */ /* 0x000ee80000000800 */
[C---:B-1----:R-:W-:Y:S01]  /*143a0*/  HMMA.16816.F32.BF16 R112, R144.reuse, R148, R112 ;  /* 0x000000949070723c */ /* 0x042fe20000041870 */
[----:B------:R-:W-:Y:S05]  /*143b0*/  LDSM.16.MT88.4 R24, [R205+0x5080] ;  /* 0x00508000cd18783b */ /* 0x000fea0000004200 */
[----:B------:R-:W1:Y:S02]  /*143c0*/  MUFU.EX2 R191, R191 ;  /* 0x000000bf00bf7308 */ /* 0x000e640000000800 */
[C---:B------:R-:W-:Y:S01]  /*143d0*/  HMMA.16816.F32.BF16 R116, R144.reuse, R150, R116 ;  /* 0x000000969074723c */ /* 0x040fe20000041874 */
[----:B------:R-:W1:Y:S07]  /*143e0*/  LDSM.16.MT88.4 R148, [R208+0x5080] ;  /* 0x00508000d094783b */ /* 0x000e6e0000004200 */
[C---:B--2---:R-:W-:Y:S01]  /*143f0*/  HMMA.16816.F32.BF16 R120, R144.reuse, R152, R120 ;  /* 0x000000989078723c */ /* 0x044fe20000041878 */
[----:B------:R-:W2:Y:S07]  /*14400*/  MUFU.EX2 R189, R189 ;  /* 0x000000bd00bd7308 */ /* 0x000eae0000000800 */
[C---:B------:R-:W-:Y:S08]  /*14410*/  HMMA.16816.F32.BF16 R124, R144.reuse, R154, R124 ;  /* 0x0000009a907c723c */ /* 0x040ff0000004187c */
[C---:B-----5:R-:W-:Y:S08]  /*14420*/  HMMA.16816.F32.BF16 R128, R144.reuse, R160, R128 ;  /* 0x000000a09080723c */ /* 0x060ff00000041880 */
[C---:B------:R-:W-:Y:S01]  /*14430*/  HMMA.16816.F32.BF16 R12, R144.reuse, R162, R12 ;  /* 0x000000a2900c723c */ /* 0x040fe2000004180c */
[----:B------:R-:W5:Y:S07]  /*14440*/  LDSM.16.MT88.4 R160, [R204+0x5080] ;  /* 0x00508000cca0783b */ /* 0x000f6e0000004200 */
[C---:B----4-:R-:W-:Y:S08]  /*14450*/  HMMA.16816.F32.BF16 R132, R144.reuse, R164, R132 ;  /* 0x000000a49084723c */ /* 0x050ff00000041884 */
[C---:B------:R-:W-:Y:S01]  /*14460*/  HMMA.16816.F32.BF16 R136, R144.reuse, R166, R136 ;  /* 0x000000a69088723c */ /* 0x040fe20000041888 */
[----:B------:R-:W-:Y:S07]  /*14470*/  LDSM.16.MT88.4 R164, [R208+0x8080] ;  /* 0x00808000d0a4783b */ /* 0x000fee0000004200 */
[C---:B------:R-:W-:Y:S07]  /*14480*/  HMMA.16816.F32.BF16 R16, R144.reuse, R20, R16 ;  /* 0x000000149010723c */ /* 0x040fee0000041810 */
[----:B---3--:R-:W-:Y:S01]  /*14490*/  F2FP.BF16.PACK_AB R20, R185, R184 ;  /* 0x000000b8b914723e */ /* 0x008fe200000010ff */
[----:B------:R-:W-:Y:S01]  /*144a0*/  HMMA.16816.F32.BF16 R140, R144, R22, R140 ;  /* 0x00000016908c723c */ /* 0x000fe2000004188c */
[----:B------:R-:W3:Y:S03]  /*144b0*/  LDSM.16.MT88.4 R144, [R208+0x6880] ;  /* 0x00688000d090783b */ /* 0x000ee60000004200 */
[----:B------:R-:W-:Y:S01]  /*144c0*/  F2FP.BF16.PACK_AB R21, R187, R186 ;  /* 0x000000babb15723e */ /* 0x000fe200000010ff */
[----:B------:R-:W-:Y:S02]  /*144d0*/  FADD.FTZ R184, R184, R245 ;  /* 0x000000f5b8b87221 */ /* 0x000fe40000010000 */
[----:B-1----:R-:W-:Y:S01]  /*144e0*/  F2FP.BF16.PACK_AB R22, R191, R244 ;  /* 0x000000f4bf16723e */ /* 0x002fe200000010ff */
[----:B------:R-:W-:Y:S01]  /*144f0*/  FADD.FTZ R186, R186, R247 ;  /* 0x000000f7baba7221 */ /* 0x000fe20000010000 */
[----:B--2---:R-:W-:Y:S03]  /*14500*/  F2FP.BF16.PACK_AB R23, R189, R246 ;  /* 0x000000f6bd17723e */ /* 0x004fe600000010ff */
[----:B------:R-:W-:Y:S02]  /*14510*/  FADD.FTZ R185, R185, R184 ;  /* 0x000000b8b9b97221 */ /* 0x000fe40000010000 */
[----:B------:R-:W-:Y:S02]  /*14520*/  FADD.FTZ R187, R187, R186 ;  /* 0x000000babbbb7221 */ /* 0x000fe40000010000 */
[C---:B------:R-:W-:Y:S01]  /*14530*/  HMMA.16816.F32.BF16 R152, R20.reuse, R148, R8 ;  /* 0x000000941498723c */ /* 0x040fe20000041808 */
[----:B------:R-:W1:Y:S04]  /*14540*/  LDSM.16.MT88.4 R8, [R206+0x6880] ;  /* 0x00688000ce08783b */ /* 0x000e680000004200 */
[----:B------:R-:W-:Y:S02]  /*14550*/  FADD.FTZ R244, R244, R185 ;  /* 0x000000b9f4f47221 */ /* 0x000fe40000010000 */
[----:B------:R-:W-:Y:S01]  /*14560*/  FADD.FTZ R246, R246, R187 ;  /* 0x000000bbf6f67221 */ /* 0x000fe20000010000 */
[C---:B------:R-:W-:Y:S01]  /*14570*/  HMMA.16816.F32.BF16 R28, R20.reuse, R150, R28 ;  /* 0x00000096141c723c */ /* 0x040fe2000004181c */
[----:B------:R-:W-:Y:S03]  /*14580*/  LDSM.16.MT88.4 R148, [R204+0x6880] ;  /* 0x00688000cc94783b */ /* 0x000fe60000004200 */
[----:B------:R-:W-:Y:S02]  /*14590*/  FADD.FTZ R239, R191, R244 ;  /* 0x000000f4bfef7221 */ /* 0x000fe40000010000 */
[----:B------:R-:W-:Y:S02]  /*145a0*/  FADD.FTZ R237, R189, R246 ;  /* 0x000000f6bded7221 */ /* 0x000fe40000010000 */
[C---:B------:R-:W-:Y:S08]  /*145b0*/  HMMA.16816.F32.BF16 R32, R20.reuse, R168, R32 ;  /* 0x000000a81420723c */ /* 0x040ff00000041820 */
[C---:B------:R-:W-:Y:S01]  /*145c0*/  HMMA.16816.F32.BF16 R36, R20.reuse, R170, R36 ;  /* 0x000000aa1424723c */ /* 0x040fe20000041824 */
[----:B------:R-:W-:Y:S07]  /*145d0*/  LDSM.16.MT88.4 R168, [R206+0x8080] ;  /* 0x00808000cea8783b */ /* 0x000fee0000004200 */
[C---:B------:R-:W-:Y:S08]  /*145e0*/  HMMA.16816.F32.BF16 R40, R20.reuse, R24, R40 ;  /* 0x000000181428723c */ /* 0x040ff00000041828 */
[C---:B------:R-:W-:Y:S01]  /*145f0*/  HMMA.16816.F32.BF16 R44, R20.reuse, R26, R44 ;  /* 0x0000001a142c723c */ /* 0x040fe2000004182c */
[----:B------:R-:W2:Y:S07]  /*14600*/  LDSM.16.MT88.4 R24, [R205+0x6880] ;  /* 0x00688000cd18783b */ /* 0x000eae0000004200 */
[C---:B-----5:R-:W-:Y:S08]  /*14610*/  HMMA.16816.F32.BF16 R48, R20.reuse, R160, R48 ;  /* 0x000000a01430723c */ /* 0x060ff00000041830 */
[C---:B------:R-:W-:Y:S01]  /*14620*/  HMMA.16816.F32.BF16 R52, R20.reuse, R162, R52 ;  /* 0x000000a21434723c */ /* 0x040fe20000041834 */
[----:B------:R-:W4:Y:S07]  /*14630*/  LDSM.16.MT88.4 R160, [R205+0x8080] ;  /* 0x00808000cda0783b */ /* 0x000f2e0000004200 */
[C---:B---3--:R-:W-:Y:S08]  /*14640*/  HMMA.16816.F32.BF16 R56, R20.reuse, R144, R56 ;  /* 0x000000901438723c */ /* 0x048ff00000041838 */
[C---:B------:R-:W-:Y:S01]  /*14650*/  HMMA.16816.F32.BF16 R60, R20.reuse, R146, R60 ;  /* 0x00000092143c723c */ /* 0x040fe2000004183c */
[----:B------:R-:W3:Y:S07]  /*14660*/  LDSM.16.MT88.4 R144, [R206+0x9880] ;  /* 0x00988000ce90783b */ /* 0x000eee0000004200 */
[C---:B-1----:R-:W-:Y:S08]  /*14670*/  HMMA.16816.F32.BF16 R64, R20.reuse, R8, R64 ;  /* 0x000000081440723c */ /* 0x042ff00000041840 */
[C---:B------:R-:W-:Y:S01]  /*14680*/  HMMA.16816.F32.BF16 R68, R20.reuse, R10, R68 ;  /* 0x0000000a1444723c */ /* 0x040fe20000041844 */
[----:B------:R-:W1:Y:S07]  /*14690*/  LDSM.16.MT88.4 R8, [R204+0x9880] ;  /* 0x00988000cc08783b */ /* 0x000e6e0000004200 */
        /* <DEDUP_REMOVED lines=19> */
[----:B------:R-:W-:Y:S01]  /*147d0*/  HMMA.16816.F32.BF16 R140, R20, R10, R140 ;  /* 0x0000000a148c723c */ /* 0x000fe2000004188c */
[----:B------:R-:W-:-:S07]  /*147e0*/  @P4 BRA `(.L_x_2375) ;  /* 0xffffd91000004947 */ /* 0x000fce000383ffff */
.L_x_2374:
        /* <DEDUP_REMOVED lines=18> */
[----:B------:R-:W2:Y:S08]  /*14910*/  @P1 MUFU.LG2 R5, R5 ;  /* 0x0000000500051308 */ /* 0x000eb00000000c00 */
[----:B------:R-:W-:Y:S01]  /*14920*/  @P0 MUFU.RCP R2, R0 ;  /* 0x0000000000020308 */ /* 0x000fe20000001000 */
[C---:B-1----:R-:W-:Y:S02]  /*14930*/  FMUL.FTZ R152, R4.reuse, R152 ;  /* 0x0000009804987220 */ /* 0x042fe40000410000 */
[----:B------:R-:W-:-:S02]  /*14940*/  FMUL.FTZ R153, R4, R153 ;  /* 0x0000009904997220 */ /* 0x000fc40000410000 */
[C---:B------:R-:W-:Y:S02]  /*14950*/  FMUL.FTZ R28, R4.reuse, R28 ;  /* 0x0000001c041c7220 */ /* 0x040fe40000410000 */
[C---:B------:R-:W-:Y:S01]  /*14960*/  FMUL.FTZ R29, R4.reuse, R29 ;  /* 0x0000001d041d7220 */ /* 0x040fe20000410000 */
[----:B------:R-:W1:Y:S01]  /*14970*/  @P0 MUFU.LG2 R0, R0 ;  /* 0x0000000000000308 */ /* 0x000e620000000c00 */
[----:B--2---:R-:W-:Y:S02]  /*14980*/  @P1 FMUL.FTZ R14, R5, 0.69314718246459960938 ;  /* 0x3f317218050e1820 */ /* 0x004fe40000410000 */
[----:B------:R-:W-:Y:S02]  /*14990*/  @P1 FMUL.FTZ R5, R15, c[0x0][0x2d0] ;  /* 0x0000b4000f051a20 */ /* 0x000fe40000410000 */
[C---:B------:R-:W-:Y:S02]  /*149a0*/  FMUL.FTZ R32, R4.reuse, R32 ;  /* 0x0000002004207220 */ /* 0x040fe40000410000 */
[----:B------:R-:W-:-:S02]  /*149b0*/  FMUL.FTZ R33, R4, R33 ;  /* 0x0000002104217220 */ /* 0x000fc40000410000 */
[C---:B------:R-:W-:Y:S02]  /*149c0*/  FMUL.FTZ R36, R4.reuse, R36 ;  /* 0x0000002404247220 */ /* 0x040fe40000410000 */
[C---:B------:R-:W-:Y:S02]  /*149d0*/  FMUL.FTZ R37, R4.reuse, R37 ;  /* 0x0000002504257220 */ /* 0x040fe40000410000 */
[C---:B------:R-:W-:Y:S02]  /*149e0*/  FMUL.FTZ R40, R4.reuse, R40 ;  /* 0x0000002804287220 */ /* 0x040fe40000410000 */
[----:B------:R-:W-:Y:S02]  /*149f0*/  FMUL.FTZ R41, R4, R41 ;  /* 0x0000002904297220 */ /* 0x000fe40000410000 */
[----:B-1----:R-:W-:Y:S02]  /*14a00*/  @P0 FMUL.FTZ R15, R0, 0.69314718246459960938 ;  /* 0x3f317218000f0820 */ /* 0x002fe40000410000 */
        /* <DEDUP_REMOVED lines=121> */
.L_x_2312:
[----:B------:R-:W-:Y:S01]  /*151a0*/  ULDC.64 UR4, c[0x0][0x118] ;  /* 0x0000460000047ab9 */ /* 0x000fe20000000a00 */
[----:B------:R-:W-:Y:S01]  /*151b0*/  SHF.R.S32.HI R0, RZ, 0x1f, R215 ;  /* 0x0000001fff007819 */ /* 0x000fe200000114d7 */
[----:B------:R-:W-:Y:S05]  /*151c0*/  @P2 BRA `(.L_x_2378) ;  /* 0x00001a8000002947 */ /* 0x000fea0003800000 */
[----:B------:R-:W1:Y:S01]  /*151d0*/  S2R R2, SR_TID.X ;  /* 0x0000000000027919 */ /* 0x000e620000002100 */
[----:B------:R-:W-:-:S02]  /*151e0*/  F2FP.BF16.PACK_AB R6, R7, R6 ;  /* 0x000000060706723e */ /* 0x000fc400000010ff */
[----:B------:R-:W-:Y:S01]  /*151f0*/  F2FP.BF16.PACK_AB R4, R11, R4 ;  /* 0x000000040b04723e */ /* 0x000fe200000010ff */
[----:B------:R-:W-:Y:S01]  /*15200*/  BAR.SYNC.DEFER_BLOCKING 0x1, 0x100 ;  /* 0x0044000000007b1d */ /* 0x000fe20000010000 */
        /* <DEDUP_REMOVED lines=10> */
[----:B-1----:R-:W-:-:S02]  /*152b0*/  SHF.R.S32.HI R3, RZ, 0x1f, R2 ;  /* 0x0000001fff037819 */ /* 0x002fc40000011402 */
[----:B------:R-:W-:Y:S02]  /*152c0*/  F2FP.BF16.PACK_AB R44, R45, R44 ;  /* 0x0000002c2d2c723e */ /* 0x000fe400000010ff */
[----:B------:R-:W-:Y:S02]  /*152d0*/  LEA.HI R5, R3, R2, RZ, 0x2 ;  /* 0x0000000203057211 */ /* 0x000fe400078f10ff */
[----:B------:R-:W-:Y:S02]  /*152e0*/  F2FP.BF16.PACK_AB R46, R47, R46 ;  /* 0x0000002e2f2e723e */ /* 0x000fe400000010ff */
[--C-:B------:R-:W-:Y:S02]  /*152f0*/  SHF.R.S32.HI R14, RZ, 0x2, R5.reuse ;  /* 0x00000002ff0e7819 */ /* 0x100fe40000011405 */
[----:B------:R-:W-:Y:S02]  /*15300*/  SHF.R.S32.HI R7, RZ, 0x1f, R5 ;  /* 0x0000001fff077819 */ /* 0x000fe40000011405 */
[----:B------:R-:W-:-:S02]  /*15310*/  LOP3.LUT R5, R5, 0xfffffffc, RZ, 0xc0, !PT ;  /* 0xfffffffc05057812 */ /* 0x000fc400078ec0ff */
[----:B------:R-:W-:Y:S02]  /*15320*/  LEA.HI R7, R7, R14, RZ, 0x3 ;  /* 0x0000000e07077211 */ /* 0x000fe400078f18ff */
[----:B------:R-:W-:Y:S01]  /*15330*/  F2FP.BF16.PACK_AB R48, R49, R48 ;  /* 0x000000303130723e */ /* 0x000fe200000010ff */
[----:B------:R-:W-:Y:S01]  /*15340*/  IMAD.IADD R16, R2, 0x1, -R5 ;  /* 0x0000000102107824 */ /* 0x000fe200078e0a05 */
[----:B------:R-:W-:Y:S02]  /*15350*/  LOP3.LUT R7, R7, 0xfffffff8, RZ, 0xc0, !PT ;  /* 0xfffffff807077812 */ /* 0x000fe400078ec0ff */
[----:B------:R-:W-:Y:S02]  /*15360*/  F2FP.BF16.PACK_AB R50, R51, R50 ;  /* 0x000000323332723e */ /* 0x000fe400000010ff */
[----:B------:R-:W-:Y:S01]  /*15370*/  F2FP.BF16.PACK_AB R52, R53, R52 ;  /* 0x000000343534723e */ /* 0x000fe200000010ff */
[----:B------:R-:W-:Y:S01]  /*15380*/  IMAD.IADD R14, R14, 0x1, -R7 ;  /* 0x000000010e0e7824 */ /* 0x000fe200078e0a07 */
[----:B------:R-:W-:-:S02]  /*15390*/  LEA.HI R7, R3, R2, RZ, 0x5 ;  /* 0x0000000203077211 */ /* 0x000fc400078f28ff */
[----:B------:R-:W-:Y:S01]  /*153a0*/  F2FP.BF16.PACK_AB R54, R55, R54 ;  /* 0x000000363736723e */ /* 0x000fe200000010ff */
[C---:B------:R-:W-:Y:S01]  /*153b0*/  IMAD.SHL.U32 R15, R14.reuse, 0x40, RZ ;  /* 0x000000400e0f7824 */ /* 0x040fe200078e00ff */
[----:B------:R-:W-:Y:S02]  /*153c0*/  SHF.R.S32.HI R11, RZ, 0x5, R7 ;  /* 0x00000005ff0b7819 */ /* 0x000fe40000011407 */
[----:B------:R-:W-:Y:S02]  /*153d0*/  LOP3.LUT R17, R14, 0x1, RZ, 0xc0, !PT ;  /* 0x000000010e117812 */ /* 0x000fe400078ec0ff */
[----:B------:R-:W-:Y:S01]  /*153e0*/  LOP3.LUT R15, R15, 0x1c0, RZ, 0xc0, !PT ;  /* 0x000001c00f0f7812 */ /* 0x000fe200078ec0ff */
[----:B------:R-:W-:Y:S01]  /*153f0*/  IMAD R5, R11, 0x200, R16 ;  /* 0x000002000b057824 */ /* 0x000fe200078e0210 */
[----:B------:R-:W-:Y:S02]  /*15400*/  ISETP.NE.U32.AND P0, PT, R17, 0x1, PT ;  /* 0x000000011100780c */ /* 0x000fe40003f05070 */
[----:B------:R-:W-:-:S02]  /*15410*/  LEA.HI R18, R15, R15, RZ, 0x1d ;  /* 0x0000000f0f127211 */ /* 0x000fc400078fe8ff */
[----:B------:R-:W-:Y:S01]  /*15420*/  R2P PR, R14, 0x6 ;  /* 0x000000060e007804 */ /* 0x000fe20000000000 */
[----:B------:R-:W-:Y:S01]  /*15430*/  IMAD.MOV.U32 R14, RZ, RZ, 0x20 ;  /* 0x00000020ff0e7424 */ /* 0x000fe200078e00ff */
[----:B------:R-:W-:Y:S01]  /*15440*/  F2FP.BF16.PACK_AB R56, R57, R56 ;  /* 0x000000383938723e */ /* 0x000fe200000010ff */
[----:B------:R-:W-:Y:S01]  /*15450*/  IMAD.U32 R5, R5, 0x2, R18 ;  /* 0x0000000205057824 */ /* 0x000fe200078e0012 */
[----:B------:R-:W-:Y:S02]  /*15460*/  F2FP.BF16.PACK_AB R58, R59, R58 ;  /* 0x0000003a3b3a723e */ /* 0x000fe400000010ff */
[----:B------:R-:W-:Y:S01]  /*15470*/  SEL R14, R14, 0xffffffe0, !P1 ;  /* 0xffffffe00e0e7807 */ /* 0x000fe20004800000 */
[----:B------:R-:W-:Y:S01]  /*15480*/  IMAD.SHL.U32 R5, R5, 0x2, RZ ;  /* 0x0000000205057824 */ /* 0x000fe200078e00ff */
[----:B------:R-:W-:Y:S02]  /*15490*/  F2FP.BF16.PACK_AB R60, R61, R60 ;  /* 0x0000003c3d3c723e */ /* 0x000fe400000010ff */
[----:B------:R-:W-:Y:S01]  /*154a0*/  F2FP.BF16.PACK_AB R62, R63, R62 ;  /* 0x0000003e3f3e723e */ /* 0x000fe200000010ff */
[C---:B------:R-:W-:Y:S01]  /*154b0*/  IMAD.IADD R19, R5.reuse, 0x1, R14 ;  /* 0x0000000105137824 */ /* 0x040fe200078e020e */
[C---:B------:R-:W-:Y:S01]  /*154c0*/  IADD3 R17, R5.reuse, 0x80, RZ ;  /* 0x0000008005117810 */ /* 0x040fe20007ffe0ff */
[----:B------:R-:W-:Y:S01]  /*154d0*/  STS [R5+0x80], R152 ;  /* 0x0000809805007388 */ /* 0x000fe20000000800 */
[----:B------:R-:W-:-:S02]  /*154e0*/  IADD3 R15, R5, 0x70, RZ ;  /* 0x00000070050f7810 */ /* 0x000fc40007ffe0ff */
        /* <DEDUP_REMOVED lines=105> */
[----:B------:R-:W-:Y:S04]  /*15b80*/  STS [R19+0xc080], R128 ;  /* 0x00c0808013007388 */ /* 0x000fe80000000800 */
[----:B------:R3:W-:Y:S04]  /*15b90*/  STS [R19+0xc480], R130 ;  /* 0x00c4808213007388 */ /* 0x0007e80000000800 */
[----:B------:R-:W-:Y:S04]  /*15ba0*/  STS [R17+0xc000], R148 ;  /* 0x00c0009411007388 */ /* 0x000fe80000000800 */
[----:B------:R-:W-:Y:S01]  /*15bb0*/  STS [R17+0xc400], R150 ;  /* 0x00c4009611007388 */ /* 0x000fe20000000800 */
[----:B-1----:R-:W-:-:S03]  /*15bc0*/  IMAD.MOV.U32 R5, RZ, RZ, 0x4 ;  /* 0x00000004ff057424 */ /* 0x002fc600078e00ff */
[----:B------:R-:W-:Y:S04]  /*15bd0*/  STS [R21+0xc080], R132 ;  /* 0x00c0808415007388 */ /* 0x000fe80000000800 */
        /* <DEDUP_REMOVED lines=11> */
[----:B------:R-:W3:Y:S04]  /*15c90*/  @P0 LDG.E R9, [R14.64] ;  /* 0x000000040e090981 */ /* 0x000ee8000c1e1900 */
[----:B------:R2:W5:Y:S01]  /*15ca0*/  @P1 LDG.E R4, [R18.64] ;  /* 0x0000000412041981 */ /* 0x000562000c1e1900 */
[----:B-1----:R-:W-:Y:S02]  /*15cb0*/  CS2R R20, SRZ ;  /* 0x0000000000147805 */ /* 0x002fe4000001ff00 */
[--C-:B---3--:R-:W-:Y:S01]  /*15cc0*/  @P0 SHF.R.S32.HI R21, RZ, 0x1f, R9.reuse ;  /* 0x0000001fff150819 */ /* 0x108fe20000011409 */
[----:B------:R-:W-:Y:S01]  /*15cd0*/  @P0 IMAD.MOV.U32 R20, RZ, RZ, R9 ;  /* 0x000000ffff140224 */ /* 0x000fe200078e0009 */
[----:B------:R-:W-:Y:S05]  /*15ce0*/  @P1 BRA `(.L_x_2379) ;  /* 0x0000004000001947 */ /* 0x000fea0003800000 */
[----:B--2---:R-:W-:Y:S05]  /*15cf0*/  @!P0 BRA `(.L_x_2379) ;  /* 0x0000003000008947 */ /* 0x004fea0003800000 */
[----:B-----5:R-:W2:Y:S04]  /*15d00*/  LDG.E R4, [R14.64] ;  /* 0x000000040e047981 */ /* 0x020ea8000c1e1900 */
[----:B------:R-:W2:Y:S02]  /*15d10*/  LDG.E R5, [R14.64+0x4] ;  /* 0x000004040e057981 */ /* 0x000ea4000c1e1900 */
[----:B--2---:R-:W-:-:S02]  /*15d20*/  IADD3 R4, -R4, R5, RZ ;  /* 0x0000000504047210 */ /* 0x004fc40007ffe1ff */
.L_x_2379:
[----:B--2---:R-:W-:Y:S01]  /*15d30*/  LOP3.LUT R7, R7, 0xffffffe0, RZ, 0xc0, !PT ;  /* 0xffffffe007077812 */ /* 0x004fe200078ec0ff */
        /* <DEDUP_REMOVED lines=44> */
[----:B------:R-:W-:-:S04]  /*16000*/  IMAD.WIDE.U32 R18, R216, c[0x0][0x498], R18 ;  /* 0x00012600d8127a25 */ /* 0x000fc800078e0012 */
[----:B------:R-:W-:Y:S01]  /*16010*/  IMAD R9, R9, c[0x0][0x4e8], R8 ;  /* 0x00013a0009097a24 */ /* 0x000fe200078e0208 */
[----:B------:R-:W-:Y:S01]  /*16020*/  IADD3 R20, P0, R7, R18, RZ ;  /* 0x0000001207147210 */ /* 0x000fe20007f1e0ff */
[----:B------:R-:W-:Y:S02]  /*16030*/  IMAD R15, R2, c[0x0][0x498], RZ ;  /* 0x00012600020f7a24 */ /* 0x000fe400078e02ff */
[----:B------:R-:W-:Y:S01]  /*16040*/  IMAD R17, R215, c[0x0][0x3ec], R0 ;  /* 0x0000fb00d7117a24 */ /* 0x000fe200078e0200 */
[----:B------:R-:W-:Y:S01]  /*16050*/  LEA R0, R5, R14, 0x5 ;  /* 0x0000000e05007211 */ /* 0x000fe200078e28ff */
[----:B------:R-:W-:Y:S01]  /*16060*/  IMAD R15, R216, c[0x0][0x49c], R15 ;  /* 0x00012700d80f7a24 */ /* 0x000fe200078e020f */
[----:B------:R-:W-:Y:S02]  /*16070*/  SHF.R.S32.HI R18, RZ, 0x1f, R9 ;  /* 0x0000001fff127819 */ /* 0x000fe40000011409 */
[----:B------:R-:W-:Y:S01]  /*16080*/  IADD3 R11, R11, R17, RZ ;  /* 0x000000110b0b7210 */ /* 0x000fe20007ffe0ff */
[----:B------:R-:W-:Y:S01]  /*16090*/  IMAD R8, R73, 0x80, R0 ;  /* 0x0000008049087824 */ /* 0x000fe200078e0200 */
[----:B------:R-:W-:Y:S01]  /*160a0*/  IADD3.X R21, R16, R19, R15, P0, !PT ;  /* 0x0000001310157210 */ /* 0x000fe200007fe40f */
[----:B------:R-:W-:-:S02]  /*160b0*/  IMAD R18, R18, c[0x0][0x488], RZ ;  /* 0x0001220012127a24 */ /* 0x000fc400078e02ff */
[----:B------:R-:W-:Y:S02]  /*160c0*/  IMAD.SHL.U32 R0, R14, 0x40, RZ ;  /* 0x000000400e007824 */ /* 0x000fe400078e00ff */
        /* <DEDUP_REMOVED lines=90> */
.L_x_2381:
[----:B--234-:R-:W-:Y:S05]  /*16670*/  BSYNC B0 ;  /* 0x0000000000007941 */ /* 0x01cfea0003800000 */
.L_x_2380:
        /* <DEDUP_REMOVED lines=30> */
.L_x_2383:
[----:B------:R-:W-:Y:S05]  /*16860*/  BSYNC B0 ;  /* 0x0000000000007941 */ /* 0x000fea0003800000 */
.L_x_2382:
        /* <DEDUP_REMOVED lines=30> */
.L_x_2385:
[----:B------:R-:W-:Y:S05]  /*16a50*/  BSYNC B0 ;  /* 0x0000000000007941 */ /* 0x000fea0003800000 */
.L_x_2384:
        /* <DEDUP_REMOVED lines=31> */
.L_x_2378:
        /* <DEDUP_REMOVED lines=18> */
.L_x_2386:
        /* <DEDUP_REMOVED lines=41> */
.L_x_2388:
[----:B------:R-:W-:Y:S05]  /*17000*/  BSYNC B0 ;  /* 0x0000000000007941 */ /* 0x000fea0003800000 */
.L_x_2387:
        /* <DEDUP_REMOVED lines=72> */
.L_x_2390:
[----:B------:R-:W-:Y:S05]  /*17490*/  BSYNC B0 ;  /* 0x0000000000007941 */ /* 0x000fea0003800000 */
.L_x_2389:
        /* <DEDUP_REMOVED lines=27> */
.L_x_2392:
[----:B------:R-:W-:Y:S05]  /*17650*/  BSYNC B0 ;  /* 0x0000000000007941 */ /* 0x000fea0003800000 */
.L_x_2391:
        /* <DEDUP_REMOVED lines=27> */
.L_x_2394:
[----:B------:R-:W-:Y:S05]  /*17810*/  BSYNC B0 ;  /* 0x0000000000007941 */ /* 0x000fea0003800000 */
.L_x_2393:
        /* <DEDUP_REMOVED lines=28> */
.L_x_2395:
        /* <DEDUP_REMOVED lines=10> */
.L_x_3094:


//--------------------- .text._ZN7cutlass13device_kernelIN5flash19enable_sm80_to_sm89INS1_16FlashAttnFwdSm80INS1_25CollectiveMainloopFwdSm80ILi8ELi1ELb0EN4cute5tupleIJNS5_1CILi128EEENS7_ILi64EEENS7_ILi256EEEEEELi256ENS_10bfloat16_tEfNS_4arch4Sm80ELb0ELb1ELb0ELb0ELb0ELb0ELb1ELb0EEENS1_21CollectiveEpilogueFwdINS6_IJS8_SA_S9_EEENS6_IJNS7_ILi1EEESI_SI_EEESC_SE_Li256ELb0ELb1ELb0ELb0EEENS1_19SingleTileSchedulerILb0ELb0ELb1ELi128EEEEEEEEEvNT_6ParamsE --------------------------
	.section	.text._ZN7cutlass13device_kernelIN5flash19enable_sm80_to_sm89INS1_16FlashAttnFwdSm80INS1_25CollectiveMainloopFwdSm80ILi8ELi1ELb0EN4cute5tupleIJNS5_1CILi128EEENS7_ILi64EEENS7_ILi256EEEEEELi256ENS_10bfloat16_tEfNS_4arch4Sm80ELb0ELb1ELb0ELb0ELb0ELb0ELb1ELb0EEENS1_21CollectiveEpilogueFwdINS6_IJS8_SA_S9_EEENS6_IJNS7_ILi1EEESI_SI_EEESC_SE_Li256ELb0ELb1ELb0ELb0EEENS1_19SingleTileSchedulerILb0ELb0ELb1ELi128EEEEEEEEEvNT_6ParamsE,"ax",@progbits
	.sectioninfo	@"SHI_REGISTERS=255"
	.align	128
.text._ZN7cutlass13device_kernelIN5flash19enable_sm80_to_sm89INS1_16FlashAttnFwdSm80INS1_25CollectiveMainloopFwdSm80ILi8ELi1ELb0EN4cute5tupleIJNS5_1CILi128EEENS7_ILi64EEENS7_ILi256EEEEEELi256ENS_10bfloat16_tEfNS_4arch4Sm80ELb0ELb1ELb0ELb0ELb0ELb0ELb1ELb0EEENS1_21CollectiveEpilogueFwdINS6_IJS8_SA_S9_EEENS6_IJNS7_ILi1EEESI_SI_EEESC_SE_Li256ELb0ELb1ELb0ELb0EEENS1_19SingleTileSchedulerILb0ELb0ELb1ELi128EEEEEEEEEvNT_6ParamsE:
        .type           _ZN7cutlass13device_kernelIN5flash19enable_sm80_to_sm89INS1_16FlashAttnFwdSm80INS1_25CollectiveMainloopFwdSm80ILi8ELi1ELb0EN4cute5tupleIJNS5_1CILi128EEENS7_ILi64EEENS7_ILi256EEEEEELi256ENS_10bfloat16_tEfNS_4arch4Sm80ELb0ELb1ELb0ELb0ELb0ELb0ELb1ELb0EEENS1_21CollectiveEpilogueFwdINS6_IJS8_SA_S9_EEENS6_IJNS7_ILi1EEESI_SI_EEESC_SE_Li256ELb0ELb1ELb0ELb0EEENS1_19SingleTileSchedulerILb0ELb0ELb1ELi128EEEEEEEEEvNT_6ParamsE,@function
        .size           _ZN7cutlass13device_kernelIN5flash19enable_sm80_to_sm89INS1_16FlashAttnFwdSm80INS1_25CollectiveMainloopFwdSm80ILi8ELi1ELb0EN4cute5tupleIJNS5_1CILi128EEENS7_ILi64EEENS7_ILi256EEEEEELi256ENS_10bfloat16_tEfNS_4arch4Sm80ELb0ELb1ELb0ELb0ELb0ELb0ELb1ELb0EEENS1_21CollectiveEpilogueFwdINS6_IJS8_SA_S9_EEENS6_IJNS7_ILi1EEESI_SI_EEESC_SE_Li256ELb0ELb1ELb0ELb0EEENS1_19SingleTileSchedulerILb0ELb0ELb1ELi128EEEEEEEEEvNT_6ParamsE,(.L_x_3095 - _ZN7cutlass13device_kernelIN5flash19enable_sm80_to_sm89INS1_16FlashAttnFwdSm80INS1_25CollectiveMainloopFwdSm80ILi8ELi1ELb0EN4cute5tupleIJNS5_1CILi128EEENS7_ILi64EEENS7_ILi256EEEEEELi256ENS_10bfloat16_tEfNS_4arch4Sm80ELb0ELb1ELb0ELb0ELb0ELb0ELb1ELb0EEENS1_21CollectiveEpilogueFwdINS6_IJS8_SA_S9_EEENS6_IJNS7_ILi1EEESI_SI_EEESC_SE_Li256ELb0ELb1ELb0ELb0EEENS1_19SingleTileSchedulerILb0ELb0ELb1ELi128EEEEEEEEEvNT_6ParamsE)
        .other          _ZN7cutlass13device_kernelIN5flash19enable_sm80_to_sm89INS1_16FlashAttnFwdSm80INS1_25CollectiveMainloopFwdSm80ILi8ELi1ELb0EN4cute5tupleIJNS5_1CILi128EEENS7_ILi64EEENS7_ILi256EEEEEELi256ENS_10bfloat16_tEfNS_4arch4Sm80ELb0ELb1ELb0ELb0ELb0ELb0ELb1ELb0EEENS1_21CollectiveEpilogueFwdINS6_IJS8_SA_S9_EEENS6_IJNS7_ILi1EEESI_SI_EEESC_SE_Li256ELb0ELb1ELb0ELb0EEENS1_19SingleTileSchedulerILb0ELb0ELb1ELi128EEEEEEEEEvNT_6ParamsE,@"STO_CUDA_ENTRY STV_DEFAULT"
_ZN7cutlass13device_kernelIN5flash19enable_sm80_to_sm89INS1_16FlashAttnFwdSm80INS1_25CollectiveMainloopFwdSm80ILi8ELi1ELb0EN4cute5tupleIJNS5_1CILi128EEENS7_ILi64EEENS7_ILi256EEEEEELi256ENS_10bfloat16_tEfNS_4arch4Sm80ELb0ELb1ELb0ELb0ELb0ELb0ELb1ELb0EEENS1_21CollectiveEpilogueFwdINS6_IJS8_SA_S9_EEENS6_IJNS7_ILi1EEESI_SI_EEESC_SE_Li256ELb0ELb1ELb0ELb0EEENS1_19SingleTileSchedulerILb0ELb0ELb1ELi128EEEEEEEEEvNT_6ParamsE:
        /* <DEDUP_REMOVED lines=30> */
.L_x_2397:
[----:B------:R-:W-:-:S13]  /*01e0*/  ISETP.NE.AND P0, PT, R117, c[0x0][0x32c], PT ;  /* 0x0000cb0075007a0c */ /* 0x000fda0003f05270 */
[----:B------:R-:W-:-:S05]  /*01f0*/  @P0 IMAD.HI.U32 R2, R0, c[0x0][0x330], RZ ;  /* 0x0000cc0000020a27 */ /* 0x000fca00078e00ff */
[----:B------:R-:W-:Y:S02]  /*0200*/  @P0 SHF.R.U32.HI R0, RZ, c[0x0][0x334], R2 ;  /* 0x0000cd00ff000a19 */ /* 0x000fe40000011602 */
.L_x_2398:
[----:B------:R-:W-:-:S05]  /*0210*/  MOV R2, c[0x0][0x32c] ;  /* 0x0000cb0000027a02 */ /* 0x000fca0000000f00 */
[----:B------:R-:W-:-:S05]  /*0220*/  IMAD R0, R0, R2, c[0x0][0x32c] ;  /* 0x0000cb0000007624 */ /* 0x000fca00078e0202 */
[----:B------:R-:W-:-:S03]  /*0230*/  IMNMX R3, R3, R0, PT ;  /* 0x0000000003037217 */ /* 0x000fc60003800200 */
.L_x_2396:
        /* <DEDUP_REMOVED lines=27> */
.L_x_2400:
[----:B------:R-:W-:-:S04]  /*03f0*/  MOV R2, c[0x0][0x32c] ;  /* 0x0000cb0000027a02 */ /* 0x000fc80000000f00 */
[----:B------:R-:W-:-:S13]  /*0400*/  ISETP.NE.AND P0, PT, R2, 0x1, PT ;  /* 0x000000010200780c */ /* 0x000fda0003f05270 */
[----:B------:R-:W-:-:S05]  /*0410*/  @P0 IMAD.HI.U32 R2, R0, c[0x0][0x330], RZ ;  /* 0x0000cc0000020a27 */ /* 0x000fca00078e00ff */
[----:B------:R-:W-:-:S05]  /*0420*/  @P0 SHF.R.U32.HI R0, RZ, c[0x0][0x334], R2 ;  /* 0x0000cd00ff000a19 */ /* 0x000fca0000011602 */
.L_x_2401:
[----:B------:R-:W-:-:S05]  /*0430*/  IMAD R0, R0, c[0x0][0x32c], RZ ;  /* 0x0000cb0000007a24 */ /* 0x000fca00078e02ff */
[----:B------:R-:W-:-:S04]  /*0440*/  IMNMX R3, R3, R0, !PT ;  /* 0x0000000003037217 */ /* 0x000fc80007800200 */
.L_x_2399:
        /* <DEDUP_REMOVED lines=297> */
[----:B------:R-:W-:Y:S01]  /*16e0*/  IMAD R6, R12, R30, R3 ;  /* 0x0000001e0c067224 */ /* 0x000fe200078e0203 */
[----:B------:R-:W-:Y:S01]  /*16f0*/  P2R R20, PR, RZ, 0x40 ;  /* 0x00000040ff147803 */ /* 0x000fe20000000000 */
[----:B------:R-:W-:Y:S01]  /*1700*/  IMAD R3, R5, c[0x0][0x218], RZ ;  /* 0x0000860005037a24 */ /* 0x000fe200078e02ff */
[----:B------:R-:W-:Y:S01]  /*1710*/  STL.64 [R1+0x20], R38 ;  /* 0x0000202601007387 */ /* 0x000fe20000100a00 */
[----:B------:R-:W-:-:S02]  /*1720*/  IMAD R0, R16, 0x200, R13 ;  /* 0x0000020010007824 */ /* 0x000fc400078e020d */
[----:B------:R-:W-:Y:S02]  /*1730*/  IMAD R7, R12, c[0x0][0x208], RZ ;  /* 0x000082000c077a24 */ /* 0x000fe400078e02ff */
[----:B------:R-:W-:Y:S02]  /*1740*/  IMAD R12, R4, c[0x0][0x21c], R3 ;  /* 0x00008700040c7a24 */ /* 0x000fe400078e0203 */
[----:B------:R-:W-:Y:S02]  /*1750*/  IMAD.MOV.U32 R14, RZ, RZ, 0x5 ;  /* 0x00000005ff0e7424 */ /* 0x000fe400078e00ff */
[----:B------:R-:W-:Y:S01]  /*1760*/  IMAD.SHL.U32 R192, R0, 0x2, RZ ;  /* 0x0000000200c07824 */ /* 0x000fe200078e00ff */
[----:B------:R-:W-:Y:S01]  /*1770*/  BAR.SYNC.DEFER_BLOCKING 0x0 ;  /* 0x0000000000007b1d */ /* 0x000fe20000010000 */
[----:B------:R-:W-:Y:S01]  /*1780*/  IMAD R13, R21, c[0x0][0x20c], R7 ;  /* 0x00008300150d7a24 */ /* 0x000fe200078e0207 */
[----:B------:R-:W-:Y:S01]  /*1790*/  SHF.L.U64.HI R52, R29, R14, c[0x0][0x1e4] ;  /* 0x000079001d347619 */ /* 0x000fe2000001020e */
[----:B------:R-:W-:Y:S01]  /*17a0*/  IMAD.WIDE.U32 R14, R21, c[0x0][0x208], RZ ;  /* 0x00008200150e7a25 */ /* 0x000fe200078e00ff */
[----:B------:R-:W-:-:S02]  /*17b0*/  IADD3 R5, R192, 0x8100, RZ ;  /* 0x00008100c0057810 */ /* 0x000fc40007ffe0ff */
[----:B------:R-:W-:Y:S01]  /*17c0*/  IADD3 R203, R192, 0x8120, RZ ;  /* 0x00008120c0cb7810 */ /* 0x000fe20007ffe0ff */
[----:B------:R-:W-:Y:S01]  /*17d0*/  IMAD.WIDE.U32 R40, R4, c[0x0][0x218], R10 ;  /* 0x0000860004287a25 */ /* 0x000fe200078e000a */
[----:B------:R-:W-:-:S03]  /*17e0*/  @P3 IADD3 R203, R5, -0x20, RZ ;  /* 0xffffffe005cb3810 */ /* 0x000fc60007ffe0ff */
[----:B-1----:R-:W-:Y:S01]  /*17f0*/  IMAD.WIDE.U32 R8, R21, R30, R38 ;  /* 0x0000001e15087225 */ /* 0x002fe200078e0026 */
[----:B------:R-:W-:Y:S01]  /*1800*/  P2R R21, PR, RZ, 0x1 ;  /* 0x00000001ff157803 */ /* 0x000fe20000000000 */
[----:B------:R-:W-:Y:S01]  /*1810*/  STL.64 [R1+0x30], R40 ;  /* 0x0000302801007387 */ /* 0x000fe20000100a00 */
[----:B------:R-:W-:Y:S01]  /*1820*/  IADD3 R218, R203, 0x800, RZ ;  /* 0x00000800cbda7810 */ /* 0x000fe20007ffe0ff */
[----:B------:R-:W-:Y:S01]  /*1830*/  IMAD.IADD R3, R9, 0x1, R6 ;  /* 0x0000000109037824 */ /* 0x000fe200078e0206 */
[C---:B------:R-:W-:Y:S01]  /*1840*/  @P4 LEA R6, P1, R8.reuse, c[0x0][0x1c8], 0x1 ;  /* 0x0000720008064a11 */ /* 0x040fe200078208ff */
[----:B------:R-:W-:Y:S01]  /*1850*/  IMAD.IADD R10, R15, 0x1, R13 ;  /* 0x000000010f0a7824 */ /* 0x000fe200078e020d */
[----:B------:R-:W-:Y:S01]  /*1860*/  SEL R15, RZ, 0x2, P6 ;  /* 0x00000002ff0f7807 */ /* 0x000fe20003000000 */
[----:B------:R-:W-:Y:S01]  /*1870*/  IMAD.IADD R37, R41, 0x1, R12 ;  /* 0x0000000129257824 */ /* 0x000fe200078e020c */
[----:B------:R-:W-:Y:S02]  /*1880*/  @P4 LEA.HI.X R7, R8, c[0x0][0x1cc], R3, 0x1, P1 ;  /* 0x0000730008074a11 */ /* 0x000fe400008f0c03 */
[----:B------:R-:W-:Y:S01]  /*1890*/  @P2 IADD3 R0, P1, R35, R8, RZ ;  /* 0x0000000823002210 */ /* 0x000fe20007f3e0ff */
[----:B------:R-:W-:Y:S01]  /*18a0*/  @P0 IMAD.WIDE.U32 R8, R17, R30, R38 ;  /* 0x0000001e11080225 */ /* 0x000fe200078e0026 */
[----:B------:R-:W-:Y:S01]  /*18b0*/  STL [R1+0xc], R37 ;  /* 0x00000c2501007387 */ /* 0x000fe20000100800 */
[----:B------:R-:W-:-:S02]  /*18c0*/  IADD3 R217, R203, 0x1000, RZ ;  /* 0x00001000cbd97810 */ /* 0x000fc40007ffe0ff */
[----:B------:R-:W-:Y:S01]  /*18d0*/  @P2 IMAD.X R5, R52, 0x1, R3, P1 ;  /* 0x0000000134052824 */ /* 0x000fe200008e0603 */
[----:B------:R-:W-:Y:S02]  /*18e0*/  @P2 LEA R4, P3, R0, c[0x0][0x1c8], 0x1 ;  /* 0x0000720000042a11 */ /* 0x000fe400078608ff */
[----:B------:R-:W-:Y:S02]  /*18f0*/  LEA R3, P1, R14, R40, 0x6 ;  /* 0x000000280e037211 */ /* 0x000fe400078230ff */
[----:B------:R-:W-:Y:S01]  /*1900*/  @P2 LEA.HI.X R5, R0, c[0x0][0x1cc], R5, 0x1, P3 ;  /* 0x0000730000052a11 */ /* 0x000fe200018f0c05 */
[----:B------:R-:W-:Y:S01]  /*1910*/  @P0 IMAD.IADD R0, R9, 0x1, R23 ;  /* 0x0000000109000824 */ /* 0x000fe200078e0217 */
[----:B------:R-:W-:Y:S02]  /*1920*/  @P0 LEA R104, P4, R8, c[0x0][0x1c8], 0x1 ;  /* 0x0000720008680a11 */ /* 0x000fe400078808ff */
[----:B------:R-:W-:Y:S02]  /*1930*/  LEA.HI.X R10, R14, R37, R10, 0x6, P1 ;  /* 0x000000250e0a7211 */ /* 0x000fe400008f340a */
[----:B------:R-:W-:-:S02]  /*1940*/  LEA R12, P1, R3, c[0x0][0x1f8], 0x1 ;  /* 0x00007e00030c7a11 */ /* 0x000fc400078208ff */
[----:B------:R-:W-:Y:S02]  /*1950*/  @P0 LEA.HI.X R105, R8, c[0x0][0x1cc], R0, 0x1, P4 ;  /* 0x0000730008690a11 */ /* 0x000fe400020f0c00 */
[----:B------:R-:W-:Y:S02]  /*1960*/  LOP3.LUT R0, R24, 0xfffffff0, RZ, 0xc0, !PT ;  /* 0xfffffff018007812 */ /* 0x000fe400078ec0ff */
[----:B------:R-:W-:Y:S02]  /*1970*/  LEA.HI.X R13, R3, c[0x0][0x1fc], R10, 0x1, P1 ;  /* 0x00007f00030d7a11 */ /* 0x000fe400008f0c0a */
[----:B------:R-:W-:Y:S01]  /*1980*/  ISETP.GE.AND P3, PT, R2, c[0x0][0x1d4], PT ;  /* 0x0000750002007a0c */ /* 0x000fe20003f66270 */
[----:B------:R-:W-:Y:S01]  /*1990*/  IMAD.IADD R0, R113, 0x1, -R0 ;  /* 0x0000000171007824 */ /* 0x000fe200078e0a00 */
[----:B------:R-:W-:Y:S02]  /*19a0*/  ISETP.GE.AND P1, PT, R18, 0x1, PT ;  /* 0x000000011200780c */ /* 0x000fe40003f26270 */
[----:B------:R-:W-:-:S02]  /*19b0*/  ISETP.GE.AND P4, PT, R26, c[0x0][0x1d4], PT ;  /* 0x000075001a007a0c */ /* 0x000fc40003f86270 */
[----:B------:R-:W-:Y:S02]  /*19c0*/  SHF.R.S32.HI R3, RZ, 0x1f, R0 ;  /* 0x0000001fff037819 */ /* 0x000fe40000011400 */
[----:B------:R-:W-:Y:S02]  /*19d0*/  IADD3 R216, R203, 0x1800, RZ ;  /* 0x00001800cbd87810 */ /* 0x000fe40007ffe0ff */
[----:B------:R-:W-:Y:S02]  /*19e0*/  LEA.HI R3, R3, R0, RZ, 0x3 ;  /* 0x0000000003037211 */ /* 0x000fe400078f18ff */
[----:B------:R-:W-:Y:S02]  /*19f0*/  IADD3 R215, R203, 0x2000, RZ ;  /* 0x00002000cbd77810 */ /* 0x000fe40007ffe0ff */
[----:B------:R-:W-:Y:S01]  /*1a00*/  LOP3.LUT R2, R3, 0xfffffff8, RZ, 0xc0, !PT ;  /* 0xfffffff803027812 */ /* 0x000fe200078ec0ff */
[----:B------:R-:W-:Y:S01]  /*1a10*/  @!PT LDS RZ, [RZ] ;  /* 0x00000000fffff984 */ /* 0x000fe20000000800 */
[----:B------:R-:W-:Y:S01]  /*1a20*/  @!PT LDS RZ, [RZ] ;  /* 0x00000000fffff984 */ /* 0x000fe20000000800 */
[----:B------:R-:W-:Y:S01]  /*1a30*/  @!PT LDS RZ, [RZ] ;  /* 0x00000000fffff984 */ /* 0x000fe20000000800 */
[----:B------:R1:W-:Y:S01]  /*1a40*/  @P1 LDGSTS.E.BYPASS.LTC128B.128 [R233+0x8100], [R6.64], !P3 ;  /* 0x0810000006e91fae */ /* 0x0003e2000d901d48 */
[----:B------:R-:W-:-:S02]  /*1a50*/  IADD3 R214, R203, 0x2800, RZ ;  /* 0x00002800cbd67810 */ /* 0x000fc40007ffe0ff */
[C---:B------:R-:W-:Y:S01]  /*1a60*/  IADD3 R213, R203.reuse, 0x3000, RZ ;  /* 0x00003000cbd57810 */ /* 0x040fe20007ffe0ff */
[----:B------:R1:W-:Y:S01]  /*1a70*/  @P1 LDGSTS.E.BYPASS.LTC128B.128 [R233+0xa100], [R6.64+0x80], !P6 ;  /* 0x0a10008006e91fae */ /* 0x0003e2000f101d48 */
[----:B------:R-:W-:Y:S01]  /*1a80*/  IMAD.IADD R14, R0, 0x1, -R2 ;  /* 0x00000001000e7824 */ /* 0x000fe200078e0a02 */
[C---:B------:R-:W-:Y:S01]  /*1a90*/  IADD3 R212, R203.reuse, 0x3800, RZ ;  /* 0x00003800cbd47810 */ /* 0x040fe20007ffe0ff */
[----:B------:R-:W-:Y:S01]  /*1aa0*/  IMAD.MOV.U32 R0, RZ, RZ, c[0x0][0x208] ;  /* 0x00008200ff007624 */ /* 0x000fe200078e00ff */
[----:B------:R1:W-:Y:S01]  /*1ab0*/  @P1 LDGSTS.E.BYPASS.LTC128B.128 [R233+0xc100], [R6.64+0x100], !P5 ;  /* 0x0c10010006e91fae */ /* 0x0003e2000e901d48 */
[----:B------:R-:W-:Y:S01]  /*1ac0*/  IMAD.SHL.U32 R2, R16, 0x8, RZ ;  /* 0x0000000810027824 */ /* 0x000fe200078e00ff */
[C---:B------:R-:W-:Y:S01]  /*1ad0*/  IADD3 R211, R203.reuse, 0x4000, RZ ;  /* 0x00004000cbd37810 */ /* 0x040fe20007ffe0ff */
        /* <DEDUP_REMOVED lines=40> */
[----:B------:R-:W-:-:S04]  /*1d60*/  LEA.HI R3, R111, R113, RZ, 0x2 ;  /* 0x000000716f037211 */ /* 0x000fc800078f10ff */
[C---:B------:R-:W-:Y:S01]  /*1d70*/  LOP3.LUT P0, RZ, R2.reuse, 0x2, RZ, 0xc0, !PT ;  /* 0x0000000202ff7812 */ /* 0x040fe2000780c0ff */
[----:B------:R-:W-:Y:S01]  /*1d80*/  LDSM.16.M88.4 R24, [R192+0x8100] ;  /* 0x00810000c018783b */ /* 0x000fe20000000200 */
[----:B------:R-:W-:Y:S02]  /*1d90*/  LOP3.LUT P2, RZ, R2, 0x4, RZ, 0xc0, !PT ;  /* 0x0000000402ff7812 */ /* 0x000fe4000784c0ff */
[----:B------:R-:W-:Y:S01]  /*1da0*/  LOP3.LUT R3, R3, 0xfffffffc, RZ, 0xc0, !PT ;  /* 0xfffffffc03037812 */ /* 0x000fe200078ec0ff */
[----:B------:R-:W-:Y:S04]  /*1db0*/  LDSM.16.M88.4 R36, [R192+0x8900] ;  /* 0x00890000c024783b */ /* 0x000fe80000000200 */
[----:B------:R-:W-:Y:S01]  /*1dc0*/  LDSM.16.M88.4 R28, [R192+0x9100] ;  /* 0x00910000c01c783b */ /* 0x000fe20000000200 */
[----:B------:R-:W-:-:S03]  /*1dd0*/  IMAD.IADD R3, R113, 0x1, -R3 ;  /* 0x0000000171037824 */ /* 0x000fc600078e0a03 */
        /* <DEDUP_REMOVED lines=28> */
[----:B------:R-:W-:Y:S02]  /*1fa0*/  IMAD.IADD R198, R192, 0x1, R2 ;  /* 0x00000001c0c67824 */ /* 0x000fe400078e0202 */
[----:B------:R-:W-:Y:S01]  /*1fb0*/  IMAD.IADD R197, R2, 0x1, R203 ;  /* 0x0000000102c57824 */ /* 0x000fe200078e02cb */
[----:B------:R-:W-:-:S05]  /*1fc0*/  LOP3.LUT R2, R110, 0xffffffe0, RZ, 0xc0, !PT ;  /* 0xffffffe06e027812 */ /* 0x000fca00078ec0ff */
[----:B------:R-:W-:Y:S02]  /*1fd0*/  IMAD.IADD R2, R113, 0x1, -R2 ;  /* 0x0000000171027824 */ /* 0x000fe400078e0a02 */
        /* <DEDUP_REMOVED lines=15> */
[C---:B------:R-:W-:Y:S01]  /*20d0*/  HMMA.16816.F32.BF16 R24, R8.reuse, R36, RZ ;  /* 0x000000240818723c */ /* 0x040fe200000418ff */
[----:B------:R-:W-:Y:S01]  /*20e0*/  @P0 LEA.HI.X R109, R35, R105, R52, 0x1, P1 ;  /* 0x00000069236d0211 */ /* 0x000fe200008f0c34 */
[----:B------:R-:W-:Y:S01]  /*20f0*/  IMAD R201, R0, 0x2, R200 ;  /* 0x0000000200c97824 */ /* 0x000fe200078e02c8 */
[----:B------:R-:W-:Y:S04]  /*2100*/  LDSM.16.M88.4 R52, [R198+0x8900] ;  /* 0x00890000c634783b */ /* 0x000fe80000000200 */
[----:B------:R-:W-:Y:S01]  /*2110*/  LDSM.16.M88.4 R96, [R203+0x5800] ;  /* 0x00580000cb60783b */ /* 0x000fe20000000200 */
[C---:B------:R-:W-:Y:S03]  /*2120*/  HMMA.16816.F32.BF16 R36, R8.reuse, R38, RZ ;  /* 0x000000260824723c */ /* 0x040fe600000418ff */
[----:B------:R-:W-:Y:S04]  /*2130*/  LDSM.16.M88.4 R88, [R203+0x5000] ;  /* 0x00500000cb58783b */ /* 0x000fe80000000200 */
[----:B------:R-:W-:Y:S01]  /*2140*/  LDSM.16.M88.4 R100, [R192+0xf100] ;  /* 0x00f10000c064783b */ /* 0x000fe20000000200 */
[----:B------:R-:W-:Y:S01]  /*2150*/  HMMA.16816.F32.BF16 R32, R8, R28, RZ ;  /* 0x0000001c0820723c */ /* 0x000fe200000418ff */
[----:B-1----:R-:W-:-:S02]  /*2160*/  SHF.R.S32.HI R6, RZ, 0x1f, R107 ;  /* 0x0000001fff067819 */ /* 0x002fc4000001146b */
[----:B------:R-:W0:Y:S01]  /*2170*/  LDGDEPBAR ;  /* 0x00000000000079af */ /* 0x000e220000000000 */
[----:B------:R-:W-:Y:S02]  /*2180*/  LEA.HI R7, R3, R3, RZ, 0x1 ;  /* 0x0000000303077211 */ /* 0x000fe400078f08ff */
[----:B------:R-:W-:Y:S02]  /*2190*/  LEA.HI R6, R6, R107, RZ, 0x3 ;  /* 0x0000006b06067211 */ /* 0x000fe400078f18ff */
[----:B------:R-:W-:Y:S01]  /*21a0*/  HMMA.16816.F32.BF16 R28, R8, R30, RZ ;  /* 0x0000001e081c723c */ /* 0x000fe200000418ff */
[----:B------:R-:W-:Y:S01]  /*21b0*/  LDSM.16.M88.4 R8, [R202+0x10100] ;  /* 0x01010000ca08783b */ /* 0x000fe20000000200 */
[----:B------:R-:W-:Y:S02]  /*21c0*/  LOP3.LUT R6, R6, 0xffffff8, RZ, 0xc0, !PT ;  /* 0x0ffffff806067812 */ /* 0x000fe400078ec0ff */
[----:B------:R-:W-:-:S04]  /*21d0*/  LOP3.LUT R7, R7, 0x1ffffffe, RZ, 0xc0, !PT ;  /* 0x1ffffffe07077812 */ /* 0x000fc800078ec0ff */
[----:B--2---:R-:W-:Y:S01]  /*21e0*/  HMMA.16816.F32.BF16 R68, R16, R40, R20 ;  /* 0x000000281044723c */ /* 0x004fe20000041814 */
[----:B------:R-:W-:-:S07]  /*21f0*/  IMAD.IADD R7, R3, 0x1, -R7 ;  /* 0x0000000103077824 */ /* 0x000fce00078e0a07 */
[C---:B------:R-:W-:Y:S01]  /*2200*/  HMMA.16816.F32.BF16 R64, R16.reuse, R42, R12 ;  /* 0x0000002a1040723c */ /* 0x040fe2000004180c */
[----:B------:R-:W1:Y:S04]  /*2210*/  LDSM.16.M88.4 R40, [R198+0x8100] ;  /* 0x00810000c628783b */ /* 0x000e680000000200 */
[----:B------:R-:W-:Y:S03]  /*2220*/  LDSM.16.M88.4 R12, [R201+0x10100] ;  /* 0x01010000c90c783b */ /* 0x000fe60000000200 */
[C---:B------:R-:W-:Y:S01]  /*2230*/  HMMA.16816.F32.BF16 R60, R16.reuse, R48, R24 ;  /* 0x00000030103c723c */ /* 0x040fe20000041818 */
[----:B------:R-:W-:Y:S07]  /*2240*/  LDSM.16.M88.4 R24, [R198+0x9900] ;  /* 0x00990000c618783b */ /* 0x000fee0000000200 */
[C---:B------:R-:W-:Y:S01]  /*2250*/  HMMA.16816.F32.BF16 R48, R16.reuse, R50, R36 ;  /* 0x000000321030723c */ /* 0x040fe20000041824 */
[----:B------:R-:W2:Y:S07]  /*2260*/  LDSM.16.M88.4 R36, [R198+0x9100] ;  /* 0x00910000c624783b */ /* 0x000eae0000000200 */
[C---:B------:R-:W-:Y:S08]  /*2270*/  HMMA.16816.F32.BF16 R44, R16.reuse, R76, R32 ;  /* 0x0000004c102c723c */ /* 0x040ff00000041820 */
[C---:B------:R-:W-:Y:S01]  /*2280*/  HMMA.16816.F32.BF16 R32, R16.reuse, R78, R28 ;  /* 0x0000004e1020723c */ /* 0x040fe2000004181c */
[----:B------:R-:W3:Y:S07]  /*2290*/  LDSM.16.M88.4 R76, [R197] ;  /* 0x00000000c54c783b */ /* 0x000eee0000000200 */
[C---:B------:R-:W-:Y:S01]  /*22a0*/  HMMA.16816.F32.BF16 R20, R16.reuse, R82, R72 ;  /* 0x000000521014723c */ /* 0x040fe20000041848 */
[----:B------:R-:W4:Y:S07]  /*22b0*/  LDSM.16.M88.4 R72, [R197+0x800] ;  /* 0x00080000c548783b */ /* 0x000f2e0000000200 */
[----:B------:R-:W-:Y:S08]  /*22c0*/  HMMA.16816.F32.BF16 R28, R16, R80, R56 ;  /* 0x00000050101c723c */ /* 0x000ff00000041838 */
[C---:B-1----:R-:W-:Y:S01]  /*22d0*/  HMMA.16816.F32.BF16 R16, R8.reuse, R40, R68 ;  /* 0x000000280810723c */ /* 0x042fe20000041844 */
[----:B------:R-:W-:Y:S07]  /*22e0*/  LDSM.16.M88.4 R68, [R197+0x1800] ;  /* 0x00180000c544783b */ /* 0x000fee0000000200 */
[C---:B------:R-:W-:Y:S01]  /*22f0*/  HMMA.16816.F32.BF16 R40, R8.reuse, R42, R64 ;  /* 0x0000002a0828723c */ /* 0x040fe20000041840 */
[----:B------:R-:W1:Y:S07]  /*2300*/  LDSM.16.M88.4 R64, [R197+0x1000] ;  /* 0x00100000c540783b */ /* 0x000e6e0000000200 */
[C---:B------:R-:W-:Y:S08]  /*2310*/  HMMA.16816.F32.BF16 R60, R8.reuse, R52, R60 ;  /* 0x00000034083c723c */ /* 0x040ff0000004183c */
[C---:B------:R-:W-:Y:S08]  /*2320*/  HMMA.16816.F32.BF16 R56, R8.reuse, R54, R48 ;  /* 0x000000360838723c */ /* 0x040ff00000041830 */
[C---:B--2---:R-:W-:Y:S08]  /*2330*/  HMMA.16816.F32.BF16 R48, R8.reuse, R36, R44 ;  /* 0x000000240830723c */ /* 0x044ff0000004182c */
[C---:B------:R-:W-:Y:S08]  /*2340*/  HMMA.16816.F32.BF16 R52, R8.reuse, R38, R32 ;  /* 0x000000260834723c */ /* 0x040ff00000041820 */
[C---:B------:R-:W-:Y:S01]  /*2350*/  HMMA.16816.F32.BF16 R36, R8.reuse, R24, R28 ;  /* 0x000000180824723c */ /* 0x040fe2000004181c */
[----:B------:R-:W-:Y:S07]  /*2360*/  LDSM.16.M88.4 R28, [R192+0xa100] ;  /* 0x00a10000c01c783b */ /* 0x000fee0000000200 */
[----:B------:R-:W-:Y:S01]  /*2370*/  HMMA.16816.F32.BF16 R32, R8, R26, R20 ;  /* 0x0000001a0820723c */ /* 0x000fe20000041814 */
[----:B------:R-:W2:Y:S07]  /*2380*/  LDSM.16.M88.4 R8, [R199+0x14100] ;  /* 0x01410000c708783b */ /* 0x000eae0000000200 */
[C---:B---3--:R-:W-:Y:S08]  /*2390*/  HMMA.16816.F32.BF16 R24, R12.reuse, R76, R16 ;  /* 0x0000004c0c18723c */ /* 0x048ff00000041810 */
[C---:B------:R-:W-:Y:S01]  /*23a0*/  HMMA.16816.F32.BF16 R20, R12.reuse, R78, R40 ;  /* 0x0000004e0c14723c */ /* 0x040fe20000041828 */
[----:B------:R-:W3:Y:S04]  /*23b0*/  LDSM.16.M88.4 R40, [R192+0xa900] ;  /* 0x00a90000c028783b */ /* 0x000ee80000000200 */
[----:B------:R-:W-:Y:S03]  /*23c0*/  LDSM.16.M88.4 R76, [R192+0xb900] ;  /* 0x00b90000c04c783b */ /* 0x000fe60000000200 */
[C---:B----4-:R-:W-:Y:S08]  /*23d0*/  HMMA.16816.F32.BF16 R16, R12.reuse, R72, R60 ;  /* 0x000000480c10723c */ /* 0x050ff0000004183c */
[C---:B------:R-:W-:Y:S01]  /*23e0*/  HMMA.16816.F32.BF16 R44, R12.reuse, R74, R56 ;  /* 0x0000004a0c2c723c */ /* 0x040fe20000041838 */
[----:B------:R-:W4:Y:S07]  /*23f0*/  LDSM.16.M88.4 R72, [R192+0xb100] ;  /* 0x00b10000c048783b */ /* 0x000f2e0000000200 */
[C---:B-1----:R-:W-:Y:S08]  /*2400*/  HMMA.16816.F32.BF16 R60, R12.reuse, R66, R52 ;  /* 0x000000420c3c723c */ /* 0x042ff00000041834 */
[C---:B------:R-:W-:Y:S08]  /*2410*/  HMMA.16816.F32.BF16 R48, R12.reuse, R64, R48 ;  /* 0x000000400c30723c */ /* 0x040ff00000041830 */
[C---:B------:R-:W-:Y:S01]  /*2420*/  HMMA.16816.F32.BF16 R52, R12.reuse, R68, R36 ;  /* 0x000000440c34723c */ /* 0x040fe20000041824 */
[----:B------:R-:W-:Y:S07]  /*2430*/  LDSM.16.M88.4 R36, [R203+0x2800] ;  /* 0x00280000cb24783b */ /* 0x000fee0000000200 */
[----:B------:R-:W-:Y:S01]  /*2440*/  HMMA.16816.F32.BF16 R68, R12, R70, R32 ;  /* 0x000000460c44723c */ /* 0x000fe20000041820 */
[----:B------:R-:W1:Y:S04]  /*2450*/  LDSM.16.M88.4 R12, [R200+0x14100] ;  /* 0x01410000c80c783b */ /* 0x000e680000000200 */
[----:B------:R-:W5:Y:S03]  /*2460*/  LDSM.16.M88.4 R32, [R203+0x3000] ;  /* 0x00300000cb20783b */ /* 0x000f660000000200 */
[C---:B--2---:R-:W-:Y:S08]  /*2470*/  HMMA.16816.F32.BF16 R64, R8.reuse, R28, R24 ;  /* 0x0000001c0840723c */ /* 0x044ff00000041818 */
[C---:B------:R-:W-:Y:S08]  /*2480*/  HMMA.16816.F32.BF16 R56, R8.reuse, R30, R20 ;  /* 0x0000001e0838723c */ /* 0x040ff00000041814 */
[C---:B---3--:R-:W-:Y:S08]  /*2490*/  HMMA.16816.F32.BF16 R28, R8.reuse, R40, R16 ;  /* 0x00000028081c723c */ /* 0x048ff00000041810 */
[C---:B----4-:R-:W-:Y:S08]  /*24a0*/  HMMA.16816.F32.BF16 R20, R8.reuse, R72, R48 ;  /* 0x000000480814723c */ /* 0x050ff00000041830 */
[C---:B------:R-:W-:Y:S01]  /*24b0*/  HMMA.16816.F32.BF16 R16, R8.reuse, R74, R60 ;  /* 0x0000004a0810723c */ /* 0x040fe2000004183c */
[----:B------:R-:W2:Y:S04]  /*24c0*/  LDSM.16.M88.4 R60, [R203+0x3800] ;  /* 0x00380000cb3c783b */ /* 0x000ea80000000200 */
[----:B------:R-:W-:Y:S03]  /*24d0*/  LDSM.16.M88.4 R72, [R198+0xa100] ;  /* 0x00a10000c648783b */ /* 0x000fe60000000200 */
[C---:B------:R-:W-:Y:S01]  /*24e0*/  HMMA.16816.F32.BF16 R24, R8.reuse, R42, R44 ;  /* 0x0000002a0818723c */ /* 0x040fe2000004182c */
[----:B------:R-:W-:Y:S07]  /*24f0*/  LDSM.16.M88.4 R44, [R198+0xb100] ;  /* 0x00b10000c62c783b */ /* 0x000fee0000000200 */
[C---:B------:R-:W-:Y:S08]  /*2500*/  HMMA.16816.F32.BF16 R52, R8.reuse, R76, R52 ;  /* 0x0000004c0834723c */ /* 0x040ff00000041834 */
[----:B------:R-:W-:Y:S01]  /*2510*/  HMMA.16816.F32.BF16 R48, R8, R78, R68 ;  /* 0x0000004e0830723c */ /* 0x000fe20000041844 */
[----:B------:R-:W3:Y:S07]  /*2520*/  LDSM.16.M88.4 R8, [R202+0x14100] ;  /* 0x01410000ca08783b */ /* 0x000eee0000000200 */
[C---:B-1----:R-:W-:Y:S01]  /*2530*/  HMMA.16816.F32.BF16 R80, R12.reuse, R84, R64 ;  /* 0x000000540c50723c */ /* 0x042fe20000041840 */
[----:B------:R-:W1:Y:S07]  /*2540*/  LDSM.16.M88.4 R64, [R198+0xa900] ;  /* 0x00a90000c640783b */ /* 0x000e6e0000000200 */
[C---:B------:R-:W-:Y:S08]  /*2550*/  HMMA.16816.F32.BF16 R76, R12.reuse, R86, R56 ;  /* 0x000000560c4c723c */ /* 0x040ff00000041838 */
[C---:B-----5:R-:W-:Y:S08]  /*2560*/  HMMA.16816.F32.BF16 R56, R12.reuse, R32, R20 ;  /* 0x000000200c38723c */ /* 0x060ff00000041814 */
[C---:B------:R-:W-:Y:S01]  /*2570*/  HMMA.16816.F32.BF16 R40, R12.reuse, R34, R16 ;  /* 0x000000220c28723c */ /* 0x040fe20000041810 */
[----:B------:R-:W4:Y:S04]  /*2580*/  LDSM.16.M88.4 R32, [R198+0xb900] ;  /* 0x00b90000c620783b */ /* 0x000f280000000200 */
[----:B------:R-:W-:Y:S03]  /*2590*/  LDSM.16.M88.4 R16, [R201+0x14100] ;  /* 0x01410000c910783b */ /* 0x000fe60000000200 */
[C---:B------:R-:W-:Y:S01]  /*25a0*/  HMMA.16816.F32.BF16 R68, R12.reuse, R38, R24 ;  /* 0x000000260c44723c */ /* 0x040fe20000041818 */
[----:B------:R-:W5:Y:S07]  /*25b0*/  LDSM.16.M88.4 R24, [R197+0x2000] ;  /* 0x00200000c518783b */ /* 0x000f6e0000000200 */
[C---:B------:R-:W-:Y:S08]  /*25c0*/  HMMA.16816.F32.BF16 R84, R12.reuse, R36, R28 ;  /* 0x000000240c54723c */ /* 0x040ff0000004181c */
[C---:B--2---:R-:W-:Y:S08]  /*25d0*/  HMMA.16816.F32.BF16 R36, R12.reuse, R60, R52 ;  /* 0x0000003c0c24723c */ /* 0x044ff00000041834 */
[----:B------:R-:W-:Y:S08]  /*25e0*/  HMMA.16816.F32.BF16 R28, R12, R62, R48 ;  /* 0x0000003e0c1c723c */ /* 0x000ff00000041830 */
[C---:B---3--:R-:W-:Y:S01]  /*25f0*/  HMMA.16816.F32.BF16 R12, R8.reuse, R74, R76 ;  /* 0x0000004a080c723c */ /* 0x048fe2000004184c */
[----:B------:R-:W2:Y:S07]  /*2600*/  LDSM.16.M88.4 R76, [R197+0x2800] ;  /* 0x00280000c54c783b */ /* 0x000eae0000000200 */
[C---:B------:R-:W-:Y:S01]  /*2610*/  HMMA.16816.F32.BF16 R20, R8.reuse, R72, R80 ;  /* 0x000000480814723c */ /* 0x040fe20000041850 */
[----:B------:R-:W3:Y:S07]  /*2620*/  LDSM.16.M88.4 R80, [R197+0x3000] ;  /* 0x00300000c550783b */ /* 0x000eee0000000200 */
[C---:B-1----:R-:W-:Y:S01]  /*2630*/  HMMA.16816.F32.BF16 R60, R8.reuse, R64, R84 ;  /* 0x00000040083c723c */ /* 0x042fe20000041854 */
[----:B------:R-:W1:Y:S07]  /*2640*/  LDSM.16.M88.4 R84, [R197+0x3800] ;  /* 0x00380000c554783b */ /* 0x000e6e0000000200 */
[C---:B------:R-:W-:Y:S01]  /*2650*/  HMMA.16816.F32.BF16 R68, R8.reuse, R66, R68 ;  /* 0x000000420844723c */ /* 0x040fe20000041844 */
[----:B------:R-:W-:Y:S07]  /*2660*/  LDSM.16.M88.4 R64, [R192+0xd100] ;  /* 0x00d10000c040783b */ /* 0x000fee0000000200 */
[C---:B------:R-:W-:Y:S08]  /*2670*/  HMMA.16816.F32.BF16 R72, R8.reuse, R44, R56 ;  /* 0x0000002c0848723c */ /* 0x040ff00000041838 */
[C---:B----4-:R-:W-:Y:S08]  /*2680*/  HMMA.16816.F32.BF16 R48, R8.reuse, R34, R28 ;  /* 0x000000220830723c */ /* 0x050ff0000004181c */
[C---:B------:R-:W-:Y:S08]  /*2690*/  HMMA.16816.F32.BF16 R56, R8.reuse, R46, R40 ;  /* 0x0000002e0838723c */ /* 0x040ff00000041828 */
[----:B------:R-:W-:Y:S01]  /*26a0*/  HMMA.16816.F32.BF16 R52, R8, R32, R36 ;  /* 0x000000200834723c */ /* 0x000fe20000041824 */
[----:B------:R-:W-:Y:S04]  /*26b0*/  LDSM.16.M88.4 R36, [R192+0xc100] ;  /* 0x00c10000c024783b */ /* 0x000fe80000000200 */
[----:B------:R-:W-:Y:S03]  /*26c0*/  LDSM.16.M88.4 R32, [R192+0xc900] ;  /* 0x00c90000c020783b */ /* 0x000fe60000000200 */
[C---:B-----5:R-:W-:Y:S01]  /*26d0*/  HMMA.16816.F32.BF16 R28, R16.reuse, R26, R12 ;  /* 0x0000001a101c723c */ /* 0x060fe2000004180c */
[----:B------:R-:W4:Y:S04]  /*26e0*/  LDSM.16.M88.4 R12, [R199+0x18100] ;  /* 0x01810000c70c783b */ /* 0x000f280000000200 */
[----:B------:R-:W-:Y:S03]  /*26f0*/  LDSM.16.M88.4 R8, [R200+0x18100] ;  /* 0x01810000c808783b */ /* 0x000fe60000000200 */
[C---:B------:R-:W-:Y:S08]  /*2700*/  HMMA.16816.F32.BF16 R40, R16.reuse, R24, R20 ;  /* 0x000000181028723c */ /* 0x040ff00000041814 */
[C---:B--2---:R-:W-:Y:S01]  /*2710*/  HMMA.16816.F32.BF16 R20, R16.reuse, R78, R68 ;  /* 0x0000004e1014723c */ /* 0x044fe20000041844 */
[----:B------:R-:W2:Y:S07]  /*2720*/  LDSM.16.M88.4 R68, [R192+0xd900] ;  /* 0x00d90000c044783b */ /* 0x000eae0000000200 */
[C---:B------:R-:W-:Y:S01]  /*2730*/  HMMA.16816.F32.BF16 R24, R16.reuse, R76, R60 ;  /* 0x0000004c1018723c */ /* 0x040fe2000004183c */
[----:B------:R-:W-:Y:S07]  /*2740*/  LDSM.16.M88.4 R76, [R198+0xc900] ;  /* 0x00c90000c64c783b */ /* 0x000fee0000000200 */
[C---:B---3--:R-:W-:Y:S08]  /*2750*/  HMMA.16816.F32.BF16 R60, R16.reuse, R82, R56 ;  /* 0x00000052103c723c */ /* 0x048ff00000041838 */
[C---:B------:R-:W-:Y:S01]  /*2760*/  HMMA.16816.F32.BF16 R44, R16.reuse, R80, R72 ;  /* 0x00000050102c723c */ /* 0x040fe20000041848 */
[----:B------:R-:W3:Y:S04]  /*2770*/  LDSM.16.M88.4 R72, [R203+0x4000] ;  /* 0x00400000cb48783b */ /* 0x000ee80000000200 */
[----:B------:R-:W-:Y:S03]  /*2780*/  LDSM.16.M88.4 R80, [R198+0xc100] ;  /* 0x00c10000c650783b */ /* 0x000fe60000000200 */
[C---:B-1----:R-:W-:Y:S08]  /*2790*/  HMMA.16816.F32.BF16 R56, R16.reuse, R84, R52 ;  /* 0x000000541038723c */ /* 0x042ff00000041834 */
[----:B------:R-:W-:Y:S01]  /*27a0*/  HMMA.16816.F32.BF16 R48, R16, R86, R48 ;  /* 0x000000561030723c */ /* 0x000fe20000041830 */
[----:B------:R-:W1:Y:S04]  /*27b0*/  LDSM.16.M88.4 R16, [R202+0x18100] ;  /* 0x01810000ca10783b */ /* 0x000e680000000200 */
[----:B------:R-:W5:Y:S03]  /*27c0*/  LDSM.16.M88.4 R84, [R198+0xd100] ;  /* 0x00d10000c654783b */ /* 0x000f660000000200 */
[C---:B----4-:R-:W-:Y:S08]  /*27d0*/  HMMA.16816.F32.BF16 R52, R12.reuse, R36, R40 ;  /* 0x000000240c34723c */ /* 0x050ff00000041828 */
[C---:B------:R-:W-:Y:S08]  /*27e0*/  HMMA.16816.F32.BF16 R40, R12.reuse, R38, R28 ;  /* 0x000000260c28723c */ /* 0x040ff0000004181c */
[C---:B------:R-:W-:Y:S08]  /*27f0*/  HMMA.16816.F32.BF16 R36, R12.reuse, R32, R24 ;  /* 0x000000200c24723c */ /* 0x040ff00000041818 */
[C---:B------:R-:W-:Y:S08]  /*2800*/  HMMA.16816.F32.BF16 R32, R12.reuse, R34, R20 ;  /* 0x000000220c20723c */ /* 0x040ff00000041814 */
[C---:B------:R-:W-:Y:S08]  /*2810*/  HMMA.16816.F32.BF16 R28, R12.reuse, R64, R44 ;  /* 0x000000400c1c723c */ /* 0x040ff0000004182c */
[C---:B------:R-:W-:Y:S08]  /*2820*/  HMMA.16816.F32.BF16 R24, R12.reuse, R66, R60 ;  /* 0x000000420c18723c */ /* 0x040ff0000004183c */
[C---:B--2---:R-:W-:Y:S08]  /*2830*/  HMMA.16816.F32.BF16 R20, R12.reuse, R68, R56 ;  /* 0x000000440c14723c */ /* 0x044ff00000041838 */
[----:B------:R-:W-:Y:S08]  /*2840*/  HMMA.16816.F32.BF16 R12, R12, R70, R48 ;  /* 0x000000460c0c723c */ /* 0x000ff00000041830 */
[C---:B---3--:R-:W-:Y:S08]  /*2850*/  HMMA.16816.F32.BF16 R68, R8.reuse, R72, R52 ;  /* 0x000000480844723c */ /* 0x048ff00000041834 */
[C---:B------:R-:W-:Y:S01]  /*2860*/  HMMA.16816.F32.BF16 R64, R8.reuse, R74, R40 ;  /* 0x0000004a0840723c */ /* 0x040fe20000041828 */
[----:B------:R-:W2:Y:S07]  /*2870*/  LDSM.16.M88.4 R72, [R198+0xd900] ;  /* 0x00d90000c648783b */ /* 0x000eae0000000200 */
[C---:B------:R-:W-:Y:S01]  /*2880*/  HMMA.16816.F32.BF16 R60, R8.reuse, R92, R36 ;  /* 0x0000005c083c723c */ /* 0x040fe20000041824 */
[----:B------:R-:W-:Y:S07]  /*2890*/  LDSM.16.M88.4 R36, [R197+0x4000] ;  /* 0x00400000c524783b */ /* 0x000fee0000000200 */
[C---:B------:R-:W-:Y:S01]  /*28a0*/  HMMA.16816.F32.BF16 R56, R8.reuse, R94, R32 ;  /* 0x0000005e0838723c */ /* 0x040fe20000041820 */
[----:B------:R-:W-:Y:S07]  /*28b0*/  LDSM.16.M88.4 R92, [R192+0xe100] ;  /* 0x00e10000c05c783b */ /* 0x000fee0000000200 */
[C---:B------:R-:W-:Y:S01]  /*28c0*/  HMMA.16816.F32.BF16 R40, R8.reuse, R98, R12 ;  /* 0x000000620828723c */ /* 0x040fe2000004180c */
[----:B------:R-:W3:Y:S07]  /*28d0*/  LDSM.16.M88.4 R12, [R201+0x18100] ;  /* 0x01810000c90c783b */ /* 0x000eee0000000200 */
[C---:B------:R-:W-:Y:S08]  /*28e0*/  HMMA.16816.F32.BF16 R48, R8.reuse, R90, R24 ;  /* 0x0000005a0830723c */ /* 0x040ff00000041818 */
[C---:B------:R-:W-:Y:S01]  /*28f0*/  HMMA.16816.F32.BF16 R52, R8.reuse, R88, R28 ;  /* 0x000000580834723c */ /* 0x040fe2000004181c */
[----:B------:R-:W4:Y:S07]  /*2900*/  LDSM.16.M88.4 R88, [R197+0x4800] ;  /* 0x00480000c558783b */ /* 0x000f2e0000000200 */
[----:B------:R-:W-:Y:S01]  /*2910*/  HMMA.16816.F32.BF16 R44, R8, R96, R20 ;  /* 0x00000060082c723c */ /* 0x000fe20000041814 */
[----:B------:R-:W2:Y:S04]  /*2920*/  LDSM.16.M88.4 R96, [R197+0x5000] ;  /* 0x00500000c560783b */ /* 0x000ea80000000200 */
[----:B------:R-:W-:Y:S03]  /*2930*/  LDSM.16.M88.4 R8, [R199+0x1c100] ;  /* 0x01c10000c708783b */ /* 0x000fe60000000200 */
[C---:B-1----:R-:W-:Y:S08]  /*2940*/  HMMA.16816.F32.BF16 R32, R16.reuse, R80, R68 ;  /* 0x000000501020723c */ /* 0x042ff00000041844 */
[C---:B------:R-:W-:Y:S08]  /*2950*/  HMMA.16816.F32.BF16 R24, R16.reuse, R76, R60 ;  /* 0x0000004c1018723c */ /* 0x040ff0000004183c */
[C---:B------:R-:W-:Y:S01]  /*2960*/  HMMA.16816.F32.BF16 R20, R16.reuse, R78, R56 ;  /* 0x0000004e1014723c */ /* 0x040fe20000041838 */
[----:B------:R-:W1:Y:S07]  /*2970*/  LDSM.16.M88.4 R76, [R197+0x5800] ;  /* 0x00580000c54c783b */ /* 0x000e6e0000000200 */
[C---:B------:R-:W-:Y:S01]  /*2980*/  HMMA.16816.F32.BF16 R28, R16.reuse, R82, R64 ;  /* 0x00000052101c723c */ /* 0x040fe20000041840 */
[----:B------:R-:W-:Y:S07]  /*2990*/  LDSM.16.M88.4 R80, [R203+0x7000] ;  /* 0x00700000cb50783b */ /* 0x000fee0000000200 */
[C---:B-----5:R-:W-:Y:S08]  /*29a0*/  HMMA.16816.F32.BF16 R68, R16.reuse, R86, R48 ;  /* 0x000000561044723c */ /* 0x060ff00000041830 */
[C---:B--2---:R-:W-:Y:S08]  /*29b0*/  HMMA.16816.F32.BF16 R64, R16.reuse, R72, R44 ;  /* 0x000000481040723c */ /* 0x044ff0000004182c */
[C---:B------:R-:W-:Y:S01]  /*29c0*/  HMMA.16816.F32.BF16 R60, R16.reuse, R74, R40 ;  /* 0x0000004a103c723c */ /* 0x040fe20000041828 */
[----:B------:R-:W2:Y:S04]  /*29d0*/  LDSM.16.M88.4 R72, [R192+0xe900] ;  /* 0x00e90000c048783b */ /* 0x000ea80000000200 */
[----:B------:R-:W5:Y:S03]  /*29e0*/  LDSM.16.M88.4 R40, [R192+0xf900] ;  /* 0x00f90000c028783b */ /* 0x000f660000000200 */
[----:B------:R-:W-:Y:S01]  /*29f0*/  HMMA.16816.F32.BF16 R52, R16, R84, R52 ;  /* 0x000000541034723c */ /* 0x000fe20000041834 */
[----:B------:R-:W-:Y:S04]  /*2a00*/  LDSM.16.M88.4 R16, [R200+0x1c100] ;  /* 0x01c10000c810783b */ /* 0x000fe80000000200 */
[----:B------:R-:W1:Y:S03]  /*2a10*/  LDSM.16.M88.4 R84, [R203+0x6000] ;  /* 0x00600000cb54783b */ /* 0x000e660000000200 */
[C---:B---3--:R-:W-:Y:S08]  /*2a20*/  HMMA.16816.F32.BF16 R56, R12.reuse, R36, R32 ;  /* 0x000000240c38723c */ /* 0x048ff00000041820 */
[C---:B------:R-:W-:Y:S08]  /*2a30*/  HMMA.16816.F32.BF16 R48, R12.reuse, R38, R28 ;  /* 0x000000260c30723c */ /* 0x040ff0000004181c */
[C---:B----4-:R-:W-:Y:S08]  /*2a40*/  HMMA.16816.F32.BF16 R44, R12.reuse, R88, R24 ;  /* 0x000000580c2c723c */ /* 0x050ff00000041818 */
[C---:B------:R-:W-:Y:S01]  /*2a50*/  HMMA.16816.F32.BF16 R28, R12.reuse, R98, R68 ;  /* 0x000000620c1c723c */ /* 0x040fe20000041844 */
[----:B------:R-:W3:Y:S07]  /*2a60*/  LDSM.16.M88.4 R68, [R203+0x6800] ;  /* 0x00680000cb44783b */ /* 0x000eee0000000200 */
[C---:B------:R-:W-:Y:S08]  /*2a70*/  HMMA.16816.F32.BF16 R36, R12.reuse, R90, R20 ;  /* 0x0000005a0c24723c */ /* 0x040ff00000041814 */
[C---:B-1----:R-:W-:Y:S08]  /*2a80*/  HMMA.16816.F32.BF16 R24, R12.reuse, R76, R64 ;  /* 0x0000004c0c18723c */ /* 0x042ff00000041840 */
[C---:B------:R-:W-:Y:S08]  /*2a90*/  HMMA.16816.F32.BF16 R32, R12.reuse, R96, R52 ;  /* 0x000000600c20723c */ /* 0x040ff00000041834 */
        /* <DEDUP_REMOVED lines=8> */
[----:B------:R-:W-:Y:S01]  /*2b20*/  HMMA.16816.F32.BF16 R24, R8, R42, R20 ;  /* 0x0000002a0818723c */ /* 0x000fe20000041814 */
[----:B------:R-:W-:Y:S07]  /*2b30*/  LDSM.16.M88.4 R40, [R198+0xe900] ;  /* 0x00e90000c628783b */ /* 0x000fee0000000200 */
[----:B------:R-:W-:Y:S01]  /*2b40*/  HMMA.16816.F32.BF16 R20, R16, R84, R12 ;  /* 0x000000541014723c */ /* 0x000fe2000004180c */
[----:B------:R-:W2:Y:S07]  /*2b50*/  LDSM.16.M88.4 R12, [R202+0x1c100] ;  /* 0x01c10000ca0c783b */ /* 0x000eae0000000200 */
[C---:B------:R-:W-:Y:S01]  /*2b60*/  HMMA.16816.F32.BF16 R48, R8.reuse, R74, R36 ;  /* 0x0000004a0830723c */ /* 0x040fe20000041824 */
[----:B------:R-:W-:Y:S07]  /*2b70*/  LDSM.16.M88.4 R72, [R197+0x6000] ;  /* 0x00600000c548783b */ /* 0x000fee0000000200 */
[----:B------:R-:W-:Y:S01]  /*2b80*/  HMMA.16816.F32.BF16 R44, R8, R100, R32 ;  /* 0x00000064082c723c */ /* 0x000fe20000041820 */
[----:B------:R-:W-:Y:S07]  /*2b90*/  LDSM.16.M88.4 R8, [R201+0x1c100] ;  /* 0x01c10000c908783b */ /* 0x000fee0000000200 */
[C---:B------:R-:W-:Y:S08]  /*2ba0*/  HMMA.16816.F32.BF16 R32, R16.reuse, R86, R56 ;  /* 0x000000561020723c */ /* 0x040ff00000041838 */
[C---:B---3--:R-:W-:Y:S01]  /*2bb0*/  HMMA.16816.F32.BF16 R36, R16.reuse, R68, R52 ;  /* 0x000000441024723c */ /* 0x048fe20000041834 */
[----:B------:R-:W3:Y:S07]  /*2bc0*/  LDSM.16.M88.4 R52, [R198+0xf100] ;  /* 0x00f10000c634783b */ /* 0x000eee0000000200 */
[C---:B------:R-:W-:Y:S01]  /*2bd0*/  HMMA.16816.F32.BF16 R56, R16.reuse, R82, R64 ;  /* 0x000000521038723c */ /* 0x040fe20000041840 */
[----:B------:R-:W4:Y:S07]  /*2be0*/  LDSM.16.M88.4 R64, [R198+0xf900] ;  /* 0x00f90000c640783b */ /* 0x000f2e0000000200 */
[C---:B------:R-:W-:Y:S01]  /*2bf0*/  HMMA.16816.F32.BF16 R48, R16.reuse, R70, R48 ;  /* 0x000000461030723c */ /* 0x040fe20000041830 */
[----:B------:R-:W5:Y:S07]  /*2c00*/  LDSM.16.M88.4 R68, [R197+0x6800] ;  /* 0x00680000c544783b */ /* 0x000f6e0000000200 */
[C---:B------:R-:W-:Y:S08]  /*2c10*/  HMMA.16816.F32.BF16 R44, R16.reuse, R80, R44 ;  /* 0x00000050102c723c */ /* 0x040ff0000004182c */
[C---:B-1----:R-:W-:Y:S08]  /*2c20*/  HMMA.16816.F32.BF16 R60, R16.reuse, R76, R60 ;  /* 0x0000004c103c723c */ /* 0x042ff0000004183c */
[----:B------:R-:W-:Y:S08]  /*2c30*/  HMMA.16816.F32.BF16 R24, R16, R78, R24 ;  /* 0x0000004e1018723c */ /* 0x000ff00000041818 */
[C---:B--2---:R-:W-:Y:S08]  /*2c40*/  HMMA.16816.F32.BF16 R16, R12.reuse, R28, R20 ;  /* 0x0000001c0c10723c */ /* 0x044ff00000041814 */
[C---:B------:R-:W-:Y:S08]  /*2c50*/  HMMA.16816.F32.BF16 R20, R12.reuse, R30, R32 ;  /* 0x0000001e0c14723c */ /* 0x040ff00000041820 */
[C---:B------:R-:W-:Y:S08]  /*2c60*/  HMMA.16816.F32.BF16 R28, R12.reuse, R40, R36 ;  /* 0x000000280c1c723c */ /* 0x040ff00000041824 */
[C---:B------:R-:W-:Y:S08]  /*2c70*/  HMMA.16816.F32.BF16 R40, R12.reuse, R42, R48 ;  /* 0x0000002a0c28723c */ /* 0x040ff00000041830 */
[C---:B---3--:R-:W-:Y:S08]  /*2c80*/  HMMA.16816.F32.BF16 R32, R12.reuse, R52, R44 ;  /* 0x000000340c20723c */ /* 0x048ff0000004182c */
[C---:B------:R-:W-:Y:S08]  /*2c90*/  HMMA.16816.F32.BF16 R36, R12.reuse, R54, R56 ;  /* 0x000000360c24723c */ /* 0x040ff00000041838 */
[C---:B----4-:R-:W-:Y:S08]  /*2ca0*/  HMMA.16816.F32.BF16 R48, R12.reuse, R64, R60 ;  /* 0x000000400c30723c */ /* 0x050ff0000004183c */
[----:B------:R-:W-:Y:S01]  /*2cb0*/  HMMA.16816.F32.BF16 R44, R12, R66, R24 ;  /* 0x000000420c2c723c */ /* 0x000fe20000041818 */
[----:B------:R-:W1:Y:S06]  /*2cc0*/  LDSM.16.M88.4 R24, [R197+0x7000] ;  /* 0x00700000c518783b */ /* 0x000e6c0000000200 */
[----:B------:R-:W-:Y:S01]  /*2cd0*/  SHF.R.S32.HI R12, RZ, 0x1f, R2 ;  /* 0x0000001fff0c7819 */ /* 0x000fe20000011402 */
[----:B------:R-:W-:Y:S01]  /*2ce0*/  IMAD.IADD R13, R107, 0x1, -R6 ;  /* 0x000000016b0d7824 */ /* 0x000fe200078e0a06 */
[----:B------:R-:W-:Y:S01]  /*2cf0*/  HMMA.16816.F32.BF16 R52, R8, R72, R16 ;  /* 0x000000480834723c */ /* 0x000fe20000041810 */
[----:B------:R-:W2:Y:S01]  /*2d00*/  LDSM.16.M88.4 R16, [R197+0x7800] ;  /* 0x00780000c510783b */ /* 0x000ea20000000200 */
[----:B------:R-:W-:Y:S01]  /*2d10*/  LEA.HI R6, R12, R2, RZ, 0x2 ;  /* 0x000000020c067211 */ /* 0x000fe200078f10ff */
[----:B------:R-:W-:-:S04]  /*2d20*/  DEPBAR.LE SB0, 0x0 ;  /* 0x000080000000791a */ /* 0x000fc80000000000 */
[----:B------:R-:W-:Y:S01]  /*2d30*/  LEA.HI.SX32 R12, R6, R186, 0x1e ;  /* 0x000000ba060c7211 */ /* 0x000fe200078ff2ff */
[----:B------:R-:W-:Y:S01]  /*2d40*/  BAR.SYNC.DEFER_BLOCKING 0x0 ;  /* 0x0000000000007b1d */ /* 0x000fe20000010000 */
[----:B------:R-:W-:Y:S03]  /*2d50*/  HMMA.16816.F32.BF16 R72, R8, R74, R20 ;  /* 0x0000004a0848723c */ /* 0x000fe60000041814 */
[----:B------:R-:W-:-:S04]  /*2d60*/  IMAD R3, R13, 0x10, R12 ;  /* 0x000000100d037824 */ /* 0x000fc800078e020c */
[----:B------:R-:W-:Y:S01]  /*2d70*/  IMAD R3, R7, 0x8, R3 ;  /* 0x0000000807037824 */ /* 0x000fe200078e0203 */
[C---:B-----5:R-:W-:Y:S03]  /*2d80*/  HMMA.16816.F32.BF16 R28, R8.reuse, R68, R28 ;  /* 0x00000044081c723c */ /* 0x060fe6000004181c */
[----:B------:R-:W-:Y:S01]  /*2d90*/  @P2 IMAD.HI.U32 R7, R3, c[0x0][0x2c8], RZ ;  /* 0x0000b20003072a27 */ /* 0x000fe200078e00ff */
[----:B------:R3:W-:Y:S03]  /*2da0*/  STL [R1+0x3c], R3 ;  /* 0x00003c0301007387 */ /* 0x0007e60000100800 */
[----:B------:R-:W-:Y:S01]  /*2db0*/  IMAD.MOV.U32 R12, RZ, RZ, R3 ;  /* 0x000000ffff0c7224 */ /* 0x000fe200078e0003 */
[----:B------:R-:W-:Y:S01]  /*2dc0*/  @P2 SHF.R.U32.HI R12, RZ, c[0x0][0x2cc], R7 ;  /* 0x0000b300ff0c2a19 */ /* 0x000fe20000011607 */
[C---:B------:R-:W-:Y:S01]  /*2dd0*/  HMMA.16816.F32.BF16 R40, R8.reuse, R70, R40 ;  /* 0x000000460828723c */ /* 0x040fe20000041828 */
[----:B------:R-:W-:Y:S01]  /*2de0*/  ISETP.LE.AND P2, PT, R117, c[0x0][0x32c], PT ;  /* 0x0000cb0075007a0c */ /* 0x000fe20003f43270 */
[----:B------:R-:W-:Y:S01]  /*2df0*/  @!PT LDS RZ, [RZ] ;  /* 0x00000000fffff984 */ /* 0x000fe20000000800 */
[----:B------:R-:W-:Y:S01]  /*2e00*/  @!PT LDS RZ, [RZ] ;  /* 0x00000000fffff984 */ /* 0x000fe20000000800 */
[----:B------:R-:W-:Y:S01]  /*2e10*/  @!PT LDS RZ, [RZ] ;  /* 0x00000000fffff984 */ /* 0x000fe20000000800 */
[----:B------:R4:W-:Y:S06]  /*2e20*/  @P0 LDGSTS.E.BYPASS.LTC128B.128 [R233+0x8100], [R104.64], !P3 ;  /* 0x0810000068e90fae */ /* 0x0009ec000d901d48 */
[C---:B-1----:R-:W-:Y:S01]  /*2e30*/  HMMA.16816.F32.BF16 R32, R8.reuse, R24, R32 ;  /* 0x000000180820723c */ /* 0x042fe20000041820 */
[----:B------:R4:W-:Y:S04]  /*2e40*/  @P0 LDGSTS.E.BYPASS.LTC128B.128 [R233+0xa100], [R104.64+0x80], !P6 ;  /* 0x0a10008068e90fae */ /* 0x0009e8000f101d48 */
[----:B------:R4:W-:Y:S03]  /*2e50*/  @P0 LDGSTS.E.BYPASS.LTC128B.128 [R233+0xc100], [R104.64+0x100], !P5 ;  /* 0x0c10010068e90fae */ /* 0x0009e6000e901d48 */
[----:B------:R-:W-:Y:S01]  /*2e60*/  HMMA.16816.F32.BF16 R36, R8, R26, R36 ;  /* 0x0000001a0824723c */ /* 0x000fe20000041824 */
[----:B------:R4:W-:Y:S01]  /*2e70*/  @P0 LDGSTS.E.BYPASS.LTC128B.128 [R233+0xe100], [R104.64+0x180], !P4 ;  /* 0x0e10018068e90fae */ /* 0x0009e2000e101d48 */
[----:B---3--:R-:W-:-:S03]  /*2e80*/  LOP3.LUT R3, R6, 0x7ffffffc, RZ, 0xc0, !PT ;  /* 0x7ffffffc06037812 */ /* 0x008fc600078ec0ff */
[----:B------:R-:W1:Y:S03]  /*2e90*/  SHFL.IDX PT, R6, R12, RZ, 0x1c1f ;  /* 0x001c1fff0c067589 */ /* 0x000e6600000e0000 */
[C---:B--2---:R-:W-:Y:S01]  /*2ea0*/  HMMA.16816.F32.BF16 R20, R8.reuse, R16, R48 ;  /* 0x000000100814723c */ /* 0x044fe20000041830 */
[----:B------:R-:W-:Y:S01]  /*2eb0*/  IMAD.IADD R3, R2, 0x1, -R3 ;  /* 0x0000000102037824 */ /* 0x000fe200078e0a03 */
[----:B------:R-:W-:Y:S01]  /*2ec0*/  IADD3 R2, -R106, c[0x0][0x1d0], R117 ;  /* 0x000074006a027a10 */ /* 0x000fe20007ffe175 */
[----:B------:R4:W-:Y:S02]  /*2ed0*/  @P0 LDGSTS.E.BYPASS.LTC128B.128 [R233+0x9100], [R108.64], !P3 ;  /* 0x091000006ce90fae */ /* 0x0009e4000d901d48 */
[----:B------:R-:W-:Y:S02]  /*2ee0*/  IMAD.SHL.U32 R56, R3, 0x2, RZ ;  /* 0x0000000203387824 */ /* 0x000fe400078e00ff */
[----:B------:R4:W-:Y:S01]  /*2ef0*/  @P0 LDGSTS.E.BYPASS.LTC128B.128 [R233+0xb100], [R108.64+0x80], !P6 ;  /* 0x0b1000806ce90fae */ /* 0x0009e2000f101d48 */
[----:B------:R-:W-:Y:S02]  /*2f00*/  HMMA.16816.F32.BF16 R24, R8, R18, R44 ;  /* 0x000000120818723c */ /* 0x000fe4000004182c */
[----:B------:R-:W-:Y:S01]  /*2f10*/  IADD3 R2, R2, -c[0x0][0x168], -R56 ;  /* 0x80005a0002027a10 */ /* 0x000fe20007ffe838 */
[----:B------:R4:W-:Y:S01]  /*2f20*/  STL [R1+0x4], R56 ;  /* 0x0000043801007387 */ /* 0x0009e20000100800 */
[----:B------:R-:W-:-:S02]  /*2f30*/  IADD3 R7, -R56, c[0x0][0x1d0], -R106 ;  /* 0x0000740038077a10 */ /* 0x000fc40007ffe96a */
[C---:B------:R-:W-:Y:S01]  /*2f40*/  IADD3 R13, R2.reuse, c[0x0][0x328], RZ ;  /* 0x0000ca00020d7a10 */ /* 0x040fe20007ffe0ff */
[----:B------:R4:W-:Y:S01]  /*2f50*/  @P0 LDGSTS.E.BYPASS.LTC128B.128 [R233+0xd100], [R108.64+0x100], !P5 ;  /* 0x0d1001006ce90fae */ /* 0x0009e2000e901d48 */
[----:B------:R-:W-:-:S03]  /*2f60*/  IADD3 R8, R2, UR6, RZ ;  /* 0x0000000602087c10 */ /* 0x000fc6000fffe0ff */
[----:B------:R4:W-:Y:S01]  /*2f70*/  @P0 LDGSTS.E.BYPASS.LTC128B.128 [R233+0xf100], [R108.64+0x180], !P4 ;  /* 0x0f1001806ce90fae */ /* 0x0009e2000e101d48 */
[----:B-1----:R-:W-:-:S03]  /*2f80*/  IMAD.IADD R3, R13, 0x1, R6 ;  /* 0x000000010d037824 */ /* 0x002fc600078e0206 */
[----:B------:R-:W0:Y:S01]  /*2f90*/  LDGDEPBAR ;  /* 0x00000000000079af */ /* 0x000e220000000000 */
[----:B------:R-:W-:Y:S01]  /*2fa0*/  IMAD.IADD R2, R8, 0x1, R6 ;  /* 0x0000000108027824 */ /* 0x000fe200078e0206 */
[----:B------:R-:W-:Y:S01]  /*2fb0*/  IMNMX R3, R3, R7, PT ;  /* 0x0000000703037217 */ /* 0x000fe20003800200 */
[----:B------:R-:W-:Y:S05]  /*2fc0*/  @!P2 BRA `(.L_x_2403) ;  /* 0x000001400000a947 */ /* 0x000fea0003800000 */
[----:B------:R-:W-:Y:S01]  /*2fd0*/  IADD3 R6, R6, c[0x0][0x1d0], RZ ;  /* 0x0000740006067a10 */ /* 0x000fe20007ffe0ff */
        /* <DEDUP_REMOVED lines=10> */
.L_x_2405:
[----:B------:R-:W-:-:S13]  /*3080*/  ISETP.NE.AND P0, PT, R117, c[0x0][0x32c], PT ;  /* 0x0000cb0075007a0c */ /* 0x000fda0003f05270 */
[----:B------:R-:W-:-:S05]  /*3090*/  @P0 IMAD.HI.U32 R9, R6, c[0x0][0x330], RZ ;  /* 0x0000cc0006090a27 */ /* 0x000fca00078e00ff */
[----:B------:R-:W-:Y:S02]  /*30a0*/  @P0 SHF.R.U32.HI R6, RZ, c[0x0][0x334], R9 ;  /* 0x0000cd00ff060a19 */ /* 0x000fe40000011609 */
.L_x_2406:
[----:B------:R-:W-:Y:S05]  /*30b0*/  BSYNC B0 ;  /* 0x0000000000007941 */ /* 0x000fea0003800000 */
.L_x_2404:
[----:B------:R-:W-:-:S04]  /*30c0*/  IMAD R6, R6, c[0x0][0x32c], -R106 ;  /* 0x0000cb0006067a24 */ /* 0x000fc800078e0a6a */
[----:B------:R-:W-:-:S05]  /*30d0*/  IMAD.IADD R6, R6, 0x1, -R56 ;  /* 0x0000000106067824 */ /* 0x000fca00078e0a38 */
[----:B------:R-:W-:Y:S02]  /*30e0*/  IADD3 R9, R6, c[0x0][0x32c], RZ ;  /* 0x0000cb0006097a10 */ /* 0x000fe40007ffe0ff */
[----:B------:R-:W-:Y:S02]  /*30f0*/  IMNMX R2, R2, R6, !PT ;  /* 0x0000000602027217 */ /* 0x000fe40007800200 */
[----:B------:R-:W-:Y:S02]  /*3100*/  IMNMX R3, R3, R9, PT ;  /* 0x0000000903037217 */ /* 0x000fe40003800200 */
.L_x_2403:
[----:B------:R-:W-:Y:S01]  /*3110*/  ISETP.GT.AND P1, PT, R187, RZ, PT ;  /* 0x000000ffbb00720c */ /* 0x000fe20003f24270 */
        /* <DEDUP_REMOVED lines=47> */
[----:B-1----:R-:W-:-:S03]  /*3410*/  IMAD.IADD R2, R8, 0x1, R6 ;  /* 0x0000000108027824 */ /* 0x002fc600078e0206 */
[----:B------:R-:W-:Y:S01]  /*3420*/  ISETP.LT.OR P0, PT, R3, 0x3a, P0 ;  /* 0x0000003a0300780c */ /* 0x000fe20000701670 */
[----:B------:R-:W-:-:S03]  /*3430*/  IMAD.IADD R3, R13, 0x1, R6 ;  /* 0x000000010d037824 */ /* 0x000fc600078e0206 */
[----:B------:R-:W-:Y:S02]  /*3440*/  FSEL R181, R25, -INF , !P0 ;  /* 0xff80000019b57808 */ /* 0x000fe40004000000 */
        /* <DEDUP_REMOVED lines=13> */
.L_x_2409:
[----:B------:R-:W-:-:S13]  /*3520*/  ISETP.NE.AND P0, PT, R117, c[0x0][0x32c], PT ;  /* 0x0000cb0075007a0c */ /* 0x000fda0003f05270 */
[----:B------:R-:W-:-:S05]  /*3530*/  @P0 IMAD.HI.U32 R7, R6, c[0x0][0x330], RZ ;  /* 0x0000cc0006070a27 */ /* 0x000fca00078e00ff */
[----:B------:R-:W-:Y:S02]  /*3540*/  @P0 SHF.R.U32.HI R6, RZ, c[0x0][0x334], R7 ;  /* 0x0000cd00ff060a19 */ /* 0x000fe40000011607 */
.L_x_2410:
[----:B------:R-:W-:Y:S05]  /*3550*/  BSYNC B0 ;  /* 0x0000000000007941 */ /* 0x000fea0003800000 */
.L_x_2408:
[----:B------:R-:W-:-:S04]  /*3560*/  IMAD R6, R6, c[0x0][0x32c], -R106 ;  /* 0x0000cb0006067a24 */ /* 0x000fc800078e0a6a */
[----:B------:R-:W-:-:S05]  /*3570*/  IMAD.IADD R6, R6, 0x1, -R56 ;  /* 0x0000000106067824 */ /* 0x000fca00078e0a38 */
[----:B------:R-:W-:Y:S02]  /*3580*/  IADD3 R7, R6, c[0x0][0x32c], RZ ;  /* 0x0000cb0006077a10 */ /* 0x000fe40007ffe0ff */
[----:B------:R-:W-:Y:S02]  /*3590*/  IMNMX R2, R2, R6, !PT ;  /* 0x0000000602027217 */ /* 0x000fe40007800200 */
[----:B------:R-:W-:Y:S02]  /*35a0*/  IMNMX R3, R3, R7, PT ;  /* 0x0000000703037217 */ /* 0x000fe40003800200 */
.L_x_2407:
[----:B------:R-:W-:Y:S01]  /*35b0*/  ISETP.GT.AND P0, PT, R2, 0x8, P1 ;  /* 0x000000080200780c */ /* 0x000fe20000f04270 */
[----:B------:R-:W-:Y:S01]  /*35c0*/  IMAD.SHL.U32 R193, R5, 0x2, RZ ;  /* 0x0000000205c17824 */ /* 0x000fe200078e00ff */
[----:B------:R-:W-:Y:S02]  /*35d0*/  FMNMX.FTZ R156, R11, R14, !PT ;  /* 0x0000000e0b9c7209 */ /* 0x000fe40007810000 */
[----:B------:R-:W-:Y:S01]  /*35e0*/  ISETP.LT.OR P0, PT, R3, 0x9, P0 ;  /* 0x000000090300780c */ /* 0x000fe20000701670 */
[----:B------:R-:W-:Y:S01]  /*35f0*/  IMAD R196, R0, 0x2, R193 ;  /* 0x0000000200c47824 */ /* 0x000fe200078e02c1 */
        /* <DEDUP_REMOVED lines=27> */
[----:B------:R-:W-:Y:S01]  /*37b0*/  ISETP.GT.AND P0, PT, R2, 0x20, P1 ;  /* 0x000000200200780c */ /* 0x000fe20000f04270 */
[----:B------:R-:W-:Y:S01]  /*37c0*/  LDSM.16.MT88.4 R40, [R193+0x2100] ;  /* 0x00210000c128783b */ /* 0x000fe20000004200 */
[----:B------:R-:W-:Y:S02]  /*37d0*/  FMNMX.FTZ R156, R180, R156, !PT ;  /* 0x0000009cb49c7209 */ /* 0x000fe40007810000 */
[----:B------:R-:W-:Y:S02]  /*37e0*/  ISETP.LT.OR P0, PT, R3, 0x21, P0 ;  /* 0x000000210300780c */ /* 0x000fe40000701670 */
[----:B------:R-:W-:-:S02]  /*37f0*/  FMNMX.FTZ R156, R178, R156, !PT ;  /* 0x0000009cb29c7209 */ /* 0x000fc40007810000 */
[----:B------:R-:W-:Y:S02]  /*3800*/  FSEL R152, R34, -INF , !P0 ;  /* 0xff80000022987808 */ /* 0x000fe40004000000 */
[----:B------:R-:W-:Y:S02]  /*3810*/  ISETP.GT.AND P0, PT, R2, 0x21, P1 ;  /* 0x000000210200780c */ /* 0x000fe40000f04270 */
[----:B------:R-:W-:Y:S02]  /*3820*/  FMNMX.FTZ R156, R181, R156, !PT ;  /* 0x0000009cb59c7209 */ /* 0x000fe40007810000 */
[----:B------:R-:W-:Y:S02]  /*3830*/  ISETP.LT.OR P0, PT, R3, 0x22, P0 ;  /* 0x000000220300780c */ /* 0x000fe40000701670 */
[----:B------:R-:W-:Y:S01]  /*3840*/  LEA R194, R4, R193, 0x1 ;  /* 0x000000c104c27211 */ /* 0x000fe200078e08ff */
[----:B------:R-:W1:Y:S01]  /*3850*/  SHFL.BFLY PT, R7, R156, 0x2, 0x1f ;  /* 0x0c401f009c077f89 */ /* 0x000e6200000e0000 */
[----:B------:R-:W-:-:S02]  /*3860*/  FSEL R154, R35, -INF , !P0 ;  /* 0xff800000239a7808 */ /* 0x000fc40004000000 */
[----:B------:R-:W-:Y:S01]  /*3870*/  ISETP.GT.AND P0, PT, R2, 0x28, P1 ;  /* 0x000000280200780c */ /* 0x000fe20000f04270 */
[----:B------:R-:W-:Y:S01]  /*3880*/  IMAD R195, R0, 0x2, R194 ;  /* 0x0000000200c37824 */ /* 0x000fe200078e02c2 */
[----:B------:R-:W-:Y:S02]  /*3890*/  LDSM.16.MT88.4 R32, [R196+0x2100] ;  /* 0x00210000c420783b */ /* 0x000fe40000004200 */
[----:B------:R-:W-:Y:S02]  /*38a0*/  ISETP.LT.OR P0, PT, R3, 0x29, P0 ;  /* 0x000000290300780c */ /* 0x000fe40000701670 */
[----:B------:R-:W-:Y:S02]  /*38b0*/  LDSM.16.MT88.4 R28, [R195+0x100] ;  /* 0x00010000c31c783b */ /* 0x000fe40000004200 */
[----:B------:R-:W-:Y:S02]  /*38c0*/  FSEL R153, R38, -INF , !P0 ;  /* 0xff80000026997808 */ /* 0x000fe40004000000 */
[----:B------:R-:W-:-:S04]  /*38d0*/  ISETP.GT.AND P0, PT, R2, 0x29, P1 ;  /* 0x000000290200780c */ /* 0x000fc80000f04270 */
[----:B------:R-:W-:-:S04]  /*38e0*/  ISETP.LT.OR P0, PT, R3, 0x2a, P0 ;  /* 0x0000002a0300780c */ /* 0x000fc80000701670 */
[----:B------:R-:W-:Y:S02]  /*38f0*/  FSEL R158, R39, -INF , !P0 ;  /* 0xff800000279e7808 */ /* 0x000fe40004000000 */
[----:B------:R-:W-:Y:S01]  /*3900*/  ISETP.GT.AND P0, PT, R2, 0x30, P1 ;  /* 0x000000300200780c */ /* 0x000fe20000f04270 */
[----:B------:R-:W-:Y:S01]  /*3910*/  LDSM.16.MT88.4 R36, [R194+0x2100] ;  /* 0x00210000c224783b */ /* 0x000fe20000004200 */
[----:B-1----:R-:W-:Y:S02]  /*3920*/  FMNMX.FTZ R156, R156, R7, !PT ;  /* 0x000000079c9c7209 */ /* 0x002fe40007810000 */
        /* <DEDUP_REMOVED lines=17> */
[----:B------:R-:W-:Y:S02]  /*3a40*/  FMNMX.FTZ R6, R13, R6, !PT ;  /* 0x000000060d067209 */ /* 0x000fe40007810000 */
[----:B------:R-:W-:Y:S02]  /*3a50*/  ISETP.GT.AND P0, PT, R2, 0x39, P1 ;  /* 0x000000390200780c */ /* 0x000fe40000f04270 */
[----:B------:R-:W-:Y:S02]  /*3a60*/  FMNMX.FTZ R6, R44, R6, !PT ;  /* 0x000000062c067209 */ /* 0x000fe40007810000 */
[----:B------:R-:W-:Y:S02]  /*3a70*/  ISETP.LT.OR P0, PT, R3, 0x3a, P0 ;  /* 0x0000003a0300780c */ /* 0x000fe40000701670 */
[----:B------:R-:W-:Y:S02]  /*3a80*/  FMNMX.FTZ R6, R46, R6, !PT ;  /* 0x000000062e067209 */ /* 0x000fe40007810000 */
[----:B------:R-:W-:-:S02]  /*3a90*/  FSEL R235, R27, -INF , !P0 ;  /* 0xff8000001beb7808 */ /* 0x000fc40004000000 */
[----:B------:R-:W-:Y:S01]  /*3aa0*/  FMNMX.FTZ R6, R45, R6, !PT ;  /* 0x000000062d067209 */ /* 0x000fe20007810000 */
[----:B------:R-:W-:Y:S03]  /*3ab0*/  LDSM.16.MT88.4 R24, [R195+0x2100] ;  /* 0x00210000c318783b */ /* 0x000fe60000004200 */
        /* <DEDUP_REMOVED lines=17> */
[----:B------:R-:W-:Y:S01]  /*3bd0*/  FFMA.FTZ R0, R49, c[0x0][0x2d0], -R8 ;  /* 0x0000b40031007a23 */ /* 0x000fe20000010808 */
[----:B------:R-:W1:Y:S01]  /*3be0*/  SHFL.BFLY PT, R6, R2, 0x1, 0x1f ;  /* 0x0c201f0002067f89 */ /* 0x000e6200000e0000 */
[----:B------:R2:W-:Y:S01]  /*3bf0*/  MUFU.EX2 R184, R3 ;  /* 0x0000000300b87308 */ /* 0x0005e20000000800 */
[----:B------:R-:W-:-:S07]  /*3c00*/  IMAD.MOV.U32 R49, RZ, RZ, R187 ;  /* 0x000000ffff317224 */ /* 0x000fce00078e00bb */
        /* <DEDUP_REMOVED lines=10> */
[----:B--2---:R-:W-:-:S07]  /*3cb0*/  FFMA.FTZ R0, R51, c[0x0][0x2d0], -R8 ;  /* 0x0000b40033007a23 */ /* 0x004fce0000010808 */
[----:B------:R2:W3:Y:S01]  /*3cc0*/  MUFU.EX2 R17, R6 ;  /* 0x0000000600117308 */ /* 0x0004e20000000800 */
[----:B-1----:R-:W-:-:S07]  /*3cd0*/  FMUL.FTZ R2, R3, c[0x0][0x2d0] ;  /* 0x0000b40003027a20 */ /* 0x002fce0000410000 */
[----:B------:R1:W-:Y:S01]  /*3ce0*/  MUFU.EX2 R189, R0 ;  /* 0x0000000000bd7308 */ /* 0x0003e20000000800 */
[----:B------:R-:W-:-:S05]  /*3cf0*/  FSEL R2, R2, RZ, P0 ;  /* 0x000000ff02027208 */ /* 0x000fca0000000000 */
[--C-:B------:R-:W-:Y:S02]  /*3d00*/  FFMA.FTZ R4, R10, c[0x0][0x2d0], -R2.reuse ;  /* 0x0000b4000a047a23 */ /* 0x100fe40000010802 */
[----:B--2---:R-:W-:Y:S02]  /*3d10*/  FFMA.FTZ R6, R9, c[0x0][0x2d0], -R2 ;  /* 0x0000b40009067a23 */ /* 0x004fe40000010802 */
[----:B------:R2:W-:Y:S01]  /*3d20*/  MUFU.EX2 R190, R4 ;  /* 0x0000000400be7308 */ /* 0x0005e20000000800 */
[----:B---3--:R-:W-:Y:S02]  /*3d30*/  IMAD.MOV.U32 R9, RZ, RZ, R17 ;  /* 0x000000ffff097224 */ /* 0x008fe400078e0011 */
[----:B------:R-:W3:Y:S01]  /*3d40*/  LDSM.16.MT88.4 R16, [R194+0x100] ;  /* 0x00010000c210783b */ /* 0x000ee20000004200 */
[----:B-1----:R-:W-:-:S04]  /*3d50*/  FFMA.FTZ R0, R50, c[0x0][0x2d0], -R8 ;  /* 0x0000b40032007a23 */ /* 0x002fc80000010808 */
[----:B------:R1:W5:Y:S01]  /*3d60*/  MUFU.EX2 R185, R6 ;  /* 0x0000000600b97308 */ /* 0x0003620000000800 */
[----:B--2---:R-:W-:-:S07]  /*3d70*/  FFMA.FTZ R4, R12, c[0x0][0x2d0], -R2 ;  /* 0x0000b4000c047a23 */ /* 0x004fce0000010802 */
[----:B------:R2:W-:Y:S01]  /*3d80*/  MUFU.EX2 R182, R0 ;  /* 0x0000000000b67308 */ /* 0x0005e20000000800 */
[----:B-1----:R-:W-:-:S07]  /*3d90*/  F2FP.BF16.PACK_AB R6, R9, R11 ;  /* 0x0000000b0906723e */ /* 0x002fce00000010ff */
[----:B------:R1:W-:Y:S01]  /*3da0*/  MUFU.EX2 R188, R4 ;  /* 0x0000000400bc7308 */ /* 0x0003e20000000800 */
[----:B-----5:R-:W-:Y:S01]  /*3db0*/  F2FP.BF16.PACK_AB R5, R190, R185 ;  /* 0x000000b9be05723e */ /* 0x020fe200000010ff */
[----:B------:R-:W-:Y:S02]  /*3dc0*/  IMAD.MOV.U32 R48, RZ, RZ, R185 ;  /* 0x000000ffff307224 */ /* 0x000fe400078e00b9 */
[----:B--2---:R-:W-:-:S04]  /*3dd0*/  FFMA.FTZ R0, R44, c[0x0][0x2d0], -R2 ;  /* 0x0000b4002c007a23 */ /* 0x004fc80000010802 */
[----:B------:R2:W-:Y:S01]  /*3de0*/  MUFU.EX2 R223, R0 ;  /* 0x0000000000df7308 */ /* 0x0005e20000000800 */
[--C-:B-1----:R-:W-:Y:S02]  /*3df0*/  FFMA.FTZ R4, R13, c[0x0][0x2d0], -R2.reuse ;  /* 0x0000b4000d047a23 */ /* 0x102fe40000010802 */
[----:B------:R-:W1:Y:S05]  /*3e00*/  LDSM.16.MT88.4 R12, [R196+0x100] ;  /* 0x00010000c40c783b */ /* 0x000e6a0000004200 */
[----:B------:R5:W4:Y:S01]  /*3e10*/  MUFU.EX2 R220, R4 ;  /* 0x0000000400dc7308 */ /* 0x000b220000000800 */
[----:B--2---:R-:W-:Y:S01]  /*3e20*/  FFMA.FTZ R0, R46, c[0x0][0x2d0], -R2 ;  /* 0x0000b4002e007a23 */ /* 0x004fe20000010802 */
[----:B-----5:R-:W-:-:S02]  /*3e30*/  F2FP.BF16.PACK_AB R4, R219, R184 ;  /* 0x000000b8db04723e */ /* 0x020fc400000010ff */
[----:B----4-:R-:W-:-:S07]  /*3e40*/  F2FP.BF16.PACK_AB R7, R220, R188 ;  /* 0x000000bcdc07723e */ /* 0x010fce00000010ff */
[C---:B------:R-:W-:Y:S08]  /*3e50*/  HMMA.16816.F32.BF16 R76, R4.reuse, R20, RZ ;  /* 0x00000014044c723c */ /* 0x040ff000000418ff */
        /* <DEDUP_REMOVED lines=25> */
[----:B------:R-:W1:Y:S07]  /*3ff0*/  LDSM.16.MT88.4 R24, [R194+0x900] ;  /* 0x00090000c218783b */ /* 0x000e6e0000004200 */
[C---:B----4-:R-:W-:Y:S01]  /*4000*/  HMMA.16816.F32.BF16 R168, R4.reuse, R40, RZ ;  /* 0x0000002804a8723c */ /* 0x050fe200000418ff */
[----:B------:R4:W1:Y:S06]  /*4010*/  MUFU.EX2 R41, R0 ;  /* 0x0000000000297308 */ /* 0x00086c0000000800 */
[----:B------:R-:W-:Y:S01]  /*4020*/  MOV R40, R186 ;  /* 0x000000ba00287202 */ /* 0x000fe20000000f00 */
[C---:B-----5:R-:W-:Y:S08]  /*4030*/  HMMA.16816.F32.BF16 R140, R4.reuse, R28, RZ ;  /* 0x0000001c048c723c */ /* 0x060ff000000418ff */
[C---:B------:R-:W-:Y:S01]  /*4040*/  HMMA.16816.F32.BF16 R172, R4.reuse, R30, RZ ;  /* 0x0000001e04ac723c */ /* 0x040fe200000418ff */
[--C-:B----4-:R-:W-:Y:S01]  /*4050*/  FFMA.FTZ R0, R45, c[0x0][0x2d0], -R2.reuse ;  /* 0x0000b4002d007a23 */ /* 0x110fe20000010802 */
[----:B------:R-:W4:Y:S03]  /*4060*/  LDSM.16.MT88.4 R28, [R193+0x900] ;  /* 0x00090000c11c783b */ /* 0x000f260000004200 */
[----:B------:R5:W-:Y:S03]  /*4070*/  MUFU.EX2 R183, R0 ;  /* 0x0000000000b77308 */ /* 0x000be60000000800 */
[C---:B------:R-:W-:Y:S08]  /*4080*/  HMMA.16816.F32.BF16 R64, R4.reuse, R36, RZ ;  /* 0x000000240440723c */ /* 0x040ff000000418ff */
[----:B------:R-:W-:Y:S01]  /*4090*/  HMMA.16816.F32.BF16 R52, R4, R38, RZ ;  /* 0x000000260434723c */ /* 0x000fe200000418ff */
[----:B------:R-:W-:Y:S01]  /*40a0*/  LDSM.16.MT88.4 R36, [R196+0x900] ;  /* 0x00090000c424783b */ /* 0x000fe20000004200 */
[----:B-----5:R-:W-:-:S06]  /*40b0*/  FFMA.FTZ R0, R47, c[0x0][0x2d0], -R2 ;  /* 0x0000b4002f007a23 */ /* 0x020fcc0000010802 */
[C---:B------:R-:W-:Y:S01]  /*40c0*/  HMMA.16816.F32.BF16 R60, R4.reuse, R32, RZ ;  /* 0x00000020043c723c */ /* 0x040fe200000418ff */
[----:B------:R-:W5:Y:S07]  /*40d0*/  MUFU.EX2 R10, R0 ;  /* 0x00000000000a7308 */ /* 0x000f6e0000000800 */
[C---:B------:R-:W-:Y:S01]  /*40e0*/  HMMA.16816.F32.BF16 R84, R4.reuse, R34, RZ ;  /* 0x000000220454723c */ /* 0x040fe200000418ff */
[----:B------:R-:W-:Y:S07]  /*40f0*/  LDSM.16.MT88.4 R32, [R195+0x2900] ;  /* 0x00290000c320783b */ /* 0x000fee0000004200 */
[C---:B------:R-:W-:Y:S07]  /*4100*/  HMMA.16816.F32.BF16 R164, R4.reuse, R42, RZ ;  /* 0x0000002a04a4723c */ /* 0x040fee00000418ff */
[----:B------:R-:W-:Y:S01]  /*4110*/  IMAD.MOV.U32 R43, RZ, RZ, R184 ;  /* 0x000000ffff2b7224 */ /* 0x000fe200078e00b8 */
[C---:B--2---:R-:W-:Y:S08]  /*4120*/  HMMA.16816.F32.BF16 R144, R4.reuse, R20, RZ ;  /* 0x000000140490723c */ /* 0x044ff000000418ff */
[C---:B------:R-:W-:Y:S01]  /*4130*/  HMMA.16816.F32.BF16 R160, R4.reuse, R22, RZ ;  /* 0x0000001604a0723c */ /* 0x040fe200000418ff */
[----:B------:R-:W-:Y:S07]  /*4140*/  LDSM.16.MT88.4 R20, [R195+0x900] ;  /* 0x00090000c314783b */ /* 0x000fee0000004200 */
[C---:B---3--:R-:W-:Y:S08]  /*4150*/  HMMA.16816.F32.BF16 R136, R4.reuse, R16, RZ ;  /* 0x000000100488723c */ /* 0x048ff000000418ff */
[C---:B------:R-:W-:Y:S01]  /*4160*/  HMMA.16816.F32.BF16 R44, R4.reuse, R18, RZ ;  /* 0x00000012042c723c */ /* 0x040fe200000418ff */
[----:B------:R-:W2:Y:S07]  /*4170*/  LDSM.16.MT88.4 R16, [R193+0x2900] ;  /* 0x00290000c110783b */ /* 0x000eae0000004200 */
[C---:B-1----:R-:W-:Y:S08]  /*4180*/  HMMA.16816.F32.BF16 R236, R4.reuse, R12, RZ ;  /* 0x0000000c04ec723c */ /* 0x042ff000000418ff */
[----:B------:R-:W-:Y:S07]  /*4190*/  HMMA.16816.F32.BF16 R240, R4, R14, RZ ;  /* 0x0000000e04f0723c */ /* 0x000fee00000418ff */
[----:B------:R-:W-:-:S02]  /*41a0*/  F2FP.BF16.PACK_AB R4, R221, R222 ;  /* 0x000000dedd04723e */ /* 0x000fc400000010ff */
[----:B------:R-:W-:Y:S02]  /*41b0*/  F2FP.BF16.PACK_AB R6, R182, R189 ;  /* 0x000000bdb606723e */ /* 0x000fe400000010ff */
[----:B------:R-:W-:Y:S02]  /*41c0*/  F2FP.BF16.PACK_AB R5, R41, R223 ;  /* 0x000000df2905723e */ /* 0x000fe400000010ff */
[----:B-----5:R-:W-:-:S07]  /*41d0*/  F2FP.BF16.PACK_AB R7, R10, R183 ;  /* 0x000000b70a07723e */ /* 0x020fce00000010ff */
[C---:B------:R-:W-:Y:S08]  /*41e0*/  HMMA.16816.F32.BF16 R12, R4.reuse, R24, R72 ;  /* 0x00000018040c723c */ /* 0x040ff00000041848 */
[C---:B----4-:R-:W-:Y:S08]  /*41f0*/  HMMA.16816.F32.BF16 R224, R4.reuse, R28, R76 ;  /* 0x0000001c04e0723c */ /* 0x050ff0000004184c */
[C---:B------:R-:W-:Y:S01]  /*4200*/  HMMA.16816.F32.BF16 R248, R4.reuse, R30, R100 ;  /* 0x0000001e04f8723c */ /* 0x040fe20000041864 */
[----:B------:R-:W-:Y:S07]  /*4210*/  LDSM.16.MT88.4 R28, [R193+0x4900] ;  /* 0x00490000c11c783b */ /* 0x000fee0000004200 */
[----:B------:R-:W-:Y:S01]  /*4220*/  IMAD.MOV.U32 R78, RZ, RZ, R13 ;  /* 0x000000ffff4e7224 */ /* 0x000fe200078e000d */
[----:B------:R-:W-:Y:S01]  /*4230*/  MOV R76, R15 ;  /* 0x0000000f004c7202 */ /* 0x000fe20000000f00 */
[----:B------:R-:W-:Y:S01]  /*4240*/  IMAD.MOV.U32 R77, RZ, RZ, R14 ;  /* 0x000000ffff4d7224 */ /* 0x000fe200078e000e */
[C---:B------:R-:W-:Y:S01]  /*4250*/  HMMA.16816.F32.BF16 R244, R4.reuse, R26, R96 ;  /* 0x0000001a04f4723c */ /* 0x040fe20000041860 */
[----:B------:R-:W-:Y:S01]  /*4260*/  IMAD.MOV.U32 R0, RZ, RZ, R12 ;  /* 0x000000ffff007224 */ /* 0x000fe200078e000c */
[----:B------:R-:W-:Y:S03]  /*4270*/  LDSM.16.MT88.4 R24, [R196+0x2900] ;  /* 0x00290000c418783b */ /* 0x000fe60000004200 */
[----:B------:R-:W-:Y:S01]  /*4280*/  MOV R50, R226 ;  /* 0x000000e200327202 */ /* 0x000fe20000000f00 */
[----:B------:R-:W1:Y:S01]  /*4290*/  LDSM.16.MT88.4 R12, [R194+0x2900] ;  /* 0x00290000c20c783b */ /* 0x000e620000004200 */
[----:B------:R-:W-:Y:S01]  /*42a0*/  IMAD.MOV.U32 R42, RZ, RZ, R225 ;  /* 0x000000ffff2a7224 */ /* 0x000fe200078e00e1 */
[----:B--2---:R-:W-:Y:S01]  /*42b0*/  HMMA.16816.F32.BF16 R96, R4, R16, R68 ;  /* 0x000000100460723c */ /* 0x004fe20000041844 */
[----:B------:R-:W-:Y:S01]  /*42c0*/  IMAD.MOV.U32 R234, RZ, RZ, R227 ;  /* 0x000000ffffea7224 */ /* 0x000fe200078e00e3 */
[----:B------:R-:W-:-:S06]  /*42d0*/  MOV R79, R224 ;  /* 0x000000e0004f7202 */ /* 0x000fcc0000000f00 */
[C---:B------:R-:W-:Y:S01]  /*42e0*/  HMMA.16816.F32.BF16 R100, R4.reuse, R18, R88 ;  /* 0x000000120464723c */ /* 0x040fe20000041858 */
[----:B------:R-:W2:Y:S06]  /*42f0*/  LDSM.16.MT88.4 R16, [R194+0x4900] ;  /* 0x00490000c210783b */ /* 0x000eac0000004200 */
[----:B------:R-:W-:Y:S01]  /*4300*/  MOV R89, R183 ;  /* 0x000000b700597202 */ /* 0x000fe20000000f00 */
[----:B------:R-:W-:Y:S01]  /*4310*/  HMMA.16816.F32.BF16 R228, R4, R36, R112 ;  /* 0x0000002404e4723c */ /* 0x000fe20000041870 */
[----:B------:R-:W-:Y:S02]  /*4320*/  IMAD.MOV.U32 R90, RZ, RZ, R182 ;  /* 0x000000ffff5a7224 */ /* 0x000fe400078e00b6 */
[----:B------:R-:W-:-:S02]  /*4330*/  IMAD.MOV.U32 R91, RZ, RZ, R42 ;  /* 0x000000ffff5b7224 */ /* 0x000fc400078e002a */
[----:B------:R-:W-:Y:S02]  /*4340*/  IMAD.MOV.U32 R88, RZ, RZ, R190 ;  /* 0x000000ffff587224 */ /* 0x000fe400078e00be */
[----:B------:R-:W-:Y:S01]  /*4350*/  IMAD.MOV.U32 R36, RZ, RZ, R181 ;  /* 0x000000ffff247224 */ /* 0x000fe200078e00b5 */
[----:B------:R-:W-:Y:S01]  /*4360*/  HMMA.16816.F32.BF16 R184, R4, R38, R120 ;  /* 0x0000002604b8723c */ /* 0x000fe20000041878 */
[----:B------:R-:W-:-:S06]  /*4370*/  IMAD.MOV.U32 R37, RZ, RZ, R50 ;  /* 0x000000ffff257224 */ /* 0x000fcc00078e0032 */
[----:B------:R-:W-:Y:S01]  /*4380*/  MOV R39, R180 ;  /* 0x000000b400277202 */ /* 0x000fe20000000f00 */
[----:B------:R-:W-:Y:S01]  /*4390*/  HMMA.16816.F32.BF16 R120, R4, R34, R80 ;  /* 0x000000220478723c */ /* 0x000fe20000041850 */
[----:B------:R-:W-:-:S06]  /*43a0*/  IMAD.MOV.U32 R38, RZ, RZ, R191 ;  /* 0x000000ffff267224 */ /* 0x000fcc00078e00bf */
[----:B------:R-:W-:Y:S01]  /*43b0*/  IMAD.MOV.U32 R34, RZ, RZ, R43 ;  /* 0x000000ffff227224 */ /* 0x000fe200078e002b */
[----:B-1----:R-:W-:Y:S01]  /*43c0*/  HMMA.16816.F32.BF16 R224, R4, R12, R64 ;  /* 0x0000000c04e0723c */ /* 0x002fe20000041840 */
[----:B------:R-:W-:Y:S02]  /*43d0*/  MOV R35, R88 ;  /* 0x0000005800237202 */ /* 0x000fe40000000f00 */
[----:B------:R-:W-:-:S04]  /*43e0*/  MOV R88, R79 ;  /* 0x0000004f00587202 */ /* 0x000fc80000000f00 */
[----:B------:R-:W-:Y:S01]  /*43f0*/  MOV R67, R223 ;  /* 0x000000df00437202 */ /* 0x000fe20000000f00 */
[----:B------:R-:W-:Y:S01]  /*4400*/  HMMA.16816.F32.BF16 R180, R4, R14, R52 ;  /* 0x0000000e04b4723c */ /* 0x000fe20000041834 */
[----:B------:R-:W1:Y:S01]  /*4410*/  LDSM.16.MT88.4 R12, [R196+0x4900] ;  /* 0x00490000c40c783b */ /* 0x000e620000004200 */
[----:B------:R-:W-:Y:S01]  /*4420*/  IMAD.MOV.U32 R66, RZ, RZ, R222 ;  /* 0x000000ffff427224 */ /* 0x000fe200078e00de */
[----:B------:R-:W-:Y:S01]  /*4430*/  MOV R64, R220 ;  /* 0x000000dc00407202 */ /* 0x000fe20000000f00 */
[----:B------:R-:W-:-:S04]  /*4440*/  IMAD.MOV.U32 R65, RZ, RZ, R221 ;  /* 0x000000ffff417224 */ /* 0x000fc800078e00dd */
[C---:B------:R-:W-:Y:S07]  /*4450*/  HMMA.16816.F32.BF16 R72, R4.reuse, R28, R104 ;  /* 0x0000001c0448723c */ /* 0x040fee0000041868 */
[----:B------:R-:W-:Y:S01]  /*4460*/  IMAD.MOV.U32 R106, RZ, RZ, R40 ;  /* 0x000000ffff6a7224 */ /* 0x000fe200078e0028 */
[----:B------:R-:W-:Y:S01]  /*4470*/  HMMA.16816.F32.BF16 R108, R4, R20, R108 ;  /* 0x00000014046c723c */ /* 0x000fe2000004186c */
[----:B------:R-:W-:Y:S01]  /*4480*/  IMAD.MOV.U32 R105, RZ, RZ, R41 ;  /* 0x000000ffff697224 */ /* 0x000fe200078e0029 */
[----:B------:R-:W-:-:S02]  /*4490*/  MOV R107, R48 ;  /* 0x00000030006b7202 */ /* 0x000fc40000000f00 */
[----:B------:R-:W-:-:S04]  /*44a0*/  MOV R104, R49 ;  /* 0x0000003100687202 */ /* 0x000fc80000000f00 */
[C---:B------:R-:W-:Y:S01]  /*44b0*/  HMMA.16816.F32.BF16 R92, R4.reuse, R22, R92 ;  /* 0x00000016045c723c */ /* 0x040fe2000004185c */
[----:B------:R-:W3:Y:S07]  /*44c0*/  LDSM.16.MT88.4 R20, [R195+0x4900] ;  /* 0x00490000c314783b */ /* 0x000eee0000004200 */
[C---:B--2---:R-:W-:Y:S08]  /*44d0*/  HMMA.16816.F32.BF16 R40, R4.reuse, R16, R124 ;  /* 0x000000100428723c */ /* 0x044ff0000004187c */
[C---:B------:R-:W-:Y:S01]  /*44e0*/  HMMA.16816.F32.BF16 R52, R4.reuse, R18, R128 ;  /* 0x000000120434723c */ /* 0x040fe20000041880 */
[----:B------:R-:W2:Y:S07]  /*44f0*/  LDSM.16.MT88.4 R16, [R196+0x6900] ;  /* 0x00690000c410783b */ /* 0x000eae0000004200 */
[C---:B------:R-:W-:Y:S07]  /*4500*/  HMMA.16816.F32.BF16 R220, R4.reuse, R24, R60 ;  /* 0x0000001804dc723c */ /* 0x040fee000004183c */
[----:B------:R-:W-:Y:S01]  /*4510*/  MOV R62, R189 ;  /* 0x000000bd003e7202 */ /* 0x000fe20000000f00 */
[----:B------:R-:W-:Y:S01]  /*4520*/  IMAD.MOV.U32 R63, RZ, RZ, R188 ;  /* 0x000000ffff3f7224 */ /* 0x000fe200078e00bc */
[C---:B-1----:R-:W-:Y:S07]  /*4530*/  HMMA.16816.F32.BF16 R48, R4.reuse, R12, R132 ;  /* 0x0000000c0430723c */ /* 0x042fee0000041884 */
[----:B------:R-:W-:Y:S01]  /*4540*/  IMAD.MOV.U32 R132, RZ, RZ, R0 ;  /* 0x000000ffff847224 */ /* 0x000fe200078e0000 */
[----:B------:R-:W-:Y:S01]  /*4550*/  HMMA.16816.F32.BF16 R188, R4, R32, R56 ;  /* 0x0000002004bc723c */ /* 0x000fe20000041838 */
[----:B------:R-:W-:Y:S01]  /*4560*/  FFMA.FTZ R0, R155, c[0x0][0x2d0], -R8 ;  /* 0x0000b4009b007a23 */ /* 0x000fe20000010808 */
[----:B------:R-:W-:Y:S01]  /*4570*/  MOV R135, R76 ;  /* 0x0000004c00877202 */ /* 0x000fe20000000f00 */
[----:B------:R-:W-:-:S02]  /*4580*/  IMAD.MOV.U32 R133, RZ, RZ, R78 ;  /* 0x000000ffff857224 */ /* 0x000fc400078e004e */
[----:B------:R-:W-:Y:S02]  /*4590*/  IMAD.MOV.U32 R134, RZ, RZ, R77 ;  /* 0x000000ffff867224 */ /* 0x000fe400078e004d */
[----:B------:R-:W-:Y:S01]  /*45a0*/  IMAD.MOV.U32 R33, RZ, RZ, R90 ;  /* 0x000000ffff217224 */ /* 0x000fe200078e005a */
[C---:B------:R-:W-:Y:S01]  /*45b0*/  HMMA.16816.F32.BF16 R56, R4.reuse, R30, R116 ;  /* 0x0000001e0438723c */ /* 0x040fe20000041874 */
[----:B------:R-:W1:Y:S01]  /*45c0*/  LDSM.16.MT88.4 R28, [R194+0x6900] ;  /* 0x00690000c21c783b */ /* 0x000e620000004200 */
[----:B------:R-:W-:Y:S02]  /*45d0*/  IMAD.MOV.U32 R90, RZ, RZ, R37 ;  /* 0x000000ffff5a7224 */ /* 0x000fe400078e0025 */
[----:B------:R-:W-:Y:S01]  /*45e0*/  IMAD.MOV.U32 R32, RZ, RZ, R89 ;  /* 0x000000ffff207224 */ /* 0x000fe200078e0059 */
[----:B------:R-:W-:Y:S01]  /*45f0*/  MOV R89, R91 ;  /* 0x0000005b00597202 */ /* 0x000fe20000000f00 */
[----:B------:R-:W-:Y:S02]  /*4600*/  IMAD.MOV.U32 R91, RZ, RZ, R234 ;  /* 0x000000ffff5b7224 */ /* 0x000fe400078e00ea */
[C---:B------:R-:W-:Y:S01]  /*4610*/  HMMA.16816.F32.BF16 R68, R4.reuse, R14, R148 ;  /* 0x0000000e0444723c */ /* 0x040fe20000041894 */
[----:B------:R-:W4:Y:S01]  /*4620*/  LDSM.16.MT88.4 R12, [R195+0x6900] ;  /* 0x00690000c30c783b */ /* 0x000f220000004200 */
[----:B------:R5:W2:Y:S05]  /*4630*/  MUFU.EX2 R148, R0 ;  /* 0x0000000000947308 */ /* 0x000aaa0000000800 */
[----:B------:R-:W-:Y:S01]  /*4640*/  IMAD.MOV.U32 R150, RZ, RZ, R63 ;  /* 0x000000ffff967224 */ /* 0x000fe200078e003f */
[----:B------:R-:W-:Y:S01]  /*4650*/  HMMA.16816.F32.BF16 R112, R4, R26, R84 ;  /* 0x0000001a0470723c */ /* 0x000fe20000041854 */
[----:B------:R-:W4:Y:S01]  /*4660*/  LDSM.16.MT88.4 R24, [R193+0x6900] ;  /* 0x00690000c118783b */ /* 0x000f220000004200 */
[----:B------:R-:W-:-:S06]  /*4670*/  IMAD.MOV.U32 R151, RZ, RZ, R62 ;  /* 0x000000ffff977224 */ /* 0x000fcc00078e003e */
[----:B---3--:R-:W-:Y:S01]  /*4680*/  HMMA.16816.F32.BF16 R60, R4, R20, R168 ;  /* 0x00000014043c723c */ /* 0x008fe200000418a8 */
[----:B-----5:R-:W-:-:S04]  /*4690*/  FFMA.FTZ R0, R157, c[0x0][0x2d0], -R8 ;  /* 0x0000b4009d007a23 */ /* 0x020fc80000010808 */
[----:B------:R3:W5:Y:S02]  /*46a0*/  MUFU.EX2 R149, R0 ;  /* 0x0000000000957308 */ /* 0x0007640000000800 */
[----:B------:R-:W-:Y:S01]  /*46b0*/  IMAD.MOV.U32 R169, RZ, RZ, R150 ;  /* 0x000000ffffa97224 */ /* 0x000fe200078e0096 */
[C---:B--2---:R-:W-:Y:S01]  /*46c0*/  HMMA.16816.F32.BF16 R76, R4.reuse, R16, R136 ;  /* 0x00000010044c723c */ /* 0x044fe20000041888 */
[----:B------:R-:W-:Y:S01]  /*46d0*/  IMAD.MOV.U32 R170, RZ, RZ, R151 ;  /* 0x000000ffffaa7224 */ /* 0x000fe200078e0097 */
[----:B------:R-:W-:Y:S01]  /*46e0*/  MOV R171, R104 ;  /* 0x0000006800ab7202 */ /* 0x000fe20000000f00 */
[----:B------:R-:W-:Y:S01]  /*46f0*/  IMAD.MOV.U32 R104, RZ, RZ, R64 ;  /* 0x000000ffff687224 */ /* 0x000fe200078e0040 */
[----:B------:R-:W-:Y:S01]  /*4700*/  MOV R150, R107 ;  /* 0x0000006b00967202 */ /* 0x000fe20000000f00 */
[----:B------:R-:W-:Y:S02]  /*4710*/  IMAD.MOV.U32 R107, RZ, RZ, R67 ;  /* 0x000000ffff6b7224 */ /* 0x000fe400078e0043 */
[----:B------:R-:W-:Y:S01]  /*4720*/  MOV R138, R148 ;  /* 0x00000094008a7202 */ /* 0x000fe20000000f00 */
[----:B------:R-:W-:Y:S01]  /*4730*/  IMAD.MOV.U32 R148, RZ, RZ, R105 ;  /* 0x000000ffff947224 */ /* 0x000fe200078e0069 */
[----:B------:R-:W-:Y:S01]  /*4740*/  MOV R105, R65 ;  /* 0x0000004100697202 */ /* 0x000fe20000000f00 */
[----:B-1----:R-:W-:Y:S01]  /*4750*/  HMMA.16816.F32.BF16 R84, R4, R28, R144 ;  /* 0x0000001c0454723c */ /* 0x002fe20000041890 */
[----:B------:R-:W-:Y:S01]  /*4760*/  IMAD.MOV.U32 R151, RZ, RZ, R34 ;  /* 0x000000ffff977224 */ /* 0x000fe200078e0022 */
[----:B------:R-:W-:Y:S01]  /*4770*/  MOV R34, R219 ;  /* 0x000000db00227202 */ /* 0x000fe20000000f00 */
[----:B------:R-:W-:-:S02]  /*4780*/  IMAD.MOV.U32 R155, RZ, RZ, R150 ;  /* 0x000000ffff9b7224 */ /* 0x000fc400078e0096 */
[----:B---3--:R-:W-:Y:S02]  /*4790*/  FFMA.FTZ R0, R159, c[0x0][0x2d0], -R8 ;  /* 0x0000b4009f007a23 */ /* 0x008fe40000010808 */
[----:B-----5:R-:W-:Y:S01]  /*47a0*/  IMAD.MOV.U32 R137, RZ, RZ, R149 ;  /* 0x000000ffff897224 */ /* 0x020fe200078e0095 */
[C---:B------:R-:W-:Y:S01]  /*47b0*/  HMMA.16816.F32.BF16 R128, R4.reuse, R30, R160 ;  /* 0x0000001e0480723c */ /* 0x040fe200000418a0 */
[----:B------:R1:W2:Y:S01]  /*47c0*/  MUFU.EX2 R37, R0 ;  /* 0x0000000000257308 */ /* 0x0002a20000000800 */
[----:B------:R-:W-:Y:S01]  /*47d0*/  IMAD.MOV.U32 R149, RZ, RZ, R106 ;  /* 0x000000ffff957224 */ /* 0x000fe200078e006a */
[----:B------:R-:W3:Y:S01]  /*47e0*/  LDSM.16.MT88.4 R28, [R193+0x1100] ;  /* 0x00110000c11c783b */ /* 0x000ee20000004200 */
[----:B------:R-:W-:Y:S02]  /*47f0*/  IMAD.MOV.U32 R106, RZ, RZ, R66 ;  /* 0x000000ffff6a7224 */ /* 0x000fe400078e0042 */
[----:B------:R-:W-:Y:S02]  /*4800*/  IMAD.MOV.U32 R150, RZ, RZ, R35 ;  /* 0x000000ffff967224 */ /* 0x000fe400078e0023 */
[----:B------:R-:W-:Y:S01]  /*4810*/  HMMA.16816.F32.BF16 R124, R4, R22, R164 ;  /* 0x00000016047c723c */ /* 0x000fe200000418a4 */
[----:B------:R-:W-:Y:S01]  /*4820*/  LDSM.16.MT88.4 R20, [R196+0x1100] ;  /* 0x00110000c414783b */ /* 0x000fe20000004200 */
[----:B------:R-:W-:-:S05]  /*4830*/  IMAD.MOV.U32 R145, RZ, RZ, R155 ;  /* 0x000000ffff917224 */ /* 0x000fca00078e009b */
[----:B------:R-:W-:Y:S01]  /*4840*/  MOV R166, R170 ;  /* 0x000000aa00a67202 */ /* 0x000fe20000000f00 */
[C---:B------:R-:W-:Y:S01]  /*4850*/  HMMA.16816.F32.BF16 R64, R4.reuse, R18, R44 ;  /* 0x000000120440723c */ /* 0x040fe2000004182c */
[----:B-1----:R-:W-:Y:S01]  /*4860*/  FFMA.FTZ R0, R176, c[0x0][0x2d0], -R8 ;  /* 0x0000b400b0007a23 */ /* 0x002fe20000010808 */
[----:B------:R-:W-:Y:S01]  /*4870*/  LDSM.16.MT88.4 R16, [R195+0x1100] ;  /* 0x00110000c310783b */ /* 0x000fe20000004200 */
[----:B------:R-:W-:Y:S02]  /*4880*/  IMAD.MOV.U32 R165, RZ, RZ, R171 ;  /* 0x000000ffffa57224 */ /* 0x000fe400078e00ab */
[----:B------:R1:W5:Y:S01]  /*4890*/  MUFU.EX2 R168, R0 ;  /* 0x0000000000a87308 */ /* 0x0003620000000800 */
[----:B------:R-:W-:Y:S01]  /*48a0*/  IMAD.MOV.U32 R164, RZ, RZ, R148 ;  /* 0x000000ffffa47224 */ /* 0x000fe200078e0094 */
[----:B------:R-:W-:Y:S01]  /*48b0*/  MOV R148, R107 ;  /* 0x0000006b00947202 */ /* 0x000fe20000000f00 */
[----:B----4-:R-:W-:Y:S01]  /*48c0*/  HMMA.16816.F32.BF16 R44, R4, R12, R236 ;  /* 0x0000000c042c723c */ /* 0x010fe200000418ec */
[----:B------:R-:W-:-:S02]  /*48d0*/  IMAD.MOV.U32 R170, RZ, RZ, R105 ;  /* 0x000000ffffaa7224 */ /* 0x000fc400078e0069 */
[----:B------:R-:W-:Y:S01]  /*48e0*/  IMAD.MOV.U32 R171, RZ, RZ, R106 ;  /* 0x000000ffffab7224 */ /* 0x000fe200078e006a */
[----:B------:R-:W-:Y:S01]  /*48f0*/  MOV R106, R39 ;  /* 0x00000027006a7202 */ /* 0x000fe20000000f00 */
[----:B------:R-:W-:Y:S02]  /*4900*/  IMAD.MOV.U32 R105, RZ, RZ, R38 ;  /* 0x000000ffff697224 */ /* 0x000fe400078e0026 */
[----:B------:R-:W-:Y:S01]  /*4910*/  IMAD.MOV.U32 R107, RZ, RZ, R36 ;  /* 0x000000ffff6b7224 */ /* 0x000fe200078e0024 */
[----:B------:R-:W-:Y:S01]  /*4920*/  HMMA.16816.F32.BF16 R80, R4, R24, R140 ;  /* 0x000000180450723c */ /* 0x000fe2000004188c */
[----:B--2---:R-:W-:Y:S02]  /*4930*/  IMAD.MOV.U32 R239, RZ, RZ, R37 ;  /* 0x000000ffffef7224 */ /* 0x004fe400078e0025 */
[----:B------:R-:W-:Y:S01]  /*4940*/  IMAD.MOV.U32 R167, RZ, RZ, R169 ;  /* 0x000000ffffa77224 */ /* 0x000fe200078e00a9 */
[----:B------:R-:W-:Y:S01]  /*4950*/  MOV R169, R104 ;  /* 0x0000006800a97202 */ /* 0x000fe20000000f00 */
[----:B-1----:R-:W-:-:S02]  /*4960*/  FFMA.FTZ R0, R152, c[0x0][0x2d0], -R2 ;  /* 0x0000b40098007a23 */ /* 0x002fc40000010802 */
[----:B-----5:R-:W-:Y:S01]  /*4970*/  IMAD.MOV.U32 R238, RZ, RZ, R168 ;  /* 0x000000ffffee7224 */ /* 0x020fe200078e00a8 */
[C---:B------:R-:W-:Y:S01]  /*4980*/  HMMA.16816.F32.BF16 R116, R4.reuse, R26, R172 ;  /* 0x0000001a0474723c */ /* 0x040fe200000418ac */
[----:B------:R1:W-:Y:S01]  /*4990*/  MUFU.EX2 R234, R0 ;  /* 0x0000000000ea7308 */ /* 0x0003e20000000800 */
[----:B------:R-:W2:Y:S01]  /*49a0*/  LDSM.16.MT88.4 R24, [R194+0x1100] ;  /* 0x00110000c218783b */ /* 0x000ea20000004200 */
[----:B------:R-:W-:Y:S01]  /*49b0*/  MOV R143, R149 ;  /* 0x00000095008f7202 */ /* 0x000fe20000000f00 */
[----:B------:R-:W-:Y:S01]  /*49c0*/  IMAD.MOV.U32 R168, RZ, RZ, R151 ;  /* 0x000000ffffa87224 */ /* 0x000fe200078e0097 */
[----:B------:R-:W-:Y:S01]  /*49d0*/  MOV R151, R32 ;  /* 0x0000002000977202 */ /* 0x000fe20000000f00 */
[----:B------:R-:W-:Y:S01]  /*49e0*/  IMAD.MOV.U32 R149, RZ, RZ, R34 ;  /* 0x000000ffff957224 */ /* 0x000fe200078e0022 */
[----:B------:R-:W-:Y:S01]  /*49f0*/  MOV R146, R143 ;  /* 0x0000008f00927202 */ /* 0x000fe20000000f00 */
[----:B------:R-:W-:Y:S01]  /*4a00*/  HMMA.16816.F32.BF16 R36, R4, R14, R240 ;  /* 0x0000000e0424723c */ /* 0x000fe200000418f0 */
[----:B------:R-:W4:Y:S01]  /*4a10*/  LDSM.16.MT88.4 R12, [R193+0x3100] ;  /* 0x00310000c10c783b */ /* 0x000f220000004200 */
[----:B------:R-:W-:Y:S01]  /*4a20*/  IMAD.MOV.U32 R104, RZ, RZ, R33 ;  /* 0x000000ffff687224 */ /* 0x000fe200078e0021 */
[----:B------:R-:W-:Y:S01]  /*4a30*/  MOV R147, R151 ;  /* 0x0000009700937202 */ /* 0x000fe20000000f00 */
[----:B------:R-:W-:Y:S01]  /*4a40*/  IMAD.MOV.U32 R237, RZ, RZ, R105 ;  /* 0x000000ffffed7224 */ /* 0x000fe200078e0069 */
[----:B------:R-:W-:Y:S01]  /*4a50*/  LDSM.16.MT88.4 R32, [R194+0x3100] ;  /* 0x00310000c220783b */ /* 0x000fe20000004200 */
[----:B------:R-:W-:Y:S01]  /*4a60*/  MOV R152, R169 ;  /* 0x000000a900987202 */ /* 0x000fe20000000f00 */
[----:B------:R-:W-:Y:S01]  /*4a70*/  IMAD.MOV.U32 R155, RZ, RZ, R104 ;  /* 0x000000ffff9b7224 */ /* 0x000fe200078e0068 */
[----:B------:R-:W-:Y:S01]  /*4a80*/  F2FP.BF16.PACK_AB R4, R137, R138 ;  /* 0x0000008a8904723e */ /* 0x000fe200000010ff */
[----:B-1----:R-:W-:Y:S01]  /*4a90*/  FFMA.FTZ R0, R154, c[0x0][0x2d0], -R2 ;  /* 0x0000b4009a007a23 */ /* 0x002fe20000010802 */
[----:B------:R-:W-:Y:S01]  /*4aa0*/  F2FP.BF16.PACK_AB R6, R238, R239 ;  /* 0x000000efee06723e */ /* 0x000fe200000010ff */
[----:B------:R-:W-:Y:S01]  /*4ab0*/  IMAD.MOV.U32 R236, RZ, RZ, R107 ;  /* 0x000000ffffec7224 */ /* 0x000fe200078e006b */
[----:B------:R-:W-:Y:S01]  /*4ac0*/  MOV R154, R148 ;  /* 0x00000094009a7202 */ /* 0x000fe20000000f00 */
[----:B------:R1:W5:Y:S01]  /*4ad0*/  MUFU.EX2 R219, R0 ;  /* 0x0000000000db7308 */ /* 0x0003620000000800 */
[----:B------:R-:W-:Y:S01]  /*4ae0*/  MOV R169, R106 ;  /* 0x0000006a00a97202 */ /* 0x000fe20000000f00 */
[----:B------:R-:W-:Y:S01]  /*4af0*/  IMAD.MOV.U32 R139, RZ, RZ, R170 ;  /* 0x000000ffff8b7224 */ /* 0x000fe200078e00aa */
[----:B------:R-:W-:Y:S01]  /*4b00*/  MOV R170, R178 ;  /* 0x000000b200aa7202 */ /* 0x000fe20000000f00 */
[----:B------:R-:W-:-:S02]  /*4b10*/  IMAD.MOV.U32 R144, RZ, RZ, R168 ;  /* 0x000000ffff907224 */ /* 0x000fc400078e00a8 */
[----:B------:R-:W-:Y:S02]  /*4b20*/  IMAD.MOV.U32 R136, RZ, RZ, R171 ;  /* 0x000000ffff887224 */ /* 0x000fe400078e00ab */
[----:B------:R-:W-:Y:S02]  /*4b30*/  IMAD.MOV.U32 R171, RZ, RZ, R179 ;  /* 0x000000ffffab7224 */ /* 0x000fe400078e00b3 */
[--C-:B-1----:R-:W-:Y:S01]  /*4b40*/  FFMA.FTZ R0, R153, c[0x0][0x2d0], -R2.reuse ;  /* 0x0000b40099007a23 */ /* 0x102fe20000010802 */
[----:B-----5:R-:W-:Y:S01]  /*4b50*/  F2FP.BF16.PACK_AB R5, R219, R234 ;  /* 0x000000eadb05723e */ /* 0x020fe200000010ff */
[----:B------:R-:W-:Y:S02]  /*4b60*/  IMAD.MOV.U32 R153, RZ, RZ, R149 ;  /* 0x000000ffff997224 */ /* 0x000fe400078e0095 */
[----:B------:R1:W-:Y:S02]  /*4b70*/  MUFU.EX2 R159, R0 ;  /* 0x00000000009f7308 */ /* 0x0003e40000000800 */
[----:B-1----:R-:W-:-:S02]  /*4b80*/  FFMA.FTZ R0, R158, c[0x0][0x2d0], -R2 ;  /* 0x0000b4009e007a23 */ /* 0x002fc40000010802 */
[----:B------:R-:W-:-:S04]  /*4b90*/  IMAD.MOV.U32 R158, RZ, RZ, R150 ;  /* 0x000000ffff9e7224 */ /* 0x000fc800078e0096 */
[----:B------:R-:W1:Y:S02]  /*4ba0*/  MUFU.EX2 R157, R0 ;  /* 0x00000000009d7308 */ /* 0x000e640000000800 */
[----:B-1----:R-:W-:Y:S01]  /*4bb0*/  F2FP.BF16.PACK_AB R7, R157, R159 ;  /* 0x0000009f9d07723e */ /* 0x002fe200000010ff */
[----:B------:R-:W-:-:S06]  /*4bc0*/  FFMA.FTZ R0, R177, c[0x0][0x2d0], -R8 ;  /* 0x0000b400b1007a23 */ /* 0x000fcc0000010808 */
[C---:B---3--:R-:W-:Y:S08]  /*4bd0*/  HMMA.16816.F32.BF16 R160, R4.reuse, R28, R88 ;  /* 0x0000001c04a0723c */ /* 0x048ff00000041858 */
[C---:B------:R-:W-:Y:S01]  /*4be0*/  HMMA.16816.F32.BF16 R88, R4.reuse, R30, R248 ;  /* 0x0000001e0458723c */ /* 0x040fe200000418f8 */
[----:B------:R-:W1:Y:S01]  /*4bf0*/  LDSM.16.MT88.4 R28, [R196+0x3100] ;  /* 0x00310000c41c783b */ /* 0x000e620000004200 */
[----:B------:R3:W-:Y:S05]  /*4c00*/  MUFU.EX2 R250, R0 ;  /* 0x0000000000fa7308 */ /* 0x0007ea0000000800 */
[----:B------:R-:W-:Y:S01]  /*4c10*/  IMAD.MOV.U32 R251, RZ, RZ, R239 ;  /* 0x000000fffffb7224 */ /* 0x000fe200078e00ef */
[----:B--2---:R-:W-:Y:S01]  /*4c20*/  HMMA.16816.F32.BF16 R132, R4, R24, R132 ;  /* 0x000000180484723c */ /* 0x004fe20000041884 */
[----:B------:R-:W-:Y:S01]  /*4c30*/  MOV R239, R145 ;  /* 0x0000009100ef7202 */ /* 0x000fe20000000f00 */
[----:B------:R-:W-:-:S06]  /*4c40*/  IMAD.MOV.U32 R145, RZ, RZ, R167 ;  /* 0x000000ffff917224 */ /* 0x000fcc00078e00a7 */
[----:B------:R-:W-:Y:S01]  /*4c50*/  HMMA.16816.F32.BF16 R244, R4, R26, R244 ;  /* 0x0000001a04f4723c */ /* 0x000fe200000418f4 */
[----:B------:R-:W2:Y:S01]  /*4c60*/  LDSM.16.MT88.4 R24, [R195+0x3100] ;  /* 0x00310000c318783b */ /* 0x000ea20000004200 */
[----:B---3--:R-:W-:-:S04]  /*4c70*/  FFMA.FTZ R0, R169, c[0x0][0x2d0], -R8 ;  /* 0x0000b400a9007a23 */ /* 0x008fc80000010808 */
[----:B------:R3:W5:Y:S02]  /*4c80*/  MUFU.EX2 R249, R0 ;  /* 0x0000000000f97308 */ /* 0x0007640000000800 */
[C---:B----4-:R-:W-:Y:S08]  /*4c90*/  HMMA.16816.F32.BF16 R96, R4.reuse, R12, R96 ;  /* 0x0000000c0460723c */ /* 0x050ff00000041860 */
[----:B------:R-:W-:Y:S01]  /*4ca0*/  HMMA.16816.F32.BF16 R100, R4, R14, R100 ;  /* 0x0000000e0464723c */ /* 0x000fe20000041864 */
[----:B------:R-:W4:Y:S01]  /*4cb0*/  LDSM.16.MT88.4 R12, [R194+0x5100] ;  /* 0x00510000c20c783b */ /* 0x000f220000004200 */
[----:B---3--:R-:W-:-:S06]  /*4cc0*/  FFMA.FTZ R0, R170, c[0x0][0x2d0], -R8 ;  /* 0x0000b400aa007a23 */ /* 0x008fcc0000010808 */
[C---:B------:R-:W-:Y:S01]  /*4cd0*/  HMMA.16816.F32.BF16 R140, R4.reuse, R20, R228 ;  /* 0x00000014048c723c */ /* 0x040fe200000418e4 */
[----:B------:R3:W-:Y:S07]  /*4ce0*/  MUFU.EX2 R248, R0 ;  /* 0x0000000000f87308 */ /* 0x0007ee0000000800 */
[C---:B------:R-:W-:Y:S01]  /*4cf0*/  HMMA.16816.F32.BF16 R228, R4.reuse, R22, R184 ;  /* 0x0000001604e4723c */ /* 0x040fe200000418b8 */
[----:B------:R-:W2:Y:S07]  /*4d00*/  LDSM.16.MT88.4 R20, [R193+0x5100] ;  /* 0x00510000c114783b */ /* 0x000eae0000004200 */
[----:B------:R-:W-:Y:S01]  /*4d10*/  HMMA.16816.F32.BF16 R148, R4, R16, R108 ;  /* 0x000000100494723c */ /* 0x000fe2000004186c */
[----:B---3--:R-:W-:Y:S01]  /*4d20*/  FFMA.FTZ R0, R236, c[0x0][0x2d0], -R8 ;  /* 0x0000b400ec007a23 */ /* 0x008fe20000010808 */
[----:B------:R-:W-:-:S02]  /*4d30*/  MOV R236, R139 ;  /* 0x0000008b00ec7202 */ /* 0x000fc40000000f00 */
[----:B------:R-:W-:-:S04]  /*4d40*/  MOV R139, R10 ;  /* 0x0000000a008b7202 */ /* 0x000fc80000000f00 */
[C---:B------:R-:W-:Y:S01]  /*4d50*/  HMMA.16816.F32.BF16 R92, R4.reuse, R18, R92 ;  /* 0x00000012045c723c */ /* 0x040fe2000004185c */
[----:B------:R-:W3:Y:S07]  /*4d60*/  LDSM.16.MT88.4 R16, [R196+0x5100] ;  /* 0x00510000c410783b */ /* 0x000eee0000004200 */
[C---:B-1----:R-:W-:Y:S08]  /*4d70*/  HMMA.16816.F32.BF16 R108, R4.reuse, R28, R220 ;  /* 0x0000001c046c723c */ /* 0x042ff000000418dc */
[C---:B------:R-:W-:Y:S01]  /*4d80*/  HMMA.16816.F32.BF16 R112, R4.reuse, R30, R112 ;  /* 0x0000001e0470723c */ /* 0x040fe20000041870 */
[----:B------:R-:W1:Y:S07]  /*4d90*/  LDSM.16.MT88.4 R28, [R195+0x5100] ;  /* 0x00510000c31c783b */ /* 0x000e6e0000004200 */
[C---:B------:R-:W-:Y:S08]  /*4da0*/  HMMA.16816.F32.BF16 R104, R4.reuse, R32, R224 ;  /* 0x000000200468723c */ /* 0x040ff000000418e0 */
[C---:B--2---:R-:W-:Y:S08]  /*4db0*/  HMMA.16816.F32.BF16 R224, R4.reuse, R26, R120 ;  /* 0x0000001a04e0723c */ /* 0x044ff00000041878 */
[C---:B----4-:R-:W-:Y:S01]  /*4dc0*/  HMMA.16816.F32.BF16 R120, R4.reuse, R12, R40 ;  /* 0x0000000c0478723c */ /* 0x050fe20000041828 */
[----:B------:R-:W-:Y:S07]  /*4dd0*/  LDSM.16.MT88.4 R40, [R193+0x3900] ;  /* 0x00390000c128783b */ /* 0x000fee0000004200 */
[C---:B------:R-:W-:Y:S01]  /*4de0*/  HMMA.16816.F32.BF16 R184, R4.reuse, R14, R52 ;  /* 0x0000000e04b8723c */ /* 0x040fe20000041834 */
[----:B------:R-:W2:Y:S06]  /*4df0*/  LDSM.16.MT88.4 R12, [R196+0x7100] ;  /* 0x00710000c40c783b */ /* 0x000eac0000004200 */
[----:B------:R-:W-:Y:S01]  /*4e00*/  MOV R53, R236 ;  /* 0x000000ec00357202 */ /* 0x000fe20000000f00 */
[C---:B------:R-:W-:Y:S01]  /*4e10*/  HMMA.16816.F32.BF16 R188, R4.reuse, R24, R188 ;  /* 0x0000001804bc723c */ /* 0x040fe200000418bc */
[----:B------:R-:W4:Y:S07]  /*4e20*/  LDSM.16.MT88.4 R24, [R193+0x7100] ;  /* 0x00710000c118783b */ /* 0x000f2e0000004200 */
[C---:B------:R-:W-:Y:S07]  /*4e30*/  HMMA.16816.F32.BF16 R240, R4.reuse, R20, R72 ;  /* 0x0000001404f0723c */ /* 0x040fee0000041848 */
[----:B------:R-:W-:Y:S01]  /*4e40*/  MOV R75, R238 ;  /* 0x000000ee004b7202 */ /* 0x000fe20000000f00 */
[----:B------:R-:W-:Y:S01]  /*4e50*/  HMMA.16816.F32.BF16 R220, R4, R22, R56 ;  /* 0x0000001604dc723c */ /* 0x000fe20000041838 */
[----:B------:R-:W2:Y:S01]  /*4e60*/  LDSM.16.MT88.4 R20, [R194+0x7100] ;  /* 0x00710000c214783b */ /* 0x000ea20000004200 */
[----:B------:R-:W-:-:S02]  /*4e70*/  IMAD.MOV.U32 R74, RZ, RZ, R237 ;  /* 0x000000ffff4a7224 */ /* 0x000fc400078e00ed */
[----:B------:R-:W-:Y:S01]  /*4e80*/  IMAD.MOV.U32 R238, RZ, RZ, R144 ;  /* 0x000000ffffee7224 */ /* 0x000fe200078e0090 */
[----:B------:R-:W-:Y:S01]  /*4e90*/  LDSM.16.MT88.4 R56, [R196+0x3900] ;  /* 0x00390000c438783b */ /* 0x000fe20000004200 */
[----:B------:R-:W-:Y:S02]  /*4ea0*/  IMAD.MOV.U32 R237, RZ, RZ, R152 ;  /* 0x000000ffffed7224 */ /* 0x000fe400078e0098 */
[C---:B------:R-:W-:Y:S01]  /*4eb0*/  HMMA.16816.F32.BF16 R32, R4.reuse, R34, R180 ;  /* 0x000000220420723c */ /* 0x040fe200000418b4 */
[----:B------:R-:W-:Y:S02]  /*4ec0*/  IMAD.MOV.U32 R144, RZ, RZ, R11 ;  /* 0x000000ffff907224 */ /* 0x000fe400078e000b */
[----:B------:R-:W-:Y:S02]  /*4ed0*/  IMAD.MOV.U32 R152, RZ, RZ, R9 ;  /* 0x000000ffff987224 */ /* 0x000fe400078e0009 */
[----:B------:R-:W2:Y:S01]  /*4ee0*/  LDSM.16.MT88.4 R8, [R195+0x7100] ;  /* 0x00710000c308783b */ /* 0x000ea20000004200 */
[----:B------:R-:W-:Y:S01]  /*4ef0*/  IMAD.MOV.U32 R73, RZ, RZ, R171 ;  /* 0x000000ffff497224 */ /* 0x000fe200078e00ab */
[----:B------:R-:W-:Y:S01]  /*4f00*/  MOV R181, R153 ;  /* 0x0000009900b57202 */ /* 0x000fe20000000f00 */
[----:B------:R-:W-:Y:S01]  /*4f10*/  IMAD.MOV.U32 R153, RZ, RZ, R146 ;  /* 0x000000ffff997224 */ /* 0x000fe200078e0092 */
[----:B---3--:R-:W-:Y:S01]  /*4f20*/  HMMA.16816.F32.BF16 R176, R4, R16, R48 ;  /* 0x0000001004b0723c */ /* 0x008fe20000041830 */
[----:B------:R-:W-:Y:S01]  /*4f30*/  IMAD.MOV.U32 R146, RZ, RZ, R166 ;  /* 0x000000ffff927224 */ /* 0x000fe200078e00a6 */
[----:B------:R-:W3:Y:S01]  /*4f40*/  LDSM.16.MT88.4 R48, [R194+0x3900] ;  /* 0x00390000c230783b */ /* 0x000ee20000004200 */
[----:B------:R-:W-:-:S02]  /*4f50*/  IMAD.MOV.U32 R182, RZ, RZ, R154 ;  /* 0x000000ffffb67224 */ /* 0x000fc400078e009a */
[----:B------:R-:W-:Y:S02]  /*4f60*/  IMAD.MOV.U32 R180, RZ, RZ, R158 ;  /* 0x000000ffffb47224 */ /* 0x000fe400078e009e */
[----:B------:R-:W-:Y:S01]  /*4f70*/  IMAD.MOV.U32 R183, RZ, RZ, R136 ;  /* 0x000000ffffb77224 */ /* 0x000fe200078e0088 */
[C---:B------:R-:W-:Y:S01]  /*4f80*/  HMMA.16816.F32.BF16 R172, R4.reuse, R18, R68 ;  /* 0x0000001204ac723c */ /* 0x040fe20000041844 */
[----:B------:R4:W2:Y:S01]  /*4f90*/  MUFU.EX2 R158, R0 ;  /* 0x00000000009e7308 */ /* 0x0008a20000000800 */
[----:B------:R-:W-:Y:S01]  /*4fa0*/  MOV R55, R182 ;  /* 0x000000b600377202 */ /* 0x000fe20000000f00 */
[----:B------:R-:W-:Y:S01]  /*4fb0*/  IMAD.MOV.U32 R54, RZ, RZ, R183 ;  /* 0x000000ffff367224 */ /* 0x000fe200078e00b7 */
[----:B------:R-:W-:Y:S01]  /*4fc0*/  MOV R136, R165 ;  /* 0x000000a500887202 */ /* 0x000fe20000000f00 */
[----:B------:R-:W-:Y:S02]  /*4fd0*/  IMAD.MOV.U32 R52, RZ, RZ, R237 ;  /* 0x000000ffff347224 */ /* 0x000fe400078e00ed */
[----:B------:R-:W-:Y:S01]  /*4fe0*/  IMAD.MOV.U32 R69, RZ, RZ, R144 ;  /* 0x000000ffff457224 */ /* 0x000fe200078e0090 */
[----:B-1----:R-:W-:Y:S01]  /*4ff0*/  HMMA.16816.F32.BF16 R168, R4, R28, R60 ;  /* 0x0000001c04a8723c */ /* 0x002fe2000004183c */
[----:B------:R-:W-:Y:S01]  /*5000*/  MOV R70, R145 ;  /* 0x0000009100467202 */ /* 0x000fe20000000f00 */
[----:B------:R-:W-:Y:S01]  /*5010*/  IMAD.MOV.U32 R68, RZ, RZ, R180 ;  /* 0x000000ffff447224 */ /* 0x000fe200078e00b4 */
[----:B------:R-:W-:Y:S01]  /*5020*/  MOV R71, R152 ;  /* 0x0000009800477202 */ /* 0x000fe20000000f00 */
[----:B------:R-:W-:-:S02]  /*5030*/  IMAD.MOV.U32 R154, RZ, RZ, R164 ;  /* 0x000000ffff9a7224 */ /* 0x000fc400078e00a4 */
[----:B------:R-:W-:Y:S01]  /*5040*/  LDSM.16.MT88.4 R164, [R193+0x1900] ;  /* 0x00190000c1a4783b */ /* 0x000fe20000004200 */
[----:B------:R-:W-:Y:S01]  /*5050*/  IMAD.MOV.U32 R61, RZ, RZ, R146 ;  /* 0x000000ffff3d7224 */ /* 0x000fe200078e0092 */
[----:B------:R-:W-:Y:S01]  /*5060*/  MOV R60, R147 ;  /* 0x00000093003c7202 */ /* 0x000fe20000000f00 */
[----:B----4-:R-:W-:Y:S01]  /*5070*/  FFMA.FTZ R0, R252, c[0x0][0x2d0], -R2 ;  /* 0x0000b400fc007a23 */ /* 0x010fe20000010802 */
[----:B------:R-:W1:Y:S01]  /*5080*/  LDSM.16.MT88.4 R144, [R196+0x1900] ;  /* 0x00190000c490783b */ /* 0x000e620000004200 */
[----:B------:R-:W-:Y:S01]  /*5090*/  IMAD.MOV.U32 R63, RZ, RZ, R181 ;  /* 0x000000ffff3f7224 */ /* 0x000fe200078e00b5 */
[----:B------:R-:W-:Y:S01]  /*50a0*/  HMMA.16816.F32.BF16 R124, R4, R30, R124 ;  /* 0x0000001e047c723c */ /* 0x000fe2000004187c */
[----:B------:R4:W-:Y:S01]  /*50b0*/  MUFU.EX2 R19, R0 ;  /* 0x0000000000137308 */ /* 0x0009e20000000800 */
[----:B------:R-:W-:Y:S01]  /*50c0*/  MOV R62, R136 ;  /* 0x00000088003e7202 */ /* 0x000fe20000000f00 */
[----:B------:R-:W-:Y:S02]  /*50d0*/  IMAD.MOV.U32 R252, RZ, RZ, R155 ;  /* 0x000000fffffc7224 */ /* 0x000fe400078e009b */
[----:B------:R-:W-:-:S03]  /*50e0*/  IMAD.MOV.U32 R72, RZ, RZ, R154 ;  /* 0x000000ffff487224 */ /* 0x000fc600078e009a */
[C---:B--2---:R-:W-:Y:S08]  /*50f0*/  HMMA.16816.F32.BF16 R180, R4.reuse, R12, R76 ;  /* 0x0000000c04b4723c */ /* 0x044ff0000004184c */
[----:B------:R-:W-:Y:S01]  /*5100*/  HMMA.16816.F32.BF16 R12, R4, R14, R64 ;  /* 0x0000000e040c723c */ /* 0x000fe20000041840 */
[----:B----4-:R-:W-:Y:S01]  /*5110*/  FFMA.FTZ R0, R73, c[0x0][0x2d0], -R2 ;  /* 0x0000b40049007a23 */ /* 0x010fe20000010802 */
[----:B------:R-:W-:Y:S01]  /*5120*/  LDSM.16.MT88.4 R64, [R195+0x3900] ;  /* 0x00390000c340783b */ /* 0x000fe20000004200 */
[----:B------:R-:W-:-:S02]  /*5130*/  MOV R73, R153 ;  /* 0x0000009900497202 */ /* 0x000fc40000000f00 */
[----:B------:R2:W4:Y:S01]  /*5140*/  MUFU.EX2 R18, R0 ;  /* 0x0000000000127308 */ /* 0x0005220000000800 */
[----:B------:R-:W-:Y:S02]  /*5150*/  LDSM.16.MT88.4 R152, [R195+0x1900] ;  /* 0x00190000c398783b */ /* 0x000fe40000004200 */
[C---:B------:R-:W-:Y:S07]  /*5160*/  HMMA.16816.F32.BF16 R28, R4.reuse, R24, R80 ;  /* 0x00000018041c723c */ /* 0x040fee0000041850 */
[----:B------:R-:W-:Y:S01]  /*5170*/  IMAD.MOV.U32 R81, RZ, RZ, R137 ;  /* 0x000000ffff517224 */ /* 0x000fe200078e0089 */
[----:B------:R-:W-:Y:S01]  /*5180*/  MOV R82, R138 ;  /* 0x0000008a00527202 */ /* 0x000fe20000000f00 */
[----:B------:R-:W-:Y:S01]  /*5190*/  IMAD.MOV.U32 R83, RZ, RZ, R139 ;  /* 0x000000ffff537224 */ /* 0x000fe200078e008b */
[----:B------:R-:W-:Y:S01]  /*51a0*/  HMMA.16816.F32.BF16 R24, R4, R26, R116 ;  /* 0x0000001a0418723c */ /* 0x000fe20000041874 */
[----:B------:R-:W1:Y:S01]  /*51b0*/  LDSM.16.MT88.4 R136, [R194+0x1900] ;  /* 0x00190000c288783b */ /* 0x000e620000004200 */
[----:B--2---:R-:W-:-:S02]  /*51c0*/  FFMA.FTZ R0, R74, c[0x0][0x2d0], -R2 ;  /* 0x0000b4004a007a23 */ /* 0x004fc40000010802 */
[----:B------:R-:W-:Y:S01]  /*51d0*/  FFMA.FTZ R2, R235, c[0x0][0x2d0], -R2 ;  /* 0x0000b400eb027a23 */ /* 0x000fe20000010802 */
[----:B------:R-:W-:Y:S01]  /*51e0*/  MOV R235, R75 ;  /* 0x0000004b00eb7202 */ /* 0x000fe20000000f00 */
[----:B------:R2:W-:Y:S02]  /*51f0*/  MUFU.EX2 R17, R0 ;  /* 0x0000000000117308 */ /* 0x0005e40000000800 */
[----:B------:R-:W-:Y:S01]  /*5200*/  HMMA.16816.F32.BF16 R116, R4, R20, R84 ;  /* 0x000000140474723c */ /* 0x000fe20000041854 */
[----:B------:R-:W-:Y:S01]  /*5210*/  MOV R75, R238 ;  /* 0x000000ee004b7202 */ /* 0x000fe20000000f00 */
[----:B------:R-:W-:-:S04]  /*5220*/  IMAD.MOV.U32 R74, RZ, RZ, R239 ;  /* 0x000000ffff4a7224 */ /* 0x000fc800078e00ef */
[----:B------:R-:W3:Y:S02]  /*5230*/  MUFU.EX2 R16, R2 ;  /* 0x0000000200107308 */ /* 0x000ee40000000800 */
[C---:B------:R-:W-:Y:S07]  /*5240*/  HMMA.16816.F32.BF16 R20, R4.reuse, R22, R128 ;  /* 0x000000160414723c */ /* 0x040fee0000041880 */
[----:B-----5:R-:W-:Y:S01]  /*5250*/  F2FP.BF16.PACK_AB R128, R249, R250 ;  /* 0x000000faf980723e */ /* 0x020fe200000010ff */
[----:B------:R-:W-:Y:S01]  /*5260*/  HMMA.16816.F32.BF16 R236, R4, R8, R44 ;  /* 0x0000000804ec723c */ /* 0x000fe2000004182c */
[----:B------:R-:W-:Y:S01]  /*5270*/  F2FP.BF16.PACK_AB R130, R158, R248 ;  /* 0x000000f89e82723e */ /* 0x000fe200000010ff */
[----:B--2---:R-:W-:Y:S01]  /*5280*/  IMAD.MOV.U32 R0, RZ, RZ, R74 ;  /* 0x000000ffff007224 */ /* 0x004fe200078e004a */
[----:B----4-:R-:W-:-:S02]  /*5290*/  F2FP.BF16.PACK_AB R129, R18, R19 ;  /* 0x000000131281723e */ /* 0x010fc400000010ff */
[----:B---3--:R-:W-:-:S03]  /*52a0*/  F2FP.BF16.PACK_AB R131, R16, R17 ;  /* 0x000000111083723e */ /* 0x008fc600000010ff */
[----:B------:R-:W-:Y:S01]  /*52b0*/  HMMA.16816.F32.BF16 R8, R4, R10, R36 ;  /* 0x0000000a0408723c */ /* 0x000fe20000041824 */
[----:B------:R-:W-:Y:S01]  /*52c0*/  MOV R2, R75 ;  /* 0x0000004b00027202 */ /* 0x000fe20000000f00 */
[----:B------:R-:W-:Y:S06]  /*52d0*/  LDSM.16.MT88.4 R4, [R195+0x7900] ;  /* 0x00790000c304783b */ /* 0x000fec0000004200 */
[C---:B------:R-:W-:Y:S01]  /*52e0*/  HMMA.16816.F32.BF16 R44, R128.reuse, R48, R104 ;  /* 0x00000030802c723c */ /* 0x040fe20000041868 */
        /* <DEDUP_REMOVED lines=17> */
[----:B------:R-:W-:Y:S01]  /*5400*/  HMMA.16816.F32.BF16 R132, R128, R136, R132 ;  /* 0x000000888084723c */ /* 0x000fe20000041884 */
[----:B------:R-:W-:-:S07]  /*5410*/  IMAD.MOV.U32 R228, RZ, RZ, R72 ;  /* 0x000000ffffe47224 */ /* 0x000fce00078e0048 */
[C---:B------:R-:W-:Y:S07]  /*5420*/  HMMA.16816.F32.BF16 R60, R128.reuse, R64, R188 ;  /* 0x00000040803c723c */ /* 0x040fee00000418bc */
[----:B------:R-:W-:Y:S01]  /*5430*/  IMAD.MOV.U32 R189, RZ, RZ, R69 ;  /* 0x000000ffffbd7224 */ /* 0x000fe200078e0045 */
[----:B------:R-:W-:Y:S01]  /*5440*/  HMMA.16816.F32.BF16 R136, R128, R138, R244 ;  /* 0x0000008a8088723c */ /* 0x000fe200000418f4 */
[----:B------:R-:W-:Y:S01]  /*5450*/  IMAD.MOV.U32 R191, RZ, RZ, R71 ;  /* 0x000000ffffbf7224 */ /* 0x000fe200078e0047 */
[----:B------:R-:W-:Y:S01]  /*5460*/  MOV R190, R70 ;  /* 0x0000004600be7202 */ /* 0x000fe20000000f00 */
[----:B------:R-:W-:-:S04]  /*5470*/  FADD.FTZ R2, R189, R2 ;  /* 0x00000002bd027221 */ /* 0x000fc80000010000 */
[----:B------:R-:W-:Y:S01]  /*5480*/  MOV R246, R81 ;  /* 0x0000005100f67202 */ /* 0x000fe20000000f00 */
[----:B------:R-:W-:Y:S01]  /*5490*/  IMAD.MOV.U32 R245, RZ, RZ, R82 ;  /* 0x000000fffff57224 */ /* 0x000fe200078e0052 */
[----:B------:R-:W-:Y:S01]  /*54a0*/  MOV R244, R83 ;  /* 0x0000005300f47202 */ /* 0x000fe20000000f00 */
[----:B------:R-:W-:Y:S01]  /*54b0*/  FADD.FTZ R2, R191, R2 ;  /* 0x00000002bf027221 */ /* 0x000fe20000010000 */
[----:B------:R-:W1:Y:S01]  /*54c0*/  LDSM.16.MT88.4 R80, [R194+0x5900] ;  /* 0x00590000c250783b */ /* 0x000e620000004200 */
[----:B------:R-:W-:Y:S01]  /*54d0*/  HMMA.16816.F32.BF16 R36, R128, R40, R96 ;  /* 0x000000288024723c */ /* 0x000fe20000041860 */
[----:B------:R-:W-:Y:S01]  /*54e0*/  FADD.FTZ R0, R190, R0 ;  /* 0x00000000be007221 */ /* 0x000fe20000010000 */
[----:B------:R-:W-:Y:S01]  /*54f0*/  MOV R247, R73 ;  /* 0x0000004900f77202 */ /* 0x000fe20000000f00 */
[----:B------:R-:W-:Y:S01]  /*5500*/  FADD.FTZ R2, R33, R2 ;  /* 0x0000000221027221 */ /* 0x000fe20000010000 */
[----:B------:R-:W2:Y:S01]  /*5510*/  LDSM.16.MT88.4 R96, [R195+0x5900] ;  /* 0x00590000c360783b */ /* 0x000ea20000004200 */
[----:B------:R-:W-:-:S02]  /*5520*/  FADD.FTZ R0, R32, R0 ;  /* 0x0000000020007221 */ /* 0x000fc40000010000 */
[----:B------:R-:W-:Y:S01]  /*5530*/  FADD.FTZ R2, R35, R2 ;  /* 0x0000000223027221 */ /* 0x000fe20000010000 */
[C---:B------:R-:W-:Y:S01]  /*5540*/  HMMA.16816.F32.BF16 R160, R128.reuse, R164, R160 ;  /* 0x000000a480a0723c */ /* 0x040fe200000418a0 */
[----:B------:R-:W-:Y:S01]  /*5550*/  LDSM.16.MT88.4 R72, [R193+0x5900] ;  /* 0x00590000c148783b */ /* 0x000fe20000004200 */
[----:B------:R-:W-:Y:S02]  /*5560*/  FADD.FTZ R0, R34, R0 ;  /* 0x0000000022007221 */ /* 0x000fe40000010000 */
[----:B------:R-:W-:Y:S02]  /*5570*/  FADD.FTZ R2, R229, R2 ;  /* 0x00000002e5027221 */ /* 0x000fe40000010000 */
[----:B------:R-:W-:Y:S02]  /*5580*/  FADD.FTZ R0, R228, R0 ;  /* 0x00000000e4007221 */ /* 0x000fe40000010000 */
[----:B------:R-:W-:Y:S01]  /*5590*/  FADD.FTZ R2, R231, R2 ;  /* 0x00000002e7027221 */ /* 0x000fe20000010000 */
[----:B------:R-:W-:Y:S01]  /*55a0*/  HMMA.16816.F32.BF16 R56, R128, R58, R112 ;  /* 0x0000003a8038723c */ /* 0x000fe20000041870 */
[----:B------:R-:W3:Y:S01]  /*55b0*/  LDSM.16.MT88.4 R112, [R194+0x7900] ;  /* 0x00790000c270783b */ /* 0x000ee20000004200 */
[----:B------:R-:W-:-:S02]  /*55c0*/  FADD.FTZ R0, R230, R0 ;  /* 0x00000000e6007221 */ /* 0x000fc40000010000 */
[----:B------:R-:W-:Y:S02]  /*55d0*/  FADD.FTZ R2, R245, R2 ;  /* 0x00000002f5027221 */ /* 0x000fe40000010000 */
[----:B------:R-:W-:Y:S02]  /*55e0*/  FADD.FTZ R0, R244, R0 ;  /* 0x00000000f4007221 */ /* 0x000fe40000010000 */
[----:B------:R-:W-:Y:S01]  /*55f0*/  FADD.FTZ R2, R246, R2 ;  /* 0x00000002f6027221 */ /* 0x000fe20000010000 */
[C---:B------:R-:W-:Y:S01]  /*5600*/  HMMA.16816.F32.BF16 R164, R128.reuse, R166, R88 ;  /* 0x000000a680a4723c */ /* 0x040fe20000041858 */
[----:B------:R-:W4:Y:S01]  /*5610*/  LDSM.16.MT88.4 R88, [R196+0x5900] ;  /* 0x00590000c458783b */ /* 0x000f220000004200 */
[----:B------:R-:W-:Y:S02]  /*5620*/  FADD.FTZ R0, R234, R0 ;  /* 0x00000000ea007221 */ /* 0x000fe40000010000 */
[----:B------:R-:W-:Y:S01]  /*5630*/  FADD.FTZ R2, R251, R2 ;  /* 0x00000002fb027221 */ /* 0x000fe20000010000 */
[----:B------:R-:W-:Y:S01]  /*5640*/  MOV R251, c[0x0][0x2c4] ;  /* 0x0000b10000fb7a02 */ /* 0x000fe20000000f00 */
[----:B------:R-:W-:Y:S01]  /*5650*/  FADD.FTZ R0, R219, R0 ;  /* 0x00000000db007221 */ /* 0x000fe20000010000 */
[----:B------:R-:W-:Y:S01]  /*5660*/  IADD3 R219, R252, -0x2, RZ ;  /* 0xfffffffefcdb7810 */ /* 0x000fe20007ffe0ff */
[C---:B------:R-:W-:Y:S01]  /*5670*/  HMMA.16816.F32.BF16 R148, R128.reuse, R152, R148 ;  /* 0x000000988094723c */ /* 0x040fe20000041894 */
[----:B------:R-:W-:Y:S01]  /*5680*/  ISETP.NE.AND P2, PT, R251, 0x1, PT ;  /* 0x00000001fb00780c */ /* 0x000fe20003f45270 */
[----:B------:R-:W-:Y:S01]  /*5690*/  FADD.FTZ R0, R159, R0 ;  /* 0x000000009f007221 */ /* 0x000fe20000010000 */
[----:B------:R-:W5:Y:S05]  /*56a0*/  S2R R251, SR_CTAID.X ;  /* 0x0000000000fb7919 */ /* 0x000f6a0000002500 */
[C---:B-1----:R-:W-:Y:S01]  /*56b0*/  HMMA.16816.F32.BF16 R76, R128.reuse, R80, R120 ;  /* 0x00000050804c723c */ /* 0x042fe20000041878 */
[----:B------:R-:W1:Y:S07]  /*56c0*/  LDSM.16.MT88.4 R120, [R196+0x7900] ;  /* 0x00790000c478783b */ /* 0x000e6e0000004200 */
[C---:B------:R-:W-:Y:S08]  /*56d0*/  HMMA.16816.F32.BF16 R152, R128.reuse, R154, R92 ;  /* 0x0000009a8098723c */ /* 0x040ff0000004185c */
[----:B--2---:R-:W-:Y:S01]  /*56e0*/  HMMA.16816.F32.BF16 R92, R128, R96, R168 ;  /* 0x00000060805c723c */ /* 0x004fe200000418a8 */
[----:B-----5:R-:W-:-:S07]  /*56f0*/  IMAD.SHL.U32 R251, R251, 0x80, RZ ;  /* 0x00000080fbfb7824 */ /* 0x020fce00078e00ff */
[C---:B------:R-:W-:Y:S08]  /*5700*/  HMMA.16816.F32.BF16 R96, R128.reuse, R98, R124 ;  /* 0x000000628060723c */ /* 0x040ff0000004187c */
[C---:B------:R-:W-:Y:S07]  /*5710*/  HMMA.16816.F32.BF16 R124, R128.reuse, R4, R236 ;  /* 0x00000004807c723c */ /* 0x040fee00000418ec */
[----:B------:R-:W-:Y:S01]  /*5720*/  @P2 IMAD.HI.U32 R5, R251, c[0x0][0x2c8], RZ ;  /* 0x0000b200fb052a27 */ /* 0x000fe200078e00ff */
[C---:B------:R-:W-:Y:S03]  /*5730*/  HMMA.16816.F32.BF16 R40, R128.reuse, R42, R100 ;  /* 0x0000002a8028723c */ /* 0x040fe60000041864 */
[----:B------:R-:W-:Y:S01]  /*5740*/  IMAD.MOV.U32 R251, RZ, RZ, 0x1 ;  /* 0x00000001fffb7424 */ /* 0x000fe200078e00ff */
[----:B------:R-:W-:Y:S01]  /*5750*/  @P2 SHF.R.U32.HI R247, RZ, c[0x0][0x2cc], R5 ;  /* 0x0000b300fff72a19 */ /* 0x000fe20000011605 */
[----:B------:R-:W-:Y:S01]  /*5760*/  FADD.FTZ R4, R235, R2 ;  /* 0x00000002eb047221 */ /* 0x000fe20000010000 */
[----:B------:R-:W-:Y:S01]  /*5770*/  MOV R235, c[0x0][0x1d0] ;  /* 0x0000740000eb7a02 */ /* 0x000fe20000000f00 */
[----:B------:R-:W-:Y:S01]  /*5780*/  FADD.FTZ R2, R157, R0 ;  /* 0x000000009d027221 */ /* 0x000fe20000010000 */
[----:B------:R-:W-:Y:S01]  /*5790*/  ISETP.LE.AND P1, PT, R251, c[0x0][0x32c], PT ;  /* 0x0000cb00fb007a0c */ /* 0x000fe20003f23270 */
[----:B------:R-:W-:Y:S01]  /*57a0*/  FADD.FTZ R0, R250, R4 ;  /* 0x00000004fa007221 */ /* 0x000fe20000010000 */
[----:B------:R-:W-:Y:S01]  /*57b0*/  IADD3 R235, R235, -c[0x0][0x168], RZ ;  /* 0x80005a00ebeb7a10 */ /* 0x000fe20007ffe0ff */
[----:B------:R-:W-:Y:S01]  /*57c0*/  FADD.FTZ R4, R19, R2 ;  /* 0x0000000213047221 */ /* 0x000fe20000010000 */
[----:B---3--:R-:W-:Y:S01]  /*57d0*/  HMMA.16816.F32.BF16 R108, R128, R112, R116 ;  /* 0x00000070806c723c */ /* 0x008fe20000041874 */
[----:B------:R-:W-:-:S02]  /*57e0*/  FADD.FTZ R2, R249, R0 ;  /* 0x00000000f9027221 */ /* 0x000fc40000010000 */
[----:B------:R-:W-:Y:S01]  /*57f0*/  FADD.FTZ R0, R18, R4 ;  /* 0x0000000412007221 */ /* 0x000fe20000010000 */
[----:B------:R-:W-:Y:S01]  /*5800*/  IADD3 R4, R235, R247, RZ ;  /* 0x000000f7eb047210 */ /* 0x000fe20007ffe0ff */
[----:B------:R-:W-:Y:S02]  /*5810*/  FADD.FTZ R2, R248, R2 ;  /* 0x00000002f8027221 */ /* 0x000fe40000010000 */
[----:B------:R-:W-:Y:S01]  /*5820*/  FADD.FTZ R0, R17, R0 ;  /* 0x0000000011007221 */ /* 0x000fe20000010000 */
[----:B------:R-:W-:Y:S03]  /*5830*/  HMMA.16816.F32.BF16 R68, R128, R72, R240 ;  /* 0x000000488044723c */ /* 0x000fe600000418f0 */
[----:B------:R-:W-:Y:S01]  /*5840*/  FADD.FTZ R244, R16, R0 ;  /* 0x0000000010f47221 */ /* 0x000fe20000010000 */
[----:B------:R-:W-:-:S03]  /*5850*/  IADD3 R0, R4, c[0x0][0x328], RZ ;  /* 0x0000ca0004007a10 */ /* 0x000fc60007ffe0ff */
[----:B------:R-:W-:Y:S01]  /*5860*/  FADD.FTZ R243, R158, R2 ;  /* 0x000000029ef37221 */ /* 0x000fe20000010000 */
        /* <DEDUP_REMOVED lines=12> */
[C---:B------:R-:W-:Y:S02]  /*5930*/  ISETP.GT.AND P0, PT, R4.reuse, RZ, PT ;  /* 0x000000ff0400720c */ /* 0x040fe40003f04270 */
        /* <DEDUP_REMOVED lines=8> */
.L_x_2412:
[----:B------:R-:W-:-:S13]  /*59c0*/  ISETP.NE.AND P0, PT, R251, c[0x0][0x32c], PT ;  /* 0x0000cb00fb007a0c */ /* 0x000fda0003f05270 */
[----:B------:R-:W-:-:S05]  /*59d0*/  @P0 IMAD.HI.U32 R4, R2, c[0x0][0x330], RZ ;  /* 0x0000cc0002040a27 */ /* 0x000fca00078e00ff */
[----:B------:R-:W-:Y:S02]  /*59e0*/  @P0 SHF.R.U32.HI R2, RZ, c[0x0][0x334], R4 ;  /* 0x0000cd00ff020a19 */ /* 0x000fe40000011604 */
.L_x_2413:
[----:B------:R-:W-:-:S05]  /*59f0*/  MOV R4, c[0x0][0x32c] ;  /* 0x0000cb0000047a02 */ /* 0x000fca0000000f00 */
[----:B------:R-:W-:-:S05]  /*5a00*/  IMAD R2, R2, R4, c[0x0][0x32c] ;  /* 0x0000cb0002027624 */ /* 0x000fca00078e0204 */
[----:B------:R-:W-:-:S04]  /*5a10*/  IMNMX R0, R0, R2, PT ;  /* 0x0000000200007217 */ /* 0x000fc80003800200 */
.L_x_2411:
        /* <DEDUP_REMOVED lines=9> */
[----:B------:R-:W4:Y:S04]  /*5ab0*/  LDL R8, [R1+0x3c] ;  /* 0x00003c0001087983 */ /* 0x000f280000100800 */
[----:B------:R-:W5:Y:S04]  /*5ac0*/  LDL.64 R6, [R1+0x28] ;  /* 0x0000280001067983 */ /* 0x000f680000100a00 */
[----:B-1----:R-:W4:Y:S01]  /*5ad0*/  LDL.64 R4, [R1+0x20] ;  /* 0x0000200001047983 */ /* 0x002f220000100a00 */
[----:B------:R-:W-:Y:S01]  /*5ae0*/  IMAD.MOV.U32 R158, RZ, RZ, R3 ;  /* 0x000000ffff9e7224 */ /* 0x000fe200078e0003 */
[----:B------:R-:W-:Y:S01]  /*5af0*/  MOV R157, R156 ;  /* 0x0000009c009d7202 */ /* 0x000fe20000000f00 */
[----:B------:R-:W-:Y:S01]  /*5b00*/  IMAD.MOV.U32 R222, RZ, RZ, R219 ;  /* 0x000000ffffde7224 */ /* 0x000fe200078e00db */
[----:B--2---:R-:W-:-:S05]  /*5b10*/  IADD3 R0, P0, R12, 0x40, RZ ;  /* 0x000000400c007810 */ /* 0x004fca0007f1e0ff */
[--C-:B---3--:R-:W-:Y:S01]  /*5b20*/  IMAD.X R9, RZ, RZ, R11.reuse, P0 ;  /* 0x000000ffff097224 */ /* 0x108fe200000e060b */
[C---:B------:R-:W-:Y:S01]  /*5b30*/  IADD3 R2, P0, R12.reuse, 0x80, RZ ;  /* 0x000000800c027810 */ /* 0x040fe20007f1e0ff */
[----:B------:R1:W-:Y:S04]  /*5b40*/  STL [R1+0x18], R0 ;  /* 0x0000180001007387 */ /* 0x0003e80000100800 */
[----:B------:R-:W-:Y:S04]  /*5b50*/  STL [R1+0x14], R9 ;  /* 0x0000140901007387 */ /* 0x000fe80000100800 */
[----:B------:R-:W-:Y:S01]  /*5b60*/  STL [R1+0x10], R2 ;  /* 0x0000100201007387 */ /* 0x000fe20000100800 */
[----:B-1----:R-:W-:Y:S01]  /*5b70*/  IMAD.X R0, RZ, RZ, R11, P0 ;  /* 0x000000ffff007224 */ /* 0x002fe200000e060b */
[----:B------:R-:W-:-:S04]  /*5b80*/  IADD3 R252, P0, R12, 0xc0, RZ ;  /* 0x000000c00cfc7810 */ /* 0x000fc80007f1e0ff */
[----:B------:R1:W-:Y:S01]  /*5b90*/  STL [R1], R0 ;  /* 0x0000000001007387 */ /* 0x0003e20000100800 */
[----:B------:R-:W-:Y:S01]  /*5ba0*/  IMAD.X R251, RZ, RZ, R11, P0 ;  /* 0x000000fffffb7224 */ /* 0x000fe200000e060b */
[----:B-----5:R-:W-:-:S04]  /*5bb0*/  IADD3 R250, P0, R6, 0x40, RZ ;  /* 0x0000004006fa7810 */ /* 0x020fc80007f1e0ff */
[----:B----4-:R-:W-:Y:S02]  /*5bc0*/  IADD3.X R249, RZ, R5, RZ, P0, !PT ;  /* 0x00000005fff97210 */ /* 0x010fe400007fe4ff */
[----:B------:R-:W-:-:S05]  /*5bd0*/  IADD3 R248, P0, R6, 0x80, RZ ;  /* 0x0000008006f87810 */ /* 0x000fca0007f1e0ff */
[----:B------:R-:W-:Y:S01]  /*5be0*/  IMAD.X R247, RZ, RZ, R5, P0 ;  /* 0x000000fffff77224 */ /* 0x000fe200000e0605 */
[----:B------:R-:W-:-:S04]  /*5bf0*/  IADD3 R246, P0, R6, 0xc0, RZ ;  /* 0x000000c006f67810 */ /* 0x000fc80007f1e0ff */
[----:B------:R-:W-:Y:S01]  /*5c00*/  IADD3.X R245, RZ, R5, RZ, P0, !PT ;  /* 0x00000005fff57210 */ /* 0x000fe200007fe4ff */
[----:B-1----:R-:W-:-:S05]  /*5c10*/  @P2 IMAD.HI.U32 R0, R8, c[0x0][0x2c8], RZ ;  /* 0x0000b20008002a27 */ /* 0x002fca00078e00ff */
[----:B------:R-:W-:-:S05]  /*5c20*/  @P2 SHF.R.U32.HI R0, RZ, c[0x0][0x2cc], R0 ;  /* 0x0000b300ff002a19 */ /* 0x000fca0000011600 */
[----:B------:R1:W-:Y:S02]  /*5c30*/  @P2 STL [R1+0x38], R0 ;  /* 0x0000380001002387 */ /* 0x0003e40000100800 */
.L_x_2423:
[----:B------:R-:W2:Y:S01]  /*5c40*/  LDL.64 R16, [R1+0x30] ;  /* 0x0000300001107983 */ /* 0x000ea20000100a00 */
[----:B------:R-:W-:Y:S01]  /*5c50*/  ISETP.GT.AND P1, PT, R232, R222, PT ;  /* 0x000000dee800720c */ /* 0x000fe20003f24270 */
[----:B------:R-:W-:Y:S01]  /*5c60*/  IMAD.MOV.U32 R13, RZ, RZ, c[0x0][0x208] ;  /* 0x00008200ff0d7624 */ /* 0x000fe200078e00ff */
[----:B------:R-:W-:Y:S04]  /*5c70*/  DEPBAR.LE SB0, 0x0 ;  /* 0x000080000000791a */ /* 0x000fe80000000000 */
[----:B------:R-:W3:Y:S01]  /*5c80*/  LDL.64 R14, [R1+0x8] ;  /* 0x00000800010e7983 */ /* 0x000ee20000100a00 */
[----:B------:R-:W-:Y:S02]  /*5c90*/  IMAD.MOV.U32 R18, RZ, RZ, c[0x0][0x20c] ;  /* 0x00008300ff127624 */ /* 0x000fe400078e00ff */
[----:B------:R-:W-:Y:S01]  /*5ca0*/  IMAD.MOV.U32 R219, RZ, RZ, 0x5 ;  /* 0x00000005ffdb7424 */ /* 0x000fe200078e00ff */
[----:B------:R-:W4:Y:S01]  /*5cb0*/  LDL R12, [R1+0x18] ;  /* 0x00001800010c7983 */ /* 0x000f220000100800 */
[----:B------:R-:W-:Y:S02]  /*5cc0*/  IMAD.MOV.U32 R223, RZ, RZ, c[0x0][0x1e0] ;  /* 0x00007800ffdf7624 */ /* 0x000fe400078e00ff */
[----:B-1----:R-:W-:Y:S01]  /*5cd0*/  @!P1 SHF.R.S32.HI R0, RZ, 0x1f, R222 ;  /* 0x0000001fff009819 */ /* 0x002fe200000114de */
[----:B------:R-:W5:Y:S01]  /*5ce0*/  LDL R11, [R1+0x14] ;  /* 0x00001400010b7983 */ /* 0x000f620000100800 */
[----:B------:R-:W-:Y:S03]  /*5cf0*/  @!P1 IMAD.WIDE.U32 R4, R222, c[0x0][0x208], RZ ;  /* 0x00008200de049a25 */ /* 0x000fe600078e00ff */
[----:B------:R-:W5:Y:S01]  /*5d00*/  LDL R10, [R1+0x10] ;  /* 0x00001000010a7983 */ /* 0x000f620000100800 */
[----:B------:R-:W-:Y:S02]  /*5d10*/  @!P1 IMAD R0, R0, c[0x0][0x208], RZ ;  /* 0x0000820000009a24 */ /* 0x000fe400078e02ff */
[----:B------:R-:W-:Y:S01]  /*5d20*/  @!P1 IMAD.SHL.U32 R2, R4, 0x40, RZ ;  /* 0x0000004004029824 */ /* 0x000fe200078e00ff */
[----:B------:R-:W5:Y:S01]  /*5d30*/  LDL R9, [R1] ;  /* 0x0000000001097983 */ /* 0x000f620000100800 */
[----:B------:R-:W-:Y:S02]  /*5d40*/  @!P1 IMAD R0, R222, c[0x0][0x20c], R0 ;  /* 0x00008300de009a24 */ /* 0x000fe400078e0200 */
[----:B------:R-:W-:Y:S01]  /*5d50*/  IMAD.SHL.U32 R223, R223, 0x20, RZ ;  /* 0x00000020dfdf7824 */ /* 0x000fe200078e00ff */
[----:B------:R-:W5:Y:S01]  /*5d60*/  LDL.64 R236, [R1+0x28] ;  /* 0x0000280001ec7983 */ /* 0x000f620000100a00 */
[----:B------:R-:W-:Y:S02]  /*5d70*/  @!P1 IMAD.IADD R0, R5, 0x1, R0 ;  /* 0x0000000105009824 */ /* 0x000fe400078e0200 */
[----:B------:R-:W-:Y:S01]  /*5d80*/  IMAD.MOV.U32 R159, RZ, RZ, c[0x0][0x1e0] ;  /* 0x00007800ff9f7624 */ /* 0x000fe200078e00ff */
[----:B------:R-:W5:Y:S02]  /*5d90*/  LDL.64 R224, [R1+0x20] ;  /* 0x0000200001e07983 */ /* 0x000f640000100a00 */
[----:B------:R-:W-:Y:S02]  /*5da0*/  @!P1 SHF.L.U64.HI R0, R4, 0x6, R0 ;  /* 0x0000000604009819 */ /* 0x000fe40000010200 */
[----:B------:R-:W-:Y:S01]  /*5db0*/  BAR.SYNC.DEFER_BLOCKING 0x0 ;  /* 0x0000000000007b1d */ /* 0x000fe20000010000 */
[----:B------:R-:W-:Y:S05]  /*5dc0*/  SHF.L.U64.HI R159, R159, R219, c[0x0][0x1e4] ;  /* 0x000079009f9f7619 */ /* 0x000fea00000102db */
[----:B------:R-:W-:Y:S04]  /*5dd0*/  LDSM.16.M88.4 R32, [R199+0x10100] ;  /* 0x01010000c720783b */ /* 0x000fe80000000200 */
[----:B------:R-:W-:Y:S04]  /*5de0*/  LDSM.16.M88.4 R24, [R192+0x9100] ;  /* 0x00910000c018783b */ /* 0x000fe80000000200 */
[----:B------:R-:W-:Y:S04]  /*5df0*/  LDSM.16.M88.4 R168, [R192+0x9900] ;  /* 0x00990000c0a8783b */ /* 0x000fe80000000200 */
[----:B------:R-:W-:Y:S04]  /*5e00*/  LDSM.16.M88.4 R172, [R200+0x10100] ;  /* 0x01010000c8ac783b */ /* 0x000fe80000000200 */
[----:B------:R-:W-:Y:S04]  /*5e10*/  LDSM.16.M88.4 R176, [R203] ;  /* 0x00000000cbb0783b */ /* 0x000fe80000000200 */
[----:B------:R-:W-:Y:S04]  /*5e20*/  LDSM.16.M88.4 R180, [R218] ;  /* 0x00000000dab4783b */ /* 0x000fe80000000200 */
[----:B------:R-:W-:Y:S04]  /*5e30*/  LDSM.16.M88.4 R184, [R217] ;  /* 0x00000000d9b8783b */ /* 0x000fe80000000200 */
[----:B------:R-:W-:Y:S04]  /*5e40*/  LDSM.16.M88.4 R188, [R216] ;  /* 0x00000000d8bc783b */ /* 0x000fe80000000200 */
[----:B------:R-:W5:Y:S01]  /*5e50*/  LDL R219, [R1+0x4] ;  /* 0x0000040001db7983 */ /* 0x000f620000100800 */
[----:B--2---:R-:W-:Y:S05]  /*5e60*/  @!P1 IADD3 R3, P0, R2, R16, RZ ;  /* 0x0000001002039210 */ /* 0x004fea0007f1e0ff */
[----:B---3--:R-:W-:Y:S01]  /*5e70*/  @!P1 IMAD.X R6, R0, 0x1, R15, P0 ;  /* 0x0000000100069824 */ /* 0x008fe200000e060f */
[----:B----4-:R-:W-:Y:S05]  /*5e80*/  @!P1 IADD3 R4, P0, R2, R12, RZ ;  /* 0x0000000c02049210 */ /* 0x010fea0007f1e0ff */
[----:B-----5:R-:W-:Y:S01]  /*5e90*/  @!P1 IMAD.X R7, R0, 0x1, R11, P0 ;  /* 0x0000000100079824 */ /* 0x020fe200000e060b */
        /* <DEDUP_REMOVED lines=14> */
[----:B------:R-:W-:Y:S02]  /*5f80*/  @!P1 IADD3 R3, P0, R2, R16, RZ ;  /* 0x0000001002039210 */ /* 0x000fe40007f1e0ff */
[----:B------:R-:W-:Y:S03]  /*5f90*/  LDSM.16.M88.4 R16, [R192+0x8900] ;  /* 0x00890000c010783b */ /* 0x000fe60000000200 */
[----:B------:R-:W-:Y:S01]  /*5fa0*/  @!P1 IMAD.X R4, R0, 0x1, R15, P0 ;  /* 0x0000000100049824 */ /* 0x000fe200000e060f */
[C---:B------:R-:W-:Y:S04]  /*5fb0*/  @!P1 LEA R20, P0, R3.reuse, c[0x0][0x1f8], 0x1 ;  /* 0x00007e0003149a11 */ /* 0x040fe800078008ff */
[----:B------:R-:W-:Y:S02]  /*5fc0*/  @!P1 LEA.HI.X R21, R3, c[0x0][0x1fc], R4, 0x1, P0 ;  /* 0x00007f0003159a11 */ /* 0x000fe400000f0c04 */
[----:B------:R-:W-:Y:S05]  /*5fd0*/  @!P1 IADD3 R3, P0, R2, R12, RZ ;  /* 0x0000000c02039210 */ /* 0x000fea0007f1e0ff */
[----:B------:R-:W-:Y:S01]  /*5fe0*/  @!P1 IMAD.X R4, R0, 0x1, R11, P0 ;  /* 0x0000000100049824 */ /* 0x000fe200000e060b */
[C---:B------:R-:W-:Y:S04]  /*5ff0*/  @!P1 LEA R14, P0, R3.reuse, c[0x0][0x1f8], 0x1 ;  /* 0x00007e00030e9a11 */ /* 0x040fe800078008ff */
[----:B------:R-:W-:Y:S02]  /*6000*/  @!P1 LEA.HI.X R15, R3, c[0x0][0x1fc], R4, 0x1, P0 ;  /* 0x00007f00030f9a11 */ /* 0x000fe400000f0c04 */
[----:B------:R-:W-:Y:S05]  /*6010*/  @!P1 IADD3 R3, P0, R2, R10, RZ ;  /* 0x0000000a02039210 */ /* 0x000fea0007f1e0ff */
[----:B------:R-:W-:Y:S01]  /*6020*/  @!P1 IMAD.X R4, R0, 0x1, R9, P0 ;  /* 0x0000000100049824 */ /* 0x000fe200000e0609 */
[C---:B------:R-:W-:Y:S01]  /*6030*/  @!P1 LEA R12, P0, R3.reuse, c[0x0][0x1f8], 0x1 ;  /* 0x00007e00030c9a11 */ /* 0x040fe200078008ff */
[----:B------:R-:W1:Y:S03]  /*6040*/  LDSM.16.M88.4 R8, [R192+0x8100] ;  /* 0x00810000c008783b */ /* 0x000e660000000200 */
[----:B------:R-:W-:Y:S01]  /*6050*/  @!P1 LEA.HI.X R13, R3, c[0x0][0x1fc], R4, 0x1, P0 ;  /* 0x00007f00030d9a11 */ /* 0x000fe200000f0c04 */
[----:B------:R-:W-:Y:S01]  /*6060*/  @!PT LDS RZ, [RZ] ;  /* 0x00000000fffff984 */ /* 0x000fe20000000800 */
[----:B------:R-:W-:Y:S01]  /*6070*/  @!PT LDS RZ, [RZ] ;  /* 0x00000000fffff984 */ /* 0x000fe20000000800 */
[----:B------:R-:W-:Y:S01]  /*6080*/  @!PT LDS RZ, [RZ] ;  /* 0x00000000fffff984 */ /* 0x000fe20000000800 */
[----:B------:R2:W-:Y:S01]  /*6090*/  @!P1 LDGSTS.E.BYPASS.LTC128B.128 [R233+0x100], [R220.64], !P3 ;  /* 0x00100000dce99fae */ /* 0x0005e2000d901d48 */
[----:B------:R-:W-:Y:S03]  /*60a0*/  @!P1 IADD3 R2, P0, R2, R252, RZ ;  /* 0x000000fc02029210 */ /* 0x000fe60007f1e0ff */
[----:B------:R3:W-:Y:S02]  /*60b0*/  @!P1 LDGSTS.E.BYPASS.LTC128B.128 [R233+0x2100], [R30.64], !P6 ;  /* 0x021000001ee99fae */ /* 0x0007e4000f101d48 */
[----:B------:R-:W-:Y:S01]  /*60c0*/  @!P1 IMAD.X R0, R0, 0x1, R251, P0 ;  /* 0x0000000100009824 */ /* 0x000fe200000e06fb */
[C---:B------:R-:W-:Y:S01]  /*60d0*/  @!P1 LEA R6, P0, R2.reuse, c[0x0][0x1f8], 0x1 ;  /* 0x00007e0002069a11 */ /* 0x040fe200078008ff */
[----:B------:R3:W-:Y:S03]  /*60e0*/  @!P1 LDGSTS.E.BYPASS.LTC128B.128 [R233+0x4100], [R28.64], !P5 ;  /* 0x041000001ce99fae */ /* 0x0007e6000e901d48 */
[----:B------:R-:W-:Y:S01]  /*60f0*/  @!P1 LEA.HI.X R7, R2, c[0x0][0x1fc], R0, 0x1, P0 ;  /* 0x00007f0002079a11 */ /* 0x000fe200000f0c00 */
[----:B------:R4:W-:Y:S01]  /*6100*/  @!P1 LDGSTS.E.BYPASS.LTC128B.128 [R233+0x6100], [R22.64], !P4 ;  /* 0x0610000016e99fae */ /* 0x0009e2000e101d48 */
[C---:B------:R-:W-:Y:S03]  /*6110*/  ISETP.GT.AND P0, PT, R222.reuse, R232, PT ;  /* 0x000000e8de00720c */ /* 0x040fe60003f04270 */
[----:B------:R4:W-:Y:S04]  /*6120*/  @!P1 LDGSTS.E.BYPASS.LTC128B.128 [R233+0x1100], [R20.64], !P3 ;  /* 0x0110000014e99fae */ /* 0x0009e8000d901d48 */
[----:B------:R5:W-:Y:S04]  /*6130*/  @!P1 LDGSTS.E.BYPASS.LTC128B.128 [R233+0x3100], [R14.64], !P6 ;  /* 0x031000000ee99fae */ /* 0x000be8000f101d48 */
[----:B------:R5:W-:Y:S02]  /*6140*/  @!P1 LDGSTS.E.BYPASS.LTC128B.128 [R233+0x5100], [R12.64], !P5 ;  /* 0x051000000ce99fae */ /* 0x000be4000e901d48 */
[----:B------:R-:W-:Y:S02]  /*6150*/  @P0 IADD3 R4, R222, -0x1, RZ ;  /* 0xffffffffde040810 */ /* 0x000fe40007ffe0ff */
[----:B------:R1:W-:Y:S02]  /*6160*/  @!P1 LDGSTS.E.BYPASS.LTC128B.128 [R233+0x7100], [R6.64], !P4 ;  /* 0x0710000006e99fae */ /* 0x0003e4000e101d48 */
[----:B------:R-:W-:Y:S02]  /*6170*/  @P0 SHF.R.S32.HI R0, RZ, 0x1f, R4 ;  /* 0x0000001fff000819 */ /* 0x000fe40000011404 */
[----:B------:R-:W0:Y:S03]  /*6180*/  LDGDEPBAR ;  /* 0x00000000000079af */ /* 0x000e260000000000 */
[----:B------:R-:W-:Y:S04]  /*6190*/  @P0 IMAD R0, R0, c[0x0][0x1e0], RZ ;  /* 0x0000780000000a24 */ /* 0x000fe800078e02ff */
[C---:B------:R-:W-:Y:S02]  /*61a0*/  @P0 IMAD R0, R4.reuse, c[0x0][0x1e4], R0 ;  /* 0x0000790004000a24 */ /* 0x040fe400078e0200 */
[----:B------:R-:W-:Y:S04]  /*61b0*/  @P0 IMAD.WIDE.U32 R4, R4, c[0x0][0x1e0], RZ ;  /* 0x0000780004040a25 */ /* 0x000fe800078e00ff */
[----:B------:R-:W-:Y:S02]  /*61c0*/  @P0 IMAD.SHL.U32 R2, R4, 0x40, RZ ;  /* 0x0000004004020824 */ /* 0x000fe400078e00ff */
[----:B------:R-:W-:Y:S03]  /*61d0*/  @P0 IMAD.IADD R0, R5, 0x1, R0 ;  /* 0x0000000105000824 */ /* 0x000fe600078e0200 */
[----:B------:R-:W-:Y:S02]  /*61e0*/  @P0 IADD3 R3, P2, R2, R236, RZ ;  /* 0x000000ec02030210 */ /* 0x000fe40007f5e0ff */
[----:B------:R-:W-:Y:S05]  /*61f0*/  @P0 SHF.L.U64.HI R0, R4, 0x6, R0 ;  /* 0x0000000604000819 */ /* 0x000fea0000010200 */
[----:B------:R-:W-:Y:S01]  /*6200*/  @P0 IMAD.X R4, R0, 0x1, R225, P2 ;  /* 0x0000000100040824 */ /* 0x000fe200010e06e1 */
[C---:B------:R-:W-:Y:S04]  /*6210*/  @P0 LEA R234, P2, R3.reuse, c[0x0][0x1c8], 0x1 ;  /* 0x0000720003ea0a11 */ /* 0x040fe800078408ff */
[----:B------:R-:W-:Y:S02]  /*6220*/  @P0 LEA.HI.X R235, R3, c[0x0][0x1cc], R4, 0x1, P2 ;  /* 0x0000730003eb0a11 */ /* 0x000fe400010f0c04 */
[C---:B-1----:R-:W-:Y:S03]  /*6230*/  HMMA.16816.F32.BF16 R4, R32.reuse, R8, RZ ;  /* 0x000000082004723c */ /* 0x042fe600000418ff */
[----:B------:R-:W-:Y:S05]  /*6240*/  @P0 IADD3 R3, P1, R2, R250, RZ ;  /* 0x000000fa02030210 */ /* 0x000fea0007f3e0ff */
[C---:B------:R-:W-:Y:S01]  /*6250*/  HMMA.16816.F32.BF16 R8, R32.reuse, R10, RZ ;  /* 0x0000000a2008723c */ /* 0x040fe200000418ff */
[----:B------:R-:W-:Y:S03]  /*6260*/  @P0 IMAD.X R156, R0, 0x1, R249, P1 ;  /* 0x00000001009c0824 */ /* 0x000fe600008e06f9 */
[C---:B------:R-:W-:Y:S04]  /*6270*/  @P0 LEA R230, P1, R3.reuse, c[0x0][0x1c8], 0x1 ;  /* 0x0000720003e60a11 */ /* 0x040fe800078208ff */
[C---:B-----5:R-:W-:Y:S01]  /*6280*/  HMMA.16816.F32.BF16 R12, R32.reuse, R16, RZ ;  /* 0x00000010200c723c */ /* 0x060fe200000418ff */
[----:B------:R-:W-:Y:S03]  /*6290*/  @P0 LEA.HI.X R231, R3, c[0x0][0x1cc], R156, 0x1, P1 ;  /* 0x0000730003e70a11 */ /* 0x000fe600008f0c9c */
[----:B------:R-:W-:Y:S04]  /*62a0*/  @P0 IADD3 R3, P1, R2, R248, RZ ;  /* 0x000000f802030210 */ /* 0x000fe80007f3e0ff */
[C---:B------:R-:W-:Y:S01]  /*62b0*/  HMMA.16816.F32.BF16 R16, R32.reuse, R18, RZ ;  /* 0x000000122010723c */ /* 0x040fe200000418ff */
[----:B------:R-:W-:Y:S03]  /*62c0*/  @P0 IMAD.X R156, R0, 0x1, R247, P1 ;  /* 0x00000001009c0824 */ /* 0x000fe600008e06f7 */
[C---:B------:R-:W-:Y:S04]  /*62d0*/  @P0 LEA R228, P1, R3.reuse, c[0x0][0x1c8], 0x1 ;  /* 0x0000720003e40a11 */ /* 0x040fe800078208ff */
[C---:B----4-:R-:W-:Y:S01]  /*62e0*/  HMMA.16816.F32.BF16 R20, R32.reuse, R24, RZ ;  /* 0x000000182014723c */ /* 0x050fe200000418ff */
[----:B------:R-:W-:Y:S03]  /*62f0*/  @P0 LEA.HI.X R229, R3, c[0x0][0x1cc], R156, 0x1, P1 ;  /* 0x0000730003e50a11 */ /* 0x000fe600008f0c9c */
[----:B------:R-:W-:Y:S04]  /*6300*/  @P0 IADD3 R3, P1, R2, R246, RZ ;  /* 0x000000f602030210 */ /* 0x000fe80007f3e0ff */
[C---:B------:R-:W-:Y:S01]  /*6310*/  HMMA.16816.F32.BF16 R24, R32.reuse, R26, RZ ;  /* 0x0000001a2018723c */ /* 0x040fe200000418ff */
[----:B------:R-:W-:Y:S03]  /*6320*/  @P0 IMAD.X R156, R0, 0x1, R245, P1 ;  /* 0x00000001009c0824 */ /* 0x000fe600008e06f5 */
[C---:B------:R-:W-:Y:S04]  /*6330*/  @P0 LEA R226, P1, R3.reuse, c[0x0][0x1c8], 0x1 ;  /* 0x0000720003e20a11 */ /* 0x040fe800078208ff */
[C---:B---3--:R-:W-:Y:S01]  /*6340*/  HMMA.16816.F32.BF16 R28, R32.reuse, R168, RZ ;  /* 0x000000a8201c723c */ /* 0x048fe200000418ff */
[----:B------:R-:W-:Y:S03]  /*6350*/  @P0 LEA.HI.X R227, R3, c[0x0][0x1cc], R156, 0x1, P1 ;  /* 0x0000730003e30a11 */ /* 0x000fe600008f0c9c */
[----:B------:R-:W-:Y:S02]  /*6360*/  @P0 IADD3 R2, P1, R223, R2, RZ ;  /* 0x00000002df020210 */ /* 0x000fe40007f3e0ff */
[----:B------:R-:W3:Y:S02]  /*6370*/  LDL R223, [R1+0x38] ;  /* 0x0000380001df7983 */ /* 0x000ee40000100800 */
[----:B------:R-:W-:Y:S01]  /*6380*/  HMMA.16816.F32.BF16 R32, R32, R170, RZ ;  /* 0x000000aa2020723c */ /* 0x000fe200000418ff */
[----:B------:R-:W-:Y:S01]  /*6390*/  @P0 IMAD.X R0, R159, 0x1, R0, P1 ;  /* 0x000000019f000824 */ /* 0x000fe200008e0600 */
[----:B------:R-:W-:Y:S02]  /*63a0*/  LDSM.16.M88.4 R168, [R202+0x10100] ;  /* 0x01010000caa8783b */ /* 0x000fe40000000200 */
[----:B------:R-:W-:Y:S01]  /*63b0*/  IMAD.MOV.U32 R159, RZ, RZ, c[0x0][0x2c4] ;  /* 0x0000b100ff9f7624 */ /* 0x000fe200078e00ff */
[----:B------:R-:W-:Y:S03]  /*63c0*/  @P0 IADD3 R3, P1, R2, R236, RZ ;  /* 0x000000ec02030210 */ /* 0x000fe60007f3e0ff */
[C---:B------:R-:W-:Y:S05]  /*63d0*/  HMMA.16816.F32.BF16 R4, R172.reuse, R176, R4 ;  /* 0x000000b0ac04723c */ /* 0x040fea0000041804 */
[----:B------:R-:W-:Y:S01]  /*63e0*/  ISETP.NE.AND P2, PT, R159, 0x1, PT ;  /* 0x000000019f00780c */ /* 0x000fe20003f45270 */
[----:B------:R-:W-:Y:S01]  /*63f0*/  @P0 IMAD.X R156, R0, 0x1, R225, P1 ;  /* 0x00000001009c0824 */ /* 0x000fe200008e06e1 */
[----:B------:R1:W3:Y:S01]  /*6400*/  LDL R159, [R1+0x3c] ;  /* 0x00003c00019f7983 */ /* 0x0002e20000100800 */
[C---:B------:R-:W-:Y:S03]  /*6410*/  HMMA.16816.F32.BF16 R8, R172.reuse, R178, R8 ;  /* 0x000000b2ac08723c */ /* 0x040fe60000041808 */
[----:B------:R-:W-:Y:S01]  /*6420*/  LDSM.16.M88.4 R176, [R198+0x8900] ;  /* 0x00890000c6b0783b */ /* 0x000fe20000000200 */
[C---:B------:R-:W-:Y:S04]  /*6430*/  @P0 LEA R224, P1, R3.reuse, c[0x0][0x1c8], 0x1 ;  /* 0x0000720003e00a11 */ /* 0x040fe800078208ff */
[C---:B------:R-:W-:Y:S04]  /*6440*/  HMMA.16816.F32.BF16 R12, R172.reuse, R180, R12 ;  /* 0x000000b4ac0c723c */ /* 0x040fe8000004180c */
[----:B------:R-:W-:Y:S02]  /*6450*/  @P0 LEA.HI.X R225, R3, c[0x0][0x1cc], R156, 0x1, P1 ;  /* 0x0000730003e10a11 */ /* 0x000fe400008f0c9c */
[----:B------:R-:W-:Y:S02]  /*6460*/  @P0 IADD3 R3, P1, R2, R250, RZ ;  /* 0x000000fa02030210 */ /* 0x000fe40007f3e0ff */
[C---:B------:R-:W-:Y:S04]  /*6470*/  HMMA.16816.F32.BF16 R16, R172.reuse, R182, R16 ;  /* 0x000000b6ac10723c */ /* 0x040fe80000041810 */
[----:B------:R-:W-:Y:S01]  /*6480*/  @P0 IMAD.X R156, R0, 0x1, R249, P1 ;  /* 0x00000001009c0824 */ /* 0x000fe200008e06f9 */
[C---:B--2---:R-:W-:Y:S03]  /*6490*/  @P0 LEA R220, P1, R3.reuse, c[0x0][0x1c8], 0x1 ;  /* 0x0000720003dc0a11 */ /* 0x044fe600078208ff */
[C---:B------:R-:W-:Y:S04]  /*64a0*/  HMMA.16816.F32.BF16 R20, R172.reuse, R184, R20 ;  /* 0x000000b8ac14723c */ /* 0x040fe80000041814 */
[----:B------:R-:W-:Y:S02]  /*64b0*/  @P0 LEA.HI.X R221, R3, c[0x0][0x1cc], R156, 0x1, P1 ;  /* 0x0000730003dd0a11 */ /* 0x000fe400008f0c9c */
[----:B------:R-:W-:Y:S02]  /*64c0*/  @P0 IADD3 R3, P1, R2, R248, RZ ;  /* 0x000000f802030210 */ /* 0x000fe40007f3e0ff */
[C---:B------:R-:W-:Y:S04]  /*64d0*/  HMMA.16816.F32.BF16 R24, R172.reuse, R186, R24 ;  /* 0x000000baac18723c */ /* 0x040fe80000041818 */
[----:B------:R-:W-:Y:S01]  /*64e0*/  @P0 IMAD.X R156, R0, 0x1, R247, P1 ;  /* 0x00000001009c0824 */ /* 0x000fe200008e06f7 */
[C---:B------:R-:W-:Y:S03]  /*64f0*/  @P0 LEA R182, P1, R3.reuse, c[0x0][0x1c8], 0x1 ;  /* 0x0000720003b60a11 */ /* 0x040fe600078208ff */
[C---:B------:R-:W-:Y:S04]  /*6500*/  HMMA.16816.F32.BF16 R28, R172.reuse, R188, R28 ;  /* 0x000000bcac1c723c */ /* 0x040fe8000004181c */
[----:B------:R-:W-:Y:S01]  /*6510*/  @P0 LEA.HI.X R183, R3, c[0x0][0x1cc], R156, 0x1, P1 ;  /* 0x0000730003b70a11 */ /* 0x000fe200008f0c9c */
[----:B------:R-:W-:Y:S01]  /*6520*/  IMAD.SHL.U32 R156, R222, 0x40, RZ ;  /* 0x00000040de9c7824 */ /* 0x000fe200078e00ff */
[----:B------:R-:W-:Y:S02]  /*6530*/  @P0 IADD3 R2, P1, R2, R246, RZ ;  /* 0x000000f602020210 */ /* 0x000fe40007f3e0ff */
[----:B------:R-:W-:Y:S01]  /*6540*/  HMMA.16816.F32.BF16 R32, R172, R190, R32 ;  /* 0x000000beac20723c */ /* 0x000fe20000041820 */
[----:B------:R-:W2:Y:S03]  /*6550*/  LDSM.16.M88.4 R172, [R198+0x8100] ;  /* 0x00810000c6ac783b */ /* 0x000ea60000000200 */
[----:B------:R-:W-:Y:S01]  /*6560*/  @P0 IMAD.X R0, R0, 0x1, R245, P1 ;  /* 0x0000000100000824 */ /* 0x000fe200008e06f5 */
[C---:B------:R-:W-:Y:S04]  /*6570*/  @P0 LEA R180, P1, R2.reuse, c[0x0][0x1c8], 0x1 ;  /* 0x0000720002b40a11 */ /* 0x040fe800078208ff */
[----:B------:R-:W-:Y:S03]  /*6580*/  @P0 LEA.HI.X R181, R2, c[0x0][0x1cc], R0, 0x1, P1 ;  /* 0x0000730002b50a11 */ /* 0x000fe600008f0c00 */
[----:B------:R-:W-:Y:S04]  /*6590*/  IADD3 R0, -R219, 0x1, -R156 ;  /* 0x00000001db007810 */ /* 0x000fe80007ffe99c */
[----:B------:R-:W-:Y:S04]  /*65a0*/  IADD3 R0, R0, c[0x0][0x1d0], RZ ;  /* 0x0000740000007a10 */ /* 0x000fe80007ffe0ff */
[----:B------:R-:W-:Y:S01]  /*65b0*/  IADD3 R0, R0, -c[0x0][0x168], RZ ;  /* 0x80005a0000007a10 */ /* 0x000fe20007ffe0ff */
[C---:B--2---:R-:W-:Y:S08]  /*65c0*/  HMMA.16816.F32.BF16 R4, R168.reuse, R172, R4 ;  /* 0x000000aca804723c */ /* 0x044ff00000041804 */
[C---:B------:R-:W-:Y:S01]  /*65d0*/  HMMA.16816.F32.BF16 R8, R168.reuse, R174, R8 ;  /* 0x000000aea808723c */ /* 0x040fe20000041808 */
[----:B------:R-:W2:Y:S07]  /*65e0*/  LDSM.16.M88.4 R172, [R198+0x9100] ;  /* 0x00910000c6ac783b */ /* 0x000eae0000000200 */
[C---:B------:R-:W-:Y:S08]  /*65f0*/  HMMA.16816.F32.BF16 R12, R168.reuse, R176, R12 ;  /* 0x000000b0a80c723c */ /* 0x040ff0000004180c */
[C---:B------:R-:W-:Y:S01]  /*6600*/  HMMA.16816.F32.BF16 R16, R168.reuse, R178, R16 ;  /* 0x000000b2a810723c */ /* 0x040fe20000041810 */
[----:B------:R-:W4:Y:S07]  /*6610*/  LDSM.16.M88.4 R176, [R198+0x9900] ;  /* 0x00990000c6b0783b */ /* 0x000f2e0000000200 */
[C---:B--2---:R-:W-:Y:S08]  /*6620*/  HMMA.16816.F32.BF16 R20, R168.reuse, R172, R20 ;  /* 0x000000aca814723c */ /* 0x044ff00000041814 */
[C---:B------:R-:W-:Y:S01]  /*6630*/  HMMA.16816.F32.BF16 R24, R168.reuse, R174, R24 ;  /* 0x000000aea818723c */ /* 0x040fe20000041818 */
[----:B------:R-:W-:Y:S07]  /*6640*/  LDSM.16.M88.4 R172, [R197] ;  /* 0x00000000c5ac783b */ /* 0x000fee0000000200 */
[C---:B----4-:R-:W-:Y:S08]  /*6650*/  HMMA.16816.F32.BF16 R28, R168.reuse, R176, R28 ;  /* 0x000000b0a81c723c */ /* 0x050ff0000004181c */
[----:B------:R-:W-:Y:S01]  /*6660*/  HMMA.16816.F32.BF16 R32, R168, R178, R32 ;  /* 0x000000b2a820723c */ /* 0x000fe20000041820 */
[----:B------:R-:W2:Y:S04]  /*6670*/  LDSM.16.M88.4 R168, [R201+0x10100] ;  /* 0x01010000c9a8783b */ /* 0x000ea80000000200 */
[----:B------:R-:W4:Y:S03]  /*6680*/  LDSM.16.M88.4 R176, [R197+0x800] ;  /* 0x00080000c5b0783b */ /* 0x000f260000000200 */
[C---:B--2---:R-:W-:Y:S08]  /*6690*/  HMMA.16816.F32.BF16 R4, R168.reuse, R172, R4 ;  /* 0x000000aca804723c */ /* 0x044ff00000041804 */
[C---:B------:R-:W-:Y:S01]  /*66a0*/  HMMA.16816.F32.BF16 R8, R168.reuse, R174, R8 ;  /* 0x000000aea808723c */ /* 0x040fe20000041808 */
[----:B------:R-:W2:Y:S07]  /*66b0*/  LDSM.16.M88.4 R172, [R197+0x1000] ;  /* 0x00100000c5ac783b */ /* 0x000eae0000000200 */
[C---:B----4-:R-:W-:Y:S08]  /*66c0*/  HMMA.16816.F32.BF16 R12, R168.reuse, R176, R12 ;  /* 0x000000b0a80c723c */ /* 0x050ff0000004180c */
[C---:B------:R-:W-:Y:S01]  /*66d0*/  HMMA.16816.F32.BF16 R16, R168.reuse, R178, R16 ;  /* 0x000000b2a810723c */ /* 0x040fe20000041810 */
[----:B------:R-:W4:Y:S07]  /*66e0*/  LDSM.16.M88.4 R176, [R197+0x1800] ;  /* 0x00180000c5b0783b */ /* 0x000f2e0000000200 */
[C---:B--2---:R-:W-:Y:S08]  /*66f0*/  HMMA.16816.F32.BF16 R20, R168.reuse, R172, R20 ;  /* 0x000000aca814723c */ /* 0x044ff00000041814 */
[C---:B------:R-:W-:Y:S01]  /*6700*/  HMMA.16816.F32.BF16 R24, R168.reuse, R174, R24 ;  /* 0x000000aea818723c */ /* 0x040fe20000041818 */
[----:B------:R-:W-:Y:S07]  /*6710*/  LDSM.16.M88.4 R172, [R192+0xa100] ;  /* 0x00a10000c0ac783b */ /* 0x000fee0000000200 */
[C---:B----4-:R-:W-:Y:S08]  /*6720*/  HMMA.16816.F32.BF16 R28, R168.reuse, R176, R28 ;  /* 0x000000b0a81c723c */ /* 0x050ff0000004181c */
[----:B------:R-:W-:Y:S01]  /*6730*/  HMMA.16816.F32.BF16 R32, R168, R178, R32 ;  /* 0x000000b2a820723c */ /* 0x000fe20000041820 */
[----:B------:R-:W2:Y:S04]  /*6740*/  LDSM.16.M88.4 R168, [R199+0x14100] ;  /* 0x01410000c7a8783b */ /* 0x000ea80000000200 */
[----:B------:R-:W4:Y:S01]  /*6750*/  LDSM.16.M88.4 R176, [R192+0xa900] ;  /* 0x00a90000c0b0783b */ /* 0x000f220000000200 */
[----:B---3--:R-:W-:Y:S02]  /*6760*/  @P2 IMAD.MOV.U32 R159, RZ, RZ, R223 ;  /* 0x000000ffff9f2224 */ /* 0x008fe400078e00df */
[----:B------:R-:W-:Y:S03]  /*6770*/  IMAD.MOV.U32 R223, RZ, RZ, 0x1 ;  /* 0x00000001ffdf7424 */ /* 0x000fe600078e00ff */
[----:B------:R-:W-:Y:S02]  /*6780*/  SHFL.IDX PT, R3, R159, RZ, 0x1c1f ;  /* 0x001c1fff9f037589 */ /* 0x000fe400000e0000 */
[----:B------:R-:W-:Y:S01]  /*6790*/  ISETP.LE.AND P2, PT, R223, c[0x0][0x32c], PT ;  /* 0x0000cb00df007a0c */ /* 0x000fe20003f43270 */
[C---:B--2---:R-:W-:Y:S08]  /*67a0*/  HMMA.16816.F32.BF16 R4, R168.reuse, R172, R4 ;  /* 0x000000aca804723c */ /* 0x044ff00000041804 */
[C---:B------:R-:W-:Y:S01]  /*67b0*/  HMMA.16816.F32.BF16 R8, R168.reuse, R174, R8 ;  /* 0x000000aea808723c */ /* 0x040fe20000041808 */
[----:B------:R-:W2:Y:S07]  /*67c0*/  LDSM.16.M88.4 R172, [R192+0xb100] ;  /* 0x00b10000c0ac783b */ /* 0x000eae0000000200 */
[C---:B----4-:R-:W-:Y:S08]  /*67d0*/  HMMA.16816.F32.BF16 R12, R168.reuse, R176, R12 ;  /* 0x000000b0a80c723c */ /* 0x050ff0000004180c */
[C---:B------:R-:W-:Y:S01]  /*67e0*/  HMMA.16816.F32.BF16 R16, R168.reuse, R178, R16 ;  /* 0x000000b2a810723c */ /* 0x040fe20000041810 */
[----:B------:R-:W3:Y:S07]  /*67f0*/  LDSM.16.M88.4 R176, [R192+0xb900] ;  /* 0x00b90000c0b0783b */ /* 0x000eee0000000200 */
[C---:B--2---:R-:W-:Y:S08]  /*6800*/  HMMA.16816.F32.BF16 R20, R168.reuse, R172, R20 ;  /* 0x000000aca814723c */ /* 0x044ff00000041814 */
[C---:B------:R-:W-:Y:S01]  /*6810*/  HMMA.16816.F32.BF16 R24, R168.reuse, R174, R24 ;  /* 0x000000aea818723c */ /* 0x040fe20000041818 */
[----:B------:R-:W-:Y:S07]  /*6820*/  LDSM.16.M88.4 R172, [R215] ;  /* 0x00000000d7ac783b */ /* 0x000fee0000000200 */
[C---:B---3--:R-:W-:Y:S08]  /*6830*/  HMMA.16816.F32.BF16 R28, R168.reuse, R176, R28 ;  /* 0x000000b0a81c723c */ /* 0x048ff0000004181c */
[----:B------:R-:W-:Y:S01]  /*6840*/  HMMA.16816.F32.BF16 R32, R168, R178, R32 ;  /* 0x000000b2a820723c */ /* 0x000fe20000041820 */
[----:B------:R-:W2:Y:S04]  /*6850*/  LDSM.16.M88.4 R168, [R200+0x14100] ;  /* 0x01410000c8a8783b */ /* 0x000ea80000000200 */
[----:B------:R-:W3:Y:S03]  /*6860*/  LDSM.16.M88.4 R176, [R214] ;  /* 0x00000000d6b0783b */ /* 0x000ee60000000200 */
[C---:B--2---:R-:W-:Y:S08]  /*6870*/  HMMA.16816.F32.BF16 R4, R168.reuse, R172, R4 ;  /* 0x000000aca804723c */ /* 0x044ff00000041804 */
[C---:B------:R-:W-:Y:S01]  /*6880*/  HMMA.16816.F32.BF16 R8, R168.reuse, R174, R8 ;  /* 0x000000aea808723c */ /* 0x040fe20000041808 */
[----:B------:R-:W2:Y:S07]  /*6890*/  LDSM.16.M88.4 R172, [R213] ;  /* 0x00000000d5ac783b */ /* 0x000eae0000000200 */
[C---:B---3--:R-:W-:Y:S08]  /*68a0*/  HMMA.16816.F32.BF16 R12, R168.reuse, R176, R12 ;  /* 0x000000b0a80c723c */ /* 0x048ff0000004180c */
[C---:B------:R-:W-:Y:S01]  /*68b0*/  HMMA.16816.F32.BF16 R16, R168.reuse, R178, R16 ;  /* 0x000000b2a810723c */ /* 0x040fe20000041810 */
[----:B------:R-:W3:Y:S07]  /*68c0*/  LDSM.16.M88.4 R176, [R212] ;  /* 0x00000000d4b0783b */ /* 0x000eee0000000200 */
[C---:B--2---:R-:W-:Y:S08]  /*68d0*/  HMMA.16816.F32.BF16 R20, R168.reuse, R172, R20 ;  /* 0x000000aca814723c */ /* 0x044ff00000041814 */
[C---:B------:R-:W-:Y:S01]  /*68e0*/  HMMA.16816.F32.BF16 R24, R168.reuse, R174, R24 ;  /* 0x000000aea818723c */ /* 0x040fe20000041818 */
[----:B------:R-:W-:Y:S07]  /*68f0*/  LDSM.16.M88.4 R172, [R198+0xa100] ;  /* 0x00a10000c6ac783b */ /* 0x000fee0000000200 */
[C---:B---3--:R-:W-:Y:S08]  /*6900*/  HMMA.16816.F32.BF16 R28, R168.reuse, R176, R28 ;  /* 0x000000b0a81c723c */ /* 0x048ff0000004181c */
[----:B------:R-:W-:Y:S01]  /*6910*/  HMMA.16816.F32.BF16 R32, R168, R178, R32 ;  /* 0x000000b2a820723c */ /* 0x000fe20000041820 */
[----:B------:R-:W2:Y:S04]  /*6920*/  LDSM.16.M88.4 R168, [R202+0x14100] ;  /* 0x01410000caa8783b */ /* 0x000ea80000000200 */
[----:B------:R-:W3:Y:S03]  /*6930*/  LDSM.16.M88.4 R176, [R198+0xa900] ;  /* 0x00a90000c6b0783b */ /* 0x000ee60000000200 */
[C---:B--2---:R-:W-:Y:S08]  /*6940*/  HMMA.16816.F32.BF16 R4, R168.reuse, R172, R4 ;  /* 0x000000aca804723c */ /* 0x044ff00000041804 */
[C---:B------:R-:W-:Y:S01]  /*6950*/  HMMA.16816.F32.BF16 R8, R168.reuse, R174, R8 ;  /* 0x000000aea808723c */ /* 0x040fe20000041808 */
[----:B------:R-:W2:Y:S07]  /*6960*/  LDSM.16.M88.4 R172, [R198+0xb100] ;  /* 0x00b10000c6ac783b */ /* 0x000eae0000000200 */
[C---:B---3--:R-:W-:Y:S08]  /*6970*/  HMMA.16816.F32.BF16 R12, R168.reuse, R176, R12 ;  /* 0x000000b0a80c723c */ /* 0x048ff0000004180c */
[C---:B------:R-:W-:Y:S01]  /*6980*/  HMMA.16816.F32.BF16 R16, R168.reuse, R178, R16 ;  /* 0x000000b2a810723c */ /* 0x040fe20000041810 */
[----:B------:R-:W3:Y:S07]  /*6990*/  LDSM.16.M88.4 R176, [R198+0xb900] ;  /* 0x00b90000c6b0783b */ /* 0x000eee0000000200 */
        /* <DEDUP_REMOVED lines=116> */
[----:B------:R-:W3:Y:S01]  /*70e0*/  LDSM.16.M88.4 R176, [R197+0x7800] ;  /* 0x00780000c5b0783b */ /* 0x000ee20000000200 */
[----:B------:R-:W-:Y:S04]  /*70f0*/  DEPBAR.LE SB0, 0x0 ;  /* 0x000080000000791a */ /* 0x000fe80000000000 */
[----:B------:R-:W-:Y:S02]  /*7100*/  BAR.SYNC.DEFER_BLOCKING 0x0 ;  /* 0x0000000000007b1d */ /* 0x000fe40000010000 */
[C---:B--2---:R-:W-:Y:S04]  /*7110*/  HMMA.16816.F32.BF16 R20, R168.reuse, R172, R20 ;  /* 0x000000aca814723c */ /* 0x044fe80000041814 */
[----:B------:R-:W-:Y:S01]  /*7120*/  @!PT LDS RZ, [RZ] ;  /* 0x00000000fffff984 */ /* 0x000fe20000000800 */
[----:B------:R-:W-:Y:S01]  /*7130*/  @!PT LDS RZ, [RZ] ;  /* 0x00000000fffff984 */ /* 0x000fe20000000800 */
[----:B------:R-:W-:Y:S01]  /*7140*/  @!PT LDS RZ, [RZ] ;  /* 0x00000000fffff984 */ /* 0x000fe20000000800 */
[----:B------:R1:W-:Y:S04]  /*7150*/  @P0 LDGSTS.E.BYPASS.LTC128B.128 [R233+0x8100], [R234.64], !P3 ;  /* 0x08100000eae90fae */ /* 0x0003e8000d901d48 */
[C---:B------:R-:W-:Y:S01]  /*7160*/  HMMA.16816.F32.BF16 R24, R168.reuse, R174, R24 ;  /* 0x000000aea818723c */ /* 0x040fe20000041818 */
[----:B------:R1:W-:Y:S04]  /*7170*/  @P0 LDGSTS.E.BYPASS.LTC128B.128 [R233+0xa100], [R230.64], !P6 ;  /* 0x0a100000e6e90fae */ /* 0x0003e8000f101d48 */
[----:B------:R1:W-:Y:S03]  /*7180*/  @P0 LDGSTS.E.BYPASS.LTC128B.128 [R233+0xc100], [R228.64], !P5 ;  /* 0x0c100000e4e90fae */ /* 0x0003e6000e901d48 */
[C---:B---3--:R-:W-:Y:S01]  /*7190*/  HMMA.16816.F32.BF16 R28, R168.reuse, R176, R28 ;  /* 0x000000b0a81c723c */ /* 0x048fe2000004181c */
[----:B------:R1:W-:Y:S04]  /*71a0*/  @P0 LDGSTS.E.BYPASS.LTC128B.128 [R233+0xe100], [R226.64], !P4 ;  /* 0x0e100000e2e90fae */ /* 0x0003e8000e101d48 */
[----:B------:R1:W-:Y:S03]  /*71b0*/  @P0 LDGSTS.E.BYPASS.LTC128B.128 [R233+0x9100], [R224.64], !P3 ;  /* 0x09100000e0e90fae */ /* 0x0003e6000d901d48 */
[----:B------:R-:W-:Y:S01]  /*71c0*/  HMMA.16816.F32.BF16 R32, R168, R178, R32 ;  /* 0x000000b2a820723c */ /* 0x000fe20000041820 */
[----:B------:R1:W-:Y:S04]  /*71d0*/  @P0 LDGSTS.E.BYPASS.LTC128B.128 [R233+0xb100], [R220.64], !P6 ;  /* 0x0b100000dce90fae */ /* 0x0003e8000f101d48 */
[----:B------:R1:W-:Y:S02]  /*71e0*/  @P0 LDGSTS.E.BYPASS.LTC128B.128 [R233+0xd100], [R182.64], !P5 ;  /* 0x0d100000b6e90fae */ /* 0x0003e4000e901d48 */
[C---:B------:R-:W-:Y:S02]  /*71f0*/  IADD3 R169, R0.reuse, c[0x0][0x328], RZ ;  /* 0x0000ca0000a97a10 */ /* 0x040fe40007ffe0ff */
[----:B------:R1:W-:Y:S03]  /*7200*/  @P0 LDGSTS.E.BYPASS.LTC128B.128 [R233+0xf100], [R180.64], !P4 ;  /* 0x0f100000b4e90fae */ /* 0x0003e6000e101d48 */
[----:B------:R-:W-:Y:S01]  /*7210*/  IADD3 R168, R0, UR6, RZ ;  /* 0x0000000600a87c10 */ /* 0x000fe2000fffe0ff */
[----:B------:R-:W0:Y:S01]  /*7220*/  LDGDEPBAR ;  /* 0x00000000000079af */ /* 0x000e220000000000 */
[--C-:B------:R-:W-:Y:S03]  /*7230*/  IMAD.IADD R2, R169, 0x1, R3.reuse ;  /* 0x00000001a9027824 */ /* 0x100fe600078e0203 */
[----:B------:R-:W-:Y:S01]  /*7240*/  IMAD.IADD R0, R168, 0x1, R3 ;  /* 0x00000001a8007824 */ /* 0x000fe200078e0203 */
        /* <DEDUP_REMOVED lines=15> */
.L_x_2417:
[----:B------:R-:W-:Y:S04]  /*7340*/  MOV R170, c[0x0][0x32c] ;  /* 0x0000cb0000aa7a02 */ /* 0x000fe80000000f00 */
[----:B------:R-:W-:Y:S11]  /*7350*/  ISETP.NE.AND P0, PT, R170, 0x1, PT ;  /* 0x00000001aa00780c */ /* 0x000ff60003f05270 */
[----:B------:R-:W-:Y:S02]  /*7360*/  @!UPT UIADD3 URZ, URZ, URZ, URZ ;  /* 0x0000003f3f3ff290 */ /* 0x000fe4000fffe03f */
[----:B------:R-:W-:Y:S05]  /*7370*/  @P0 IMAD.HI.U32 R170, R3, c[0x0][0x330], RZ ;  /* 0x0000cc0003aa0a27 */ /* 0x000fea00078e00ff */
[----:B------:R-:W-:Y:S02]  /*7380*/  @P0 SHF.R.U32.HI R3, RZ, c[0x0][0x334], R170 ;  /* 0x0000cd00ff030a19 */ /* 0x000fe400000116aa */
.L_x_2418:
[----:B------:R-:W-:Y:S05]  /*7390*/  BSYNC B0 ;  /* 0x0000000000007941 */ /* 0x000fea0003800000 */
.L_x_2416:
[----:B------:R-:W-:Y:S04]  /*73a0*/  IMAD R3, R3, c[0x0][0x32c], -R156 ;  /* 0x0000cb0003037a24 */ /* 0x000fe800078e0a9c */
[----:B------:R-:W-:Y:S05]  /*73b0*/  IMAD.IADD R3, R3, 0x1, -R219 ;  /* 0x0000000103037824 */ /* 0x000fea00078e0adb */
[----:B------:R-:W-:Y:S02]  /*73c0*/  IADD3 R170, R3, c[0x0][0x32c], RZ ;  /* 0x0000cb0003aa7a10 */ /* 0x000fe40007ffe0ff */
[----:B------:R-:W-:Y:S02]  /*73d0*/  IMNMX R0, R0, R3, !PT ;  /* 0x0000000300007217 */ /* 0x000fe40007800200 */
[----:B------:R-:W-:Y:S02]  /*73e0*/  IMNMX R2, R2, R170, PT ;  /* 0x000000aa02027217 */ /* 0x000fe40003800200 */
.L_x_2415:
[----:B------:R-:W-:Y:S01]  /*73f0*/  ISETP.GT.AND P1, PT, R222, -0x1, PT ;  /* 0xffffffffde00780c */ /* 0x000fe20003f24270 */
[----:B------:R-:W2:Y:S03]  /*7400*/  SHFL.IDX PT, R3, R159, 0x1, 0x1c1f ;  /* 0x003c1f009f037f89 */ /* 0x000ea600000e0000 */
        /* <DEDUP_REMOVED lines=26> */
[----:B-1----:R-:W-:Y:S02]  /*75b0*/  FSEL R181, R20, -INF , !P0 ;  /* 0xff80000014b57808 */ /* 0x002fe40004000000 */
        /* <DEDUP_REMOVED lines=19> */
[--C-:B--2---:R-:W-:Y:S03]  /*76f0*/  IMAD.IADD R0, R168, 0x1, R3.reuse ;  /* 0x00000001a8007824 */ /* 0x104fe600078e0203 */
        /* <DEDUP_REMOVED lines=18> */
.L_x_2421:
[----:B------:R-:W-:Y:S04]  /*7820*/  MOV R12, c[0x0][0x32c] ;  /* 0x0000cb00000c7a02 */ /* 0x000fe80000000f00 */
[----:B------:R-:W-:Y:S11]  /*7830*/  ISETP.NE.AND P0, PT, R12, 0x1, PT ;  /* 0x000000010c00780c */ /* 0x000ff60003f05270 */
[----:B------:R-:W-:Y:S02]  /*7840*/  @!UPT UIADD3 URZ, URZ, URZ, URZ ;  /* 0x0000003f3f3ff290 */ /* 0x000fe4000fffe03f */
[----:B------:R-:W-:Y:S05]  /*7850*/  @P0 IMAD.HI.U32 R12, R3, c[0x0][0x330], RZ ;  /* 0x0000cc00030c0a27 */ /* 0x000fea00078e00ff */
[----:B------:R-:W-:Y:S02]  /*7860*/  @P0 SHF.R.U32.HI R3, RZ, c[0x0][0x334], R12 ;  /* 0x0000cd00ff030a19 */ /* 0x000fe4000001160c */
.L_x_2422:
[----:B------:R-:W-:Y:S05]  /*7870*/  BSYNC B0 ;  /* 0x0000000000007941 */ /* 0x000fea0003800000 */
.L_x_2420:
[----:B------:R-:W-:Y:S04]  /*7880*/  IMAD R156, R3, c[0x0][0x32c], -R156 ;  /* 0x0000cb00039c7a24 */ /* 0x000fe800078e0a9c */
[----:B------:R-:W-:Y:S05]  /*7890*/  IMAD.IADD R156, R156, 0x1, -R219 ;  /* 0x000000019c9c7824 */ /* 0x000fea00078e0adb */
[----:B------:R-:W-:Y:S02]  /*78a0*/  IADD3 R3, R156, c[0x0][0x32c], RZ ;  /* 0x0000cb009c037a10 */ /* 0x000fe40007ffe0ff */
[----:B------:R-:W-:Y:S02]  /*78b0*/  IMNMX R0, R0, R156, !PT ;  /* 0x0000009c00007217 */ /* 0x000fe40007800200 */
[----:B------:R-:W-:Y:S02]  /*78c0*/  IMNMX R2, R2, R3, PT ;  /* 0x0000000302027217 */ /* 0x000fe40003800200 */
.L_x_2419:
[----:B------:R-:W-:Y:S02]  /*78d0*/  ISETP.GT.AND P0, PT, R0, RZ, P1 ;  /* 0x000000ff0000720c */ /* 0x000fe40000f04270 */
        /* <DEDUP_REMOVED lines=110> */
[----:B------:R-:W-:Y:S01]  /*7fc0*/  MUFU.EX2 R227, R10 ;  /* 0x0000000a00e37308 */ /* 0x000fe20000000800 */
        /* <DEDUP_REMOVED lines=26> */
[----:B------:R-:W-:Y:S02]  /*8170*/  FMUL.FTZ R53, R2, R53 ;  /* 0x0000003502357220 */ /* 0x000fe40000410000 */
[C---:B--2---:R-:W-:Y:S02]  /*8180*/  FMUL.FTZ R10, R0.reuse, R166 ;  /* 0x000000a6000a7220 */ /* 0x044fe40000410000 */
[C---:B------:R-:W-:Y:S02]  /*8190*/  FMUL.FTZ R11, R0.reuse, R167 ;  /* 0x000000a7000b7220 */ /* 0x040fe40000410000 */
[C---:B------:R-:W-:Y:S01]  /*81a0*/  FMUL.FTZ R18, R0.reuse, R138 ;  /* 0x0000008a00127220 */ /* 0x040fe20000410000 */
[----:B------:R2:W-:Y:S01]  /*81b0*/  MUFU.EX2 R229, R6 ;  /* 0x0000000600e57308 */ /* 0x0005e20000000800 */
[C---:B------:R-:W-:Y:S01]  /*81c0*/  FMUL.FTZ R19, R0.reuse, R139 ;  /* 0x0000008b00137220 */ /* 0x040fe20000410000 */
[----:B------:R-:W-:Y:S01]  /*81d0*/  LDSM.16.MT88.4 R164, [R193+0x1900] ;  /* 0x00190000c1a4783b */ /* 0x000fe20000004200 */
[----:B------:R-:W-:Y:S02]  /*81e0*/  FMUL.FTZ R26, R0, R146 ;  /* 0x00000092001a7220 */ /* 0x000fe40000410000 */
[----:B---3--:R-:W-:Y:S02]  /*81f0*/  FMUL.FTZ R4, R2, R160 ;  /* 0x000000a002047220 */ /* 0x008fe40000410000 */
[C---:B------:R-:W-:Y:S02]  /*8200*/  FMUL.FTZ R27, R0.reuse, R147 ;  /* 0x00000093001b7220 */ /* 0x040fe40000410000 */
[C---:B------:R-:W-:Y:S01]  /*8210*/  FMUL.FTZ R34, R0.reuse, R154 ;  /* 0x0000009a00227220 */ /* 0x040fe20000410000 */
[----:B------:R-:W3:Y:S01]  /*8220*/  MUFU.EX2 R228, R7 ;  /* 0x0000000700e47308 */ /* 0x000ee20000000800 */
[----:B------:R-:W-:Y:S01]  /*8230*/  LDSM.16.MT88.4 R136, [R193+0x2100] ;  /* 0x00210000c188783b */ /* 0x000fe20000004200 */
[----:B------:R-:W-:Y:S01]  /*8240*/  FMUL.FTZ R35, R0, R155 ;  /* 0x0000009b00237220 */ /* 0x000fe20000410000 */
[----:B-1----:R-:W-:Y:S01]  /*8250*/  F2FP.BF16.PACK_AB R168, R242, R239 ;  /* 0x000000eff2a8723e */ /* 0x002fe200000010ff */
[----:B------:R-:W-:Y:S02]  /*8260*/  FMUL.FTZ R5, R2, R161 ;  /* 0x000000a102057220 */ /* 0x000fe40000410000 */
[C---:B------:R-:W-:Y:S02]  /*8270*/  FMUL.FTZ R38, R0.reuse, R38 ;  /* 0x0000002600267220 */ /* 0x040fe40000410000 */
[C---:B------:R-:W-:Y:S01]  /*8280*/  FMUL.FTZ R39, R0.reuse, R39 ;  /* 0x0000002700277220 */ /* 0x040fe20000410000 */
[----:B------:R-:W-:Y:S01]  /*8290*/  LDSM.16.MT88.4 R152, [R194+0x2900] ;  /* 0x00290000c298783b */ /* 0x000fe20000004200 */
[C---:B------:R-:W-:Y:S02]  /*82a0*/  FMUL.FTZ R42, R0.reuse, R42 ;  /* 0x0000002a002a7220 */ /* 0x040fe40000410000 */
[C---:B------:R-:W-:Y:S02]  /*82b0*/  FMUL.FTZ R43, R0.reuse, R43 ;  /* 0x0000002b002b7220 */ /* 0x040fe40000410000 */
[C---:B--2---:R-:W-:Y:S02]  /*82c0*/  FMUL.FTZ R6, R0.reuse, R162 ;  /* 0x000000a200067220 */ /* 0x044fe40000410000 */
[C---:B------:R-:W-:Y:S02]  /*82d0*/  FMUL.FTZ R46, R0.reuse, R46 ;  /* 0x0000002e002e7220 */ /* 0x040fe40000410000 */
[C---:B------:R-:W-:Y:S02]  /*82e0*/  FMUL.FTZ R47, R0.reuse, R47 ;  /* 0x0000002f002f7220 */ /* 0x040fe40000410000 */
[C---:B------:R-:W-:Y:S02]  /*82f0*/  FMUL.FTZ R50, R0.reuse, R50 ;  /* 0x0000003200327220 */ /* 0x040fe40000410000 */
[----:B------:R-:W-:Y:S01]  /*8300*/  FMUL.FTZ R51, R0, R51 ;  /* 0x0000003300337220 */ /* 0x000fe20000410000 */
[----:B---3--:R-:W-:Y:S01]  /*8310*/  F2FP.BF16.PACK_AB R169, R228, R229 ;  /* 0x000000e5e4a9723e */ /* 0x008fe200000010ff */
[----:B------:R-:W-:Y:S02]  /*8320*/  FMUL.FTZ R7, R0, R163 ;  /* 0x000000a300077220 */ /* 0x000fe40000410000 */
[--C-:B------:R-:W-:Y:S02]  /*8330*/  FFMA.FTZ R144, R180, c[0x0][0x2d0], -R157.reuse ;  /* 0x0000b400b4907a23 */ /* 0x100fe4000001089d */
[C---:B------:R-:W-:Y:S02]  /*8340*/  FMUL.FTZ R54, R0.reuse, R54 ;  /* 0x0000003600367220 */ /* 0x040fe40000410000 */
[----:B------:R-:W-:Y:S01]  /*8350*/  FMUL.FTZ R55, R0, R55 ;  /* 0x0000003700377220 */ /* 0x000fe20000410000 */
        /* <DEDUP_REMOVED lines=20> */
[----:B------:R-:W2:Y:S01]  /*84a0*/  LDSM.16.MT88.4 R140, [R194+0x2100] ;  /* 0x00210000c28c783b */ /* 0x000ea20000004200 */
[----:B------:R-:W-:Y:S02]  /*84b0*/  FMUL.FTZ R63, R0, R63 ;  /* 0x0000003f003f7220 */ /* 0x000fe40000410000 */
[C---:B------:R-:W-:Y:S02]  /*84c0*/  FMUL.FTZ R64, R2.reuse, R64 ;  /* 0x0000004002407220 */ /* 0x040fe40000410000 */
[C---:B------:R-:W-:Y:S03]  /*84d0*/  HMMA.16816.F32.BF16 R20, R168.reuse, R28, R20 ;  /* 0x0000001ca814723c */ /* 0x040fe60000041814 */
[----:B------:R-:W-:Y:S02]  /*84e0*/  FMUL.FTZ R65, R2, R65 ;  /* 0x0000004102417220 */ /* 0x000fe40000410000 */
[----:B------:R-:W-:Y:S02]  /*84f0*/  FMUL.FTZ R66, R0, R66 ;  /* 0x0000004200427220 */ /* 0x000fe40000410000 */
[C---:B------:R-:W-:Y:S01]  /*8500*/  FMUL.FTZ R28, R2.reuse, R148 ;  /* 0x00000094021c7220 */ /* 0x040fe20000410000 */
[C---:B------:R-:W-:Y:S04]  /*8510*/  HMMA.16816.F32.BF16 R24, R168.reuse, R30, R24 ;  /* 0x0000001ea818723c */ /* 0x040fe80000041818 */
[----:B------:R-:W-:Y:S02]  /*8520*/  FMUL.FTZ R29, R2, R149 ;  /* 0x00000095021d7220 */ /* 0x000fe40000410000 */
[C---:B------:R-:W-:Y:S02]  /*8530*/  FMUL.FTZ R67, R0.reuse, R67 ;  /* 0x0000004300437220 */ /* 0x040fe40000410000 */
[C---:B------:R-:W-:Y:S04]  /*8540*/  FMUL.FTZ R30, R0.reuse, R150 ;  /* 0x00000096001e7220 */ /* 0x040fe80000410000 */
[----:B------:R-:W-:Y:S02]  /*8550*/  FMUL.FTZ R31, R0, R151 ;  /* 0x00000097001f7220 */ /* 0x000fe40000410000 */
[----:B------:R-:W-:Y:S01]  /*8560*/  LDSM.16.MT88.4 R148, [R195+0x900] ;  /* 0x00090000c394783b */ /* 0x000fe20000004200 */
[C---:B------:R-:W-:Y:S02]  /*8570*/  FMUL.FTZ R68, R2.reuse, R68 ;  /* 0x0000004402447220 */ /* 0x040fe40000410000 */
[----:B------:R-:W-:Y:S02]  /*8580*/  FMUL.FTZ R69, R2, R69 ;  /* 0x0000004502457220 */ /* 0x000fe40000410000 */
        /* <DEDUP_REMOVED lines=8> */
[C---:B------:R-:W-:Y:S04]  /*8610*/  HMMA.16816.F32.BF16 R36, R168.reuse, R136, R36 ;  /* 0x00000088a824723c */ /* 0x040fe80000041824 */
[----:B------:R-:W-:Y:S02]  /*8620*/  FMUL.FTZ R75, R0, R75 ;  /* 0x0000004b004b7220 */ /* 0x000fe40000410000 */
[C---:B------:R-:W-:Y:S02]  /*8630*/  FMUL.FTZ R76, R2.reuse, R76 ;  /* 0x0000004c024c7220 */ /* 0x040fe40000410000 */
[C---:B------:R-:W-:Y:S01]  /*8640*/  HMMA.16816.F32.BF16 R40, R168.reuse, R138, R40 ;  /* 0x0000008aa828723c */ /* 0x040fe20000041828 */
[----:B------:R-:W3:Y:S03]  /*8650*/  LDSM.16.MT88.4 R136, [R195+0x2100] ;  /* 0x00210000c388783b */ /* 0x000ee60000004200 */
        /* <DEDUP_REMOVED lines=18> */
[C---:B---3--:R-:W-:Y:S04]  /*8780*/  HMMA.16816.F32.BF16 R60, R168.reuse, R136, R60 ;  /* 0x00000088a83c723c */ /* 0x048fe8000004183c */
        /* <DEDUP_REMOVED lines=32> */
[C---:B------:R-:W-:Y:S04]  /*8990*/  HMMA.16816.F32.BF16 R96, R168.reuse, R142, R96 ;  /* 0x0000008ea860723c */ /* 0x040fe80000041860 */
[----:B------:R-:W-:Y:S02]  /*89a0*/  FMUL.FTZ R109, R2, R109 ;  /* 0x0000006d026d7220 */ /* 0x000fe40000410000 */
[C---:B------:R-:W-:Y:S02]  /*89b0*/  FMUL.FTZ R110, R0.reuse, R110 ;  /* 0x0000006e006e7220 */ /* 0x040fe40000410000 */
[----:B------:R-:W-:Y:S01]  /*89c0*/  FMUL.FTZ R111, R0, R111 ;  /* 0x0000006f006f7220 */ /* 0x000fe20000410000 */
[C---:B-1----:R-:W-:Y:S03]  /*89d0*/  HMMA.16816.F32.BF16 R100, R168.reuse, R132, R100 ;  /* 0x00000084a864723c */ /* 0x042fe60000041864 */
[--C-:B------:R-:W-:Y:S02]  /*89e0*/  FFMA.FTZ R140, R173, c[0x0][0x2d0], -R172.reuse ;  /* 0x0000b400ad8c7a23 */ /* 0x100fe400000108ac */
[----:B------:R-:W-:Y:S02]  /*89f0*/  FMUL.FTZ R112, R2, R112 ;  /* 0x0000007002707220 */ /* 0x000fe40000410000 */
[----:B------:R1:W-:Y:S01]  /*8a00*/  MUFU.EX2 R238, R140 ;  /* 0x0000008c00ee7308 */ /* 0x0003e20000000800 */
[C---:B------:R-:W-:Y:S04]  /*8a10*/  HMMA.16816.F32.BF16 R104, R168.reuse, R134, R104 ;  /* 0x00000086a868723c */ /* 0x040fe80000041868 */
[--C-:B------:R-:W-:Y:S02]  /*8a20*/  FFMA.FTZ R132, R176, c[0x0][0x2d0], -R172.reuse ;  /* 0x0000b400b0847a23 */ /* 0x100fe400000108ac */
[----:B------:R-:W-:Y:S02]  /*8a30*/  FMUL.FTZ R113, R2, R113 ;  /* 0x0000007102717220 */ /* 0x000fe40000410000 */
[C---:B---3--:R-:W-:Y:S01]  /*8a40*/  HMMA.16816.F32.BF16 R108, R168.reuse, R136, R108 ;  /* 0x00000088a86c723c */ /* 0x048fe2000004186c */
[----:B------:R2:W-:Y:S03]  /*8a50*/  MUFU.EX2 R236, R132 ;  /* 0x0000008400ec7308 */ /* 0x0005e60000000800 */
[C---:B------:R-:W-:Y:S02]  /*8a60*/  FMUL.FTZ R114, R0.reuse, R114 ;  /* 0x0000007200727220 */ /* 0x040fe40000410000 */
[----:B------:R-:W-:Y:S02]  /*8a70*/  FMUL.FTZ R115, R0, R115 ;  /* 0x0000007300737220 */ /* 0x000fe40000410000 */
[--C-:B------:R-:W-:Y:S04]  /*8a80*/  FFMA.FTZ R136, R175, c[0x0][0x2d0], -R157.reuse ;  /* 0x0000b400af887a23 */ /* 0x100fe8000001089d */
[----:B------:R3:W-:Y:S01]  /*8a90*/  MUFU.EX2 R190, R136 ;  /* 0x0000008800be7308 */ /* 0x0007e20000000800 */
[C---:B------:R-:W-:Y:S03]  /*8aa0*/  HMMA.16816.F32.BF16 R112, R168.reuse, R138, R112 ;  /* 0x0000008aa870723c */ /* 0x040fe60000041870 */
[--C-:B-1----:R-:W-:Y:S02]  /*8ab0*/  FFMA.FTZ R140, R174, c[0x0][0x2d0], -R172.reuse ;  /* 0x0000b400ae8c7a23 */ /* 0x102fe400000108ac */
[C---:B------:R-:W-:Y:S02]  /*8ac0*/  FMUL.FTZ R116, R2.reuse, R116 ;  /* 0x0000007402747220 */ /* 0x040fe40000410000 */
[----:B------:R-:W-:Y:S02]  /*8ad0*/  FMUL.FTZ R117, R2, R117 ;  /* 0x0000007502757220 */ /* 0x000fe40000410000 */
[----:B------:R1:W4:Y:S03]  /*8ae0*/  MUFU.EX2 R237, R140 ;  /* 0x0000008c00ed7308 */ /* 0x0003260000000800 */
[--C-:B--2---:R-:W-:Y:S02]  /*8af0*/  FFMA.FTZ R132, R179, c[0x0][0x2d0], -R172.reuse ;  /* 0x0000b400b3847a23 */ /* 0x104fe400000108ac */
[C---:B------:R-:W-:Y:S02]  /*8b00*/  FMUL.FTZ R118, R0.reuse, R118 ;  /* 0x0000007600767220 */ /* 0x040fe40000410000 */
[----:B------:R-:W-:Y:S02]  /*8b10*/  FMUL.FTZ R119, R0, R119 ;  /* 0x0000007700777220 */ /* 0x000fe40000410000 */
[C---:B------:R-:W-:Y:S01]  /*8b20*/  FMUL.FTZ R120, R2.reuse, R120 ;  /* 0x0000007802787220 */ /* 0x040fe20000410000 */
[----:B------:R2:W-:Y:S01]  /*8b30*/  MUFU.EX2 R235, R132 ;  /* 0x0000008400eb7308 */ /* 0x0005e20000000800 */
[----:B------:R-:W-:Y:S02]  /*8b40*/  FMUL.FTZ R121, R2, R121 ;  /* 0x0000007902797220 */ /* 0x000fe40000410000 */
[C---:B------:R-:W-:Y:S02]  /*8b50*/  FMUL.FTZ R122, R0.reuse, R122 ;  /* 0x0000007a007a7220 */ /* 0x040fe40000410000 */
[--C-:B---3--:R-:W-:Y:S02]  /*8b60*/  FFMA.FTZ R136, R177, c[0x0][0x2d0], -R157.reuse ;  /* 0x0000b400b1887a23 */ /* 0x108fe4000001089d */
[----:B------:R-:W-:Y:S02]  /*8b70*/  FMUL.FTZ R123, R0, R123 ;  /* 0x0000007b007b7220 */ /* 0x000fe40000410000 */
[C---:B------:R-:W-:Y:S01]  /*8b80*/  FMUL.FTZ R124, R2.reuse, R124 ;  /* 0x0000007c027c7220 */ /* 0x040fe20000410000 */
[----:B------:R3:W5:Y:S01]  /*8b90*/  MUFU.EX2 R189, R136 ;  /* 0x0000008800bd7308 */ /* 0x0007620000000800 */
[----:B------:R-:W-:Y:S02]  /*8ba0*/  FMUL.FTZ R125, R2, R125 ;  /* 0x0000007d027d7220 */ /* 0x000fe40000410000 */
[----:B------:R-:W-:Y:S01]  /*8bb0*/  FMUL.FTZ R126, R0, R126 ;  /* 0x0000007e007e7220 */ /* 0x000fe20000410000 */
[----:B-1----:R-:W1:Y:S01]  /*8bc0*/  LDSM.16.MT88.4 R140, [R196+0x6100] ;  /* 0x00610000c48c783b */ /* 0x002e620000004200 */
[--C-:B------:R-:W-:Y:S02]  /*8bd0*/  FFMA.FTZ R158, R188, c[0x0][0x2d0], -R157.reuse ;  /* 0x0000b400bc9e7a23 */ /* 0x100fe4000001089d */
[----:B------:R-:W-:Y:S02]  /*8be0*/  FMUL.FTZ R127, R0, R127 ;  /* 0x0000007f007f7220 */ /* 0x000fe40000410000 */
[C---:B------:R-:W-:Y:S01]  /*8bf0*/  FMUL.FTZ R128, R2.reuse, R128 ;  /* 0x0000008002807220 */ /* 0x040fe20000410000 */
[----:B------:R-:W-:Y:S01]  /*8c00*/  MUFU.EX2 R174, R158 ;  /* 0x0000009e00ae7308 */ /* 0x000fe20000000800 */
[----:B------:R-:W-:Y:S02]  /*8c10*/  FMUL.FTZ R129, R2, R129 ;  /* 0x0000008102817220 */ /* 0x000fe40000410000 */
[C---:B------:R-:W-:Y:S01]  /*8c20*/  FMUL.FTZ R130, R0.reuse, R130 ;  /* 0x0000008200827220 */ /* 0x040fe20000410000 */
[----:B--2---:R-:W2:Y:S01]  /*8c30*/  LDSM.16.MT88.4 R132, [R195+0x6100] ;  /* 0x00610000c384783b */ /* 0x004ea20000004200 */
[----:B------:R-:W-:Y:S02]  /*8c40*/  FMUL.FTZ R131, R0, R131 ;  /* 0x0000008300837220 */ /* 0x000fe40000410000 */
[--C-:B---3--:R-:W-:Y:S03]  /*8c50*/  FFMA.FTZ R136, R178, c[0x0][0x2d0], -R157.reuse ;  /* 0x0000b400b2887a23 */ /* 0x108fe6000001089d */
[----:B------:R3:W-:Y:S10]  /*8c60*/  MUFU.EX2 R178, R144 ;  /* 0x0000009000b27308 */ /* 0x0007f40000000800 */
[----:B------:R2:W2:Y:S01]  /*8c70*/  MUFU.EX2 R179, R136 ;  /* 0x0000008800b37308 */ /* 0x0004a20000000800 */
[C---:B-1----:R-:W-:Y:S01]  /*8c80*/  HMMA.16816.F32.BF16 R116, R168.reuse, R140, R116 ;  /* 0x0000008ca874723c */ /* 0x042fe20000041874 */
[----:B---3--:R-:W-:Y:S07]  /*8c90*/  LDSM.16.MT88.4 R144, [R196+0x900] ;  /* 0x00090000c490783b */ /* 0x008fee0000004200 */
[C---:B------:R-:W-:Y:S01]  /*8ca0*/  HMMA.16816.F32.BF16 R120, R168.reuse, R142, R120 ;  /* 0x0000008ea878723c */ /* 0x040fe20000041878 */
[----:B------:R-:W-:Y:S07]  /*8cb0*/  LDSM.16.MT88.4 R140, [R194+0x900] ;  /* 0x00090000c28c783b */ /* 0x000fee0000004200 */
[C---:B--2---:R-:W-:Y:S01]  /*8cc0*/  HMMA.16816.F32.BF16 R124, R168.reuse, R132, R124 ;  /* 0x00000084a87c723c */ /* 0x044fe2000004187c */
[----:B------:R-:W1:Y:S06]  /*8cd0*/  LDSM.16.MT88.4 R136, [R193+0x900] ;  /* 0x00090000c188783b */ /* 0x000e6c0000004200 */
[----:B----4-:R-:W-:Y:S01]  /*8ce0*/  F2FP.BF16.PACK_AB R132, R237, R238 ;  /* 0x000000eeed84723e */ /* 0x010fe200000010ff */
[----:B------:R-:W-:Y:S04]  /*8cf0*/  HMMA.16816.F32.BF16 R128, R168, R134, R128 ;  /* 0x00000086a880723c */ /* 0x000fe80000041880 */
[----:B-----5:R-:W-:Y:S03]  /*8d00*/  F2FP.BF16.PACK_AB R133, R189, R190 ;  /* 0x000000bebd85723e */ /* 0x020fe600000010ff */
        /* <DEDUP_REMOVED lines=23> */
[C---:B---3--:R-:W-:Y:S07]  /*8e80*/  HMMA.16816.F32.BF16 R60, R132.reuse, R144, R60 ;  /* 0x00000090843c723c */ /* 0x048fee000004183c */
[--C-:B------:R-:W-:Y:S01]  /*8e90*/  FFMA.FTZ R144, R181, c[0x0][0x2d0], -R172.reuse ;  /* 0x0000b400b5907a23 */ /* 0x100fe200000108ac */
[C---:B------:R-:W-:Y:S03]  /*8ea0*/  HMMA.16816.F32.BF16 R64, R132.reuse, R146, R64 ;  /* 0x000000928440723c */ /* 0x040fe60000041840 */
[----:B------:R3:W-:Y:S05]  /*8eb0*/  MUFU.EX2 R234, R144 ;  /* 0x0000009000ea7308 */ /* 0x0007ea0000000800 */
[C---:B-1----:R-:W-:Y:S08]  /*8ec0*/  HMMA.16816.F32.BF16 R68, R132.reuse, R136, R68 ;  /* 0x000000888444723c */ /* 0x042ff00000041844 */
[C---:B------:R-:W-:Y:S01]  /*8ed0*/  HMMA.16816.F32.BF16 R72, R132.reuse, R138, R72 ;  /* 0x0000008a8448723c */ /* 0x040fe20000041848 */
[----:B------:R-:W1:Y:S07]  /*8ee0*/  LDSM.16.MT88.4 R136, [R193+0x6900] ;  /* 0x00690000c188783b */ /* 0x000e6e0000004200 */
[C---:B------:R-:W-:Y:S04]  /*8ef0*/  HMMA.16816.F32.BF16 R76, R132.reuse, R148, R76 ;  /* 0x00000094844c723c */ /* 0x040fe8000004184c */
[--C-:B---3--:R-:W-:Y:S03]  /*8f00*/  FFMA.FTZ R144, R183, c[0x0][0x2d0], -R172.reuse ;  /* 0x0000b400b7907a23 */ /* 0x108fe600000108ac */
[--C-:B------:R-:W-:Y:S01]  /*8f10*/  FFMA.FTZ R148, R186, c[0x0][0x2d0], -R172.reuse ;  /* 0x0000b400ba947a23 */ /* 0x100fe200000108ac */
[C---:B------:R-:W-:Y:S01]  /*8f20*/  HMMA.16816.F32.BF16 R80, R132.reuse, R150, R80 ;  /* 0x000000968450723c */ /* 0x040fe20000041850 */
[----:B------:R3:W5:Y:S07]  /*8f30*/  MUFU.EX2 R231, R144 ;  /* 0x0000009000e77308 */ /* 0x00076e0000000800 */
[C---:B----4-:R-:W-:Y:S03]  /*8f40*/  HMMA.16816.F32.BF16 R84, R132.reuse, R152, R84 ;  /* 0x000000988454723c */ /* 0x050fe60000041854 */
[----:B------:R4:W-:Y:S05]  /*8f50*/  MUFU.EX2 R230, R148 ;  /* 0x0000009400e67308 */ /* 0x0009ea0000000800 */
[C---:B------:R-:W-:Y:S01]  /*8f60*/  HMMA.16816.F32.BF16 R88, R132.reuse, R154, R88 ;  /* 0x0000009a8458723c */ /* 0x040fe20000041858 */
[----:B------:R-:W-:Y:S07]  /*8f70*/  LDSM.16.MT88.4 R152, [R195+0x6900] ;  /* 0x00690000c398783b */ /* 0x000fee0000004200 */
[C---:B--2---:R-:W-:Y:S01]  /*8f80*/  HMMA.16816.F32.BF16 R92, R132.reuse, R140, R92 ;  /* 0x0000008c845c723c */ /* 0x044fe2000004185c */
[----:B---3--:R-:W2:Y:S06]  /*8f90*/  LDSM.16.MT88.4 R144, [R194+0x6900] ;  /* 0x00690000c290783b */ /* 0x008eac0000004200 */
[--C-:B------:R-:W-:Y:S01]  /*8fa0*/  FFMA.FTZ R140, R182, c[0x0][0x2d0], -R157.reuse ;  /* 0x0000b400b68c7a23 */ /* 0x100fe2000001089d */
[C---:B------:R-:W-:Y:S03]  /*8fb0*/  HMMA.16816.F32.BF16 R96, R132.reuse, R142, R96 ;  /* 0x0000008e8460723c */ /* 0x040fe60000041860 */
[----:B------:R3:W-:Y:S01]  /*8fc0*/  MUFU.EX2 R177, R140 ;  /* 0x0000008c00b17308 */ /* 0x0007e20000000800 */
[--C-:B----4-:R-:W-:Y:S02]  /*8fd0*/  FFMA.FTZ R148, R187, c[0x0][0x2d0], -R172.reuse ;  /* 0x0000b400bb947a23 */ /* 0x110fe400000108ac */
[----:B------:R-:W4:Y:S02]  /*8fe0*/  LDL R187, [R1+0x1c] ;  /* 0x00001c0001bb7983 */ /* 0x000f240000100800 */
[C---:B-1----:R-:W-:Y:S05]  /*8ff0*/  HMMA.16816.F32.BF16 R100, R132.reuse, R136, R100 ;  /* 0x000000888464723c */ /* 0x042fea0000041864 */
[----:B------:R1:W1:Y:S02]  /*9000*/  MUFU.EX2 R186, R148 ;  /* 0x0000009400ba7308 */ /* 0x0002640000000800 */
[--C-:B------:R-:W-:Y:S01]  /*9010*/  FFMA.FTZ R136, R185, c[0x0][0x2d0], -R157.reuse ;  /* 0x0000b400b9887a23 */ /* 0x100fe2000001089d */
[C---:B------:R-:W-:Y:S07]  /*9020*/  HMMA.16816.F32.BF16 R104, R132.reuse, R138, R104 ;  /* 0x0000008a8468723c */ /* 0x040fee0000041868 */
[----:B------:R5:W-:Y:S01]  /*9030*/  MUFU.EX2 R175, R136 ;  /* 0x0000008800af7308 */ /* 0x000be20000000800 */
[--C-:B---3--:R-:W-:Y:S01]  /*9040*/  FFMA.FTZ R140, R184, c[0x0][0x2d0], -R157.reuse ;  /* 0x0000b400b88c7a23 */ /* 0x108fe2000001089d */
[C---:B--2---:R-:W-:Y:S08]  /*9050*/  HMMA.16816.F32.BF16 R108, R132.reuse, R144, R108 ;  /* 0x00000090846c723c */ /* 0x044ff0000004186c */
[----:B------:R2:W3:Y:S01]  /*9060*/  MUFU.EX2 R176, R140 ;  /* 0x0000008c00b07308 */ /* 0x0004e20000000800 */
[----:B-1----:R-:W1:Y:S01]  /*9070*/  LDSM.16.MT88.4 R148, [R196+0x6900] ;  /* 0x00690000c494783b */ /* 0x002e620000004200 */
[C---:B------:R-:W-:Y:S07]  /*9080*/  HMMA.16816.F32.BF16 R112, R132.reuse, R146, R112 ;  /* 0x000000928470723c */ /* 0x040fee0000041870 */
[----:B------:R-:W-:Y:S08]  /*9090*/  LDSM.16.MT88.4 R144, [R196+0x1100] ;  /* 0x00110000c490783b */ /* 0x000ff00000004200 */
[----:B-----5:R-:W5:Y:S08]  /*90a0*/  LDSM.16.MT88.4 R136, [R193+0x1100] ;  /* 0x00110000c188783b */ /* 0x020f700000004200 */
[----:B--2---:R-:W2:Y:S01]  /*90b0*/  LDSM.16.MT88.4 R140, [R194+0x1100] ;  /* 0x00110000c28c783b */ /* 0x004ea20000004200 */
[C---:B-1----:R-:W-:Y:S08]  /*90c0*/  HMMA.16816.F32.BF16 R116, R132.reuse, R148, R116 ;  /* 0x000000948474723c */ /* 0x042ff00000041874 */
[C---:B------:R-:W-:Y:S01]  /*90d0*/  HMMA.16816.F32.BF16 R120, R132.reuse, R150, R120 ;  /* 0x000000968478723c */ /* 0x040fe20000041878 */
[----:B------:R-:W1:Y:S07]  /*90e0*/  LDSM.16.MT88.4 R148, [R195+0x1100] ;  /* 0x00110000c394783b */ /* 0x000e6e0000004200 */
[C---:B------:R-:W-:Y:S08]  /*90f0*/  HMMA.16816.F32.BF16 R124, R132.reuse, R152, R124 ;  /* 0x00000098847c723c */ /* 0x040ff0000004187c */
[----:B------:R-:W-:Y:S01]  /*9100*/  HMMA.16816.F32.BF16 R128, R132, R154, R128 ;  /* 0x0000009a8480723c */ /* 0x000fe20000041880 */
[----:B------:R-:W-:Y:S06]  /*9110*/  LDSM.16.MT88.4 R152, [R194+0x3100] ;  /* 0x00310000c298783b */ /* 0x000fec0000004200 */
[----:B------:R-:W-:Y:S02]  /*9120*/  F2FP.BF16.PACK_AB R132, R231, R234 ;  /* 0x000000eae784723e */ /* 0x000fe400000010ff */
[----:B------:R-:W-:Y:S03]  /*9130*/  F2FP.BF16.PACK_AB R134, R186, R230 ;  /* 0x000000e6ba86723e */ /* 0x000fe600000010ff */
[----:B---3--:R-:W-:Y:S02]  /*9140*/  F2FP.BF16.PACK_AB R133, R176, R177 ;  /* 0x000000b1b085723e */ /* 0x008fe400000010ff */
[----:B------:R-:W-:Y:S07]  /*9150*/  F2FP.BF16.PACK_AB R135, R174, R175 ;  /* 0x000000afae87723e */ /* 0x000fee00000010ff */
        /* <DEDUP_REMOVED lines=8> */
[----:B------:R-:W5:Y:S07]  /*91e0*/  LDSM.16.MT88.4 R144, [R195+0x3100] ;  /* 0x00310000c390783b */ /* 0x000f6e0000004200 */
[C---:B-1----:R-:W-:Y:S08]  /*91f0*/  HMMA.16816.F32.BF16 R28, R132.reuse, R148, R28 ;  /* 0x00000094841c723c */ /* 0x042ff0000004181c */
[C---:B------:R-:W-:Y:S01]  /*9200*/  HMMA.16816.F32.BF16 R32, R132.reuse, R150, R32 ;  /* 0x000000968420723c */ /* 0x040fe20000041820 */
[----:B------:R-:W-:Y:S07]  /*9210*/  LDSM.16.MT88.4 R148, [R194+0x5100] ;  /* 0x00510000c294783b */ /* 0x000fee0000004200 */
[C---:B---3--:R-:W-:Y:S08]  /*9220*/  HMMA.16816.F32.BF16 R36, R132.reuse, R136, R36 ;  /* 0x000000888424723c */ /* 0x048ff00000041824 */
        /* <DEDUP_REMOVED lines=8> */
[C---:B-----5:R-:W-:Y:S07]  /*92b0*/  HMMA.16816.F32.BF16 R60, R132.reuse, R144, R60 ;  /* 0x00000090843c723c */ /* 0x060fee000004183c */
[--C-:B------:R-:W-:Y:S01]  /*92c0*/  FFMA.FTZ R144, R220, c[0x0][0x2d0], -R172.reuse ;  /* 0x0000b400dc907a23 */ /* 0x100fe200000108ac */
[C---:B------:R-:W-:Y:S03]  /*92d0*/  HMMA.16816.F32.BF16 R64, R132.reuse, R146, R64 ;  /* 0x000000928440723c */ /* 0x040fe60000041840 */
[----:B------:R5:W-:Y:S05]  /*92e0*/  MUFU.EX2 R182, R144 ;  /* 0x0000009000b67308 */ /* 0x000bea0000000800 */
[C---:B-1----:R-:W-:Y:S07]  /*92f0*/  HMMA.16816.F32.BF16 R68, R132.reuse, R136, R68 ;  /* 0x000000888444723c */ /* 0x042fee0000041844 */
[--C-:B------:R-:W-:Y:S01]  /*9300*/  FFMA.FTZ R136, R191, c[0x0][0x2d0], -R172.reuse ;  /* 0x0000b400bf887a23 */ /* 0x100fe200000108ac */
[C---:B------:R-:W-:Y:S03]  /*9310*/  HMMA.16816.F32.BF16 R72, R132.reuse, R138, R72 ;  /* 0x0000008a8448723c */ /* 0x040fe60000041848 */
[----:B------:R1:W1:Y:S05]  /*9320*/  MUFU.EX2 R183, R136 ;  /* 0x0000008800b77308 */ /* 0x00026a0000000800 */
[C---:B------:R-:W-:Y:S01]  /*9330*/  HMMA.16816.F32.BF16 R76, R132.reuse, R148, R76 ;  /* 0x00000094844c723c */ /* 0x040fe2000004184c */
[----:B-----5:R-:W-:Y:S06]  /*9340*/  LDSM.16.MT88.4 R144, [R194+0x7100] ;  /* 0x00710000c290783b */ /* 0x020fec0000004200 */
[--C-:B------:R-:W-:Y:S01]  /*9350*/  FFMA.FTZ R148, R224, c[0x0][0x2d0], -R172.reuse ;  /* 0x0000b400e0947a23 */ /* 0x100fe200000108ac */
[C---:B------:R-:W-:Y:S03]  /*9360*/  HMMA.16816.F32.BF16 R80, R132.reuse, R150, R80 ;  /* 0x000000968450723c */ /* 0x040fe60000041850 */
[----:B------:R5:W-:Y:S01]  /*9370*/  MUFU.EX2 R181, R148 ;  /* 0x0000009400b57308 */ /* 0x000be20000000800 */
[----:B------:R-:W-:Y:S04]  /*9380*/  FFMA.FTZ R172, R225, c[0x0][0x2d0], -R172 ;  /* 0x0000b400e1ac7a23 */ /* 0x000fe800000108ac */
[C---:B---3--:R-:W-:Y:S01]  /*9390*/  HMMA.16816.F32.BF16 R84, R132.reuse, R152, R84 ;  /* 0x000000988454723c */ /* 0x048fe20000041854 */
[----:B-1----:R-:W1:Y:S03]  /*93a0*/  LDSM.16.MT88.4 R136, [R193+0x7100] ;  /* 0x00710000c188783b */ /* 0x002e660000004200 */
[----:B------:R-:W-:Y:S01]  /*93b0*/  F2FP.BF16.PACK_AB R168, R182, R183 ;  /* 0x000000b7b6a8723e */ /* 0x000fe200000010ff */
[----:B------:R-:W3:Y:S02]  /*93c0*/  MUFU.EX2 R180, R172 ;  /* 0x000000ac00b47308 */ /* 0x000ee40000000800 */
[--C-:B------:R-:W-:Y:S01]  /*93d0*/  FFMA.FTZ R152, R221, c[0x0][0x2d0], -R157.reuse ;  /* 0x0000b400dd987a23 */ /* 0x100fe2000001089d */
[C---:B------:R-:W-:Y:S07]  /*93e0*/  HMMA.16816.F32.BF16 R88, R132.reuse, R154, R88 ;  /* 0x0000009a8458723c */ /* 0x040fee0000041858 */
[----:B------:R1:W-:Y:S01]  /*93f0*/  MUFU.EX2 R172, R152 ;  /* 0x0000009800ac7308 */ /* 0x0003e20000000800 */
[C---:B--2---:R-:W-:Y:S01]  /*9400*/  HMMA.16816.F32.BF16 R92, R132.reuse, R140, R92 ;  /* 0x0000008c845c723c */ /* 0x044fe2000004185c */
[----:B-----5:R-:W2:Y:S06]  /*9410*/  LDSM.16.MT88.4 R148, [R196+0x7100] ;  /* 0x00710000c494783b */ /* 0x020eac0000004200 */
[--C-:B------:R-:W-:Y:S01]  /*9420*/  FFMA.FTZ R140, R219, c[0x0][0x2d0], -R157.reuse ;  /* 0x0000b400db8c7a23 */ /* 0x100fe2000001089d */
[C---:B------:R-:W-:Y:S03]  /*9430*/  HMMA.16816.F32.BF16 R96, R132.reuse, R142, R96 ;  /* 0x0000008e8460723c */ /* 0x040fe60000041860 */
[----:B------:R5:W5:Y:S01]  /*9440*/  MUFU.EX2 R173, R140 ;  /* 0x0000008c00ad7308 */ /* 0x000b620000000800 */
[----:B----4-:R-:W-:Y:S02]  /*9450*/  ISETP.GT.AND P0, PT, R222, R187, PT ;  /* 0x000000bbde00720c */ /* 0x010fe40003f04270 */
[----:B---3--:R-:W-:Y:S02]  /*9460*/  F2FP.BF16.PACK_AB R170, R180, R181 ;  /* 0x000000b5b4aa723e */ /* 0x008fe400000010ff */
[----:B------:R-:W-:Y:S04]  /*9470*/  IADD3 R219, R222, -0x1, RZ ;  /* 0xffffffffdedb7810 */ /* 0x000fe80007ffe0ff */
[----:B------:R-:W-:Y:S01]  /*9480*/  MOV R222, R219 ;  /* 0x000000db00de7202 */ /* 0x000fe20000000f00 */
[----:B-1----:R-:W-:Y:S01]  /*9490*/  LDSM.16.MT88.4 R152, [R195+0x1900] ;  /* 0x00190000c398783b */ /* 0x002fe20000004200 */
[C---:B------:R-:W-:Y:S07]  /*94a0*/  HMMA.16816.F32.BF16 R100, R132.reuse, R136, R100 ;  /* 0x000000888464723c */ /* 0x040fee0000041864 */
[--C-:B------:R-:W-:Y:S01]  /*94b0*/  FFMA.FTZ R136, R223, c[0x0][0x2d0], -R157.reuse ;  /* 0x0000b400df887a23 */ /* 0x100fe2000001089d */
[C---:B------:R-:W-:Y:S01]  /*94c0*/  HMMA.16816.F32.BF16 R104, R132.reuse, R138, R104 ;  /* 0x0000008a8468723c */ /* 0x040fe20000041868 */
[----:B-----5:R-:W1:Y:S02]  /*94d0*/  LDSM.16.MT88.4 R140, [R195+0x7100] ;  /* 0x00710000c38c783b */ /* 0x020e640000004200 */
[----:B------:R3:W-:Y:S01]  /*94e0*/  MUFU.EX2 R158, R136 ;  /* 0x00000088009e7308 */ /* 0x0007e20000000800 */
[----:B------:R-:W-:Y:S01]  /*94f0*/  F2FP.BF16.PACK_AB R169, R172, R173 ;  /* 0x000000adaca9723e */ /* 0x000fe200000010ff */
[----:B------:R-:W-:Y:S03]  /*9500*/  FFMA.FTZ R157, R159, c[0x0][0x2d0], -R157 ;  /* 0x0000b4009f9d7a23 */ /* 0x000fe6000001089d */
[C---:B------:R-:W-:Y:S05]  /*9510*/  HMMA.16816.F32.BF16 R108, R132.reuse, R144, R108 ;  /* 0x00000090846c723c */ /* 0x040fea000004186c */
[----:B------:R-:W4:Y:S03]  /*9520*/  MUFU.EX2 R157, R157 ;  /* 0x0000009d009d7308 */ /* 0x000f260000000800 */
[C---:B------:R-:W-:Y:S01]  /*9530*/  HMMA.16816.F32.BF16 R112, R132.reuse, R146, R112 ;  /* 0x000000928470723c */ /* 0x040fe20000041870 */
[----:B------:R-:W-:Y:S07]  /*9540*/  LDSM.16.MT88.4 R144, [R196+0x1900] ;  /* 0x00190000c490783b */ /* 0x000fee0000004200 */
[C---:B--2---:R-:W-:Y:S01]  /*9550*/  HMMA.16816.F32.BF16 R116, R132.reuse, R148, R116 ;  /* 0x000000948474723c */ /* 0x044fe20000041874 */
[----:B---3--:R-:W2:Y:S07]  /*9560*/  LDSM.16.MT88.4 R136, [R194+0x1900] ;  /* 0x00190000c288783b */ /* 0x008eae0000004200 */
[C---:B------:R-:W-:Y:S04]  /*9570*/  HMMA.16816.F32.BF16 R120, R132.reuse, R150, R120 ;  /* 0x000000968478723c */ /* 0x040fe80000041878 */
[----:B----4-:R-:W-:Y:S04]  /*9580*/  F2FP.BF16.PACK_AB R171, R157, R158 ;  /* 0x0000009e9dab723e */ /* 0x010fe800000010ff */
[C---:B-1----:R-:W-:Y:S08]  /*9590*/  HMMA.16816.F32.BF16 R124, R132.reuse, R140, R124 ;  /* 0x0000008c847c723c */ /* 0x042ff0000004187c */
[----:B------:R-:W-:Y:S08]  /*95a0*/  HMMA.16816.F32.BF16 R128, R132, R142, R128 ;  /* 0x0000008e8480723c */ /* 0x000ff00000041880 */
[C---:B------:R-:W-:Y:S01]  /*95b0*/  HMMA.16816.F32.BF16 R160, R168.reuse, R164, R4 ;  /* 0x000000a4a8a0723c */ /* 0x040fe20000041804 */
[----:B------:R-:W1:Y:S07]  /*95c0*/  LDSM.16.MT88.4 R4, [R193+0x3900] ;  /* 0x00390000c104783b */ /* 0x000e6e0000004200 */
[C---:B------:R-:W-:Y:S01]  /*95d0*/  HMMA.16816.F32.BF16 R164, R168.reuse, R166, R8 ;  /* 0x000000a6a8a4723c */ /* 0x040fe20000041808 */
[----:B------:R-:W3:Y:S07]  /*95e0*/  LDSM.16.MT88.4 R8, [R194+0x3900] ;  /* 0x00390000c208783b */ /* 0x000eee0000004200 */
[C---:B--2---:R-:W-:Y:S01]  /*95f0*/  HMMA.16816.F32.BF16 R132, R168.reuse, R136, R12 ;  /* 0x00000088a884723c */ /* 0x044fe2000004180c */
        /* <DEDUP_REMOVED lines=11> */
[C---:B---3--:R-:W-:Y:S08]  /*96b0*/  HMMA.16816.F32.BF16 R44, R168.reuse, R8, R44 ;  /* 0x00000008a82c723c */ /* 0x048ff0000004182c */
[C---:B------:R-:W-:Y:S01]  /*96c0*/  HMMA.16816.F32.BF16 R48, R168.reuse, R10, R48 ;  /* 0x0000000aa830723c */ /* 0x040fe20000041830 */
[----:B------:R-:W3:Y:S07]  /*96d0*/  LDSM.16.MT88.4 R8, [R196+0x5900] ;  /* 0x00590000c408783b */ /* 0x000eee0000004200 */
        /* <DEDUP_REMOVED lines=12> */
[C---:B---3--:R-:W-:Y:S08]  /*97a0*/  HMMA.16816.F32.BF16 R84, R168.reuse, R8, R84 ;  /* 0x00000008a854723c */ /* 0x048ff00000041854 */
[C---:B------:R-:W-:Y:S01]  /*97b0*/  HMMA.16816.F32.BF16 R88, R168.reuse, R10, R88 ;  /* 0x0000000aa858723c */ /* 0x040fe20000041858 */
[----:B------:R-:W3:Y:S07]  /*97c0*/  LDSM.16.MT88.4 R8, [R195+0x7900] ;  /* 0x00790000c308783b */ /* 0x000eee0000004200 */
[C---:B--2---:R-:W-:Y:S07]  /*97d0*/  HMMA.16816.F32.BF16 R92, R168.reuse, R12, R92 ;  /* 0x0000000ca85c723c */ /* 0x044fee000004185c */
[----:B------:R-:W-:Y:S01]  /*97e0*/  FFMA.FTZ R12, R2, R243, R239 ;  /* 0x000000f3020c7223 */ /* 0x000fe200000100ef */
[C---:B------:R-:W-:Y:S04]  /*97f0*/  HMMA.16816.F32.BF16 R96, R168.reuse, R14, R96 ;  /* 0x0000000ea860723c */ /* 0x040fe80000041860 */
[----:B------:R-:W-:Y:S02]  /*9800*/  FFMA.FTZ R2, R0, R244, R229 ;  /* 0x000000f400027223 */ /* 0x000fe400000100e5 */
        /* <DEDUP_REMOVED lines=41> */
.L_x_2414:
        /* <DEDUP_REMOVED lines=22> */
.L_x_2425:
[----:B------:R-:W-:-:S04]  /*9c00*/  MOV R4, c[0x0][0x32c] ;  /* 0x0000cb0000047a02 */ /* 0x000fc80000000f00 */
[----:B------:R-:W-:-:S13]  /*9c10*/  ISETP.NE.AND P0, PT, R4, 0x1, PT ;  /* 0x000000010400780c */ /* 0x000fda0003f05270 */
[----:B------:R-:W-:-:S05]  /*9c20*/  @P0 IMAD.HI.U32 R4, R0, c[0x0][0x330], RZ ;  /* 0x0000cc0000040a27 */ /* 0x000fca00078e00ff */
[----:B------:R-:W-:-:S05]  /*9c30*/  @P0 SHF.R.U32.HI R0, RZ, c[0x0][0x334], R4 ;  /* 0x0000cd00ff000a19 */ /* 0x000fca0000011604 */
.L_x_2426:
[----:B------:R-:W-:-:S05]  /*9c40*/  IMAD R0, R0, c[0x0][0x32c], RZ ;  /* 0x0000cb0000007a24 */ /* 0x000fca00078e02ff */
[----:B------:R-:W-:-:S04]  /*9c50*/  IMNMX R2, R2, R0, !PT ;  /* 0x0000000002027217 */ /* 0x000fc80007800200 */
.L_x_2424:
        /* <DEDUP_REMOVED lines=18> */
[----:B------:R1:W-:Y:S04]  /*9d80*/  STL [R1], R0 ;  /* 0x0000000001007387 */ /* 0x0003e80000100800 */
[----:B------:R-:W-:Y:S01]  /*9d90*/  IMAD.X R250, RZ, RZ, R9, P0 ;  /* 0x000000fffffa7224 */ /* 0x000fe200000e0609 */
[----:B------:R-:W-:-:S05]  /*9da0*/  IADD3 R249, P0, R10, 0xc0, RZ ;  /* 0x000000c00af97810 */ /* 0x000fca0007f1e0ff */
[----:B------:R-:W-:Y:S01]  /*9db0*/  IMAD.X R248, RZ, RZ, R9, P0 ;  /* 0x000000fffff87224 */ /* 0x000fe200000e0609 */
[----:B----4-:R-:W-:-:S04]  /*9dc0*/  IADD3 R247, P0, R6, 0x40, RZ ;  /* 0x0000004006f77810 */ /* 0x010fc80007f1e0ff */
[----:B-----5:R-:W-:Y:S02]  /*9dd0*/  IADD3.X R246, RZ, R5, RZ, P0, !PT ;  /* 0x00000005fff67210 */ /* 0x020fe400007fe4ff */
[----:B------:R-:W-:-:S05]  /*9de0*/  IADD3 R245, P0, R6, 0x80, RZ ;  /* 0x0000008006f57810 */ /* 0x000fca0007f1e0ff */
[----:B------:R-:W-:Y:S01]  /*9df0*/  IMAD.X R242, RZ, RZ, R5, P0 ;  /* 0x000000fffff27224 */ /* 0x000fe200000e0605 */
[----:B------:R-:W-:-:S04]  /*9e00*/  IADD3 R241, P0, R6, 0xc0, RZ ;  /* 0x000000c006f17810 */ /* 0x000fc80007f1e0ff */
[----:B-1----:R-:W-:Y:S02]  /*9e10*/  IADD3.X R240, RZ, R5, RZ, P0, !PT ;  /* 0x00000005fff07210 */ /* 0x002fe400007fe4ff */
.L_x_2428:
[----:B------:R-:W2:Y:S01]  /*9e20*/  LDL.64 R14, [R1+0x30] ;  /* 0x00003000010e7983 */ /* 0x000ea20000100a00 */
[----:B------:R-:W-:Y:S01]  /*9e30*/  ISETP.GT.AND P1, PT, R232, R220, PT ;  /* 0x000000dce800720c */ /* 0x000fe20003f24270 */
[----:B------:R-:W-:Y:S04]  /*9e40*/  DEPBAR.LE SB0, 0x0 ;  /* 0x000080000000791a */ /* 0x000fe80000000000 */
[----:B------:R-:W3:Y:S01]  /*9e50*/  LDL R10, [R1] ;  /* 0x00000000010a7983 */ /* 0x000ee20000100800 */
[C---:B------:R-:W-:Y:S02]  /*9e60*/  IADD3 R219, R220.reuse, -0x1, RZ ;  /* 0xffffffffdcdb7810 */ /* 0x040fe40007ffe0ff */
[----:B------:R-:W-:Y:S02]  /*9e70*/  MOV R11, c[0x0][0x208] ;  /* 0x00008200000b7a02 */ /* 0x000fe40000000f00 */
[----:B------:R-:W-:Y:S01]  /*9e80*/  MOV R16, c[0x0][0x20c] ;  /* 0x0000830000107a02 */ /* 0x000fe20000000f00 */
[----:B------:R-:W4:Y:S01]  /*9e90*/  LDL.64 R12, [R1+0x8] ;  /* 0x00000800010c7983 */ /* 0x000f220000100a00 */
[----:B------:R-:W-:Y:S01]  /*9ea0*/  MOV R221, 0x5 ;  /* 0x0000000500dd7802 */ /* 0x000fe20000000f00 */
[----:B------:R-:W-:Y:S01]  /*9eb0*/  @!P1 IMAD.WIDE.U32 R4, R220, c[0x0][0x208], RZ ;  /* 0x00008200dc049a25 */ /* 0x000fe200078e00ff */
[----:B------:R-:W-:Y:S02]  /*9ec0*/  @!P1 SHF.R.S32.HI R0, RZ, 0x1f, R220 ;  /* 0x0000001fff009819 */ /* 0x000fe400000114dc */
[----:B------:R-:W-:Y:S01]  /*9ed0*/  MOV R159, c[0x0][0x1e0] ;  /* 0x00007800009f7a02 */ /* 0x000fe20000000f00 */
[----:B------:R-:W5:Y:S01]  /*9ee0*/  LDL.64 R224, [R1+0x28] ;  /* 0x0000280001e07983 */ /* 0x000f620000100a00 */
[----:B------:R-:W-:Y:S01]  /*9ef0*/  @!P1 SHF.L.U32 R2, R4, 0x6, RZ ;  /* 0x0000000604029819 */ /* 0x000fe200000006ff */
[----:B------:R-:W-:Y:S01]  /*9f00*/  @!P1 IMAD R0, R0, c[0x0][0x208], RZ ;  /* 0x0000820000009a24 */ /* 0x000fe200078e02ff */
[----:B------:R-:W-:Y:S02]  /*9f10*/  SHF.L.U64.HI R159, R159, R221, c[0x0][0x1e4] ;  /* 0x000079009f9f7619 */ /* 0x000fe400000102dd */
[----:B------:R-:W-:Y:S01]  /*9f20*/  MOV R236, c[0x0][0x1e0] ;  /* 0x0000780000ec7a02 */ /* 0x000fe20000000f00 */
[----:B------:R-:W5:Y:S01]  /*9f30*/  LDL.64 R222, [R1+0x20] ;  /* 0x0000200001de7983 */ /* 0x000f620000100a00 */
[----:B------:R-:W-:Y:S02]  /*9f40*/  @!P1 IMAD R0, R220, c[0x0][0x20c], R0 ;  /* 0x00008300dc009a24 */ /* 0x000fe400078e0200 */
[----:B------:R-:W-:Y:S03]  /*9f50*/  SHF.L.U32 R236, R236, 0x5, RZ ;  /* 0x00000005ecec7819 */ /* 0x000fe600000006ff */
[----:B------:R-:W-:Y:S01]  /*9f60*/  @!P1 IADD3 R0, R5, R0, RZ ;  /* 0x0000000005009210 */ /* 0x000fe20007ffe0ff */
[----:B------:R-:W-:Y:S03]  /*9f70*/  BAR.SYNC.DEFER_BLOCKING 0x0 ;  /* 0x0000000000007b1d */ /* 0x000fe60000010000 */
[----:B------:R-:W-:Y:S03]  /*9f80*/  @!P1 SHF.L.U64.HI R0, R4, 0x6, R0 ;  /* 0x0000000604009819 */ /* 0x000fe60000010200 */
[----:B------:R-:W-:Y:S06]  /*9f90*/  LDSM.16.M88.4 R32, [R199+0x10100] ;  /* 0x01010000c720783b */ /* 0x000fec0000000200 */
[----:B------:R-:W-:Y:S06]  /*9fa0*/  LDSM.16.M88.4 R24, [R192+0x9100] ;  /* 0x00910000c018783b */ /* 0x000fec0000000200 */
[----:B------:R-:W-:Y:S06]  /*9fb0*/  LDSM.16.M88.4 R168, [R192+0x9900] ;  /* 0x00990000c0a8783b */ /* 0x000fec0000000200 */
[----:B------:R-:W-:Y:S06]  /*9fc0*/  LDSM.16.M88.4 R172, [R200+0x10100] ;  /* 0x01010000c8ac783b */ /* 0x000fec0000000200 */
[----:B------:R-:W-:Y:S06]  /*9fd0*/  LDSM.16.M88.4 R176, [R203] ;  /* 0x00000000cbb0783b */ /* 0x000fec0000000200 */
[----:B------:R-:W-:Y:S06]  /*9fe0*/  LDSM.16.M88.4 R180, [R218] ;  /* 0x00000000dab4783b */ /* 0x000fec0000000200 */
[----:B------:R-:W-:Y:S06]  /*9ff0*/  LDSM.16.M88.4 R184, [R217] ;  /* 0x00000000d9b8783b */ /* 0x000fec0000000200 */
[----:B------:R-:W-:Y:S01]  /*a000*/  LDSM.16.M88.4 R188, [R216] ;  /* 0x00000000d8bc783b */ /* 0x000fe20000000200 */
[----:B--2---:R-:W-:Y:S04]  /*a010*/  @!P1 IADD3 R3, P0, R2, R14, RZ ;  /* 0x0000000e02039210 */ /* 0x004fe80007f1e0ff */
[----:B----4-:R-:W-:Y:S02]  /*a020*/  @!P1 IADD3.X R7, R0, R13, RZ, P0, !PT ;  /* 0x0000000d00079210 */ /* 0x010fe400007fe4ff */
[----:B---3--:R-:W-:Y:S04]  /*a030*/  @!P1 IADD3 R4, P0, R2, R10, RZ ;  /* 0x0000000a02049210 */ /* 0x008fe80007f1e0ff */
[----:B------:R-:W-:Y:S02]  /*a040*/  @!P1 IADD3.X R8, R0, R252, RZ, P0, !PT ;  /* 0x000000fc00089210 */ /* 0x000fe400007fe4ff */
        /* <DEDUP_REMOVED lines=21> */
[----:B-----5:R-:W-:Y:S04]  /*a1a0*/  @P0 IADD3 R4, P2, R156, R224, RZ ;  /* 0x000000e09c040210 */ /* 0x020fe80007f5e0ff */
[----:B------:R-:W-:Y:S02]  /*a1b0*/  @P0 IADD3.X R5, R3, R223, RZ, P2, !PT ;  /* 0x000000df03050210 */ /* 0x000fe400017fe4ff */
        /* <DEDUP_REMOVED lines=9> */
[----:B------:R-:W-:Y:S02]  /*a250*/  @!P1 IADD3 R4, P2, R2, R10, RZ ;  /* 0x0000000a02049210 */ /* 0x000fe40007f5e0ff */
[----:B------:R-:W1:Y:S02]  /*a260*/  LDSM.16.M88.4 R8, [R192+0x8100] ;  /* 0x00810000c008783b */ /* 0x000e640000000200 */
[----:B------:R-:W-:Y:S02]  /*a270*/  @!P1 IADD3.X R5, R0, R252, RZ, P2, !PT ;  /* 0x000000fc00059210 */ /* 0x000fe400017fe4ff */
[C---:B------:R-:W-:Y:S02]  /*a280*/  @!P1 LEA R12, P2, R4.reuse, c[0x0][0x1f8], 0x1 ;  /* 0x00007e00040c9a11 */ /* 0x040fe400078408ff */
[----:B------:R-:W-:Y:S01]  /*a290*/  @!PT LDS RZ, [RZ] ;  /* 0x00000000fffff984 */ /* 0x000fe20000000800 */
[----:B------:R-:W-:Y:S01]  /*a2a0*/  @!PT LDS RZ, [RZ] ;  /* 0x00000000fffff984 */ /* 0x000fe20000000800 */
[----:B------:R-:W-:Y:S01]  /*a2b0*/  @!PT LDS RZ, [RZ] ;  /* 0x00000000fffff984 */ /* 0x000fe20000000800 */
[----:B------:R2:W-:Y:S02]  /*a2c0*/  @!P1 LDGSTS.E.BYPASS.LTC128B.128 [R233+0x100], [R6.64], !P3 ;  /* 0x0010000006e99fae */ /* 0x0005e4000d901d48 */
[----:B------:R-:W-:Y:S02]  /*a2d0*/  @!P1 LEA.HI.X R13, R4, c[0x0][0x1fc], R5, 0x1, P2 ;  /* 0x00007f00040d9a11 */ /* 0x000fe400010f0c05 */
[----:B------:R-:W-:Y:S02]  /*a2e0*/  @!P1 IADD3 R4, P2, R2, R251, RZ ;  /* 0x000000fb02049210 */ /* 0x000fe40007f5e0ff */
[----:B------:R3:W-:Y:S02]  /*a2f0*/  @!P1 LDGSTS.E.BYPASS.LTC128B.128 [R233+0x2100], [R28.64], !P6 ;  /* 0x021000001ce99fae */ /* 0x0007e4000f101d48 */
[----:B------:R-:W-:Y:S04]  /*a300*/  @!P1 IADD3.X R5, R0, R250, RZ, P2, !PT ;  /* 0x000000fa00059210 */ /* 0x000fe800017fe4ff */
[----:B------:R4:W-:Y:S06]  /*a310*/  @!P1 LDGSTS.E.BYPASS.LTC128B.128 [R233+0x4100], [R22.64], !P5 ;  /* 0x0410000016e99fae */ /* 0x0009ec000e901d48 */
[----:B------:R4:W-:Y:S06]  /*a320*/  @!P1 LDGSTS.E.BYPASS.LTC128B.128 [R233+0x6100], [R20.64], !P4 ;  /* 0x0610000014e99fae */ /* 0x0009ec000e101d48 */
[----:B------:R5:W-:Y:S01]  /*a330*/  @!P1 LDGSTS.E.BYPASS.LTC128B.128 [R233+0x1100], [R14.64], !P3 ;  /* 0x011000000ee99fae */ /* 0x000be2000d901d48 */
[C---:B--2---:R-:W-:Y:S05]  /*a340*/  @!P1 LEA R6, P2, R4.reuse, c[0x0][0x1f8], 0x1 ;  /* 0x00007e0004069a11 */ /* 0x044fea00078408ff */
[----:B------:R5:W-:Y:S01]  /*a350*/  @!P1 LDGSTS.E.BYPASS.LTC128B.128 [R233+0x3100], [R12.64], !P6 ;  /* 0x031000000ce99fae */ /* 0x000be2000f101d48 */
[----:B------:R-:W-:Y:S02]  /*a360*/  @!P1 LEA.HI.X R7, R4, c[0x0][0x1fc], R5, 0x1, P2 ;  /* 0x00007f0004079a11 */ /* 0x000fe400010f0c05 */
[----:B------:R-:W-:Y:S03]  /*a370*/  @!P1 IADD3 R2, P2, R2, R249, RZ ;  /* 0x000000f902029210 */ /* 0x000fe60007f5e0ff */
[----:B------:R1:W-:Y:S01]  /*a380*/  @!P1 LDGSTS.E.BYPASS.LTC128B.128 [R233+0x5100], [R6.64], !P5 ;  /* 0x0510000006e99fae */ /* 0x0003e2000e901d48 */
[----:B------:R-:W-:Y:S02]  /*a390*/  @!P1 IADD3.X R0, R0, R248, RZ, P2, !PT ;  /* 0x000000f800009210 */ /* 0x000fe400017fe4ff */
[C---:B------:R-:W-:Y:S04]  /*a3a0*/  @!P1 LEA R4, P2, R2.reuse, c[0x0][0x1f8], 0x1 ;  /* 0x00007e0002049a11 */ /* 0x040fe800078408ff */
[----:B------:R-:W-:Y:S05]  /*a3b0*/  @!P1 LEA.HI.X R5, R2, c[0x0][0x1fc], R0, 0x1, P2 ;  /* 0x00007f0002059a11 */ /* 0x000fea00010f0c00 */
[----:B------:R1:W-:Y:S01]  /*a3c0*/  @!P1 LDGSTS.E.BYPASS.LTC128B.128 [R233+0x7100], [R4.64], !P4 ;  /* 0x0710000004e99fae */ /* 0x0003e2000e101d48 */
[----:B------:R-:W-:Y:S04]  /*a3d0*/  @P0 IADD3 R0, P1, R156, R247, RZ ;  /* 0x000000f79c000210 */ /* 0x000fe80007f3e0ff */
[C---:B------:R-:W-:Y:S01]  /*a3e0*/  @P0 IADD3.X R2, R3.reuse, R246, RZ, P1, !PT ;  /* 0x000000f603020210 */ /* 0x040fe20000ffe4ff */
[----:B------:R-:W0:Y:S01]  /*a3f0*/  LDGDEPBAR ;  /* 0x00000000000079af */ /* 0x000e220000000000 */
[C---:B------:R-:W-:Y:S04]  /*a400*/  @P0 LEA R230, P1, R0.reuse, c[0x0][0x1c8], 0x1 ;  /* 0x0000720000e60a11 */ /* 0x040fe800078208ff */
[----:B------:R-:W-:Y:S02]  /*a410*/  @P0 LEA.HI.X R231, R0, c[0x0][0x1cc], R2, 0x1, P1 ;  /* 0x0000730000e70a11 */ /* 0x000fe400008f0c02 */
[----:B------:R-:W-:Y:S04]  /*a420*/  @P0 IADD3 R0, P1, R156, R245, RZ ;  /* 0x000000f59c000210 */ /* 0x000fe80007f3e0ff */
[C---:B------:R-:W-:Y:S02]  /*a430*/  @P0 IADD3.X R2, R3.reuse, R242, RZ, P1, !PT ;  /* 0x000000f203020210 */ /* 0x040fe40000ffe4ff */
[C---:B------:R-:W-:Y:S04]  /*a440*/  @P0 LEA R228, P1, R0.reuse, c[0x0][0x1c8], 0x1 ;  /* 0x0000720000e40a11 */ /* 0x040fe800078208ff */
[----:B------:R-:W-:Y:S02]  /*a450*/  @P0 LEA.HI.X R229, R0, c[0x0][0x1cc], R2, 0x1, P1 ;  /* 0x0000730000e50a11 */ /* 0x000fe400008f0c02 */
[----:B------:R-:W-:Y:S01]  /*a460*/  @P0 IADD3 R0, P1, R156, R241, RZ ;  /* 0x000000f19c000210 */ /* 0x000fe20007f3e0ff */
[C---:B-1----:R-:W-:Y:S03]  /*a470*/  HMMA.16816.F32.BF16 R4, R32.reuse, R8, RZ ;  /* 0x000000082004723c */ /* 0x042fe600000418ff */
[----:B------:R-:W-:Y:S02]  /*a480*/  @P0 IADD3.X R2, R3, R240, RZ, P1, !PT ;  /* 0x000000f003020210 */ /* 0x000fe40000ffe4ff */
[C---:B------:R-:W-:Y:S03]  /*a490*/  @P0 LEA R226, P1, R0.reuse, c[0x0][0x1c8], 0x1 ;  /* 0x0000720000e20a11 */ /* 0x040fe600078208ff */
[C---:B------:R-:W-:Y:S01]  /*a4a0*/  HMMA.16816.F32.BF16 R8, R32.reuse, R10, RZ ;  /* 0x0000000a2008723c */ /* 0x040fe200000418ff */
[----:B------:R-:W-:Y:S03]  /*a4b0*/  @P0 LEA.HI.X R227, R0, c[0x0][0x1cc], R2, 0x1, P1 ;  /* 0x0000730000e30a11 */ /* 0x000fe600008f0c02 */
[----:B------:R-:W-:Y:S04]  /*a4c0*/  @P0 IADD3 R0, P1, R236, R156, RZ ;  /* 0x0000009cec000210 */ /* 0x000fe80007f3e0ff */
[C---:B-----5:R-:W-:Y:S01]  /*a4d0*/  HMMA.16816.F32.BF16 R12, R32.reuse, R16, RZ ;  /* 0x00000010200c723c */ /* 0x060fe200000418ff */
[----:B------:R-:W-:Y:S03]  /*a4e0*/  @P0 IADD3.X R3, R159, R3, RZ, P1, !PT ;  /* 0x000000039f030210 */ /* 0x000fe60000ffe4ff */
[----:B------:R-:W-:Y:S04]  /*a4f0*/  @P0 IADD3 R2, P1, R0, R224, RZ ;  /* 0x000000e000020210 */ /* 0x000fe80007f3e0ff */
[C---:B------:R-:W-:Y:S01]  /*a500*/  HMMA.16816.F32.BF16 R16, R32.reuse, R18, RZ ;  /* 0x000000122010723c */ /* 0x040fe200000418ff */
[C---:B------:R-:W-:Y:S03]  /*a510*/  @P0 IADD3.X R156, R3.reuse, R223, RZ, P1, !PT ;  /* 0x000000df039c0210 */ /* 0x040fe60000ffe4ff */
[C---:B------:R-:W-:Y:S04]  /*a520*/  @P0 LEA R224, P1, R2.reuse, c[0x0][0x1c8], 0x1 ;  /* 0x0000720002e00a11 */ /* 0x040fe800078208ff */
[C---:B----4-:R-:W-:Y:S01]  /*a530*/  HMMA.16816.F32.BF16 R20, R32.reuse, R24, RZ ;  /* 0x000000182014723c */ /* 0x050fe200000418ff */
[----:B------:R-:W-:Y:S03]  /*a540*/  @P0 LEA.HI.X R225, R2, c[0x0][0x1cc], R156, 0x1, P1 ;  /* 0x0000730002e10a11 */ /* 0x000fe600008f0c9c */
[----:B------:R-:W-:Y:S04]  /*a550*/  @P0 IADD3 R2, P1, R0, R247, RZ ;  /* 0x000000f700020210 */ /* 0x000fe80007f3e0ff */
[C---:B------:R-:W-:Y:S01]  /*a560*/  HMMA.16816.F32.BF16 R24, R32.reuse, R26, RZ ;  /* 0x0000001a2018723c */ /* 0x040fe200000418ff */
[C---:B------:R-:W-:Y:S03]  /*a570*/  @P0 IADD3.X R156, R3.reuse, R246, RZ, P1, !PT ;  /* 0x000000f6039c0210 */ /* 0x040fe60000ffe4ff */
[C---:B------:R-:W-:Y:S04]  /*a580*/  @P0 LEA R222, P1, R2.reuse, c[0x0][0x1c8], 0x1 ;  /* 0x0000720002de0a11 */ /* 0x040fe800078208ff */
[C---:B---3--:R-:W-:Y:S01]  /*a590*/  HMMA.16816.F32.BF16 R28, R32.reuse, R168, RZ ;  /* 0x000000a8201c723c */ /* 0x048fe200000418ff */
[----:B------:R-:W-:Y:S03]  /*a5a0*/  @P0 LEA.HI.X R223, R2, c[0x0][0x1cc], R156, 0x1, P1 ;  /* 0x0000730002df0a11 */ /* 0x000fe600008f0c9c */
[----:B------:R-:W-:Y:S04]  /*a5b0*/  @P0 IADD3 R2, P1, R0, R245, RZ ;  /* 0x000000f500020210 */ /* 0x000fe80007f3e0ff */
[----:B------:R-:W-:Y:S01]  /*a5c0*/  HMMA.16816.F32.BF16 R32, R32, R170, RZ ;  /* 0x000000aa2020723c */ /* 0x000fe200000418ff */
[----:B------:R-:W-:Y:S03]  /*a5d0*/  LDSM.16.M88.4 R168, [R202+0x10100] ;  /* 0x01010000caa8783b */ /* 0x000fe60000000200 */
[C---:B------:R-:W-:Y:S04]  /*a5e0*/  @P0 IADD3.X R156, R3.reuse, R242, RZ, P1, !PT ;  /* 0x000000f2039c0210 */ /* 0x040fe80000ffe4ff */
[C---:B------:R-:W-:Y:S08]  /*a5f0*/  HMMA.16816.F32.BF16 R4, R172.reuse, R176, R4 ;  /* 0x000000b0ac04723c */ /* 0x040ff00000041804 */
[C---:B------:R-:W-:Y:S01]  /*a600*/  HMMA.16816.F32.BF16 R8, R172.reuse, R178, R8 ;  /* 0x000000b2ac08723c */ /* 0x040fe20000041808 */
[----:B------:R-:W-:Y:S07]  /*a610*/  LDSM.16.M88.4 R176, [R198+0x8900] ;  /* 0x00890000c6b0783b */ /* 0x000fee0000000200 */
[C---:B------:R-:W-:Y:S08]  /*a620*/  HMMA.16816.F32.BF16 R12, R172.reuse, R180, R12 ;  /* 0x000000b4ac0c723c */ /* 0x040ff0000004180c */
[C---:B------:R-:W-:Y:S08]  /*a630*/  HMMA.16816.F32.BF16 R16, R172.reuse, R182, R16 ;  /* 0x000000b6ac10723c */ /* 0x040ff00000041810 */
[C---:B------:R-:W-:Y:S07]  /*a640*/  HMMA.16816.F32.BF16 R20, R172.reuse, R184, R20 ;  /* 0x000000b8ac14723c */ /* 0x040fee0000041814 */
[C---:B------:R-:W-:Y:S01]  /*a650*/  @P0 LEA R184, P1, R2.reuse, c[0x0][0x1c8], 0x1 ;  /* 0x0000720002b80a11 */ /* 0x040fe200078208ff */
[C---:B------:R-:W-:Y:S04]  /*a660*/  HMMA.16816.F32.BF16 R24, R172.reuse, R186, R24 ;  /* 0x000000baac18723c */ /* 0x040fe80000041818 */
[----:B------:R-:W-:Y:S02]  /*a670*/  @P0 LEA.HI.X R185, R2, c[0x0][0x1cc], R156, 0x1, P1 ;  /* 0x0000730002b90a11 */ /* 0x000fe400008f0c9c */
[----:B------:R-:W-:Y:S02]  /*a680*/  @P0 IADD3 R0, P1, R0, R241, RZ ;  /* 0x000000f100000210 */ /* 0x000fe40007f3e0ff */
[C---:B------:R-:W-:Y:S04]  /*a690*/  HMMA.16816.F32.BF16 R28, R172.reuse, R188, R28 ;  /* 0x000000bcac1c723c */ /* 0x040fe8000004181c */
[----:B------:R-:W-:Y:S02]  /*a6a0*/  @P0 IADD3.X R3, R3, R240, RZ, P1, !PT ;  /* 0x000000f003030210 */ /* 0x000fe40000ffe4ff */
[C---:B------:R-:W-:Y:S02]  /*a6b0*/  @P0 LEA R182, P1, R0.reuse, c[0x0][0x1c8], 0x1 ;  /* 0x0000720000b60a11 */ /* 0x040fe400078208ff */
[----:B------:R-:W-:Y:S01]  /*a6c0*/  HMMA.16816.F32.BF16 R32, R172, R190, R32 ;  /* 0x000000beac20723c */ /* 0x000fe20000041820 */
[----:B------:R-:W1:Y:S03]  /*a6d0*/  LDSM.16.M88.4 R172, [R198+0x8100] ;  /* 0x00810000c6ac783b */ /* 0x000e660000000200 */
[----:B------:R-:W-:Y:S04]  /*a6e0*/  @P0 LEA.HI.X R183, R0, c[0x0][0x1cc], R3, 0x1, P1 ;  /* 0x0000730000b70a11 */ /* 0x000fe800008f0c03 */
        /* <DEDUP_REMOVED lines=174> */
[----:B------:R-:W2:Y:S01]  /*b1d0*/  LDSM.16.M88.4 R176, [R197+0x7800] ;  /* 0x00780000c5b0783b */ /* 0x000ea20000000200 */
[----:B------:R-:W-:Y:S04]  /*b1e0*/  DEPBAR.LE SB0, 0x0 ;  /* 0x000080000000791a */ /* 0x000fe80000000000 */
[----:B------:R-:W-:Y:S01]  /*b1f0*/  FMNMX.FTZ R0, R4, R157, !PT ;  /* 0x0000009d04007209 */ /* 0x000fe20007810000 */
[----:B------:R-:W-:Y:S01]  /*b200*/  BAR.SYNC.DEFER_BLOCKING 0x0 ;  /* 0x0000000000007b1d */ /* 0x000fe20000010000 */
[----:B------:R-:W-:Y:S04]  /*b210*/  FMNMX.FTZ R2, R6, R158, !PT ;  /* 0x0000009e06027209 */ /* 0x000fe80007810000 */
[----:B------:R-:W-:Y:S02]  /*b220*/  FMNMX.FTZ R0, R5, R0, !PT ;  /* 0x0000000005007209 */ /* 0x000fe40007810000 */
[----:B------:R-:W-:Y:S02]  /*b230*/  FMNMX.FTZ R2, R7, R2, !PT ;  /* 0x0000000207027209 */ /* 0x000fe40007810000 */
[----:B------:R-:W-:Y:S02]  /*b240*/  FMNMX.FTZ R0, R8, R0, !PT ;  /* 0x0000000008007209 */ /* 0x000fe40007810000 */
[----:B------:R-:W-:Y:S02]  /*b250*/  FMNMX.FTZ R2, R10, R2, !PT ;  /* 0x000000020a027209 */ /* 0x000fe40007810000 */
[----:B------:R-:W-:Y:S02]  /*b260*/  FMNMX.FTZ R0, R9, R0, !PT ;  /* 0x0000000009007209 */ /* 0x000fe40007810000 */
[----:B------:R-:W-:Y:S02]  /*b270*/  FMNMX.FTZ R2, R11, R2, !PT ;  /* 0x000000020b027209 */ /* 0x000fe40007810000 */
[----:B------:R-:W-:Y:S01]  /*b280*/  FMNMX.FTZ R0, R12, R0, !PT ;  /* 0x000000000c007209 */ /* 0x000fe20007810000 */
[C---:B-1----:R-:W-:Y:S05]  /*b290*/  HMMA.16816.F32.BF16 R20, R168.reuse, R172, R20 ;  /* 0x000000aca814723c */ /* 0x042fea0000041814 */
[----:B------:R-:W-:Y:S01]  /*b2a0*/  FMNMX.FTZ R0, R13, R0, !PT ;  /* 0x000000000d007209 */ /* 0x000fe20007810000 */
[----:B------:R-:W-:Y:S01]  /*b2b0*/  @!PT LDS RZ, [RZ] ;  /* 0x00000000fffff984 */ /* 0x000fe20000000800 */
[----:B------:R-:W-:Y:S01]  /*b2c0*/  @!PT LDS RZ, [RZ] ;  /* 0x00000000fffff984 */ /* 0x000fe20000000800 */
[----:B------:R-:W-:Y:S01]  /*b2d0*/  @!PT LDS RZ, [RZ] ;  /* 0x00000000fffff984 */ /* 0x000fe20000000800 */
[----:B------:R1:W-:Y:S01]  /*b2e0*/  @P0 LDGSTS.E.BYPASS.LTC128B.128 [R233+0x8100], [R234.64], !P3 ;  /* 0x08100000eae90fae */ /* 0x0003e2000d901d48 */
[----:B------:R-:W-:Y:S01]  /*b2f0*/  FMNMX.FTZ R2, R14, R2, !PT ;  /* 0x000000020e027209 */ /* 0x000fe20007810000 */
[C---:B------:R-:W-:Y:S04]  /*b300*/  HMMA.16816.F32.BF16 R24, R168.reuse, R174, R24 ;  /* 0x000000aea818723c */ /* 0x040fe80000041818 */
[----:B------:R3:W-:Y:S01]  /*b310*/  @P0 LDGSTS.E.BYPASS.LTC128B.128 [R233+0xa100], [R230.64], !P6 ;  /* 0x0a100000e6e90fae */ /* 0x0007e2000f101d48 */
[----:B------:R-:W-:Y:S02]  /*b320*/  FMNMX.FTZ R0, R16, R0, !PT ;  /* 0x0000000010007209 */ /* 0x000fe40007810000 */
[----:B------:R-:W-:Y:S01]  /*b330*/  FMNMX.FTZ R2, R15, R2, !PT ;  /* 0x000000020f027209 */ /* 0x000fe20007810000 */
[C---:B--2---:R-:W-:Y:S02]  /*b340*/  HMMA.16816.F32.BF16 R28, R168.reuse, R176, R28 ;  /* 0x000000b0a81c723c */ /* 0x044fe4000004181c */
[----:B------:R3:W-:Y:S02]  /*b350*/  @P0 LDGSTS.E.BYPASS.LTC128B.128 [R233+0xc100], [R228.64], !P5 ;  /* 0x0c100000e4e90fae */ /* 0x0007e4000e901d48 */
[----:B------:R-:W-:Y:S02]  /*b360*/  FMNMX.FTZ R0, R17, R0, !PT ;  /* 0x0000000011007209 */ /* 0x000fe40007810000 */
[----:B------:R-:W-:Y:S02]  /*b370*/  FMNMX.FTZ R2, R18, R2, !PT ;  /* 0x0000000212027209 */ /* 0x000fe40007810000 */
[----:B------:R-:W-:Y:S01]  /*b380*/  HMMA.16816.F32.BF16 R32, R168, R178, R32 ;  /* 0x000000b2a820723c */ /* 0x000fe20000041820 */
[----:B------:R3:W-:Y:S03]  /*b390*/  @P0 LDGSTS.E.BYPASS.LTC128B.128 [R233+0xe100], [R226.64], !P4 ;  /* 0x0e100000e2e90fae */ /* 0x0007e6000e101d48 */
[----:B------:R-:W-:Y:S02]  /*b3a0*/  FMNMX.FTZ R0, R20, R0, !PT ;  /* 0x0000000014007209 */ /* 0x000fe40007810000 */
[----:B------:R-:W-:Y:S01]  /*b3b0*/  FMNMX.FTZ R2, R19, R2, !PT ;  /* 0x0000000213027209 */ /* 0x000fe20007810000 */
[----:B------:R3:W-:Y:S01]  /*b3c0*/  @P0 LDGSTS.E.BYPASS.LTC128B.128 [R233+0x9100], [R224.64], !P3 ;  /* 0x09100000e0e90fae */ /* 0x0007e2000d901d48 */
[----:B------:R-:W-:Y:S04]  /*b3d0*/  FMNMX.FTZ R0, R21, R0, !PT ;  /* 0x0000000015007209 */ /* 0x000fe80007810000 */
[----:B------:R-:W-:Y:S01]  /*b3e0*/  FMNMX.FTZ R0, R24, R0, !PT ;  /* 0x0000000018007209 */ /* 0x000fe20007810000 */
[----:B------:R3:W-:Y:S01]  /*b3f0*/  @P0 LDGSTS.E.BYPASS.LTC128B.128 [R233+0xb100], [R222.64], !P6 ;  /* 0x0b100000dee90fae */ /* 0x0007e2000f101d48 */
[----:B------:R-:W-:Y:S02]  /*b400*/  FMNMX.FTZ R2, R22, R2, !PT ;  /* 0x0000000216027209 */ /* 0x000fe40007810000 */
[----:B------:R-:W-:Y:S02]  /*b410*/  FMNMX.FTZ R0, R25, R0, !PT ;  /* 0x0000000019007209 */ /* 0x000fe40007810000 */
        /* <DEDUP_REMOVED lines=9> */
[----:B------:R-:W-:Y:S01]  /*b4b0*/  LDSM.16.MT88.4 R168, [R193+0x100] ;  /* 0x00010000c1a8783b */ /* 0x000fe20000004200 */
[----:B------:R-:W-:Y:S02]  /*b4c0*/  FMNMX.FTZ R156, R33, R156, !PT ;  /* 0x0000009c219c7209 */ /* 0x000fe40007810000 */
[----:B------:R-:W-:Y:S03]  /*b4d0*/  FMNMX.FTZ R0, R31, R2, !PT ;  /* 0x000000021f007209 */ /* 0x000fe60007810000 */
[----:B------:R-:W5:Y:S01]  /*b4e0*/  SHFL.BFLY PT, R3, R156, 0x2, 0x1f ;  /* 0x0c401f009c037f89 */ /* 0x000f6200000e0000 */
[----:B------:R-:W-:Y:S04]  /*b4f0*/  FMNMX.FTZ R0, R34, R0, !PT ;  /* 0x0000000022007209 */ /* 0x000fe80007810000 */
[----:B------:R-:W-:Y:S01]  /*b500*/  FMNMX.FTZ R0, R35, R0, !PT ;  /* 0x0000000023007209 */ /* 0x000fe20007810000 */
[----:B------:R-:W-:Y:S06]  /*b510*/  LDSM.16.MT88.4 R172, [R194+0x100] ;  /* 0x00010000c2ac783b */ /* 0x000fec0000004200 */
[----:B------:R-:W2:Y:S06]  /*b520*/  SHFL.BFLY PT, R2, R0, 0x2, 0x1f ;  /* 0x0c401f0000027f89 */ /* 0x000eac00000e0000 */
[----:B------:R-:W-:Y:S01]  /*b530*/  LDSM.16.MT88.4 R176, [R196+0x100] ;  /* 0x00010000c4b0783b */ /* 0x000fe20000004200 */
[----:B-----5:R-:W-:Y:S05]  /*b540*/  FMNMX.FTZ R156, R156, R3, !PT ;  /* 0x000000039c9c7209 */ /* 0x020fea0007810000 */
[----:B-1----:R-:W5:Y:S06]  /*b550*/  LDL R235, [R1+0x10] ;  /* 0x0000100001eb7983 */ /* 0x002f6c0000100800 */
[----:B------:R-:W1:Y:S01]  /*b560*/  SHFL.BFLY PT, R159, R156, 0x1, 0x1f ;  /* 0x0c201f009c9f7f89 */ /* 0x000e6200000e0000 */
[----:B--2---:R-:W-:Y:S05]  /*b570*/  FMNMX.FTZ R0, R0, R2, !PT ;  /* 0x0000000200007209 */ /* 0x004fea0007810000 */
[----:B------:R-:W0:Y:S06]  /*b580*/  LDGDEPBAR ;  /* 0x00000000000079af */ /* 0x000e2c0000000000 */
[----:B------:R-:W2:Y:S01]  /*b590*/  SHFL.BFLY PT, R3, R0, 0x1, 0x1f ;  /* 0x0c201f0000037f89 */ /* 0x000ea200000e0000 */
[----:B-1----:R-:W-:Y:S05]  /*b5a0*/  FMNMX.FTZ R156, R156, R159, !PT ;  /* 0x0000009f9c9c7209 */ /* 0x002fea0007810000 */
[C---:B------:R-:W-:Y:S02]  /*b5b0*/  FADD.FTZ R2, -R156.reuse, R157 ;  /* 0x0000009d9c027221 */ /* 0x040fe40000010100 */
[----:B------:R-:W-:Y:S04]  /*b5c0*/  FMUL.FTZ R181, R156, c[0x0][0x2d0] ;  /* 0x0000b4009cb57a20 */ /* 0x000fe80000410000 */
[--C-:B------:R-:W-:Y:S01]  /*b5d0*/  FFMA.FTZ R8, R8, c[0x0][0x2d0], -R181.reuse ;  /* 0x0000b40008087a23 */ /* 0x100fe200000108b5 */
[----:B--2---:R-:W-:Y:S01]  /*b5e0*/  FMNMX.FTZ R3, R0, R3, !PT ;  /* 0x0000000300037209 */ /* 0x004fe20007810000 */
[----:B------:R-:W-:Y:S02]  /*b5f0*/  FMUL.FTZ R0, R2, c[0x0][0x2d0] ;  /* 0x0000b40002007a20 */ /* 0x000fe40000410000 */
[--C-:B------:R-:W-:Y:S01]  /*b600*/  FFMA.FTZ R9, R9, c[0x0][0x2d0], -R181.reuse ;  /* 0x0000b40009097a23 */ /* 0x100fe200000108b5 */
[----:B------:R-:W-:Y:S01]  /*b610*/  MUFU.EX2 R238, R8 ;  /* 0x0000000800ee7308 */ /* 0x000fe20000000800 */
[----:B------:R-:W-:Y:S02]  /*b620*/  FMUL.FTZ R157, R3, c[0x0][0x2d0] ;  /* 0x0000b400039d7a20 */ /* 0x000fe40000410000 */
[----:B------:R-:W-:Y:S02]  /*b630*/  FFMA.FTZ R4, R4, c[0x0][0x2d0], -R181 ;  /* 0x0000b40004047a23 */ /* 0x000fe400000108b5 */
[--C-:B------:R-:W-:Y:S02]  /*b640*/  FFMA.FTZ R10, R10, c[0x0][0x2d0], -R157.reuse ;  /* 0x0000b4000a0a7a23 */ /* 0x100fe4000001089d */
[----:B------:R-:W-:Y:S02]  /*b650*/  FFMA.FTZ R11, R11, c[0x0][0x2d0], -R157 ;  /* 0x0000b4000b0b7a23 */ /* 0x000fe4000001089d */
[----:B------:R-:W-:Y:S01]  /*b660*/  FFMA.FTZ R5, R5, c[0x0][0x2d0], -R181 ;  /* 0x0000b40005057a23 */ /* 0x000fe200000108b5 */
[----:B------:R1:W2:Y:S01]  /*b670*/  MUFU.EX2 R2, R0 ;  /* 0x0000000000027308 */ /* 0x0002a20000000800 */
[--C-:B------:R-:W-:Y:S02]  /*b680*/  FFMA.FTZ R6, R6, c[0x0][0x2d0], -R157.reuse ;  /* 0x0000b40006067a23 */ /* 0x100fe4000001089d */
[----:B------:R-:W-:Y:S02]  /*b690*/  FFMA.FTZ R7, R7, c[0x0][0x2d0], -R157 ;  /* 0x0000b40007077a23 */ /* 0x000fe4000001089d */
[--C-:B------:R-:W-:Y:S02]  /*b6a0*/  FFMA.FTZ R12, R12, c[0x0][0x2d0], -R181.reuse ;  /* 0x0000b4000c0c7a23 */ /* 0x100fe400000108b5 */
[----:B------:R-:W-:Y:S02]  /*b6b0*/  FFMA.FTZ R13, R13, c[0x0][0x2d0], -R181 ;  /* 0x0000b4000d0d7a23 */ /* 0x000fe400000108b5 */
[--C-:B------:R-:W-:Y:S01]  /*b6c0*/  FFMA.FTZ R14, R14, c[0x0][0x2d0], -R157.reuse ;  /* 0x0000b4000e0e7a23 */ /* 0x100fe2000001089d */
[----:B------:R3:W-:Y:S01]  /*b6d0*/  MUFU.EX2 R236, R4 ;  /* 0x0000000400ec7308 */ /* 0x0007e20000000800 */
[----:B------:R-:W-:Y:S02]  /*b6e0*/  FFMA.FTZ R15, R15, c[0x0][0x2d0], -R157 ;  /* 0x0000b4000f0f7a23 */ /* 0x000fe4000001089d */
[--C-:B------:R-:W-:Y:S02]  /*b6f0*/  FFMA.FTZ R16, R16, c[0x0][0x2d0], -R181.reuse ;  /* 0x0000b40010107a23 */ /* 0x100fe400000108b5 */
[----:B------:R-:W-:Y:S02]  /*b700*/  FFMA.FTZ R17, R17, c[0x0][0x2d0], -R181 ;  /* 0x0000b40011117a23 */ /* 0x000fe400000108b5 */
[----:B------:R-:W-:Y:S02]  /*b710*/  FFMA.FTZ R18, R18, c[0x0][0x2d0], -R157 ;  /* 0x0000b40012127a23 */ /* 0x000fe4000001089d */
[--C-:B------:R-:W-:Y:S01]  /*b720*/  FFMA.FTZ R20, R20, c[0x0][0x2d0], -R181.reuse ;  /* 0x0000b40014147a23 */ /* 0x100fe200000108b5 */
[----:B------:R-:W4:Y:S01]  /*b730*/  MUFU.EX2 R239, R5 ;  /* 0x0000000500ef7308 */ /* 0x000f220000000800 */
[----:B------:R-:W-:Y:S02]  /*b740*/  FFMA.FTZ R21, R21, c[0x0][0x2d0], -R181 ;  /* 0x0000b40015157a23 */ /* 0x000fe400000108b5 */
[--C-:B------:R-:W-:Y:S02]  /*b750*/  FFMA.FTZ R22, R22, c[0x0][0x2d0], -R157.reuse ;  /* 0x0000b40016167a23 */ /* 0x100fe4000001089d */
[----:B-1----:R-:W-:Y:S02]  /*b760*/  FADD.FTZ R0, -R3, R158 ;  /* 0x0000009e03007221 */ /* 0x002fe40000010100 */
[----:B--2---:R-:W-:Y:S02]  /*b770*/  FMUL.FTZ R8, R2, R164 ;  /* 0x000000a402087220 */ /* 0x004fe40000410000 */
[----:B------:R-:W-:Y:S01]  /*b780*/  FMUL.FTZ R0, R0, c[0x0][0x2d0] ;  /* 0x0000b40000007a20 */ /* 0x000fe20000410000 */
[----:B------:R1:W-:Y:S01]  /*b790*/  MUFU.EX2 R237, R9 ;  /* 0x0000000900ed7308 */ /* 0x0003e20000000800 */
[C---:B------:R-:W-:Y:S02]  /*b7a0*/  FMUL.FTZ R132, R2.reuse, R132 ;  /* 0x0000008402847220 */ /* 0x040fe40000410000 */
[C---:B------:R-:W-:Y:S02]  /*b7b0*/  FMUL.FTZ R133, R2.reuse, R133 ;  /* 0x0000008502857220 */ /* 0x040fe40000410000 */
[C---:B---3--:R-:W-:Y:S02]  /*b7c0*/  FMUL.FTZ R4, R2.reuse, R160 ;  /* 0x000000a002047220 */ /* 0x048fe40000410000 */
[C---:B------:R-:W-:Y:S02]  /*b7d0*/  FMUL.FTZ R136, R2.reuse, R136 ;  /* 0x0000008802887220 */ /* 0x040fe40000410000 */
[C---:B------:R-:W-:Y:S01]  /*b7e0*/  FMUL.FTZ R137, R2.reuse, R137 ;  /* 0x0000008902897220 */ /* 0x040fe20000410000 */
[----:B------:R-:W2:Y:S01]  /*b7f0*/  MUFU.EX2 R0, R0 ;  /* 0x0000000000007308 */ /* 0x000ea20000000800 */
[C---:B------:R-:W-:Y:S02]  /*b800*/  FMUL.FTZ R140, R2.reuse, R140 ;  /* 0x0000008c028c7220 */ /* 0x040fe40000410000 */
[C---:B------:R-:W-:Y:S01]  /*b810*/  FMUL.FTZ R141, R2.reuse, R141 ;  /* 0x0000008d028d7220 */ /* 0x040fe20000410000 */
[----:B----4-:R-:W-:Y:S01]  /*b820*/  F2FP.BF16.PACK_AB R160, R239, R236 ;  /* 0x000000ecefa0723e */ /* 0x010fe200000010ff */
[C---:B------:R-:W-:Y:S02]  /*b830*/  FMUL.FTZ R5, R2.reuse, R161 ;  /* 0x000000a102057220 */ /* 0x040fe40000410000 */
[C---:B------:R-:W-:Y:S02]  /*b840*/  FMUL.FTZ R144, R2.reuse, R144 ;  /* 0x0000009002907220 */ /* 0x040fe40000410000 */
[C---:B------:R-:W-:Y:S01]  /*b850*/  FMUL.FTZ R145, R2.reuse, R145 ;  /* 0x0000009102917220 */ /* 0x040fe20000410000 */
[----:B------:R3:W-:Y:S01]  /*b860*/  MUFU.EX2 R186, R6 ;  /* 0x0000000600ba7308 */ /* 0x0007e20000000800 */
[--C-:B------:R-:W-:Y:S02]  /*b870*/  FFMA.FTZ R158, R19, c[0x0][0x2d0], -R157.reuse ;  /* 0x0000b400139e7a23 */ /* 0x100fe4000001089d */
[----:B------:R-:W-:Y:S02]  /*b880*/  FFMA.FTZ R23, R23, c[0x0][0x2d0], -R157 ;  /* 0x0000b40017177a23 */ /* 0x000fe4000001089d */
[----:B-1----:R-:W-:Y:S02]  /*b890*/  FMUL.FTZ R9, R2, R165 ;  /* 0x000000a502097220 */ /* 0x002fe40000410000 */
[--C-:B------:R-:W-:Y:S02]  /*b8a0*/  FFMA.FTZ R24, R24, c[0x0][0x2d0], -R181.reuse ;  /* 0x0000b40018187a23 */ /* 0x100fe400000108b5 */
[----:B------:R-:W-:Y:S01]  /*b8b0*/  FFMA.FTZ R25, R25, c[0x0][0x2d0], -R181 ;  /* 0x0000b40019197a23 */ /* 0x000fe200000108b5 */
[----:B------:R-:W1:Y:S01]  /*b8c0*/  MUFU.EX2 R187, R7 ;  /* 0x0000000700bb7308 */ /* 0x000e620000000800 */
[--C-:B------:R-:W-:Y:S02]  /*b8d0*/  FFMA.FTZ R26, R26, c[0x0][0x2d0], -R157.reuse ;  /* 0x0000b4001a1a7a23 */ /* 0x100fe4000001089d */
[----:B------:R-:W-:Y:S02]  /*b8e0*/  FFMA.FTZ R27, R27, c[0x0][0x2d0], -R157 ;  /* 0x0000b4001b1b7a23 */ /* 0x000fe4000001089d */
[C---:B--2---:R-:W-:Y:S02]  /*b8f0*/  FMUL.FTZ R134, R0.reuse, R134 ;  /* 0x0000008600867220 */ /* 0x044fe40000410000 */
[C---:B------:R-:W-:Y:S02]  /*b900*/  FMUL.FTZ R135, R0.reuse, R135 ;  /* 0x0000008700877220 */ /* 0x040fe40000410000 */
[C---:B------:R-:W-:Y:S01]  /*b910*/  FMUL.FTZ R138, R0.reuse, R138 ;  /* 0x0000008a008a7220 */ /* 0x040fe20000410000 */
[----:B------:R2:W-:Y:S01]  /*b920*/  MUFU.EX2 R183, R10 ;  /* 0x0000000a00b77308 */ /* 0x0005e20000000800 */
[C---:B------:R-:W-:Y:S02]  /*b930*/  FMUL.FTZ R139, R0.reuse, R139 ;  /* 0x0000008b008b7220 */ /* 0x040fe40000410000 */
[C---:B------:R-:W-:Y:S02]  /*b940*/  FMUL.FTZ R142, R0.reuse, R142 ;  /* 0x0000008e008e7220 */ /* 0x040fe40000410000 */
[C---:B---3--:R-:W-:Y:S01]  /*b950*/  FMUL.FTZ R6, R0.reuse, R162 ;  /* 0x000000a200067220 */ /* 0x048fe20000410000 */
[----:B------:R-:W-:Y:S01]  /*b960*/  F2FP.BF16.PACK_AB R162, R237, R238 ;  /* 0x000000eeeda2723e */ /* 0x000fe200000010ff */
[C---:B------:R-:W-:Y:S02]  /*b970*/  FMUL.FTZ R143, R0.reuse, R143 ;  /* 0x0000008f008f7220 */ /* 0x040fe40000410000 */
[C---:B------:R-:W-:Y:S01]  /*b980*/  FMUL.FTZ R146, R0.reuse, R146 ;  /* 0x0000009200927220 */ /* 0x040fe20000410000 */
[----:B------:R-:W3:Y:S01]  /*b990*/  MUFU.EX2 R182, R11 ;  /* 0x0000000b00b67308 */ /* 0x000ee20000000800 */
[----:B------:R-:W-:Y:S02]  /*b9a0*/  FMUL.FTZ R147, R0, R147 ;  /* 0x0000009300937220 */ /* 0x000fe40000410000 */
[--C-:B------:R-:W-:Y:S01]  /*b9b0*/  FFMA.FTZ R28, R28, c[0x0][0x2d0], -R181.reuse ;  /* 0x0000b4001c1c7a23 */ /* 0x100fe200000108b5 */
[----:B-1----:R-:W-:Y:S01]  /*b9c0*/  F2FP.BF16.PACK_AB R161, R187, R186 ;  /* 0x000000babba1723e */ /* 0x002fe200000010ff */
[----:B------:R-:W-:Y:S02]  /*b9d0*/  FMUL.FTZ R7, R0, R163 ;  /* 0x000000a300077220 */ /* 0x000fe40000410000 */
[----:B------:R-:W-:Y:S02]  /*b9e0*/  FFMA.FTZ R29, R29, c[0x0][0x2d0], -R181 ;  /* 0x0000b4001d1d7a23 */ /* 0x000fe400000108b5 */
[--C-:B------:R-:W-:Y:S01]  /*b9f0*/  FFMA.FTZ R30, R30, c[0x0][0x2d0], -R157.reuse ;  /* 0x0000b4001e1e7a23 */ /* 0x100fe2000001089d */
[----:B------:R-:W-:Y:S01]  /*ba00*/  MUFU.EX2 R221, R12 ;  /* 0x0000000c00dd7308 */ /* 0x000fe20000000800 */
[----:B------:R-:W-:Y:S02]  /*ba10*/  FFMA.FTZ R31, R31, c[0x0][0x2d0], -R157 ;  /* 0x0000b4001f1f7a23 */ /* 0x000fe4000001089d */
[----:B------:R-:W-:Y:S02]  /*ba20*/  FMUL.FTZ R148, R2, R148 ;  /* 0x0000009402947220 */ /* 0x000fe40000410000 */
[----:B--2---:R-:W-:Y:S02]  /*ba30*/  FMUL.FTZ R10, R0, R166 ;  /* 0x000000a6000a7220 */ /* 0x004fe40000410000 */
[----:B------:R-:W-:Y:S02]  /*ba40*/  FMUL.FTZ R149, R2, R149 ;  /* 0x0000009502957220 */ /* 0x000fe40000410000 */
[C---:B------:R-:W-:Y:S01]  /*ba50*/  FMUL.FTZ R150, R0.reuse, R150 ;  /* 0x0000009600967220 */ /* 0x040fe20000410000 */
[----:B------:R-:W1:Y:S01]  /*ba60*/  MUFU.EX2 R191, R13 ;  /* 0x0000000d00bf7308 */ /* 0x000e620000000800 */
[----:B------:R-:W-:Y:S02]  /*ba70*/  FMUL.FTZ R151, R0, R151 ;  /* 0x0000009700977220 */ /* 0x000fe40000410000 */
[----:B------:R-:W-:Y:S01]  /*ba80*/  FMUL.FTZ R152, R2, R152 ;  /* 0x0000009802987220 */ /* 0x000fe20000410000 */
[----:B---3--:R-:W-:Y:S01]  /*ba90*/  F2FP.BF16.PACK_AB R163, R182, R183 ;  /* 0x000000b7b6a3723e */ /* 0x008fe200000010ff */
[----:B------:R-:W-:Y:S02]  /*baa0*/  FMUL.FTZ R11, R0, R167 ;  /* 0x000000a7000b7220 */ /* 0x000fe40000410000 */
[----:B------:R-:W2:Y:S01]  /*bab0*/  LDSM.16.MT88.4 R164, [R195+0x100] ;  /* 0x00010000c3a4783b */ /* 0x000ea20000004200 */
[----:B------:R-:W-:Y:S02]  /*bac0*/  FMUL.FTZ R153, R2, R153 ;  /* 0x0000009902997220 */ /* 0x000fe40000410000 */
[----:B------:R-:W-:Y:S01]  /*bad0*/  MUFU.EX2 R180, R14 ;  /* 0x0000000e00b47308 */ /* 0x000fe20000000800 */
[C---:B------:R-:W-:Y:S05]  /*bae0*/  HMMA.16816.F32.BF16 R4, R160.reuse, R168, R4 ;  /* 0x000000a8a004723c */ /* 0x040fea0000041804 */
[C---:B------:R-:W-:Y:S02]  /*baf0*/  FMUL.FTZ R154, R0.reuse, R154 ;  /* 0x0000009a009a7220 */ /* 0x040fe40000410000 */
[----:B------:R-:W-:Y:S01]  /*bb00*/  FMUL.FTZ R155, R0, R155 ;  /* 0x0000009b009b7220 */ /* 0x000fe20000410000 */
[C---:B------:R-:W-:Y:S01]  /*bb10*/  HMMA.16816.F32.BF16 R8, R160.reuse, R170, R8 ;  /* 0x000000aaa008723c */ /* 0x040fe20000041808 */
[----:B------:R-:W3:Y:S01]  /*bb20*/  LDSM.16.MT88.4 R168, [R193+0x2100] ;  /* 0x00210000c1a8783b */ /* 0x000ee20000004200 */
[----:B------:R-:W-:Y:S02]  /*bb30*/  MUFU.EX2 R190, R16 ;  /* 0x0000001000be7308 */ /* 0x000fe40000000800 */
[C---:B------:R-:W-:Y:S02]  /*bb40*/  FMUL.FTZ R36, R2.reuse, R36 ;  /* 0x0000002402247220 */ /* 0x040fe40000410000 */
[----:B------:R-:W-:Y:S02]  /*bb50*/  FMUL.FTZ R37, R2, R37 ;  /* 0x0000002502257220 */ /* 0x000fe40000410000 */
[C---:B------:R-:W-:Y:S04]  /*bb60*/  HMMA.16816.F32.BF16 R132, R160.reuse, R172, R132 ;  /* 0x000000aca084723c */ /* 0x040fe80000041884 */
[----:B------:R-:W-:Y:S01]  /*bb70*/  MUFU.EX2 R189, R17 ;  /* 0x0000001100bd7308 */ /* 0x000fe20000000800 */
[C---:B------:R-:W-:Y:S02]  /*bb80*/  FMUL.FTZ R38, R0.reuse, R38 ;  /* 0x0000002600267220 */ /* 0x040fe40000410000 */
[----:B------:R-:W-:Y:S01]  /*bb90*/  FMUL.FTZ R39, R0, R39 ;  /* 0x0000002700277220 */ /* 0x000fe20000410000 */
[C---:B------:R-:W-:Y:S01]  /*bba0*/  HMMA.16816.F32.BF16 R136, R160.reuse, R174, R136 ;  /* 0x000000aea088723c */ /* 0x040fe20000041888 */
[----:B------:R-:W4:Y:S03]  /*bbb0*/  LDSM.16.MT88.4 R172, [R194+0x2100] ;  /* 0x00210000c2ac783b */ /* 0x000f260000004200 */
[C---:B------:R-:W-:Y:S02]  /*bbc0*/  FMUL.FTZ R40, R2.reuse, R40 ;  /* 0x0000002802287220 */ /* 0x040fe40000410000 */
[----:B------:R-:W-:Y:S01]  /*bbd0*/  MUFU.EX2 R188, R20 ;  /* 0x0000001400bc7308 */ /* 0x000fe20000000800 */
[----:B------:R-:W-:Y:S01]  /*bbe0*/  FMUL.FTZ R41, R2, R41 ;  /* 0x0000002902297220 */ /* 0x000fe20000410000 */
[C---:B------:R-:W-:Y:S04]  /*bbf0*/  HMMA.16816.F32.BF16 R140, R160.reuse, R176, R140 ;  /* 0x000000b0a08c723c */ /* 0x040fe8000004188c */
[C---:B------:R-:W-:Y:S02]  /*bc00*/  FMUL.FTZ R42, R0.reuse, R42 ;  /* 0x0000002a002a7220 */ /* 0x040fe40000410000 */
[----:B------:R-:W-:Y:S02]  /*bc10*/  FMUL.FTZ R43, R0, R43 ;  /* 0x0000002b002b7220 */ /* 0x000fe40000410000 */
[C---:B------:R-:W-:Y:S01]  /*bc20*/  HMMA.16816.F32.BF16 R144, R160.reuse, R178, R144 ;  /* 0x000000b2a090723c */ /* 0x040fe20000041890 */
[----:B------:R1:W1:Y:S03]  /*bc30*/  MUFU.EX2 R179, R15 ;  /* 0x0000000f00b37308 */ /* 0x0002660000000800 */
[C---:B------:R-:W-:Y:S02]  /*bc40*/  FMUL.FTZ R44, R2.reuse, R44 ;  /* 0x0000002c022c7220 */ /* 0x040fe40000410000 */
[----:B------:R-:W-:Y:S02]  /*bc50*/  FMUL.FTZ R45, R2, R45 ;  /* 0x0000002d022d7220 */ /* 0x000fe40000410000 */
[C---:B--2---:R-:W-:Y:S03]  /*bc60*/  HMMA.16816.F32.BF16 R148, R160.reuse, R164, R148 ;  /* 0x000000a4a094723c */ /* 0x044fe60000041894 */
[----:B------:R2:W-:Y:S01]  /*bc70*/  MUFU.EX2 R178, R18 ;  /* 0x0000001200b27308 */ /* 0x0005e20000000800 */
[C---:B------:R-:W-:Y:S02]  /*bc80*/  FMUL.FTZ R46, R0.reuse, R46 ;  /* 0x0000002e002e7220 */ /* 0x040fe40000410000 */
[----:B------:R-:W-:Y:S02]  /*bc90*/  FMUL.FTZ R47, R0, R47 ;  /* 0x0000002f002f7220 */ /* 0x000fe40000410000 */
[C---:B------:R-:W-:Y:S01]  /*bca0*/  HMMA.16816.F32.BF16 R152, R160.reuse, R166, R152 ;  /* 0x000000a6a098723c */ /* 0x040fe20000041898 */
[----:B------:R-:W4:Y:S03]  /*bcb0*/  LDSM.16.MT88.4 R164, [R196+0x2100] ;  /* 0x00210000c4a4783b */ /* 0x000f260000004200 */
[C---:B------:R-:W-:Y:S01]  /*bcc0*/  FMUL.FTZ R48, R2.reuse, R48 ;  /* 0x0000003002307220 */ /* 0x040fe20000410000 */
[----:B------:R-:W-:Y:S01]  /*bcd0*/  MUFU.EX2 R185, R21 ;  /* 0x0000001500b97308 */ /* 0x000fe20000000800 */
[----:B------:R-:W-:Y:S02]  /*bce0*/  FMUL.FTZ R49, R2, R49 ;  /* 0x0000003102317220 */ /* 0x000fe40000410000 */
[C---:B---3--:R-:W-:Y:S01]  /*bcf0*/  HMMA.16816.F32.BF16 R36, R160.reuse, R168, R36 ;  /* 0x000000a8a024723c */ /* 0x048fe20000041824 */
[----:B-1----:R-:W-:Y:S03]  /*bd00*/  LDSM.16.MT88.4 R12, [R195+0x6100] ;  /* 0x00610000c30c783b */ /* 0x002fe60000004200 */
[C---:B------:R-:W-:Y:S02]  /*bd10*/  FMUL.FTZ R50, R0.reuse, R50 ;  /* 0x0000003200327220 */ /* 0x040fe40000410000 */
[----:B------:R-:W-:Y:S01]  /*bd20*/  FMUL.FTZ R51, R0, R51 ;  /* 0x0000003300337220 */ /* 0x000fe20000410000 */
[----:B------:R-:W-:Y:S01]  /*bd30*/  MUFU.EX2 R176, R22 ;  /* 0x0000001600b07308 */ /* 0x000fe20000000800 */
[C---:B------:R-:W-:Y:S01]  /*bd40*/  HMMA.16816.F32.BF16 R40, R160.reuse, R170, R40 ;  /* 0x000000aaa028723c */ /* 0x040fe20000041828 */
[----:B------:R-:W1:Y:S03]  /*bd50*/  LDSM.16.MT88.4 R168, [R195+0x2100] ;  /* 0x00210000c3a8783b */ /* 0x000e660000004200 */
[C---:B------:R-:W-:Y:S02]  /*bd60*/  FMUL.FTZ R52, R2.reuse, R52 ;  /* 0x0000003402347220 */ /* 0x040fe40000410000 */
[----:B------:R-:W-:Y:S01]  /*bd70*/  FMUL.FTZ R53, R2, R53 ;  /* 0x0000003502357220 */ /* 0x000fe20000410000 */
[----:B--2---:R-:W-:Y:S01]  /*bd80*/  LDSM.16.MT88.4 R16, [R194+0x900] ;  /* 0x00090000c210783b */ /* 0x004fe20000004200 */
[C---:B----4-:R-:W-:Y:S01]  /*bd90*/  HMMA.16816.F32.BF16 R44, R160.reuse, R172, R44 ;  /* 0x000000aca02c723c */ /* 0x050fe2000004182c */
[----:B------:R-:W-:Y:S03]  /*bda0*/  MUFU.EX2 R184, R24 ;  /* 0x0000001800b87308 */ /* 0x000fe60000000800 */
[C---:B------:R-:W-:Y:S02]  /*bdb0*/  FMUL.FTZ R54, R0.reuse, R54 ;  /* 0x0000003600367220 */ /* 0x040fe40000410000 */
[----:B------:R-:W-:Y:S02]  /*bdc0*/  FMUL.FTZ R55, R0, R55 ;  /* 0x0000003700377220 */ /* 0x000fe40000410000 */
[C---:B------:R-:W-:Y:S01]  /*bdd0*/  HMMA.16816.F32.BF16 R48, R160.reuse, R174, R48 ;  /* 0x000000aea030723c */ /* 0x040fe20000041830 */
[----:B------:R-:W2:Y:S02]  /*bde0*/  LDSM.16.MT88.4 R172, [R193+0x4100] ;  /* 0x00410000c1ac783b */ /* 0x000ea40000004200 */
[----:B------:R-:W-:Y:S01]  /*bdf0*/  MUFU.EX2 R159, R30 ;  /* 0x0000001e009f7308 */ /* 0x000fe20000000800 */
[C---:B------:R-:W-:Y:S02]  /*be00*/  FMUL.FTZ R56, R2.reuse, R56 ;  /* 0x0000003802387220 */ /* 0x040fe40000410000 */
[----:B------:R-:W-:Y:S02]  /*be10*/  FMUL.FTZ R57, R2, R57 ;  /* 0x0000003902397220 */ /* 0x000fe40000410000 */
[C---:B------:R-:W-:Y:S01]  /*be20*/  FMUL.FTZ R58, R0.reuse, R58 ;  /* 0x0000003a003a7220 */ /* 0x040fe20000410000 */
[C---:B------:R-:W-:Y:S03]  /*be30*/  HMMA.16816.F32.BF16 R52, R160.reuse, R164, R52 ;  /* 0x000000a4a034723c */ /* 0x040fe60000041834 */
[----:B------:R-:W-:Y:S01]  /*be40*/  FMUL.FTZ R59, R0, R59 ;  /* 0x0000003b003b7220 */ /* 0x000fe20000410000 */
[----:B------:R-:W3:Y:S01]  /*be50*/  MUFU.EX2 R177, R158 ;  /* 0x0000009e00b17308 */ /* 0x000ee20000000800 */
[C---:B------:R-:W-:Y:S02]  /*be60*/  FMUL.FTZ R60, R2.reuse, R60 ;  /* 0x0000003c023c7220 */ /* 0x040fe40000410000 */
[----:B------:R-:W-:Y:S02]  /*be70*/  FMUL.FTZ R61, R2, R61 ;  /* 0x0000003d023d7220 */ /* 0x000fe40000410000 */
[C---:B------:R-:W-:Y:S01]  /*be80*/  FMUL.FTZ R62, R0.reuse, R62 ;  /* 0x0000003e003e7220 */ /* 0x040fe20000410000 */
[C---:B------:R-:W-:Y:S01]  /*be90*/  HMMA.16816.F32.BF16 R56, R160.reuse, R166, R56 ;  /* 0x000000a6a038723c */ /* 0x040fe20000041838 */
[----:B------:R-:W4:Y:S02]  /*bea0*/  LDSM.16.MT88.4 R164, [R194+0x4100] ;  /* 0x00410000c2a4783b */ /* 0x000f240000004200 */
[----:B------:R-:W-:Y:S01]  /*beb0*/  FMUL.FTZ R63, R0, R63 ;  /* 0x0000003f003f7220 */ /* 0x000fe20000410000 */
[----:B------:R-:W-:Y:S01]  /*bec0*/  MUFU.EX2 R158, R31 ;  /* 0x0000001f009e7308 */ /* 0x000fe20000000800 */
        /* <DEDUP_REMOVED lines=11> */
[----:B------:R-:W-:Y:S01]  /*bf80*/  FMUL.FTZ R72, R2, R72 ;  /* 0x0000004802487220 */ /* 0x000fe20000410000 */
[----:B-----5:R-:W-:Y:S01]  /*bf90*/  ISETP.GT.AND P0, PT, R220, R235, PT ;  /* 0x000000ebdc00720c */ /* 0x020fe20003f04270 */
[----:B------:R-:W-:Y:S01]  /*bfa0*/  FMUL.FTZ R73, R2, R73 ;  /* 0x0000004902497220 */ /* 0x000fe20000410000 */
[----:B------:R-:W-:Y:S01]  /*bfb0*/  MOV R220, R219 ;  /* 0x000000db00dc7202 */ /* 0x000fe20000000f00 */
[C---:B------:R-:W-:Y:S01]  /*bfc0*/  FMUL.FTZ R74, R0.reuse, R74 ;  /* 0x0000004a004a7220 */ /* 0x040fe20000410000 */
[C---:B--2---:R-:W-:Y:S03]  /*bfd0*/  HMMA.16816.F32.BF16 R68, R160.reuse, R172, R68 ;  /* 0x000000aca044723c */ /* 0x044fe60000041844 */
[----:B------:R-:W-:Y:S02]  /*bfe0*/  FMUL.FTZ R75, R0, R75 ;  /* 0x0000004b004b7220 */ /* 0x000fe40000410000 */
[C---:B------:R-:W-:Y:S02]  /*bff0*/  FMUL.FTZ R76, R2.reuse, R76 ;  /* 0x0000004c024c7220 */ /* 0x040fe40000410000 */
[----:B------:R-:W-:Y:S02]  /*c000*/  FMUL.FTZ R77, R2, R77 ;  /* 0x0000004d024d7220 */ /* 0x000fe40000410000 */
[C---:B------:R-:W-:Y:S01]  /*c010*/  FMUL.FTZ R78, R0.reuse, R78 ;  /* 0x0000004e004e7220 */ /* 0x040fe20000410000 */
[C---:B------:R-:W-:Y:S01]  /*c020*/  HMMA.16816.F32.BF16 R72, R160.reuse, R174, R72 ;  /* 0x000000aea048723c */ /* 0x040fe20000041848 */
[----:B------:R-:W2:Y:S02]  /*c030*/  LDSM.16.MT88.4 R172, [R195+0x4100] ;  /* 0x00410000c3ac783b */ /* 0x000ea40000004200 */
        /* <DEDUP_REMOVED lines=65> */
[----:B------:R-:W-:Y:S02]  /*c450*/  LDSM.16.MT88.4 R172, [R194+0x2900] ;  /* 0x00290000c2ac783b */ /* 0x000fe40000004200 */
[----:B------:R-:W-:Y:S02]  /*c460*/  FMUL.FTZ R127, R0, R127 ;  /* 0x0000007f007f7220 */ /* 0x000fe40000410000 */
[C---:B------:R-:W-:Y:S02]  /*c470*/  FMUL.FTZ R128, R2.reuse, R128 ;  /* 0x0000008002807220 */ /* 0x040fe40000410000 */
[----:B------:R-:W-:Y:S02]  /*c480*/  FMUL.FTZ R129, R2, R129 ;  /* 0x0000008102817220 */ /* 0x000fe40000410000 */
[C---:B------:R-:W-:Y:S01]  /*c490*/  FMUL.FTZ R130, R0.reuse, R130 ;  /* 0x0000008200827220 */ /* 0x040fe20000410000 */
[C---:B------:R-:W-:Y:S03]  /*c4a0*/  HMMA.16816.F32.BF16 R124, R160.reuse, R12, R124 ;  /* 0x0000000ca07c723c */ /* 0x040fe6000004187c */
[----:B------:R-:W-:Y:S02]  /*c4b0*/  FMUL.FTZ R131, R0, R131 ;  /* 0x0000008300837220 */ /* 0x000fe40000410000 */
[--C-:B------:R-:W-:Y:S02]  /*c4c0*/  FFMA.FTZ R32, R32, c[0x0][0x2d0], -R181.reuse ;  /* 0x0000b40020207a23 */ /* 0x100fe400000108b5 */
[----:B------:R-:W-:Y:S01]  /*c4d0*/  F2FP.BF16.PACK_AB R12, R191, R221 ;  /* 0x000000ddbf0c723e */ /* 0x000fe200000010ff */
[----:B------:R-:W-:Y:S01]  /*c4e0*/  FFMA.FTZ R33, R33, c[0x0][0x2d0], -R181 ;  /* 0x0000b40021217a23 */ /* 0x000fe200000108b5 */
[----:B------:R-:W-:Y:S01]  /*c4f0*/  F2FP.BF16.PACK_AB R13, R179, R180 ;  /* 0x000000b4b30d723e */ /* 0x000fe200000010ff */
[----:B------:R-:W-:Y:S01]  /*c500*/  HMMA.16816.F32.BF16 R128, R160, R14, R128 ;  /* 0x0000000ea080723c */ /* 0x000fe20000041880 */
[----:B------:R-:W2:Y:S01]  /*c510*/  LDSM.16.MT88.4 R160, [R195+0x900] ;  /* 0x00090000c3a0783b */ /* 0x000ea20000004200 */
[----:B------:R-:W-:Y:S01]  /*c520*/  MUFU.EX2 R32, R32 ;  /* 0x0000002000207308 */ /* 0x000fe20000000800 */
[--C-:B------:R-:W-:Y:S02]  /*c530*/  FFMA.FTZ R34, R34, c[0x0][0x2d0], -R157.reuse ;  /* 0x0000b40022227a23 */ /* 0x100fe4000001089d */
[----:B------:R-:W-:Y:S02]  /*c540*/  FFMA.FTZ R157, R35, c[0x0][0x2d0], -R157 ;  /* 0x0000b400239d7a23 */ /* 0x000fe4000001089d */
[----:B------:R-:W-:Y:S01]  /*c550*/  F2FP.BF16.PACK_AB R14, R189, R190 ;  /* 0x000000bebd0e723e */ /* 0x000fe200000010ff */
[----:B------:R-:W-:Y:S01]  /*c560*/  FFMA.FTZ R2, R2, R243, R236 ;  /* 0x000000f302027223 */ /* 0x000fe200000100ec */
[----:B---3--:R-:W-:Y:S03]  /*c570*/  F2FP.BF16.PACK_AB R15, R177, R178 ;  /* 0x000000b2b10f723e */ /* 0x008fe600000010ff */
[----:B------:R-:W-:Y:S01]  /*c580*/  MUFU.EX2 R33, R33 ;  /* 0x0000002100217308 */ /* 0x000fe20000000800 */
[----:B------:R-:W-:Y:S02]  /*c590*/  FFMA.FTZ R0, R0, R244, R186 ;  /* 0x000000f400007223 */ /* 0x000fe400000100ba */
[----:B------:R-:W-:Y:S01]  /*c5a0*/  FADD.FTZ R2, R239, R2 ;  /* 0x00000002ef027221 */ /* 0x000fe20000010000 */
[C---:B----4-:R-:W-:Y:S05]  /*c5b0*/  HMMA.16816.F32.BF16 R4, R12.reuse, R164, R4 ;  /* 0x000000a40c04723c */ /* 0x050fea0000041804 */
[----:B------:R-:W-:Y:S01]  /*c5c0*/  FADD.FTZ R0, R187, R0 ;  /* 0x00000000bb007221 */ /* 0x000fe20000010000 */
[----:B------:R-:W-:Y:S01]  /*c5d0*/  MUFU.EX2 R34, R34 ;  /* 0x0000002200227308 */ /* 0x000fe20000000800 */
[----:B------:R-:W-:Y:S01]  /*c5e0*/  FADD.FTZ R2, R238, R2 ;  /* 0x00000002ee027221 */ /* 0x000fe20000010000 */
[C---:B------:R-:W-:Y:S01]  /*c5f0*/  HMMA.16816.F32.BF16 R8, R12.reuse, R166, R8 ;  /* 0x000000a60c08723c */ /* 0x040fe20000041808 */
[----:B------:R-:W3:Y:S03]  /*c600*/  LDSM.16.MT88.4 R164, [R193+0x2900] ;  /* 0x00290000c1a4783b */ /* 0x000ee60000004200 */
[----:B------:R-:W-:Y:S02]  /*c610*/  FADD.FTZ R0, R183, R0 ;  /* 0x00000000b7007221 */ /* 0x000fe40000010000 */
[----:B------:R-:W-:Y:S02]  /*c620*/  FADD.FTZ R2, R237, R2 ;  /* 0x00000002ed027221 */ /* 0x000fe40000010000 */
[C---:B------:R-:W-:Y:S01]  /*c630*/  HMMA.16816.F32.BF16 R132, R12.reuse, R16, R132 ;  /* 0x000000100c84723c */ /* 0x040fe20000041884 */
[----:B------:R-:W-:Y:S03]  /*c640*/  MUFU.EX2 R157, R157 ;  /* 0x0000009d009d7308 */ /* 0x000fe60000000800 */
        /* <DEDUP_REMOVED lines=21> */
[----:B------:R-:W-:Y:S04]  /*c7a0*/  FADD.FTZ R2, R184, R2 ;  /* 0x00000002b8027221 */ /* 0x000fe80000010000 */
[C---:B------:R-:W-:Y:S01]  /*c7b0*/  HMMA.16816.F32.BF16 R40, R12.reuse, R166, R40 ;  /* 0x000000a60c28723c */ /* 0x040fe20000041828 */
[----:B------:R-:W3:Y:S07]  /*c7c0*/  LDSM.16.MT88.4 R164, [R194+0x4900] ;  /* 0x00490000c2a4783b */ /* 0x000eee0000004200 */
[C---:B------:R-:W-:Y:S08]  /*c7d0*/  HMMA.16816.F32.BF16 R44, R12.reuse, R172, R44 ;  /* 0x000000ac0c2c723c */ /* 0x040ff0000004182c */
[C---:B------:R-:W-:Y:S01]  /*c7e0*/  HMMA.16816.F32.BF16 R48, R12.reuse, R174, R48 ;  /* 0x000000ae0c30723c */ /* 0x040fe20000041830 */
[----:B------:R-:W5:Y:S07]  /*c7f0*/  LDSM.16.MT88.4 R172, [R196+0x4900] ;  /* 0x00490000c4ac783b */ /* 0x000f6e0000004200 */
[C---:B----4-:R-:W-:Y:S08]  /*c800*/  HMMA.16816.F32.BF16 R52, R12.reuse, R16, R52 ;  /* 0x000000100c34723c */ /* 0x050ff00000041834 */
        /* <DEDUP_REMOVED lines=9> */
[C---:B------:R-:W-:Y:S01]  /*c8a0*/  HMMA.16816.F32.BF16 R80, R12.reuse, R166, R80 ;  /* 0x000000a60c50723c */ /* 0x040fe20000041850 */
[----:B------:R-:W2:Y:S07]  /*c8b0*/  LDSM.16.MT88.4 R164, [R194+0x6900] ;  /* 0x00690000c2a4783b */ /* 0x000eae0000004200 */
[C---:B-----5:R-:W-:Y:S01]  /*c8c0*/  HMMA.16816.F32.BF16 R84, R12.reuse, R172, R84 ;  /* 0x000000ac0c54723c */ /* 0x060fe20000041854 */
[----:B------:R-:W-:Y:S07]  /*c8d0*/  MUFU.EX2 R173, R26 ;  /* 0x0000001a00ad7308 */ /* 0x000fee0000000800 */
[C---:B------:R-:W-:Y:S03]  /*c8e0*/  HMMA.16816.F32.BF16 R88, R12.reuse, R174, R88 ;  /* 0x000000ae0c58723c */ /* 0x040fe60000041858 */
[----:B------:R3:W5:Y:S05]  /*c8f0*/  MUFU.EX2 R174, R23 ;  /* 0x0000001700ae7308 */ /* 0x00076a0000000800 */
[C---:B----4-:R-:W-:Y:S05]  /*c900*/  HMMA.16816.F32.BF16 R92, R12.reuse, R16, R92 ;  /* 0x000000100c5c723c */ /* 0x050fea000004185c */
[----:B------:R-:W4:Y:S03]  /*c910*/  MUFU.EX2 R175, R25 ;  /* 0x0000001900af7308 */ /* 0x000f260000000800 */
[C---:B------:R-:W-:Y:S01]  /*c920*/  HMMA.16816.F32.BF16 R96, R12.reuse, R18, R96 ;  /* 0x000000120c60723c */ /* 0x040fe20000041860 */
[----:B------:R-:W-:Y:S06]  /*c930*/  LDSM.16.MT88.4 R16, [R195+0x6900] ;  /* 0x00690000c310783b */ /* 0x000fec0000004200 */
[----:B------:R2:W2:Y:S01]  /*c940*/  MUFU.EX2 R172, R27 ;  /* 0x0000001b00ac7308 */ /* 0x0004a20000000800 */
[C---:B-1----:R-:W-:Y:S01]  /*c950*/  HMMA.16816.F32.BF16 R100, R12.reuse, R160, R100 ;  /* 0x000000a00c64723c */ /* 0x042fe20000041864 */
[----:B---3--:R-:W1:Y:S03]  /*c960*/  LDSM.16.MT88.4 R20, [R196+0x6900] ;  /* 0x00690000c414783b */ /* 0x008e660000004200 */
[----:B-----5:R-:W-:Y:S04]  /*c970*/  FADD.FTZ R0, R174, R0 ;  /* 0x00000000ae007221 */ /* 0x020fe80000010000 */
[C---:B------:R-:W-:Y:S01]  /*c980*/  HMMA.16816.F32.BF16 R104, R12.reuse, R162, R104 ;  /* 0x000000a20c68723c */ /* 0x040fe20000041868 */
[----:B------:R-:W3:Y:S03]  /*c990*/  LDSM.16.MT88.4 R160, [R193+0x1100] ;  /* 0x00110000c1a0783b */ /* 0x000ee60000004200 */
[----:B------:R-:W-:Y:S02]  /*c9a0*/  FADD.FTZ R0, R173, R0 ;  /* 0x00000000ad007221 */ /* 0x000fe40000010000 */
[----:B----4-:R-:W-:Y:S02]  /*c9b0*/  FADD.FTZ R2, R175, R2 ;  /* 0x00000002af027221 */ /* 0x010fe40000010000 */
[C---:B--2---:R-:W-:Y:S01]  /*c9c0*/  HMMA.16816.F32.BF16 R108, R12.reuse, R164, R108 ;  /* 0x000000a40c6c723c */ /* 0x044fe2000004186c */
[----:B------:R-:W2:Y:S07]  /*c9d0*/  LDSM.16.MT88.4 R24, [R196+0x1100] ;  /* 0x00110000c418783b */ /* 0x000eae0000004200 */
[C---:B------:R-:W-:Y:S04]  /*c9e0*/  HMMA.16816.F32.BF16 R112, R12.reuse, R166, R112 ;  /* 0x000000a60c70723c */ /* 0x040fe80000041870 */
[----:B------:R-:W-:Y:S01]  /*c9f0*/  FADD.FTZ R0, R172, R0 ;  /* 0x00000000ac007221 */ /* 0x000fe20000010000 */
[----:B------:R-:W-:Y:S03]  /*ca00*/  LDSM.16.MT88.4 R164, [R196+0x3100] ;  /* 0x00310000c4a4783b */ /* 0x000fe60000004200 */
[C---:B-1----:R-:W-:Y:S08]  /*ca10*/  HMMA.16816.F32.BF16 R116, R12.reuse, R20, R116 ;  /* 0x000000140c74723c */ /* 0x042ff00000041874 */
[C---:B------:R-:W-:Y:S01]  /*ca20*/  HMMA.16816.F32.BF16 R120, R12.reuse, R22, R120 ;  /* 0x000000160c78723c */ /* 0x040fe20000041878 */
[----:B------:R-:W-:Y:S07]  /*ca30*/  LDSM.16.MT88.4 R20, [R193+0x3100] ;  /* 0x00310000c114783b */ /* 0x000fee0000004200 */
[C---:B------:R-:W-:Y:S08]  /*ca40*/  HMMA.16816.F32.BF16 R124, R12.reuse, R16, R124 ;  /* 0x000000100c7c723c */ /* 0x040ff0000004187c */
[----:B------:R-:W-:Y:S01]  /*ca50*/  HMMA.16816.F32.BF16 R128, R12, R18, R128 ;  /* 0x000000120c80723c */ /* 0x000fe20000041880 */
[----:B------:R-:W1:Y:S06]  /*ca60*/  LDSM.16.MT88.4 R16, [R195+0x1100] ;  /* 0x00110000c310783b */ /* 0x000e6c0000004200 */
[----:B------:R-:W-:Y:S02]  /*ca70*/  F2FP.BF16.PACK_AB R12, R185, R188 ;  /* 0x000000bcb90c723e */ /* 0x000fe400000010ff */
[----:B------:R-:W-:Y:S03]  /*ca80*/  F2FP.BF16.PACK_AB R13, R174, R176 ;  /* 0x000000b0ae0d723e */ /* 0x000fe600000010ff */
[----:B------:R-:W-:Y:S02]  /*ca90*/  F2FP.BF16.PACK_AB R14, R175, R184 ;  /* 0x000000b8af0e723e */ /* 0x000fe400000010ff */
[----:B------:R-:W-:Y:S07]  /*caa0*/  F2FP.BF16.PACK_AB R15, R172, R173 ;  /* 0x000000adac0f723e */ /* 0x000fee00000010ff */
[C---:B---3--:R-:W-:Y:S08]  /*cab0*/  HMMA.16816.F32.BF16 R4, R12.reuse, R160, R4 ;  /* 0x000000a00c04723c */ /* 0x048ff00000041804 */
[C---:B------:R-:W-:Y:S01]  /*cac0*/  HMMA.16816.F32.BF16 R8, R12.reuse, R162, R8 ;  /* 0x000000a20c08723c */ /* 0x040fe20000041808 */
[----:B------:R-:W3:Y:S07]  /*cad0*/  LDSM.16.MT88.4 R160, [R194+0x3100] ;  /* 0x00310000c2a0783b */ /* 0x000eee0000004200 */
[C---:B------:R-:W-:Y:S01]  /*cae0*/  HMMA.16816.F32.BF16 R132, R12.reuse, R168, R132 ;  /* 0x000000a80c84723c */ /* 0x040fe20000041884 */
[----:B------:R-:W4:Y:S07]  /*caf0*/  MUFU.EX2 R169, R28 ;  /* 0x0000001c00a97308 */ /* 0x000f2e0000000800 */
[C---:B------:R-:W-:Y:S03]  /*cb00*/  HMMA.16816.F32.BF16 R136, R12.reuse, R170, R136 ;  /* 0x000000aa0c88723c */ /* 0x040fe60000041888 */
[----:B------:R5:W3:Y:S05]  /*cb10*/  MUFU.EX2 R168, R29 ;  /* 0x0000001d00a87308 */ /* 0x000aea0000000800 */
[C---:B--2---:R-:W-:Y:S08]  /*cb20*/  HMMA.16816.F32.BF16 R140, R12.reuse, R24, R140 ;  /* 0x000000180c8c723c */ /* 0x044ff0000004188c */
[C---:B------:R-:W-:Y:S01]  /*cb30*/  HMMA.16816.F32.BF16 R144, R12.reuse, R26, R144 ;  /* 0x0000001a0c90723c */ /* 0x040fe20000041890 */
[----:B------:R-:W2:Y:S03]  /*cb40*/  LDSM.16.MT88.4 R24, [R195+0x3100] ;  /* 0x00310000c318783b */ /* 0x000ea60000004200 */
[----:B----4-:R-:W-:Y:S04]  /*cb50*/  FADD.FTZ R2, R169, R2 ;  /* 0x00000002a9027221 */ /* 0x010fe80000010000 */
[C---:B-1----:R-:W-:Y:S01]  /*cb60*/  HMMA.16816.F32.BF16 R148, R12.reuse, R16, R148 ;  /* 0x000000100c94723c */ /* 0x042fe20000041894 */
[----:B-----5:R-:W-:Y:S07]  /*cb70*/  LDSM.16.MT88.4 R28, [R195+0x7100] ;  /* 0x00710000c31c783b */ /* 0x020fee0000004200 */
[C---:B------:R-:W-:Y:S01]  /*cb80*/  HMMA.16816.F32.BF16 R152, R12.reuse, R18, R152 ;  /* 0x000000120c98723c */ /* 0x040fe20000041898 */
[----:B------:R-:W1:Y:S07]  /*cb90*/  LDSM.16.MT88.4 R16, [R193+0x5100] ;  /* 0x00510000c110783b */ /* 0x000e6e0000004200 */
        /* <DEDUP_REMOVED lines=8> */
[----:B------:R-:W5:Y:S07]  /*cc20*/  LDSM.16.MT88.4 R164, [R195+0x5100] ;  /* 0x00510000c3a4783b */ /* 0x000f6e0000004200 */
[C---:B--2---:R-:W-:Y:S08]  /*cc30*/  HMMA.16816.F32.BF16 R60, R12.reuse, R24, R60 ;  /* 0x000000180c3c723c */ /* 0x044ff0000004183c */
[C---:B------:R-:W-:Y:S01]  /*cc40*/  HMMA.16816.F32.BF16 R64, R12.reuse, R26, R64 ;  /* 0x0000001a0c40723c */ /* 0x040fe20000041840 */
[----:B------:R-:W-:Y:S07]  /*cc50*/  LDSM.16.MT88.4 R24, [R196+0x7100] ;  /* 0x00710000c418783b */ /* 0x000fee0000004200 */
[C---:B-1----:R-:W-:Y:S08]  /*cc60*/  HMMA.16816.F32.BF16 R68, R12.reuse, R16, R68 ;  /* 0x000000100c44723c */ /* 0x042ff00000041844 */
[C---:B------:R-:W-:Y:S01]  /*cc70*/  HMMA.16816.F32.BF16 R72, R12.reuse, R18, R72 ;  /* 0x000000120c48723c */ /* 0x040fe20000041848 */
[----:B------:R-:W1:Y:S07]  /*cc80*/  LDSM.16.MT88.4 R16, [R193+0x7100] ;  /* 0x00710000c110783b */ /* 0x000e6e0000004200 */
[C---:B----4-:R-:W-:Y:S08]  /*cc90*/  HMMA.16816.F32.BF16 R76, R12.reuse, R20, R76 ;  /* 0x000000140c4c723c */ /* 0x050ff0000004184c */
[C---:B------:R-:W-:Y:S01]  /*cca0*/  HMMA.16816.F32.BF16 R80, R12.reuse, R22, R80 ;  /* 0x000000160c50723c */ /* 0x040fe20000041850 */
[----:B------:R-:W2:Y:S07]  /*ccb0*/  LDSM.16.MT88.4 R20, [R194+0x7100] ;  /* 0x00710000c214783b */ /* 0x000eae0000004200 */
[C---:B---3--:R-:W-:Y:S08]  /*ccc0*/  HMMA.16816.F32.BF16 R84, R12.reuse, R160, R84 ;  /* 0x000000a00c54723c */ /* 0x048ff00000041854 */
[C---:B------:R-:W-:Y:S08]  /*ccd0*/  HMMA.16816.F32.BF16 R88, R12.reuse, R162, R88 ;  /* 0x000000a20c58723c */ /* 0x040ff00000041858 */
[C---:B-----5:R-:W-:Y:S08]  /*cce0*/  HMMA.16816.F32.BF16 R92, R12.reuse, R164, R92 ;  /* 0x000000a40c5c723c */ /* 0x060ff0000004185c */
        /* <DEDUP_REMOVED lines=11> */
[C---:B------:R-:W-:Y:S08]  /*cda0*/  HMMA.16816.F32.BF16 R124, R12.reuse, R28, R124 ;  /* 0x0000001c0c7c723c */ /* 0x040ff0000004187c */
[----:B------:R-:W-:Y:S07]  /*cdb0*/  HMMA.16816.F32.BF16 R128, R12, R30, R128 ;  /* 0x0000001e0c80723c */ /* 0x000fee0000041880 */
[----:B------:R-:W-:Y:S02]  /*cdc0*/  F2FP.BF16.PACK_AB R12, R168, R169 ;  /* 0x000000a9a80c723e */ /* 0x000fe400000010ff */
[----:B------:R-:W-:Y:S03]  /*cdd0*/  F2FP.BF16.PACK_AB R13, R158, R159 ;  /* 0x0000009f9e0d723e */ /* 0x000fe600000010ff */
[----:B------:R-:W-:Y:S02]  /*cde0*/  F2FP.BF16.PACK_AB R14, R33, R32 ;  /* 0x00000020210e723e */ /* 0x000fe400000010ff */
[----:B------:R-:W-:Y:S07]  /*cdf0*/  F2FP.BF16.PACK_AB R15, R157, R34 ;  /* 0x000000229d0f723e */ /* 0x000fee00000010ff */
[C---:B---3--:R-:W-:Y:S01]  /*ce00*/  HMMA.16816.F32.BF16 R160, R12.reuse, R164, R4 ;  /* 0x000000a40ca0723c */ /* 0x048fe20000041804 */
[----:B------:R-:W3:Y:S07]  /*ce10*/  LDSM.16.MT88.4 R4, [R193+0x3900] ;  /* 0x00390000c104783b */ /* 0x000eee0000004200 */
        /* <DEDUP_REMOVED lines=13> */
[----:B------:R-:W3:Y:S07]  /*cef0*/  LDSM.16.MT88.4 R4, [R194+0x5900] ;  /* 0x00590000c204783b */ /* 0x000eee0000004200 */
        /* <DEDUP_REMOVED lines=19> */
[C---:B------:R-:W-:Y:S08]  /*d030*/  HMMA.16816.F32.BF16 R96, R12.reuse, R18, R96 ;  /* 0x000000120c60723c */ /* 0x040ff00000041860 */
[C---:B--2---:R-:W-:Y:S08]  /*d040*/  HMMA.16816.F32.BF16 R100, R12.reuse, R20, R100 ;  /* 0x000000140c64723c */ /* 0x044ff00000041864 */
[C---:B------:R-:W-:Y:S08]  /*d050*/  HMMA.16816.F32.BF16 R104, R12.reuse, R22, R104 ;  /* 0x000000160c68723c */ /* 0x040ff00000041868 */
[C---:B----4-:R-:W-:Y:S08]  /*d060*/  HMMA.16816.F32.BF16 R108, R12.reuse, R24, R108 ;  /* 0x000000180c6c723c */ /* 0x050ff0000004186c */
[C---:B------:R-:W-:Y:S08]  /*d070*/  HMMA.16816.F32.BF16 R112, R12.reuse, R26, R112 ;  /* 0x0000001a0c70723c */ /* 0x040ff00000041870 */
[C---:B---3--:R-:W-:Y:S07]  /*d080*/  HMMA.16816.F32.BF16 R116, R12.reuse, R4, R116 ;  /* 0x000000040c74723c */ /* 0x048fee0000041874 */
[----:B------:R-:W-:Y:S01]  /*d090*/  FADD.FTZ R4, R159, R0 ;  /* 0x000000009f047221 */ /* 0x000fe20000010000 */
[C---:B------:R-:W-:Y:S04]  /*d0a0*/  HMMA.16816.F32.BF16 R120, R12.reuse, R6, R120 ;  /* 0x000000060c78723c */ /* 0x040fe80000041878 */
[----:B------:R-:W-:Y:S02]  /*d0b0*/  FADD.FTZ R0, R168, R2 ;  /* 0x00000002a8007221 */ /* 0x000fe40000010000 */
[----:B------:R-:W-:Y:S01]  /*d0c0*/  FADD.FTZ R4, R158, R4 ;  /* 0x000000049e047221 */ /* 0x000fe20000010000 */
[----:B------:R-:W-:Y:S01]  /*d0d0*/  MOV R158, R3 ;  /* 0x00000003009e7202 */ /* 0x000fe20000000f00 */
[C---:B-----5:R-:W-:Y:S04]  /*d0e0*/  HMMA.16816.F32.BF16 R124, R12.reuse, R8, R124 ;  /* 0x000000080c7c723c */ /* 0x060fe8000004187c */
[----:B------:R-:W-:Y:S02]  /*d0f0*/  FADD.FTZ R2, R32, R0 ;  /* 0x0000000020027221 */ /* 0x000fe40000010000 */
[----:B------:R-:W-:Y:S02]  /*d100*/  FADD.FTZ R0, R34, R4 ;  /* 0x0000000422007221 */ /* 0x000fe40000010000 */
[----:B------:R-:W-:Y:S04]  /*d110*/  HMMA.16816.F32.BF16 R128, R12, R10, R128 ;  /* 0x0000000a0c80723c */ /* 0x000fe80000041880 */
[----:B------:R-:W-:Y:S02]  /*d120*/  FADD.FTZ R243, R33, R2 ;  /* 0x0000000221f37221 */ /* 0x000fe40000010000 */
[----:B------:R-:W-:Y:S01]  /*d130*/  FADD.FTZ R244, R157, R0 ;  /* 0x000000009df47221 */ /* 0x000fe20000010000 */
[----:B------:R-:W-:Y:S01]  /*d140*/  MOV R157, R156 ;  /* 0x0000009c009d7202 */ /* 0x000fe20000000f00 */
[----:B------:R-:W-:-:S05]  /*d150*/  @P0 BRA `(.L_x_2428) ;  /* 0xffffccc000000947 */ /* 0x000fca000383ffff */
.L_x_2427:
        /* <DEDUP_REMOVED lines=29> */
.L_x_2438:
[----:B------:R-:W2:Y:S01]  /*d330*/  LDL.64 R8, [R1+0x8] ;  /* 0x0000080001087983 */ /* 0x000ea20000100a00 */
[----:B------:R-:W-:Y:S01]  /*d340*/  IMAD.MOV.U32 R3, RZ, RZ, 0x6 ;  /* 0x00000006ff037424 */ /* 0x000fe200078e00ff */
[----:B------:R-:W-:Y:S01]  /*d350*/  SHF.R.S32.HI R2, RZ, 0x1f, R219 ;  /* 0x0000001fff027819 */ /* 0x000fe200000114db */
[----:B------:R-:W-:Y:S01]  /*d360*/  IMAD.MOV.U32 R0, RZ, RZ, c[0x0][0x208] ;  /* 0x00008200ff007624 */ /* 0x000fe200078e00ff */
[----:B------:R-:W3:Y:S01]  /*d370*/  LDL.64 R10, [R1+0x30] ;  /* 0x00003000010a7983 */ /* 0x000ee20000100a00 */
[----:B------:R-:W-:Y:S01]  /*d380*/  IMAD.MOV.U32 R16, RZ, RZ, c[0x0][0x208] ;  /* 0x00008200ff107624 */ /* 0x000fe200078e00ff */
[----:B------:R-:W-:Y:S04]  /*d390*/  DEPBAR.LE SB0, 0x0 ;  /* 0x000080000000791a */ /* 0x000fe80000000000 */
[----:B------:R-:W-:Y:S01]  /*d3a0*/  SHF.L.U64.HI R0, R0, R3, c[0x0][0x20c] ;  /* 0x0000830000007619 */ /* 0x000fe20000010203 */
[----:B------:R-:W-:Y:S01]  /*d3b0*/  IMAD.SHL.U32 R16, R16, 0x40, RZ ;  /* 0x0000004010107824 */ /* 0x000fe200078e00ff */
[----:B------:R-:W-:Y:S01]  /*d3c0*/  BAR.SYNC.DEFER_BLOCKING 0x0 ;  /* 0x0000000000007b1d */ /* 0x000fe20000010000 */
[----:B------:R-:W-:Y:S02]  /*d3d0*/  IMAD.MOV.U32 R252, RZ, RZ, c[0x0][0x1e0] ;  /* 0x00007800fffc7624 */ /* 0x000fe400078e00ff */
[----:B------:R-:W-:Y:S02]  /*d3e0*/  IMAD R0, R0, R219, RZ ;  /* 0x000000db00007224 */ /* 0x000fe400078e02ff */
[CC--:B------:R-:W-:Y:S04]  /*d3f0*/  IMAD.WIDE.U32 R6, R219.reuse, R16.reuse, R236 ;  /* 0x00000010db067225 */ /* 0x0c0fe800078e00ec */
[-C--:B------:R-:W-:Y:S02]  /*d400*/  IMAD R0, R2, R16.reuse, R0 ;  /* 0x0000001002007224 */ /* 0x080fe400078e0200 */
[----:B------:R-:W-:Y:S04]  /*d410*/  IMAD.WIDE.U32 R2, R219, R16, R238 ;  /* 0x00000010db027225 */ /* 0x000fe800078e00ee */
[----:B------:R-:W-:Y:S02]  /*d420*/  IMAD.IADD R3, R0, 0x1, R3 ;  /* 0x0000000100037824 */ /* 0x000fe400078e0203 */
[----:B------:R-:W-:Y:S02]  /*d430*/  IMAD.MOV.U32 R240, RZ, RZ, 0x5 ;  /* 0x00000005fff07424 */ /* 0x000fe400078e00ff */
[----:B------:R-:W-:Y:S02]  /*d440*/  IMAD.MOV.U32 R159, RZ, RZ, c[0x0][0x1e0] ;  /* 0x00007800ff9f7624 */ /* 0x000fe400078e00ff */
[----:B------:R-:W-:Y:S01]  /*d450*/  IMAD.SHL.U32 R252, R252, 0x20, RZ ;  /* 0x00000020fcfc7824 */ /* 0x000fe200078e00ff */
[----:B------:R-:W-:Y:S02]  /*d460*/  LDSM.16.M88.4 R32, [R199+0x10100] ;  /* 0x01010000c720783b */ /* 0x000fe40000000200 */
[----:B------:R-:W-:Y:S02]  /*d470*/  SHF.L.U64.HI R159, R159, R240, c[0x0][0x1e4] ;  /* 0x000079009f9f7619 */ /* 0x000fe400000102f0 */
[----:B------:R-:W-:Y:S04]  /*d480*/  LDSM.16.M88.4 R24, [R192+0x9100] ;  /* 0x00910000c018783b */ /* 0x000fe80000000200 */
[----:B------:R-:W-:Y:S04]  /*d490*/  LDSM.16.M88.4 R168, [R192+0x9900] ;  /* 0x00990000c0a8783b */ /* 0x000fe80000000200 */
[----:B------:R-:W-:Y:S04]  /*d4a0*/  LDSM.16.M88.4 R172, [R200+0x10100] ;  /* 0x01010000c8ac783b */ /* 0x000fe80000000200 */
[----:B------:R-:W-:Y:S04]  /*d4b0*/  LDSM.16.M88.4 R176, [R203] ;  /* 0x00000000cbb0783b */ /* 0x000fe80000000200 */
[----:B------:R-:W-:Y:S04]  /*d4c0*/  LDSM.16.M88.4 R180, [R218] ;  /* 0x00000000dab4783b */ /* 0x000fe80000000200 */
[----:B------:R-:W-:Y:S04]  /*d4d0*/  LDSM.16.M88.4 R184, [R217] ;  /* 0x00000000d9b8783b */ /* 0x000fe80000000200 */
[----:B------:R-:W-:Y:S04]  /*d4e0*/  LDSM.16.M88.4 R188, [R216] ;  /* 0x00000000d8bc783b */ /* 0x000fe80000000200 */
[----:B------:R-:W4:Y:S01]  /*d4f0*/  LDL.64 R250, [R1+0x20] ;  /* 0x0000200001fa7983 */ /* 0x000f220000100a00 */
        /* <DEDUP_REMOVED lines=8> */
[----:B------:R-:W-:Y:S03]  /*d580*/  LEA R230, P0, R6, c[0x0][0x1f8], 0x1 ;  /* 0x00007e0006e67a11 */ /* 0x000fe600078008ff */
[----:B------:R-:W-:Y:S01]  /*d590*/  IMAD.IADD R3, R0, 0x1, R3 ;  /* 0x0000000100037824 */ /* 0x000fe200078e0203 */
[----:B------:R-:W-:Y:S01]  /*d5a0*/  LEA.HI.X R231, R6, c[0x0][0x1fc], R4, 0x1, P0 ;  /* 0x00007f0006e77a11 */ /* 0x000fe200000f0c04 */
[C---:B------:R-:W-:Y:S01]  /*d5b0*/  IMAD.WIDE.U32 R4, R219.reuse, R16, UR4 ;  /* 0x00000004db047e25 */ /* 0x040fe2000f8e0010 */
[----:B------:R-:W-:Y:S01]  /*d5c0*/  LEA R228, P0, R2, c[0x0][0x1f8], 0x1 ;  /* 0x00007e0002e47a11 */ /* 0x000fe200078008ff */
[----:B------:R-:W-:Y:S02]  /*d5d0*/  LDSM.16.M88.4 R16, [R192+0x8900] ;  /* 0x00890000c010783b */ /* 0x000fe40000000200 */
[----:B------:R-:W-:Y:S01]  /*d5e0*/  IMAD.IADD R0, R0, 0x1, R5 ;  /* 0x0000000100007824 */ /* 0x000fe200078e0205 */
[----:B------:R-:W-:Y:S02]  /*d5f0*/  LEA.HI.X R229, R2, c[0x0][0x1fc], R3, 0x1, P0 ;  /* 0x00007f0002e57a11 */ /* 0x000fe400000f0c03 */
[-C--:B---3--:R-:W-:Y:S05]  /*d600*/  IADD3 R2, P0, R10, R4.reuse, RZ ;  /* 0x000000040a027210 */ /* 0x088fea0007f1e0ff */
[----:B------:R-:W-:Y:S01]  /*d610*/  IMAD.X R3, R0, 0x1, R9, P0 ;  /* 0x0000000100037824 */ /* 0x000fe200000e0609 */
[C---:B------:R-:W-:Y:S01]  /*d620*/  LEA R226, P0, R2.reuse, c[0x0][0x1f8], 0x1 ;  /* 0x00007e0002e27a11 */ /* 0x040fe200078008ff */
[----:B------:R-:W1:Y:S03]  /*d630*/  LDSM.16.M88.4 R8, [R192+0x8100] ;  /* 0x00810000c008783b */ /* 0x000e660000000200 */
[----:B------:R-:W-:Y:S01]  /*d640*/  LEA.HI.X R227, R2, c[0x0][0x1fc], R3, 0x1, P0 ;  /* 0x00007f0002e37a11 */ /* 0x000fe200000f0c03 */
[----:B------:R-:W-:Y:S01]  /*d650*/  @!PT LDS RZ, [RZ] ;  /* 0x00000000fffff984 */ /* 0x000fe20000000800 */
[----:B------:R-:W-:Y:S01]  /*d660*/  @!PT LDS RZ, [RZ] ;  /* 0x00000000fffff984 */ /* 0x000fe20000000800 */
[----:B------:R-:W-:Y:S01]  /*d670*/  @!PT LDS RZ, [RZ] ;  /* 0x00000000fffff984 */ /* 0x000fe20000000800 */
[----:B------:R2:W-:Y:S01]  /*d680*/  LDGSTS.E.BYPASS.LTC128B.128 [R233+0x100], [R14.64], !P3 ;  /* 0x001000000ee97fae */ /* 0x0005e2000d901d48 */
[-C--:B------:R-:W-:Y:S03]  /*d690*/  IADD3 R2, P0, R238, R4.reuse, RZ ;  /* 0x00000004ee027210 */ /* 0x080fe60007f1e0ff */
[----:B------:R2:W-:Y:S02]  /*d6a0*/  LDGSTS.E.BYPASS.LTC128B.128 [R233+0x2100], [R12.64], !P6 ;  /* 0x021000000ce97fae */ /* 0x0005e4000f101d48 */
[----:B------:R-:W-:Y:S01]  /*d6b0*/  IMAD.X R3, R0, 0x1, R239, P0 ;  /* 0x0000000100037824 */ /* 0x000fe200000e06ef */
[C---:B------:R-:W-:Y:S01]  /*d6c0*/  LEA R224, P0, R2.reuse, c[0x0][0x1f8], 0x1 ;  /* 0x00007e0002e07a11 */ /* 0x040fe200078008ff */
[----:B------:R3:W-:Y:S03]  /*d6d0*/  LDGSTS.E.BYPASS.LTC128B.128 [R233+0x4100], [R230.64], !P5 ;  /* 0x04100000e6e97fae */ /* 0x0007e6000e901d48 */
[----:B------:R-:W-:Y:S01]  /*d6e0*/  LEA.HI.X R225, R2, c[0x0][0x1fc], R3, 0x1, P0 ;  /* 0x00007f0002e17a11 */ /* 0x000fe200000f0c03 */
[----:B------:R3:W-:Y:S01]  /*d6f0*/  LDGSTS.E.BYPASS.LTC128B.128 [R233+0x6100], [R228.64], !P4 ;  /* 0x06100000e4e97fae */ /* 0x0007e2000e101d48 */
[-C--:B------:R-:W-:Y:S03]  /*d700*/  IADD3 R2, P0, R236, R4.reuse, RZ ;  /* 0x00000004ec027210 */ /* 0x080fe60007f1e0ff */
[----:B------:R3:W-:Y:S02]  /*d710*/  LDGSTS.E.BYPASS.LTC128B.128 [R233+0x1100], [R226.64], !P3 ;  /* 0x01100000e2e97fae */ /* 0x0007e4000d901d48 */
[----:B------:R-:W-:Y:S01]  /*d720*/  IMAD.X R3, R0, 0x1, R237, P0 ;  /* 0x0000000100037824 */ /* 0x000fe200000e06ed */
[C---:B------:R-:W-:Y:S01]  /*d730*/  LEA R222, P0, R2.reuse, c[0x0][0x1f8], 0x1 ;  /* 0x00007e0002de7a11 */ /* 0x040fe200078008ff */
[----:B------:R5:W-:Y:S03]  /*d740*/  LDGSTS.E.BYPASS.LTC128B.128 [R233+0x3100], [R224.64], !P6 ;  /* 0x03100000e0e97fae */ /* 0x000be6000f101d48 */
[----:B------:R-:W-:Y:S02]  /*d750*/  LEA.HI.X R223, R2, c[0x0][0x1fc], R3, 0x1, P0 ;  /* 0x00007f0002df7a11 */ /* 0x000fe400000f0c03 */
[----:B------:R-:W-:Y:S03]  /*d760*/  IADD3 R4, P0, R234, R4, RZ ;  /* 0x00000004ea047210 */ /* 0x000fe60007f1e0ff */
[----:B------:R3:W-:Y:S02]  /*d770*/  LDGSTS.E.BYPASS.LTC128B.128 [R233+0x5100], [R222.64], !P5 ;  /* 0x05100000dee97fae */ /* 0x0007e4000e901d48 */
[----:B------:R-:W-:Y:S01]  /*d780*/  IMAD.X R0, R0, 0x1, R235, P0 ;  /* 0x0000000100007824 */ /* 0x000fe200000e06eb */
[C---:B------:R-:W-:Y:S04]  /*d790*/  LEA R220, P0, R4.reuse, c[0x0][0x1f8], 0x1 ;  /* 0x00007e0004dc7a11 */ /* 0x040fe800078008ff */
[----:B------:R-:W-:Y:S02]  /*d7a0*/  LEA.HI.X R221, R4, c[0x0][0x1fc], R0, 0x1, P0 ;  /* 0x00007f0004dd7a11 */ /* 0x000fe400000f0c00 */
[C---:B-1----:R-:W-:Y:S03]  /*d7b0*/  HMMA.16816.F32.BF16 R4, R32.reuse, R8, RZ ;  /* 0x000000082004723c */ /* 0x042fe600000418ff */
[----:B------:R3:W-:Y:S01]  /*d7c0*/  LDGSTS.E.BYPASS.LTC128B.128 [R233+0x7100], [R220.64], !P4 ;  /* 0x07100000dce97fae */ /* 0x0007e2000e101d48 */
[C---:B------:R-:W-:Y:S03]  /*d7d0*/  ISETP.GT.AND P0, PT, R219.reuse, R232, PT ;  /* 0x000000e8db00720c */ /* 0x040fe60003f04270 */
[----:B------:R-:W0:Y:S01]  /*d7e0*/  LDGDEPBAR ;  /* 0x00000000000079af */ /* 0x000e220000000000 */
[C---:B------:R-:W-:Y:S03]  /*d7f0*/  HMMA.16816.F32.BF16 R8, R32.reuse, R10, RZ ;  /* 0x0000000a2008723c */ /* 0x040fe600000418ff */
[----:B-----5:R-:W5:Y:S01]  /*d800*/  LDL R224, [R1+0x4] ;  /* 0x0000040001e07983 */ /* 0x020f620000100800 */
[----:B------:R-:W-:Y:S04]  /*d810*/  IMAD.MOV.U32 R225, RZ, RZ, 0x1 ;  /* 0x00000001ffe17424 */ /* 0x000fe800078e00ff */
[C---:B--2---:R-:W-:Y:S08]  /*d820*/  HMMA.16816.F32.BF16 R12, R32.reuse, R16, RZ ;  /* 0x00000010200c723c */ /* 0x044ff000000418ff */
[C---:B------:R-:W-:Y:S08]  /*d830*/  HMMA.16816.F32.BF16 R16, R32.reuse, R18, RZ ;  /* 0x000000122010723c */ /* 0x040ff000000418ff */
[C---:B------:R-:W-:Y:S08]  /*d840*/  HMMA.16816.F32.BF16 R20, R32.reuse, R24, RZ ;  /* 0x000000182014723c */ /* 0x040ff000000418ff */
[C---:B------:R-:W-:Y:S08]  /*d850*/  HMMA.16816.F32.BF16 R24, R32.reuse, R26, RZ ;  /* 0x0000001a2018723c */ /* 0x040ff000000418ff */
[C---:B------:R-:W-:Y:S07]  /*d860*/  HMMA.16816.F32.BF16 R28, R32.reuse, R168, RZ ;  /* 0x000000a8201c723c */ /* 0x040fee00000418ff */
[----:B------:R-:W-:Y:S01]  /*d870*/  @P0 IADD3 R168, R219, -0x1, RZ ;  /* 0xffffffffdba80810 */ /* 0x000fe20007ffe0ff */
[----:B------:R-:W-:Y:S01]  /*d880*/  HMMA.16816.F32.BF16 R32, R32, R170, RZ ;  /* 0x000000aa2020723c */ /* 0x000fe200000418ff */
[----:B------:R-:W2:Y:S03]  /*d890*/  LDL.64 R170, [R1+0x28] ;  /* 0x0000280001aa7983 */ /* 0x000ea60000100a00 */
[----:B------:R-:W-:Y:S04]  /*d8a0*/  @P0 SHF.R.S32.HI R0, RZ, 0x1f, R168 ;  /* 0x0000001fff000819 */ /* 0x000fe800000114a8 */
[C---:B------:R-:W-:Y:S05]  /*d8b0*/  HMMA.16816.F32.BF16 R4, R172.reuse, R176, R4 ;  /* 0x000000b0ac04723c */ /* 0x040fea0000041804 */
[----:B------:R-:W-:Y:S03]  /*d8c0*/  @P0 IMAD R0, R0, c[0x0][0x1e0], RZ ;  /* 0x0000780000000a24 */ /* 0x000fe600078e02ff */
[C---:B------:R-:W-:Y:S04]  /*d8d0*/  HMMA.16816.F32.BF16 R8, R172.reuse, R178, R8 ;  /* 0x000000b2ac08723c */ /* 0x040fe80000041808 */
[C---:B------:R-:W-:Y:S02]  /*d8e0*/  @P0 IMAD R0, R168.reuse, c[0x0][0x1e4], R0 ;  /* 0x00007900a8000a24 */ /* 0x040fe400078e0200 */
[----:B------:R-:W-:Y:S02]  /*d8f0*/  @P0 IMAD.WIDE.U32 R168, R168, c[0x0][0x1e0], RZ ;  /* 0x00007800a8a80a25 */ /* 0x000fe400078e00ff */
[C---:B------:R-:W-:Y:S04]  /*d900*/  HMMA.16816.F32.BF16 R12, R172.reuse, R180, R12 ;  /* 0x000000b4ac0c723c */ /* 0x040fe8000004180c */
[----:B------:R-:W-:Y:S02]  /*d910*/  @P0 IMAD.IADD R0, R169, 0x1, R0 ;  /* 0x00000001a9000824 */ /* 0x000fe400078e0200 */
[C---:B------:R-:W-:Y:S02]  /*d920*/  @P0 IMAD.SHL.U32 R2, R168.reuse, 0x40, RZ ;  /* 0x00000040a8020824 */ /* 0x040fe400078e00ff */
[C---:B------:R-:W-:Y:S04]  /*d930*/  HMMA.16816.F32.BF16 R16, R172.reuse, R182, R16 ;  /* 0x000000b6ac10723c */ /* 0x040fe80000041810 */
[----:B------:R-:W-:Y:S04]  /*d940*/  @P0 SHF.L.U64.HI R0, R168, 0x6, R0 ;  /* 0x00000006a8000819 */ /* 0x000fe80000010200 */
[C---:B------:R-:W-:Y:S08]  /*d950*/  HMMA.16816.F32.BF16 R20, R172.reuse, R184, R20 ;  /* 0x000000b8ac14723c */ /* 0x040ff00000041814 */
[C---:B------:R-:W-:Y:S08]  /*d960*/  HMMA.16816.F32.BF16 R24, R172.reuse, R186, R24 ;  /* 0x000000baac18723c */ /* 0x040ff00000041818 */
[C---:B------:R-:W-:Y:S08]  /*d970*/  HMMA.16816.F32.BF16 R28, R172.reuse, R188, R28 ;  /* 0x000000bcac1c723c */ /* 0x040ff0000004181c */
[----:B------:R-:W-:Y:S01]  /*d980*/  HMMA.16816.F32.BF16 R32, R172, R190, R32 ;  /* 0x000000beac20723c */ /* 0x000fe20000041820 */
[----:B------:R-:W-:Y:S03]  /*d990*/  LDSM.16.M88.4 R172, [R198+0x8100] ;  /* 0x00810000c6ac783b */ /* 0x000fe60000000200 */
[----:B--2---:R-:W-:Y:S05]  /*d9a0*/  @P0 IADD3 R3, P1, R2, R170, RZ ;  /* 0x000000aa02030210 */ /* 0x004fea0007f3e0ff */
[----:B----4-:R-:W-:Y:S03]  /*d9b0*/  @P0 IMAD.X R156, R0, 0x1, R251, P1 ;  /* 0x00000001009c0824 */ /* 0x010fe600008e06fb */
[C---:B------:R-:W-:Y:S04]  /*d9c0*/  @P0 LEA R176, P1, R3.reuse, c[0x0][0x1c8], 0x1 ;  /* 0x0000720003b00a11 */ /* 0x040fe800078208ff */
[----:B------:R-:W-:Y:S02]  /*d9d0*/  @P0 LEA.HI.X R177, R3, c[0x0][0x1cc], R156, 0x1, P1 ;  /* 0x0000730003b10a11 */ /* 0x000fe400008f0c9c */
[----:B------:R-:W-:Y:S05]  /*d9e0*/  @P0 IADD3 R3, P1, R2, R248, RZ ;  /* 0x000000f802030210 */ /* 0x000fea0007f3e0ff */
[----:B------:R-:W-:Y:S01]  /*d9f0*/  @P0 IMAD.X R156, R0, 0x1, R247, P1 ;  /* 0x00000001009c0824 */ /* 0x000fe200008e06f7 */
        /* <DEDUP_REMOVED lines=12> */
[----:B------:R-:W-:Y:S01]  /*dac0*/  @P0 IADD3 R0, P1, R156, R170, RZ ;  /* 0x000000aa9c000210 */ /* 0x000fe20007f3e0ff */
[----:B------:R-:W-:Y:S01]  /*dad0*/  IMAD.MOV.U32 R159, RZ, RZ, c[0x0][0x2c4] ;  /* 0x0000b100ff9f7624 */ /* 0x000fe200078e00ff */
[----:B------:R-:W1:Y:S03]  /*dae0*/  LDSM.16.M88.4 R168, [R202+0x10100] ;  /* 0x01010000caa8783b */ /* 0x000e660000000200 */
[----:B------:R-:W-:Y:S01]  /*daf0*/  @P0 IMAD.X R2, R3, 0x1, R251, P1 ;  /* 0x0000000103020824 */ /* 0x000fe200008e06fb */
[----:B------:R-:W-:Y:S02]  /*db00*/  ISETP.NE.AND P2, PT, R159, 0x1, PT ;  /* 0x000000019f00780c */ /* 0x000fe40003f45270 */
[----:B------:R3:W2:Y:S01]  /*db10*/  LDL R159, [R1+0x3c] ;  /* 0x00003c00019f7983 */ /* 0x0006a20000100800 */
[C---:B------:R-:W-:Y:S04]  /*db20*/  @P0 LEA R180, P1, R0.reuse, c[0x0][0x1c8], 0x1 ;  /* 0x0000720000b40a11 */ /* 0x040fe800078208ff */
[----:B------:R-:W-:Y:S02]  /*db30*/  @P0 LEA.HI.X R181, R0, c[0x0][0x1cc], R2, 0x1, P1 ;  /* 0x0000730000b50a11 */ /* 0x000fe400008f0c02 */
[----:B------:R-:W-:Y:S05]  /*db40*/  @P0 IADD3 R0, P1, R156, R248, RZ ;  /* 0x000000f89c000210 */ /* 0x000fea0007f3e0ff */
[C---:B------:R-:W-:Y:S01]  /*db50*/  @P0 IMAD.X R2, R3.reuse, 0x1, R247, P1 ;  /* 0x0000000103020824 */ /* 0x040fe200008e06f7 */
[C---:B------:R-:W-:Y:S04]  /*db60*/  @P0 LEA R182, P1, R0.reuse, c[0x0][0x1c8], 0x1 ;  /* 0x0000720000b60a11 */ /* 0x040fe800078208ff */
[----:B------:R-:W-:Y:S02]  /*db70*/  @P0 LEA.HI.X R183, R0, c[0x0][0x1cc], R2, 0x1, P1 ;  /* 0x0000730000b70a11 */ /* 0x000fe400008f0c02 */
[----:B------:R-:W-:Y:S05]  /*db80*/  @P0 IADD3 R0, P1, R156, R246, RZ ;  /* 0x000000f69c000210 */ /* 0x000fea0007f3e0ff */
[----:B------:R-:W-:Y:S01]  /*db90*/  @P0 IMAD.X R2, R3, 0x1, R245, P1 ;  /* 0x0000000103020824 */ /* 0x000fe200008e06f5 */
[C---:B------:R-:W-:Y:S04]  /*dba0*/  @P0 LEA R178, P1, R0.reuse, c[0x0][0x1c8], 0x1 ;  /* 0x0000720000b20a11 */ /* 0x040fe800078208ff */
[----:B------:R-:W-:Y:S02]  /*dbb0*/  @P0 LEA.HI.X R179, R0, c[0x0][0x1cc], R2, 0x1, P1 ;  /* 0x0000730000b30a11 */ /* 0x000fe400008f0c02 */
[----:B------:R-:W-:Y:S01]  /*dbc0*/  @P0 IADD3 R0, P1, R156, R242, RZ ;  /* 0x000000f29c000210 */ /* 0x000fe20007f3e0ff */
[----:B------:R-:W-:Y:S01]  /*dbd0*/  IMAD.SHL.U32 R156, R219, 0x40, RZ ;  /* 0x00000040db9c7824 */ /* 0x000fe200078e00ff */
[C---:B-1----:R-:W-:Y:S05]  /*dbe0*/  HMMA.16816.F32.BF16 R4, R168.reuse, R172, R4 ;  /* 0x000000aca804723c */ /* 0x042fea0000041804 */
[----:B------:R-:W-:Y:S03]  /*dbf0*/  @P0 IMAD.X R2, R3, 0x1, R241, P1 ;  /* 0x0000000103020824 */ /* 0x000fe600008e06f1 */
        /* <DEDUP_REMOVED lines=10> */
[----:B------:R-:W-:Y:S04]  /*dca0*/  LDSM.16.M88.4 R168, [R201+0x10100] ;  /* 0x01010000c9a8783b */ /* 0x000fe80000000200 */
[----:B------:R-:W1:Y:S03]  /*dcb0*/  LDSM.16.M88.4 R172, [R197] ;  /* 0x00000000c5ac783b */ /* 0x000e660000000200 */
[C---:B-1----:R-:W-:Y:S08]  /*dcc0*/  HMMA.16816.F32.BF16 R4, R168.reuse, R172, R4 ;  /* 0x000000aca804723c */ /* 0x042ff00000041804 */
[C---:B------:R-:W-:Y:S01]  /*dcd0*/  HMMA.16816.F32.BF16 R8, R168.reuse, R174, R8 ;  /* 0x000000aea808723c */ /* 0x040fe20000041808 */
[----:B------:R-:W1:Y:S07]  /*dce0*/  LDSM.16.M88.4 R172, [R197+0x800] ;  /* 0x00080000c5ac783b */ /* 0x000e6e0000000200 */
[C---:B-1----:R-:W-:Y:S08]  /*dcf0*/  HMMA.16816.F32.BF16 R12, R168.reuse, R172, R12 ;  /* 0x000000aca80c723c */ /* 0x042ff0000004180c */
[C---:B------:R-:W-:Y:S01]  /*dd00*/  HMMA.16816.F32.BF16 R16, R168.reuse, R174, R16 ;  /* 0x000000aea810723c */ /* 0x040fe20000041810 */
[----:B------:R-:W1:Y:S03]  /*dd10*/  LDSM.16.M88.4 R172, [R197+0x1000] ;  /* 0x00100000c5ac783b */ /* 0x000e660000000200 */
[----:B--2---:R-:W-:Y:S02]  /*dd20*/  @P2 SHF.R.U32.HI R159, RZ, c[0x0][0x2cc], R249 ;  /* 0x0000b300ff9f2a19 */ /* 0x004fe400000116f9 */
[----:B------:R-:W-:Y:S03]  /*dd30*/  ISETP.LE.AND P2, PT, R225, c[0x0][0x32c], PT ;  /* 0x0000cb00e1007a0c */ /* 0x000fe60003f43270 */
[----:B------:R-:W-:Y:S01]  /*dd40*/  SHFL.IDX PT, R3, R159, RZ, 0x1c1f ;  /* 0x001c1fff9f037589 */ /* 0x000fe200000e0000 */
[C---:B-1----:R-:W-:Y:S08]  /*dd50*/  HMMA.16816.F32.BF16 R20, R168.reuse, R172, R20 ;  /* 0x000000aca814723c */ /* 0x042ff00000041814 */
[C---:B------:R-:W-:Y:S01]  /*dd60*/  HMMA.16816.F32.BF16 R24, R168.reuse, R174, R24 ;  /* 0x000000aea818723c */ /* 0x040fe20000041818 */
[----:B------:R-:W1:Y:S07]  /*dd70*/  LDSM.16.M88.4 R172, [R197+0x1800] ;  /* 0x00180000c5ac783b */ /* 0x000e6e0000000200 */
[C---:B-1----:R-:W-:Y:S08]  /*dd80*/  HMMA.16816.F32.BF16 R28, R168.reuse, R172, R28 ;  /* 0x000000aca81c723c */ /* 0x042ff0000004181c */
[----:B------:R-:W-:Y:S01]  /*dd90*/  HMMA.16816.F32.BF16 R32, R168, R174, R32 ;  /* 0x000000aea820723c */ /* 0x000fe20000041820 */
[----:B------:R-:W-:Y:S04]  /*dda0*/  LDSM.16.M88.4 R168, [R199+0x14100] ;  /* 0x01410000c7a8783b */ /* 0x000fe80000000200 */
[----:B------:R-:W1:Y:S03]  /*ddb0*/  LDSM.16.M88.4 R172, [R192+0xa100] ;  /* 0x00a10000c0ac783b */ /* 0x000e660000000200 */
        /* <DEDUP_REMOVED lines=152> */
[----:B------:R-:W-:Y:S04]  /*e740*/  DEPBAR.LE SB0, 0x0 ;  /* 0x000080000000791a */ /* 0x000fe80000000000 */
[----:B------:R-:W-:Y:S06]  /*e750*/  BAR.SYNC.DEFER_BLOCKING 0x0 ;  /* 0x0000000000007b1d */ /* 0x000fec0000010000 */
[----:B------:R-:W-:Y:S01]  /*e760*/  @!PT LDS RZ, [RZ] ;  /* 0x00000000fffff984 */ /* 0x000fe20000000800 */
[----:B------:R-:W-:Y:S01]  /*e770*/  @!PT LDS RZ, [RZ] ;  /* 0x00000000fffff984 */ /* 0x000fe20000000800 */
[----:B------:R-:W-:Y:S01]  /*e780*/  @!PT LDS RZ, [RZ] ;  /* 0x00000000fffff984 */ /* 0x000fe20000000800 */
[----:B------:R2:W-:Y:S04]  /*e790*/  @P0 LDGSTS.E.BYPASS.LTC128B.128 [R233+0x8100], [R176.64], !P3 ;  /* 0x08100000b0e90fae */ /* 0x0005e8000d901d48 */
[----:B------:R3:W-:Y:S04]  /*e7a0*/  @P0 LDGSTS.E.BYPASS.LTC128B.128 [R233+0xa100], [R188.64], !P6 ;  /* 0x0a100000bce90fae */ /* 0x0007e8000f101d48 */
[----:B------:R3:W-:Y:S01]  /*e7b0*/  @P0 LDGSTS.E.BYPASS.LTC128B.128 [R233+0xc100], [R186.64], !P5 ;  /* 0x0c100000bae90fae */ /* 0x0007e2000e901d48 */
[C---:B-1----:R-:W-:Y:S03]  /*e7c0*/  HMMA.16816.F32.BF16 R28, R168.reuse, R172, R28 ;  /* 0x000000aca81c723c */ /* 0x042fe6000004181c */
[----:B------:R3:W-:Y:S04]  /*e7d0*/  @P0 LDGSTS.E.BYPASS.LTC128B.128 [R233+0xe100], [R184.64], !P4 ;  /* 0x0e100000b8e90fae */ /* 0x0007e8000e101d48 */
[----:B------:R3:W-:Y:S01]  /*e7e0*/  @P0 LDGSTS.E.BYPASS.LTC128B.128 [R233+0x9100], [R180.64], !P3 ;  /* 0x09100000b4e90fae */ /* 0x0007e2000d901d48 */
[----:B------:R-:W-:Y:S03]  /*e7f0*/  HMMA.16816.F32.BF16 R32, R168, R174, R32 ;  /* 0x000000aea820723c */ /* 0x000fe60000041820 */
[----:B------:R3:W-:Y:S04]  /*e800*/  @P0 LDGSTS.E.BYPASS.LTC128B.128 [R233+0xb100], [R182.64], !P6 ;  /* 0x0b100000b6e90fae */ /* 0x0007e8000f101d48 */
[----:B------:R3:W-:Y:S01]  /*e810*/  @P0 LDGSTS.E.BYPASS.LTC128B.128 [R233+0xd100], [R178.64], !P5 ;  /* 0x0d100000b2e90fae */ /* 0x0007e2000e901d48 */
[C---:B--2---:R-:W-:Y:S04]  /*e820*/  @P0 LEA R176, P1, R0.reuse, c[0x0][0x1c8], 0x1 ;  /* 0x0000720000b00a11 */ /* 0x044fe800078208ff */
[----:B------:R-:W-:Y:S02]  /*e830*/  @P0 LEA.HI.X R177, R0, c[0x0][0x1cc], R2, 0x1, P1 ;  /* 0x0000730000b10a11 */ /* 0x000fe400008f0c02 */
[----:B-----5:R-:W-:Y:S03]  /*e840*/  IADD3 R0, -R224, 0x1, -R156 ;  /* 0x00000001e0007810 */ /* 0x020fe60007ffe99c */
[----:B------:R3:W-:Y:S01]  /*e850*/  @P0 LDGSTS.E.BYPASS.LTC128B.128 [R233+0xf100], [R176.64], !P4 ;  /* 0x0f100000b0e90fae */ /* 0x0007e2000e101d48 */
[----:B------:R-:W-:Y:S03]  /*e860*/  IADD3 R0, R0, c[0x0][0x1d0], RZ ;  /* 0x0000740000007a10 */ /* 0x000fe60007ffe0ff */
[----:B------:R-:W0:Y:S01]  /*e870*/  LDGDEPBAR ;  /* 0x00000000000079af */ /* 0x000e220000000000 */
[----:B------:R-:W-:Y:S04]  /*e880*/  IADD3 R0, R0, -c[0x0][0x168], RZ ;  /* 0x80005a0000007a10 */ /* 0x000fe80007ffe0ff */
[C---:B------:R-:W-:Y:S02]  /*e890*/  IADD3 R169, R0.reuse, c[0x0][0x328], RZ ;  /* 0x0000ca0000a97a10 */ /* 0x040fe40007ffe0ff */
[----:B------:R-:W-:Y:S03]  /*e8a0*/  IADD3 R168, R0, UR6, RZ ;  /* 0x0000000600a87c10 */ /* 0x000fe6000fffe0ff */
[--C-:B------:R-:W-:Y:S02]  /*e8b0*/  IMAD.IADD R2, R169, 0x1, R3.reuse ;  /* 0x00000001a9027824 */ /* 0x100fe400078e0203 */
        /* <DEDUP_REMOVED lines=16> */
.L_x_2432:
[----:B------:R-:W-:Y:S04]  /*e9c0*/  MOV R170, c[0x0][0x32c] ;  /* 0x0000cb0000aa7a02 */ /* 0x000fe80000000f00 */
[----:B------:R-:W-:Y:S11]  /*e9d0*/  ISETP.NE.AND P0, PT, R170, 0x1, PT ;  /* 0x00000001aa00780c */ /* 0x000ff60003f05270 */
[----:B------:R-:W-:Y:S02]  /*e9e0*/  @!UPT UIADD3 URZ, URZ, URZ, URZ ;  /* 0x0000003f3f3ff290 */ /* 0x000fe4000fffe03f */
[----:B------:R-:W-:Y:S05]  /*e9f0*/  @P0 IMAD.HI.U32 R170, R3, c[0x0][0x330], RZ ;  /* 0x0000cc0003aa0a27 */ /* 0x000fea00078e00ff */
[----:B------:R-:W-:Y:S02]  /*ea00*/  @P0 SHF.R.U32.HI R3, RZ, c[0x0][0x334], R170 ;  /* 0x0000cd00ff030a19 */ /* 0x000fe400000116aa */
.L_x_2433:
[----:B------:R-:W-:Y:S05]  /*ea10*/  BSYNC B0 ;  /* 0x0000000000007941 */ /* 0x000fea0003800000 */
.L_x_2431:
[----:B------:R-:W-:Y:S04]  /*ea20*/  IMAD R3, R3, c[0x0][0x32c], -R156 ;  /* 0x0000cb0003037a24 */ /* 0x000fe800078e0a9c */
[----:B------:R-:W-:Y:S05]  /*ea30*/  IMAD.IADD R3, R3, 0x1, -R224 ;  /* 0x0000000103037824 */ /* 0x000fea00078e0ae0 */
[----:B------:R-:W-:Y:S02]  /*ea40*/  IADD3 R170, R3, c[0x0][0x32c], RZ ;  /* 0x0000cb0003aa7a10 */ /* 0x000fe40007ffe0ff */
[----:B------:R-:W-:Y:S02]  /*ea50*/  IMNMX R0, R0, R3, !PT ;  /* 0x0000000300007217 */ /* 0x000fe40007800200 */
[----:B------:R-:W-:Y:S02]  /*ea60*/  IMNMX R2, R2, R170, PT ;  /* 0x000000aa02027217 */ /* 0x000fe40003800200 */
.L_x_2430:
[----:B------:R-:W-:Y:S01]  /*ea70*/  ISETP.GT.AND P1, PT, R219, -0x1, PT ;  /* 0xffffffffdb00780c */ /* 0x000fe20003f24270 */
        /* <DEDUP_REMOVED lines=30> */
[----:B---3--:R-:W-:Y:S02]  /*ec60*/  FSEL R177, R21, -INF , !P0 ;  /* 0xff80000015b17808 */ /* 0x008fe40004000000 */
        /* <DEDUP_REMOVED lines=35> */
.L_x_2436:
[----:B------:R-:W-:Y:S04]  /*eea0*/  MOV R12, c[0x0][0x32c] ;  /* 0x0000cb00000c7a02 */ /* 0x000fe80000000f00 */
[----:B------:R-:W-:Y:S11]  /*eeb0*/  ISETP.NE.AND P0, PT, R12, 0x1, PT ;  /* 0x000000010c00780c */ /* 0x000ff60003f05270 */
[----:B------:R-:W-:Y:S02]  /*eec0*/  @!UPT UIADD3 URZ, URZ, URZ, URZ ;  /* 0x0000003f3f3ff290 */ /* 0x000fe4000fffe03f */
[----:B------:R-:W-:Y:S05]  /*eed0*/  @P0 IMAD.HI.U32 R12, R3, c[0x0][0x330], RZ ;  /* 0x0000cc00030c0a27 */ /* 0x000fea00078e00ff */
[----:B------:R-:W-:Y:S02]  /*eee0*/  @P0 SHF.R.U32.HI R3, RZ, c[0x0][0x334], R12 ;  /* 0x0000cd00ff030a19 */ /* 0x000fe4000001160c */
.L_x_2437:
[----:B------:R-:W-:Y:S05]  /*eef0*/  BSYNC B0 ;  /* 0x0000000000007941 */ /* 0x000fea0003800000 */
.L_x_2435:
[----:B------:R-:W-:Y:S04]  /*ef00*/  IMAD R156, R3, c[0x0][0x32c], -R156 ;  /* 0x0000cb00039c7a24 */ /* 0x000fe800078e0a9c */
[----:B------:R-:W-:Y:S05]  /*ef10*/  IMAD.IADD R156, R156, 0x1, -R224 ;  /* 0x000000019c9c7824 */ /* 0x000fea00078e0ae0 */
[----:B------:R-:W-:Y:S02]  /*ef20*/  IADD3 R3, R156, c[0x0][0x32c], RZ ;  /* 0x0000cb009c037a10 */ /* 0x000fe40007ffe0ff */
[----:B------:R-:W-:Y:S02]  /*ef30*/  IMNMX R0, R0, R156, !PT ;  /* 0x0000009c00007217 */ /* 0x000fe40007800200 */
[----:B------:R-:W-:Y:S02]  /*ef40*/  IMNMX R2, R2, R3, PT ;  /* 0x0000000302027217 */ /* 0x000fe40003800200 */
.L_x_2434:
        /* <DEDUP_REMOVED lines=67> */
[----:B------:R-:W-:Y:S01]  /*f380*/  SHFL.BFLY PT, R13, R3, 0x2, 0x1f ;  /* 0x0c401f00030d7f89 */ /* 0x000fe200000e0000 */
        /* <DEDUP_REMOVED lines=18> */
[----:B------:R-:W-:Y:S05]  /*f4b0*/  FMNMX.FTZ R3, R3, R13, !PT ;  /* 0x0000000d03037209 */ /* 0x000fea0007810000 */
        /* <DEDUP_REMOVED lines=13> */
[--C-:B------:R-:W-:Y:S02]  /*f590*/  FFMA.FTZ R5, R5, c[0x0][0x2d0], -R13.reuse ;  /* 0x0000b40005057a23 */ /* 0x100fe4000001080d */
[--C-:B------:R-:W-:Y:S01]  /*f5a0*/  FFMA.FTZ R15, R170, c[0x0][0x2d0], -R13.reuse ;  /* 0x0000b400aa0f7a23 */ /* 0x100fe2000001080d */
[----:B-1----:R-:W-:Y:S04]  /*f5b0*/  FMNMX.FTZ R3, R2, R3, !PT ;  /* 0x0000000302037209 */ /* 0x002fe80007810000 */
        /* <DEDUP_REMOVED lines=8> */
[----:B------:R-:W-:Y:S02]  /*f640*/  FFMA.FTZ R7, R7, c[0x0][0x2d0], -R14 ;  /* 0x0000b40007077a23 */ /* 0x000fe4000001080e */
[----:B------:R-:W-:Y:S01]  /*f650*/  MUFU.EX2 R191, R10 ;  /* 0x0000000a00bf7308 */ /* 0x000fe20000000800 */
        /* <DEDUP_REMOVED lines=39> */
[C---:B------:R-:W-:Y:S02]  /*f8d0*/  FMUL.FTZ R143, R0.reuse, R143 ;  /* 0x0000008f008f7220 */ /* 0x040fe40000410000 */
[----:B------:R-:W-:Y:S01]  /*f8e0*/  FMUL.FTZ R146, R0, R146 ;  /* 0x0000009200927220 */ /* 0x000fe20000410000 */
[----:B-1----:R-:W-:Y:S01]  /*f8f0*/  F2FP.BF16.PACK_AB R16, R240, R229 ;  /* 0x000000e5f010723e */ /* 0x002fe200000010ff */
[----:B------:R-:W-:Y:S02]  /*f900*/  FMUL.FTZ R5, R2, R161 ;  /* 0x000000a102057220 */ /* 0x000fe40000410000 */
[C---:B------:R-:W-:Y:S02]  /*f910*/  FMUL.FTZ R147, R0.reuse, R147 ;  /* 0x0000009300937220 */ /* 0x040fe40000410000 */
[C---:B------:R-:W-:Y:S01]  /*f920*/  FMUL.FTZ R150, R0.reuse, R150 ;  /* 0x0000009600967220 */ /* 0x040fe20000410000 */
[----:B------:R1:W-:Y:S01]  /*f930*/  MUFU.EX2 R228, R15 ;  /* 0x0000000f00e47308 */ /* 0x0003e20000000800 */
        /* <DEDUP_REMOVED lines=8> */
[C---:B------:R-:W-:Y:S02]  /*f9c0*/  FMUL.FTZ R7, R0.reuse, R163 ;  /* 0x000000a300077220 */ /* 0x040fe40000410000 */
[----:B------:R-:W-:Y:S02]  /*f9d0*/  FMUL.FTZ R43, R0, R43 ;  /* 0x0000002b002b7220 */ /* 0x000fe40000410000 */
[C---:B------:R-:W-:Y:S02]  /*f9e0*/  FMUL.FTZ R44, R2.reuse, R44 ;  /* 0x0000002c022c7220 */ /* 0x040fe40000410000 */
[----:B------:R-:W-:Y:S01]  /*f9f0*/  FMUL.FTZ R45, R2, R45 ;  /* 0x0000002d022d7220 */ /* 0x000fe20000410000 */
[C---:B------:R-:W-:Y:S05]  /*fa00*/  HMMA.16816.F32.BF16 R4, R16.reuse, R20, R4 ;  /* 0x000000141004723c */ /* 0x040fea0000041804 */
[C---:B------:R-:W-:Y:S02]  /*fa10*/  FMUL.FTZ R46, R0.reuse, R46 ;  /* 0x0000002e002e7220 */ /* 0x040fe40000410000 */
[----:B------:R-:W-:Y:S01]  /*fa20*/  FMUL.FTZ R47, R0, R47 ;  /* 0x0000002f002f7220 */ /* 0x000fe20000410000 */
[C---:B------:R-:W-:Y:S01]  /*fa30*/  HMMA.16816.F32.BF16 R8, R16.reuse, R22, R8 ;  /* 0x000000161008723c */ /* 0x040fe20000041808 */
[----:B------:R-:W2:Y:S03]  /*fa40*/  LDSM.16.MT88.4 R20, [R195+0x100] ;  /* 0x00010000c314783b */ /* 0x000ea60000004200 */
        /* <DEDUP_REMOVED lines=17> */
[C---:B--2---:R-:W-:Y:S03]  /*fb60*/  HMMA.16816.F32.BF16 R148, R16.reuse, R20, R148 ;  /* 0x000000141094723c */ /* 0x044fe60000041894 */
[----:B------:R-:W-:Y:S02]  /*fb70*/  FMUL.FTZ R59, R0, R59 ;  /* 0x0000003b003b7220 */ /* 0x000fe40000410000 */
[C---:B------:R-:W-:Y:S02]  /*fb80*/  FMUL.FTZ R60, R2.reuse, R60 ;  /* 0x0000003c023c7220 */ /* 0x040fe40000410000 */
[----:B------:R-:W-:Y:S01]  /*fb90*/  FMUL.FTZ R61, R2, R61 ;  /* 0x0000003d023d7220 */ /* 0x000fe20000410000 */
[C---:B------:R-:W-:Y:S01]  /*fba0*/  HMMA.16816.F32.BF16 R152, R16.reuse, R22, R152 ;  /* 0x000000161098723c */ /* 0x040fe20000041898 */
[----:B------:R-:W2:Y:S03]  /*fbb0*/  LDSM.16.MT88.4 R20, [R196+0x2100] ;  /* 0x00210000c414783b */ /* 0x000ea60000004200 */
[--C-:B-1----:R-:W-:Y:S02]  /*fbc0*/  FFMA.FTZ R15, R171, c[0x0][0x2d0], -R13.reuse ;  /* 0x0000b400ab0f7a23 */ /* 0x102fe4000001080d */
[C---:B------:R-:W-:Y:S02]  /*fbd0*/  FMUL.FTZ R62, R0.reuse, R62 ;  /* 0x0000003e003e7220 */ /* 0x040fe40000410000 */
[C---:B---3--:R-:W-:Y:S01]  /*fbe0*/  HMMA.16816.F32.BF16 R36, R16.reuse, R24, R36 ;  /* 0x000000181024723c */ /* 0x048fe20000041824 */
[----:B------:R1:W3:Y:S03]  /*fbf0*/  MUFU.EX2 R227, R15 ;  /* 0x0000000f00e37308 */ /* 0x0002e60000000800 */
[----:B------:R-:W-:Y:S02]  /*fc00*/  FMUL.FTZ R63, R0, R63 ;  /* 0x0000003f003f7220 */ /* 0x000fe40000410000 */
[C---:B------:R-:W-:Y:S02]  /*fc10*/  FMUL.FTZ R64, R2.reuse, R64 ;  /* 0x0000004002407220 */ /* 0x040fe40000410000 */
[C---:B------:R-:W-:Y:S01]  /*fc20*/  HMMA.16816.F32.BF16 R40, R16.reuse, R26, R40 ;  /* 0x0000001a1028723c */ /* 0x040fe20000041828 */
[----:B------:R-:W5:Y:S03]  /*fc30*/  LDSM.16.MT88.4 R24, [R195+0x2100] ;  /* 0x00210000c318783b */ /* 0x000f660000004200 */
[----:B------:R-:W-:Y:S02]  /*fc40*/  FMUL.FTZ R65, R2, R65 ;  /* 0x0000004102417220 */ /* 0x000fe40000410000 */
[C---:B------:R-:W-:Y:S02]  /*fc50*/  FMUL.FTZ R66, R0.reuse, R66 ;  /* 0x0000004200427220 */ /* 0x040fe40000410000 */
[C---:B----4-:R-:W-:Y:S04]  /*fc60*/  HMMA.16816.F32.BF16 R44, R16.reuse, R28, R44 ;  /* 0x0000001c102c723c */ /* 0x050fe8000004182c */
[----:B------:R-:W-:Y:S02]  /*fc70*/  FMUL.FTZ R67, R0, R67 ;  /* 0x0000004300437220 */ /* 0x000fe40000410000 */
[----:B------:R-:W-:Y:S02]  /*fc80*/  FMUL.FTZ R68, R2, R68 ;  /* 0x0000004402447220 */ /* 0x000fe40000410000 */
[C---:B------:R-:W-:Y:S01]  /*fc90*/  HMMA.16816.F32.BF16 R48, R16.reuse, R30, R48 ;  /* 0x0000001e1030723c */ /* 0x040fe20000041830 */
[----:B------:R-:W4:Y:S03]  /*fca0*/  LDSM.16.MT88.4 R28, [R193+0x4100] ;  /* 0x00410000c11c783b */ /* 0x000f260000004200 */
[--C-:B-1----:R-:W-:Y:S02]  /*fcb0*/  FFMA.FTZ R15, R172, c[0x0][0x2d0], -R13.reuse ;  /* 0x0000b400ac0f7a23 */ /* 0x102fe4000001080d */
[----:B------:R-:W-:Y:S02]  /*fcc0*/  FMUL.FTZ R69, R2, R69 ;  /* 0x0000004502457220 */ /* 0x000fe40000410000 */
[----:B------:R1:W-:Y:S01]  /*fcd0*/  MUFU.EX2 R226, R15 ;  /* 0x0000000f00e27308 */ /* 0x0003e20000000800 */
[C---:B--2---:R-:W-:Y:S03]  /*fce0*/  HMMA.16816.F32.BF16 R52, R16.reuse, R20, R52 ;  /* 0x000000141034723c */ /* 0x044fe60000041834 */
[C---:B------:R-:W-:Y:S02]  /*fcf0*/  FMUL.FTZ R70, R0.reuse, R70 ;  /* 0x0000004600467220 */ /* 0x040fe40000410000 */
[----:B------:R-:W-:Y:S02]  /*fd00*/  FMUL.FTZ R71, R0, R71 ;  /* 0x0000004700477220 */ /* 0x000fe40000410000 */
[C---:B------:R-:W-:Y:S01]  /*fd10*/  FMUL.FTZ R72, R2.reuse, R72 ;  /* 0x0000004802487220 */ /* 0x040fe20000410000 */
[C---:B------:R-:W-:Y:S01]  /*fd20*/  HMMA.16816.F32.BF16 R56, R16.reuse, R22, R56 ;  /* 0x000000161038723c */ /* 0x040fe20000041838 */
[----:B------:R-:W2:Y:S03]  /*fd30*/  LDSM.16.MT88.4 R20, [R194+0x4100] ;  /* 0x00410000c214783b */ /* 0x000ea60000004200 */
[----:B------:R-:W-:Y:S02]  /*fd40*/  FMUL.FTZ R73, R2, R73 ;  /* 0x0000004902497220 */ /* 0x000fe40000410000 */
[C---:B------:R-:W-:Y:S02]  /*fd50*/  FMUL.FTZ R74, R0.reuse, R74 ;  /* 0x0000004a004a7220 */ /* 0x040fe40000410000 */
[C---:B-----5:R-:W-:Y:S04]  /*fd60*/  HMMA.16816.F32.BF16 R60, R16.reuse, R24, R60 ;  /* 0x00000018103c723c */ /* 0x060fe8000004183c */
[----:B------:R-:W-:Y:S02]  /*fd70*/  FMUL.FTZ R75, R0, R75 ;  /* 0x0000004b004b7220 */ /* 0x000fe40000410000 */
[C---:B------:R-:W-:Y:S02]  /*fd80*/  FMUL.FTZ R76, R2.reuse, R76 ;  /* 0x0000004c024c7220 */ /* 0x040fe40000410000 */
[C---:B------:R-:W-:Y:S01]  /*fd90*/  HMMA.16816.F32.BF16 R64, R16.reuse, R26, R64 ;  /* 0x0000001a1040723c */ /* 0x040fe20000041840 */
[----:B------:R-:W5:Y:S03]  /*fda0*/  LDSM.16.MT88.4 R24, [R196+0x4100] ;  /* 0x00410000c418783b */ /* 0x000f660000004200 */
[--C-:B-1----:R-:W-:Y:S02]  /*fdb0*/  FFMA.FTZ R15, R173, c[0x0][0x2d0], -R13.reuse ;  /* 0x0000b400ad0f7a23 */ /* 0x102fe4000001080d */
[----:B------:R-:W-:Y:S02]  /*fdc0*/  FMUL.FTZ R77, R2, R77 ;  /* 0x0000004d024d7220 */ /* 0x000fe40000410000 */
[C---:B----4-:R-:W-:Y:S01]  /*fdd0*/  HMMA.16816.F32.BF16 R68, R16.reuse, R28, R68 ;  /* 0x0000001c1044723c */ /* 0x050fe20000041844 */
[----:B------:R1:W4:Y:S03]  /*fde0*/  MUFU.EX2 R225, R15 ;  /* 0x0000000f00e17308 */ /* 0x0003260000000800 */
[C---:B------:R-:W-:Y:S02]  /*fdf0*/  FMUL.FTZ R78, R0.reuse, R78 ;  /* 0x0000004e004e7220 */ /* 0x040fe40000410000 */
[----:B------:R-:W-:Y:S02]  /*fe00*/  FMUL.FTZ R79, R0, R79 ;  /* 0x0000004f004f7220 */ /* 0x000fe40000410000 */
[C---:B------:R-:W-:Y:S01]  /*fe10*/  HMMA.16816.F32.BF16 R72, R16.reuse, R30, R72 ;  /* 0x0000001e1048723c */ /* 0x040fe20000041848 */
[----:B------:R-:W3:Y:S03]  /*fe20*/  LDSM.16.MT88.4 R28, [R195+0x4100] ;  /* 0x00410000c31c783b */ /* 0x000ee60000004200 */
[C---:B------:R-:W-:Y:S02]  /*fe30*/  FMUL.FTZ R80, R2.reuse, R80 ;  /* 0x0000005002507220 */ /* 0x040fe40000410000 */
[----:B------:R-:W-:Y:S02]  /*fe40*/  FMUL.FTZ R81, R2, R81 ;  /* 0x0000005102517220 */ /* 0x000fe40000410000 */
[C---:B------:R-:W-:Y:S01]  /*fe50*/  FMUL.FTZ R82, R0.reuse, R82 ;  /* 0x0000005200527220 */ /* 0x040fe20000410000 */
[C---:B--2---:R-:W-:Y:S03]  /*fe60*/  HMMA.16816.F32.BF16 R76, R16.reuse, R20, R76 ;  /* 0x00000014104c723c */ /* 0x044fe6000004184c */
[----:B------:R-:W-:Y:S02]  /*fe70*/  FMUL.FTZ R83, R0, R83 ;  /* 0x0000005300537220 */ /* 0x000fe40000410000 */
[C---:B------:R-:W-:Y:S02]  /*fe80*/  FMUL.FTZ R84, R2.reuse, R84 ;  /* 0x0000005402547220 */ /* 0x040fe40000410000 */
[----:B------:R-:W-:Y:S02]  /*fe90*/  FMUL.FTZ R85, R2, R85 ;  /* 0x0000005502557220 */ /* 0x000fe40000410000 */
[--C-:B-1----:R-:W-:Y:S01]  /*fea0*/  FFMA.FTZ R15, R32, c[0x0][0x2d0], -R14.reuse ;  /* 0x0000b400200f7a23 */ /* 0x102fe2000001080e */
[C---:B------:R-:W-:Y:S01]  /*feb0*/  HMMA.16816.F32.BF16 R80, R16.reuse, R22, R80 ;  /* 0x000000161050723c */ /* 0x040fe20000041850 */
[----:B------:R-:W1:Y:S02]  /*fec0*/  LDSM.16.MT88.4 R20, [R193+0x6100] ;  /* 0x00610000c114783b */ /* 0x000e640000004200 */
[----:B------:R2:W-:Y:S01]  /*fed0*/  MUFU.EX2 R182, R15 ;  /* 0x0000000f00b67308 */ /* 0x0005e20000000800 */
[C---:B------:R-:W-:Y:S02]  /*fee0*/  FMUL.FTZ R86, R0.reuse, R86 ;  /* 0x0000005600567220 */ /* 0x040fe40000410000 */
[----:B------:R-:W-:Y:S02]  /*fef0*/  FMUL.FTZ R87, R0, R87 ;  /* 0x0000005700577220 */ /* 0x000fe40000410000 */
[C---:B------:R-:W-:Y:S04]  /*ff00*/  FMUL.FTZ R88, R2.reuse, R88 ;  /* 0x0000005802587220 */ /* 0x040fe80000410000 */
[----:B------:R-:W-:Y:S01]  /*ff10*/  FMUL.FTZ R89, R2, R89 ;  /* 0x0000005902597220 */ /* 0x000fe20000410000 */
[C---:B-----5:R-:W-:Y:S03]  /*ff20*/  HMMA.16816.F32.BF16 R84, R16.reuse, R24, R84 ;  /* 0x000000181054723c */ /* 0x060fe60000041854 */
[C---:B------:R-:W-:Y:S02]  /*ff30*/  FMUL.FTZ R90, R0.reuse, R90 ;  /* 0x0000005a005a7220 */ /* 0x040fe40000410000 */
[----:B------:R-:W-:Y:S02]  /*ff40*/  FMUL.FTZ R91, R0, R91 ;  /* 0x0000005b005b7220 */ /* 0x000fe40000410000 */
[C---:B------:R-:W-:Y:S02]  /*ff50*/  FMUL.FTZ R92, R2.reuse, R92 ;  /* 0x0000005c025c7220 */ /* 0x040fe40000410000 */
[----:B------:R-:W-:Y:S03]  /*ff60*/  FMUL.FTZ R93, R2, R93 ;  /* 0x0000005d025d7220 */ /* 0x000fe60000410000 */
[C---:B------:R-:W-:Y:S01]  /*ff70*/  HMMA.16816.F32.BF16 R88, R16.reuse, R26, R88 ;  /* 0x0000001a1058723c */ /* 0x040fe20000041858 */
[----:B------:R-:W5:Y:S02]  /*ff80*/  LDSM.16.MT88.4 R24, [R194+0x6100] ;  /* 0x00610000c218783b */ /* 0x000f640000004200 */
[C---:B------:R-:W-:Y:S02]  /*ff90*/  FMUL.FTZ R94, R0.reuse, R94 ;  /* 0x0000005e005e7220 */ /* 0x040fe40000410000 */
[----:B------:R-:W-:Y:S02]  /*ffa0*/  FMUL.FTZ R95, R0, R95 ;  /* 0x0000005f005f7220 */ /* 0x000fe40000410000 */
[--C-:B--2---:R-:W-:Y:S02]  /*ffb0*/  FFMA.FTZ R15, R33, c[0x0][0x2d0], -R14.reuse ;  /* 0x0000b400210f7a23 */ /* 0x104fe4000001080e */
[----:B------:R-:W-:Y:S02]  /*ffc0*/  LDSM.16.MT88.4 R32, [R196+0x900] ;  /* 0x00090000c420783b */ /* 0x000fe40000004200 */
[----:B------:R2:W1:Y:S01]  /*ffd0*/  MUFU.EX2 R181, R15 ;  /* 0x0000000f00b57308 */ /* 0x0004620000000800 */
[C---:B---3--:R-:W-:Y:S03]  /*ffe0*/  HMMA.16816.F32.BF16 R92, R16.reuse, R28, R92 ;  /* 0x0000001c105c723c */ /* 0x048fe6000004185c */
[C---:B------:R-:W-:Y:S02]  /*fff0*/  FMUL.FTZ R96, R2.reuse, R96 ;  /* 0x0000006002607220 */ /* 0x040fe40000410000 */
[----:B------:R-:W-:Y:S02]  /*10000*/  FMUL.FTZ R97, R2, R97 ;  /* 0x0000006102617220 */ /* 0x000fe40000410000 */
[C---:B------:R-:W-:Y:S02]  /*10010*/  FMUL.FTZ R98, R0.reuse, R98 ;  /* 0x0000006200627220 */ /* 0x040fe40000410000 */
[----:B------:R-:W-:Y:S03]  /*10020*/  FMUL.FTZ R99, R0, R99 ;  /* 0x0000006300637220 */ /* 0x000fe60000410000 */
[C---:B------:R-:W-:Y:S02]  /*10030*/  FMUL.FTZ R100, R2.reuse, R100 ;  /* 0x0000006402647220 */ /* 0x040fe40000410000 */
[----:B------:R-:W-:Y:S02]  /*10040*/  FMUL.FTZ R101, R2, R101 ;  /* 0x0000006502657220 */ /* 0x000fe40000410000 */
        /* <DEDUP_REMOVED lines=9> */
[--C-:B--2---:R-:W-:Y:S02]  /*100e0*/  FFMA.FTZ R15, R159, c[0x0][0x2d0], -R14.reuse ;  /* 0x0000b4009f0f7a23 */ /* 0x104fe4000001080e */
[C---:B------:R-:W-:Y:S02]  /*100f0*/  FMUL.FTZ R108, R2.reuse, R108 ;  /* 0x0000006c026c7220 */ /* 0x040fe40000410000 */
[----:B------:R1:W-:Y:S01]  /*10100*/  MUFU.EX2 R173, R15 ;  /* 0x0000000f00ad7308 */ /* 0x0003e20000000800 */
[C---:B------:R-:W-:Y:S01]  /*10110*/  HMMA.16816.F32.BF16 R104, R16.reuse, R22, R104 ;  /* 0x000000161068723c */ /* 0x040fe20000041868 */
[----:B------:R-:W2:Y:S02]  /*10120*/  LDSM.16.MT88.4 R20, [R195+0x6100] ;  /* 0x00610000c314783b */ /* 0x000ea40000004200 */
[----:B------:R-:W-:Y:S02]  /*10130*/  FMUL.FTZ R109, R2, R109 ;  /* 0x0000006d026d7220 */ /* 0x000fe40000410000 */
[C---:B------:R-:W-:Y:S02]  /*10140*/  FMUL.FTZ R110, R0.reuse, R110 ;  /* 0x0000006e006e7220 */ /* 0x040fe40000410000 */
[----:B------:R-:W-:Y:S02]  /*10150*/  FMUL.FTZ R111, R0, R111 ;  /* 0x0000006f006f7220 */ /* 0x000fe40000410000 */
[C---:B------:R-:W-:Y:S03]  /*10160*/  FMUL.FTZ R112, R2.reuse, R112 ;  /* 0x0000007002707220 */ /* 0x040fe60000410000 */
[----:B------:R-:W-:Y:S02]  /*10170*/  FMUL.FTZ R113, R2, R113 ;  /* 0x0000007102717220 */ /* 0x000fe40000410000 */
        /* <DEDUP_REMOVED lines=9> */
[C---:B------:R-:W-:Y:S02]  /*10210*/  FMUL.FTZ R120, R2.reuse, R120 ;  /* 0x0000007802787220 */ /* 0x040fe40000410000 */
[----:B------:R-:W-:Y:S03]  /*10220*/  FMUL.FTZ R121, R2, R121 ;  /* 0x0000007902797220 */ /* 0x000fe60000410000 */
[C---:B---3--:R-:W-:Y:S03]  /*10230*/  HMMA.16816.F32.BF16 R116, R16.reuse, R28, R116 ;  /* 0x0000001c1074723c */ /* 0x048fe60000041874 */
[C---:B------:R-:W-:Y:S02]  /*10240*/  FMUL.FTZ R122, R0.reuse, R122 ;  /* 0x0000007a007a7220 */ /* 0x040fe40000410000 */
[----:B------:R-:W-:Y:S02]  /*10250*/  FMUL.FTZ R123, R0, R123 ;  /* 0x0000007b007b7220 */ /* 0x000fe40000410000 */
[--C-:B-1----:R-:W-:Y:S02]  /*10260*/  FFMA.FTZ R15, R168, c[0x0][0x2d0], -R14.reuse ;  /* 0x0000b400a80f7a23 */ /* 0x102fe4000001080e */
        /* <DEDUP_REMOVED lines=9> */
[C---:B--2---:R-:W-:Y:S03]  /*10300*/  HMMA.16816.F32.BF16 R124, R16.reuse, R20, R124 ;  /* 0x00000014107c723c */ /* 0x044fe6000004187c */
[C---:B------:R-:W-:Y:S02]  /*10310*/  FMUL.FTZ R130, R0.reuse, R130 ;  /* 0x0000008200827220 */ /* 0x040fe40000410000 */
[----:B------:R-:W-:Y:S02]  /*10320*/  FMUL.FTZ R131, R0, R131 ;  /* 0x0000008300837220 */ /* 0x000fe40000410000 */
[--C-:B-1----:R-:W-:Y:S05]  /*10330*/  FFMA.FTZ R15, R174, c[0x0][0x2d0], -R13.reuse ;  /* 0x0000b400ae0f7a23 */ /* 0x102fea000001080d */
[----:B------:R-:W-:Y:S01]  /*10340*/  HMMA.16816.F32.BF16 R128, R16, R22, R128 ;  /* 0x000000161080723c */ /* 0x000fe20000041880 */
[----:B------:R-:W1:Y:S01]  /*10350*/  LDSM.16.MT88.4 R20, [R195+0x900] ;  /* 0x00090000c314783b */ /* 0x000e620000004200 */
[----:B------:R2:W-:Y:S05]  /*10360*/  MUFU.EX2 R224, R15 ;  /* 0x0000000f00e07308 */ /* 0x0005ea0000000800 */
[----:B------:R-:W-:Y:S02]  /*10370*/  F2FP.BF16.PACK_AB R16, R227, R228 ;  /* 0x000000e4e310723e */ /* 0x000fe400000010ff */
[----:B----4-:R-:W-:Y:S03]  /*10380*/  F2FP.BF16.PACK_AB R18, R225, R226 ;  /* 0x000000e2e112723e */ /* 0x010fe600000010ff */
[----:B------:R-:W-:Y:S02]  /*10390*/  F2FP.BF16.PACK_AB R17, R181, R182 ;  /* 0x000000b6b511723e */ /* 0x000fe400000010ff */
[----:B---3--:R-:W-:Y:S07]  /*103a0*/  F2FP.BF16.PACK_AB R19, R172, R173 ;  /* 0x000000adac13723e */ /* 0x008fee00000010ff */
[C---:B-----5:R-:W-:Y:S03]  /*103b0*/  HMMA.16816.F32.BF16 R4, R16.reuse, R24, R4 ;  /* 0x000000181004723c */ /* 0x060fe60000041804 */
[--C-:B--2---:R-:W-:Y:S05]  /*103c0*/  FFMA.FTZ R15, R177, c[0x0][0x2d0], -R13.reuse ;  /* 0x0000b400b10f7a23 */ /* 0x104fea000001080d */
[C---:B------:R-:W-:Y:S01]  /*103d0*/  HMMA.16816.F32.BF16 R8, R16.reuse, R26, R8 ;  /* 0x0000001a1008723c */ /* 0x040fe20000041808 */
[----:B------:R-:W2:Y:S01]  /*103e0*/  LDSM.16.MT88.4 R24, [R193+0x2900] ;  /* 0x00290000c118783b */ /* 0x000ea20000004200 */
        /* <DEDUP_REMOVED lines=17> */
[C---:B-----5:R-:W-:Y:S08]  /*10500*/  HMMA.16816.F32.BF16 R44, R16.reuse, R28, R44 ;  /* 0x0000001c102c723c */ /* 0x060ff0000004182c */
[C---:B------:R-:W-:Y:S01]  /*10510*/  HMMA.16816.F32.BF16 R48, R16.reuse, R30, R48 ;  /* 0x0000001e1030723c */ /* 0x040fe20000041830 */
[----:B------:R-:W5:Y:S07]  /*10520*/  LDSM.16.MT88.4 R28, [R194+0x4900] ;  /* 0x00490000c21c783b */ /* 0x000f6e0000004200 */
[C---:B---3--:R-:W-:Y:S04]  /*10530*/  HMMA.16816.F32.BF16 R52, R16.reuse, R32, R52 ;  /* 0x000000201034723c */ /* 0x048fe80000041834 */
[--C-:B----4-:R-:W-:Y:S04]  /*10540*/  FFMA.FTZ R15, R169, c[0x0][0x2d0], -R14.reuse ;  /* 0x0000b400a90f7a23 */ /* 0x110fe8000001080e */
        /* <DEDUP_REMOVED lines=36> */
[----:B------:R-:W-:Y:S01]  /*10790*/  HMMA.16816.F32.BF16 R128, R16, R22, R128 ;  /* 0x000000161080723c */ /* 0x000fe20000041880 */
[----:B------:R-:W1:Y:S06]  /*107a0*/  LDSM.16.MT88.4 R20, [R195+0x1100] ;  /* 0x00110000c314783b */ /* 0x000e6c0000004200 */
[----:B------:R-:W-:Y:S02]  /*107b0*/  F2FP.BF16.PACK_AB R16, R223, R224 ;  /* 0x000000e0df10723e */ /* 0x000fe400000010ff */
[----:B------:R-:W-:Y:S03]  /*107c0*/  F2FP.BF16.PACK_AB R18, R178, R222 ;  /* 0x000000deb212723e */ /* 0x000fe600000010ff */
[----:B------:R-:W-:Y:S01]  /*107d0*/  F2FP.BF16.PACK_AB R17, R170, R171 ;  /* 0x000000abaa11723e */ /* 0x000fe200000010ff */
[--C-:B----4-:R-:W-:Y:S01]  /*107e0*/  FFMA.FTZ R15, R185, c[0x0][0x2d0], -R13.reuse ;  /* 0x0000b400b90f7a23 */ /* 0x110fe2000001080d */
[----:B------:R-:W-:Y:S03]  /*107f0*/  F2FP.BF16.PACK_AB R19, R168, R169 ;  /* 0x000000a9a813723e */ /* 0x000fe600000010ff */
[----:B------:R4:W1:Y:S04]  /*10800*/  MUFU.EX2 R176, R15 ;  /* 0x0000000f00b07308 */ /* 0x0008680000000800 */
[C---:B--2---:R-:W-:Y:S08]  /*10810*/  HMMA.16816.F32.BF16 R4, R16.reuse, R24, R4 ;  /* 0x000000181004723c */ /* 0x044ff00000041804 */
[C---:B------:R-:W-:Y:S01]  /*10820*/  HMMA.16816.F32.BF16 R8, R16.reuse, R26, R8 ;  /* 0x0000001a1008723c */ /* 0x040fe20000041808 */
[----:B------:R-:W2:Y:S07]  /*10830*/  LDSM.16.MT88.4 R24, [R193+0x3100] ;  /* 0x00310000c118783b */ /* 0x000eae0000004200 */
[C---:B-----5:R-:W-:Y:S04]  /*10840*/  HMMA.16816.F32.BF16 R132, R16.reuse, R28, R132 ;  /* 0x0000001c1084723c */ /* 0x060fe80000041884 */
[--C-:B----4-:R-:W-:Y:S02]  /*10850*/  FFMA.FTZ R15, R188, c[0x0][0x2d0], -R13.reuse ;  /* 0x0000b400bc0f7a23 */ /* 0x110fe4000001080d */
[----:B------:R-:W-:Y:S02]  /*10860*/  FFMA.FTZ R13, R189, c[0x0][0x2d0], -R13 ;  /* 0x0000b400bd0d7a23 */ /* 0x000fe4000001080d */
[C---:B------:R-:W-:Y:S01]  /*10870*/  HMMA.16816.F32.BF16 R136, R16.reuse, R30, R136 ;  /* 0x0000001e1088723c */ /* 0x040fe20000041888 */
[----:B------:R-:W4:Y:S01]  /*10880*/  LDSM.16.MT88.4 R28, [R194+0x3100] ;  /* 0x00310000c21c783b */ /* 0x000f220000004200 */
[----:B------:R5:W-:Y:S06]  /*10890*/  MUFU.EX2 R174, R13 ;  /* 0x0000000d00ae7308 */ /* 0x000bec0000000800 */
[C---:B---3--:R-:W-:Y:S04]  /*108a0*/  HMMA.16816.F32.BF16 R140, R16.reuse, R32, R140 ;  /* 0x00000020108c723c */ /* 0x048fe8000004188c */
[----:B------:R-:W-:Y:S04]  /*108b0*/  MUFU.EX2 R175, R15 ;  /* 0x0000000f00af7308 */ /* 0x000fe80000000800 */
[C---:B------:R-:W-:Y:S01]  /*108c0*/  HMMA.16816.F32.BF16 R144, R16.reuse, R34, R144 ;  /* 0x000000221090723c */ /* 0x040fe20000041890 */
[----:B------:R-:W3:Y:S07]  /*108d0*/  LDSM.16.MT88.4 R32, [R196+0x3100] ;  /* 0x00310000c420783b */ /* 0x000eee0000004200 */
[C---:B-1----:R-:W-:Y:S04]  /*108e0*/  HMMA.16816.F32.BF16 R148, R16.reuse, R20, R148 ;  /* 0x000000141094723c */ /* 0x042fe80000041894 */
[--C-:B-----5:R-:W-:Y:S04]  /*108f0*/  FFMA.FTZ R13, R183, c[0x0][0x2d0], -R14.reuse ;  /* 0x0000b400b70d7a23 */ /* 0x120fe8000001080e */
[C---:B------:R-:W-:Y:S01]  /*10900*/  HMMA.16816.F32.BF16 R152, R16.reuse, R22, R152 ;  /* 0x000000161098723c */ /* 0x040fe20000041898 */
[----:B------:R-:W1:Y:S01]  /*10910*/  LDSM.16.MT88.4 R20, [R195+0x3100] ;  /* 0x00310000c314783b */ /* 0x000e620000004200 */
[----:B------:R5:W-:Y:S06]  /*10920*/  MUFU.EX2 R159, R13 ;  /* 0x0000000d009f7308 */ /* 0x000bec0000000800 */
[C---:B--2---:R-:W-:Y:S08]  /*10930*/  HMMA.16816.F32.BF16 R36, R16.reuse, R24, R36 ;  /* 0x000000181024723c */ /* 0x044ff00000041824 */
[C---:B------:R-:W-:Y:S01]  /*10940*/  HMMA.16816.F32.BF16 R40, R16.reuse, R26, R40 ;  /* 0x0000001a1028723c */ /* 0x040fe20000041828 */
[----:B------:R-:W2:Y:S07]  /*10950*/  LDSM.16.MT88.4 R24, [R193+0x5100] ;  /* 0x00510000c118783b */ /* 0x000eae0000004200 */
[C---:B----4-:R-:W-:Y:S04]  /*10960*/  HMMA.16816.F32.BF16 R44, R16.reuse, R28, R44 ;  /* 0x0000001c102c723c */ /* 0x050fe8000004182c */
[--C-:B-----5:R-:W-:Y:S04]  /*10970*/  FFMA.FTZ R13, R186, c[0x0][0x2d0], -R14.reuse ;  /* 0x0000b400ba0d7a23 */ /* 0x120fe8000001080e */
[C---:B------:R-:W-:Y:S01]  /*10980*/  HMMA.16816.F32.BF16 R48, R16.reuse, R30, R48 ;  /* 0x0000001e1030723c */ /* 0x040fe20000041830 */
[----:B------:R-:W4:Y:S01]  /*10990*/  LDSM.16.MT88.4 R28, [R194+0x5100] ;  /* 0x00510000c21c783b */ /* 0x000f220000004200 */
[----:B------:R5:W2:Y:S06]  /*109a0*/  MUFU.EX2 R158, R13 ;  /* 0x0000000d009e7308 */ /* 0x000aac0000000800 */
[C---:B---3--:R-:W-:Y:S08]  /*109b0*/  HMMA.16816.F32.BF16 R52, R16.reuse, R32, R52 ;  /* 0x000000201034723c */ /* 0x048ff00000041834 */
[C---:B------:R-:W-:Y:S01]  /*109c0*/  HMMA.16816.F32.BF16 R56, R16.reuse, R34, R56 ;  /* 0x000000221038723c */ /* 0x040fe20000041838 */
[----:B------:R-:W3:Y:S07]  /*109d0*/  LDSM.16.MT88.4 R32, [R196+0x5100] ;  /* 0x00510000c420783b */ /* 0x000eee0000004200 */
[C---:B-1----:R-:W-:Y:S04]  /*109e0*/  HMMA.16816.F32.BF16 R60, R16.reuse, R20, R60 ;  /* 0x00000014103c723c */ /* 0x042fe8000004183c */
[--C-:B-----5:R-:W-:Y:S02]  /*109f0*/  FFMA.FTZ R13, R187, c[0x0][0x2d0], -R14.reuse ;  /* 0x0000b400bb0d7a23 */ /* 0x120fe4000001080e */
[----:B------:R-:W-:Y:S01]  /*10a00*/  FFMA.FTZ R14, R12, c[0x0][0x2d0], -R14 ;  /* 0x0000b4000c0e7a23 */ /* 0x000fe2000001080e */
[----:B------:R-:W-:Y:S01]  /*10a10*/  F2FP.BF16.PACK_AB R12, R176, R177 ;  /* 0x000000b1b00c723e */ /* 0x000fe200000010ff */
[C---:B------:R-:W-:Y:S01]  /*10a20*/  HMMA.16816.F32.BF16 R64, R16.reuse, R22, R64 ;  /* 0x000000161040723c */ /* 0x040fe20000041840 */
[----:B------:R-:W1:Y:S01]  /*10a30*/  LDSM.16.MT88.4 R20, [R195+0x5100] ;  /* 0x00510000c314783b */ /* 0x000e620000004200 */
[----:B------:R5:W-:Y:S06]  /*10a40*/  MUFU.EX2 R157, R13 ;  /* 0x0000000d009d7308 */ /* 0x000bec0000000800 */
[C---:B--2---:R-:W-:Y:S08]  /*10a50*/  HMMA.16816.F32.BF16 R68, R16.reuse, R24, R68 ;  /* 0x000000181044723c */ /* 0x044ff00000041844 */
[C---:B------:R-:W-:Y:S01]  /*10a60*/  HMMA.16816.F32.BF16 R72, R16.reuse, R26, R72 ;  /* 0x0000001a1048723c */ /* 0x040fe20000041848 */
[----:B------:R-:W2:Y:S07]  /*10a70*/  LDSM.16.MT88.4 R24, [R193+0x7100] ;  /* 0x00710000c118783b */ /* 0x000eae0000004200 */
[C---:B----4-:R-:W-:Y:S04]  /*10a80*/  HMMA.16816.F32.BF16 R76, R16.reuse, R28, R76 ;  /* 0x0000001c104c723c */ /* 0x050fe8000004184c */
[----:B-----5:R-:W-:Y:S04]  /*10a90*/  F2FP.BF16.PACK_AB R13, R158, R159 ;  /* 0x0000009f9e0d723e */ /* 0x020fe800000010ff */
        /* <DEDUP_REMOVED lines=11> */
[C---:B----4-:R-:W-:Y:S01]  /*10b50*/  HMMA.16816.F32.BF16 R108, R16.reuse, R28, R108 ;  /* 0x0000001c106c723c */ /* 0x050fe2000004186c */
[----:B------:R3:W4:Y:S07]  /*10b60*/  MUFU.EX2 R28, R14 ;  /* 0x0000000e001c7308 */ /* 0x00072e0000000800 */
[C---:B------:R-:W-:Y:S08]  /*10b70*/  HMMA.16816.F32.BF16 R112, R16.reuse, R30, R112 ;  /* 0x0000001e1070723c */ /* 0x040ff00000041870 */
[C---:B-1----:R-:W-:Y:S08]  /*10b80*/  HMMA.16816.F32.BF16 R116, R16.reuse, R20, R116 ;  /* 0x000000141074723c */ /* 0x042ff00000041874 */
[C---:B------:R-:W-:Y:S01]  /*10b90*/  HMMA.16816.F32.BF16 R120, R16.reuse, R22, R120 ;  /* 0x000000161078723c */ /* 0x040fe20000041878 */
[----:B------:R-:W-:Y:S03]  /*10ba0*/  LDSM.16.MT88.4 R20, [R194+0x3900] ;  /* 0x00390000c214783b */ /* 0x000fe60000004200 */
[----:B---3--:R-:W-:Y:S02]  /*10bb0*/  F2FP.BF16.PACK_AB R14, R174, R175 ;  /* 0x000000afae0e723e */ /* 0x008fe400000010ff */
[----:B----4-:R-:W-:Y:S02]  /*10bc0*/  F2FP.BF16.PACK_AB R15, R28, R157 ;  /* 0x0000009d1c0f723e */ /* 0x010fe400000010ff */
[C---:B------:R-:W-:Y:S08]  /*10bd0*/  HMMA.16816.F32.BF16 R124, R16.reuse, R32, R124 ;  /* 0x00000020107c723c */ /* 0x040ff0000004187c */
[----:B------:R-:W-:Y:S01]  /*10be0*/  HMMA.16816.F32.BF16 R128, R16, R34, R128 ;  /* 0x000000221080723c */ /* 0x000fe20000041880 */
[----:B------:R-:W1:Y:S07]  /*10bf0*/  LDSM.16.MT88.4 R16, [R196+0x1900] ;  /* 0x00190000c410783b */ /* 0x000e6e0000004200 */
[C---:B------:R-:W-:Y:S01]  /*10c00*/  HMMA.16816.F32.BF16 R160, R12.reuse, R164, R4 ;  /* 0x000000a40ca0723c */ /* 0x040fe20000041804 */
[----:B------:R-:W3:Y:S07]  /*10c10*/  LDSM.16.MT88.4 R4, [R195+0x1900] ;  /* 0x00190000c304783b */ /* 0x000eee0000004200 */
[C---:B------:R-:W-:Y:S01]  /*10c20*/  HMMA.16816.F32.BF16 R164, R12.reuse, R166, R8 ;  /* 0x000000a60ca4723c */ /* 0x040fe20000041808 */
[----:B------:R-:W4:Y:S07]  /*10c30*/  LDSM.16.MT88.4 R8, [R193+0x3900] ;  /* 0x00390000c108783b */ /* 0x000f2e0000004200 */
[C---:B--2---:R-:W-:Y:S08]  /*10c40*/  HMMA.16816.F32.BF16 R132, R12.reuse, R24, R132 ;  /* 0x000000180c84723c */ /* 0x044ff00000041884 */
[C---:B------:R-:W-:Y:S08]  /*10c50*/  HMMA.16816.F32.BF16 R136, R12.reuse, R26, R136 ;  /* 0x0000001a0c88723c */ /* 0x040ff00000041888 */
[C---:B-1----:R-:W-:Y:S08]  /*10c60*/  HMMA.16816.F32.BF16 R140, R12.reuse, R16, R140 ;  /* 0x000000100c8c723c */ /* 0x042ff0000004188c */
[C---:B------:R-:W-:Y:S01]  /*10c70*/  HMMA.16816.F32.BF16 R144, R12.reuse, R18, R144 ;  /* 0x000000120c90723c */ /* 0x040fe20000041890 */
[----:B------:R-:W1:Y:S07]  /*10c80*/  LDSM.16.MT88.4 R16, [R196+0x3900] ;  /* 0x00390000c410783b */ /* 0x000e6e0000004200 */
        /* <DEDUP_REMOVED lines=27> */
[C---:B---3--:R-:W-:Y:S07]  /*10e40*/  HMMA.16816.F32.BF16 R100, R12.reuse, R8, R100 ;  /* 0x000000080c64723c */ /* 0x048fee0000041864 */
[----:B------:R-:W-:Y:S01]  /*10e50*/  FFMA.FTZ R8, R2, R243, R229 ;  /* 0x000000f302087223 */ /* 0x000fe200000100e5 */
[C---:B------:R-:W-:Y:S04]  /*10e60*/  HMMA.16816.F32.BF16 R104, R12.reuse, R10, R104 ;  /* 0x0000000a0c68723c */ /* 0x040fe80000041868 */
[----:B------:R-:W-:Y:S02]  /*10e70*/  FFMA.FTZ R2, R0, R244, R221 ;  /* 0x000000f400027223 */ /* 0x000fe400000100dd */
        /* <DEDUP_REMOVED lines=34> */
[----:B------:R-:W-:Y:S01]  /*110a0*/  FADD.FTZ R2, R157, R0 ;  /* 0x000000009d027221 */ /* 0x000fe20000010000 */
[----:B------:R-:W-:Y:S01]  /*110b0*/  IADD3 R0, R219, -0x1, RZ ;  /* 0xffffffffdb007810 */ /* 0x000fe20007ffe0ff */
[----:B------:R-:W-:Y:S01]  /*110c0*/  FADD.FTZ R243, R174, R4 ;  /* 0x00000004aef37221 */ /* 0x000fe20000010000 */
[----:B------:R-:W-:Y:S01]  /*110d0*/  MOV R157, R156 ;  /* 0x0000009c009d7202 */ /* 0x000fe20000000f00 */
[----:B------:R-:W-:Y:S01]  /*110e0*/  FADD.FTZ R244, R28, R2 ;  /* 0x000000021cf47221 */ /* 0x000fe20000010000 */
[----:B------:R-:W-:Y:S01]  /*110f0*/  MOV R219, R0 ;  /* 0x0000000000db7202 */ /* 0x000fe20000000f00 */
[----:B------:R-:W-:-:S05]  /*11100*/  @P0 BRA `(.L_x_2438) ;  /* 0xffffc22000000947 */ /* 0x000fca000383ffff */
.L_x_2429:
[----:B------:R-:W2:Y:S01]  /*11110*/  SHFL.BFLY PT, R6, R243, 0x2, 0x1f ;  /* 0x0c401f00f3067f89 */ /* 0x000ea200000e0000 */
[----:B------:R-:W-:-:S03]  /*11120*/  PLOP3.LUT P2, PT, PT, PT, PT, 0x8, 0x0 ;  /* 0x000000000000781c */ /* 0x000fc60003f4e170 */
[----:B------:R-:W3:Y:S01]  /*11130*/  SHFL.BFLY PT, R0, R244, 0x2, 0x1f ;  /* 0x0c401f00f4007f89 */ /* 0x000ee200000e0000 */
[----:B--2---:R-:W-:Y:S02]  /*11140*/  FADD.FTZ R6, R6, R243 ;  /* 0x000000f306067221 */ /* 0x004fe40000010000 */
[----:B---3--:R-:W-:-:S03]  /*11150*/  FADD.FTZ R0, R0, R244 ;  /* 0x000000f400007221 */ /* 0x008fc60000010000 */
[----:B------:R-:W2:Y:S04]  /*11160*/  SHFL.BFLY PT, R2, R6, 0x1, 0x1f ;  /* 0x0c201f0006027f89 */ /* 0x000ea800000e0000 */
[----:B------:R-:W3:Y:S01]  /*11170*/  SHFL.BFLY PT, R7, R0, 0x1, 0x1f ;  /* 0x0c201f0000077f89 */ /* 0x000ee200000e0000 */
[----:B--2---:R-:W-:Y:S01]  /*11180*/  FADD.FTZ R6, R6, R2 ;  /* 0x0000000206067221 */ /* 0x004fe20000010000 */
[----:B------:R-:W-:Y:S01]  /*11190*/  MOV R2, RZ ;  /* 0x000000ff00027202 */ /* 0x000fe20000000f00 */
[----:B---3--:R-:W-:-:S03]  /*111a0*/  FADD.FTZ R7, R0, R7 ;  /* 0x0000000700077221 */ /* 0x008fc60000010000 */
[----:B------:R-:W-:Y:S02]  /*111b0*/  FSETP.NE.FTZ.AND P1, PT, R6, RZ, PT ;  /* 0x000000ff0600720b */ /* 0x000fe40003f35000 */
[----:B------:R-:W-:Y:S02]  /*111c0*/  MOV R0, RZ ;  /* 0x000000ff00007202 */ /* 0x000fe40000000f00 */
[----:B------:R-:W-:-:S09]  /*111d0*/  FSETP.NE.FTZ.AND P0, PT, R7, RZ, PT ;  /* 0x000000ff0700720b */ /* 0x000fd20003f15000 */
[----:B------:R-:W2:Y:S01]  /*111e0*/  @P1 MUFU.RCP R2, R6 ;  /* 0x0000000600021308 */ /* 0x000ea20000001000 */
[----:B-1----:R-:W-:-:S05]  /*111f0*/  @P1 MOV R4, 0x3f317218 ;  /* 0x3f31721800041802 */ /* 0x002fca0000000f00 */
[----:B------:R-:W-:Y:S02]  /*11200*/  @P1 FMUL.FTZ R5, R4, c[0x0][0x2d0] ;  /* 0x0000b40004051a20 */ /* 0x000fe40000410000 */
[----:B------:R-:W-:Y:S08]  /*11210*/  @P0 MUFU.RCP R0, R7 ;  /* 0x0000000700000308 */ /* 0x000ff00000001000 */
[----:B------:R-:W1:Y:S01]  /*11220*/  @P1 MUFU.LG2 R6, R6 ;  /* 0x0000000600061308 */ /* 0x000e620000000c00 */
[----:B--2---:R-:W-:-:S02]  /*11230*/  FMUL.FTZ R10, R2, R40 ;  /* 0x00000028020a7220 */ /* 0x004fc40000410000 */
[C---:B------:R-:W-:Y:S02]  /*11240*/  FMUL.FTZ R8, R2.reuse, R44 ;  /* 0x0000002c02087220 */ /* 0x040fe40000410000 */
[C---:B------:R-:W-:Y:S02]  /*11250*/  FMUL.FTZ R160, R2.reuse, R160 ;  /* 0x000000a002a07220 */ /* 0x040fe40000410000 */
[C---:B------:R-:W-:Y:S01]  /*11260*/  FMUL.FTZ R161, R2.reuse, R161 ;  /* 0x000000a102a17220 */ /* 0x040fe20000410000 */
[----:B------:R-:W2:Y:S01]  /*11270*/  @P0 MUFU.LG2 R7, R7 ;  /* 0x0000000700070308 */ /* 0x000ea20000000c00 */
        /* <DEDUP_REMOVED lines=63> */
[----:B-1----:R-:W-:Y:S02]  /*11670*/  @P1 FMUL.FTZ R6, R6, 0.69314718246459960938 ;  /* 0x3f31721806061820 */ /* 0x002fe40000410000 */
[----:B--2---:R-:W-:Y:S02]  /*11680*/  @P0 FMUL.FTZ R4, R7, 0.69314718246459960938 ;  /* 0x3f31721807040820 */ /* 0x004fe40000410000 */
        /* <DEDUP_REMOVED lines=67> */
.L_x_2402:
        /* <DEDUP_REMOVED lines=311> */
.L_x_2441:
[----:B--234-:R-:W-:Y:S05]  /*12e30*/  BSYNC B0 ;  /* 0x0000000000007941 */ /* 0x01cfea0003800000 */
.L_x_2440:
        /* <DEDUP_REMOVED lines=30> */
.L_x_2443:
[----:B------:R-:W-:Y:S05]  /*13020*/  BSYNC B0 ;  /* 0x0000000000007941 */ /* 0x000fea0003800000 */
.L_x_2442:
        /* <DEDUP_REMOVED lines=30> */
.L_x_2445:
[----:B------:R-:W-:Y:S05]  /*13210*/  BSYNC B0 ;  /* 0x0000000000007941 */ /* 0x000fea0003800000 */
.L_x_2444:
        /* <DEDUP_REMOVED lines=31> */
.L_x_2439:
        /* <DEDUP_REMOVED lines=40> */
.L_x_2447:
[----:B------:R-:W-:Y:S05]  /*13690*/  BSYNC B0 ;  /* 0x0000000000007941 */ /* 0x000fea0003800000 */
.L_x_2446:
        /* <DEDUP_REMOVED lines=70> */
.L_x_2449:
[----:B------:R-:W-:Y:S05]  /*13b00*/  BSYNC B0 ;  /* 0x0000000000007941 */ /* 0x000fea0003800000 */
.L_x_2448:
        /* <DEDUP_REMOVED lines=27> */
.L_x_2451:
[----:B------:R-:W-:Y:S05]  /*13cc0*/  BSYNC B0 ;  /* 0x0000000000007941 */ /* 0x000fea0003800000 */
.L_x_2450:
        /* <DEDUP_REMOVED lines=27> */
.L_x_2453:
[----:B------:R-:W-:Y:S05]  /*13e80*/  BSYNC B0 ;  /* 0x0000000000007941 */ /* 0x000fea0003800000 */
.L_x_2452:
        /* <DEDUP_REMOVED lines=28> */
.L_x_2454:
        /* <DEDUP_REMOVED lines=11> */
.L_x_3095:


//--------------------- .text._ZN7cutlass13device_kernelIN5flash19enable_sm80_to_sm89INS1_16FlashAttnFwdSm80INS1_25CollectiveMainloopFwdSm80ILi8ELi1ELb0EN4cute5tupleIJNS5_1CILi128EEENS7_ILi64EEENS7_ILi256EEEEEELi256ENS_10bfloat16_tEfNS_4arch4Sm80ELb0ELb1ELb0ELb1ELb0ELb0ELb1ELb0EEENS1_21CollectiveEpilogueFwdINS6_IJS8_SA_S9_EEENS6_IJNS7_ILi1EEESI_SI_EEESC_SE_Li256ELb1ELb1ELb0ELb0EEENS1_19SingleTileSchedulerILb1ELb0ELb1ELi128EEEEEEEEEvNT_6ParamsE --------------------------
	.section	.text._ZN7cutlass13device_kernelIN5flash19enable_sm80_to_sm89INS1_16FlashAttnFwdSm80INS1_25CollectiveMainloopFwdSm80ILi8ELi1ELb0EN4cute5tupleIJNS5_1CILi128EEENS7_ILi64EEENS7_ILi256EEEEEELi256ENS_10bfloat16_tEfNS_4arch4Sm80ELb0ELb1ELb0ELb1ELb0ELb0ELb1ELb0EEENS1_21CollectiveEpilogueFwdINS6_IJS8_SA_S9_EEENS6_IJNS7_ILi1EEESI_SI_EEESC_SE_Li256ELb1ELb1ELb0ELb0EEENS1_19SingleTileSchedulerILb1ELb0ELb1ELi128EEEEEEEEEvNT_6ParamsE,"ax",@progbits
	.sectioninfo	@"SHI_REGISTERS=255"
	.align	128
.text._ZN7cutlass13device_kernelIN5flash19enable_sm80_to_sm89INS1_16FlashAttnFwdSm80INS1_25CollectiveMainloopFwdSm80ILi8ELi1ELb0EN4cute5tupleIJNS5_1CILi128EEENS7_ILi64EEENS7_ILi256EEEEEELi256ENS_10bfloat16_tEfNS_4arch4Sm80ELb0ELb1ELb0ELb1ELb0ELb0ELb1ELb0EEENS1_21CollectiveEpilogueFwdINS6_IJS8_SA_S9_EEENS6_IJNS7_ILi1EEESI_SI_EEESC_SE_Li256ELb1ELb1ELb0ELb0EEENS1_19SingleTileSchedulerILb1ELb0ELb1ELi128EEEEEEEEEvNT_6ParamsE:
        .type           _ZN7cutlass13device_kernelIN5flash19enable_sm80_to_sm89INS1_16FlashAttnFwdSm80INS1_25CollectiveMainloopFwdSm80ILi8ELi1ELb0EN4cute5tupleIJNS5_1CILi128EEENS7_ILi64EEENS7_ILi256EEEEEELi256ENS_10bfloat16_tEfNS_4arch4Sm80ELb0ELb1ELb0ELb1ELb0ELb0ELb1ELb0EEENS1_21CollectiveEpilogueFwdINS6_IJS8_SA_S9_EEENS6_IJNS7_ILi1EEESI_SI_EEESC_SE_Li256ELb1ELb1ELb0ELb0EEENS1_19SingleTileSchedulerILb1ELb0ELb1ELi128EEEEEEEEEvNT_6ParamsE,@function
        .size           _ZN7cutlass13device_kernelIN5flash19enable_sm80_to_sm89INS1_16FlashAttnFwdSm80INS1_25CollectiveMainloopFwdSm80ILi8ELi1ELb0EN4cute5tupleIJNS5_1CILi128EEENS7_ILi64EEENS7_ILi256EEEEEELi256ENS_10bfloat16_tEfNS_4arch4Sm80ELb0ELb1ELb0ELb1ELb0ELb0ELb1ELb0EEENS1_21CollectiveEpilogueFwdINS6_IJS8_SA_S9_EEENS6_IJNS7_ILi1EEESI_SI_EEESC_SE_Li256ELb1ELb1ELb0ELb0EEENS1_19SingleTileSchedulerILb1ELb0ELb1ELi128EEEEEEEEEvNT_6ParamsE,(.L_x_3096 - _ZN7cutlass13device_kernelIN5flash19enable_sm80_to_sm89INS1_16FlashAttnFwdSm80INS1_25CollectiveMainloopFwdSm80ILi8ELi1ELb0EN4cute5tupleIJNS5_1CILi128EEENS7_ILi64EEENS7_ILi256EEEEEELi256ENS_10bfloat16_tEfNS_4arch4Sm80ELb0ELb1ELb0ELb1ELb0ELb0ELb1ELb0EEENS1_21CollectiveEpilogueFwdINS6_IJS8_SA_S9_EEENS6_IJNS7_ILi1EEESI_SI_EEESC_SE_Li256ELb1ELb1ELb0ELb0EEENS1_19SingleTileSchedulerILb1ELb0ELb1ELi128EEEEEEEEEvNT_6ParamsE)
        .other          _ZN7cutlass13device_kernelIN5flash19enable_sm80_to_sm89INS1_16FlashAttnFwdSm80INS1_25CollectiveMainloopFwdSm80ILi8ELi1ELb0EN4cute5tupleIJNS5_1CILi128EEENS7_ILi64EEENS7_ILi256EEEEEELi256ENS_10bfloat16_tEfNS_4arch4Sm80ELb0ELb1ELb0ELb1ELb0ELb0ELb1ELb0EEENS1_21CollectiveEpilogueFwdINS6_IJS8_SA_S9_EEENS6_IJNS7_ILi1EEESI_SI_EEESC_SE_Li256ELb1ELb1ELb0ELb0EEENS1_19SingleTileSchedulerILb1ELb0ELb1ELi128EEEEEEEEEvNT_6ParamsE,@"STO_CUDA_ENTRY STV_DEFAULT"
_ZN7cutlass13device_kernelIN5flash19enable_sm80_to_sm89INS1_16FlashAttnFwdSm80INS1_25CollectiveMainloopFwdSm80ILi8ELi1ELb0EN4cute5tupleIJNS5_1CILi128EEENS7_ILi64EEENS7_ILi256EEEEEELi256ENS_10bfloat16_tEfNS_4arch4Sm80ELb0ELb1ELb0ELb1ELb0ELb0ELb1ELb0EEENS1_21CollectiveEpilogueFwdINS6_IJS8_SA_S9_EEENS6_IJNS7_ILi1EEESI_SI_EEESC_SE_Li256ELb1ELb1ELb0ELb0EEENS1_19SingleTileSchedulerILb1ELb0ELb1ELi128EEEEEEEEEvNT_6ParamsE:
        /* <DEDUP_REMOVED lines=17> */
.L_x_2456:
        /* <DEDUP_REMOVED lines=8> */
.L_x_2458:
[----:B------:R-:W-:-:S04]  /*0190*/  MOV R0, c[0x0][0x54c] ;  /* 0x0001530000007a02 */ /* 0x000fc80000000f00 */
.L_x_2457:
[----:B------:R-:W-:Y:S01]  /*01a0*/  USHF.L.U32 UR7, UR7, 0x7, URZ ;  /* 0x0000000707077899 */ /* 0x000fe2000800063f */
[----:B-----5:R-:W-:-:S05]  /*01b0*/  IMAD R0, R0, c[0x0][0x548], RZ ;  /* 0x0001520000007a24 */ /* 0x020fca00078e02ff */
[----:B------:R-:W-:-:S04]  /*01c0*/  ISETP.LE.AND P0, PT, R0, UR7, PT ;  /* 0x0000000700007c0c */ /* 0x000fc8000bf03270 */
[----:B------:R-:W-:Y:S01]  /*01d0*/  SEL R232, R232, 0xffffffff, !P0 ;  /* 0xffffffffe8e87807 */ /* 0x000fe20004000000 */
[----:B------:R-:W-:Y:S05]  /*01e0*/  BRA `(.L_x_2459) ;  /* 0x0000012000007947 */ /* 0x000fea0003800000 */
.L_x_2455:
[----:B------:R-:W-:-:S04]  /*01f0*/  ISETP.NE.U32.AND P0, PT, RZ, c[0x0][0x568], PT ;  /* 0x00015a00ff007a0c */ /* 0x000fc80003f05070 */
[----:B------:R-:W-:-:S13]  /*0200*/  ISETP.NE.AND.EX P0, PT, RZ, c[0x0][0x56c], PT, P0 ;  /* 0x00015b00ff007a0c */ /* 0x000fda0003f05300 */
[----:B------:R-:W-:Y:S05]  /*0210*/  @!P0 BRA `(.L_x_2460) ;  /* 0x0000002000008947 */ /* 0x000fea0003800000 */
[----:B------:R1:W5:Y:S01]  /*0220*/  LDG.E R0, [R2.64] ;  /* 0x0000001202007981 */ /* 0x000362000c1e1900 */
[----:B------:R-:W-:Y:S05]  /*0230*/  BRA `(.L_x_2461) ;  /* 0x0000009000007947 */ /* 0x000fea0003800000 */
.L_x_2460:
        /* <DEDUP_REMOVED lines=8> */
.L_x_2462:
[----:B------:R-:W-:-:S04]  /*02c0*/  MOV R0, c[0x0][0x54c] ;  /* 0x0001530000007a02 */ /* 0x000fc80000000f00 */
.L_x_2461:
[----:B------:R-:W-:Y:S01]  /*02d0*/  USHF.L.U32 UR7, UR7, 0x7, URZ ;  /* 0x0000000707077899 */ /* 0x000fe2000800063f */
[----:B-----5:R-:W-:-:S05]  /*02e0*/  IMAD R0, R0, c[0x0][0x548], RZ ;  /* 0x0001520000007a24 */ /* 0x020fca00078e02ff */
[----:B------:R-:W-:-:S04]  /*02f0*/  ISETP.LE.AND P0, PT, R0, UR7, PT ;  /* 0x0000000700007c0c */ /* 0x000fc8000bf03270 */
[----:B------:R-:W-:-:S04]  /*0300*/  SEL R232, R232, 0xffffffff, !P0 ;  /* 0xffffffffe8e87807 */ /* 0x000fc80004000000 */
.L_x_2459:
[----:B------:R-:W-:-:S13]  /*0310*/  ISETP.GE.AND P0, PT, R232, RZ, PT ;  /* 0x000000ffe800720c */ /* 0x000fda0003f06270 */
        /* <DEDUP_REMOVED lines=10> */
[----:B------:R-:W-:Y:S01]  /*03c0*/  @P0 IMAD.WIDE R12, R232, R5, c[0x0][0x360] ;  /* 0x0000d800e80c0625 */ /* 0x000fe200078e0205 */
[----:B------:R-:W2:Y:S01]  /*03d0*/  @P1 LDG.E R4, [R14.64] ;  /* 0x000000120e041981 */ /* 0x000ea2000c1e1900 */
[----:B-1----:R-:W-:-:S03]  /*03e0*/  CS2R R2, SRZ ;  /* 0x0000000000027805 */ /* 0x002fc6000001ff00 */
[----:B------:R-:W3:Y:S01]  /*03f0*/  @P0 LDG.E R0, [R12.64] ;  /* 0x000000120c000981 */ /* 0x000ee2000c1e1900 */
[----:B------:R-:W-:-:S04]  /*0400*/  IMAD.WIDE R10, R232, R5, c[0x0][0x348] ;  /* 0x0000d200e80a7625 */ /* 0x000fc800078e0205 */
[----:B------:R-:W-:Y:S01]  /*0410*/  IMAD.WIDE R8, R232, R5, c[0x0][0x350] ;  /* 0x0000d400e8087625 */ /* 0x000fe200078e0205 */
[----:B------:R1:W5:Y:S04]  /*0420*/  @P2 LDG.E R2, [R10.64] ;  /* 0x000000120a022981 */ /* 0x000368000c1e1900 */
[----:B------:R1:W5:Y:S01]  /*0430*/  @P4 LDG.E R3, [R8.64] ;  /* 0x0000001208034981 */ /* 0x000362000c1e1900 */
[----:B------:R-:W-:Y:S02]  /*0440*/  UMOV UR6, URZ ;  /* 0x0000003f00067c82 */ /* 0x000fe40008000000 */
[----:B------:R-:W-:Y:S02]  /*0450*/  ULDC UR16, c[0x0][0x168] ;  /* 0x00005a0000107ab9 */ /* 0x000fe40000000800 */
[----:B------:R-:W-:Y:S01]  /*0460*/  ULDC UR9, c[0x0][0x1d0] ;  /* 0x0000740000097ab9 */ /* 0x000fe20000000800 */
[----:B--2---:R1:W2:Y:S08]  /*0470*/  @P1 R2UR UR6, R4 ;  /* 0x00000000040613c2 */ /* 0x0042b000000e0000 */
[----:B---3--:R1:W3:Y:S02]  /*0480*/  @P0 R2UR UR16, R0 ;  /* 0x00000000001003c2 */ /* 0x0082e400000e0000 */
[----:B-12---:R-:W-:Y:S05]  /*0490*/  @P0 BRA `(.L_x_2463) ;  /* 0x0000006000000947 */ /* 0x006fea0003800000 */
[----:B------:R-:W-:Y:S05]  /*04a0*/  @!P2 BRA `(.L_x_2463) ;  /* 0x000000500000a947 */ /* 0x000fea0003800000 */
[----:B------:R-:W2:Y:S04]  /*04b0*/  LDG.E R0, [R10.64] ;  /* 0x000000120a007981 */ /* 0x000ea8000c1e1900 */
[----:B------:R-:W4:Y:S01]  /*04c0*/  LDG.E R4, [R10.64+0x4] ;  /* 0x000004120a047981 */ /* 0x000f22000c1e1900 */
[----:B--23--:R-:W1:Y:S08]  /*04d0*/  R2UR UR16, R0 ;  /* 0x00000000001073c2 */ /* 0x00ce7000000e0000 */
[----:B----4-:R-:W1:Y:S02]  /*04e0*/  R2UR UR4, R4 ;  /* 0x00000000040473c2 */ /* 0x010e6400000e0000 */
[----:B-1----:R-:W-:-:S06]  /*04f0*/  UIADD3 UR16, -UR16, UR4, URZ ;  /* 0x0000000410107290 */ /* 0x002fcc000fffe13f */
.L_x_2463:
[----:B------:R-:W-:-:S04]  /*0500*/  ISETP.NE.U32.AND P0, PT, RZ, c[0x0][0x368], PT ;  /* 0x0000da00ff007a0c */ /* 0x000fc80003f05070 */
[----:B------:R-:W-:-:S13]  /*0510*/  ISETP.NE.AND.EX P0, PT, RZ, c[0x0][0x36c], PT, P0 ;  /* 0x0000db00ff007a0c */ /* 0x000fda0003f05300 */
[----:B------:R-:W-:Y:S05]  /*0520*/  @!P0 BRA `(.L_x_2464) ;  /* 0x0000004000008947 */ /* 0x000fea0003800000 */
[----:B------:R-:W-:-:S05]  /*0530*/  IMAD.WIDE R8, R232, R5, c[0x0][0x368] ;  /* 0x0000da00e8087625 */ /* 0x000fca00078e0205 */
[----:B------:R-:W2:Y:S02]  /*0540*/  LDG.E R0, [R8.64] ;  /* 0x0000001208007981 */ /* 0x000ea4000c1e1900 */
[----:B--2---:R1:W2:Y:S02]  /*0550*/  R2UR UR9, R0 ;  /* 0x00000000000973c2 */ /* 0x0042a400000e0000 */
[----:B-12---:R-:W-:Y:S05]  /*0560*/  BRA `(.L_x_2465) ;  /* 0x0000006000007947 */ /* 0x006fea0003800000 */
.L_x_2464:
[----:B------:R-:W-:Y:S05]  /*0570*/  @!P4 BRA `(.L_x_2465) ;  /* 0x000000500000c947 */ /* 0x000fea0003800000 */
[----:B------:R-:W2:Y:S04]  /*0580*/  LDG.E R0, [R8.64] ;  /* 0x0000001208007981 */ /* 0x000ea8000c1e1900 */
[----:B------:R-:W4:Y:S01]  /*0590*/  LDG.E R4, [R8.64+0x4] ;  /* 0x0000041208047981 */ /* 0x000f22000c1e1900 */
[----:B--2---:R-:W1:Y:S08]  /*05a0*/  R2UR UR9, R0 ;  /* 0x00000000000973c2 */ /* 0x004e7000000e0000 */
[----:B----4-:R-:W1:Y:S02]  /*05b0*/  R2UR UR4, R4 ;  /* 0x00000000040473c2 */ /* 0x010e6400000e0000 */
[----:B-1----:R-:W-:-:S06]  /*05c0*/  UIADD3 UR9, -UR9, UR4, URZ ;  /* 0x0000000409097290 */ /* 0x002fcc000fffe13f */
.L_x_2465:
        /* <DEDUP_REMOVED lines=26> */
.L_x_2467:
[----:B------:R-:W-:Y:S02]  /*0770*/  UISETP.NE.AND UP0, UPT, UR5, 0x1, UPT ;  /* 0x000000010500788c */ /* 0x000fe4000bf05270 */
[----:B------:R-:W-:Y:S02]  /*0780*/  ULDC.64 UR10, c[0x0][0x330] ;  /* 0x0000cc00000a7ab9 */ /* 0x000fe40000000a00 */
[----:B------:R-:W-:-:S07]  /*0790*/  UIMAD.WIDE.U32 UR12, UR6, UR10, URZ ;  /* 0x0000000a060c72a5 */ /* 0x000fce000f8e003f */
[----:B------:R-:W-:Y:S02]  /*07a0*/  @UP0 USHF.R.U32.HI UR6, URZ, UR11, UR13 ;  /* 0x0000000b3f060299 */ /* 0x000fe4000801160d */
.L_x_2468:
[----:B------:R-:W-:Y:S02]  /*07b0*/  ULDC UR8, c[0x0][0x32c] ;  /* 0x0000cb0000087ab9 */ /* 0x000fe40000000800 */
[----:B------:R-:W-:-:S04]  /*07c0*/  UIMAD UR8, UR6, UR5, UR8 ;  /* 0x00000005060872a4 */ /* 0x000fc8000f8e0208 */
[----:B------:R-:W-:-:S04]  /*07d0*/  UISETP.LT.AND UP0, UPT, UR4, UR8, UPT ;  /* 0x000000080400728c */ /* 0x000fc8000bf01270 */
[----:B------:R-:W-:Y:S02]  /*07e0*/  USEL UR4, UR4, UR8, UP0 ;  /* 0x0000000804047287 */ /* 0x000fe40008000000 */
.L_x_2466:
        /* <DEDUP_REMOVED lines=31> */
.L_x_2470:
[----:B------:R-:W-:-:S03]  /*09e0*/  UISETP.NE.AND UP0, UPT, UR5, 0x1, UPT ;  /* 0x000000010500788c */ /* 0x000fc6000bf05270 */
[----:B------:R-:W-:Y:S02]  /*09f0*/  ULDC.64 UR4, c[0x0][0x330] ;  /* 0x0000cc0000047ab9 */ /* 0x000fe40000000a00 */
[----:B------:R-:W-:-:S07]  /*0a00*/  UIMAD.WIDE.U32 UR12, UR10, UR4, URZ ;  /* 0x000000040a0c72a5 */ /* 0x000fce000f8e003f */
[----:B------:R-:W-:Y:S02]  /*0a10*/  @UP0 UMOV UR11, UR13 ;  /* 0x0000000d000b0c82 */ /* 0x000fe40008000000 */
[----:B------:R-:W-:Y:S02]  /*0a20*/  @UP0 USHF.R.U32.HI UR10, URZ, UR5, UR11 ;  /* 0x000000053f0a0299 */ /* 0x000fe4000801160b */
.L_x_2471:
[----:B------:R-:W-:Y:S02]  /*0a30*/  ULDC UR4, c[0x0][0x32c] ;  /* 0x0000cb0000047ab9 */ /* 0x000fe40000000800 */
[----:B------:R-:W-:-:S04]  /*0a40*/  UIMAD UR4, UR10, UR4, URZ ;  /* 0x000000040a0472a4 */ /* 0x000fc8000f8e023f */
[----:B------:R-:W-:-:S04]  /*0a50*/  UISETP.LT.AND UP0, UPT, UR8, UR4, UPT ;  /* 0x000000040800728c */ /* 0x000fc8000bf01270 */
[----:B------:R-:W-:-:S04]  /*0a60*/  USEL UR8, UR8, UR4, !UP0 ;  /* 0x0000000408087287 */ /* 0x000fc8000c000000 */
.L_x_2469:
        /* <DEDUP_REMOVED lines=76> */
[----:B------:R-:W-:-:S04]  /*0f30*/  ISETP.NE.U32.AND P3, PT, RZ, c[0x0][0x340], PT ;  /* 0x0000d000ff007a0c */ /* 0x000fc80003f65070 */
[----:B------:R-:W-:-:S13]  /*0f40*/  ISETP.NE.AND.EX P3, PT, RZ, c[0x0][0x344], PT, P3 ;  /* 0x0000d100ff007a0c */ /* 0x000fda0003f65330 */
[----:B------:R-:W-:-:S06]  /*0f50*/  @P3 IMAD.WIDE R4, R232, R5, c[0x0][0x340] ;  /* 0x0000d000e8043625 */ /* 0x000fcc00078e0205 */
        /* <DEDUP_REMOVED lines=9> */
[----:B------:R-:W-:Y:S01]  /*0ff0*/  PLOP3.LUT P0, PT, PT, PT, UP2, 0x80, 0x0 ;  /* 0x000000000000781c */ /* 0x000fe20003f0f028 */
[----:B------:R-:W-:Y:S01]  /*1000*/  IMAD R14, R2, c[0x0][0x17c], R3 ;  /* 0x00005f00020e7a24 */ /* 0x000fe200078e0203 */
[----:B------:R-:W-:Y:S01]  /*1010*/  LOP3.LUT R9, R12, 0xfffffff8, RZ, 0xc0, !PT ;  /* 0xfffffff80c097812 */ /* 0x000fe200078ec0ff */
[----:B------:R-:W-:Y:S01]  /*1020*/  IMAD.WIDE.U32 R2, R2, c[0x0][0x178], RZ ;  /* 0x00005e0002027a25 */ /* 0x000fe200078e00ff */
[----:B------:R-:W-:Y:S01]  /*1030*/  SHF.R.S32.HI R12, RZ, 0x3, R12 ;  /* 0x00000003ff0c7819 */ /* 0x000fe2000001140c */
[----:B------:R-:W-:Y:S01]  /*1040*/  BSSY B0, `(.L_x_2473) ;  /* 0x00000b0000007945 */ /* 0x000fe20003800000 */
[----:B------:R-:W-:Y:S01]  /*1050*/  SHF.R.S32.HI R11, RZ, 0x1f, R232 ;  /* 0x0000001fff0b7819 */ /* 0x000fe200000114e8 */
[----:B------:R-:W-:Y:S01]  /*1060*/  IMAD.IADD R15, R3, 0x1, R14 ;  /* 0x00000001030f7824 */ /* 0x000fe200078e020e */
[----:B------:R-:W-:Y:S01]  /*1070*/  SEL R24, R232, RZ, !P2 ;  /* 0x000000ffe8187207 */ /* 0x000fe20005000000 */
[----:B------:R-:W-:Y:S01]  /*1080*/  IMAD.IADD R9, R6, 0x1, -R9 ;  /* 0x0000000106097824 */ /* 0x000fe200078e0a09 */
[----:B------:R-:W-:Y:S01]  /*1090*/  SEL R17, R11, RZ, !P2 ;  /* 0x000000ff0b117207 */ /* 0x000fe20005000000 */
[----:B------:R-:W-:Y:S01]  /*10a0*/  IMAD.MOV.U32 R14, RZ, RZ, R2 ;  /* 0x000000ffff0e7224 */ /* 0x000fe200078e0002 */
[----:B------:R-:W-:Y:S01]  /*10b0*/  LEA.HI R7, R85, R6, RZ, 0x4 ;  /* 0x0000000655077211 */ /* 0x000fe200078f20ff */
[----:B------:R-:W-:-:S02]  /*10c0*/  IMAD R2, R9, 0x20, R12 ;  /* 0x0000002009027824 */ /* 0x000fc400078e020c */
[----:B------:R-:W-:Y:S01]  /*10d0*/  IMAD R17, R17, c[0x0][0x1c0], RZ ;  /* 0x0000700011117a24 */ /* 0x000fe200078e02ff */
[----:B------:R-:W-:Y:S01]  /*10e0*/  SHF.R.S32.HI R8, RZ, 0x4, R7 ;  /* 0x00000004ff087819 */ /* 0x000fe20000011407 */
[----:B------:R-:W-:Y:S01]  /*10f0*/  IMAD.SHL.U32 R231, R12, 0x40, RZ ;  /* 0x000000400ce77824 */ /* 0x000fe200078e00ff */
[----:B------:R-:W-:Y:S01]  /*1100*/  IADD3 R2, R2, UR7, RZ ;  /* 0x0000000702027c10 */ /* 0x000fe2000fffe0ff */
[----:B---3--:R-:W-:Y:S01]  /*1110*/  IMAD.WIDE.U32 R14, R22, c[0x0][0x1b8], R14 ;  /* 0x00006e00160e7a25 */ /* 0x008fe200078e000e */
[----:B------:R-:W-:Y:S02]  /*1120*/  SHF.R.S32.HI R3, RZ, 0x1f, R22 ;  /* 0x0000001fff037819 */ /* 0x000fe40000011416 */
[----:B------:R-:W-:Y:S01]  /*1130*/  LEA.HI R229, R7, R8, RZ, 0x1 ;  /* 0x0000000807e57211 */ /* 0x000fe200078f08ff */
[----:B------:R-:W-:Y:S01]  /*1140*/  IMAD.MOV.U32 R18, RZ, RZ, R2 ;  /* 0x000000ffff127224 */ /* 0x000fe200078e0002 */
[----:B------:R-:W-:Y:S01]  /*1150*/  LOP3.LUT R231, R231, 0x1c0, RZ, 0xc0, !PT ;  /* 0x000001c0e7e77812 */ /* 0x000fe200078ec0ff */
[----:B-1----:R-:W-:Y:S01]  /*1160*/  IMAD R5, R3, c[0x0][0x1b8], RZ ;  /* 0x00006e0003057a24 */ /* 0x002fe200078e02ff */
[----:B------:R-:W-:Y:S01]  /*1170*/  LOP3.LUT R7, R7, 0xfffffff0, RZ, 0xc0, !PT ;  /* 0xfffffff007077812 */ /* 0x000fe200078ec0ff */
[----:B------:R-:W-:Y:S01]  /*1180*/  IMAD R17, R24, c[0x0][0x1c4], R17 ;  /* 0x0000710018117a24 */ /* 0x000fe200078e0211 */
[----:B------:R-:W-:Y:S01]  /*1190*/  LOP3.LUT R229, R229, 0xfffffffe, RZ, 0xc0, !PT ;  /* 0xfffffffee5e57812 */ /* 0x000fe200078ec0ff */
[----:B------:R-:W-:-:S02]  /*11a0*/  IMAD R5, R22, c[0x0][0x1bc], R5 ;  /* 0x00006f0016057a24 */ /* 0x000fc400078e0205 */
[----:B------:R-:W-:Y:S02]  /*11b0*/  IMAD.SHL.U32 R20, R9, 0x8, RZ ;  /* 0x0000000809147824 */ /* 0x000fe400078e00ff */
[----:B------:R-:W-:Y:S02]  /*11c0*/  IMAD.IADD R15, R15, 0x1, R5 ;  /* 0x000000010f0f7824 */ /* 0x000fe400078e0205 */
[----:B------:R-:W-:Y:S01]  /*11d0*/  @P1 IMAD.HI.U32 R5, R2, c[0x0][0x2c8], RZ ;  /* 0x0000b20002051a27 */ /* 0x000fe200078e00ff */
[----:B------:R-:W-:Y:S02]  /*11e0*/  IADD3 R31, P1, R0, R12, RZ ;  /* 0x0000000c001f7210 */ /* 0x000fe40007f3e0ff */
[----:B------:R-:W-:Y:S01]  /*11f0*/  LOP3.LUT R10, R231, 0x38, R20, 0xf8, !PT ;  /* 0x00000038e70a7812 */ /* 0x000fe200078ef814 */
[----:B------:R-:W-:Y:S01]  /*1200*/  IMAD.WIDE.U32 R24, R24, c[0x0][0x1c0], R14 ;  /* 0x0000700018187a25 */ /* 0x000fe200078e000e */
[----:B------:R-:W-:Y:S02]  /*1210*/  @P0 SHF.R.U32.HI R18, RZ, c[0x0][0x2cc], R5 ;  /* 0x0000b300ff120a19 */ /* 0x000fe40000011605 */
[----:B------:R-:W-:Y:S01]  /*1220*/  IADD3 R5, R12, UR7, RZ ;  /* 0x000000070c057c10 */ /* 0x000fe2000fffe0ff */
[----:B------:R-:W-:Y:S01]  /*1230*/  IMAD.IADD R25, R25, 0x1, R17 ;  /* 0x0000000119197824 */ /* 0x000fe200078e0211 */
[--C-:B------:R-:W-:Y:S01]  /*1240*/  SHF.R.S32.HI R15, RZ, 0x1f, R18.reuse ;  /* 0x0000001fff0f7819 */ /* 0x100fe20000011412 */
[----:B------:R-:W-:Y:S01]  /*1250*/  IMAD.MOV R13, RZ, RZ, -R18 ;  /* 0x000000ffff0d7224 */ /* 0x000fe200078e0a12 */
[----:B------:R-:W-:Y:S01]  /*1260*/  SHF.R.U32.HI R231, RZ, 0x3, R231 ;  /* 0x00000003ffe77819 */ /* 0x000fe200000116e7 */
[----:B------:R-:W-:Y:S01]  /*1270*/  IMAD.IADD R229, R8, 0x1, -R229 ;  /* 0x0000000108e57824 */ /* 0x000fe200078e0ae5 */
[----:B------:R-:W-:Y:S01]  /*1280*/  IADD3 R8, R5, 0x20, RZ ;  /* 0x0000002005087810 */ /* 0x000fe20007ffe0ff */
[----:B------:R-:W-:Y:S01]  /*1290*/  IMAD R16, R13, c[0x0][0x2c4], R2 ;  /* 0x0000b1000d107a24 */ /* 0x000fe200078e0202 */
[----:B------:R-:W-:Y:S01]  /*12a0*/  SHF.R.S32.HI R13, RZ, 0x1f, R0 ;  /* 0x0000001fff0d7819 */ /* 0x000fe20000011400 */
[----:B------:R-:W-:Y:S01]  /*12b0*/  IMAD R15, R15, c[0x0][0x1b0], RZ ;  /* 0x00006c000f0f7a24 */ /* 0x000fe200078e02ff */
[----:B------:R-:W-:-:S02]  /*12c0*/  LOP3.LUT R231, R10, R231, RZ, 0x3c, !PT ;  /* 0x000000e70ae77212 */ /* 0x000fc400078e3cff */
[----:B------:R-:W-:Y:S01]  /*12d0*/  SHF.R.S32.HI R2, RZ, 0x1f, R16 ;  /* 0x0000001fff027819 */ /* 0x000fe20000011410 */
[----:B------:R-:W-:Y:S01]  /*12e0*/  IMAD R15, R18, c[0x0][0x1b4], R15 ;  /* 0x00006d00120f7a24 */ /* 0x000fe200078e020f */
[----:B------:R-:W-:Y:S01]  /*12f0*/  LEA.HI.X.SX32 R0, R12, R13, 0x1, P1 ;  /* 0x0000000d0c007211 */ /* 0x000fe200008f0eff */
[----:B------:R-:W-:Y:S01]  /*1300*/  IMAD.WIDE.U32 R18, R18, c[0x0][0x1b0], R24 ;  /* 0x00006c0012127a25 */ /* 0x000fe200078e0018 */
[----:B------:R-:W-:Y:S02]  /*1310*/  ISETP.GE.AND P1, PT, R5, UR4, PT ;  /* 0x0000000405007c0c */ /* 0x000fe4000bf26270 */
[----:B------:R-:W-:Y:S01]  /*1320*/  ISETP.GE.AND P0, PT, R8, UR4, PT ;  /* 0x0000000408007c0c */ /* 0x000fe2000bf06270 */
[----:B------:R-:W-:Y:S01]  /*1330*/  IMAD.IADD R19, R19, 0x1, R15 ;  /* 0x0000000113137824 */ /* 0x000fe200078e020f */
[----:B------:R-:W-:Y:S01]  /*1340*/  IADD3 R8, R20, 0x80, RZ ;  /* 0x0000008014087810 */ /* 0x000fe20007ffe0ff */
[----:B------:R-:W-:Y:S01]  /*1350*/  IMAD R15, R2, c[0x0][0x1a8], RZ ;  /* 0x00006a00020f7a24 */ /* 0x000fe200078e02ff */
[----:B------:R-:W-:Y:S01]  /*1360*/  SHF.R.S32.HI R21, RZ, 0x1f, R20 ;  /* 0x0000001fff157819 */ /* 0x000fe20000011414 */
[----:B------:R-:W-:Y:S01]  /*1370*/  IMAD R24, R0, c[0x0][0x1e0], RZ ;  /* 0x0000780000187a24 */ /* 0x000fe200078e02ff */
[----:B------:R-:W-:Y:S01]  /*1380*/  ISETP.GE.AND P2, PT, R8, c[0x0][0x1d4], PT ;  /* 0x0000750008007a0c */ /* 0x000fe20003f46270 */
[----:B------:R-:W-:-:S02]  /*1390*/  IMAD R15, R16, c[0x0][0x1ac], R15 ;  /* 0x00006b00100f7a24 */ /* 0x000fc400078e020f */
[----:B------:R-:W-:-:S04]  /*13a0*/  IMAD.WIDE.U32 R16, R16, c[0x0][0x1a8], R18 ;  /* 0x00006a0010107a25 */ /* 0x000fc800078e0012 */
[----:B------:R-:W-:Y:S01]  /*13b0*/  IMAD.IADD R14, R17, 0x1, R15 ;  /* 0x00000001110e7824 */ /* 0x000fe200078e020f */
[----:B------:R-:W-:Y:S01]  /*13c0*/  LEA R15, P5, R16, c[0x0][0x160], 0x1 ;  /* 0x00005800100f7a11 */ /* 0x000fe200078a08ff */
[----:B------:R-:W-:Y:S01]  /*13d0*/  IMAD R18, R0, c[0x0][0x208], RZ ;  /* 0x0000820000127a24 */ /* 0x000fe200078e02ff */
[----:B------:R-:W-:Y:S01]  /*13e0*/  LEA.HI R0, R85, R6, RZ, 0x6 ;  /* 0x0000000655007211 */ /* 0x000fe200078f30ff */
[----:B------:R-:W-:Y:S01]  /*13f0*/  IMAD.IADD R2, R6, 0x1, -R7 ;  /* 0x0000000106027824 */ /* 0x000fe200078e0a07 */
[----:B------:R-:W-:Y:S01]  /*1400*/  LEA.HI.X R14, R16, c[0x0][0x164], R14, 0x1, P5 ;  /* 0x00005900100e7a11 */ /* 0x000fe200028f0c0e */
[----:B------:R-:W-:Y:S01]  /*1410*/  SHFL.IDX PT, R26, R15, RZ, 0x181f ;  /* 0x00181fff0f1a7589 */ /* 0x000fe200000e0000 */
[----:B------:R-:W-:Y:S01]  /*1420*/  IMAD.SHL.U32 R13, R9, 0x8, RZ ;  /* 0x00000008090d7824 */ /* 0x000fe200078e00ff */
[----:B------:R-:W-:Y:S01]  /*1430*/  IADD3 R16, R20, 0x40, RZ ;  /* 0x0000004014107810 */ /* 0x000fe20007ffe0ff */
[----:B------:R-:W-:Y:S01]  /*1440*/  IMAD.SHL.U32 R0, R0, 0x8, RZ ;  /* 0x0000000800007824 */ /* 0x000fe200078e00ff */
[----:B------:R-:W1:Y:S01]  /*1450*/  SHFL.IDX PT, R27, R14, RZ, 0x181f ;  /* 0x00181fff0e1b7589 */ /* 0x000e6200000e0000 */
[----:B------:R-:W-:Y:S01]  /*1460*/  SHF.R.S32.HI R7, RZ, 0x1f, R2 ;  /* 0x0000001fff077819 */ /* 0x000fe20000011402 */
[----:B------:R-:W-:Y:S01]  /*1470*/  IMAD R24, R31, c[0x0][0x1e4], R24 ;  /* 0x000079001f187a24 */ /* 0x000fe200078e0218 */
[----:B------:R-:W-:Y:S01]  /*1480*/  IADD3 R10, R13, 0x80, RZ ;  /* 0x000000800d0a7810 */ /* 0x000fe20007ffe0ff */
[----:B------:R-:W-:Y:S01]  /*1490*/  IMAD R18, R31, c[0x0][0x20c], R18 ;  /* 0x000083001f127a24 */ /* 0x000fe200078e0212 */
[----:B------:R-:W-:Y:S01]  /*14a0*/  LOP3.LUT R231, R231, 0xfffffe00, R0, 0xf8, !PT ;  /* 0xfffffe00e7e77812 */ /* 0x000fe200078ef800 */
[----:B------:R-:W-:Y:S01]  /*14b0*/  IMAD.WIDE.U32 R32, R31, c[0x0][0x1e0], R20 ;  /* 0x000078001f207a25 */ /* 0x000fe200078e0014 */
[----:B------:R-:W-:-:S02]  /*14c0*/  LEA.HI R0, R7, R2, RZ, 0x3 ;  /* 0x0000000207007211 */ /* 0x000fc400078f18ff */
[----:B------:R-:W-:Y:S01]  /*14d0*/  @!P1 SHF.R.S32.HI R17, RZ, 0x1f, R10 ;  /* 0x0000001fff119819 */ /* 0x000fe2000001140a */
[----:B------:R-:W-:Y:S01]  /*14e0*/  IMAD.WIDE.U32 R30, R31, c[0x0][0x208], R20 ;  /* 0x000082001f1e7a25 */ /* 0x000fe200078e0014 */
[----:B------:R-:W-:Y:S02]  /*14f0*/  LOP3.LUT R7, R0, 0xfffffff8, RZ, 0xc0, !PT ;  /* 0xfffffff800077812 */ /* 0x000fe400078ec0ff */
[----:B------:R-:W-:Y:S01]  /*1500*/  IADD3 R8, R13, 0xc0, RZ ;  /* 0x000000c00d087810 */ /* 0x000fe20007ffe0ff */
[----:B------:R-:W-:Y:S01]  /*1510*/  IMAD.IADD R25, R33, 0x1, R24 ;  /* 0x0000000121197824 */ /* 0x000fe200078e0218 */
[----:B------:R-:W-:Y:S01]  /*1520*/  ISETP.GE.AND P6, PT, R10, c[0x0][0x198], PT ;  /* 0x000066000a007a0c */ /* 0x000fe20003fc6270 */
[----:B------:R-:W-:Y:S01]  /*1530*/  IMAD.IADD R7, R2, 0x1, -R7 ;  /* 0x0000000102077824 */ /* 0x000fe200078e0a07 */
[----:B------:R-:W-:Y:S01]  /*1540*/  @!P1 LEA.HI R10, R17, R10, RZ, 0x3 ;  /* 0x0000000a110a9211 */ /* 0x000fe200078f18ff */
[----:B------:R-:W-:Y:S01]  /*1550*/  IMAD.IADD R19, R31, 0x1, R18 ;  /* 0x000000011f137824 */ /* 0x000fe200078e0212 */
[----:B------:R-:W-:Y:S01]  /*1560*/  @!P1 SHF.R.S32.HI R17, RZ, 0x1f, R8 ;  /* 0x0000001fff119819 */ /* 0x000fe20000011408 */
[----:B------:R-:W-:Y:S01]  /*1570*/  IMAD.MOV.U32 R24, RZ, RZ, R32 ;  /* 0x000000ffff187224 */ /* 0x000fe200078e0020 */
[----:B------:R-:W-:Y:S01]  /*1580*/  ISETP.GE.AND P5, PT, R8, c[0x0][0x198], PT ;  /* 0x0000660008007a0c */ /* 0x000fe20003fa6270 */
[----:B------:R-:W-:Y:S01]  /*1590*/  IMAD.MOV.U32 R18, RZ, RZ, R30 ;  /* 0x000000ffff127224 */ /* 0x000fe200078e001e */
[----:B------:R-:W-:Y:S01]  /*15a0*/  @!P1 LEA.HI R8, R17, R8, RZ, 0x3 ;  /* 0x0000000811089211 */ /* 0x000fe200078f18ff */
[----:B------:R-:W-:Y:S01]  /*15b0*/  IMAD.WIDE.U32 R24, R22, c[0x0][0x1e8], R24 ;  /* 0x00007a0016187a25 */ /* 0x000fe200078e0018 */
[----:B------:R-:W-:-:S02]  /*15c0*/  @!P1 LOP3.LUT R10, R10, 0xfffffff8, RZ, 0xc0, !PT ;  /* 0xfffffff80a0a9812 */ /* 0x000fc400078ec0ff */
[----:B------:R-:W-:-:S03]  /*15d0*/  @!P1 LOP3.LUT R8, R8, 0xfffffff8, RZ, 0xc0, !PT ;  /* 0xfffffff808089812 */ /* 0x000fc600078ec0ff */
[----:B-1----:R-:W-:-:S04]  /*15e0*/  @!P1 IMAD.WIDE R32, R10, 0x2, R26 ;  /* 0x000000020a209825 */ /* 0x002fc800078e021a */
[----:B------:R-:W-:Y:S01]  /*15f0*/  IMAD.MOV.U32 R10, RZ, RZ, 0x10 ;  /* 0x00000010ff0a7424 */ /* 0x000fe200078e00ff */
[--C-:B--2---:R-:W-:Y:S01]  /*1600*/  @P3 SHF.R.S32.HI R29, RZ, 0x1f, R4.reuse ;  /* 0x0000001fff1d3819 */ /* 0x104fe20000011404 */
[----:B------:R-:W-:Y:S02]  /*1610*/  @P3 IMAD.MOV.U32 R28, RZ, RZ, R4 ;  /* 0x000000ffff1c3224 */ /* 0x000fe400078e0004 */
[----:B------:R-:W-:Y:S02]  /*1620*/  @!P3 IMAD.MOV.U32 R29, RZ, RZ, R11 ;  /* 0x000000ffff1db224 */ /* 0x000fe400078e000b */
[----:B------:R-:W-:Y:S02]  /*1630*/  @!P3 IMAD.MOV.U32 R28, RZ, RZ, R232 ;  /* 0x000000ffff1cb224 */ /* 0x000fe400078e00e8 */
[----:B------:R-:W-:Y:S01]  /*1640*/  IMAD R11, R3, c[0x0][0x1e8], RZ ;  /* 0x00007a00030b7a24 */ /* 0x000fe200078e02ff */
[----:B------:R-:W-:Y:S01]  /*1650*/  SEL R4, R29, RZ, !P4 ;  /* 0x000000ff1d047207 */ /* 0x000fe20006000000 */
[----:B------:R-:W-:Y:S01]  /*1660*/  IMAD R3, R3, c[0x0][0x210], RZ ;  /* 0x0000840003037a24 */ /* 0x000fe200078e02ff */
[----:B------:R-:W-:Y:S01]  /*1670*/  SEL R234, R28, RZ, !P4 ;  /* 0x000000ff1cea7207 */ /* 0x000fe20006000000 */
[C---:B------:R-:W-:Y:S01]  /*1680*/  IMAD R2, R22.reuse, c[0x0][0x1ec], R11 ;  /* 0x00007b0016027a24 */ /* 0x040fe200078e020b */
[----:B------:R-:W-:Y:S01]  /*1690*/  @!P1 SHF.R.S32.HI R11, RZ, 0x1f, R16 ;  /* 0x0000001fff0b9819 */ /* 0x000fe20000011410 */
[C---:B------:R-:W-:Y:S01]  /*16a0*/  IMAD R3, R22.reuse, c[0x0][0x214], R3 ;  /* 0x0000850016037a24 */ /* 0x040fe200078e0203 */
[----:B------:R-:W-:Y:S01]  /*16b0*/  @!P1 LEA R28, P3, R13, R26, 0x1 ;  /* 0x0000001a0d1c9211 */ /* 0x000fe200078608ff */
[----:B------:R-:W-:Y:S01]  /*16c0*/  IMAD.WIDE.U32 R22, R22, c[0x0][0x210], R18 ;  /* 0x0000840016167a25 */ /* 0x000fe200078e0012 */
[----:B------:R-:W-:-:S02]  /*16d0*/  @!P1 LEA.HI R11, R11, R16, RZ, 0x3 ;  /* 0x000000100b0b9211 */ /* 0x000fc400078f18ff */
[----:B------:R-:W-:Y:S01]  /*16e0*/  @!P1 LEA.HI.X R29, R13, R27, R21, 0x1, P3 ;  /* 0x0000001b0d1d9211 */ /* 0x000fe200018f0c15 */
[----:B------:R-:W-:Y:S01]  /*16f0*/  @!P1 IMAD.SHL.U32 R18, R231, 0x2, RZ ;  /* 0x00000002e7129824 */ /* 0x000fe200078e00ff */
[----:B------:R-:W-:Y:S01]  /*1700*/  ISETP.GE.AND P4, PT, R13, c[0x0][0x198], PT ;  /* 0x000066000d007a0c */ /* 0x000fe20003f86270 */
[----:B------:R-:W-:Y:S01]  /*1710*/  IMAD.IADD R25, R25, 0x1, R2 ;  /* 0x0000000119197824 */ /* 0x000fe200078e0202 */
[----:B------:R-:W-:Y:S01]  /*1720*/  ISETP.GE.AND P3, PT, R13, c[0x0][0x198], PT ;  /* 0x000066000d007a0c */ /* 0x000fe20003f66270 */
[----:B------:R-:W-:Y:S01]  /*1730*/  IMAD R243, R4, c[0x0][0x1f0], RZ ;  /* 0x00007c0004f37a24 */ /* 0x000fe200078e02ff */
[----:B------:R-:W-:Y:S01]  /*1740*/  ISETP.GE.AND P4, PT, R16, c[0x0][0x198], PT ;  /* 0x0000660010007a0c */ /* 0x000fe20003f86270 */
[----:B------:R-:W-:Y:S01]  /*1750*/  IMAD R239, R4, c[0x0][0x218], RZ ;  /* 0x0000860004ef7a24 */ /* 0x000fe200078e02ff */
[----:B------:R-:W-:Y:S01]  /*1760*/  @!P1 LOP3.LUT R11, R11, 0xfffffff8, RZ, 0xc0, !PT ;  /* 0xfffffff80b0b9812 */ /* 0x000fe200078ec0ff */
[C---:B------:R-:W-:Y:S01]  /*1770*/  IMAD R243, R234.reuse, c[0x0][0x1f4], R243 ;  /* 0x00007d00eaf37a24 */ /* 0x040fe200078e02f3 */
[----:B------:R-:W-:Y:S01]  /*1780*/  P2R R17, PR, RZ, 0x10 ;  /* 0x00000010ff117803 */ /* 0x000fe20000000000 */
[----:B------:R-:W-:-:S02]  /*1790*/  IMAD R239, R234, c[0x0][0x21c], R239 ;  /* 0x00008700eaef7a24 */ /* 0x000fc400078e02ef */
[----:B------:R-:W-:-:S04]  /*17a0*/  @!P1 IMAD.WIDE R30, R11, 0x2, R26 ;  /* 0x000000020b1e9825 */ /* 0x000fc800078e021a */
[----:B------:R-:W-:Y:S01]  /*17b0*/  @!P1 IMAD.WIDE R26, R8, 0x2, R26 ;  /* 0x00000002081a9825 */ /* 0x000fe200078e021a */
[----:B------:R-:W-:Y:S01]  /*17c0*/  @!PT LDS RZ, [RZ] ;  /* 0x00000000fffff984 */ /* 0x000fe20000000800 */
[----:B------:R1:W-:Y:S01]  /*17d0*/  @!P1 LDGSTS.E.BYPASS.LTC128B.128 [R18+0x10100], [R28.64], !P3 ;  /* 0x101000001c129fae */ /* 0x0003e2000d901d52 */
[----:B------:R-:W-:Y:S02]  /*17e0*/  ISETP.GE.AND P3, PT, R16, c[0x0][0x1d4], PT ;  /* 0x0000750010007a0c */ /* 0x000fe40003f66270 */
[----:B------:R-:W-:Y:S01]  /*17f0*/  IMAD.SHL.U32 R8, R7, 0x40, RZ ;  /* 0x0000004007087824 */ /* 0x000fe200078e00ff */
[----:B------:R2:W-:Y:S01]  /*1800*/  @!P1 LDGSTS.E.BYPASS.LTC128B.128 [R18+0x14100], [R30.64], !P4 ;  /* 0x141000001e129fae */ /* 0x0005e2000e101d52 */
[----:B------:R-:W-:Y:S01]  /*1810*/  IMAD.SHL.U32 R11, R229, 0x8, RZ ;  /* 0x00000008e50b7824 */ /* 0x000fe200078e00ff */
[----:B------:R-:W-:Y:S01]  /*1820*/  ISETP.GE.AND P4, PT, R20, c[0x0][0x1d4], PT ;  /* 0x0000750014007a0c */ /* 0x000fe20003f86270 */
[----:B------:R-:W-:Y:S01]  /*1830*/  IMAD.WIDE.U32 R236, R234, c[0x0][0x1f0], R24 ;  /* 0x00007c00eaec7a25 */ /* 0x000fe200078e0018 */
[----:B------:R-:W-:Y:S01]  /*1840*/  LOP3.LUT R8, R8, 0x1c0, RZ, 0xc0, !PT ;  /* 0x000001c008087812 */ /* 0x000fe200078ec0ff */
[----:B------:R2:W-:Y:S02]  /*1850*/  @!P1 LDGSTS.E.BYPASS.LTC128B.128 [R18+0x18100], [R32.64], !P6 ;  /* 0x1810000020129fae */ /* 0x0005e4000f101d52 */
[----:B------:R-:W-:Y:S01]  /*1860*/  IMAD.SHL.U32 R4, R0, 0x40, RZ ;  /* 0x0000004000047824 */ /* 0x000fe200078e00ff */
[----:B------:R-:W-:Y:S01]  /*1870*/  LOP3.LUT R11, R8, 0x8, R11, 0xf8, !PT ;  /* 0x00000008080b7812 */ /* 0x000fe200078ef80b */
[----:B------:R2:W-:Y:S01]  /*1880*/  @!P1 LDGSTS.E.BYPASS.LTC128B.128 [R18+0x1c100], [R26.64], !P5 ;  /* 0x1c1000001a129fae */ /* 0x0005e2000e901d52 */
[----:B------:R-:W-:Y:S01]  /*1890*/  LOP3.LUT P1, RZ, R7, 0x2, RZ, 0xc0, !PT ;  /* 0x0000000207ff7812 */ /* 0x000fe2000782c0ff */
[----:B------:R-:W-:Y:S01]  /*18a0*/  IMAD.IADD R243, R237, 0x1, R243 ;  /* 0x00000001edf37824 */ /* 0x000fe200078e02f3 */
[----:B------:R-:W-:-:S02]  /*18b0*/  SHF.R.U32.HI R8, RZ, 0x3, R8 ;  /* 0x00000003ff087819 */ /* 0x000fc40000011608 */
[----:B------:R-:W-:Y:S02]  /*18c0*/  SEL R2, R10, 0xfffffff0, !P1 ;  /* 0xfffffff00a027807 */ /* 0x000fe40004800000 */
[----:B------:R-:W-:Y:S02]  /*18d0*/  LOP3.LUT P1, RZ, R7, 0x4, RZ, 0xc0, !PT ;  /* 0x0000000407ff7812 */ /* 0x000fe4000782c0ff */
[----:B------:R-:W-:Y:S02]  /*18e0*/  LOP3.LUT R7, R11, R8, RZ, 0x3c, !PT ;  /* 0x000000080b077212 */ /* 0x000fe400078e3cff */
[----:B------:R-:W-:Y:S02]  /*18f0*/  IADD3 R0, R20, 0xc0, RZ ;  /* 0x000000c014007810 */ /* 0x000fe40007ffe0ff */
[----:B------:R-:W-:Y:S01]  /*1900*/  LOP3.LUT R4, R7, 0xfffffe00, R4, 0xf8, !PT ;  /* 0xfffffe0007047812 */ /* 0x000fe200078ef804 */
[----:B-1----:R-:W-:Y:S02]  /*1910*/  IMAD.IADD R29, R23, 0x1, R3 ;  /* 0x00000001171d7824 */ /* 0x002fe400078e0203 */
[----:B------:R-:W-:Y:S01]  /*1920*/  IMAD.MOV.U32 R28, RZ, RZ, R22 ;  /* 0x000000ffff1c7224 */ /* 0x000fe200078e0016 */
[----:B------:R2:W1:Y:S01]  /*1930*/  SHFL.IDX PT, R23, R14, 0x1, 0x181f ;  /* 0x00381f000e177f89 */ /* 0x00046200000e0000 */
[----:B------:R-:W-:-:S02]  /*1940*/  IMAD.MOV.U32 R3, RZ, RZ, 0x20 ;  /* 0x00000020ff037424 */ /* 0x000fc400078e00ff */
[----:B------:R-:W-:Y:S01]  /*1950*/  IMAD.WIDE.U32 R234, R234, c[0x0][0x218], R28 ;  /* 0x00008600eaea7a25 */ /* 0x000fe200078e001c */
[----:B------:R2:W3:Y:S02]  /*1960*/  SHFL.IDX PT, R22, R15, 0x1, 0x181f ;  /* 0x00381f000f167f89 */ /* 0x0004e400000e0000 */
[----:B------:R-:W-:Y:S01]  /*1970*/  SEL R3, R3, 0xffffffe0, !P1 ;  /* 0xffffffe003037807 */ /* 0x000fe20004800000 */
[----:B------:R-:W-:Y:S01]  /*1980*/  IMAD.IADD R239, R235, 0x1, R239 ;  /* 0x00000001ebef7824 */ /* 0x000fe200078e02ef */
[----:B------:R-:W-:Y:S01]  /*1990*/  ISETP.GE.AND P1, PT, R0, c[0x0][0x1d4], PT ;  /* 0x0000750000007a0c */ /* 0x000fe20003f26270 */
[----:B------:R-:W-:Y:S07]  /*19a0*/  @P0 BRA `(.L_x_2474) ;  /* 0x0000019000000947 */ /* 0x000fee0003800000 */
[C---:B------:R-:W-:Y:S02]  /*19b0*/  IADD3 R11, R13.reuse, 0x80, RZ ;  /* 0x000000800d0b7810 */ /* 0x040fe40007ffe0ff */
[C---:B------:R-:W-:Y:S02]  /*19c0*/  IADD3 R7, R13.reuse, 0xc0, RZ ;  /* 0x000000c00d077810 */ /* 0x040fe40007ffe0ff */
[----:B---3--:R-:W-:-:S02]  /*19d0*/  LEA R24, P0, R13, R22, 0x1 ;  /* 0x000000160d187211 */ /* 0x008fc400078008ff */
[----:B------:R-:W-:Y:S02]  /*19e0*/  SHF.R.S32.HI R19, RZ, 0x1f, R16 ;  /* 0x0000001fff137819 */ /* 0x000fe40000011410 */
[----:B------:R-:W-:Y:S02]  /*19f0*/  SHF.R.S32.HI R8, RZ, 0x1f, R11 ;  /* 0x0000001fff087819 */ /* 0x000fe4000001140b */
[----:B------:R-:W-:Y:S02]  /*1a00*/  SHF.R.S32.HI R0, RZ, 0x1f, R7 ;  /* 0x0000001fff007819 */ /* 0x000fe40000011407 */
[----:B--2---:R-:W-:Y:S02]  /*1a10*/  P2R R18, PR, RZ, 0x2 ;  /* 0x00000002ff127803 */ /* 0x004fe40000000000 */
[----:B-1----:R-:W-:Y:S02]  /*1a20*/  LEA.HI.X R25, R13, R23, R21, 0x1, P0 ;  /* 0x000000170d197211 */ /* 0x002fe400000f0c15 */
[----:B------:R-:W-:Y:S01]  /*1a30*/  LEA.HI R10, R19, R16, RZ, 0x3 ;  /* 0x00000010130a7211 */ /* 0x000fe200078f18ff */
[----:B------:R-:W-:Y:S01]  /*1a40*/  IMAD.SHL.U32 R19, R231, 0x2, RZ ;  /* 0x00000002e7137824 */ /* 0x000fe200078e00ff */
[----:B------:R-:W-:-:S02]  /*1a50*/  ISETP.GE.AND P1, PT, R13, c[0x0][0x198], PT ;  /* 0x000066000d007a0c */ /* 0x000fc40003f26270 */
[----:B------:R-:W-:Y:S02]  /*1a60*/  ISETP.NE.AND P0, PT, R17, RZ, PT ;  /* 0x000000ff1100720c */ /* 0x000fe40003f05270 */
[----:B------:R-:W-:Y:S02]  /*1a70*/  LEA.HI R8, R8, R11, RZ, 0x3 ;  /* 0x0000000b08087211 */ /* 0x000fe400078f18ff */
[----:B------:R-:W-:Y:S02]  /*1a80*/  LEA.HI R0, R0, R7, RZ, 0x3 ;  /* 0x0000000700007211 */ /* 0x000fe400078f18ff */
[----:B------:R-:W-:Y:S02]  /*1a90*/  LOP3.LUT R10, R10, 0xfffffff8, RZ, 0xc0, !PT ;  /* 0xfffffff80a0a7812 */ /* 0x000fe400078ec0ff */
[----:B------:R-:W-:Y:S02]  /*1aa0*/  LOP3.LUT R7, R8, 0xfffffff8, RZ, 0xc0, !PT ;  /* 0xfffffff808077812 */ /* 0x000fe400078ec0ff */
[----:B------:R-:W-:Y:S01]  /*1ab0*/  LOP3.LUT R11, R0, 0xfffffff8, RZ, 0xc0, !PT ;  /* 0xfffffff8000b7812 */ /* 0x000fe200078ec0ff */
[----:B------:R-:W-:Y:S01]  /*1ac0*/  IMAD.WIDE R26, R10, 0x2, R22 ;  /* 0x000000020a1a7825 */ /* 0x000fe200078e0216 */
[----:B------:R1:W-:Y:S01]  /*1ad0*/  LDGSTS.E.BYPASS.LTC128B.128 [R19+0x11100], [R24.64], !P1 ;  /* 0x1110000018137fae */ /* 0x0003e2000c901d52 */
[----:B------:R-:W-:-:S02]  /*1ae0*/  ISETP.NE.AND P1, PT, R18, RZ, PT ;  /* 0x000000ff1200720c */ /* 0x000fc40003f25270 */
[--C-:B------:R-:W-:Y:S01]  /*1af0*/  IMAD.WIDE R28, R7, 0x2, R22.reuse ;  /* 0x00000002071c7825 */ /* 0x100fe200078e0216 */
[----:B------:R1:W-:Y:S03]  /*1b00*/  LDGSTS.E.BYPASS.LTC128B.128 [R19+0x15100], [R26.64], !P0 ;  /* 0x151000001a137fae */ /* 0x0003e6000c101d52 */
[----:B------:R-:W-:Y:S01]  /*1b10*/  IMAD.WIDE R22, R11, 0x2, R22 ;  /* 0x000000020b167825 */ /* 0x000fe200078e0216 */
[----:B------:R1:W-:Y:S04]  /*1b20*/  LDGSTS.E.BYPASS.LTC128B.128 [R19+0x19100], [R28.64], !P6 ;  /* 0x191000001c137fae */ /* 0x0003e8000f101d52 */
[----:B------:R1:W-:Y:S02]  /*1b30*/  LDGSTS.E.BYPASS.LTC128B.128 [R19+0x1d100], [R22.64], !P5 ;  /* 0x1d10000016137fae */ /* 0x0003e4000e901d52 */
.L_x_2474:
[----:B------:R-:W-:Y:S05]  /*1b40*/  BSYNC B0 ;  /* 0x0000000000007941 */ /* 0x000fea0003800000 */
.L_x_2473:
[----:B------:R-:W-:Y:S01]  /*1b50*/  IADD3 R0, R5, 0x40, RZ ;  /* 0x0000004005007810 */ /* 0x000fe20007ffe0ff */
[----:B-1----:R1:W4:Y:S01]  /*1b60*/  SHFL.IDX PT, R23, R14, 0x2, 0x181f ;  /* 0x00581f000e177f89 */ /* 0x00232200000e0000 */
        /* <DEDUP_REMOVED lines=10> */
[----:B--2---:R-:W-:Y:S02]  /*1c10*/  P2R R18, PR, RZ, 0x2 ;  /* 0x00000002ff127803 */ /* 0x004fe40000000000 */
[----:B----4-:R-:W-:Y:S02]  /*1c20*/  LEA.HI.X R25, R13, R23, R21, 0x1, P0 ;  /* 0x000000170d197211 */ /* 0x010fe400000f0c15 */
[----:B------:R-:W-:Y:S01]  /*1c30*/  LEA.HI R10, R19, R16, RZ, 0x3 ;  /* 0x00000010130a7211 */ /* 0x000fe200078f18ff */
[----:B------:R-:W-:Y:S01]  /*1c40*/  IMAD.SHL.U32 R19, R231, 0x2, RZ ;  /* 0x00000002e7137824 */ /* 0x000fe200078e00ff */
[----:B------:R-:W-:Y:S02]  /*1c50*/  ISETP.GE.AND P1, PT, R13, c[0x0][0x198], PT ;  /* 0x000066000d007a0c */ /* 0x000fe40003f26270 */
[----:B------:R-:W-:Y:S02]  /*1c60*/  ISETP.NE.AND P0, PT, R17, RZ, PT ;  /* 0x000000ff1100720c */ /* 0x000fe40003f05270 */
[----:B------:R-:W-:-:S02]  /*1c70*/  LEA.HI R8, R8, R11, RZ, 0x3 ;  /* 0x0000000b08087211 */ /* 0x000fc400078f18ff */
[----:B------:R-:W-:Y:S02]  /*1c80*/  LEA.HI R0, R0, R7, RZ, 0x3 ;  /* 0x0000000700007211 */ /* 0x000fe400078f18ff */
[----:B------:R-:W-:Y:S02]  /*1c90*/  LOP3.LUT R10, R10, 0xfffffff8, RZ, 0xc0, !PT ;  /* 0xfffffff80a0a7812 */ /* 0x000fe400078ec0ff */
[----:B------:R-:W-:Y:S02]  /*1ca0*/  LOP3.LUT R7, R8, 0xfffffff8, RZ, 0xc0, !PT ;  /* 0xfffffff808077812 */ /* 0x000fe400078ec0ff */
[----:B------:R-:W-:Y:S01]  /*1cb0*/  LOP3.LUT R11, R0, 0xfffffff8, RZ, 0xc0, !PT ;  /* 0xfffffff8000b7812 */ /* 0x000fe200078ec0ff */
[--C-:B------:R-:W-:Y:S01]  /*1cc0*/  IMAD.WIDE R26, R10, 0x2, R22.reuse ;  /* 0x000000020a1a7825 */ /* 0x100fe200078e0216 */
[----:B------:R-:W-:Y:S01]  /*1cd0*/  @!PT LDS RZ, [RZ] ;  /* 0x00000000fffff984 */ /* 0x000fe20000000800 */
[----:B------:R2:W-:Y:S01]  /*1ce0*/  LDGSTS.E.BYPASS.LTC128B.128 [R19+0x12100], [R24.64], !P1 ;  /* 0x1210000018137fae */ /* 0x0005e2000c901d52 */
[----:B------:R-:W-:Y:S02]  /*1cf0*/  ISETP.NE.AND P1, PT, R18, RZ, PT ;  /* 0x000000ff1200720c */ /* 0x000fe40003f25270 */
[--C-:B------:R-:W-:Y:S01]  /*1d00*/  IMAD.WIDE R28, R7, 0x2, R22.reuse ;  /* 0x00000002071c7825 */ /* 0x100fe200078e0216 */
[----:B------:R2:W-:Y:S03]  /*1d10*/  LDGSTS.E.BYPASS.LTC128B.128 [R19+0x16100], [R26.64], !P0 ;  /* 0x161000001a137fae */ /* 0x0005e6000c101d52 */
[----:B------:R-:W-:Y:S01]  /*1d20*/  IMAD.WIDE R22, R11, 0x2, R22 ;  /* 0x000000020b167825 */ /* 0x000fe200078e0216 */
[----:B------:R2:W-:Y:S04]  /*1d30*/  LDGSTS.E.BYPASS.LTC128B.128 [R19+0x1a100], [R28.64], !P6 ;  /* 0x1a1000001c137fae */ /* 0x0005e8000f101d52 */
[----:B------:R2:W-:Y:S02]  /*1d40*/  LDGSTS.E.BYPASS.LTC128B.128 [R19+0x1e100], [R22.64], !P5 ;  /* 0x1e10000016137fae */ /* 0x0005e4000e901d52 */
.L_x_2476:
[----:B------:R-:W-:Y:S05]  /*1d50*/  BSYNC B0 ;  /* 0x0000000000007941 */ /* 0x000fea0003800000 */
.L_x_2475:
[----:B------:R-:W-:Y:S01]  /*1d60*/  IADD3 R5, R5, 0x60, RZ ;  /* 0x0000006005057810 */ /* 0x000fe20007ffe0ff */
[----:B------:R-:W-:Y:S01]  /*1d70*/  UMOV UR10, 0x6 ;  /* 0x00000006000a7882 */ /* 0x000fe20000000000 */
[----:B--2---:R2:W1:Y:S01]  /*1d80*/  SHFL.IDX PT, R19, R14, 0x3, 0x181f ;  /* 0x00781f000e137f89 */ /* 0x00446200000e0000 */
[----:B------:R-:W-:Y:S01]  /*1d90*/  ULDC.64 UR12, c[0x0][0x1e0] ;  /* 0x00007800000c7ab9 */ /* 0x000fe20000000a00 */
[----:B------:R-:W-:Y:S01]  /*1da0*/  ISETP.GE.AND P0, PT, R5, UR4, PT ;  /* 0x0000000405007c0c */ /* 0x000fe2000bf06270 */
[----:B------:R-:W-:Y:S01]  /*1db0*/  UIADD3 UR15, UR14, -0x1, URZ ;  /* 0xffffffff0e0f7890 */ /* 0x000fe2000fffe03f */
[----:B------:R2:W4:Y:S01]  /*1dc0*/  SHFL.IDX PT, R18, R15, 0x3, 0x181f ;  /* 0x00781f000f127f89 */ /* 0x00052200000e0000 */
[----:B------:R-:W-:Y:S01]  /*1dd0*/  USHF.L.U64.HI UR20, UR12, UR10, UR13 ;  /* 0x0000000a0c147299 */ /* 0x000fe2000801020d */
[----:B------:R-:W-:Y:S01]  /*1de0*/  BSSY B0, `(.L_x_2477) ;  /* 0x000001d000007945 */ /* 0x000fe20003800000 */
[----:B------:R-:W-:-:S08]  /*1df0*/  USHF.L.U32 UR21, UR12, 0x6, URZ ;  /* 0x000000060c157899 */ /* 0x000fd0000800063f */
[----:B------:R-:W-:Y:S05]  /*1e00*/  @P0 BRA `(.L_x_2478) ;  /* 0x000001a000000947 */ /* 0x000fea0003800000 */
[----:B------:R-:W-:Y:S01]  /*1e10*/  P2R R0, PR, RZ, 0x2 ;  /* 0x00000002ff007803 */ /* 0x000fe20000000000 */
[----:B------:R-:W-:Y:S01]  /*1e20*/  IMAD.SHL.U32 R5, R231, 0x2, RZ ;  /* 0x00000002e7057824 */ /* 0x000fe200078e00ff */
[C---:B------:R-:W-:Y:S02]  /*1e30*/  ISETP.GE.AND P1, PT, R13.reuse, c[0x0][0x198], PT ;  /* 0x000066000d007a0c */ /* 0x040fe40003f26270 */
[C---:B-12-4-:R-:W-:Y:S02]  /*1e40*/  LEA R14, P0, R13.reuse, R18, 0x1 ;  /* 0x000000120d0e7211 */ /* 0x056fe400078008ff */
[C---:B------:R-:W-:Y:S02]  /*1e50*/  IADD3 R8, R13.reuse, 0xc0, RZ ;  /* 0x000000c00d087810 */ /* 0x040fe40007ffe0ff */
[----:B------:R-:W-:Y:S02]  /*1e60*/  LEA.HI.X R15, R13, R19, R21, 0x1, P0 ;  /* 0x000000130d0f7211 */ /* 0x000fe400000f0c15 */
[----:B------:R-:W-:-:S02]  /*1e70*/  SHF.R.S32.HI R7, RZ, 0x1f, R8 ;  /* 0x0000001fff077819 */ /* 0x000fc40000011408 */
[----:B------:R-:W-:Y:S02]  /*1e80*/  ISETP.NE.AND P0, PT, R17, RZ, PT ;  /* 0x000000ff1100720c */ /* 0x000fe40003f05270 */
[----:B------:R-:W-:Y:S01]  /*1e90*/  LEA.HI R7, R7, R8, RZ, 0x3 ;  /* 0x0000000807077211 */ /* 0x000fe200078f18ff */
[----:B------:R-:W-:Y:S01]  /*1ea0*/  @!PT LDS RZ, [RZ] ;  /* 0x00000000fffff984 */ /* 0x000fe20000000800 */
[----:B------:R1:W-:Y:S01]  /*1eb0*/  LDGSTS.E.BYPASS.LTC128B.128 [R5+0x13100], [R14.64], !P1 ;  /* 0x131000000e057fae */ /* 0x0003e2000c901d52 */
[----:B------:R-:W-:Y:S02]  /*1ec0*/  ISETP.NE.AND P1, PT, R0, RZ, PT ;  /* 0x000000ff0000720c */ /* 0x000fe40003f25270 */
[----:B------:R-:W-:Y:S02]  /*1ed0*/  IADD3 R0, R13, 0x80, RZ ;  /* 0x000000800d007810 */ /* 0x000fe40007ffe0ff */
[----:B------:R-:W-:Y:S02]  /*1ee0*/  SHF.R.S32.HI R13, RZ, 0x1f, R16 ;  /* 0x0000001fff0d7819 */ /* 0x000fe40000011410 */
[----:B------:R-:W-:-:S02]  /*1ef0*/  SHF.R.S32.HI R11, RZ, 0x1f, R0 ;  /* 0x0000001fff0b7819 */ /* 0x000fc40000011400 */
[----:B------:R-:W-:Y:S02]  /*1f00*/  LEA.HI R13, R13, R16, RZ, 0x3 ;  /* 0x000000100d0d7211 */ /* 0x000fe400078f18ff */
[----:B------:R-:W-:Y:S02]  /*1f10*/  LEA.HI R11, R11, R0, RZ, 0x3 ;  /* 0x000000000b0b7211 */ /* 0x000fe400078f18ff */
[----:B------:R-:W-:Y:S02]  /*1f20*/  LOP3.LUT R13, R13, 0xfffffff8, RZ, 0xc0, !PT ;  /* 0xfffffff80d0d7812 */ /* 0x000fe400078ec0ff */
[----:B------:R-:W-:Y:S02]  /*1f30*/  LOP3.LUT R11, R11, 0xfffffff8, RZ, 0xc0, !PT ;  /* 0xfffffff80b0b7812 */ /* 0x000fe400078ec0ff */
[----:B------:R-:W-:-:S03]  /*1f40*/  LOP3.LUT R7, R7, 0xfffffff8, RZ, 0xc0, !PT ;  /* 0xfffffff807077812 */ /* 0x000fc600078ec0ff */
[----:B------:R-:W-:-:S04]  /*1f50*/  IMAD.WIDE R10, R11, 0x2, R18 ;  /* 0x000000020b0a7825 */ /* 0x000fc800078e0212 */
[----:B-1----:R-:W-:-:S04]  /*1f60*/  IMAD.WIDE R14, R13, 0x2, R18 ;  /* 0x000000020d0e7825 */ /* 0x002fc800078e0212 */
[----:B------:R-:W-:Y:S01]  /*1f70*/  IMAD.WIDE R18, R7, 0x2, R18 ;  /* 0x0000000207127825 */ /* 0x000fe200078e0212 */
[----:B------:R1:W-:Y:S04]  /*1f80*/  LDGSTS.E.BYPASS.LTC128B.128 [R5+0x17100], [R14.64], !P0 ;  /* 0x171000000e057fae */ /* 0x0003e8000c101d52 */
[----:B------:R1:W-:Y:S04]  /*1f90*/  LDGSTS.E.BYPASS.LTC128B.128 [R5+0x1b100], [R10.64], !P6 ;  /* 0x1b1000000a057fae */ /* 0x0003e8000f101d52 */
[----:B------:R1:W-:Y:S02]  /*1fa0*/  LDGSTS.E.BYPASS.LTC128B.128 [R5+0x1f100], [R18.64], !P5 ;  /* 0x1f10000012057fae */ /* 0x0003e4000e901d52 */
.L_x_2478:
[----:B------:R-:W-:Y:S05]  /*1fb0*/  BSYNC B0 ;  /* 0x0000000000007941 */ /* 0x000fea0003800000 */
.L_x_2477:
[----:B------:R-:W-:Y:S01]  /*1fc0*/  USHF.L.U32 UR17, UR15, 0x6, URZ ;  /* 0x000000060f117899 */ /* 0x000fe2000800063f */
[----:B------:R-:W0:Y:S01]  /*1fd0*/  LDGDEPBAR ;  /* 0x00000000000079af */ /* 0x000e220000000000 */
[----:B------:R-:W-:Y:S01]  /*1fe0*/  USHF.R.S32.HI UR11, URZ, 0x1f, UR15 ;  /* 0x0000001f3f0b7899 */ /* 0x000fe2000801140f */
[----:B------:R-:W-:Y:S01]  /*1ff0*/  IMAD.U32 R7, RZ, RZ, UR21 ;  /* 0x00000015ff077e24 */ /* 0x000fe2000f8e00ff */
[----:B------:R-:W-:Y:S01]  /*2000*/  UIMAD UR4, UR20, UR15, URZ ;  /* 0x0000000f140472a4 */ /* 0x000fe2000f8e023f */
[----:B------:R-:W-:Y:S01]  /*2010*/  IMAD.MOV.U32 R242, RZ, RZ, R236 ;  /* 0x000000fffff27224 */ /* 0x000fe200078e00ec */
[----:B------:R-:W-:Y:S01]  /*2020*/  USHF.L.U32 UR13, UR12, 0x5, URZ ;  /* 0x000000050c0d7899 */ /* 0x000fe2000800063f */
[----:B-1----:R-:W-:Y:S01]  /*2030*/  IMAD.U32 R5, RZ, RZ, UR17 ;  /* 0x00000011ff057e24 */ /* 0x002fe2000f8e00ff */
[----:B------:R-:W-:Y:S01]  /*2040*/  UIMAD UR4, UR11, UR21, UR4 ;  /* 0x000000150b0472a4 */ /* 0x000fe2000f8e0204 */
[----:B--2---:R-:W-:Y:S01]  /*2050*/  IMAD.SHL.U32 R14, R9, 0x40, RZ ;  /* 0x00000040090e7824 */ /* 0x004fe200078e00ff */
[----:B------:R-:W-:Y:S01]  /*2060*/  SEL R13, RZ, 0x1, P4 ;  /* 0x00000001ff0d7807 */ /* 0x000fe20002000000 */
[----:B----4-:R-:W-:Y:S01]  /*2070*/  IMAD.WIDE.U32 R18, R7, UR15, R242 ;  /* 0x0000000f07127c25 */ /* 0x010fe2000f8e00f2 */
[----:B------:R-:W-:Y:S01]  /*2080*/  IADD3 R0, -R5, UR9, -R12 ;  /* 0x0000000905007c10 */ /* 0x000fe2000fffe90c */
[----:B------:R-:W-:Y:S01]  /*2090*/  UMOV UR22, 0x5 ;  /* 0x0000000500167882 */ /* 0x000fe20000000000 */
[----:B------:R-:W-:Y:S01]  /*20a0*/  LOP3.LUT R14, R14, 0x1c0, RZ, 0xc0, !PT ;  /* 0x000001c00e0e7812 */ /* 0x000fe200078ec0ff */
[----:B------:R-:W-:Y:S01]  /*20b0*/  IMAD.SHL.U32 R11, R12, 0x8, RZ ;  /* 0x000000080c0b7824 */ /* 0x000fe200078e00ff */
[C---:B------:R-:W-:Y:S01]  /*20c0*/  ISETP.GE.AND P6, PT, R0.reuse, 0x1, PT ;  /* 0x000000010000780c */ /* 0x040fe20003fc6270 */
[----:B------:R-:W-:Y:S01]  /*20d0*/  ULDC UR5, c[0x0][0x1e4] ;  /* 0x0000790000057ab9 */ /* 0x000fe20000000800 */
[----:B------:R-:W-:Y:S01]  /*20e0*/  ISETP.GE.AND P5, PT, R0, 0x21, PT ;  /* 0x000000210000780c */ /* 0x000fe20003fa6270 */
[----:B------:R-:W-:Y:S01]  /*20f0*/  USHF.L.U64.HI UR12, UR12, UR22, UR5 ;  /* 0x000000160c0c7299 */ /* 0x000fe20008010205 */
[----:B------:R-:W-:Y:S01]  /*2100*/  SEL R8, RZ, 0x2, P3 ;  /* 0x00000002ff087807 */ /* 0x000fe20001800000 */
[----:B------:R-:W-:Y:S01]  /*2110*/  IMAD.SHL.U32 R231, R231, 0x2, RZ ;  /* 0x00000002e7e77824 */ /* 0x000fe200078e00ff */
[----:B------:R-:W-:Y:S01]  /*2120*/  SEL R0, RZ, 0x4, P2 ;  /* 0x00000004ff007807 */ /* 0x000fe20001000000 */
[----:B------:R-:W-:Y:S01]  /*2130*/  UISETP.GT.AND UP0, UPT, UR15, UR8, UPT ;  /* 0x000000080f00728c */ /* 0x000fe2000bf04270 */
[----:B------:R-:W-:Y:S01]  /*2140*/  IADD3 R10, R19, UR4, RZ ;  /* 0x00000004130a7c10 */ /* 0x000fe2000fffe0ff */
[----:B------:R-:W-:Y:S01]  /*2150*/  ULDC.64 UR4, c[0x0][0x208] ;  /* 0x0000820000047ab9 */ /* 0x000fe20000000a00 */
[----:B------:R-:W-:Y:S01]  /*2160*/  LOP3.LUT R11, R14, 0x8, R11, 0xf8, !PT ;  /* 0x000000080e0b7812 */ /* 0x000fe200078ef80b */
[----:B------:R-:W-:Y:S01]  /*2170*/  UIMAD UR11, UR11, UR4, URZ ;  /* 0x000000040b0b72a4 */ /* 0x000fe2000f8e023f */
[----:B------:R-:W-:Y:S01]  /*2180*/  IADD3 R13, R0, R8, R13 ;  /* 0x00000008000d7210 */ /* 0x000fe20007ffe00d */
[----:B------:R-:W-:Y:S01]  /*2190*/  UIMAD.WIDE.U32 UR22, UR15, UR4, URZ ;  /* 0x000000040f1672a5 */ /* 0x000fe2000f8e003f */
[C---:B------:R-:W-:Y:S01]  /*21a0*/  @P6 LEA R16, P0, R18.reuse, c[0x0][0x1c8], 0x1 ;  /* 0x0000720012106a11 */ /* 0x040fe200078008ff */
[----:B------:R-:W-:Y:S01]  /*21b0*/  UIMAD UR11, UR15, UR5, UR11 ;  /* 0x000000050f0b72a4 */ /* 0x000fe2000f8e020b */
[----:B------:R-:W-:Y:S01]  /*21c0*/  SHF.R.U32.HI R14, RZ, 0x3, R14 ;  /* 0x00000003ff0e7819 */ /* 0x000fe2000001160e */
[----:B------:R-:W-:Y:S01]  /*21d0*/  USHF.L.U64.HI UR10, UR4, UR10, UR5 ;  /* 0x0000000a040a7299 */ /* 0x000fe20008010205 */
[C---:B------:R-:W-:Y:S01]  /*21e0*/  @P6 LEA.HI.X R17, R18.reuse, c[0x0][0x1cc], R10, 0x1, P0 ;  /* 0x0000730012116a11 */ /* 0x040fe200000f0c0a */
[----:B------:R-:W-:Y:S01]  /*21f0*/  BAR.SYNC.DEFER_BLOCKING 0x0 ;  /* 0x0000000000007b1d */ /* 0x000fe20000010000 */
[----:B------:R-:W-:Y:S01]  /*2200*/  @P5 IADD3 R0, P0, R18, UR13, RZ ;  /* 0x0000000d12005c10 */ /* 0x000fe2000ff1e0ff */
[----:B------:R-:W-:Y:S01]  /*2210*/  UIADD3 UR11, UR23, UR11, URZ ;  /* 0x0000000b170b7290 */ /* 0x000fe2000fffe03f */
[----:B------:R-:W-:Y:S01]  /*2220*/  LOP3.LUT R14, R11, R14, RZ, 0x3c, !PT ;  /* 0x0000000e0b0e7212 */ /* 0x000fe200078e3cff */
[----:B------:R-:W-:Y:S01]  /*2230*/  IMAD.U32 R15, RZ, RZ, UR23 ;  /* 0x00000017ff0f7e24 */ /* 0x000fe2000f8e00ff */
[----:B------:R-:W-:Y:S01]  /*2240*/  @P5 IADD3.X R11, R10, UR12, RZ, P0, !PT ;  /* 0x0000000c0a0b5c10 */ /* 0x000fe200087fe4ff */
[----:B------:R-:W-:Y:S01]  /*2250*/  @UP0 UIADD3 UR5, UR14, -0x2, URZ ;  /* 0xfffffffe0e050890 */ /* 0x000fe2000fffe03f */
[C---:B------:R-:W-:Y:S01]  /*2260*/  @P5 LEA R18, P0, R0.reuse, c[0x0][0x1c8], 0x1 ;  /* 0x0000720000125a11 */ /* 0x040fe200078008ff */
[----:B------:R-:W-:Y:S01]  /*2270*/  IMAD R229, R229, 0x200, R14 ;  /* 0x00000200e5e57824 */ /* 0x000fe200078e020e */
[----:B------:R-:W-:Y:S01]  /*2280*/  SEL R8, RZ, 0x8, P1 ;  /* 0x00000008ff087807 */ /* 0x000fe20000800000 */
[----:B------:R-:W-:Y:S01]  /*2290*/  IMAD.U32 R14, RZ, RZ, UR22 ;  /* 0x00000016ff0e7e24 */ /* 0x000fe2000f8e00ff */
[----:B------:R-:W-:Y:S01]  /*22a0*/  @P5 LEA.HI.X R19, R0, c[0x0][0x1cc], R11, 0x1, P0 ;  /* 0x0000730000135a11 */ /* 0x000fe200000f0c0b */
[----:B------:R-:W-:Y:S01]  /*22b0*/  IMAD.U32 R11, RZ, RZ, UR11 ;  /* 0x0000000bff0b7e24 */ /* 0x000fe2000f8e00ff */
[----:B------:R-:W-:Y:S01]  /*22c0*/  LEA.HI R84, R85, R6, RZ, 0x5 ;  /* 0x0000000655547211 */ /* 0x000fe200078f28ff */
[----:B------:R-:W-:Y:S01]  /*22d0*/  IMAD.SHL.U32 R229, R229, 0x2, RZ ;  /* 0x00000002e5e57824 */ /* 0x000fe200078e00ff */
[C---:B------:R-:W-:Y:S01]  /*22e0*/  LEA R0, P0, R14.reuse, R234, 0x6 ;  /* 0x000000ea0e007211 */ /* 0x040fe200078030ff */
[----:B------:R-:W-:Y:S01]  /*22f0*/  USHF.L.U32 UR11, UR4, 0x6, URZ ;  /* 0x00000006040b7899 */ /* 0x000fe2000800063f */
[----:B------:R-:W-:Y:S01]  /*2300*/  IMAD.IADD R8, R13, 0x1, R8 ;  /* 0x000000010d087824 */ /* 0x000fe200078e0208 */
[----:B------:R-:W-:Y:S01]  /*2310*/  SHF.R.S32.HI R87, RZ, 0x5, R84 ;  /* 0x00000005ff577819 */ /* 0x000fe20000011454 */
[----:B------:R-:W-:Y:S01]  /*2320*/  @UP0 USHF.R.S32.HI UR4, URZ, 0x1f, UR5 ;  /* 0x0000001f3f040899 */ /* 0x000fe20008011405 */
[----:B------:R-:W-:Y:S01]  /*2330*/  LEA.HI.X R11, R14, R239, R11, 0x6, P0 ;  /* 0x000000ef0e0b7211 */ /* 0x000fe200000f340b */
[----:B------:R-:W-:Y:S01]  /*2340*/  @UP0 UIMAD UR20, UR20, UR5, URZ ;  /* 0x00000005141402a4 */ /* 0x000fe2000f8e023f */
[----:B------:R-:W-:Y:S01]  /*2350*/  IADD3 R13, R229, 0x8100, RZ ;  /* 0x00008100e50d7810 */ /* 0x000fe20007ffe0ff */
[----:B------:R-:W-:Y:S01]  /*2360*/  IMAD R230, R87, 0x400, R4 ;  /* 0x0000040057e67824 */ /* 0x000fe200078e0204 */
[----:B------:R-:W-:Y:S01]  /*2370*/  @!PT LDS RZ, [RZ] ;  /* 0x00000000fffff984 */ /* 0x000fe20000000800 */
[----:B------:R-:W-:Y:S01]  /*2380*/  @!PT LDS RZ, [RZ] ;  /* 0x00000000fffff984 */ /* 0x000fe20000000800 */
[----:B------:R-:W-:Y:S01]  /*2390*/  @!PT LDS RZ, [RZ] ;  /* 0x00000000fffff984 */ /* 0x000fe20000000800 */
[----:B------:R1:W-:Y:S01]  /*23a0*/  @P6 LDGSTS.E.BYPASS.LTC128B.128 [R231+0x8100], [R16.64], !P4 ;  /* 0x0810000010e76fae */ /* 0x0003e2000e101d52 */
[----:B------:R-:W-:Y:S01]  /*23b0*/  IADD3 R228, R229, 0x8120, RZ ;  /* 0x00008120e5e47810 */ /* 0x000fe20007ffe0ff */
[----:B------:R-:W-:Y:S01]  /*23c0*/  @UP0 UIMAD UR4, UR4, UR21, UR20 ;  /* 0x00000015040402a4 */ /* 0x000fe2000f8e0214 */
[----:B------:R-:W-:Y:S01]  /*23d0*/  IMAD.SHL.U32 R230, R230, 0x2, RZ ;  /* 0x00000002e6e67824 */ /* 0x000fe200078e00ff */
[----:B------:R1:W-:Y:S01]  /*23e0*/  @P6 LDGSTS.E.BYPASS.LTC128B.128 [R231+0xa100], [R16.64+0x80], !P3 ;  /* 0x0a10008010e76fae */ /* 0x0003e2000d901d52 */
[----:B------:R-:W-:Y:S01]  /*23f0*/  P2R R10, PR, RZ, 0x8 ;  /* 0x00000008ff0a7803 */ /* 0x000fe20000000000 */
[----:B------:R-:W-:Y:S01]  /*2400*/  UIADD3 UR17, UR9, 0x1, -UR17 ;  /* 0x0000000109117890 */ /* 0x000fe2000fffe811 */
[--C-:B------:R-:W-:Y:S01]  /*2410*/  IMAD R226, R2, 0x2, R230.reuse ;  /* 0x0000000202e27824 */ /* 0x100fe200078e02e6 */
[----:B------:R1:W-:Y:S01]  /*2420*/  @P6 LDGSTS.E.BYPASS.LTC128B.128 [R231+0xc100], [R16.64+0x100], !P2 ;  /* 0x0c10010010e76fae */ /* 0x0003e2000d101d52 */
[----:B------:R-:W-:Y:S01]  /*2430*/  IMAD R225, R3, 0x2, R230 ;  /* 0x0000000203e17824 */ /* 0x000fe200078e02e6 */
[----:B------:R-:W-:Y:S01]  /*2440*/  LEA.HI R85, R85, R6, RZ, 0x2 ;  /* 0x0000000655557211 */ /* 0x000fe200078f10ff */
[----:B------:R-:W-:Y:S01]  /*2450*/  IMAD R223, R3, 0x2, R226 ;  /* 0x0000000203df7824 */ /* 0x000fe200078e02e2 */
[----:B------:R1:W-:Y:S01]  /*2460*/  @P6 LDGSTS.E.BYPASS.LTC128B.128 [R231+0xe100], [R16.64+0x180], !P1 ;  /* 0x0e10018010e76fae */ /* 0x0003e2000c901d52 */
[----:B------:R-:W-:Y:S01]  /*2470*/  LOP3.LUT P6, RZ, R9, 0x2, RZ, 0xc0, !PT ;  /* 0x0000000209ff7812 */ /* 0x000fe200078cc0ff */
[----:B------:R-:W-:Y:S01]  /*2480*/  ULDC UR15, c[0x0][0x324] ;  /* 0x0000c900000f7ab9 */ /* 0x000fe20000000800 */
[----:B------:R-:W-:Y:S01]  /*2490*/  LOP3.LUT R85, R85, 0xfffffffc, RZ, 0xc0, !PT ;  /* 0xfffffffc55557812 */ /* 0x000fe200078ec0ff */
[----:B------:R2:W-:Y:S01]  /*24a0*/  @P5 LDGSTS.E.BYPASS.LTC128B.128 [R231+0x9100], [R18.64], !P4 ;  /* 0x0910000012e75fae */ /* 0x0005e2000e101d52 */
[----:B------:R-:W-:-:S03]  /*24b0*/  ULOP3.LUT UR15, URZ, UR15, URZ, 0x33, !UPT ;  /* 0x0000000f3f0f7292 */ /* 0x000fc6000f8e333f */
[----:B------:R2:W-:Y:S04]  /*24c0*/  @P5 LDGSTS.E.BYPASS.LTC128B.128 [R231+0xb100], [R18.64+0x80], !P3 ;  /* 0x0b10008012e75fae */ /* 0x0005e8000d901d52 */
[----:B------:R2:W-:Y:S02]  /*24d0*/  @P5 LDGSTS.E.BYPASS.LTC128B.128 [R231+0xd100], [R18.64+0x100], !P2 ;  /* 0x0d10010012e75fae */ /* 0x0005e4000d101d52 */
[----:B------:R-:W-:Y:S02]  /*24e0*/  @P6 IADD3 R228, R13, -0x20, RZ ;  /* 0xffffffe00de46810 */ /* 0x000fe40007ffe0ff */
[----:B------:R2:W-:Y:S01]  /*24f0*/  @P5 LDGSTS.E.BYPASS.LTC128B.128 [R231+0xf100], [R18.64+0x180], !P1 ;  /* 0x0f10018012e75fae */ /* 0x0005e2000c901d52 */
[----:B------:R-:W-:Y:S02]  /*2500*/  LOP3.LUT P6, RZ, R8, 0x2, RZ, 0xc0, !PT ;  /* 0x0000000208ff7812 */ /* 0x000fe400078cc0ff */
[C---:B------:R-:W-:Y:S01]  /*2510*/  IADD3 R219, R228.reuse, 0x800, RZ ;  /* 0x00000800e4db7810 */ /* 0x040fe20007ffe0ff */
[----:B------:R-:W0:Y:S01]  /*2520*/  LDGDEPBAR ;  /* 0x00000000000079af */ /* 0x000e220000000000 */
[----:B------:R-:W-:-:S02]  /*2530*/  IADD3 R218, R228, 0x1000, RZ ;  /* 0x00001000e4da7810 */ /* 0x000fc40007ffe0ff */
[C---:B------:R-:W-:Y:S02]  /*2540*/  IADD3 R217, R228.reuse, 0x1800, RZ ;  /* 0x00001800e4d97810 */ /* 0x040fe40007ffe0ff */
[----:B------:R-:W-:Y:S02]  /*2550*/  IADD3 R215, R228, 0x2000, RZ ;  /* 0x00002000e4d77810 */ /* 0x000fe40007ffe0ff */
[----:B-1----:R-:W-:Y:S02]  /*2560*/  LEA R16, P0, R0, c[0x0][0x1f8], 0x1 ;  /* 0x00007e0000107a11 */ /* 0x002fe400078008ff */
[----:B------:R-:W-:Y:S02]  /*2570*/  IADD3 R214, R228, 0x2800, RZ ;  /* 0x00002800e4d67810 */ /* 0x000fe40007ffe0ff */
[----:B------:R-:W-:Y:S01]  /*2580*/  LEA.HI.X R17, R0, c[0x0][0x1fc], R11, 0x1, P0 ;  /* 0x00007f0000117a11 */ /* 0x000fe200000f0c0b */
[----:B------:R-:W-:Y:S01]  /*2590*/  IMAD.MOV.U32 R0, RZ, RZ, 0x40 ;  /* 0x00000040ff007424 */ /* 0x000fe200078e00ff */
[----:B------:R-:W-:-:S02]  /*25a0*/  IADD3 R11, -R12, UR9, -R5 ;  /* 0x000000090c0b7c10 */ /* 0x000fc4000fffe905 */
[----:B------:R-:W-:Y:S02]  /*25b0*/  IADD3 R68, P0, R16, UR11, RZ ;  /* 0x0000000b10447c10 */ /* 0x000fe4000ff1e0ff */
[----:B------:R-:W-:Y:S02]  /*25c0*/  ISETP.LT.OR P5, PT, R11, 0x1, P4 ;  /* 0x000000010b00780c */ /* 0x000fe400027a1670 */
[----:B------:R-:W-:Y:S02]  /*25d0*/  IADD3.X R69, R17, UR10, RZ, P0, !PT ;  /* 0x0000000a11457c10 */ /* 0x000fe400087fe4ff */
[C---:B------:R-:W-:Y:S02]  /*25e0*/  ISETP.LT.OR P0, PT, R11.reuse, 0x1, !P6 ;  /* 0x000000010b00780c */ /* 0x040fe40007701670 */
[----:B------:R-:W-:Y:S01]  /*25f0*/  ISETP.LT.OR P6, PT, R11, 0x21, !P6 ;  /* 0x000000210b00780c */ /* 0x000fe200077c1670 */
[----:B------:R-:W-:-:S04]  /*2600*/  DEPBAR.LE SB0, 0x1 ;  /* 0x000080400000791a */ /* 0x000fc80000000000 */
[----:B------:R-:W-:-:S04]  /*2610*/  DEPBAR.LE SB0, 0x0 ;  /* 0x000080000000791a */ /* 0x000fc80000000000 */
[----:B------:R-:W-:Y:S01]  /*2620*/  BAR.SYNC.DEFER_BLOCKING 0x0 ;  /* 0x0000000000007b1d */ /* 0x000fe20000010000 */
[C---:B------:R-:W-:Y:S02]  /*2630*/  IADD3 R213, R228.reuse, 0x3000, RZ ;  /* 0x00003000e4d57810 */ /* 0x040fe40007ffe0ff */
        /* <DEDUP_REMOVED lines=8> */
[----:B------:R-:W-:Y:S01]  /*26c0*/  IADD3 R204, R228, 0x7800, RZ ;  /* 0x00007800e4cc7810 */ /* 0x000fe20007ffe0ff */
[----:B------:R-:W-:Y:S04]  /*26d0*/  LDSM.16.M88.4 R72, [R229+0x8100] ;  /* 0x00810000e548783b */ /* 0x000fe80000000200 */
        /* <DEDUP_REMOVED lines=40> */
[----:B---3--:R-:W-:Y:S02]  /*2960*/  LDSM.16.M88.4 R20, [R225+0x10100] ;  /* 0x01010000e114783b */ /* 0x008fe40000000200 */
[C---:B------:R-:W-:Y:S02]  /*2970*/  HMMA.16816.F32.BF16 R72, R24.reuse, R74, RZ ;  /* 0x0000004a1848723c */ /* 0x040fe400000418ff */
[----:B--2---:R-:W2:Y:S04]  /*2980*/  LDSM.16.M88.4 R16, [R224+0x8100] ;  /* 0x00810000e010783b */ /* 0x004ea80000000200 */
[----:B------:R-:W-:Y:S02]  /*2990*/  LDSM.16.M88.4 R80, [R224+0x9100] ;  /* 0x00910000e050783b */ /* 0x000fe40000000200 */
[C---:B------:R-:W-:Y:S02]  /*29a0*/  HMMA.16816.F32.BF16 R28, R24.reuse, R12, RZ ;  /* 0x0000000c181c723c */ /* 0x040fe400000418ff */
[----:B------:R-:W-:Y:S04]  /*29b0*/  LDSM.16.M88.4 R76, [R224+0x9900] ;  /* 0x00990000e04c783b */ /* 0x000fe80000000200 */
[----:B------:R-:W0:Y:S02]  /*29c0*/  LDGDEPBAR ;  /* 0x00000000000079af */ /* 0x000e240000000000 */
[----:B------:R-:W-:Y:S02]  /*29d0*/  HMMA.16816.F32.BF16 R24, R24, R14, RZ ;  /* 0x0000000e1818723c */ /* 0x000fe400000418ff */
[----:B------:R-:W3:Y:S04]  /*29e0*/  LDSM.16.M88.4 R12, [R224+0x8900] ;  /* 0x00890000e00c783b */ /* 0x000ee80000000200 */
[----:B-1----:R-:W-:Y:S02]  /*29f0*/  LDSM.16.M88.4 R68, [R223+0x10100] ;  /* 0x01010000df44783b */ /* 0x002fe40000000200 */
[C---:B----4-:R-:W-:Y:S08]  /*2a00*/  HMMA.16816.F32.BF16 R8, R60.reuse, R64, R8 ;  /* 0x000000403c08723c */ /* 0x050ff00000041808 */
[C---:B------:R-:W-:Y:S01]  /*2a10*/  HMMA.16816.F32.BF16 R72, R60.reuse, R66, R72 ;  /* 0x000000423c48723c */ /* 0x040fe20000041848 */
[----:B------:R-:W1:Y:S07]  /*2a20*/  LDSM.16.M88.4 R64, [R216] ;  /* 0x00000000d840783b */ /* 0x000e6e0000000200 */
[C---:B------:R-:W-:Y:S08]  /*2a30*/  HMMA.16816.F32.BF16 R44, R60.reuse, R56, R44 ;  /* 0x000000383c2c723c */ /* 0x040ff0000004182c */
[C---:B------:R-:W-:Y:S01]  /*2a40*/  HMMA.16816.F32.BF16 R40, R60.reuse, R58, R40 ;  /* 0x0000003a3c28723c */ /* 0x040fe20000041828 */
[----:B------:R-:W-:Y:S07]  /*2a50*/  LDSM.16.M88.4 R56, [R230+0x14100] ;  /* 0x01410000e638783b */ /* 0x000fee0000000200 */
[C---:B------:R-:W-:Y:S08]  /*2a60*/  HMMA.16816.F32.BF16 R36, R60.reuse, R52, R36 ;  /* 0x000000343c24723c */ /* 0x040ff00000041824 */
[C---:B------:R-:W-:Y:S01]  /*2a70*/  HMMA.16816.F32.BF16 R32, R60.reuse, R54, R32 ;  /* 0x000000363c20723c */ /* 0x040fe20000041820 */
[----:B------:R-:W4:Y:S07]  /*2a80*/  LDSM.16.M88.4 R52, [R216+0x800] ;  /* 0x00080000d834783b */ /* 0x000f2e0000000200 */
[C---:B------:R-:W-:Y:S08]  /*2a90*/  HMMA.16816.F32.BF16 R28, R60.reuse, R48, R28 ;  /* 0x000000303c1c723c */ /* 0x040ff0000004181c */
[----:B------:R-:W-:Y:S01]  /*2aa0*/  HMMA.16816.F32.BF16 R24, R60, R50, R24 ;  /* 0x000000323c18723c */ /* 0x000fe20000041818 */
[----:B------:R-:W5:Y:S04]  /*2ab0*/  LDSM.16.M88.4 R48, [R216+0x1000] ;  /* 0x00100000d830783b */ /* 0x000f680000000200 */
[----:B------:R-:W-:Y:S03]  /*2ac0*/  LDSM.16.M88.4 R60, [R216+0x1800] ;  /* 0x00180000d83c783b */ /* 0x000fe60000000200 */
[C---:B--2---:R-:W-:Y:S08]  /*2ad0*/  HMMA.16816.F32.BF16 R8, R20.reuse, R16, R8 ;  /* 0x000000101408723c */ /* 0x044ff00000041808 */
        /* <DEDUP_REMOVED lines=13> */
[----:B------:R-:W-:Y:S04]  /*2bb0*/  LDSM.16.M88.4 R72, [R226+0x14100] ;  /* 0x01410000e248783b */ /* 0x000fe80000000200 */
[----:B------:R-:W1:Y:S03]  /*2bc0*/  LDSM.16.M88.4 R64, [R228+0x2000] ;  /* 0x00200000e440783b */ /* 0x000e660000000200 */
[C---:B----4-:R-:W-:Y:S08]  /*2bd0*/  HMMA.16816.F32.BF16 R44, R68.reuse, R52, R44 ;  /* 0x00000034442c723c */ /* 0x050ff0000004182c */
[C---:B------:R-:W-:Y:S01]  /*2be0*/  HMMA.16816.F32.BF16 R40, R68.reuse, R54, R40 ;  /* 0x000000364428723c */ /* 0x040fe20000041828 */
[----:B------:R-:W4:Y:S07]  /*2bf0*/  LDSM.16.M88.4 R52, [R228+0x2800] ;  /* 0x00280000e434783b */ /* 0x000f2e0000000200 */
[C---:B-----5:R-:W-:Y:S08]  /*2c00*/  HMMA.16816.F32.BF16 R36, R68.reuse, R48, R36 ;  /* 0x000000304424723c */ /* 0x060ff00000041824 */
[----:B------:R-:W-:Y:S01]  /*2c10*/  HMMA.16816.F32.BF16 R32, R68, R50, R32 ;  /* 0x000000324420723c */ /* 0x000fe20000041820 */
[----:B------:R-:W5:Y:S07]  /*2c20*/  LDSM.16.M88.4 R48, [R228+0x3000] ;  /* 0x00300000e430783b */ /* 0x000f6e0000000200 */
[C---:B--2---:R-:W-:Y:S08]  /*2c30*/  HMMA.16816.F32.BF16 R8, R56.reuse, R16, R8 ;  /* 0x000000103808723c */ /* 0x044ff00000041808 */
[----:B------:R-:W-:Y:S01]  /*2c40*/  HMMA.16816.F32.BF16 R76, R56, R18, R76 ;  /* 0x00000012384c723c */ /* 0x000fe2000004184c */
[----:B------:R-:W-:Y:S07]  /*2c50*/  LDSM.16.M88.4 R16, [R224+0xa100] ;  /* 0x00a10000e010783b */ /* 0x000fee0000000200 */
[C---:B------:R-:W-:Y:S08]  /*2c60*/  HMMA.16816.F32.BF16 R28, R68.reuse, R60, R28 ;  /* 0x0000003c441c723c */ /* 0x040ff0000004181c */
[----:B------:R-:W-:Y:S01]  /*2c70*/  HMMA.16816.F32.BF16 R24, R68, R62, R24 ;  /* 0x0000003e4418723c */ /* 0x000fe20000041818 */
[----:B------:R-:W2:Y:S04]  /*2c80*/  LDSM.16.M88.4 R60, [R225+0x14100] ;  /* 0x01410000e13c783b */ /* 0x000ea80000000200 */
[----:B------:R-:W2:Y:S03]  /*2c90*/  LDSM.16.M88.4 R68, [R228+0x3800] ;  /* 0x00380000e444783b */ /* 0x000ea60000000200 */
[C---:B---3--:R-:W-:Y:S08]  /*2ca0*/  HMMA.16816.F32.BF16 R44, R56.reuse, R20, R44 ;  /* 0x00000014382c723c */ /* 0x048ff0000004182c */
[C---:B------:R-:W-:Y:S01]  /*2cb0*/  HMMA.16816.F32.BF16 R40, R56.reuse, R22, R40 ;  /* 0x000000163828723c */ /* 0x040fe20000041828 */
[----:B------:R-:W3:Y:S07]  /*2cc0*/  LDSM.16.M88.4 R20, [R224+0xa900] ;  /* 0x00a90000e014783b */ /* 0x000eee0000000200 */
        /* <DEDUP_REMOVED lines=9> */
[----:B------:R-:W1:Y:S03]  /*2d60*/  LDSM.16.M88.4 R56, [R216+0x2000] ;  /* 0x00200000d838783b */ /* 0x000e660000000200 */
[C---:B----4-:R-:W-:Y:S08]  /*2d70*/  HMMA.16816.F32.BF16 R44, R72.reuse, R52, R44 ;  /* 0x00000034482c723c */ /* 0x050ff0000004182c */
[C---:B------:R-:W-:Y:S01]  /*2d80*/  HMMA.16816.F32.BF16 R40, R72.reuse, R54, R40 ;  /* 0x000000364828723c */ /* 0x040fe20000041828 */
[----:B------:R-:W-:Y:S07]  /*2d90*/  LDSM.16.M88.4 R52, [R230+0x18100] ;  /* 0x01810000e634783b */ /* 0x000fee0000000200 */
[C---:B-----5:R-:W-:Y:S08]  /*2da0*/  HMMA.16816.F32.BF16 R36, R72.reuse, R48, R36 ;  /* 0x000000304824723c */ /* 0x060ff00000041824 */
[----:B------:R-:W-:Y:S01]  /*2db0*/  HMMA.16816.F32.BF16 R32, R72, R50, R32 ;  /* 0x000000324820723c */ /* 0x000fe20000041820 */
[----:B------:R-:W4:Y:S07]  /*2dc0*/  LDSM.16.M88.4 R48, [R216+0x2800] ;  /* 0x00280000d830783b */ /* 0x000f2e0000000200 */
[C---:B--2---:R-:W-:Y:S08]  /*2dd0*/  HMMA.16816.F32.BF16 R8, R60.reuse, R16, R8 ;  /* 0x000000103c08723c */ /* 0x044ff00000041808 */
[----:B------:R-:W-:Y:S01]  /*2de0*/  HMMA.16816.F32.BF16 R76, R60, R18, R76 ;  /* 0x000000123c4c723c */ /* 0x000fe2000004184c */
[----:B------:R-:W2:Y:S07]  /*2df0*/  LDSM.16.M88.4 R16, [R216+0x3000] ;  /* 0x00300000d810783b */ /* 0x000eae0000000200 */
[C---:B------:R-:W-:Y:S08]  /*2e00*/  HMMA.16816.F32.BF16 R28, R72.reuse, R68, R28 ;  /* 0x00000044481c723c */ /* 0x040ff0000004181c */
[----:B------:R-:W-:Y:S08]  /*2e10*/  HMMA.16816.F32.BF16 R24, R72, R70, R24 ;  /* 0x000000464818723c */ /* 0x000ff00000041818 */
[C---:B---3--:R-:W-:Y:S08]  /*2e20*/  HMMA.16816.F32.BF16 R44, R60.reuse, R20, R44 ;  /* 0x000000143c2c723c */ /* 0x048ff0000004182c */
[C---:B------:R-:W-:Y:S01]  /*2e30*/  HMMA.16816.F32.BF16 R40, R60.reuse, R22, R40 ;  /* 0x000000163c28723c */ /* 0x040fe20000041828 */
[----:B------:R-:W-:Y:S07]  /*2e40*/  LDSM.16.M88.4 R20, [R229+0xc100] ;  /* 0x00c10000e514783b */ /* 0x000fee0000000200 */
[C---:B------:R-:W-:Y:S08]  /*2e50*/  HMMA.16816.F32.BF16 R36, R60.reuse, R12, R36 ;  /* 0x0000000c3c24723c */ /* 0x040ff00000041824 */
[C---:B------:R-:W-:Y:S01]  /*2e60*/  HMMA.16816.F32.BF16 R32, R60.reuse, R14, R32 ;  /* 0x0000000e3c20723c */ /* 0x040fe20000041820 */
[----:B------:R-:W3:Y:S07]  /*2e70*/  LDSM.16.M88.4 R12, [R216+0x3800] ;  /* 0x00380000d80c783b */ /* 0x000eee0000000200 */
[C---:B-1----:R-:W-:Y:S08]  /*2e80*/  HMMA.16816.F32.BF16 R28, R60.reuse, R80, R28 ;  /* 0x000000503c1c723c */ /* 0x042ff0000004181c */
[----:B------:R-:W-:Y:S01]  /*2e90*/  HMMA.16816.F32.BF16 R24, R60, R82, R24 ;  /* 0x000000523c18723c */ /* 0x000fe20000041818 */
[----:B------:R-:W-:Y:S07]  /*2ea0*/  LDSM.16.M88.4 R60, [R229+0xd100] ;  /* 0x00d10000e53c783b */ /* 0x000fee0000000200 */
[C---:B------:R-:W-:Y:S08]  /*2eb0*/  HMMA.16816.F32.BF16 R8, R64.reuse, R56, R8 ;  /* 0x000000384008723c */ /* 0x040ff00000041808 */
[C---:B------:R-:W-:Y:S01]  /*2ec0*/  HMMA.16816.F32.BF16 R76, R64.reuse, R58, R76 ;  /* 0x0000003a404c723c */ /* 0x040fe2000004184c */
[----:B------:R-:W1:Y:S07]  /*2ed0*/  LDSM.16.M88.4 R56, [R229+0xc900] ;  /* 0x00c90000e538783b */ /* 0x000e6e0000000200 */
[C---:B----4-:R-:W-:Y:S08]  /*2ee0*/  HMMA.16816.F32.BF16 R44, R64.reuse, R48, R44 ;  /* 0x00000030402c723c */ /* 0x050ff0000004182c */
[C---:B------:R-:W-:Y:S01]  /*2ef0*/  HMMA.16816.F32.BF16 R40, R64.reuse, R50, R40 ;  /* 0x000000324028723c */ /* 0x040fe20000041828 */
[----:B------:R-:W4:Y:S07]  /*2f00*/  LDSM.16.M88.4 R48, [R229+0xd900] ;  /* 0x00d90000e530783b */ /* 0x000f2e0000000200 */
[C---:B--2---:R-:W-:Y:S08]  /*2f10*/  HMMA.16816.F32.BF16 R36, R64.reuse, R16, R36 ;  /* 0x000000104024723c */ /* 0x044ff00000041824 */
[C---:B------:R-:W-:Y:S01]  /*2f20*/  HMMA.16816.F32.BF16 R68, R64.reuse, R18, R32 ;  /* 0x000000124044723c */ /* 0x040fe20000041820 */
[----:B------:R-:W-:Y:S04]  /*2f30*/  LDSM.16.M88.4 R32, [R226+0x18100] ;  /* 0x01810000e220783b */ /* 0x000fe80000000200 */
[----:B------:R-:W2:Y:S03]  /*2f40*/  LDSM.16.M88.4 R16, [R228+0x4000] ;  /* 0x00400000e410783b */ /* 0x000ea60000000200 */
[C---:B---3--:R-:W-:Y:S08]  /*2f50*/  HMMA.16816.F32.BF16 R28, R64.reuse, R12, R28 ;  /* 0x0000000c401c723c */ /* 0x048ff0000004181c */
[----:B------:R-:W-:Y:S01]  /*2f60*/  HMMA.16816.F32.BF16 R24, R64, R14, R24 ;  /* 0x0000000e4018723c */ /* 0x000fe20000041818 */
[----:B------:R-:W3:Y:S04]  /*2f70*/  LDSM.16.M88.4 R12, [R228+0x4800] ;  /* 0x00480000e40c783b */ /* 0x000ee80000000200 */
[----:B------:R-:W-:Y:S03]  /*2f80*/  LDSM.16.M88.4 R64, [R223+0x18100] ;  /* 0x01810000df40783b */ /* 0x000fe60000000200 */
[C---:B------:R-:W-:Y:S08]  /*2f90*/  HMMA.16816.F32.BF16 R8, R52.reuse, R20, R8 ;  /* 0x000000143408723c */ /* 0x040ff00000041808 */
[C---:B------:R-:W-:Y:S01]  /*2fa0*/  HMMA.16816.F32.BF16 R76, R52.reuse, R22, R76 ;  /* 0x00000016344c723c */ /* 0x040fe2000004184c */
[----:B------:R-:W5:Y:S07]  /*2fb0*/  LDSM.16.M88.4 R20, [R228+0x5000] ;  /* 0x00500000e414783b */ /* 0x000f6e0000000200 */
[C---:B-1----:R-:W-:Y:S08]  /*2fc0*/  HMMA.16816.F32.BF16 R44, R52.reuse, R56, R44 ;  /* 0x00000038342c723c */ /* 0x042ff0000004182c */
[C---:B------:R-:W-:Y:S01]  /*2fd0*/  HMMA.16816.F32.BF16 R40, R52.reuse, R58, R40 ;  /* 0x0000003a3428723c */ /* 0x040fe20000041828 */
[----:B------:R-:W1:Y:S07]  /*2fe0*/  LDSM.16.M88.4 R56, [R228+0x5800] ;  /* 0x00580000e438783b */ /* 0x000e6e0000000200 */
[C---:B------:R-:W-:Y:S08]  /*2ff0*/  HMMA.16816.F32.BF16 R36, R52.reuse, R60, R36 ;  /* 0x0000003c3424723c */ /* 0x040ff00000041824 */
[C---:B------:R-:W-:Y:S01]  /*3000*/  HMMA.16816.F32.BF16 R68, R52.reuse, R62, R68 ;  /* 0x0000003e3444723c */ /* 0x040fe20000041844 */
[----:B------:R-:W-:Y:S07]  /*3010*/  LDSM.16.M88.4 R60, [R224+0xc900] ;  /* 0x00c90000e03c783b */ /* 0x000fee0000000200 */
[C---:B----4-:R-:W-:Y:S08]  /*3020*/  HMMA.16816.F32.BF16 R28, R52.reuse, R48, R28 ;  /* 0x00000030341c723c */ /* 0x050ff0000004181c */
[----:B------:R-:W-:Y:S01]  /*3030*/  HMMA.16816.F32.BF16 R52, R52, R50, R24 ;  /* 0x000000323434723c */ /* 0x000fe20000041818 */
[----:B------:R-:W4:Y:S04]  /*3040*/  LDSM.16.M88.4 R48, [R225+0x18100] ;  /* 0x01810000e130783b */ /* 0x000f280000000200 */
[----:B------:R-:W1:Y:S03]  /*3050*/  LDSM.16.M88.4 R24, [R224+0xc100] ;  /* 0x00c10000e018783b */ /* 0x000e660000000200 */
[C---:B--2---:R-:W-:Y:S08]  /*3060*/  HMMA.16816.F32.BF16 R8, R32.reuse, R16, R8 ;  /* 0x000000102008723c */ /* 0x044ff00000041808 */
[C---:B------:R-:W-:Y:S01]  /*3070*/  HMMA.16816.F32.BF16 R76, R32.reuse, R18, R76 ;  /* 0x00000012204c723c */ /* 0x040fe2000004184c */
[----:B------:R-:W2:Y:S07]  /*3080*/  LDSM.16.M88.4 R16, [R224+0xd100] ;  /* 0x00d10000e010783b */ /* 0x000eae0000000200 */
[C---:B---3--:R-:W-:Y:S08]  /*3090*/  HMMA.16816.F32.BF16 R44, R32.reuse, R12, R44 ;  /* 0x0000000c202c723c */ /* 0x048ff0000004182c */
[C---:B------:R-:W-:Y:S01]  /*30a0*/  HMMA.16816.F32.BF16 R40, R32.reuse, R14, R40 ;  /* 0x0000000e2028723c */ /* 0x040fe20000041828 */
[----:B------:R-:W3:Y:S07]  /*30b0*/  LDSM.16.M88.4 R12, [R224+0xd900] ;  /* 0x00d90000e00c783b */ /* 0x000eee0000000200 */
[C---:B-----5:R-:W-:Y:S01]  /*30c0*/  HMMA.16816.F32.BF16 R72, R32.reuse, R20, R36 ;  /* 0x000000142048723c */ /* 0x060fe20000041824 */
[----:B------:R-:W-:Y:S07]  /*30d0*/  LDSM.16.M88.4 R36, [R216+0x4000] ;  /* 0x00400000d824783b */ /* 0x000fee0000000200 */
[C---:B------:R-:W-:Y:S01]  /*30e0*/  HMMA.16816.F32.BF16 R68, R32.reuse, R22, R68 ;  /* 0x000000162044723c */ /* 0x040fe20000041844 */
[----:B------:R-:W5:Y:S07]  /*30f0*/  LDSM.16.M88.4 R20, [R216+0x4800] ;  /* 0x00480000d814783b */ /* 0x000f6e0000000200 */
[C---:B-1----:R-:W-:Y:S08]  /*3100*/  HMMA.16816.F32.BF16 R28, R32.reuse, R56, R28 ;  /* 0x00000038201c723c */ /* 0x042ff0000004181c */
[----:B------:R-:W-:Y:S01]  /*3110*/  HMMA.16816.F32.BF16 R52, R32, R58, R52 ;  /* 0x0000003a2034723c */ /* 0x000fe20000041834 */
[----:B------:R-:W1:Y:S04]  /*3120*/  LDSM.16.M88.4 R32, [R216+0x5000] ;  /* 0x00500000d820783b */ /* 0x000e680000000200 */
[----:B------:R-:W-:Y:S03]  /*3130*/  LDSM.16.M88.4 R56, [R229+0xe100] ;  /* 0x00e10000e538783b */ /* 0x000fe60000000200 */
[C---:B----4-:R-:W-:Y:S08]  /*3140*/  HMMA.16816.F32.BF16 R44, R48.reuse, R60, R44 ;  /* 0x0000003c302c723c */ /* 0x050ff0000004182c */
        /* <DEDUP_REMOVED lines=8> */
[C---:B---3--:R-:W-:Y:S08]  /*31d0*/  HMMA.16816.F32.BF16 R28, R48.reuse, R12, R28 ;  /* 0x0000000c301c723c */ /* 0x048ff0000004181c */
[----:B------:R-:W-:Y:S01]  /*31e0*/  HMMA.16816.F32.BF16 R52, R48, R14, R52 ;  /* 0x0000000e3034723c */ /* 0x000fe20000041834 */
[----:B------:R-:W3:Y:S04]  /*31f0*/  LDSM.16.M88.4 R12, [R229+0xf100] ;  /* 0x00f10000e50c783b */ /* 0x000ee80000000200 */
[----:B------:R-:W-:Y:S03]  /*3200*/  LDSM.16.M88.4 R48, [R228+0x7800] ;  /* 0x00780000e430783b */ /* 0x000fe60000000200 */
[C---:B-----5:R-:W-:Y:S08]  /*3210*/  HMMA.16816.F32.BF16 R44, R64.reuse, R20, R44 ;  /* 0x00000014402c723c */ /* 0x060ff0000004182c */
[C---:B------:R-:W-:Y:S01]  /*3220*/  HMMA.16816.F32.BF16 R40, R64.reuse, R22, R40 ;  /* 0x000000164028723c */ /* 0x040fe20000041828 */
[----:B------:R-:W5:Y:S07]  /*3230*/  LDSM.16.M88.4 R20, [R229+0xf900] ;  /* 0x00f90000e514783b */ /* 0x000f6e0000000200 */
[C---:B------:R-:W-:Y:S08]  /*3240*/  HMMA.16816.F32.BF16 R8, R64.reuse, R36, R8 ;  /* 0x000000244008723c */ /* 0x040ff00000041808 */
[C---:B-1----:R-:W-:Y:S08]  /*3250*/  HMMA.16816.F32.BF16 R72, R64.reuse, R32, R72 ;  /* 0x000000204048723c */ /* 0x042ff00000041848 */
[C---:B------:R-:W-:Y:S01]  /*3260*/  HMMA.16816.F32.BF16 R68, R64.reuse, R34, R68 ;  /* 0x000000224044723c */ /* 0x040fe20000041844 */
[----:B------:R-:W-:Y:S07]  /*3270*/  LDSM.16.M88.4 R32, [R226+0x1c100] ;  /* 0x01c10000e220783b */ /* 0x000fee0000000200 */
[C---:B------:R-:W-:Y:S01]  /*3280*/  HMMA.16816.F32.BF16 R76, R64.reuse, R38, R76 ;  /* 0x00000026404c723c */ /* 0x040fe2000004184c */
[----:B------:R-:W-:Y:S07]  /*3290*/  LDSM.16.M88.4 R36, [R228+0x6800] ;  /* 0x00680000e424783b */ /* 0x000fee0000000200 */
[C---:B----4-:R-:W-:Y:S08]  /*32a0*/  HMMA.16816.F32.BF16 R28, R64.reuse, R24, R28 ;  /* 0x00000018401c723c */ /* 0x050ff0000004181c */
[----:B------:R-:W-:Y:S01]  /*32b0*/  HMMA.16816.F32.BF16 R52, R64, R26, R52 ;  /* 0x0000001a4034723c */ /* 0x000fe20000041834 */
[----:B------:R-:W1:Y:S04]  /*32c0*/  LDSM.16.M88.4 R24, [R228+0x6000] ;  /* 0x00600000e418783b */ /* 0x000e680000000200 */
[----:B------:R-:W-:Y:S03]  /*32d0*/  LDSM.16.M88.4 R64, [R225+0x1c100] ;  /* 0x01c10000e140783b */ /* 0x000fe60000000200 */
[C---:B--2---:R-:W-:Y:S08]  /*32e0*/  HMMA.16816.F32.BF16 R44, R60.reuse, R16, R44 ;  /* 0x000000103c2c723c */ /* 0x044ff0000004182c */
[C---:B------:R-:W-:Y:S01]  /*32f0*/  HMMA.16816.F32.BF16 R40, R60.reuse, R18, R40 ;  /* 0x000000123c28723c */ /* 0x040fe20000041828 */
[----:B------:R-:W2:Y:S07]  /*3300*/  LDSM.16.M88.4 R16, [R228+0x7000] ;  /* 0x00700000e410783b */ /* 0x000eae0000000200 */
[C---:B------:R-:W-:Y:S08]  /*3310*/  HMMA.16816.F32.BF16 R8, R60.reuse, R56, R8 ;  /* 0x000000383c08723c */ /* 0x040ff00000041808 */
[C---:B---3--:R-:W-:Y:S08]  /*3320*/  HMMA.16816.F32.BF16 R72, R60.reuse, R12, R72 ;  /* 0x0000000c3c48723c */ /* 0x048ff00000041848 */
[C---:B------:R-:W-:Y:S01]  /*3330*/  HMMA.16816.F32.BF16 R68, R60.reuse, R14, R68 ;  /* 0x0000000e3c44723c */ /* 0x040fe20000041844 */
[----:B------:R-:W-:Y:S07]  /*3340*/  LDSM.16.M88.4 R12, [R224+0xe900] ;  /* 0x00e90000e00c783b */ /* 0x000fee0000000200 */
[C---:B------:R-:W-:Y:S01]  /*3350*/  HMMA.16816.F32.BF16 R76, R60.reuse, R58, R76 ;  /* 0x0000003a3c4c723c */ /* 0x040fe2000004184c */
[----:B------:R-:W3:Y:S07]  /*3360*/  LDSM.16.M88.4 R56, [R224+0xe100] ;  /* 0x00e10000e038783b */ /* 0x000eee0000000200 */
[C---:B-----5:R-:W-:Y:S08]  /*3370*/  HMMA.16816.F32.BF16 R28, R60.reuse, R20, R28 ;  /* 0x000000143c1c723c */ /* 0x060ff0000004181c */
[----:B------:R-:W-:Y:S01]  /*3380*/  HMMA.16816.F32.BF16 R52, R60, R22, R52 ;  /* 0x000000163c34723c */ /* 0x000fe20000041834 */
[----:B------:R-:W4:Y:S07]  /*3390*/  LDSM.16.M88.4 R20, [R224+0xf100] ;  /* 0x00f10000e014783b */ /* 0x000f2e0000000200 */
[C---:B-1----:R-:W-:Y:S08]  /*33a0*/  HMMA.16816.F32.BF16 R8, R32.reuse, R24, R8 ;  /* 0x000000182008723c */ /* 0x042ff00000041808 */
[C---:B--2---:R-:W-:Y:S08]  /*33b0*/  HMMA.16816.F32.BF16 R72, R32.reuse, R16, R72 ;  /* 0x000000102048723c */ /* 0x044ff00000041848 */
[C---:B------:R-:W-:Y:S01]  /*33c0*/  HMMA.16816.F32.BF16 R68, R32.reuse, R18, R68 ;  /* 0x000000122044723c */ /* 0x040fe20000041844 */
[----:B------:R-:W1:Y:S07]  /*33d0*/  LDSM.16.M88.4 R16, [R224+0xf900] ;  /* 0x00f90000e010783b */ /* 0x000e6e0000000200 */
[C---:B------:R-:W-:Y:S01]  /*33e0*/  HMMA.16816.F32.BF16 R76, R32.reuse, R26, R76 ;  /* 0x0000001a204c723c */ /* 0x040fe2000004184c */
[----:B------:R-:W-:Y:S07]  /*33f0*/  LDSM.16.M88.4 R24, [R223+0x1c100] ;  /* 0x01c10000df18783b */ /* 0x000fee0000000200 */
[C---:B------:R-:W-:Y:S08]  /*3400*/  HMMA.16816.F32.BF16 R44, R32.reuse, R36, R44 ;  /* 0x00000024202c723c */ /* 0x040ff0000004182c */
[C---:B------:R-:W-:Y:S08]  /*3410*/  HMMA.16816.F32.BF16 R40, R32.reuse, R38, R40 ;  /* 0x000000262028723c */ /* 0x040ff00000041828 */
[C---:B------:R-:W-:Y:S08]  /*3420*/  HMMA.16816.F32.BF16 R28, R32.reuse, R48, R28 ;  /* 0x00000030201c723c */ /* 0x040ff0000004181c */
[----:B------:R-:W-:Y:S01]  /*3430*/  HMMA.16816.F32.BF16 R52, R32, R50, R52 ;  /* 0x000000322034723c */ /* 0x000fe20000041834 */
[----:B------:R-:W2:Y:S07]  /*3440*/  LDSM.16.M88.4 R32, [R216+0x6000] ;  /* 0x00600000d820783b */ /* 0x000eae0000000200 */
[C---:B---3--:R-:W-:Y:S08]  /*3450*/  HMMA.16816.F32.BF16 R8, R64.reuse, R56, R8 ;  /* 0x000000384008723c */ /* 0x048ff00000041808 */
[C---:B----4-:R-:W-:Y:S07]  /*3460*/  HMMA.16816.F32.BF16 R72, R64.reuse, R20, R72 ;  /* 0x000000144048723c */ /* 0x050fee0000041848 */
[----:B------:R-:W-:Y:S01]  /*3470*/  @P0 IMAD.WIDE.U32 R20, R7, UR5, R242 ;  /* 0x0000000507140c25 */ /* 0x000fe2000f8e00f2 */
[----:B------:R-:W-:Y:S01]  /*3480*/  PLOP3.LUT P0, PT, PT, PT, UP0, 0x80, 0x0 ;  /* 0x000000000000781c */ /* 0x000fe20003f0f008 */
[----:B------:R-:W-:Y:S03]  /*3490*/  HMMA.16816.F32.BF16 R44, R64, R12, R44 ;  /* 0x0000000c402c723c */ /* 0x000fe6000004182c */
[----:B------:R-:W-:-:S02]  /*34a0*/  @P6 LEA R0, P6, R20, c[0x0][0x1c8], 0x1 ;  /* 0x0000720014006a11 */ /* 0x000fc400078c08ff */
[----:B------:R-:W-:Y:S02]  /*34b0*/  @P5 IADD3 R7, R21, UR4, RZ ;  /* 0x0000000415075c10 */ /* 0x000fe4000fffe0ff */
[----:B------:R-:W-:Y:S01]  /*34c0*/  PLOP3.LUT P5, PT, PT, PT, UP0, 0x80, 0x0 ;  /* 0x000000000000781c */ /* 0x000fe20003faf008 */
[C---:B------:R-:W-:Y:S01]  /*34d0*/  HMMA.16816.F32.BF16 R40, R64.reuse, R14, R40 ;  /* 0x0000000e4028723c */ /* 0x040fe20000041828 */
[----:B------:R-:W3:Y:S07]  /*34e0*/  LDSM.16.M88.4 R12, [R216+0x6800] ;  /* 0x00680000d80c783b */ /* 0x000eee0000000200 */
[----:B-1----:R-:W-:Y:S01]  /*34f0*/  HMMA.16816.F32.BF16 R28, R64, R16, R28 ;  /* 0x00000010401c723c */ /* 0x002fe2000004181c */
[----:B------:R-:W-:Y:S01]  /*3500*/  @P0 LEA.HI.X R7, R20, c[0x0][0x1cc], R7, 0x1, P6 ;  /* 0x0000730014070a11 */ /* 0x000fe200030f0c07 */
[----:B------:R-:W-:Y:S01]  /*3510*/  IMAD.U32 R20, RZ, RZ, UR12 ;  /* 0x0000000cff147e24 */ /* 0x000fe2000f8e00ff */
[----:B------:R-:W-:-:S02]  /*3520*/  PLOP3.LUT P0, PT, PT, PT, UP0, 0x80, 0x0 ;  /* 0x000000000000781c */ /* 0x000fc40003f0f008 */
[----:B------:R-:W-:Y:S02]  /*3530*/  PLOP3.LUT P6, PT, PT, PT, UP0, 0x80, 0x0 ;  /* 0x000000000000781c */ /* 0x000fe40003fcf008 */
[----:B------:R-:W-:Y:S01]  /*3540*/  IMAD.U32 R17, RZ, RZ, UR13 ;  /* 0x0000000dff117e24 */ /* 0x000fe2000f8e00ff */
[----:B--2---:R-:W-:Y:S07]  /*3550*/  HMMA.16816.F32.BF16 R8, R24, R32, R8 ;  /* 0x000000201808723c */ /* 0x004fee0000041808 */
[----:B------:R-:W-:Y:S01]  /*3560*/  @P5 LEA R32, P5, R17, R0, 0x1 ;  /* 0x0000000011205211 */ /* 0x000fe200078a08ff */
[----:B------:R-:W-:Y:S01]  /*3570*/  IMAD.U32 R33, RZ, RZ, UR13 ;  /* 0x0000000dff217e24 */ /* 0x000fe2000f8e00ff */
[C---:B------:R-:W-:Y:S08]  /*3580*/  HMMA.16816.F32.BF16 R68, R64.reuse, R22, R68 ;  /* 0x000000164044723c */ /* 0x040ff00000041844 */
[----:B------:R-:W-:Y:S01]  /*3590*/  HMMA.16816.F32.BF16 R52, R64, R18, R52 ;  /* 0x000000124034723c */ /* 0x000fe20000041834 */
[----:B------:R-:W1:Y:S02]  /*35a0*/  LDSM.16.M88.4 R16, [R216+0x7000] ;  /* 0x00700000d810783b */ /* 0x000e640000000200 */
[----:B------:R-:W-:-:S02]  /*35b0*/  @P0 LEA.HI.X R33, R33, R7, R20, 0x1, P5 ;  /* 0x0000000721210211 */ /* 0x000fc400028f0c14 */
[----:B------:R-:W2:Y:S01]  /*35c0*/  LDSM.16.M88.4 R20, [R216+0x7800] ;  /* 0x00780000d814783b */ /* 0x000ea20000000200 */
[----:B------:R-:W-:-:S04]  /*35d0*/  DEPBAR.LE SB0, 0x0 ;  /* 0x000080000000791a */ /* 0x000fc80000000000 */
[----:B------:R-:W-:Y:S01]  /*35e0*/  PLOP3.LUT P0, PT, PT, PT, UP0, 0x80, 0x0 ;  /* 0x000000000000781c */ /* 0x000fe20003f0f008 */
[----:B---3--:R-:W-:Y:S01]  /*35f0*/  HMMA.16816.F32.BF16 R44, R24, R12, R44 ;  /* 0x0000000c182c723c */ /* 0x008fe2000004182c */
[----:B------:R-:W-:-:S06]  /*3600*/  PLOP3.LUT P5, PT, PT, PT, UP0, 0x80, 0x0 ;  /* 0x000000000000781c */ /* 0x000fcc0003faf008 */
[----:B------:R-:W-:Y:S01]  /*3610*/  @P6 IMAD.MOV.U32 R12, RZ, RZ, R0 ;  /* 0x000000ffff0c6224 */ /* 0x000fe200078e0000 */
[----:B------:R-:W-:Y:S01]  /*3620*/  SHF.R.S32.HI R0, RZ, 0x1f, R87 ;  /* 0x0000001fff007819 */ /* 0x000fe20000011457 */
[----:B------:R-:W-:Y:S01]  /*3630*/  @P6 IMAD.MOV.U32 R13, RZ, RZ, R7 ;  /* 0x000000ffff0d6224 */ /* 0x000fe200078e0007 */
[----:B------:R-:W-:Y:S01]  /*3640*/  BAR.SYNC.DEFER_BLOCKING 0x0 ;  /* 0x0000000000007b1d */ /* 0x000fe20000010000 */
[----:B------:R-:W-:Y:S01]  /*3650*/  PLOP3.LUT P6, PT, PT, PT, UP0, 0x80, 0x0 ;  /* 0x000000000000781c */ /* 0x000fe20003fcf008 */
[----:B------:R-:W-:Y:S01]  /*3660*/  HMMA.16816.F32.BF16 R40, R24, R14, R40 ;  /* 0x0000000e1828723c */ /* 0x000fe20000041828 */
[----:B------:R-:W-:Y:S02]  /*3670*/  LOP3.LUT R7, R84, 0xffffffe0, RZ, 0xc0, !PT ;  /* 0xffffffe054077812 */ /* 0x000fe400078ec0ff */
[----:B------:R-:W-:-:S03]  /*3680*/  LEA.HI R0, R0, R87, RZ, 0x3 ;  /* 0x0000005700007211 */ /* 0x000fc600078f18ff */
[----:B------:R-:W-:Y:S01]  /*3690*/  IMAD.IADD R7, R6, 0x1, -R7 ;  /* 0x0000000106077824 */ /* 0x000fe200078e0a07 */
[----:B------:R-:W-:Y:S01]  /*36a0*/  LOP3.LUT R14, R0, 0xffffff8, RZ, 0xc0, !PT ;  /* 0x0ffffff8000e7812 */ /* 0x000fe200078ec0ff */
[----:B------:R-:W-:Y:S01]  /*36b0*/  IMAD.IADD R0, R6, 0x1, -R85 ;  /* 0x0000000106007824 */ /* 0x000fe200078e0a55 */
[----:B------:R-:W-:Y:S02]  /*36c0*/  HMMA.16816.F32.BF16 R76, R64, R58, R76 ;  /* 0x0000003a404c723c */ /* 0x000fe4000004184c */
[----:B------:R-:W-:Y:S01]  /*36d0*/  SHF.R.S32.HI R6, RZ, 0x1f, R7 ;  /* 0x0000001fff067819 */ /* 0x000fe20000011407 */
[----:B------:R-:W-:Y:S01]  /*36e0*/  IMAD.IADD R87, R87, 0x1, -R14 ;  /* 0x0000000157577824 */ /* 0x000fe200078e0a0e */
[----:B------:R-:W-:Y:S02]  /*36f0*/  LEA.HI R15, R0, R0, RZ, 0x1 ;  /* 0x00000000000f7211 */ /* 0x000fe400078f08ff */
[----:B------:R-:W-:Y:S02]  /*3700*/  LEA.HI R6, R6, R7, RZ, 0x2 ;  /* 0x0000000706067211 */ /* 0x000fe400078f10ff */
[----:B------:R-:W-:Y:S01]  /*3710*/  LOP3.LUT R15, R15, 0x1ffffffe, RZ, 0xc0, !PT ;  /* 0x1ffffffe0f0f7812 */ /* 0x000fe200078ec0ff */
[----:B-1----:R-:W-:Y:S01]  /*3720*/  HMMA.16816.F32.BF16 R72, R24, R16, R72 ;  /* 0x000000101848723c */ /* 0x002fe20000041848 */
[----:B------:R-:W-:-:S02]  /*3730*/  LEA.HI.SX32 R14, R6, UR7, 0x1e ;  /* 0x00000007060e7c11 */ /* 0x000fc4000f8ff2ff */
[----:B------:R-:W-:Y:S01]  /*3740*/  LOP3.LUT R240, R6, 0x7ffffffc, RZ, 0xc0, !PT ;  /* 0x7ffffffc06f07812 */ /* 0x000fe200078ec0ff */
[----:B------:R-:W-:Y:S01]  /*3750*/  @!PT LDS RZ, [RZ] ;  /* 0x00000000fffff984 */ /* 0x000fe20000000800 */
[----:B------:R-:W-:Y:S01]  /*3760*/  @!PT LDS RZ, [RZ] ;  /* 0x00000000fffff984 */ /* 0x000fe20000000800 */
[----:B------:R-:W-:Y:S01]  /*3770*/  @!PT LDS RZ, [RZ] ;  /* 0x00000000fffff984 */ /* 0x000fe20000000800 */
[----:B------:R1:W-:Y:S01]  /*3780*/  @P0 LDGSTS.E.BYPASS.LTC128B.128 [R231+0x8100], [R12.64], !P4 ;  /* 0x081000000ce70fae */ /* 0x0003e2000e101d52 */
[----:B------:R-:W-:Y:S01]  /*3790*/  PLOP3.LUT P0, PT, PT, PT, UP0, 0x80, 0x0 ;  /* 0x000000000000781c */ /* 0x000fe20003f0f008 */
[----:B------:R-:W-:Y:S02]  /*37a0*/  IMAD.IADD R15, R0, 0x1, -R15 ;  /* 0x00000001000f7824 */ /* 0x000fe400078e0a0f */
[----:B------:R1:W-:Y:S01]  /*37b0*/  @P5 LDGSTS.E.BYPASS.LTC128B.128 [R231+0xa100], [R12.64+0x80], !P3 ;  /* 0x0a1000800ce75fae */ /* 0x0003e2000d901d52 */
[----:B------:R-:W-:Y:S01]  /*37c0*/  PLOP3.LUT P5, PT, PT, PT, UP0, 0x80, 0x0 ;  /* 0x000000000000781c */ /* 0x000fe20003faf008 */
[----:B------:R-:W-:Y:S01]  /*37d0*/  IMAD R14, R87, 0x10, R14 ;  /* 0x00000010570e7824 */ /* 0x000fe200078e020e */
[----:B------:R-:W-:Y:S01]  /*37e0*/  PLOP3.LUT P5, PT, PT, PT, UP2, 0x80, 0x0 ;  /* 0x000000000000781c */ /* 0x000fe20003faf028 */
[----:B------:R1:W-:Y:S01]  /*37f0*/  @P6 LDGSTS.E.BYPASS.LTC128B.128 [R231+0xc100], [R12.64+0x100], !P2 ;  /* 0x0c1001000ce76fae */ /* 0x0003e2000d101d52 */
[----:B------:R-:W-:Y:S01]  /*3800*/  PLOP3.LUT P6, PT, PT, PT, UP0, 0x80, 0x0 ;  /* 0x000000000000781c */ /* 0x000fe20003fcf008 */
[----:B------:R-:W-:Y:S01]  /*3810*/  IMAD R233, R15, 0x8, R14 ;  /* 0x000000080fe97824 */ /* 0x000fe200078e020e */
[----:B------:R-:W-:Y:S01]  /*3820*/  HMMA.16816.F32.BF16 R76, R24, R34, R76 ;  /* 0x00000022184c723c */ /* 0x000fe2000004184c */
[----:B------:R-:W-:-:S02]  /*3830*/  IMAD.IADD R240, R7, 0x1, -R240 ;  /* 0x0000000107f07824 */ /* 0x000fc400078e0af0 */
[----:B------:R1:W-:Y:S01]  /*3840*/  @P0 LDGSTS.E.BYPASS.LTC128B.128 [R231+0xe100], [R12.64+0x180], !P1 ;  /* 0x0e1001800ce70fae */ /* 0x0003e2000c901d52 */
[----:B------:R-:W-:Y:S01]  /*3850*/  PLOP3.LUT P0, PT, PT, PT, UP0, 0x80, 0x0 ;  /* 0x000000000000781c */ /* 0x000fe20003f0f008 */
[----:B------:R-:W-:Y:S02]  /*3860*/  IMAD.MOV.U32 R0, RZ, RZ, R233 ;  /* 0x000000ffff007224 */ /* 0x000fe400078e00e9 */
[----:B------:R-:W-:Y:S01]  /*3870*/  IMAD.SHL.U32 R240, R240, 0x2, RZ ;  /* 0x00000002f0f07824 */ /* 0x000fe200078e00ff */
[----:B------:R-:W-:Y:S04]  /*3880*/  HMMA.16816.F32.BF16 R68, R24, R18, R68 ;  /* 0x000000121844723c */ /* 0x000fe80000041844 */
[----:B------:R-:W-:-:S04]  /*3890*/  IADD3 R6, -R240, UR9, -R5 ;  /* 0x00000009f0067c10 */ /* 0x000fc8000fffe905 */
[----:B--2---:R-:W-:Y:S01]  /*38a0*/  HMMA.16816.F32.BF16 R28, R24, R20, R28 ;  /* 0x00000014181c723c */ /* 0x004fe2000004181c */
[----:B------:R2:W-:Y:S01]  /*38b0*/  @P0 LDGSTS.E.BYPASS.LTC128B.128 [R231+0x9100], [R32.64], !P4 ;  /* 0x0910000020e70fae */ /* 0x0005e2000e101d52 */
[----:B------:R-:W-:-:S03]  /*38c0*/  PLOP3.LUT P0, PT, PT, PT, UP2, 0x80, 0x0 ;  /* 0x000000000000781c */ /* 0x000fc60003f0f028 */
[----:B------:R2:W-:Y:S01]  /*38d0*/  @P6 LDGSTS.E.BYPASS.LTC128B.128 [R231+0xb100], [R32.64+0x80], !P3 ;  /* 0x0b10008020e76fae */ /* 0x0005e2000d901d52 */
[----:B------:R-:W-:Y:S02]  /*38e0*/  PLOP3.LUT P6, PT, PT, PT, UP0, 0x80, 0x0 ;  /* 0x000000000000781c */ /* 0x000fe40003fcf008 */
[----:B------:R-:W-:Y:S01]  /*38f0*/  HMMA.16816.F32.BF16 R52, R24, R22, R52 ;  /* 0x000000161834723c */ /* 0x000fe20000041834 */
[----:B-1----:R-:W-:Y:S01]  /*3900*/  @P5 IMAD.HI.U32 R12, R233, c[0x0][0x2c8], RZ ;  /* 0x0000b200e90c5a27 */ /* 0x002fe200078e00ff */
[----:B------:R-:W-:-:S03]  /*3910*/  PLOP3.LUT P5, PT, PT, PT, UP0, 0x80, 0x0 ;  /* 0x000000000000781c */ /* 0x000fc60003faf008 */
[----:B------:R-:W-:Y:S02]  /*3920*/  IMAD.U32 R13, RZ, RZ, UR17 ;  /* 0x00000011ff0d7e24 */ /* 0x000fe4000f8e00ff */
[----:B------:R-:W-:-:S04]  /*3930*/  @P0 SHF.R.U32.HI R0, RZ, c[0x0][0x2cc], R12 ;  /* 0x0000b300ff000a19 */ /* 0x000fc8000001160c */
[----:B------:R2:W-:Y:S01]  /*3940*/  @P6 LDGSTS.E.BYPASS.LTC128B.128 [R231+0xd100], [R32.64+0x100], !P2 ;  /* 0x0d10010020e76fae */ /* 0x0005e2000d101d52 */
[----:B------:R-:W-:Y:S02]  /*3950*/  PLOP3.LUT P0, PT, PT, PT, UP1, 0x40, 0x0 ;  /* 0x000000000000781c */ /* 0x000fe40003f0e818 */
[----:B------:R-:W-:Y:S01]  /*3960*/  IADD3 R14, R13, -UR16, -R240 ;  /* 0x800000100d0e7c10 */ /* 0x000fe2000fffe8f0 */
[----:B------:R-:W1:Y:S03]  /*3970*/  SHFL.IDX PT, R7, R0, RZ, 0x1c1f ;  /* 0x001c1fff00077589 */ /* 0x000e6600000e0000 */
[C---:B------:R-:W-:Y:S01]  /*3980*/  IADD3 R16, R14.reuse, c[0x0][0x328], RZ ;  /* 0x0000ca000e107a10 */ /* 0x040fe20007ffe0ff */
[----:B------:R2:W-:Y:S01]  /*3990*/  @P5 LDGSTS.E.BYPASS.LTC128B.128 [R231+0xf100], [R32.64+0x180], !P1 ;  /* 0x0f10018020e75fae */ /* 0x0005e2000c901d52 */
[----:B------:R-:W-:-:S03]  /*39a0*/  IADD3 R14, R14, UR15, RZ ;  /* 0x0000000f0e0e7c10 */ /* 0x000fc6000fffe0ff */
[----:B------:R-:W0:Y:S01]  /*39b0*/  LDGDEPBAR ;  /* 0x00000000000079af */ /* 0x000e220000000000 */
[--C-:B-1----:R-:W-:Y:S02]  /*39c0*/  IMAD.IADD R13, R16, 0x1, R7.reuse ;  /* 0x00000001100d7824 */ /* 0x102fe400078e0207 */
[----:B------:R-:W-:-:S03]  /*39d0*/  IMAD.IADD R18, R14, 0x1, R7 ;  /* 0x000000010e127824 */ /* 0x000fc600078e0207 */
[----:B------:R-:W-:Y:S01]  /*39e0*/  IMNMX R20, R13, R6, PT ;  /* 0x000000060d147217 */ /* 0x000fe20003800200 */
        /* <DEDUP_REMOVED lines=13> */
.L_x_2481:
[----:B------:R-:W-:-:S04]  /*3ac0*/  MOV R7, c[0x0][0x32c] ;  /* 0x0000cb0000077a02 */ /* 0x000fc80000000f00 */
[----:B------:R-:W-:-:S13]  /*3ad0*/  ISETP.NE.AND P0, PT, R7, 0x1, PT ;  /* 0x000000010700780c */ /* 0x000fda0003f05270 */
[----:B------:R-:W-:-:S05]  /*3ae0*/  @P0 IMAD.HI.U32 R7, R12, c[0x0][0x330], RZ ;  /* 0x0000cc000c070a27 */ /* 0x000fca00078e00ff */
[----:B------:R-:W-:Y:S02]  /*3af0*/  @P0 SHF.R.U32.HI R12, RZ, c[0x0][0x334], R7 ;  /* 0x0000cd00ff0c0a19 */ /* 0x000fe40000011607 */
.L_x_2482:
[----:B------:R-:W-:Y:S05]  /*3b00*/  BSYNC B0 ;  /* 0x0000000000007941 */ /* 0x000fea0003800000 */
.L_x_2480:
[----:B------:R-:W-:-:S04]  /*3b10*/  IMAD R13, R12, c[0x0][0x32c], -R5 ;  /* 0x0000cb000c0d7a24 */ /* 0x000fc800078e0a05 */
[----:B------:R-:W-:-:S05]  /*3b20*/  IMAD.IADD R13, R13, 0x1, -R240 ;  /* 0x000000010d0d7824 */ /* 0x000fca00078e0af0 */
[----:B------:R-:W-:Y:S02]  /*3b30*/  IADD3 R7, R13, c[0x0][0x32c], RZ ;  /* 0x0000cb000d077a10 */ /* 0x000fe40007ffe0ff */
[----:B------:R-:W-:Y:S02]  /*3b40*/  IMNMX R18, R18, R13, !PT ;  /* 0x0000000d12127217 */ /* 0x000fe40007800200 */
[----:B------:R-:W-:Y:S02]  /*3b50*/  IMNMX R20, R20, R7, PT ;  /* 0x0000000714147217 */ /* 0x000fe40003800200 */
.L_x_2479:
[----:B------:R-:W-:Y:S01]  /*3b60*/  ISETP.LT.AND P0, PT, RZ, UR14, PT ;  /* 0x0000000eff007c0c */ /* 0x000fe2000bf01270 */
[----:B------:R-:W1:Y:S03]  /*3b70*/  SHFL.IDX PT, R21, R0, 0x1, 0x1c1f ;  /* 0x003c1f0000157f89 */ /* 0x000e6600000e0000 */
[C---:B------:R-:W-:Y:S02]  /*3b80*/  ISETP.GT.AND P5, PT, R18.reuse, RZ, P0 ;  /* 0x000000ff1200720c */ /* 0x040fe400007a4270 */
[----:B------:R-:W-:-:S02]  /*3b90*/  ISETP.GT.AND P6, PT, R18, 0x1, P0 ;  /* 0x000000011200780c */ /* 0x000fc400007c4270 */
[C---:B------:R-:W-:Y:S02]  /*3ba0*/  ISETP.LT.OR P5, PT, R20.reuse, 0x1, P5 ;  /* 0x000000011400780c */ /* 0x040fe40002fa1670 */
[----:B------:R-:W-:Y:S02]  /*3bb0*/  ISETP.LT.OR P6, PT, R20, 0x2, P6 ;  /* 0x000000021400780c */ /* 0x000fe400037c1670 */
[----:B------:R-:W-:Y:S02]  /*3bc0*/  FSEL R12, R8, -INF , !P5 ;  /* 0xff800000080c7808 */ /* 0x000fe40006800000 */
[----:B------:R-:W-:Y:S02]  /*3bd0*/  ISETP.GT.AND P5, PT, R18, 0x8, P0 ;  /* 0x000000081200780c */ /* 0x000fe400007a4270 */
[----:B------:R-:W-:Y:S02]  /*3be0*/  FSEL R19, R9, -INF , !P6 ;  /* 0xff80000009137808 */ /* 0x000fe40007000000 */
[----:B------:R-:W-:-:S02]  /*3bf0*/  ISETP.LT.OR P5, PT, R20, 0x9, P5 ;  /* 0x000000091400780c */ /* 0x000fc40002fa1670 */
[----:B------:R-:W-:Y:S02]  /*3c00*/  ISETP.GT.AND P6, PT, R18, 0x9, P0 ;  /* 0x000000091200780c */ /* 0x000fe400007c4270 */
[----:B------:R-:W-:Y:S02]  /*3c10*/  FSEL R15, R76, -INF , !P5 ;  /* 0xff8000004c0f7808 */ /* 0x000fe40006800000 */
[----:B------:R-:W-:Y:S01]  /*3c20*/  ISETP.GT.AND P5, PT, R18, 0x10, P0 ;  /* 0x000000101200780c */ /* 0x000fe200007a4270 */
[----:B-1----:R-:W-:Y:S01]  /*3c30*/  IMAD.IADD R23, R16, 0x1, R21 ;  /* 0x0000000110177824 */ /* 0x002fe200078e0215 */
[C---:B------:R-:W-:Y:S02]  /*3c40*/  ISETP.LT.OR P6, PT, R20.reuse, 0xa, P6 ;  /* 0x0000000a1400780c */ /* 0x040fe400037c1670 */
[----:B------:R-:W-:Y:S02]  /*3c50*/  ISETP.LT.OR P5, PT, R20, 0x11, P5 ;  /* 0x000000111400780c */ /* 0x000fe40002fa1670 */
[----:B------:R-:W-:-:S02]  /*3c60*/  FSEL R77, R77, -INF , !P6 ;  /* 0xff8000004d4d7808 */ /* 0x000fc40007000000 */
[----:B------:R-:W-:Y:S02]  /*3c70*/  FSEL R17, R44, -INF , !P5 ;  /* 0xff8000002c117808 */ /* 0x000fe40006800000 */
[C---:B------:R-:W-:Y:S02]  /*3c80*/  ISETP.GT.AND P5, PT, R18.reuse, 0x18, P0 ;  /* 0x000000181200780c */ /* 0x040fe400007a4270 */
[----:B------:R-:W-:Y:S02]  /*3c90*/  ISETP.GT.AND P6, PT, R18, 0x11, P0 ;  /* 0x000000111200780c */ /* 0x000fe400007c4270 */
[C---:B------:R-:W-:Y:S02]  /*3ca0*/  ISETP.LT.OR P5, PT, R20.reuse, 0x19, P5 ;  /* 0x000000191400780c */ /* 0x040fe40002fa1670 */
[----:B------:R-:W-:Y:S02]  /*3cb0*/  ISETP.LT.OR P6, PT, R20, 0x12, P6 ;  /* 0x000000121400780c */ /* 0x000fe400037c1670 */
[----:B------:R-:W-:-:S02]  /*3cc0*/  FSEL R13, R40, -INF , !P5 ;  /* 0xff800000280d7808 */ /* 0x000fc40006800000 */
[----:B------:R-:W-:Y:S02]  /*3cd0*/  ISETP.GT.AND P5, PT, R18, 0x20, P0 ;  /* 0x000000201200780c */ /* 0x000fe400007a4270 */
[----:B------:R-:W-:Y:S02]  /*3ce0*/  FSEL R7, R45, -INF , !P6 ;  /* 0xff8000002d077808 */ /* 0x000fe40007000000 */
[----:B------:R-:W-:Y:S02]  /*3cf0*/  ISETP.LT.OR P5, PT, R20, 0x21, P5 ;  /* 0x000000211400780c */ /* 0x000fe40002fa1670 */
[----:B------:R-:W-:Y:S02]  /*3d00*/  ISETP.GT.AND P6, PT, R18, 0x19, P0 ;  /* 0x000000191200780c */ /* 0x000fe400007c4270 */
[----:B------:R-:W-:Y:S02]  /*3d10*/  FSEL R191, R72, -INF , !P5 ;  /* 0xff80000048bf7808 */ /* 0x000fe40006800000 */
[----:B------:R-:W-:-:S02]  /*3d20*/  ISETP.GT.AND P5, PT, R18, 0x28, P0 ;  /* 0x000000281200780c */ /* 0x000fc400007a4270 */
        /* <DEDUP_REMOVED lines=17> */
[----:B------:R-:W-:-:S02]  /*3e40*/  PLOP3.LUT P5, PT, PT, PT, UP1, 0x40, 0x0 ;  /* 0x000000000000781c */ /* 0x000fc40003fae818 */
[----:B------:R-:W-:Y:S02]  /*3e50*/  ISETP.LT.OR P6, PT, R20, 0x32, P6 ;  /* 0x000000321400780c */ /* 0x000fe400037c1670 */
[----:B------:R-:W-:Y:S02]  /*3e60*/  IMNMX R0, R23, R6, PT ;  /* 0x0000000617007217 */ /* 0x000fe40003800200 */
[----:B------:R-:W-:Y:S02]  /*3e70*/  FSEL R197, R29, -INF , !P6 ;  /* 0xff8000001dc57808 */ /* 0x000fe40007000000 */
[----:B------:R-:W-:-:S04]  /*3e80*/  ISETP.GT.AND P6, PT, R18, 0x39, P0 ;  /* 0x000000391200780c */ /* 0x000fc800007c4270 */
[----:B------:R-:W-:Y:S01]  /*3e90*/  ISETP.LT.OR P6, PT, R20, 0x3a, P6 ;  /* 0x0000003a1400780c */ /* 0x000fe200037c1670 */
[----:B------:R-:W-:-:S03]  /*3ea0*/  IMAD.IADD R20, R14, 0x1, R21 ;  /* 0x000000010e147824 */ /* 0x000fc600078e0215 */
[----:B------:R-:W-:Y:S01]  /*3eb0*/  FSEL R193, R53, -INF , !P6 ;  /* 0xff80000035c17808 */ /* 0x000fe20007000000 */
        /* <DEDUP_REMOVED lines=13> */
.L_x_2485:
[----:B------:R-:W-:-:S04]  /*3f90*/  MOV R6, c[0x0][0x32c] ;  /* 0x0000cb0000067a02 */ /* 0x000fc80000000f00 */
[----:B------:R-:W-:-:S13]  /*3fa0*/  ISETP.NE.AND P5, PT, R6, 0x1, PT ;  /* 0x000000010600780c */ /* 0x000fda0003fa5270 */
[----:B------:R-:W-:-:S05]  /*3fb0*/  @P5 IMAD.HI.U32 R6, R8, c[0x0][0x330], RZ ;  /* 0x0000cc0008065a27 */ /* 0x000fca00078e00ff */
[----:B------:R-:W-:Y:S02]  /*3fc0*/  @P5 SHF.R.U32.HI R8, RZ, c[0x0][0x334], R6 ;  /* 0x0000cd00ff085a19 */ /* 0x000fe40000011606 */
.L_x_2486:
[----:B------:R-:W-:Y:S05]  /*3fd0*/  BSYNC B0 ;  /* 0x0000000000007941 */ /* 0x000fea0003800000 */
.L_x_2484:
[----:B------:R-:W-:-:S04]  /*3fe0*/  IMAD R21, R8, c[0x0][0x32c], -R5 ;  /* 0x0000cb0008157a24 */ /* 0x000fc800078e0a05 */
[----:B------:R-:W-:-:S05]  /*3ff0*/  IMAD.IADD R21, R21, 0x1, -R240 ;  /* 0x0000000115157824 */ /* 0x000fca00078e0af0 */
[----:B------:R-:W-:Y:S02]  /*4000*/  IADD3 R5, R21, c[0x0][0x32c], RZ ;  /* 0x0000cb0015057a10 */ /* 0x000fe40007ffe0ff */
[----:B------:R-:W-:Y:S02]  /*4010*/  IMNMX R20, R20, R21, !PT ;  /* 0x0000001514147217 */ /* 0x000fe40007800200 */
[----:B------:R-:W-:Y:S02]  /*4020*/  IMNMX R0, R0, R5, PT ;  /* 0x0000000500007217 */ /* 0x000fe40003800200 */
.L_x_2483:
[----:B------:R-:W-:Y:S01]  /*4030*/  ISETP.GT.AND P6, PT, R20, 0x8, P0 ;  /* 0x000000081400780c */ /* 0x000fe200007c4270 */
[----:B------:R-:W-:Y:S01]  /*4040*/  IMAD.SHL.U32 R227, R4, 0x2, RZ ;  /* 0x0000000204e37824 */ /* 0x000fe200078e00ff */
[----:B------:R-:W-:Y:S01]  /*4050*/  ISETP.GT.AND P5, PT, R20, 0x1, P0 ;  /* 0x000000011400780c */ /* 0x000fe200007a4270 */
[----:B------:R-:W-:Y:S01]  /*4060*/  ULDC.64 UR4, c[0x0][0x2c8] ;  /* 0x0000b20000047ab9 */ /* 0x000fe20000000a00 */
[----:B------:R-:W-:Y:S01]  /*4070*/  ISETP.LT.OR P6, PT, R0, 0x9, P6 ;  /* 0x000000090000780c */ /* 0x000fe200037c1670 */
[--C-:B------:R-:W-:Y:S01]  /*4080*/  IMAD R222, R2, 0x2, R227.reuse ;  /* 0x0000000202de7824 */ /* 0x100fe200078e02e3 */
[----:B------:R-:W-:Y:S01]  /*4090*/  ISETP.LT.OR P5, PT, R0, 0x2, P5 ;  /* 0x000000020000780c */ /* 0x000fe20002fa1670 */
[C---:B------:R-:W-:Y:S01]  /*40a0*/  IMAD R221, R3.reuse, 0x2, R227 ;  /* 0x0000000203dd7824 */ /* 0x040fe200078e02e3 */
[----:B------:R-:W-:Y:S01]  /*40b0*/  FSEL R78, R78, -INF , !P6 ;  /* 0xff8000004e4e7808 */ /* 0x000fe20007000000 */
[----:B------:R-:W-:Y:S01]  /*40c0*/  IMAD R220, R3, 0x2, R222 ;  /* 0x0000000203dc7824 */ /* 0x000fe200078e02de */
[----:B------:R-:W-:Y:S01]  /*40d0*/  ISETP.GT.AND P6, PT, R20, 0x10, P0 ;  /* 0x000000101400780c */ /* 0x000fe200007c4270 */
[----:B------:R-:W-:Y:S01]  /*40e0*/  LDSM.16.MT88.4 R136, [R222+0x100] ;  /* 0x00010000de88783b */ /* 0x000fe20000004200 */
[----:B------:R-:W-:Y:S01]  /*40f0*/  FMNMX.FTZ R16, R12, R19, !PT ;  /* 0x000000130c107209 */ /* 0x000fe20007810000 */
[----:B------:R-:W-:Y:S01]  /*4100*/  UIMAD.WIDE.U32 UR20, UR7, UR4, URZ ;  /* 0x00000004071472a5 */ /* 0x000fe2000f8e003f */
[----:B------:R-:W-:Y:S01]  /*4110*/  ISETP.LT.OR P6, PT, R0, 0x11, P6 ;  /* 0x000000110000780c */ /* 0x000fe200037c1670 */
[----:B------:R-:W-:Y:S01]  /*4120*/  LDSM.16.MT88.4 R156, [R227+0x100] ;  /* 0x00010000e39c783b */ /* 0x000fe20000004200 */
[----:B------:R-:W-:Y:S01]  /*4130*/  FSEL R14, R11, -INF , !P5 ;  /* 0xff8000000b0e7808 */ /* 0x000fe20006800000 */
[----:B------:R-:W-:Y:S01]  /*4140*/  UIADD3 UR14, UR14, -0x2, URZ ;  /* 0xfffffffe0e0e7890 */ /* 0x000fe2000fffe03f */
[----:B------:R-:W-:Y:S01]  /*4150*/  ISETP.GT.AND P5, PT, R20, 0x9, P0 ;  /* 0x000000091400780c */ /* 0x000fe200007a4270 */
[----:B------:R-:W-:Y:S01]  /*4160*/  LDSM.16.MT88.4 R144, [R221+0x100] ;  /* 0x00010000dd90783b */ /* 0x000fe20000004200 */
[----:B------:R-:W-:Y:S01]  /*4170*/  FSEL R8, R46, -INF , !P6 ;  /* 0xff8000002e087808 */ /* 0x000fe20007000000 */
[----:B------:R-:W-:Y:S01]  /*4180*/  @UP2 UMOV UR17, UR21 ;  /* 0x0000001500112c82 */ /* 0x000fe20008000000 */
[----:B------:R-:W-:Y:S01]  /*4190*/  FMNMX.FTZ R16, R15, R16, !PT ;  /* 0x000000100f107209 */ /* 0x000fe20007810000 */
[----:B------:R-:W-:Y:S01]  /*41a0*/  LDSM.16.MT88.4 R152, [R220+0x100] ;  /* 0x00010000dc98783b */ /* 0x000fe20000004200 */
[----:B------:R-:W-:Y:S01]  /*41b0*/  ISETP.GT.AND P6, PT, R20, RZ, P0 ;  /* 0x000000ff1400720c */ /* 0x000fe200007c4270 */
[----:B------:R-:W-:Y:S01]  /*41c0*/  @UP2 USHF.R.U32.HI UR7, URZ, UR5, UR17 ;  /* 0x000000053f072299 */ /* 0x000fe20008011611 */
[C---:B------:R-:W-:Y:S01]  /*41d0*/  ISETP.LT.OR P5, PT, R0.reuse, 0xa, P5 ;  /* 0x0000000a0000780c */ /* 0x040fe20002fa1670 */
[----:B------:R-:W-:Y:S01]  /*41e0*/  LDSM.16.MT88.4 R48, [R222+0x2100] ;  /* 0x00210000de30783b */ /* 0x000fe20000004200 */
[----:B------:R-:W-:Y:S01]  /*41f0*/  FMNMX.FTZ R16, R77, R16, !PT ;  /* 0x000000104d107209 */ /* 0x000fe20007810000 */
[----:B------:R-:W-:Y:S01]  /*4200*/  UIADD3 UR4, UR6, UR7, URZ ;  /* 0x0000000706047290 */ /* 0x000fe2000fffe03f */
[----:B------:R-:W-:Y:S01]  /*4210*/  ISETP.LT.OR P6, PT, R0, 0x1, P6 ;  /* 0x000000010000780c */ /* 0x000fe200037c1670 */
[----:B------:R-:W-:Y:S01]  /*4220*/  LDSM.16.MT88.4 R56, [R221+0x2100] ;  /* 0x00210000dd38783b */ /* 0x000fe20000004200 */
[----:B------:R-:W-:Y:S01]  /*4230*/  FSEL R6, R79, -INF , !P5 ;  /* 0xff8000004f067808 */ /* 0x000fe20006800000 */
[----:B------:R-:W-:Y:S01]  /*4240*/  ULDC UR7, c[0x0][0x328] ;  /* 0x0000ca0000077ab9 */ /* 0x000fe20000000800 */
[----:B------:R-:W-:Y:S01]  /*4250*/  ISETP.GT.AND P5, PT, R20, 0x11, P0 ;  /* 0x000000111400780c */ /* 0x000fe200007a4270 */
[----:B------:R-:W-:Y:S01]  /*4260*/  LDSM.16.MT88.4 R64, [R220+0x2100] ;  /* 0x00210000dc40783b */ /* 0x000fe20000004200 */
[----:B------:R-:W-:Y:S01]  /*4270*/  FMNMX.FTZ R16, R17, R16, !PT ;  /* 0x0000001011107209 */ /* 0x000fe20007810000 */
[----:B------:R-:W-:Y:S01]  /*4280*/  UIADD3 UR7, UR4, UR7, URZ ;  /* 0x0000000704077290 */ /* 0x000fe2000fffe03f */
[----:B------:R-:W-:Y:S01]  /*4290*/  FSEL R10, R10, -INF , !P6 ;  /* 0xff8000000a0a7808 */ /* 0x000fe20007000000 */
[----:B------:R-:W-:Y:S01]  /*42a0*/  LDSM.16.MT88.4 R80, [R222+0x4100] ;  /* 0x00410000de50783b */ /* 0x000fe20000004200 */
[----:B------:R-:W-:-:S02]  /*42b0*/  ISETP.LT.OR P5, PT, R0, 0x12, P5 ;  /* 0x000000120000780c */ /* 0x000fc40002fa1670 */
[----:B------:R-:W-:Y:S01]  /*42c0*/  FMNMX.FTZ R16, R7, R16, !PT ;  /* 0x0000001007107209 */ /* 0x000fe20007810000 */
[----:B------:R-:W-:Y:S01]  /*42d0*/  LDSM.16.MT88.4 R88, [R221+0x4100] ;  /* 0x00410000dd58783b */ /* 0x000fe20000004200 */
[----:B------:R-:W-:Y:S02]  /*42e0*/  FMNMX.FTZ R5, R10, R14, !PT ;  /* 0x0000000e0a057209 */ /* 0x000fe40007810000 */
[----:B------:R-:W-:Y:S01]  /*42f0*/  FSEL R24, R47, -INF , !P5 ;  /* 0xff8000002f187808 */ /* 0x000fe20006800000 */
[----:B------:R-:W-:Y:S01]  /*4300*/  LDSM.16.MT88.4 R96, [R220+0x4100] ;  /* 0x00410000dc60783b */ /* 0x000fe20000004200 */
[----:B------:R-:W-:Y:S02]  /*4310*/  FMNMX.FTZ R16, R13, R16, !PT ;  /* 0x000000100d107209 */ /* 0x000fe40007810000 */
[----:B------:R-:W-:Y:S01]  /*4320*/  ISETP.GT.AND P5, PT, R20, 0x19, P0 ;  /* 0x000000191400780c */ /* 0x000fe200007a4270 */
[----:B------:R-:W-:Y:S01]  /*4330*/  LDSM.16.MT88.4 R104, [R227+0x6100] ;  /* 0x00610000e368783b */ /* 0x000fe20000004200 */
[----:B------:R-:W-:-:S02]  /*4340*/  FMNMX.FTZ R5, R78, R5, !PT ;  /* 0x000000054e057209 */ /* 0x000fc40007810000 */
[----:B------:R-:W-:Y:S01]  /*4350*/  ISETP.GT.AND P6, PT, R20, 0x18, P0 ;  /* 0x000000181400780c */ /* 0x000fe200007c4270 */
[----:B------:R-:W-:Y:S01]  /*4360*/  LDSM.16.MT88.4 R112, [R222+0x6100] ;  /* 0x00610000de70783b */ /* 0x000fe20000004200 */
[----:B------:R-:W-:Y:S02]  /*4370*/  FMNMX.FTZ R22, R9, R16, !PT ;  /* 0x0000001009167209 */ /* 0x000fe40007810000 */
[----:B------:R-:W-:Y:S01]  /*4380*/  ISETP.LT.OR P5, PT, R0, 0x1a, P5 ;  /* 0x0000001a0000780c */ /* 0x000fe20002fa1670 */
[----:B------:R-:W-:Y:S01]  /*4390*/  LDSM.16.MT88.4 R120, [R221+0x6100] ;  /* 0x00610000dd78783b */ /* 0x000fe20000004200 */
[----:B------:R-:W-:Y:S02]  /*43a0*/  FMNMX.FTZ R5, R6, R5, !PT ;  /* 0x0000000506057209 */ /* 0x000fe40007810000 */
[----:B------:R-:W-:Y:S01]  /*43b0*/  ISETP.LT.OR P6, PT, R0, 0x19, P6 ;  /* 0x000000190000780c */ /* 0x000fe200037c1670 */
[----:B--2---:R-:W-:Y:S01]  /*43c0*/  LDSM.16.MT88.4 R32, [R227+0x4900] ;  /* 0x00490000e320783b */ /* 0x004fe20000004200 */
[----:B------:R-:W-:-:S02]  /*43d0*/  FMNMX.FTZ R22, R191, R22, !PT ;  /* 0x00000016bf167209 */ /* 0x000fc40007810000 */
[----:B------:R-:W-:Y:S01]  /*43e0*/  FSEL R16, R43, -INF , !P5 ;  /* 0xff8000002b107808 */ /* 0x000fe20006800000 */
[----:B------:R-:W-:Y:S01]  /*43f0*/  LDSM.16.MT88.4 R168, [R227+0x2900] ;  /* 0x00290000e3a8783b */ /* 0x000fe20000004200 */
[----:B------:R-:W-:Y:S02]  /*4400*/  FMNMX.FTZ R5, R8, R5, !PT ;  /* 0x0000000508057209 */ /* 0x000fe40007810000 */
[----:B------:R-:W-:Y:S01]  /*4410*/  ISETP.GT.AND P5, PT, R20, 0x21, P0 ;  /* 0x000000211400780c */ /* 0x000fe200007a4270 */
[----:B------:R-:W-:Y:S01]  /*4420*/  LDSM.16.MT88.4 R164, [R221+0x2900] ;  /* 0x00290000dda4783b */ /* 0x000fe20000004200 */
[----:B------:R-:W-:Y:S02]  /*4430*/  FSEL R18, R42, -INF , !P6 ;  /* 0xff8000002a127808 */ /* 0x000fe40007000000 */
[----:B------:R-:W-:Y:S01]  /*4440*/  FMNMX.FTZ R22, R183, R22, !PT ;  /* 0x00000016b7167209 */ /* 0x000fe20007810000 */
[----:B------:R-:W-:Y:S01]  /*4450*/  LDSM.16.MT88.4 R40, [R227+0x2100] ;  /* 0x00210000e328783b */ /* 0x000fe20000004200 */
[----:B------:R-:W-:-:S02]  /*4460*/  ISETP.GT.AND P6, PT, R20, 0x20, P0 ;  /* 0x000000201400780c */ /* 0x000fc400007c4270 */
[----:B------:R-:W-:Y:S02]  /*4470*/  FMNMX.FTZ R5, R24, R5, !PT ;  /* 0x0000000518057209 */ /* 0x000fe40007810000 */
[C---:B------:R-:W-:Y:S02]  /*4480*/  ISETP.LT.OR P5, PT, R0.reuse, 0x22, P5 ;  /* 0x000000220000780c */ /* 0x040fe40002fa1670 */
[----:B------:R-:W-:Y:S02]  /*4490*/  FMNMX.FTZ R22, R185, R22, !PT ;  /* 0x00000016b9167209 */ /* 0x000fe40007810000 */
[----:B------:R-:W-:Y:S02]  /*44a0*/  ISETP.LT.OR P6, PT, R0, 0x21, P6 ;  /* 0x000000210000780c */ /* 0x000fe400037c1670 */
[----:B------:R-:W-:Y:S02]  /*44b0*/  FMNMX.FTZ R5, R18, R5, !PT ;  /* 0x0000000512057209 */ /* 0x000fe40007810000 */
[----:B------:R-:W-:-:S02]  /*44c0*/  FSEL R192, R75, -INF , !P5 ;  /* 0xff8000004bc07808 */ /* 0x000fc40006800000 */
[----:B------:R-:W-:Y:S02]  /*44d0*/  ISETP.GT.AND P5, PT, R20, 0x28, P0 ;  /* 0x000000281400780c */ /* 0x000fe400007a4270 */
[----:B------:R-:W-:Y:S02]  /*44e0*/  FMNMX.FTZ R22, R189, R22, !PT ;  /* 0x00000016bd167209 */ /* 0x000fe40007810000 */
[----:B------:R-:W-:Y:S02]  /*44f0*/  FSEL R244, R74, -INF , !P6 ;  /* 0xff8000004af47808 */ /* 0x000fe40007000000 */
[----:B------:R-:W-:Y:S01]  /*4500*/  FMNMX.FTZ R11, R16, R5, !PT ;  /* 0x00000005100b7209 */ /* 0x000fe20007810000 */
[----:B------:R-:W-:Y:S01]  /*4510*/  LDSM.16.MT88.4 R72, [R227+0x4100] ;  /* 0x00410000e348783b */ /* 0x000fe20000004200 */
[----:B------:R-:W-:Y:S02]  /*4520*/  ISETP.LT.OR P5, PT, R0, 0x29, P5 ;  /* 0x000000290000780c */ /* 0x000fe40002fa1670 */
[----:B------:R-:W-:-:S02]  /*4530*/  ISETP.GT.AND P6, PT, R20, 0x29, P0 ;  /* 0x000000291400780c */ /* 0x000fc400007c4270 */
[----:B------:R-:W-:Y:S02]  /*4540*/  FMNMX.FTZ R22, R199, R22, !PT ;  /* 0x00000016c7167209 */ /* 0x000fe40007810000 */
[----:B------:R-:W-:Y:S02]  /*4550*/  FMNMX.FTZ R11, R244, R11, !PT ;  /* 0x0000000bf40b7209 */ /* 0x000fe40007810000 */
[----:B------:R-:W-:Y:S02]  /*4560*/  FSEL R202, R70, -INF , !P5 ;  /* 0xff80000046ca7808 */ /* 0x000fe40006800000 */
[----:B------:R-:W-:Y:S02]  /*4570*/  ISETP.LT.OR P6, PT, R0, 0x2a, P6 ;  /* 0x0000002a0000780c */ /* 0x000fe400037c1670 */
[----:B------:R-:W-:Y:S02]  /*4580*/  ISETP.GT.AND P5, PT, R20, 0x30, P0 ;  /* 0x000000301400780c */ /* 0x000fe400007a4270 */
[----:B------:R-:W-:-:S02]  /*4590*/  FMNMX.FTZ R22, R197, R22, !PT ;  /* 0x00000016c5167209 */ /* 0x000fc40007810000 */
[----:B------:R-:W-:Y:S02]  /*45a0*/  FMNMX.FTZ R11, R192, R11, !PT ;  /* 0x0000000bc00b7209 */ /* 0x000fe40007810000 */
[----:B------:R-:W-:Y:S02]  /*45b0*/  FSEL R194, R71, -INF , !P6 ;  /* 0xff80000047c27808 */ /* 0x000fe40007000000 */
[----:B------:R-:W-:Y:S02]  /*45c0*/  ISETP.LT.OR P5, PT, R0, 0x31, P5 ;  /* 0x000000310000780c */ /* 0x000fe40002fa1670 */
[----:B------:R-:W-:Y:S02]  /*45d0*/  FMNMX.FTZ R22, R195, R22, !PT ;  /* 0x00000016c3167209 */ /* 0x000fe40007810000 */
[----:B------:R-:W-:Y:S02]  /*45e0*/  ISETP.GT.AND P6, PT, R20, 0x31, P0 ;  /* 0x000000311400780c */ /* 0x000fe400007c4270 */
[----:B------:R-:W-:-:S02]  /*45f0*/  FMNMX.FTZ R11, R202, R11, !PT ;  /* 0x0000000bca0b7209 */ /* 0x000fc40007810000 */
[----:B------:R-:W-:Y:S02]  /*4600*/  FSEL R198, R30, -INF , !P5 ;  /* 0xff8000001ec67808 */ /* 0x000fe40006800000 */
[----:B------:R-:W-:Y:S02]  /*4610*/  FMNMX.FTZ R5, R193, R22, !PT ;  /* 0x00000016c1057209 */ /* 0x000fe40007810000 */
[----:B------:R-:W-:Y:S02]  /*4620*/  ISETP.LT.OR P6, PT, R0, 0x32, P6 ;  /* 0x000000320000780c */ /* 0x000fe400037c1670 */
[----:B------:R-:W-:Y:S01]  /*4630*/  ISETP.GT.AND P5, PT, R20, 0x38, P0 ;  /* 0x000000381400780c */ /* 0x000fe200007a4270 */
[----:B------:R-:W1:Y:S01]  /*4640*/  SHFL.BFLY PT, R22, R5, 0x2, 0x1f ;  /* 0x0c401f0005167f89 */ /* 0x000e6200000e0000 */
[----:B------:R-:W-:Y:S02]  /*4650*/  FMNMX.FTZ R11, R194, R11, !PT ;  /* 0x0000000bc20b7209 */ /* 0x000fe40007810000 */
[----:B------:R-:W-:-:S02]  /*4660*/  ISETP.GT.AND P0, PT, R20, 0x39, P0 ;  /* 0x000000391400780c */ /* 0x000fc40000704270 */
[----:B------:R-:W-:Y:S02]  /*4670*/  FSEL R196, R31, -INF , !P6 ;  /* 0xff8000001fc47808 */ /* 0x000fe40007000000 */
[----:B------:R-:W-:Y:S01]  /*4680*/  ISETP.LT.OR P5, PT, R0, 0x39, P5 ;  /* 0x000000390000780c */ /* 0x000fe20002fa1670 */
[----:B------:R-:W-:Y:S01]  /*4690*/  LDSM.16.MT88.4 R28, [R222+0x4900] ;  /* 0x00490000de1c783b */ /* 0x000fe20000004200 */
[----:B------:R-:W-:Y:S02]  /*46a0*/  FMNMX.FTZ R11, R198, R11, !PT ;  /* 0x0000000bc60b7209 */ /* 0x000fe40007810000 */
[----:B------:R-:W-:Y:S02]  /*46b0*/  ISETP.LT.OR P0, PT, R0, 0x3a, P0 ;  /* 0x0000003a0000780c */ /* 0x000fe40000701670 */
[----:B------:R-:W-:Y:S02]  /*46c0*/  FSEL R190, R54, -INF , !P5 ;  /* 0xff80000036be7808 */ /* 0x000fe40006800000 */
[----:B------:R-:W-:-:S02]  /*46d0*/  FMNMX.FTZ R11, R196, R11, !PT ;  /* 0x0000000bc40b7209 */ /* 0x000fc40007810000 */
[----:B------:R-:W-:Y:S02]  /*46e0*/  FSEL R188, R55, -INF , !P0 ;  /* 0xff80000037bc7808 */ /* 0x000fe40004000000 */
        /* <DEDUP_REMOVED lines=13> */
[--C-:B------:R-:W-:Y:S02]  /*47c0*/  FFMA.FTZ R181, R19, c[0x0][0x2d0], -R200.reuse ;  /* 0x0000b40013b57a23 */ /* 0x100fe400000108c8 */
[--C-:B------:R-:W-:Y:S01]  /*47d0*/  FFMA.FTZ R175, R77, c[0x0][0x2d0], -R200.reuse ;  /* 0x0000b4004daf7a23 */ /* 0x100fe200000108c8 */
[----:B------:R-:W-:Y:S01]  /*47e0*/  MUFU.EX2 R182, R182 ;  /* 0x000000b600b67308 */ /* 0x000fe20000000800 */
[--C-:B------:R-:W-:Y:S01]  /*47f0*/  FFMA.FTZ R174, R7, c[0x0][0x2d0], -R200.reuse ;  /* 0x0000b40007ae7a23 */ /* 0x100fe200000108c8 */
[----:B-1----:R-:W-:Y:S01]  /*4800*/  FMNMX.FTZ R12, R20, R5, !PT ;  /* 0x00000005140c7209 */ /* 0x002fe20007810000 */
[--C-:B------:R-:W-:Y:S01]  /*4810*/  FFMA.FTZ R173, R13, c[0x0][0x2d0], -R200.reuse ;  /* 0x0000b4000dad7a23 */ /* 0x100fe200000108c8 */
[----:B------:R-:W-:Y:S01]  /*4820*/  LDSM.16.MT88.4 R20, [R227+0x900] ;  /* 0x00090000e314783b */ /* 0x000fe20000004200 */
[--C-:B------:R-:W-:Y:S01]  /*4830*/  FFMA.FTZ R179, R17, c[0x0][0x2d0], -R200.reuse ;  /* 0x0000b40011b37a23 */ /* 0x100fe200000108c8 */
[C---:B------:R-:W-:Y:S01]  /*4840*/  FSETP.NEU.FTZ.AND P0, PT, R12.reuse, -INF , PT ;  /* 0xff8000000c00780b */ /* 0x040fe20003f1d000 */
[----:B------:R-:W-:Y:S01]  /*4850*/  FMUL.FTZ R187, R12, c[0x0][0x2d0] ;  /* 0x0000b4000cbb7a20 */ /* 0x000fe20000410000 */
[----:B------:R-:W1:Y:S01]  /*4860*/  MUFU.EX2 R181, R181 ;  /* 0x000000b500b57308 */ /* 0x000e620000000800 */
[----:B------:R-:W-:-:S02]  /*4870*/  FFMA.FTZ R184, R191, c[0x0][0x2d0], -R200 ;  /* 0x0000b400bfb87a23 */ /* 0x000fc400000108c8 */
[--C-:B------:R-:W-:Y:S01]  /*4880*/  FFMA.FTZ R186, R189, c[0x0][0x2d0], -R200.reuse ;  /* 0x0000b400bdba7a23 */ /* 0x100fe200000108c8 */
[----:B------:R-:W-:Y:S01]  /*4890*/  FSEL R187, R187, RZ, P0 ;  /* 0x000000ffbbbb7208 */ /* 0x000fe20000000000 */
[--C-:B------:R-:W-:Y:S01]  /*48a0*/  FFMA.FTZ R183, R183, c[0x0][0x2d0], -R200.reuse ;  /* 0x0000b400b7b77a23 */ /* 0x100fe200000108c8 */
[----:B------:R-:W-:Y:S01]  /*48b0*/  PLOP3.LUT P0, PT, PT, PT, UP1, 0x40, 0x0 ;  /* 0x000000000000781c */ /* 0x000fe20003f0e818 */
[----:B------:R-:W-:Y:S01]  /*48c0*/  FFMA.FTZ R185, R185, c[0x0][0x2d0], -R200 ;  /* 0x0000b400b9b97a23 */ /* 0x000fe200000108c8 */
[----:B------:R-:W-:Y:S01]  /*48d0*/  MUFU.EX2 R180, R180 ;  /* 0x000000b400b47308 */ /* 0x000fe20000000800 */
[--C-:B------:R-:W-:Y:S02]  /*48e0*/  FFMA.FTZ R177, R10, c[0x0][0x2d0], -R187.reuse ;  /* 0x0000b4000ab17a23 */ /* 0x100fe400000108bb */
[--C-:B------:R-:W-:Y:S02]  /*48f0*/  FFMA.FTZ R176, R14, c[0x0][0x2d0], -R187.reuse ;  /* 0x0000b4000eb07a23 */ /* 0x100fe400000108bb */
[----:B------:R-:W-:-:S02]  /*4900*/  FFMA.FTZ R178, R78, c[0x0][0x2d0], -R187 ;  /* 0x0000b4004eb27a23 */ /* 0x000fc400000108bb */
[--C-:B------:R-:W-:Y:S01]  /*4910*/  FFMA.FTZ R15, R6, c[0x0][0x2d0], -R187.reuse ;  /* 0x0000b400060f7a23 */ /* 0x100fe200000108bb */
[----:B------:R-:W2:Y:S01]  /*4920*/  MUFU.EX2 R175, R175 ;  /* 0x000000af00af7308 */ /* 0x000ea20000000800 */
[----:B------:R-:W3:Y:S01]  /*4930*/  LDSM.16.MT88.4 R4, [R220+0x6100] ;  /* 0x00610000dc04783b */ /* 0x000ee20000004200 */
[----:B------:R-:W-:Y:S01]  /*4940*/  FFMA.FTZ R14, R9, c[0x0][0x2d0], -R200 ;  /* 0x0000b400090e7a23 */ /* 0x000fe200000108c8 */
[----:B-1----:R-:W-:Y:S01]  /*4950*/  F2FP.BF16.PACK_AB R128, R181, R182 ;  /* 0x000000b6b580723e */ /* 0x002fe200000010ff */
[--C-:B------:R-:W-:Y:S02]  /*4960*/  FFMA.FTZ R172, R8, c[0x0][0x2d0], -R187.reuse ;  /* 0x0000b40008ac7a23 */ /* 0x100fe400000108bb */
[----:B------:R-:W1:Y:S01]  /*4970*/  LDSM.16.MT88.4 R8, [R222+0x900] ;  /* 0x00090000de08783b */ /* 0x000e620000004200 */
[--C-:B------:R-:W-:Y:S01]  /*4980*/  FFMA.FTZ R13, R24, c[0x0][0x2d0], -R187.reuse ;  /* 0x0000b400180d7a23 */ /* 0x100fe200000108bb */
[----:B------:R-:W-:Y:S01]  /*4990*/  MUFU.EX2 R177, R177 ;  /* 0x000000b100b17308 */ /* 0x000fe20000000800 */
[--C-:B------:R-:W-:Y:S01]  /*49a0*/  FFMA.FTZ R3, R18, c[0x0][0x2d0], -R187.reuse ;  /* 0x0000b40012037a23 */ /* 0x100fe200000108bb */
[----:B------:R-:W-:Y:S01]  /*49b0*/  LDSM.16.MT88.4 R24, [R221+0x900] ;  /* 0x00090000dd18783b */ /* 0x000fe20000004200 */
[----:B------:R-:W-:-:S02]  /*49c0*/  FFMA.FTZ R2, R16, c[0x0][0x2d0], -R187 ;  /* 0x0000b40010027a23 */ /* 0x000fc400000108bb */
[--C-:B------:R-:W-:Y:S01]  /*49d0*/  FFMA.FTZ R189, R244, c[0x0][0x2d0], -R187.reuse ;  /* 0x0000b400f4bd7a23 */ /* 0x100fe200000108bb */
[----:B------:R-:W4:Y:S01]  /*49e0*/  LDSM.16.MT88.4 R16, [R220+0x900] ;  /* 0x00090000dc10783b */ /* 0x000f220000004200 */
[--C-:B------:R-:W-:Y:S01]  /*49f0*/  FFMA.FTZ R192, R192, c[0x0][0x2d0], -R187.reuse ;  /* 0x0000b400c0c07a23 */ /* 0x100fe200000108bb */
[----:B------:R-:W5:Y:S01]  /*4a00*/  MUFU.EX2 R176, R176 ;  /* 0x000000b000b07308 */ /* 0x000f620000000800 */
[----:B--2---:R-:W-:Y:S01]  /*4a10*/  F2FP.BF16.PACK_AB R130, R175, R180 ;  /* 0x000000b4af82723e */ /* 0x004fe200000010ff */
[--C-:B------:R-:W-:Y:S02]  /*4a20*/  FFMA.FTZ R191, R202, c[0x0][0x2d0], -R187.reuse ;  /* 0x0000b400cabf7a23 */ /* 0x100fe400000108bb */
[----:B------:R-:W-:Y:S02]  /*4a30*/  FFMA.FTZ R194, R194, c[0x0][0x2d0], -R187 ;  /* 0x0000b400c2c27a23 */ /* 0x000fe400000108bb */
[--C-:B------:R-:W-:Y:S02]  /*4a40*/  FFMA.FTZ R244, R193, c[0x0][0x2d0], -R200.reuse ;  /* 0x0000b400c1f47a23 */ /* 0x100fe400000108c8 */
[----:B------:R-:W-:Y:S01]  /*4a50*/  MUFU.EX2 R178, R178 ;  /* 0x000000b200b27308 */ /* 0x000fe20000000800 */
[----:B------:R-:W-:-:S02]  /*4a60*/  FFMA.FTZ R199, R199, c[0x0][0x2d0], -R200 ;  /* 0x0000b400c7c77a23 */ /* 0x000fc400000108c8 */
[--C-:B------:R-:W-:Y:S02]  /*4a70*/  FFMA.FTZ R202, R197, c[0x0][0x2d0], -R200.reuse ;  /* 0x0000b400c5ca7a23 */ /* 0x100fe400000108c8 */
[----:B------:R-:W-:Y:S02]  /*4a80*/  FFMA.FTZ R195, R195, c[0x0][0x2d0], -R200 ;  /* 0x0000b400c3c37a23 */ /* 0x000fe400000108c8 */
[--C-:B------:R-:W-:Y:S01]  /*4a90*/  FFMA.FTZ R193, R198, c[0x0][0x2d0], -R187.reuse ;  /* 0x0000b400c6c17a23 */ /* 0x100fe200000108bb */
[----:B------:R-:W2:Y:S01]  /*4aa0*/  MUFU.EX2 R15, R15 ;  /* 0x0000000f000f7308 */ /* 0x000ea20000000800 */
[----:B-----5:R-:W-:Y:S01]  /*4ab0*/  F2FP.BF16.PACK_AB R129, R176, R177 ;  /* 0x000000b1b081723e */ /* 0x020fe200000010ff */
[--C-:B------:R-:W-:Y:S02]  /*4ac0*/  FFMA.FTZ R196, R196, c[0x0][0x2d0], -R187.reuse ;  /* 0x0000b400c4c47a23 */ /* 0x100fe400000108bb */
[--C-:B------:R-:W-:Y:S02]  /*4ad0*/  FFMA.FTZ R190, R190, c[0x0][0x2d0], -R187.reuse ;  /* 0x0000b400bebe7a23 */ /* 0x100fe400000108bb */
[----:B------:R-:W-:-:S02]  /*4ae0*/  FFMA.FTZ R241, R188, c[0x0][0x2d0], -R187 ;  /* 0x0000b400bcf17a23 */ /* 0x000fc400000108bb */
[----:B------:R-:W-:Y:S01]  /*4af0*/  MUFU.EX2 R179, R179 ;  /* 0x000000b300b37308 */ /* 0x000fe20000000800 */
[----:B------:R-:W-:Y:S02]  /*4b00*/  FADD.FTZ R181, R182, R181 ;  /* 0x000000b5b6b57221 */ /* 0x000fe40000010000 */
[----:B------:R-:W-:Y:S02]  /*4b10*/  FADD.FTZ R177, R177, R176 ;  /* 0x000000b0b1b17221 */ /* 0x000fe40000010000 */
[----:B------:R-:W-:Y:S01]  /*4b20*/  FADD.FTZ R180, R180, R181 ;  /* 0x000000b5b4b47221 */ /* 0x000fe20000010000 */
[----:B--2---:R-:W-:Y:S02]  /*4b30*/  F2FP.BF16.PACK_AB R131, R15, R178 ;  /* 0x000000b20f83723e */ /* 0x004fe400000010ff */
[----:B------:R-:W2:Y:S01]  /*4b40*/  MUFU.EX2 R174, R174 ;  /* 0x000000ae00ae7308 */ /* 0x000ea20000000800 */
[----:B------:R-:W-:Y:S02]  /*4b50*/  FADD.FTZ R178, R178, R177 ;  /* 0x000000b1b2b27221 */ /* 0x000fe40000010000 */
[----:B------:R-:W-:-:S02]  /*4b60*/  FADD.FTZ R180, R175, R180 ;  /* 0x000000b4afb47221 */ /* 0x000fc40000010000 */
        /* <DEDUP_REMOVED lines=54> */
[----:B--2---:R-:W-:Y:S01]  /*4ed0*/  F2FP.BF16.PACK_AB R4, R174, R179 ;  /* 0x000000b3ae04723e */ /* 0x004fe200000010ff */
        /* <DEDUP_REMOVED lines=17> */
[----:B------:R-:W2:Y:S07]  /*4ff0*/  LDSM.16.MT88.4 R20, [R222+0x2900] ;  /* 0x00290000de14783b */ /* 0x000eae0000004200 */
[C---:B----4-:R-:W-:Y:S08]  /*5000*/  HMMA.16816.F32.BF16 R148, R4.reuse, R16, R148 ;  /* 0x000000100494723c */ /* 0x050ff00000041894 */
[C---:B------:R-:W-:Y:S01]  /*5010*/  HMMA.16816.F32.BF16 R152, R4.reuse, R18, R152 ;  /* 0x000000120498723c */ /* 0x040fe20000041898 */
[----:B------:R-:W3:Y:S07]  /*5020*/  LDSM.16.MT88.4 R16, [R220+0x4900] ;  /* 0x00490000dc10783b */ /* 0x000eee0000004200 */
[C---:B------:R-:W-:Y:S08]  /*5030*/  HMMA.16816.F32.BF16 R140, R4.reuse, R24, R140 ;  /* 0x00000018048c723c */ /* 0x040ff0000004188c */
[C---:B-1----:R-:W-:Y:S08]  /*5040*/  HMMA.16816.F32.BF16 R60, R4.reuse, R8, R60 ;  /* 0x00000008043c723c */ /* 0x042ff0000004183c */
[C---:B------:R-:W-:Y:S01]  /*5050*/  HMMA.16816.F32.BF16 R64, R4.reuse, R10, R64 ;  /* 0x0000000a0440723c */ /* 0x040fe20000041840 */
[----:B------:R-:W1:Y:S07]  /*5060*/  LDSM.16.MT88.4 R8, [R222+0x6900] ;  /* 0x00690000de08783b */ /* 0x000e6e0000004200 */
        /* <DEDUP_REMOVED lines=25> */
[----:B------:R-:W-:Y:S07]  /*5200*/  LDSM.16.MT88.4 R24, [R222+0x1100] ;  /* 0x00110000de18783b */ /* 0x000fee0000004200 */
[C---:B--2---:R-:W-:Y:S08]  /*5210*/  HMMA.16816.F32.BF16 R100, R4.reuse, R20, R100 ;  /* 0x000000140464723c */ /* 0x044ff00000041864 */
[C---:B------:R-:W-:Y:S01]  /*5220*/  HMMA.16816.F32.BF16 R104, R4.reuse, R22, R104 ;  /* 0x000000160468723c */ /* 0x040fe20000041868 */
[----:B------:R-:W-:Y:S07]  /*5230*/  LDSM.16.MT88.4 R20, [R220+0x1100] ;  /* 0x00110000dc14783b */ /* 0x000fee0000004200 */
[C---:B---3--:R-:W-:Y:S08]  /*5240*/  HMMA.16816.F32.BF16 R116, R4.reuse, R16, R116 ;  /* 0x000000100474723c */ /* 0x048ff00000041874 */
[C---:B------:R-:W-:Y:S01]  /*5250*/  HMMA.16816.F32.BF16 R120, R4.reuse, R18, R120 ;  /* 0x000000120478723c */ /* 0x040fe20000041878 */
[----:B------:R-:W2:Y:S07]  /*5260*/  LDSM.16.MT88.4 R16, [R227+0x3100] ;  /* 0x00310000e310783b */ /* 0x000eae0000004200 */
        /* <DEDUP_REMOVED lines=30> */
[C---:B------:R-:W-:Y:S08]  /*5450*/  HMMA.16816.F32.BF16 R132, R4.reuse, R24, R132 ;  /* 0x000000180484723c */ /* 0x040ff00000041884 */
[C---:B------:R-:W-:Y:S01]  /*5460*/  HMMA.16816.F32.BF16 R136, R4.reuse, R26, R136 ;  /* 0x0000001a0488723c */ /* 0x040fe20000041888 */
[----:B------:R-:W5:Y:S07]  /*5470*/  LDSM.16.MT88.4 R24, [R221+0x5100] ;  /* 0x00510000dd18783b */ /* 0x000f6e0000004200 */
[C---:B------:R-:W-:Y:S08]  /*5480*/  HMMA.16816.F32.BF16 R52, R4.reuse, R164, R52 ;  /* 0x000000a40434723c */ /* 0x040ff00000041834 */
[C---:B------:R-:W-:Y:S01]  /*5490*/  HMMA.16816.F32.BF16 R56, R4.reuse, R166, R56 ;  /* 0x000000a60438723c */ /* 0x040fe20000041838 */
[----:B------:R-:W-:Y:S07]  /*54a0*/  LDSM.16.MT88.4 R164, [R220+0x7100] ;  /* 0x00710000dca4783b */ /* 0x000fee0000004200 */
        /* <DEDUP_REMOVED lines=21> */
[C---:B--2---:R-:W-:Y:S08]  /*5600*/  HMMA.16816.F32.BF16 R116, R4.reuse, R16, R116 ;  /* 0x000000100474723c */ /* 0x044ff00000041874 */
        /* <DEDUP_REMOVED lines=40> */
[----:B------:R-:W1:Y:S07]  /*5890*/  LDSM.16.MT88.4 R20, [R220+0x7900] ;  /* 0x00790000dc14783b */ /* 0x000e6e0000004200 */
[C---:B------:R-:W-:Y:S08]  /*58a0*/  HMMA.16816.F32.BF16 R52, R4.reuse, R168, R52 ;  /* 0x000000a80434723c */ /* 0x040ff00000041834 */
[C---:B------:R-:W-:Y:S08]  /*58b0*/  HMMA.16816.F32.BF16 R56, R4.reuse, R170, R56 ;  /* 0x000000aa0438723c */ /* 0x040ff00000041838 */
[C---:B------:R-:W-:Y:S08]  /*58c0*/  HMMA.16816.F32.BF16 R60, R4.reuse, R164, R60 ;  /* 0x000000a4043c723c */ /* 0x040ff0000004183c */
[C---:B------:R-:W-:Y:S08]  /*58d0*/  HMMA.16816.F32.BF16 R64, R4.reuse, R166, R64 ;  /* 0x000000a60440723c */ /* 0x040ff00000041840 */
[C---:B---3--:R-:W-:Y:S08]  /*58e0*/  HMMA.16816.F32.BF16 R76, R4.reuse, R32, R76 ;  /* 0x00000020044c723c */ /* 0x048ff0000004184c */
[C---:B------:R-:W-:Y:S08]  /*58f0*/  HMMA.16816.F32.BF16 R80, R4.reuse, R34, R80 ;  /* 0x000000220450723c */ /* 0x040ff00000041850 */
[C---:B----4-:R-:W-:Y:S08]  /*5900*/  HMMA.16816.F32.BF16 R84, R4.reuse, R28, R84 ;  /* 0x0000001c0454723c */ /* 0x050ff00000041854 */
[C---:B------:R-:W-:Y:S08]  /*5910*/  HMMA.16816.F32.BF16 R88, R4.reuse, R30, R88 ;  /* 0x0000001e0458723c */ /* 0x040ff00000041858 */
[C---:B-----5:R-:W-:Y:S08]  /*5920*/  HMMA.16816.F32.BF16 R92, R4.reuse, R24, R92 ;  /* 0x00000018045c723c */ /* 0x060ff0000004185c */
[C---:B------:R-:W-:Y:S08]  /*5930*/  HMMA.16816.F32.BF16 R96, R4.reuse, R26, R96 ;  /* 0x0000001a0460723c */ /* 0x040ff00000041860 */
[C---:B--2---:R-:W-:Y:S08]  /*5940*/  HMMA.16816.F32.BF16 R108, R4.reuse, R16, R108 ;  /* 0x00000010046c723c */ /* 0x044ff0000004186c */
[C---:B------:R-:W-:Y:S08]  /*5950*/  HMMA.16816.F32.BF16 R112, R4.reuse, R18, R112 ;  /* 0x000000120470723c */ /* 0x040ff00000041870 */
[C---:B-1----:R-:W-:Y:S08]  /*5960*/  HMMA.16816.F32.BF16 R116, R4.reuse, R8, R116 ;  /* 0x000000080474723c */ /* 0x042ff00000041874 */
        /* <DEDUP_REMOVED lines=15> */
.L_x_2488:
[----:B------:R-:W-:Y:S02]  /*5a60*/  UISETP.NE.AND UP0, UPT, UR6, 0x1, UPT ;  /* 0x000000010600788c */ /* 0x000fe4000bf05270 */
[----:B------:R-:W-:Y:S02]  /*5a70*/  ULDC.64 UR4, c[0x0][0x330] ;  /* 0x0000cc0000047ab9 */ /* 0x000fe40000000a00 */
[----:B------:R-:W-:-:S07]  /*5a80*/  UIMAD.WIDE.U32 UR20, UR17, UR4, URZ ;  /* 0x00000004111472a5 */ /* 0x000fce000f8e003f */
[----:B------:R-:W-:Y:S02]  /*5a90*/  @UP0 USHF.R.U32.HI UR17, URZ, UR5, UR21 ;  /* 0x000000053f110299 */ /* 0x000fe40008011615 */
.L_x_2489:
[----:B------:R-:W-:Y:S02]  /*5aa0*/  ULDC UR4, c[0x0][0x32c] ;  /* 0x0000cb0000047ab9 */ /* 0x000fe40000000800 */
[----:B------:R-:W-:-:S04]  /*5ab0*/  UIMAD UR4, UR17, UR6, UR4 ;  /* 0x00000006110472a4 */ /* 0x000fc8000f8e0204 */
[----:B------:R-:W-:-:S04]  /*5ac0*/  UISETP.LT.AND UP0, UPT, UR7, UR4, UPT ;  /* 0x000000040700728c */ /* 0x000fc8000bf01270 */
[----:B------:R-:W-:-:S04]  /*5ad0*/  USEL UR7, UR7, UR4, UP0 ;  /* 0x0000000407077287 */ /* 0x000fc80008000000 */
.L_x_2487:
        /* <DEDUP_REMOVED lines=9> */
[----:B------:R-:W-:Y:S01]  /*5b70*/  ULDC.64 UR6, c[0x0][0x208] ;  /* 0x0000820000067ab9 */ /* 0x000fe20000000a00 */
[C---:B------:R-:W-:Y:S01]  /*5b80*/  IADD3 R3, P6, R234.reuse, 0x40, RZ ;  /* 0x00000040ea037810 */ /* 0x040fe20007fde0ff */
[----:B------:R-:W-:Y:S01]  /*5b90*/  ULDC.64 UR4, c[0x0][0x1e0] ;  /* 0x0000780000047ab9 */ /* 0x000fe20000000a00 */
[----:B------:R-:W-:-:S03]  /*5ba0*/  IADD3 R2, P5, R234, 0x80, RZ ;  /* 0x00000080ea027810 */ /* 0x000fc60007fbe0ff */
[----:B------:R1:W-:Y:S04]  /*5bb0*/  STL [R1+0x10], R3 ;  /* 0x0000100301007387 */ /* 0x0003e80000100800 */
[----:B------:R2:W-:Y:S02]  /*5bc0*/  STL [R1+0x8], R2 ;  /* 0x0000080201007387 */ /* 0x0005e40000100800 */
[----:B------:R-:W-:Y:S01]  /*5bd0*/  @P0 IMAD.HI.U32 R245, R233, c[0x0][0x2c8], RZ ;  /* 0x0000b200e9f50a27 */ /* 0x000fe200078e00ff */
[----:B------:R-:W-:-:S13]  /*5be0*/  PLOP3.LUT P0, PT, PT, PT, UP2, 0x80, 0x0 ;  /* 0x000000000000781c */ /* 0x000fda0003f0f028 */
[----:B------:R-:W-:Y:S01]  /*5bf0*/  @P0 SHF.R.U32.HI R245, RZ, c[0x0][0x2cc], R245 ;  /* 0x0000b300fff50a19 */ /* 0x000fe200000116f5 */
[----:B-1----:R-:W-:Y:S01]  /*5c00*/  IMAD.X R3, RZ, RZ, R239, P6 ;  /* 0x000000ffff037224 */ /* 0x002fe200030e06ef */
[----:B--2---:R-:W-:-:S05]  /*5c10*/  IADD3 R2, P6, R234, 0xc0, RZ ;  /* 0x000000c0ea027810 */ /* 0x004fca0007fde0ff */
[----:B------:R1:W-:Y:S01]  /*5c20*/  STL [R1], R2 ;  /* 0x0000000201007387 */ /* 0x0003e20000100800 */
[----:B------:R-:W-:Y:S01]  /*5c30*/  IMAD.X R252, RZ, RZ, R239, P6 ;  /* 0x000000fffffc7224 */ /* 0x000fe200030e06ef */
[C---:B------:R-:W-:Y:S02]  /*5c40*/  IADD3 R249, P6, R236.reuse, 0x80, RZ ;  /* 0x00000080ecf97810 */ /* 0x040fe40007fde0ff */
[----:B------:R2:W-:Y:S03]  /*5c50*/  STL [R1+0xc], R3 ;  /* 0x00000c0301007387 */ /* 0x0005e60000100800 */
[----:B------:R-:W-:Y:S02]  /*5c60*/  IMAD.X R248, RZ, RZ, R243, P6 ;  /* 0x000000fffff87224 */ /* 0x000fe400030e06f3 */
[----:B-1----:R-:W-:Y:S02]  /*5c70*/  IMAD.MOV.U32 R2, RZ, RZ, R12 ;  /* 0x000000ffff027224 */ /* 0x002fe400078e000c */
[----:B--2---:R-:W-:Y:S01]  /*5c80*/  IMAD.X R3, RZ, RZ, R239, P5 ;  /* 0x000000ffff037224 */ /* 0x004fe200028e06ef */
[----:B------:R-:W-:-:S04]  /*5c90*/  IADD3 R251, P5, R236, 0x40, RZ ;  /* 0x00000040ecfb7810 */ /* 0x000fc80007fbe0ff */
[----:B------:R1:W-:Y:S01]  /*5ca0*/  STL [R1+0x4], R3 ;  /* 0x0000040301007387 */ /* 0x0003e20000100800 */
[----:B------:R-:W-:Y:S01]  /*5cb0*/  IMAD.X R250, RZ, RZ, R243, P5 ;  /* 0x000000fffffa7224 */ /* 0x000fe200028e06f3 */
[----:B------:R-:W-:-:S05]  /*5cc0*/  IADD3 R247, P5, R236, 0xc0, RZ ;  /* 0x000000c0ecf77810 */ /* 0x000fca0007fbe0ff */
[----:B------:R-:W-:Y:S02]  /*5cd0*/  IMAD.X R246, RZ, RZ, R243, P5 ;  /* 0x000000fffff67224 */ /* 0x000fe400028e06f3 */
[----:B-1----:R-:W-:Y:S02]  /*5ce0*/  IMAD.MOV.U32 R3, RZ, RZ, R0 ;  /* 0x000000ffff037224 */ /* 0x002fe400078e0000 */
.L_x_2499:
[----:B------:R-:W2:Y:S01]  /*5cf0*/  LDL R13, [R1+0x10] ;  /* 0x00001000010d7983 */ /* 0x000ea20000100800 */
[----:B------:R-:W-:Y:S01]  /*5d00*/  UISETP.GT.AND UP3, UPT, UR8, UR14, UPT ;  /* 0x0000000e0800728c */ /* 0x000fe2000bf64270 */
[----:B------:R-:W-:Y:S04]  /*5d10*/  DEPBAR.LE SB0, 0x0 ;  /* 0x000080000000791a */ /* 0x000fe80000000000 */
[----:B------:R-:W3:Y:S01]  /*5d20*/  LDL R12, [R1+0xc] ;  /* 0x00000c00010c7983 */ /* 0x000ee20000100800 */
[----:B------:R-:W-:Y:S04]  /*5d30*/  PLOP3.LUT P5, PT, PT, PT, UP3, 0x80, 0x0 ;  /* 0x000000000000781c */ /* 0x000fe80003faf038 */
[----:B------:R-:W-:Y:S01]  /*5d40*/  BAR.SYNC.DEFER_BLOCKING 0x0 ;  /* 0x0000000000007b1d */ /* 0x000fe20000010000 */
[----:B------:R-:W-:Y:S01]  /*5d50*/  @!UP3 UIMAD.WIDE.U32 UR22, UR14, UR6, URZ ;  /* 0x000000060e16b2a5 */ /* 0x000fe2000f8e003f */
[----:B------:R-:W-:Y:S01]  /*5d60*/  PLOP3.LUT P0, PT, PT, PT, UP3, 0x80, 0x0 ;  /* 0x000000000000781c */ /* 0x000fe20003f0f038 */
[----:B------:R-:W-:Y:S01]  /*5d70*/  @!UP3 USHF.R.S32.HI UR20, URZ, 0x1f, UR14 ;  /* 0x0000001f3f14b899 */ /* 0x000fe2000801140e */
[----:B------:R-:W-:Y:S01]  /*5d80*/  PLOP3.LUT P6, PT, PT, PT, UP3, 0x80, 0x0 ;  /* 0x000000000000781c */ /* 0x000fe20003fcf038 */
[----:B------:R-:W-:Y:S02]  /*5d90*/  @!UP3 USHF.L.U32 UR21, UR22, 0x6, URZ ;  /* 0x000000061615b899 */ /* 0x000fe4000800063f */
[----:B------:R-:W-:Y:S04]  /*5da0*/  @!UP3 UIMAD UR20, UR20, UR6, URZ ;  /* 0x000000061414b2a4 */ /* 0x000fe8000f8e023f */
[----:B------:R-:W-:Y:S01]  /*5db0*/  @!UP3 UIMAD UR20, UR14, UR7, UR20 ;  /* 0x000000070e14b2a4 */ /* 0x000fe2000f8e0214 */
[----:B------:R-:W-:Y:S03]  /*5dc0*/  @!P5 IADD3 R6, P5, R234, UR21, RZ ;  /* 0x00000015ea06dc10 */ /* 0x000fe6000ffbe0ff */
[----:B------:R-:W-:Y:S04]  /*5dd0*/  @!UP3 UIADD3 UR20, UR23, UR20, URZ ;  /* 0x000000141714b290 */ /* 0x000fe8000fffe03f */
[----:B------:R-:W-:Y:S01]  /*5de0*/  @!UP3 USHF.L.U64.HI UR20, UR22, 0x6, UR20 ;  /* 0x000000061614b899 */ /* 0x000fe20008010214 */
[----:B------:R-:W-:Y:S05]  /*5df0*/  LDSM.16.M88.4 R164, [R230+0x10100] ;  /* 0x01010000e6a4783b */ /* 0x000fea0000000200 */
[----:B------:R-:W-:Y:S02]  /*5e00*/  @!P0 IADD3.X R15, R239, UR20, RZ, P5, !PT ;  /* 0x00000014ef0f8c10 */ /* 0x000fe4000affe4ff */
[----:B------:R-:W-:Y:S01]  /*5e10*/  PLOP3.LUT P5, PT, PT, PT, UP3, 0x80, 0x0 ;  /* 0x000000000000781c */ /* 0x000fe20003faf038 */
[----:B------:R-:W4:Y:S01]  /*5e20*/  LDL R18, [R1+0x8] ;  /* 0x0000080001127983 */ /* 0x000f220000100800 */
[----:B------:R-:W-:Y:S04]  /*5e30*/  PLOP3.LUT P0, PT, PT, PT, UP3, 0x80, 0x0 ;  /* 0x000000000000781c */ /* 0x000fe80003f0f038 */
[----:B------:R-:W5:Y:S05]  /*5e40*/  LDL R17, [R1+0x4] ;  /* 0x0000040001117983 */ /* 0x000f6a0000100800 */
[----:B------:R-:W5:Y:S02]  /*5e50*/  LDL R16, [R1] ;  /* 0x0000000001107983 */ /* 0x000f640000100800 */
[----:B------:R-:W-:Y:S03]  /*5e60*/  @!P5 LEA R14, P5, R6, c[0x0][0x1f8], 0x1 ;  /* 0x00007e00060eda11 */ /* 0x000fe600078a08ff */
[----:B------:R-:W1:Y:S05]  /*5e70*/  LDSM.16.M88.4 R168, [R229+0x8100] ;  /* 0x00810000e5a8783b */ /* 0x000e6a0000000200 */
[----:B------:R-:W1:Y:S05]  /*5e80*/  LDSM.16.M88.4 R172, [R229+0x8900] ;  /* 0x00890000e5ac783b */ /* 0x000e6a0000000200 */
[----:B------:R-:W1:Y:S05]  /*5e90*/  LDSM.16.M88.4 R176, [R229+0x9100] ;  /* 0x00910000e5b0783b */ /* 0x000e6a0000000200 */
[----:B------:R-:W1:Y:S05]  /*5ea0*/  LDSM.16.M88.4 R180, [R229+0x9900] ;  /* 0x00990000e5b4783b */ /* 0x000e6a0000000200 */
[----:B------:R-:W-:Y:S05]  /*5eb0*/  LDSM.16.M88.4 R184, [R226+0x10100] ;  /* 0x01010000e2b8783b */ /* 0x000fea0000000200 */
[----:B------:R-:W1:Y:S05]  /*5ec0*/  LDSM.16.M88.4 R188, [R228] ;  /* 0x00000000e4bc783b */ /* 0x000e6a0000000200 */
[----:B------:R-:W1:Y:S05]  /*5ed0*/  LDSM.16.M88.4 R192, [R219] ;  /* 0x00000000dbc0783b */ /* 0x000e6a0000000200 */
[----:B------:R-:W1:Y:S05]  /*5ee0*/  LDSM.16.M88.4 R196, [R218] ;  /* 0x00000000dac4783b */ /* 0x000e6a0000000200 */
[----:B------:R-:W1:Y:S01]  /*5ef0*/  LDSM.16.M88.4 R200, [R217] ;  /* 0x00000000d9c8783b */ /* 0x000e620000000200 */
[----:B--2---:R-:W-:Y:S11]  /*5f00*/  @!P6 IADD3 R5, P6, R13, UR21, RZ ;  /* 0x000000150d05ec10 */ /* 0x004ff6000ffde0ff */
[----:B------:R-:W-:Y:S02]  /*5f10*/  @!UPT UIADD3 URZ, URZ, URZ, URZ ;  /* 0x0000003f3f3ff290 */ /* 0x000fe4000fffe03f */
[----:B---3--:R-:W-:Y:S02]  /*5f20*/  @!P0 IADD3.X R0, R12, UR20, RZ, P6, !PT ;  /* 0x000000140c008c10 */ /* 0x008fe4000b7fe4ff */
[----:B------:R-:W-:Y:S02]  /*5f30*/  PLOP3.LUT P0, PT, PT, PT, UP3, 0x80, 0x0 ;  /* 0x000000000000781c */ /* 0x000fe40003f0f038 */
[----:B------:R-:W-:Y:S11]  /*5f40*/  PLOP3.LUT P6, PT, PT, PT, UP3, 0x80, 0x0 ;  /* 0x000000000000781c */ /* 0x000ff60003fcf038 */
[----:B------:R-:W-:Y:S02]  /*5f50*/  @!P0 LEA.HI.X R15, R6, c[0x0][0x1fc], R15, 0x1, P5 ;  /* 0x00007f00060f8a11 */ /* 0x000fe400028f0c0f */
[C---:B------:R-:W-:Y:S02]  /*5f60*/  @!P6 LEA R4, P6, R5.reuse, c[0x0][0x1f8], 0x1 ;  /* 0x00007e000504ea11 */ /* 0x040fe400078c08ff */
[----:B------:R-:W-:Y:S02]  /*5f70*/  PLOP3.LUT P0, PT, PT, PT, UP3, 0x80, 0x0 ;  /* 0x000000000000781c */ /* 0x000fe40003f0f038 */
[----:B------:R-:W-:Y:S11]  /*5f80*/  PLOP3.LUT P5, PT, PT, PT, UP3, 0x80, 0x0 ;  /* 0x000000000000781c */ /* 0x000ff60003faf038 */
[----:B------:R-:W-:Y:S02]  /*5f90*/  @!P0 LEA.HI.X R5, R5, c[0x0][0x1fc], R0, 0x1, P6 ;  /* 0x00007f0005058a11 */ /* 0x000fe400030f0c00 */
[----:B----4-:R-:W-:Y:S02]  /*5fa0*/  @!P5 IADD3 R7, P5, R18, UR21, RZ ;  /* 0x000000151207dc10 */ /* 0x010fe4000ffbe0ff */
[----:B------:R-:W-:Y:S02]  /*5fb0*/  PLOP3.LUT P6, PT, PT, PT, UP3, 0x80, 0x0 ;  /* 0x000000000000781c */ /* 0x000fe40003fcf038 */
[----:B------:R-:W-:Y:S11]  /*5fc0*/  PLOP3.LUT P0, PT, PT, PT, UP3, 0x80, 0x0 ;  /* 0x000000000000781c */ /* 0x000ff60003f0f038 */
[----:B------:R-:W-:Y:S02]  /*5fd0*/  @!P6 LEA R6, P6, R7, c[0x0][0x1f8], 0x1 ;  /* 0x00007e000706ea11 */ /* 0x000fe400078c08ff */
[----:B-----5:R-:W-:Y:S02]  /*5fe0*/  @!P0 IADD3.X R0, R17, UR20, RZ, P5, !PT ;  /* 0x0000001411008c10 */ /* 0x020fe4000affe4ff */
[----:B------:R-:W-:Y:S02]  /*5ff0*/  PLOP3.LUT P0, PT, PT, PT, UP3, 0x80, 0x0 ;  /* 0x000000000000781c */ /* 0x000fe40003f0f038 */
[----:B------:R-:W-:Y:S11]  /*6000*/  PLOP3.LUT P5, PT, PT, PT, UP3, 0x80, 0x0 ;  /* 0x000000000000781c */ /* 0x000ff60003faf038 */
[----:B------:R-:W-:Y:S02]  /*6010*/  @!P0 LEA.HI.X R7, R7, c[0x0][0x1fc], R0, 0x1, P6 ;  /* 0x00007f0007078a11 */ /* 0x000fe400030f0c00 */
[----:B------:R-:W-:Y:S01]  /*6020*/  @!P5 IADD3 R9, P5, R16, UR21, RZ ;  /* 0x000000151009dc10 */ /* 0x000fe2000ffbe0ff */
[----:B------:R-:W-:Y:S01]  /*6030*/  @!UP3 ULEA UR21, UP0, UR6, UR21, 0x5 ;  /* 0x000000150615b291 */ /* 0x000fe2000f80283f */
[----:B------:R-:W-:Y:S02]  /*6040*/  PLOP3.LUT P6, PT, PT, PT, UP3, 0x80, 0x0 ;  /* 0x000000000000781c */ /* 0x000fe40003fcf038 */
[----:B------:R-:W-:Y:S11]  /*6050*/  PLOP3.LUT P0, PT, PT, PT, UP3, 0x80, 0x0 ;  /* 0x000000000000781c */ /* 0x000ff60003f0f038 */
[C---:B------:R-:W-:Y:S02]  /*6060*/  @!P6 LEA R8, P6, R9.reuse, c[0x0][0x1f8], 0x1 ;  /* 0x00007e000908ea11 */ /* 0x040fe400078c08ff */
[----:B------:R-:W-:Y:S01]  /*6070*/  @!P0 IADD3.X R0, R252, UR20, RZ, P5, !PT ;  /* 0x00000014fc008c10 */ /* 0x000fe2000affe4ff */
[----:B------:R-:W-:Y:S01]  /*6080*/  @!UP3 ULEA.HI.X UR20, UR6, UR20, UR7, 0x5, UP0 ;  /* 0x000000140614b291 */ /* 0x000fe200080f2c07 */
[----:B------:R-:W-:Y:S02]  /*6090*/  PLOP3.LUT P0, PT, PT, PT, UP3, 0x80, 0x0 ;  /* 0x000000000000781c */ /* 0x000fe40003f0f038 */
[----:B------:R-:W-:Y:S11]  /*60a0*/  PLOP3.LUT P5, PT, PT, PT, UP3, 0x80, 0x0 ;  /* 0x000000000000781c */ /* 0x000ff60003faf038 */
[----:B------:R-:W-:Y:S02]  /*60b0*/  @!P0 LEA.HI.X R9, R9, c[0x0][0x1fc], R0, 0x1, P6 ;  /* 0x00007f0009098a11 */ /* 0x000fe400030f0c00 */
[----:B------:R-:W-:Y:S02]  /*60c0*/  @!P5 IADD3 R11, P5, R234, UR21, RZ ;  /* 0x00000015ea0bdc10 */ /* 0x000fe4000ffbe0ff */
[----:B------:R-:W-:Y:S02]  /*60d0*/  PLOP3.LUT P6, PT, PT, PT, UP3, 0x80, 0x0 ;  /* 0x000000000000781c */ /* 0x000fe40003fcf038 */
[----:B------:R-:W-:Y:S11]  /*60e0*/  PLOP3.LUT P0, PT, PT, PT, UP3, 0x80, 0x0 ;  /* 0x000000000000781c */ /* 0x000ff60003f0f038 */
[----:B------:R-:W-:Y:S02]  /*60f0*/  @!P6 LEA R10, P6, R11, c[0x0][0x1f8], 0x1 ;  /* 0x00007e000b0aea11 */ /* 0x000fe400078c08ff */
[----:B------:R-:W-:Y:S02]  /*6100*/  @!P0 IADD3.X R0, R239, UR20, RZ, P5, !PT ;  /* 0x00000014ef008c10 */ /* 0x000fe4000affe4ff */
[----:B------:R-:W-:Y:S02]  /*6110*/  PLOP3.LUT P0, PT, PT, PT, UP3, 0x80, 0x0 ;  /* 0x000000000000781c */ /* 0x000fe40003f0f038 */
[----:B------:R-:W-:Y:S11]  /*6120*/  PLOP3.LUT P5, PT, PT, PT, UP3, 0x80, 0x0 ;  /* 0x000000000000781c */ /* 0x000ff60003faf038 */
[----:B------:R-:W-:Y:S02]  /*6130*/  @!P0 LEA.HI.X R11, R11, c[0x0][0x1fc], R0, 0x1, P6 ;  /* 0x00007f000b0b8a11 */ /* 0x000fe400030f0c00 */
[----:B------:R-:W-:Y:S02]  /*6140*/  @!P5 IADD3 R13, P5, R13, UR21, RZ ;  /* 0x000000150d0ddc10 */ /* 0x000fe4000ffbe0ff */
[----:B------:R-:W-:Y:S02]  /*6150*/  PLOP3.LUT P6, PT, PT, PT, UP3, 0x80, 0x0 ;  /* 0x000000000000781c */ /* 0x000fe40003fcf038 */
[----:B------:R-:W-:Y:S11]  /*6160*/  PLOP3.LUT P0, PT, PT, PT, UP3, 0x80, 0x0 ;  /* 0x000000000000781c */ /* 0x000ff60003f0f038 */
[----:B------:R-:W-:Y:S02]  /*6170*/  @!UPT UIADD3 URZ, URZ, URZ, URZ ;  /* 0x0000003f3f3ff290 */ /* 0x000fe4000fffe03f */
[----:B------:R-:W-:Y:S02]  /*6180*/  @!P0 IADD3.X R0, R12, UR20, RZ, P5, !PT ;  /* 0x000000140c008c10 */ /* 0x000fe4000affe4ff */
[C---:B------:R-:W-:Y:S02]  /*6190*/  @!P6 LEA R12, P6, R13.reuse, c[0x0][0x1f8], 0x1 ;  /* 0x00007e000d0cea11 */ /* 0x040fe400078c08ff */
        /* <DEDUP_REMOVED lines=14> */
[----:B------:R-:W-:Y:S02]  /*6280*/  @!P0 IADD3.X R0, R252, UR20, RZ, P5, !PT ;  /* 0x00000014fc008c10 */ /* 0x000fe4000affe4ff */
[C---:B------:R-:W-:Y:S02]  /*6290*/  @!P6 LEA R29, P6, R17.reuse, c[0x0][0x1f8], 0x1 ;  /* 0x00007e00111dea11 */ /* 0x040fe400078c08ff */
[----:B------:R-:W-:Y:S02]  /*62a0*/  PLOP3.LUT P5, PT, PT, PT, UP3, 0x80, 0x0 ;  /* 0x000000000000781c */ /* 0x000fe40003faf038 */
[----:B------:R-:W-:Y:S02]  /*62b0*/  PLOP3.LUT P0, PT, PT, PT, UP3, 0x80, 0x0 ;  /* 0x000000000000781c */ /* 0x000fe40003f0f038 */
[----:B------:R-:W-:Y:S09]  /*62c0*/  PLOP3.LUT P0, PT, PT, PT, UP3, 0x80, 0x0 ;  /* 0x000000000000781c */ /* 0x000ff20003f0f038 */
[----:B------:R-:W-:Y:S02]  /*62d0*/  @!P5 LEA.HI.X R0, R17, c[0x0][0x1fc], R0, 0x1, P6 ;  /* 0x00007f001100da11 */ /* 0x000fe400030f0c00 */
[----:B------:R-:W-:Y:S02]  /*62e0*/  PLOP3.LUT P6, PT, PT, PT, UP3, 0x80, 0x0 ;  /* 0x000000000000781c */ /* 0x000fe40003fcf038 */
[----:B------:R-:W-:Y:S02]  /*62f0*/  PLOP3.LUT P5, PT, PT, PT, UP3, 0x80, 0x0 ;  /* 0x000000000000781c */ /* 0x000fe40003faf038 */
[----:B------:R-:W-:Y:S09]  /*6300*/  PLOP3.LUT P5, PT, PT, PT, UP3, 0x80, 0x0 ;  /* 0x000000000000781c */ /* 0x000ff20003faf038 */
[----:B------:R-:W-:Y:S01]  /*6310*/  @!PT LDS RZ, [RZ] ;  /* 0x00000000fffff984 */ /* 0x000fe20000000800 */
[----:B------:R-:W-:Y:S01]  /*6320*/  @!PT LDS RZ, [RZ] ;  /* 0x00000000fffff984 */ /* 0x000fe20000000800 */
[----:B------:R-:W-:Y:S01]  /*6330*/  @!PT LDS RZ, [RZ] ;  /* 0x00000000fffff984 */ /* 0x000fe20000000800 */
[----:B------:R2:W-:Y:S01]  /*6340*/  @!P6 LDGSTS.E.BYPASS.LTC128B.128 [R231+0x100], [R14.64], !P4 ;  /* 0x001000000ee7efae */ /* 0x0005e2000e101d52 */
[----:B------:R-:W-:Y:S02]  /*6350*/  PLOP3.LUT P6, PT, PT, PT, UP3, 0x80, 0x0 ;  /* 0x000000000000781c */ /* 0x000fe40003fcf038 */
[----:B------:R-:W-:Y:S02]  /*6360*/  PLOP3.LUT P6, PT, PT, PT, UP3, 0x80, 0x0 ;  /* 0x000000000000781c */ /* 0x000fe40003fcf038 */
[----:B------:R1:W-:Y:S01]  /*6370*/  @!P0 LDGSTS.E.BYPASS.LTC128B.128 [R231+0x2100], [R4.64], !P3 ;  /* 0x0210000004e78fae */ /* 0x0003e2000d901d52 */
[----:B------:R-:W-:Y:S02]  /*6380*/  PLOP3.LUT P0, PT, PT, PT, UP3, 0x80, 0x0 ;  /* 0x000000000000781c */ /* 0x000fe40003f0f038 */
[----:B------:R-:W-:Y:S02]  /*6390*/  PLOP3.LUT P0, PT, PT, PT, UP3, 0x80, 0x0 ;  /* 0x000000000000781c */ /* 0x000fe40003f0f038 */
[----:B------:R1:W-:Y:S01]  /*63a0*/  @!P5 LDGSTS.E.BYPASS.LTC128B.128 [R231+0x4100], [R6.64], !P2 ;  /* 0x0410000006e7dfae */ /* 0x0003e2000d101d52 */
[----:B------:R-:W-:Y:S02]  /*63b0*/  PLOP3.LUT P5, PT, PT, PT, UP3, 0x80, 0x0 ;  /* 0x000000000000781c */ /* 0x000fe40003faf038 */
[----:B------:R-:W-:Y:S03]  /*63c0*/  PLOP3.LUT P5, PT, PT, PT, UP3, 0x80, 0x0 ;  /* 0x000000000000781c */ /* 0x000fe60003faf038 */
[----:B------:R3:W-:Y:S01]  /*63d0*/  @!P6 LDGSTS.E.BYPASS.LTC128B.128 [R231+0x6100], [R8.64], !P1 ;  /* 0x0610000008e7efae */ /* 0x0007e2000c901d52 */
[----:B------:R-:W-:Y:S02]  /*63e0*/  PLOP3.LUT P6, PT, PT, PT, UP3, 0x80, 0x0 ;  /* 0x000000000000781c */ /* 0x000fe40003fcf038 */
[----:B------:R-:W-:Y:S02]  /*63f0*/  PLOP3.LUT P6, PT, PT, PT, UP3, 0x80, 0x0 ;  /* 0x000000000000781c */ /* 0x000fe40003fcf038 */
[----:B------:R3:W-:Y:S01]  /*6400*/  @!P0 LDGSTS.E.BYPASS.LTC128B.128 [R231+0x1100], [R10.64], !P4 ;  /* 0x011000000ae78fae */ /* 0x0007e2000e101d52 */
[----:B------:R-:W-:Y:S02]  /*6410*/  PLOP3.LUT P0, PT, PT, PT, UP3, 0x80, 0x0 ;  /* 0x000000000000781c */ /* 0x000fe40003f0f038 */
[----:B------:R-:W-:Y:S02]  /*6420*/  PLOP3.LUT P0, PT, PT, PT, UP3, 0x80, 0x0 ;  /* 0x000000000000781c */ /* 0x000fe40003f0f038 */
[----:B------:R2:W-:Y:S01]  /*6430*/  @!P5 LDGSTS.E.BYPASS.LTC128B.128 [R231+0x3100], [R12.64], !P3 ;  /* 0x031000000ce7dfae */ /* 0x0005e2000d901d52 */
[----:B------:R-:W-:Y:S01]  /*6440*/  PLOP3.LUT P5, PT, PT, PT, UP3, 0x80, 0x0 ;  /* 0x000000000000781c */ /* 0x000fe20003faf038 */
[----:B------:R-:W-:Y:S04]  /*6450*/  UISETP.GT.AND UP3, UPT, UR14, UR8, UPT ;  /* 0x000000080e00728c */ /* 0x000fe8000bf64270 */
[----:B------:R4:W-:Y:S02]  /*6460*/  @!P6 LDGSTS.E.BYPASS.LTC128B.128 [R231+0x5100], [R30.64], !P2 ;  /* 0x051000001ee7efae */ /* 0x0009e4000d101d52 */
[----:B------:R-:W-:Y:S01]  /*6470*/  PLOP3.LUT P6, PT, PT, PT, UP3, 0x80, 0x0 ;  /* 0x000000000000781c */ /* 0x000fe20003fcf038 */
[C---:B-1----:R-:W-:Y:S04]  /*6480*/  HMMA.16816.F32.BF16 R4, R164.reuse, R168, RZ ;  /* 0x000000a8a404723c */ /* 0x042fe800000418ff */
[----:B------:R-:W-:Y:S04]  /*6490*/  @UP3 UIADD3 UR22, UR14, -0x1, URZ ;  /* 0xffffffff0e163890 */ /* 0x000fe8000fffe03f */
[----:B------:R-:W-:Y:S02]  /*64a0*/  @UP3 UIMAD.WIDE.U32 UR24, UR22, UR4, URZ ;  /* 0x00000004161832a5 */ /* 0x000fe4000f8e003f */
[----:B------:R-:W-:Y:S02]  /*64b0*/  @UP3 USHF.R.S32.HI UR20, URZ, 0x1f, UR22 ;  /* 0x0000001f3f143899 */ /* 0x000fe40008011416 */
[----:B------:R-:W-:Y:S01]  /*64c0*/  @UP3 USHF.L.U32 UR21, UR24, 0x6, URZ ;  /* 0x0000000618153899 */ /* 0x000fe2000800063f */
[C---:B---3--:R-:W-:Y:S01]  /*64d0*/  HMMA.16816.F32.BF16 R8, R164.reuse, R170, RZ ;  /* 0x000000aaa408723c */ /* 0x048fe200000418ff */
[----:B------:R-:W-:Y:S04]  /*64e0*/  @UP3 UIMAD UR20, UR20, UR4, URZ ;  /* 0x00000004141432a4 */ /* 0x000fe8000f8e023f */
[----:B------:R-:W-:Y:S03]  /*64f0*/  @UP3 UIMAD UR20, UR22, UR5, UR20 ;  /* 0x00000005161432a4 */ /* 0x000fe6000f8e0214 */
[C---:B--2---:R-:W-:Y:S01]  /*6500*/  HMMA.16816.F32.BF16 R12, R164.reuse, R172, RZ ;  /* 0x000000aca40c723c */ /* 0x044fe200000418ff */
[----:B------:R-:W-:Y:S04]  /*6510*/  @UP3 UIADD3 UR20, UR25, UR20, URZ ;  /* 0x0000001419143290 */ /* 0x000fe8000fffe03f */
[----:B------:R-:W-:Y:S03]  /*6520*/  @UP3 USHF.L.U64.HI UR20, UR24, 0x6, UR20 ;  /* 0x0000000618143899 */ /* 0x000fe60008010214 */
[C---:B------:R-:W-:Y:S08]  /*6530*/  HMMA.16816.F32.BF16 R16, R164.reuse, R174, RZ ;  /* 0x000000aea410723c */ /* 0x040ff000000418ff */
[C---:B------:R-:W-:Y:S08]  /*6540*/  HMMA.16816.F32.BF16 R20, R164.reuse, R176, RZ ;  /* 0x000000b0a414723c */ /* 0x040ff000000418ff */
[C---:B------:R-:W-:Y:S07]  /*6550*/  HMMA.16816.F32.BF16 R24, R164.reuse, R178, RZ ;  /* 0x000000b2a418723c */ /* 0x040fee00000418ff */
[----:B------:R-:W-:Y:S02]  /*6560*/  @!P5 IMAD.MOV.U32 R178, RZ, RZ, R29 ;  /* 0x000000ffffb2d224 */ /* 0x000fe400078e001d */
[C---:B----4-:R-:W-:Y:S03]  /*6570*/  HMMA.16816.F32.BF16 R28, R164.reuse, R180, RZ ;  /* 0x000000b4a41c723c */ /* 0x050fe600000418ff */
[----:B------:R-:W-:Y:S01]  /*6580*/  @!P5 IMAD.MOV.U32 R179, RZ, RZ, R0 ;  /* 0x000000ffffb3d224 */ /* 0x000fe200078e0000 */
[----:B------:R-:W-:Y:S04]  /*6590*/  PLOP3.LUT P5, PT, PT, PT, UP3, 0x80, 0x0 ;  /* 0x000000000000781c */ /* 0x000fe80003faf038 */
[----:B------:R-:W-:Y:S01]  /*65a0*/  HMMA.16816.F32.BF16 R32, R164, R182, RZ ;  /* 0x000000b6a420723c */ /* 0x000fe200000418ff */
[----:B------:R1:W-:Y:S01]  /*65b0*/  @!P0 LDGSTS.E.BYPASS.LTC128B.128 [R231+0x7100], [R178.64], !P1 ;  /* 0x07100000b2e78fae */ /* 0x0003e2000c901d52 */
[----:B------:R-:W-:Y:S04]  /*65c0*/  PLOP3.LUT P0, PT, PT, PT, UP3, 0x80, 0x0 ;  /* 0x000000000000781c */ /* 0x000fe80003f0f038 */
[----:B------:R-:W-:Y:S02]  /*65d0*/  LDSM.16.M88.4 R168, [R225+0x10100] ;  /* 0x01010000e1a8783b */ /* 0x000fe40000000200 */
[C---:B------:R-:W-:Y:S03]  /*65e0*/  HMMA.16816.F32.BF16 R4, R184.reuse, R188, R4 ;  /* 0x000000bcb804723c */ /* 0x040fe60000041804 */
[----:B------:R-:W0:Y:S05]  /*65f0*/  LDGDEPBAR ;  /* 0x00000000000079af */ /* 0x000e2a0000000000 */
[C---:B------:R-:W-:Y:S01]  /*6600*/  HMMA.16816.F32.BF16 R8, R184.reuse, R190, R8 ;  /* 0x000000beb808723c */ /* 0x040fe20000041808 */
[----:B------:R-:W2:Y:S05]  /*6610*/  LDSM.16.M88.4 R172, [R224+0x8100] ;  /* 0x00810000e0ac783b */ /* 0x000eaa0000000200 */
[----:B------:R-:W3:Y:S02]  /*6620*/  LDSM.16.M88.4 R164, [R224+0x8900] ;  /* 0x00890000e0a4783b */ /* 0x000ee40000000200 */
[C---:B------:R-:W-:Y:S03]  /*6630*/  HMMA.16816.F32.BF16 R12, R184.reuse, R192, R12 ;  /* 0x000000c0b80c723c */ /* 0x040fe6000004180c */
[----:B------:R-:W-:Y:S05]  /*6640*/  LDSM.16.M88.4 R180, [R224+0x9900] ;  /* 0x00990000e0b4783b */ /* 0x000fea0000000200 */
[C---:B------:R-:W-:Y:S01]  /*6650*/  HMMA.16816.F32.BF16 R16, R184.reuse, R194, R16 ;  /* 0x000000c2b810723c */ /* 0x040fe20000041810 */
[----:B-1----:R-:W1:Y:S05]  /*6660*/  LDSM.16.M88.4 R176, [R224+0x9100] ;  /* 0x00910000e0b0783b */ /* 0x002e6a0000000200 */
[----:B------:R-:W-:Y:S02]  /*6670*/  LDSM.16.M88.4 R188, [R216] ;  /* 0x00000000d8bc783b */ /* 0x000fe40000000200 */
[C---:B------:R-:W-:Y:S03]  /*6680*/  HMMA.16816.F32.BF16 R20, R184.reuse, R196, R20 ;  /* 0x000000c4b814723c */ /* 0x040fe60000041814 */
[----:B------:R-:W-:Y:S05]  /*6690*/  LDSM.16.M88.4 R192, [R216+0x1000] ;  /* 0x00100000d8c0783b */ /* 0x000fea0000000200 */
        /* <DEDUP_REMOVED lines=8> */
[C---:B---3--:R-:W-:Y:S08]  /*6720*/  HMMA.16816.F32.BF16 R12, R168.reuse, R164, R12 ;  /* 0x000000a4a80c723c */ /* 0x048ff0000004180c */
[C---:B------:R-:W-:Y:S01]  /*6730*/  HMMA.16816.F32.BF16 R16, R168.reuse, R166, R16 ;  /* 0x000000a6a810723c */ /* 0x040fe20000041810 */
[----:B------:R-:W-:Y:S07]  /*6740*/  LDSM.16.M88.4 R164, [R230+0x14100] ;  /* 0x01410000e6a4783b */ /* 0x000fee0000000200 */
[C---:B-1----:R-:W-:Y:S08]  /*6750*/  HMMA.16816.F32.BF16 R20, R168.reuse, R176, R20 ;  /* 0x000000b0a814723c */ /* 0x042ff00000041814 */
[C---:B------:R-:W-:Y:S01]  /*6760*/  HMMA.16816.F32.BF16 R24, R168.reuse, R178, R24 ;  /* 0x000000b2a818723c */ /* 0x040fe20000041818 */
[----:B------:R-:W-:Y:S07]  /*6770*/  LDSM.16.M88.4 R176, [R229+0xa900] ;  /* 0x00a90000e5b0783b */ /* 0x000fee0000000200 */
[C---:B------:R-:W-:Y:S08]  /*6780*/  HMMA.16816.F32.BF16 R28, R168.reuse, R180, R28 ;  /* 0x000000b4a81c723c */ /* 0x040ff0000004181c */
[----:B------:R-:W-:Y:S01]  /*6790*/  HMMA.16816.F32.BF16 R32, R168, R182, R32 ;  /* 0x000000b6a820723c */ /* 0x000fe20000041820 */
[----:B------:R-:W1:Y:S05]  /*67a0*/  LDSM.16.M88.4 R168, [R229+0xa100] ;  /* 0x00a10000e5a8783b */ /* 0x000e6a0000000200 */
[----:B------:R-:W-:Y:S02]  /*67b0*/  LDSM.16.M88.4 R180, [R229+0xb900] ;  /* 0x00b90000e5b4783b */ /* 0x000fe40000000200 */
        /* <DEDUP_REMOVED lines=8> */
[----:B------:R-:W3:Y:S07]  /*6840*/  LDSM.16.M88.4 R192, [R215] ;  /* 0x00000000d7c0783b */ /* 0x000eee0000000200 */
[C---:B------:R-:W-:Y:S08]  /*6850*/  HMMA.16816.F32.BF16 R28, R184.reuse, R196, R28 ;  /* 0x000000c4b81c723c */ /* 0x040ff0000004181c */
[----:B------:R-:W-:Y:S01]  /*6860*/  HMMA.16816.F32.BF16 R32, R184, R198, R32 ;  /* 0x000000c6b820723c */ /* 0x000fe20000041820 */
[----:B------:R-:W4:Y:S05]  /*6870*/  LDSM.16.M88.4 R184, [R214] ;  /* 0x00000000d6b8783b */ /* 0x000f2a0000000200 */
[----:B------:R-:W-:Y:S02]  /*6880*/  LDSM.16.M88.4 R196, [R212] ;  /* 0x00000000d4c4783b */ /* 0x000fe40000000200 */
        /* <DEDUP_REMOVED lines=11> */
[----:B------:R-:W2:Y:S05]  /*6940*/  LDSM.16.M88.4 R164, [R225+0x14100] ;  /* 0x01410000e1a4783b */ /* 0x000eaa0000000200 */
[----:B------:R-:W5:Y:S02]  /*6950*/  LDSM.16.M88.4 R180, [R224+0xb100] ;  /* 0x00b10000e0b4783b */ /* 0x000f640000000200 */
[C---:B---3--:R-:W-:Y:S08]  /*6960*/  HMMA.16816.F32.BF16 R4, R188.reuse, R192, R4 ;  /* 0x000000c0bc04723c */ /* 0x048ff00000041804 */
[C---:B------:R-:W-:Y:S01]  /*6970*/  HMMA.16816.F32.BF16 R8, R188.reuse, R194, R8 ;  /* 0x000000c2bc08723c */ /* 0x040fe20000041808 */
[----:B------:R-:W3:Y:S07]  /*6980*/  LDSM.16.M88.4 R192, [R224+0xb900] ;  /* 0x00b90000e0c0783b */ /* 0x000eee0000000200 */
[C---:B----4-:R-:W-:Y:S08]  /*6990*/  HMMA.16816.F32.BF16 R12, R188.reuse, R184, R12 ;  /* 0x000000b8bc0c723c */ /* 0x050ff0000004180c */
[C---:B------:R-:W-:Y:S01]  /*69a0*/  HMMA.16816.F32.BF16 R16, R188.reuse, R186, R16 ;  /* 0x000000babc10723c */ /* 0x040fe20000041810 */
[----:B------:R-:W-:Y:S07]  /*69b0*/  LDSM.16.M88.4 R184, [R216+0x2000] ;  /* 0x00200000d8b8783b */ /* 0x000fee0000000200 */
[C---:B-1----:R-:W-:Y:S08]  /*69c0*/  HMMA.16816.F32.BF16 R20, R188.reuse, R168, R20 ;  /* 0x000000a8bc14723c */ /* 0x042ff00000041814 */
[C---:B------:R-:W-:Y:S01]  /*69d0*/  HMMA.16816.F32.BF16 R24, R188.reuse, R170, R24 ;  /* 0x000000aabc18723c */ /* 0x040fe20000041818 */
[----:B------:R-:W1:Y:S07]  /*69e0*/  LDSM.16.M88.4 R168, [R223+0x14100] ;  /* 0x01410000dfa8783b */ /* 0x000e6e0000000200 */
[C---:B------:R-:W-:Y:S08]  /*69f0*/  HMMA.16816.F32.BF16 R28, R188.reuse, R196, R28 ;  /* 0x000000c4bc1c723c */ /* 0x040ff0000004181c */
[----:B------:R-:W-:Y:S01]  /*6a00*/  HMMA.16816.F32.BF16 R32, R188, R198, R32 ;  /* 0x000000c6bc20723c */ /* 0x000fe20000041820 */
[----:B------:R-:W4:Y:S05]  /*6a10*/  LDSM.16.M88.4 R188, [R216+0x2800] ;  /* 0x00280000d8bc783b */ /* 0x000f2a0000000200 */
[----:B------:R-:W-:Y:S02]  /*6a20*/  LDSM.16.M88.4 R196, [R229+0xd900] ;  /* 0x00d90000e5c4783b */ /* 0x000fe40000000200 */
[C---:B--2---:R-:W-:Y:S08]  /*6a30*/  HMMA.16816.F32.BF16 R4, R164.reuse, R172, R4 ;  /* 0x000000aca404723c */ /* 0x044ff00000041804 */
[C---:B------:R-:W-:Y:S01]  /*6a40*/  HMMA.16816.F32.BF16 R8, R164.reuse, R174, R8 ;  /* 0x000000aea408723c */ /* 0x040fe20000041808 */
[----:B------:R-:W2:Y:S07]  /*6a50*/  LDSM.16.M88.4 R172, [R216+0x3000] ;  /* 0x00300000d8ac783b */ /* 0x000eae0000000200 */
[C---:B------:R-:W-:Y:S08]  /*6a60*/  HMMA.16816.F32.BF16 R12, R164.reuse, R176, R12 ;  /* 0x000000b0a40c723c */ /* 0x040ff0000004180c */
[C---:B------:R-:W-:Y:S01]  /*6a70*/  HMMA.16816.F32.BF16 R16, R164.reuse, R178, R16 ;  /* 0x000000b2a410723c */ /* 0x040fe20000041810 */
[----:B------:R-:W-:Y:S07]  /*6a80*/  LDSM.16.M88.4 R176, [R230+0x18100] ;  /* 0x01810000e6b0783b */ /* 0x000fee0000000200 */
[C---:B-----5:R-:W-:Y:S08]  /*6a90*/  HMMA.16816.F32.BF16 R20, R164.reuse, R180, R20 ;  /* 0x000000b4a414723c */ /* 0x060ff00000041814 */
[C---:B------:R-:W-:Y:S01]  /*6aa0*/  HMMA.16816.F32.BF16 R24, R164.reuse, R182, R24 ;  /* 0x000000b6a418723c */ /* 0x040fe20000041818 */
[----:B------:R-:W-:Y:S07]  /*6ab0*/  LDSM.16.M88.4 R180, [R229+0xc100] ;  /* 0x00c10000e5b4783b */ /* 0x000fee0000000200 */
[C---:B---3--:R-:W-:Y:S08]  /*6ac0*/  HMMA.16816.F32.BF16 R28, R164.reuse, R192, R28 ;  /* 0x000000c0a41c723c */ /* 0x048ff0000004181c */
[----:B------:R-:W-:Y:S01]  /*6ad0*/  HMMA.16816.F32.BF16 R32, R164, R194, R32 ;  /* 0x000000c2a420723c */ /* 0x000fe20000041820 */
[----:B------:R-:W3:Y:S05]  /*6ae0*/  LDSM.16.M88.4 R164, [R216+0x3800] ;  /* 0x00380000d8a4783b */ /* 0x000eea0000000200 */
[----:B------:R-:W5:Y:S02]  /*6af0*/  LDSM.16.M88.4 R192, [R229+0xc900] ;  /* 0x00c90000e5c0783b */ /* 0x000f640000000200 */
[C---:B-1----:R-:W-:Y:S08]  /*6b00*/  HMMA.16816.F32.BF16 R4, R168.reuse, R184, R4 ;  /* 0x000000b8a804723c */ /* 0x042ff00000041804 */
[C---:B------:R-:W-:Y:S01]  /*6b10*/  HMMA.16816.F32.BF16 R8, R168.reuse, R186, R8 ;  /* 0x000000baa808723c */ /* 0x040fe20000041808 */
[----:B------:R-:W1:Y:S07]  /*6b20*/  LDSM.16.M88.4 R184, [R229+0xd100] ;  /* 0x00d10000e5b8783b */ /* 0x000e6e0000000200 */
[C---:B----4-:R-:W-:Y:S08]  /*6b30*/  HMMA.16816.F32.BF16 R12, R168.reuse, R188, R12 ;  /* 0x000000bca80c723c */ /* 0x050ff0000004180c */
[C---:B------:R-:W-:Y:S01]  /*6b40*/  HMMA.16816.F32.BF16 R16, R168.reuse, R190, R16 ;  /* 0x000000bea810723c */ /* 0x040fe20000041810 */
[----:B------:R-:W-:Y:S07]  /*6b50*/  LDSM.16.M88.4 R188, [R225+0x18100] ;  /* 0x01810000e1bc783b */ /* 0x000fee0000000200 */
[C---:B--2---:R-:W-:Y:S08]  /*6b60*/  HMMA.16816.F32.BF16 R20, R168.reuse, R172, R20 ;  /* 0x000000aca814723c */ /* 0x044ff00000041814 */
[C---:B------:R-:W-:Y:S01]  /*6b70*/  HMMA.16816.F32.BF16 R24, R168.reuse, R174, R24 ;  /* 0x000000aea818723c */ /* 0x040fe20000041818 */
[----:B------:R-:W-:Y:S07]  /*6b80*/  LDSM.16.M88.4 R172, [R210] ;  /* 0x00000000d2ac783b */ /* 0x000fee0000000200 */
[C---:B---3--:R-:W-:Y:S08]  /*6b90*/  HMMA.16816.F32.BF16 R28, R168.reuse, R164, R28 ;  /* 0x000000a4a81c723c */ /* 0x048ff0000004181c */
[----:B------:R-:W-:Y:S01]  /*6ba0*/  HMMA.16816.F32.BF16 R32, R168, R166, R32 ;  /* 0x000000a6a820723c */ /* 0x000fe20000041820 */
[----:B------:R-:W-:Y:S05]  /*6bb0*/  LDSM.16.M88.4 R164, [R226+0x18100] ;  /* 0x01810000e2a4783b */ /* 0x000fea0000000200 */
[----:B------:R-:W2:Y:S02]  /*6bc0*/  LDSM.16.M88.4 R168, [R211] ;  /* 0x00000000d3a8783b */ /* 0x000ea40000000200 */
[C---:B------:R-:W-:Y:S08]  /*6bd0*/  HMMA.16816.F32.BF16 R4, R176.reuse, R180, R4 ;  /* 0x000000b4b004723c */ /* 0x040ff00000041804 */
[C---:B------:R-:W-:Y:S01]  /*6be0*/  HMMA.16816.F32.BF16 R8, R176.reuse, R182, R8 ;  /* 0x000000b6b008723c */ /* 0x040fe20000041808 */
[----:B------:R-:W3:Y:S07]  /*6bf0*/  LDSM.16.M88.4 R180, [R209] ;  /* 0x00000000d1b4783b */ /* 0x000eee0000000200 */
[C---:B-----5:R-:W-:Y:S08]  /*6c00*/  HMMA.16816.F32.BF16 R12, R176.reuse, R192, R12 ;  /* 0x000000c0b00c723c */ /* 0x060ff0000004180c */
[C---:B------:R-:W-:Y:S01]  /*6c10*/  HMMA.16816.F32.BF16 R16, R176.reuse, R194, R16 ;  /* 0x000000c2b010723c */ /* 0x040fe20000041810 */
[----:B------:R-:W-:Y:S07]  /*6c20*/  LDSM.16.M88.4 R192, [R224+0xc100] ;  /* 0x00c10000e0c0783b */ /* 0x000fee0000000200 */
[C---:B-1----:R-:W-:Y:S08]  /*6c30*/  HMMA.16816.F32.BF16 R20, R176.reuse, R184, R20 ;  /* 0x000000b8b014723c */ /* 0x042ff00000041814 */
[C---:B------:R-:W-:Y:S01]  /*6c40*/  HMMA.16816.F32.BF16 R24, R176.reuse, R186, R24 ;  /* 0x000000bab018723c */ /* 0x040fe20000041818 */
[----:B------:R-:W1:Y:S07]  /*6c50*/  LDSM.16.M88.4 R184, [R208] ;  /* 0x00000000d0b8783b */ /* 0x000e6e0000000200 */
        /* <DEDUP_REMOVED lines=9> */
[C---:B---3--:R-:W-:Y:S08]  /*6cf0*/  HMMA.16816.F32.BF16 R20, R164.reuse, R180, R20 ;  /* 0x000000b4a414723c */ /* 0x048ff00000041814 */
[C---:B------:R-:W-:Y:S01]  /*6d00*/  HMMA.16816.F32.BF16 R24, R164.reuse, R182, R24 ;  /* 0x000000b6a418723c */ /* 0x040fe20000041818 */
[----:B------:R-:W-:Y:S07]  /*6d10*/  LDSM.16.M88.4 R180, [R216+0x4000] ;  /* 0x00400000d8b4783b */ /* 0x000fee0000000200 */
[C---:B-1----:R-:W-:Y:S08]  /*6d20*/  HMMA.16816.F32.BF16 R28, R164.reuse, R184, R28 ;  /* 0x000000b8a41c723c */ /* 0x042ff0000004181c */
[----:B------:R-:W-:Y:S01]  /*6d30*/  HMMA.16816.F32.BF16 R32, R164, R186, R32 ;  /* 0x000000baa420723c */ /* 0x000fe20000041820 */
[----:B------:R-:W1:Y:S05]  /*6d40*/  LDSM.16.M88.4 R164, [R224+0xd100] ;  /* 0x00d10000e0a4783b */ /* 0x000e6a0000000200 */
[----:B------:R-:W3:Y:S02]  /*6d50*/  LDSM.16.M88.4 R184, [R216+0x4800] ;  /* 0x00480000d8b8783b */ /* 0x000ee40000000200 */
[C---:B------:R-:W-:Y:S07]  /*6d60*/  HMMA.16816.F32.BF16 R4, R188.reuse, R192, R4 ;  /* 0x000000c0bc04723c */ /* 0x040fee0000041804 */
[----:B------:R-:W-:Y:S01]  /*6d70*/  @P6 IADD3 R193, P6, R236, UR21, RZ ;  /* 0x00000015ecc16c10 */ /* 0x000fe2000ffde0ff */
[C---:B------:R-:W-:Y:S08]  /*6d80*/  HMMA.16816.F32.BF16 R8, R188.reuse, R194, R8 ;  /* 0x000000c2bc08723c */ /* 0x040ff00000041808 */
[C---:B--2---:R-:W-:Y:S04]  /*6d90*/  HMMA.16816.F32.BF16 R12, R188.reuse, R168, R12 ;  /* 0x000000a8bc0c723c */ /* 0x044fe8000004180c */
[----:B------:R-:W-:Y:S02]  /*6da0*/  @P5 IADD3.X R194, R243, UR20, RZ, P6, !PT ;  /* 0x00000014f3c25c10 */ /* 0x000fe4000b7fe4ff */
[----:B------:R-:W-:Y:S02]  /*6db0*/  PLOP3.LUT P5, PT, PT, PT, UP3, 0x80, 0x0 ;  /* 0x000000000000781c */ /* 0x000fe40003faf038 */
[C---:B------:R-:W-:Y:S01]  /*6dc0*/  HMMA.16816.F32.BF16 R16, R188.reuse, R170, R16 ;  /* 0x000000aabc10723c */ /* 0x040fe20000041810 */
[----:B------:R-:W-:Y:S03]  /*6dd0*/  LDSM.16.M88.4 R168, [R216+0x5800] ;  /* 0x00580000d8a8783b */ /* 0x000fe60000000200 */
[C---:B------:R-:W-:Y:S02]  /*6de0*/  @P0 LEA R0, P6, R193.reuse, c[0x0][0x1c8], 0x1 ;  /* 0x00007200c1000a11 */ /* 0x040fe400078c08ff */
[----:B------:R-:W-:Y:S02]  /*6df0*/  PLOP3.LUT P0, PT, PT, PT, UP3, 0x80, 0x0 ;  /* 0x000000000000781c */ /* 0x000fe40003f0f038 */
[C---:B-1----:R-:W-:Y:S08]  /*6e00*/  HMMA.16816.F32.BF16 R20, R188.reuse, R164, R20 ;  /* 0x000000a4bc14723c */ /* 0x042ff00000041814 */
[C---:B------:R-:W-:Y:S01]  /*6e10*/  HMMA.16816.F32.BF16 R24, R188.reuse, R166, R24 ;  /* 0x000000a6bc18723c */ /* 0x040fe20000041818 */
[----:B------:R-:W1:Y:S03]  /*6e20*/  LDSM.16.M88.4 R164, [R216+0x5000] ;  /* 0x00500000d8a4783b */ /* 0x000e660000000200 */
[----:B------:R-:W-:Y:S02]  /*6e30*/  @P5 LEA.HI.X R193, R193, c[0x0][0x1cc], R194, 0x1, P6 ;  /* 0x00007300c1c15a11 */ /* 0x000fe400030f0cc2 */
[----:B------:R-:W-:Y:S02]  /*6e40*/  PLOP3.LUT P5, PT, PT, PT, UP3, 0x80, 0x0 ;  /* 0x000000000000781c */ /* 0x000fe40003faf038 */
[C---:B------:R-:W-:Y:S04]  /*6e50*/  HMMA.16816.F32.BF16 R28, R188.reuse, R172, R28 ;  /* 0x000000acbc1c723c */ /* 0x040fe8000004181c */
[----:B------:R-:W-:Y:S02]  /*6e60*/  @P0 IADD3 R195, P6, R251, UR21, RZ ;  /* 0x00000015fbc30c10 */ /* 0x000fe4000ffde0ff */
[----:B------:R-:W-:Y:S02]  /*6e70*/  PLOP3.LUT P0, PT, PT, PT, UP3, 0x80, 0x0 ;  /* 0x000000000000781c */ /* 0x000fe40003f0f038 */
[----:B------:R-:W-:Y:S01]  /*6e80*/  HMMA.16816.F32.BF16 R32, R188, R174, R32 ;  /* 0x000000aebc20723c */ /* 0x000fe20000041820 */
[----:B------:R-:W-:Y:S07]  /*6e90*/  LDSM.16.M88.4 R172, [R230+0x1c100] ;  /* 0x01c10000e6ac783b */ /* 0x000fee0000000200 */
[C---:B------:R-:W-:Y:S05]  /*6ea0*/  HMMA.16816.F32.BF16 R4, R176.reuse, R180, R4 ;  /* 0x000000b4b004723c */ /* 0x040fea0000041804 */
[----:B------:R-:W-:Y:S02]  /*6eb0*/  @P5 IADD3.X R190, R250, UR20, RZ, P6, !PT ;  /* 0x00000014fabe5c10 */ /* 0x000fe4000b7fe4ff */
[C---:B------:R-:W-:Y:S01]  /*6ec0*/  @P0 LEA R194, P6, R195.reuse, c[0x0][0x1c8], 0x1 ;  /* 0x00007200c3c20a11 */ /* 0x040fe200078c08ff */
[C---:B------:R-:W-:Y:S01]  /*6ed0*/  HMMA.16816.F32.BF16 R8, R176.reuse, R182, R8 ;  /* 0x000000b6b008723c */ /* 0x040fe20000041808 */
[----:B------:R-:W2:Y:S01]  /*6ee0*/  LDSM.16.M88.4 R180, [R229+0xe100] ;  /* 0x00e10000e5b4783b */ /* 0x000ea20000000200 */
[----:B------:R-:W-:Y:S02]  /*6ef0*/  PLOP3.LUT P5, PT, PT, PT, UP3, 0x80, 0x0 ;  /* 0x000000000000781c */ /* 0x000fe40003faf038 */
[----:B------:R-:W-:Y:S04]  /*6f00*/  PLOP3.LUT P0, PT, PT, PT, UP3, 0x80, 0x0 ;  /* 0x000000000000781c */ /* 0x000fe80003f0f038 */
[C---:B---3--:R-:W-:Y:S07]  /*6f10*/  HMMA.16816.F32.BF16 R12, R176.reuse, R184, R12 ;  /* 0x000000b8b00c723c */ /* 0x048fee000004180c */
[----:B------:R-:W-:Y:S01]  /*6f20*/  @P5 LEA.HI.X R195, R195, c[0x0][0x1cc], R190, 0x1, P6 ;  /* 0x00007300c3c35a11 */ /* 0x000fe200030f0cbe */
[C---:B------:R-:W-:Y:S01]  /*6f30*/  HMMA.16816.F32.BF16 R16, R176.reuse, R186, R16 ;  /* 0x000000bab010723c */ /* 0x040fe20000041810 */
[----:B------:R-:W3:Y:S01]  /*6f40*/  LDSM.16.M88.4 R184, [R229+0xe900] ;  /* 0x00e90000e5b8783b */ /* 0x000ee20000000200 */
[----:B------:R-:W-:Y:S02]  /*6f50*/  PLOP3.LUT P5, PT, PT, PT, UP3, 0x80, 0x0 ;  /* 0x000000000000781c */ /* 0x000fe40003faf038 */
[----:B------:R-:W-:Y:S02]  /*6f60*/  @P0 IADD3 R199, P6, R249, UR21, RZ ;  /* 0x00000015f9c70c10 */ /* 0x000fe4000ffde0ff */
[----:B------:R-:W4:Y:S01]  /*6f70*/  LDSM.16.M88.4 R188, [R229+0xf100] ;  /* 0x00f10000e5bc783b */ /* 0x000f220000000200 */
[----:B------:R-:W-:Y:S01]  /*6f80*/  PLOP3.LUT P0, PT, PT, PT, UP3, 0x80, 0x0 ;  /* 0x000000000000781c */ /* 0x000fe20003f0f038 */
[C---:B-1----:R-:W-:Y:S08]  /*6f90*/  HMMA.16816.F32.BF16 R20, R176.reuse, R164, R20 ;  /* 0x000000a4b014723c */ /* 0x042ff00000041814 */
[C---:B------:R-:W-:Y:S01]  /*6fa0*/  HMMA.16816.F32.BF16 R24, R176.reuse, R166, R24 ;  /* 0x000000a6b018723c */ /* 0x040fe20000041818 */
[----:B------:R-:W1:Y:S03]  /*6fb0*/  LDSM.16.M88.4 R164, [R229+0xf900] ;  /* 0x00f90000e5a4783b */ /* 0x000e660000000200 */
[----:B------:R-:W-:Y:S02]  /*6fc0*/  @P5 IADD3.X R202, R248, UR20, RZ, P6, !PT ;  /* 0x00000014f8ca5c10 */ /* 0x000fe4000b7fe4ff */
[C---:B------:R-:W-:Y:S02]  /*6fd0*/  @P0 LEA R198, P6, R199.reuse, c[0x0][0x1c8], 0x1 ;  /* 0x00007200c7c60a11 */ /* 0x040fe400078c08ff */
[C---:B------:R-:W-:Y:S01]  /*6fe0*/  HMMA.16816.F32.BF16 R28, R176.reuse, R168, R28 ;  /* 0x000000a8b01c723c */ /* 0x040fe2000004181c */
[----:B------:R-:W-:Y:S02]  /*6ff0*/  PLOP3.LUT P5, PT, PT, PT, UP3, 0x80, 0x0 ;  /* 0x000000000000781c */ /* 0x000fe40003faf038 */
[----:B------:R-:W-:Y:S05]  /*7000*/  PLOP3.LUT P0, PT, PT, PT, UP3, 0x80, 0x0 ;  /* 0x000000000000781c */ /* 0x000fea0003f0f038 */
[----:B------:R-:W-:Y:S01]  /*7010*/  HMMA.16816.F32.BF16 R32, R176, R170, R32 ;  /* 0x000000aab020723c */ /* 0x000fe20000041820 */
[----:B------:R-:W-:Y:S05]  /*7020*/  LDSM.16.M88.4 R168, [R226+0x1c100] ;  /* 0x01c10000e2a8783b */ /* 0x000fea0000000200 */
[----:B------:R-:W5:Y:S01]  /*7030*/  LDSM.16.M88.4 R176, [R207] ;  /* 0x00000000cfb0783b */ /* 0x000f620000000200 */
[----:B------:R-:W-:Y:S01]  /*7040*/  @P5 LEA.HI.X R199, R199, c[0x0][0x1cc], R202, 0x1, P6 ;  /* 0x00007300c7c75a11 */ /* 0x000fe200030f0cca */
[C---:B--2---:R-:W-:Y:S01]  /*7050*/  HMMA.16816.F32.BF16 R4, R172.reuse, R180, R4 ;  /* 0x000000b4ac04723c */ /* 0x044fe20000041804 */
[----:B------:R-:W-:Y:S04]  /*7060*/  PLOP3.LUT P5, PT, PT, PT, UP3, 0x80, 0x0 ;  /* 0x000000000000781c */ /* 0x000fe80003faf038 */
[----:B------:R-:W-:Y:S01]  /*7070*/  @P0 IADD3 R203, P6, R247, UR21, RZ ;  /* 0x00000015f7cb0c10 */ /* 0x000fe2000ffde0ff */
[----:B------:R-:W-:Y:S01]  /*7080*/  @UP3 UIADD3 UR21, UP0, UR13, UR21, URZ ;  /* 0x000000150d153290 */ /* 0x000fe2000ff1e03f */
[----:B------:R-:W-:Y:S01]  /*7090*/  PLOP3.LUT P0, PT, PT, PT, UP3, 0x80, 0x0 ;  /* 0x000000000000781c */ /* 0x000fe20003f0f038 */
[C---:B------:R-:W-:Y:S01]  /*70a0*/  HMMA.16816.F32.BF16 R8, R172.reuse, R182, R8 ;  /* 0x000000b6ac08723c */ /* 0x040fe20000041808 */
[----:B------:R-:W2:Y:S07]  /*70b0*/  LDSM.16.M88.4 R180, [R206] ;  /* 0x00000000ceb4783b */ /* 0x000eae0000000200 */
[C---:B---3--:R-:W-:Y:S08]  /*70c0*/  HMMA.16816.F32.BF16 R12, R172.reuse, R184, R12 ;  /* 0x000000b8ac0c723c */ /* 0x048ff0000004180c */
[C---:B------:R-:W-:Y:S07]  /*70d0*/  HMMA.16816.F32.BF16 R16, R172.reuse, R186, R16 ;  /* 0x000000baac10723c */ /* 0x040fee0000041810 */
[----:B------:R-:W-:Y:S01]  /*70e0*/  @P5 IADD3.X R186, R246, UR20, RZ, P6, !PT ;  /* 0x00000014f6ba5c10 */ /* 0x000fe2000b7fe4ff */
[C---:B----4-:R-:W-:Y:S01]  /*70f0*/  HMMA.16816.F32.BF16 R20, R172.reuse, R188, R20 ;  /* 0x000000bcac14723c */ /* 0x050fe20000041814 */
[----:B------:R-:W-:Y:S01]  /*7100*/  PLOP3.LUT P5, PT, PT, PT, UP3, 0x80, 0x0 ;  /* 0x000000000000781c */ /* 0x000fe20003faf038 */
[----:B------:R-:W-:Y:S02]  /*7110*/  @UP3 UIADD3.X UR20, UR12, UR20, URZ, UP0, !UPT ;  /* 0x000000140c143290 */ /* 0x000fe400087fe43f */
[C---:B------:R-:W-:Y:S02]  /*7120*/  @P0 LEA R202, P6, R203.reuse, c[0x0][0x1c8], 0x1 ;  /* 0x00007200cbca0a11 */ /* 0x040fe400078c08ff */
[----:B------:R-:W-:Y:S02]  /*7130*/  PLOP3.LUT P0, PT, PT, PT, UP3, 0x80, 0x0 ;  /* 0x000000000000781c */ /* 0x000fe40003f0f038 */
[C---:B------:R-:W-:Y:S01]  /*7140*/  HMMA.16816.F32.BF16 R24, R172.reuse, R190, R24 ;  /* 0x000000beac18723c */ /* 0x040fe20000041818 */
[----:B------:R-:W-:Y:S07]  /*7150*/  LDSM.16.M88.4 R188, [R204] ;  /* 0x00000000ccbc783b */ /* 0x000fee0000000200 */
[C---:B-1----:R-:W-:Y:S04]  /*7160*/  HMMA.16816.F32.BF16 R28, R172.reuse, R164, R28 ;  /* 0x000000a4ac1c723c */ /* 0x042fe8000004181c */
[----:B------:R-:W-:Y:S02]  /*7170*/  @P5 LEA.HI.X R203, R203, c[0x0][0x1cc], R186, 0x1, P6 ;  /* 0x00007300cbcb5a11 */ /* 0x000fe400030f0cba */
[----:B------:R-:W1:Y:S01]  /*7180*/  LDSM.16.M88.4 R184, [R205] ;  /* 0x00000000cdb8783b */ /* 0x000e620000000200 */
[----:B------:R-:W-:Y:S01]  /*7190*/  PLOP3.LUT P5, PT, PT, PT, UP3, 0x80, 0x0 ;  /* 0x000000000000781c */ /* 0x000fe20003faf038 */
[----:B------:R-:W-:Y:S03]  /*71a0*/  HMMA.16816.F32.BF16 R32, R172, R166, R32 ;  /* 0x000000a6ac20723c */ /* 0x000fe60000041820 */
[----:B------:R-:W-:Y:S01]  /*71b0*/  LDSM.16.M88.4 R164, [R225+0x1c100] ;  /* 0x01c10000e1a4783b */ /* 0x000fe20000000200 */
[----:B------:R-:W-:Y:S02]  /*71c0*/  @P0 IADD3 R201, P6, R236, UR21, RZ ;  /* 0x00000015ecc90c10 */ /* 0x000fe4000ffde0ff */
[----:B------:R-:W-:Y:S02]  /*71d0*/  PLOP3.LUT P0, PT, PT, PT, UP3, 0x80, 0x0 ;  /* 0x000000000000781c */ /* 0x000fe40003f0f038 */
[C---:B-----5:R-:W-:Y:S08]  /*71e0*/  HMMA.16816.F32.BF16 R4, R168.reuse, R176, R4 ;  /* 0x000000b0a804723c */ /* 0x060ff00000041804 */
[C---:B------:R-:W-:Y:S01]  /*71f0*/  HMMA.16816.F32.BF16 R8, R168.reuse, R178, R8 ;  /* 0x000000b2a808723c */ /* 0x040fe20000041808 */
[----:B------:R-:W-:Y:S03]  /*7200*/  LDSM.16.M88.4 R176, [R224+0xe900] ;  /* 0x00e90000e0b0783b */ /* 0x000fe60000000200 */
[----:B------:R-:W-:Y:S02]  /*7210*/  @P5 IADD3.X R174, R243, UR20, RZ, P6, !PT ;  /* 0x00000014f3ae5c10 */ /* 0x000fe4000b7fe4ff */
[----:B------:R-:W-:Y:S02]  /*7220*/  PLOP3.LUT P5, PT, PT, PT, UP3, 0x80, 0x0 ;  /* 0x000000000000781c */ /* 0x000fe40003faf038 */
[C---:B--2---:R-:W-:Y:S04]  /*7230*/  HMMA.16816.F32.BF16 R12, R168.reuse, R180, R12 ;  /* 0x000000b4a80c723c */ /* 0x044fe8000004180c */
[C---:B------:R-:W-:Y:S02]  /*7240*/  @P0 LEA R197, P6, R201.reuse, c[0x0][0x1c8], 0x1 ;  /* 0x00007200c9c50a11 */ /* 0x040fe400078c08ff */
[----:B------:R-:W-:Y:S02]  /*7250*/  PLOP3.LUT P0, PT, PT, PT, UP3, 0x80, 0x0 ;  /* 0x000000000000781c */ /* 0x000fe40003f0f038 */
[C---:B------:R-:W-:Y:S01]  /*7260*/  HMMA.16816.F32.BF16 R16, R168.reuse, R182, R16 ;  /* 0x000000b6a810723c */ /* 0x040fe20000041810 */
[----:B------:R-:W-:Y:S07]  /*7270*/  LDSM.16.M88.4 R180, [R224+0xf100] ;  /* 0x00f10000e0b4783b */ /* 0x000fee0000000200 */
[C---:B-1----:R-:W-:Y:S04]  /*7280*/  HMMA.16816.F32.BF16 R20, R168.reuse, R184, R20 ;  /* 0x000000b8a814723c */ /* 0x042fe80000041814 */
[----:B------:R-:W-:Y:S02]  /*7290*/  @P5 LEA.HI.X R201, R201, c[0x0][0x1cc], R174, 0x1, P6 ;  /* 0x00007300c9c95a11 */ /* 0x000fe400030f0cae */
[----:B------:R-:W1:Y:S01]  /*72a0*/  LDSM.16.M88.4 R172, [R224+0xe100] ;  /* 0x00e10000e0ac783b */ /* 0x000e620000000200 */
[----:B------:R-:W-:Y:S01]  /*72b0*/  @P0 IADD3 R192, P6, R251, UR21, RZ ;  /* 0x00000015fbc00c10 */ /* 0x000fe2000ffde0ff */
[C---:B------:R-:W-:Y:S01]  /*72c0*/  HMMA.16816.F32.BF16 R24, R168.reuse, R186, R24 ;  /* 0x000000baa818723c */ /* 0x040fe20000041818 */
[----:B------:R-:W-:Y:S02]  /*72d0*/  PLOP3.LUT P0, PT, PT, PT, UP3, 0x80, 0x0 ;  /* 0x000000000000781c */ /* 0x000fe40003f0f038 */
[----:B------:R-:W-:Y:S05]  /*72e0*/  PLOP3.LUT P5, PT, PT, PT, UP3, 0x80, 0x0 ;  /* 0x000000000000781c */ /* 0x000fea0003faf038 */
[C---:B------:R-:W-:Y:S08]  /*72f0*/  HMMA.16816.F32.BF16 R28, R168.reuse, R188, R28 ;  /* 0x000000bca81c723c */ /* 0x040ff0000004181c */
[----:B------:R-:W-:Y:S01]  /*7300*/  HMMA.16816.F32.BF16 R32, R168, R190, R32 ;  /* 0x000000bea820723c */ /* 0x000fe20000041820 */
[----:B------:R-:W2:Y:S03]  /*7310*/  LDSM.16.M88.4 R168, [R224+0xf900] ;  /* 0x00f90000e0a8783b */ /* 0x000ea60000000200 */
[----:B------:R-:W-:Y:S02]  /*7320*/  @P5 IADD3.X R187, R250, UR20, RZ, P6, !PT ;  /* 0x00000014fabb5c10 */ /* 0x000fe4000b7fe4ff */
[C---:B------:R-:W-:Y:S02]  /*7330*/  @P0 LEA R186, P6, R192.reuse, c[0x0][0x1c8], 0x1 ;  /* 0x00007200c0ba0a11 */ /* 0x040fe400078c08ff */
[----:B------:R-:W-:Y:S02]  /*7340*/  PLOP3.LUT P5, PT, PT, PT, UP3, 0x80, 0x0 ;  /* 0x000000000000781c */ /* 0x000fe40003faf038 */
[----:B------:R-:W-:Y:S11]  /*7350*/  PLOP3.LUT P0, PT, PT, PT, UP3, 0x80, 0x0 ;  /* 0x000000000000781c */ /* 0x000ff60003f0f038 */
[----:B------:R-:W-:Y:S01]  /*7360*/  @P5 LEA.HI.X R187, R192, c[0x0][0x1cc], R187, 0x1, P6 ;  /* 0x00007300c0bb5a11 */ /* 0x000fe200030f0cbb */
[C---:B-1----:R-:W-:Y:S01]  /*7370*/  HMMA.16816.F32.BF16 R4, R164.reuse, R172, R4 ;  /* 0x000000aca404723c */ /* 0x042fe20000041804 */
[----:B------:R-:W-:Y:S04]  /*7380*/  PLOP3.LUT P5, PT, PT, PT, UP3, 0x80, 0x0 ;  /* 0x000000000000781c */ /* 0x000fe80003faf038 */
[----:B------:R-:W-:Y:S02]  /*7390*/  @P0 IADD3 R185, P6, R249, UR21, RZ ;  /* 0x00000015f9b90c10 */ /* 0x000fe4000ffde0ff */
[----:B------:R-:W-:Y:S01]  /*73a0*/  PLOP3.LUT P0, PT, PT, PT, UP3, 0x80, 0x0 ;  /* 0x000000000000781c */ /* 0x000fe20003f0f038 */
[C---:B------:R-:W-:Y:S01]  /*73b0*/  HMMA.16816.F32.BF16 R8, R164.reuse, R174, R8 ;  /* 0x000000aea408723c */ /* 0x040fe20000041808 */
[----:B------:R-:W-:Y:S07]  /*73c0*/  LDSM.16.M88.4 R172, [R216+0x6800] ;  /* 0x00680000d8ac783b */ /* 0x000fee0000000200 */
[C---:B------:R-:W-:Y:S04]  /*73d0*/  HMMA.16816.F32.BF16 R12, R164.reuse, R176, R12 ;  /* 0x000000b0a40c723c */ /* 0x040fe8000004180c */
[C---:B------:R-:W-:Y:S02]  /*73e0*/  @P0 LEA R190, P0, R185.reuse, c[0x0][0x1c8], 0x1 ;  /* 0x00007200b9be0a11 */ /* 0x040fe400078008ff */
[----:B------:R-:W-:Y:S02]  /*73f0*/  @P5 IADD3.X R191, R248, UR20, RZ, P6, !PT ;  /* 0x00000014f8bf5c10 */ /* 0x000fe4000b7fe4ff */
[C---:B------:R-:W-:Y:S01]  /*7400*/  HMMA.16816.F32.BF16 R16, R164.reuse, R178, R16 ;  /* 0x000000b2a410723c */ /* 0x040fe20000041810 */
[----:B------:R-:W-:Y:S01]  /*7410*/  LDSM.16.M88.4 R176, [R216+0x7000] ;  /* 0x00700000d8b0783b */ /* 0x000fe20000000200 */
[----:B------:R-:W-:Y:S02]  /*7420*/  PLOP3.LUT P5, PT, PT, PT, UP3, 0x80, 0x0 ;  /* 0x000000000000781c */ /* 0x000fe40003faf038 */
[----:B------:R-:W-:Y:S04]  /*7430*/  PLOP3.LUT P6, PT, PT, PT, UP3, 0x80, 0x0 ;  /* 0x000000000000781c */ /* 0x000fe80003fcf038 */
[C---:B------:R-:W-:Y:S07]  /*7440*/  HMMA.16816.F32.BF16 R20, R164.reuse, R180, R20 ;  /* 0x000000b4a414723c */ /* 0x040fee0000041814 */
[----:B------:R-:W-:Y:S01]  /*7450*/  @P5 LEA.HI.X R191, R185, c[0x0][0x1cc], R191, 0x1, P0 ;  /* 0x00007300b9bf5a11 */ /* 0x000fe200000f0cbf */
[C---:B------:R-:W-:Y:S01]  /*7460*/  HMMA.16816.F32.BF16 R24, R164.reuse, R182, R24 ;  /* 0x000000b6a418723c */ /* 0x040fe20000041818 */
[----:B------:R-:W-:Y:S01]  /*7470*/  LDSM.16.M88.4 R180, [R216+0x7800] ;  /* 0x00780000d8b4783b */ /* 0x000fe20000000200 */
[----:B------:R-:W-:Y:S02]  /*7480*/  PLOP3.LUT P5, PT, PT, PT, UP3, 0x80, 0x0 ;  /* 0x000000000000781c */ /* 0x000fe40003faf038 */
[----:B------:R-:W-:Y:S02]  /*7490*/  PLOP3.LUT P0, PT, PT, PT, UP3, 0x80, 0x0 ;  /* 0x000000000000781c */ /* 0x000fe40003f0f038 */
[----:B------:R-:W-:Y:S02]  /*74a0*/  @P6 IADD3 R189, P6, R247, UR21, RZ ;  /* 0x00000015f7bd6c10 */ /* 0x000fe4000ffde0ff */
[C---:B--2---:R-:W-:Y:S08]  /*74b0*/  HMMA.16816.F32.BF16 R28, R164.reuse, R168, R28 ;  /* 0x000000a8a41c723c */ /* 0x044ff0000004181c */
[----:B------:R-:W-:Y:S01]  /*74c0*/  HMMA.16816.F32.BF16 R32, R164, R170, R32 ;  /* 0x000000aaa420723c */ /* 0x000fe20000041820 */
[----:B------:R-:W-:Y:S03]  /*74d0*/  LDSM.16.M88.4 R164, [R223+0x1c100] ;  /* 0x01c10000dfa4783b */ /* 0x000fe60000000200 */
[----:B------:R-:W-:Y:S01]  /*74e0*/  @P0 IMAD.MOV.U32 R192, RZ, RZ, R0 ;  /* 0x000000ffffc00224 */ /* 0x000fe200078e0000 */
[----:B------:R-:W-:Y:S01]  /*74f0*/  PLOP3.LUT P0, PT, PT, PT, UP3, 0x80, 0x0 ;  /* 0x000000000000781c */ /* 0x000fe20003f0f038 */
[----:B------:R-:W1:Y:S02]  /*7500*/  LDSM.16.M88.4 R168, [R216+0x6000] ;  /* 0x00600000d8a8783b */ /* 0x000e640000000200 */
[----:B------:R-:W-:Y:S04]  /*7510*/  DEPBAR.LE SB0, 0x0 ;  /* 0x000080000000791a */ /* 0x000fe80000000000 */
[----:B------:R-:W-:Y:S06]  /*7520*/  BAR.SYNC.DEFER_BLOCKING 0x0 ;  /* 0x0000000000007b1d */ /* 0x000fec0000010000 */
[----:B------:R-:W-:Y:S01]  /*7530*/  @P0 IADD3.X R0, R246, UR20, RZ, P6, !PT ;  /* 0x00000014f6000c10 */ /* 0x000fe2000b7fe4ff */
[----:B------:R-:W-:Y:S01]  /*7540*/  USHF.L.U32 UR20, UR14, 0x6, URZ ;  /* 0x000000060e147899 */ /* 0x000fe2000800063f */
[----:B------:R-:W-:Y:S02]  /*7550*/  PLOP3.LUT P0, PT, PT, PT, UP3, 0x80, 0x0 ;  /* 0x000000000000781c */ /* 0x000fe40003f0f038 */
[----:B------:R-:W-:Y:S02]  /*7560*/  PLOP3.LUT P6, PT, PT, PT, UP3, 0x80, 0x0 ;  /* 0x000000000000781c */ /* 0x000fe40003fcf038 */
[----:B------:R-:W-:Y:S01]  /*7570*/  PLOP3.LUT P6, PT, PT, PT, UP3, 0x80, 0x0 ;  /* 0x000000000000781c */ /* 0x000fe20003fcf038 */
[----:B------:R-:W-:Y:S01]  /*7580*/  @!PT LDS RZ, [RZ] ;  /* 0x00000000fffff984 */ /* 0x000fe20000000800 */
[----:B------:R-:W-:Y:S01]  /*7590*/  @!PT LDS RZ, [RZ] ;  /* 0x00000000fffff984 */ /* 0x000fe20000000800 */
[----:B------:R-:W-:Y:S01]  /*75a0*/  @!PT LDS RZ, [RZ] ;  /* 0x00000000fffff984 */ /* 0x000fe20000000800 */
[----:B------:R2:W-:Y:S01]  /*75b0*/  @P5 LDGSTS.E.BYPASS.LTC128B.128 [R231+0x8100], [R192.64], !P4 ;  /* 0x08100000c0e75fae */ /* 0x0005e2000e101d52 */
[----:B------:R-:W-:Y:S01]  /*75c0*/  PLOP3.LUT P5, PT, PT, PT, UP3, 0x80, 0x0 ;  /* 0x000000000000781c */ /* 0x000fe20003faf038 */
[C---:B-1----:R-:W-:Y:S11]  /*75d0*/  HMMA.16816.F32.BF16 R4, R164.reuse, R168, R4 ;  /* 0x000000a8a404723c */ /* 0x042ff60000041804 */
[----:B------:R-:W-:Y:S01]  /*75e0*/  @!UPT UIADD3 URZ, URZ, URZ, URZ ;  /* 0x0000003f3f3ff290 */ /* 0x000fe2000fffe03f */
[C---:B------:R-:W-:Y:S01]  /*75f0*/  @P5 LEA R185, P5, R189.reuse, c[0x0][0x1c8], 0x1 ;  /* 0x00007200bdb95a11 */ /* 0x040fe200078a08ff */
[C---:B------:R-:W-:Y:S08]  /*7600*/  HMMA.16816.F32.BF16 R8, R164.reuse, R170, R8 ;  /* 0x000000aaa408723c */ /* 0x040ff00000041808 */
[C---:B------:R-:W-:Y:S04]  /*7610*/  HMMA.16816.F32.BF16 R12, R164.reuse, R172, R12 ;  /* 0x000000aca40c723c */ /* 0x040fe8000004180c */
[----:B------:R-:W-:Y:S01]  /*7620*/  @P0 LEA.HI.X R0, R189, c[0x0][0x1cc], R0, 0x1, P5 ;  /* 0x00007300bd000a11 */ /* 0x000fe200028f0c00 */
[----:B--2---:R-:W-:Y:S01]  /*7630*/  IMAD.MOV.U32 R193, RZ, RZ, R233 ;  /* 0x000000ffffc17224 */ /* 0x004fe200078e00e9 */
[----:B------:R-:W-:Y:S02]  /*7640*/  PLOP3.LUT P5, PT, PT, PT, UP3, 0x80, 0x0 ;  /* 0x000000000000781c */ /* 0x000fe40003faf038 */
[----:B------:R-:W-:Y:S01]  /*7650*/  PLOP3.LUT P0, PT, PT, PT, UP3, 0x80, 0x0 ;  /* 0x000000000000781c */ /* 0x000fe20003f0f038 */
[C---:B------:R-:W-:Y:S01]  /*7660*/  HMMA.16816.F32.BF16 R16, R164.reuse, R174, R16 ;  /* 0x000000aea410723c */ /* 0x040fe20000041810 */
[----:B------:R-:W-:Y:S07]  /*7670*/  PLOP3.LUT P0, PT, PT, PT, UP3, 0x80, 0x0 ;  /* 0x000000000000781c */ /* 0x000fee0003f0f038 */
[C---:B------:R-:W-:Y:S02]  /*7680*/  HMMA.16816.F32.BF16 R20, R164.reuse, R176, R20 ;  /* 0x000000b0a414723c */ /* 0x040fe40000041814 */
[----:B------:R1:W-:Y:S01]  /*7690*/  @P5 LDGSTS.E.BYPASS.LTC128B.128 [R231+0xa100], [R194.64], !P3 ;  /* 0x0a100000c2e75fae */ /* 0x0003e2000d901d52 */
[----:B------:R-:W-:Y:S02]  /*76a0*/  PLOP3.LUT P5, PT, PT, PT, UP3, 0x80, 0x0 ;  /* 0x000000000000781c */ /* 0x000fe40003faf038 */
[----:B------:R-:W-:Y:S02]  /*76b0*/  PLOP3.LUT P5, PT, PT, PT, UP3, 0x80, 0x0 ;  /* 0x000000000000781c */ /* 0x000fe40003faf038 */
[----:B------:R2:W-:Y:S01]  /*76c0*/  @P6 LDGSTS.E.BYPASS.LTC128B.128 [R231+0xc100], [R198.64], !P2 ;  /* 0x0c100000c6e76fae */ /* 0x0005e2000d101d52 */
[----:B------:R-:W-:Y:S01]  /*76d0*/  PLOP3.LUT P6, PT, PT, PT, UP3, 0x80, 0x0 ;  /* 0x000000000000781c */ /* 0x000fe20003fcf038 */
[C---:B------:R-:W-:Y:S03]  /*76e0*/  HMMA.16816.F32.BF16 R24, R164.reuse, R178, R24 ;  /* 0x000000b2a418723c */ /* 0x040fe60000041818 */
[----:B------:R2:W-:Y:S01]  /*76f0*/  @P0 LDGSTS.E.BYPASS.LTC128B.128 [R231+0xe100], [R202.64], !P1 ;  /* 0x0e100000cae70fae */ /* 0x0005e2000c901d52 */
[----:B------:R-:W-:Y:S02]  /*7700*/  PLOP3.LUT P0, PT, PT, PT, UP3, 0x80, 0x0 ;  /* 0x000000000000781c */ /* 0x000fe40003f0f038 */
[----:B------:R-:W-:Y:S02]  /*7710*/  PLOP3.LUT P0, PT, PT, PT, UP3, 0x80, 0x0 ;  /* 0x000000000000781c */ /* 0x000fe40003f0f038 */
[----:B------:R-:W-:Y:S01]  /*7720*/  PLOP3.LUT P0, PT, PT, PT, UP3, 0x80, 0x0 ;  /* 0x000000000000781c */ /* 0x000fe20003f0f038 */
[C---:B------:R-:W-:Y:S03]  /*7730*/  HMMA.16816.F32.BF16 R28, R164.reuse, R180, R28 ;  /* 0x000000b4a41c723c */ /* 0x040fe6000004181c */
[----:B------:R-:W-:Y:S01]  /*7740*/  @P6 IMAD.MOV.U32 R200, RZ, RZ, R197 ;  /* 0x000000ffffc86224 */ /* 0x000fe200078e00c5 */
[----:B------:R-:W-:Y:S04]  /*7750*/  PLOP3.LUT P6, PT, PT, PT, UP3, 0x80, 0x0 ;  /* 0x000000000000781c */ /* 0x000fe80003fcf038 */
[----:B------:R2:W-:Y:S01]  /*7760*/  @P5 LDGSTS.E.BYPASS.LTC128B.128 [R231+0x9100], [R200.64], !P4 ;  /* 0x09100000c8e75fae */ /* 0x0005e2000e101d52 */
[----:B------:R-:W-:Y:S01]  /*7770*/  PLOP3.LUT P5, PT, PT, PT, UP2, 0x80, 0x0 ;  /* 0x000000000000781c */ /* 0x000fe20003faf028 */
[----:B------:R-:W-:Y:S07]  /*7780*/  HMMA.16816.F32.BF16 R32, R164, R182, R32 ;  /* 0x000000b6a420723c */ /* 0x000fee0000041820 */
[----:B------:R3:W-:Y:S01]  /*7790*/  @P6 LDGSTS.E.BYPASS.LTC128B.128 [R231+0xb100], [R186.64], !P3 ;  /* 0x0b100000bae76fae */ /* 0x0007e2000d901d52 */
[----:B------:R-:W-:Y:S04]  /*77a0*/  PLOP3.LUT P6, PT, PT, PT, UP3, 0x80, 0x0 ;  /* 0x000000000000781c */ /* 0x000fe80003fcf038 */
[----:B------:R-:W-:Y:S01]  /*77b0*/  @P5 IMAD.MOV.U32 R193, RZ, RZ, R245 ;  /* 0x000000ffffc15224 */ /* 0x000fe200078e00f5 */
[----:B------:R-:W-:Y:S04]  /*77c0*/  PLOP3.LUT P5, PT, PT, PT, UP3, 0x80, 0x0 ;  /* 0x000000000000781c */ /* 0x000fe80003faf038 */
[----:B-1----:R-:W1:Y:S05]  /*77d0*/  SHFL.IDX PT, R194, R193, RZ, 0x1c1f ;  /* 0x001c1fffc1c27589 */ /* 0x002e6a00000e0000 */
[----:B------:R4:W-:Y:S04]  /*77e0*/  @P6 LDGSTS.E.BYPASS.LTC128B.128 [R231+0xd100], [R190.64], !P2 ;  /* 0x0d100000bee76fae */ /* 0x0009e8000d101d52 */
[----:B----4-:R-:W-:Y:S02]  /*77f0*/  @P5 IMAD.MOV.U32 R190, RZ, RZ, R185 ;  /* 0x000000ffffbe5224 */ /* 0x010fe400078e00b9 */
[----:B------:R-:W-:Y:S02]  /*7800*/  @P5 IMAD.MOV.U32 R191, RZ, RZ, R0 ;  /* 0x000000ffffbf5224 */ /* 0x000fe400078e0000 */
[----:B------:R-:W-:Y:S02]  /*7810*/  IMAD.U32 R0, RZ, RZ, UR20 ;  /* 0x00000014ff007e24 */ /* 0x000fe4000f8e00ff */
[----:B------:R-:W-:Y:S01]  /*7820*/  IMAD.U32 R185, RZ, RZ, UR16 ;  /* 0x00000010ffb97e24 */ /* 0x000fe2000f8e00ff */
[----:B------:R4:W-:Y:S01]  /*7830*/  @P0 LDGSTS.E.BYPASS.LTC128B.128 [R231+0xf100], [R190.64], !P1 ;  /* 0x0f100000bee70fae */ /* 0x0009e2000c901d52 */
[----:B------:R-:W-:Y:S02]  /*7840*/  PLOP3.LUT P0, PT, PT, PT, UP1, 0x40, 0x0 ;  /* 0x000000000000781c */ /* 0x000fe40003f0e818 */
[----:B---3--:R-:W-:Y:S02]  /*7850*/  IADD3 R186, -R240, 0x1, -R0 ;  /* 0x00000001f0ba7810 */ /* 0x008fe40007ffe900 */
[----:B------:R-:W0:Y:S02]  /*7860*/  LDGDEPBAR ;  /* 0x00000000000079af */ /* 0x000e240000000000 */
[----:B------:R-:W-:Y:S04]  /*7870*/  IADD3 R185, -R185, UR9, R186 ;  /* 0x00000009b9b97c10 */ /* 0x000fe8000fffe1ba */
[C---:B------:R-:W-:Y:S02]  /*7880*/  IADD3 R187, R185.reuse, c[0x0][0x328], RZ ;  /* 0x0000ca00b9bb7a10 */ /* 0x040fe40007ffe0ff */
[----:B------:R-:W-:Y:S03]  /*7890*/  IADD3 R185, R185, UR15, RZ ;  /* 0x0000000fb9b97c10 */ /* 0x000fe6000fffe0ff */
[--C-:B-1----:R-:W-:Y:S02]  /*78a0*/  IMAD.IADD R195, R187, 0x1, R194.reuse ;  /* 0x00000001bbc37824 */ /* 0x102fe400078e02c2 */
[----:B----4-:R-:W-:Y:S01]  /*78b0*/  IMAD.IADD R191, R185, 0x1, R194 ;  /* 0x00000001b9bf7824 */ /* 0x010fe200078e02c2 */
        /* <DEDUP_REMOVED lines=15> */
.L_x_2493:
[----:B------:R-:W-:Y:S04]  /*79b0*/  MOV R164, c[0x0][0x32c] ;  /* 0x0000cb0000a47a02 */ /* 0x000fe80000000f00 */
[----:B------:R-:W-:Y:S11]  /*79c0*/  ISETP.NE.AND P0, PT, R164, 0x1, PT ;  /* 0x00000001a400780c */ /* 0x000ff60003f05270 */
[----:B------:R-:W-:Y:S02]  /*79d0*/  @!UPT UIADD3 URZ, URZ, URZ, URZ ;  /* 0x0000003f3f3ff290 */ /* 0x000fe4000fffe03f */
[----:B------:R-:W-:Y:S05]  /*79e0*/  @P0 IMAD.HI.U32 R164, R165, c[0x0][0x330], RZ ;  /* 0x0000cc00a5a40a27 */ /* 0x000fea00078e00ff */
[----:B------:R-:W-:Y:S02]  /*79f0*/  @P0 SHF.R.U32.HI R165, RZ, c[0x0][0x334], R164 ;  /* 0x0000cd00ffa50a19 */ /* 0x000fe400000116a4 */
.L_x_2494:
[----:B------:R-:W-:Y:S05]  /*7a00*/  BSYNC B0 ;  /* 0x0000000000007941 */ /* 0x000fea0003800000 */
.L_x_2492:
[----:B------:R-:W-:Y:S04]  /*7a10*/  IMAD R165, R165, c[0x0][0x32c], -R0 ;  /* 0x0000cb00a5a57a24 */ /* 0x000fe800078e0a00 */
[----:B------:R-:W-:Y:S05]  /*7a20*/  IMAD.IADD R166, R165, 0x1, -R240 ;  /* 0x00000001a5a67824 */ /* 0x000fea00078e0af0 */
[----:B------:R-:W-:Y:S02]  /*7a30*/  IADD3 R164, R166, c[0x0][0x32c], RZ ;  /* 0x0000cb00a6a47a10 */ /* 0x000fe40007ffe0ff */
[----:B------:R-:W-:Y:S02]  /*7a40*/  IMNMX R191, R191, R166, !PT ;  /* 0x000000a6bfbf7217 */ /* 0x000fe40007800200 */
[----:B------:R-:W-:Y:S02]  /*7a50*/  IMNMX R195, R195, R164, PT ;  /* 0x000000a4c3c37217 */ /* 0x000fe40003800200 */
.L_x_2491:
[----:B--2---:R-:W-:Y:S06]  /*7a60*/  UISETP.GT.AND UP0, UPT, UR14, -0x1, UPT ;  /* 0xffffffff0e00788c */ /* 0x004fec000bf04270 */
[----:B------:R-:W-:Y:S02]  /*7a70*/  PLOP3.LUT P0, PT, PT, PT, UP0, 0x80, 0x0 ;  /* 0x000000000000781c */ /* 0x000fe40003f0f008 */
[----:B------:R-:W-:Y:S02]  /*7a80*/  PLOP3.LUT P6, PT, PT, PT, UP0, 0x80, 0x0 ;  /* 0x000000000000781c */ /* 0x000fe40003fcf008 */
[C---:B------:R-:W-:Y:S02]  /*7a90*/  ISETP.GT.AND P0, PT, R191.reuse, RZ, P0 ;  /* 0x000000ffbf00720c */ /* 0x040fe40000704270 */
[----:B------:R-:W-:Y:S02]  /*7aa0*/  ISETP.GT.AND P6, PT, R191, 0x8, P6 ;  /* 0x00000008bf00780c */ /* 0x000fe400037c4270 */
[----:B------:R-:W-:Y:S02]  /*7ab0*/  ISETP.LT.OR P5, PT, R195, 0x1, P0 ;  /* 0x00000001c300780c */ /* 0x000fe400007a1670 */
[----:B------:R-:W-:Y:S02]  /*7ac0*/  PLOP3.LUT P0, PT, PT, PT, UP0, 0x80, 0x0 ;  /* 0x000000000000781c */ /* 0x000fe40003f0f008 */
[----:B------:R-:W-:Y:S02]  /*7ad0*/  FSEL R170, R4, -INF , !P5 ;  /* 0xff80000004aa7808 */ /* 0x000fe40006800000 */
[----:B------:R-:W-:Y:S01]  /*7ae0*/  ISETP.GT.AND P0, PT, R191, 0x1, P0 ;  /* 0x00000001bf00780c */ /* 0x000fe20000704270 */
[----:B------:R-:W1:Y:S01]  /*7af0*/  SHFL.IDX PT, R4, R193, 0x1, 0x1c1f ;  /* 0x003c1f00c1047f89 */ /* 0x000e6200000e0000 */
        /* <DEDUP_REMOVED lines=11> */
[----:B------:R-:W-:Y:S01]  /*7bb0*/  PLOP3.LUT P0, PT, PT, PT, UP0, 0x80, 0x0 ;  /* 0x000000000000781c */ /* 0x000fe20003f0f008 */
[--C-:B-1----:R-:W-:Y:S01]  /*7bc0*/  IMAD.IADD R187, R187, 0x1, R4.reuse ;  /* 0x00000001bbbb7824 */ /* 0x102fe200078e0204 */
[----:B------:R-:W-:Y:S01]  /*7bd0*/  PLOP3.LUT P6, PT, PT, PT, UP0, 0x80, 0x0 ;  /* 0x000000000000781c */ /* 0x000fe20003fcf008 */
[----:B------:R-:W-:Y:S01]  /*7be0*/  IMAD.IADD R185, R185, 0x1, R4 ;  /* 0x00000001b9b97824 */ /* 0x000fe200078e0204 */
        /* <DEDUP_REMOVED lines=59> */
.L_x_2497:
[----:B------:R-:W-:Y:S04]  /*7fa0*/  MOV R4, c[0x0][0x32c] ;  /* 0x0000cb0000047a02 */ /* 0x000fe80000000f00 */
[----:B------:R-:W-:Y:S11]  /*7fb0*/  ISETP.NE.AND P0, PT, R4, 0x1, PT ;  /* 0x000000010400780c */ /* 0x000ff60003f05270 */
[----:B------:R-:W-:Y:S02]  /*7fc0*/  @!UPT UIADD3 URZ, URZ, URZ, URZ ;  /* 0x0000003f3f3ff290 */ /* 0x000fe4000fffe03f */
[----:B------:R-:W-:Y:S05]  /*7fd0*/  @P0 IMAD.HI.U32 R4, R5, c[0x0][0x330], RZ ;  /* 0x0000cc0005040a27 */ /* 0x000fea00078e00ff */
[----:B------:R-:W-:Y:S02]  /*7fe0*/  @P0 SHF.R.U32.HI R5, RZ, c[0x0][0x334], R4 ;  /* 0x0000cd00ff050a19 */ /* 0x000fe40000011604 */
.L_x_2498:
[----:B------:R-:W-:Y:S05]  /*7ff0*/  BSYNC B0 ;  /* 0x0000000000007941 */ /* 0x000fea0003800000 */
.L_x_2496:
[----:B------:R-:W-:Y:S04]  /*8000*/  IMAD R0, R5, c[0x0][0x32c], -R0 ;  /* 0x0000cb0005007a24 */ /* 0x000fe800078e0a00 */
[----:B------:R-:W-:Y:S05]  /*8010*/  IMAD.IADD R4, R0, 0x1, -R240 ;  /* 0x0000000100047824 */ /* 0x000fea00078e0af0 */
[----:B------:R-:W-:Y:S02]  /*8020*/  IADD3 R0, R4, c[0x0][0x32c], RZ ;  /* 0x0000cb0004007a10 */ /* 0x000fe40007ffe0ff */
[----:B------:R-:W-:Y:S02]  /*8030*/  IMNMX R185, R185, R4, !PT ;  /* 0x00000004b9b97217 */ /* 0x000fe40007800200 */
[----:B------:R-:W-:Y:S02]  /*8040*/  IMNMX R187, R187, R0, PT ;  /* 0x00000000bbbb7217 */ /* 0x000fe40003800200 */
.L_x_2495:
[----:B------:R-:W-:Y:S02]  /*8050*/  FMNMX.FTZ R5, R170, R3, !PT ;  /* 0x00000003aa057209 */ /* 0x000fe40007810000 */
        /* <DEDUP_REMOVED lines=9> */
[----:B------:R-:W-:Y:S02]  /*80f0*/  FMNMX.FTZ R5, R189, R0, !PT ;  /* 0x00000000bd057209 */ /* 0x000fe40007810000 */
[----:B------:R-:W-:Y:S02]  /*8100*/  ISETP.LT.OR P0, PT, R187, 0x2, P0 ;  /* 0x00000002bb00780c */ /* 0x000fe40000701670 */
[----:B------:R-:W-:Y:S02]  /*8110*/  FMNMX.FTZ R5, R188, R5, !PT ;  /* 0x00000005bc057209 */ /* 0x000fe40007810000 */
[----:B------:R-:W-:Y:S02]  /*8120*/  FSEL R17, R6, -INF , !P5 ;  /* 0xff80000006117808 */ /* 0x000fe40006800000 */
[----:B------:R-:W-:Y:S02]  /*8130*/  FMNMX.FTZ R5, R190, R5, !PT ;  /* 0x00000005be057209 */ /* 0x000fe40007810000 */
[----:B------:R-:W-:Y:S02]  /*8140*/  PLOP3.LUT P6, PT, PT, PT, UP0, 0x80, 0x0 ;  /* 0x000000000000781c */ /* 0x000fe40003fcf008 */
[----:B------:R-:W-:Y:S02]  /*8150*/  PLOP3.LUT P5, PT, PT, PT, UP0, 0x80, 0x0 ;  /* 0x000000000000781c */ /* 0x000fe40003faf008 */
[----:B------:R-:W-:Y:S02]  /*8160*/  FMNMX.FTZ R5, R200, R5, !PT ;  /* 0x00000005c8057209 */ /* 0x000fe40007810000 */
[----:B------:R-:W-:Y:S02]  /*8170*/  FSEL R13, R7, -INF , !P0 ;  /* 0xff800000070d7808 */ /* 0x000fe40004000000 */
[C---:B------:R-:W-:Y:S02]  /*8180*/  ISETP.GT.AND P6, PT, R185.reuse, 0x8, P6 ;  /* 0x00000008b900780c */ /* 0x040fe400037c4270 */
[----:B------:R-:W-:Y:S02]  /*8190*/  ISETP.GT.AND P5, PT, R185, 0x9, P5 ;  /* 0x00000009b900780c */ /* 0x000fe40002fa4270 */
[----:B------:R-:W-:Y:S02]  /*81a0*/  PLOP3.LUT P0, PT, PT, PT, UP0, 0x80, 0x0 ;  /* 0x000000000000781c */ /* 0x000fe40003f0f008 */
[----:B------:R-:W-:Y:S02]  /*81b0*/  FMNMX.FTZ R5, R198, R5, !PT ;  /* 0x00000005c6057209 */ /* 0x000fe40007810000 */
[----:B------:R-:W-:Y:S02]  /*81c0*/  FMNMX.FTZ R0, R17, R2, !PT ;  /* 0x0000000211007209 */ /* 0x000fe40007810000 */
[C---:B------:R-:W-:Y:S02]  /*81d0*/  ISETP.LT.OR P6, PT, R187.reuse, 0x9, P6 ;  /* 0x00000009bb00780c */ /* 0x040fe400037c1670 */
[----:B------:R-:W-:Y:S02]  /*81e0*/  ISETP.LT.OR P5, PT, R187, 0xa, P5 ;  /* 0x0000000abb00780c */ /* 0x000fe40002fa1670 */
[----:B------:R-:W-:Y:S02]  /*81f0*/  ISETP.GT.AND P0, PT, R185, 0x10, P0 ;  /* 0x00000010b900780c */ /* 0x000fe40000704270 */
[----:B------:R-:W-:Y:S02]  /*8200*/  FMNMX.FTZ R5, R196, R5, !PT ;  /* 0x00000005c4057209 */ /* 0x000fe40007810000 */
[----:B------:R-:W-:Y:S02]  /*8210*/  FMNMX.FTZ R0, R13, R0, !PT ;  /* 0x000000000d007209 */ /* 0x000fe40007810000 */
[----:B------:R-:W-:Y:S02]  /*8220*/  FSEL R9, R10, -INF , !P6 ;  /* 0xff8000000a097808 */ /* 0x000fe40007000000 */
[----:B------:R-:W-:Y:S02]  /*8230*/  FSEL R11, R11, -INF , !P5 ;  /* 0xff8000000b0b7808 */ /* 0x000fe40006800000 */
[----:B------:R-:W-:Y:S02]  /*8240*/  ISETP.LT.OR P0, PT, R187, 0x11, P0 ;  /* 0x00000011bb00780c */ /* 0x000fe40000701670 */
[----:B------:R-:W-:Y:S02]  /*8250*/  PLOP3.LUT P6, PT, PT, PT, UP0, 0x80, 0x0 ;  /* 0x000000000000781c */ /* 0x000fe40003fcf008 */
[----:B------:R-:W-:Y:S02]  /*8260*/  PLOP3.LUT P5, PT, PT, PT, UP0, 0x80, 0x0 ;  /* 0x000000000000781c */ /* 0x000fe40003faf008 */
[----:B------:R-:W-:Y:S02]  /*8270*/  FMNMX.FTZ R4, R194, R5, !PT ;  /* 0x00000005c2047209 */ /* 0x000fe40007810000 */
[----:B------:R-:W-:Y:S02]  /*8280*/  FSEL R202, R14, -INF , !P0 ;  /* 0xff8000000eca7808 */ /* 0x000fe40004000000 */
[----:B------:R-:W-:Y:S02]  /*8290*/  FMNMX.FTZ R0, R9, R0, !PT ;  /* 0x0000000009007209 */ /* 0x000fe40007810000 */
[C---:B------:R-:W-:Y:S02]  /*82a0*/  ISETP.GT.AND P6, PT, R185.reuse, 0x11, P6 ;  /* 0x00000011b900780c */ /* 0x040fe400037c4270 */
[----:B------:R-:W-:Y:S02]  /*82b0*/  ISETP.GT.AND P5, PT, R185, 0x18, P5 ;  /* 0x00000018b900780c */ /* 0x000fe40002fa4270 */
[----:B------:R-:W-:Y:S02]  /*82c0*/  PLOP3.LUT P0, PT, PT, PT, UP0, 0x80, 0x0 ;  /* 0x000000000000781c */ /* 0x000fe40003f0f008 */
[----:B------:R-:W-:Y:S02]  /*82d0*/  FMNMX.FTZ R5, R179, R4, !PT ;  /* 0x00000004b3057209 */ /* 0x000fe40007810000 */
[----:B------:R-:W-:Y:S02]  /*82e0*/  FMNMX.FTZ R7, R11, R0, !PT ;  /* 0x000000000b077209 */ /* 0x000fe40007810000 */
[----:B------:R-:W-:Y:S02]  /*82f0*/  ISETP.GT.AND P0, PT, R185, 0x19, P0 ;  /* 0x00000019b900780c */ /* 0x000fe40000704270 */
[C---:B------:R-:W-:Y:S02]  /*8300*/  ISETP.LT.OR P5, PT, R187.reuse, 0x19, P5 ;  /* 0x00000019bb00780c */ /* 0x040fe40002fa1670 */
[C---:B------:R-:W-:Y:S02]  /*8310*/  ISETP.LT.OR P6, PT, R187.reuse, 0x12, P6 ;  /* 0x00000012bb00780c */ /* 0x040fe400037c1670 */
[----:B------:R-:W-:Y:S02]  /*8320*/  FMNMX.FTZ R5, R178, R5, !PT ;  /* 0x00000005b2057209 */ /* 0x000fe40007810000 */
[----:B------:R-:W-:Y:S02]  /*8330*/  FSEL R192, R18, -INF , !P5 ;  /* 0xff80000012c07808 */ /* 0x000fe40006800000 */
[----:B------:R-:W-:Y:S02]  /*8340*/  ISETP.LT.OR P0, PT, R187, 0x1a, P0 ;  /* 0x0000001abb00780c */ /* 0x000fe40000701670 */
[----:B------:R-:W-:Y:S02]  /*8350*/  FSEL R193, R15, -INF , !P6 ;  /* 0xff8000000fc17808 */ /* 0x000fe40007000000 */
[----:B------:R-:W-:Y:S02]  /*8360*/  FMNMX.FTZ R0, R202, R7, !PT ;  /* 0x00000007ca007209 */ /* 0x000fe40007810000 */
[----:B------:R-:W-:Y:S02]  /*8370*/  PLOP3.LUT P5, PT, PT, PT, UP0, 0x80, 0x0 ;  /* 0x000000000000781c */ /* 0x000fe40003faf008 */
[----:B------:R-:W-:Y:S02]  /*8380*/  FMNMX.FTZ R15, R176, R5, !PT ;  /* 0x00000005b00f7209 */ /* 0x000fe40007810000 */
[----:B------:R-:W-:Y:S02]  /*8390*/  FSEL R195, R19, -INF , !P0 ;  /* 0xff80000013c37808 */ /* 0x000fe40004000000 */
[----:B------:R-:W-:Y:S02]  /*83a0*/  ISETP.GT.AND P5, PT, R185, 0x20, P5 ;  /* 0x00000020b900780c */ /* 0x000fe40002fa4270 */
[----:B------:R-:W-:Y:S02]  /*83b0*/  FMNMX.FTZ R7, R193, R0, !PT ;  /* 0x00000000c1077209 */ /* 0x000fe40007810000 */
[----:B------:R-:W-:Y:S02]  /*83c0*/  PLOP3.LUT P0, PT, PT, PT, UP0, 0x80, 0x0 ;  /* 0x000000000000781c */ /* 0x000fe40003f0f008 */
[----:B------:R-:W-:Y:S02]  /*83d0*/  FMNMX.FTZ R5, R174, R15, !PT ;  /* 0x0000000fae057209 */ /* 0x000fe40007810000 */
[----:B------:R-:W-:Y:S02]  /*83e0*/  ISETP.LT.OR P5, PT, R187, 0x21, P5 ;  /* 0x00000021bb00780c */ /* 0x000fe40002fa1670 */
[----:B------:R-:W-:Y:S01]  /*83f0*/  ISETP.GT.AND P0, PT, R185, 0x21, P0 ;  /* 0x00000021b900780c */ /* 0x000fe20000704270 */
[----:B------:R-:W1:Y:S01]  /*8400*/  SHFL.BFLY PT, R0, R5, 0x2, 0x1f ;  /* 0x0c401f0005007f89 */ /* 0x000e6200000e0000 */
[----:B------:R-:W-:Y:S02]  /*8410*/  FMNMX.FTZ R4, R192, R7, !PT ;  /* 0x00000007c0047209 */ /* 0x000fe40007810000 */
[----:B------:R-:W-:Y:S02]  /*8420*/  PLOP3.LUT P6, PT, PT, PT, UP0, 0x80, 0x0 ;  /* 0x000000000000781c */ /* 0x000fe40003fcf008 */
[----:B------:R-:W-:Y:S02]  /*8430*/  FSEL R203, R22, -INF , !P5 ;  /* 0xff80000016cb7808 */ /* 0x000fe40006800000 */
[----:B------:R-:W-:Y:S02]  /*8440*/  ISETP.LT.OR P0, PT, R187, 0x22, P0 ;  /* 0x00000022bb00780c */ /* 0x000fe40000701670 */
[----:B------:R-:W-:Y:S02]  /*8450*/  ISETP.GT.AND P6, PT, R185, 0x28, P6 ;  /* 0x00000028b900780c */ /* 0x000fe400037c4270 */
[----:B------:R-:W-:Y:S02]  /*8460*/  FMNMX.FTZ R4, R195, R4, !PT ;  /* 0x00000004c3047209 */ /* 0x000fe40007810000 */
[----:B------:R-:W-:Y:S02]  /*8470*/  PLOP3.LUT P5, PT, PT, PT, UP0, 0x80, 0x0 ;  /* 0x000000000000781c */ /* 0x000fe40003faf008 */
[----:B------:R-:W-:Y:S02]  /*8480*/  FSEL R201, R23, -INF , !P0 ;  /* 0xff80000017c97808 */ /* 0x000fe40004000000 */
[----:B------:R-:W-:Y:S01]  /*8490*/  FMNMX.FTZ R4, R203, R4, !PT ;  /* 0x00000004cb047209 */ /* 0x000fe20007810000 */
[----:B------:R-:W-:Y:S01]  /*84a0*/  LDSM.16.MT88.4 R20, [R222+0x100] ;  /* 0x00010000de14783b */ /* 0x000fe20000004200 */
[----:B------:R-:W-:Y:S02]  /*84b0*/  ISETP.GT.AND P5, PT, R185, 0x29, P5 ;  /* 0x00000029b900780c */ /* 0x000fe40002fa4270 */
[C---:B------:R-:W-:Y:S02]  /*84c0*/  ISETP.LT.OR P6, PT, R187.reuse, 0x29, P6 ;  /* 0x00000029bb00780c */ /* 0x040fe400037c1670 */
[----:B------:R-:W-:Y:S02]  /*84d0*/  PLOP3.LUT P0, PT, PT, PT, UP0, 0x80, 0x0 ;  /* 0x000000000000781c */ /* 0x000fe40003f0f008 */
[----:B------:R-:W-:Y:S02]  /*84e0*/  FSEL R199, R26, -INF , !P6 ;  /* 0xff8000001ac77808 */ /* 0x000fe40007000000 */
[----:B------:R-:W-:Y:S02]  /*84f0*/  ISETP.LT.OR P5, PT, R187, 0x2a, P5 ;  /* 0x0000002abb00780c */ /* 0x000fe40002fa1670 */
[----:B------:R-:W-:Y:S02]  /*8500*/  ISETP.GT.AND P0, PT, R185, 0x30, P0 ;  /* 0x00000030b900780c */ /* 0x000fe40000704270 */
        /* <DEDUP_REMOVED lines=11> */
[----:B------:R-:W-:Y:S01]  /*85c0*/  PLOP3.LUT P0, PT, PT, PT, UP0, 0x80, 0x0 ;  /* 0x000000000000781c */ /* 0x000fe20003f0f008 */
[----:B------:R-:W-:Y:S01]  /*85d0*/  UISETP.GT.AND UP0, UPT, UR14, UR17, UPT ;  /* 0x000000110e00728c */ /* 0x000fe2000bf04270 */
[----:B------:R-:W-:Y:S01]  /*85e0*/  FSEL R175, R31, -INF , !P6 ;  /* 0xff8000001faf7808 */ /* 0x000fe20007000000 */
[----:B------:R-:W-:Y:S01]  /*85f0*/  UIADD3 UR14, UR14, -0x1, URZ ;  /* 0xffffffff0e0e7890 */ /* 0x000fe2000fffe03f */
[----:B------:R-:W-:Y:S01]  /*8600*/  ISETP.LT.OR P5, PT, R187, 0x39, P5 ;  /* 0x00000039bb00780c */ /* 0x000fe20002fa1670 */
[----:B------:R-:W-:Y:S01]  /*8610*/  LDSM.16.MT88.4 R28, [R221+0x100] ;  /* 0x00010000dd1c783b */ /* 0x000fe20000004200 */
[----:B------:R-:W-:Y:S02]  /*8620*/  FMNMX.FTZ R4, R177, R4, !PT ;  /* 0x00000004b1047209 */ /* 0x000fe40007810000 */
        /* <DEDUP_REMOVED lines=34> */
[----:B------:R-:W-:Y:S01]  /*8850*/  FMUL.FTZ R172, R164, c[0x0][0x2d0] ;  /* 0x0000b400a4ac7a20 */ /* 0x000fe20000410000 */
[----:B------:R-:W1:Y:S01]  /*8860*/  MUFU.EX2 R167, R167 ;  /* 0x000000a700a77308 */ /* 0x000e620000000800 */
[--C-:B------:R-:W-:Y:S01]  /*8870*/  FFMA.FTZ R198, R198, c[0x0][0x2d0], -R187.reuse ;  /* 0x0000b400c6c67a23 */ /* 0x100fe200000108bb */
[----:B------:R-:W-:Y:S01]  /*8880*/  FSEL R5, R164, RZ, P0 ;  /* 0x000000ffa4057208 */ /* 0x000fe20000000000 */
[--C-:B------:R-:W-:Y:S01]  /*8890*/  FFMA.FTZ R196, R196, c[0x0][0x2d0], -R187.reuse ;  /* 0x0000b400c4c47a23 */ /* 0x100fe200000108bb */
[----:B------:R-:W-:Y:S01]  /*88a0*/  FSEL R172, R172, RZ, P0 ;  /* 0x000000ffacac7208 */ /* 0x000fe20000000000 */
[--C-:B------:R-:W-:Y:S01]  /*88b0*/  FFMA.FTZ R194, R194, c[0x0][0x2d0], -R187.reuse ;  /* 0x0000b400c2c27a23 */ /* 0x100fe200000108bb */
        /* <DEDUP_REMOVED lines=23> */
[--C-:B------:R-:W-:Y:S02]  /*8a30*/  FFMA.FTZ R177, R177, c[0x0][0x2d0], -R172.reuse ;  /* 0x0000b400b1b17a23 */ /* 0x100fe400000108ac */
[--C-:B------:R-:W-:Y:S01]  /*8a40*/  FFMA.FTZ R175, R175, c[0x0][0x2d0], -R172.reuse ;  /* 0x0000b400afaf7a23 */ /* 0x100fe200000108ac */
        /* <DEDUP_REMOVED lines=9> */
[C---:B------:R-:W-:Y:S01]  /*8ae0*/  FMUL.FTZ R10, R2.reuse, R158 ;  /* 0x0000009e020a7220 */ /* 0x040fe20000410000 */
[----:B------:R-:W-:Y:S01]  /*8af0*/  MUFU.EX2 R183, R183 ;  /* 0x000000b700b77308 */ /* 0x000fe20000000800 */
[C---:B------:R-:W-:Y:S01]  /*8b00*/  FMUL.FTZ R11, R2.reuse, R159 ;  /* 0x0000009f020b7220 */ /* 0x040fe20000410000 */
[----:B------:R-:W-:Y:S01]  /*8b10*/  LDSM.16.MT88.4 R160, [R222+0x4900] ;  /* 0x00490000dea0783b */ /* 0x000fe20000004200 */
[C---:B------:R-:W-:Y:S02]  /*8b20*/  FMUL.FTZ R18, R2.reuse, R138 ;  /* 0x0000008a02127220 */ /* 0x040fe40000410000 */
[C---:B------:R-:W-:Y:S02]  /*8b30*/  FMUL.FTZ R19, R2.reuse, R139 ;  /* 0x0000008b02137220 */ /* 0x040fe40000410000 */
[C---:B------:R-:W-:Y:S02]  /*8b40*/  FMUL.FTZ R26, R2.reuse, R146 ;  /* 0x00000092021a7220 */ /* 0x040fe40000410000 */
[C---:B------:R-:W-:Y:S01]  /*8b50*/  FMUL.FTZ R27, R2.reuse, R147 ;  /* 0x00000093021b7220 */ /* 0x040fe20000410000 */
[----:B------:R-:W1:Y:S01]  /*8b60*/  MUFU.EX2 R182, R182 ;  /* 0x000000b600b67308 */ /* 0x000e620000000800 */
[----:B------:R-:W-:Y:S01]  /*8b70*/  LDSM.16.MT88.4 R136, [R227+0x2100] ;  /* 0x00210000e388783b */ /* 0x000fe20000004200 */
[----:B------:R-:W-:Y:S01]  /*8b80*/  FMUL.FTZ R34, R2, R154 ;  /* 0x0000009a02227220 */ /* 0x000fe20000410000 */
[----:B--2---:R-:W-:Y:S01]  /*8b90*/  F2FP.BF16.PACK_AB R169, R184, R185 ;  /* 0x000000b9b8a9723e */ /* 0x004fe200000010ff */
[C---:B------:R-:W-:Y:S02]  /*8ba0*/  FMUL.FTZ R35, R2.reuse, R155 ;  /* 0x0000009b02237220 */ /* 0x040fe40000410000 */
[C---:B------:R-:W-:Y:S03]  /*8bb0*/  FMUL.FTZ R38, R2.reuse, R38 ;  /* 0x0000002602267220 */ /* 0x040fe60000410000 */
[----:B------:R-:W-:Y:S01]  /*8bc0*/  LDSM.16.MT88.4 R144, [R222+0x900] ;  /* 0x00090000de90783b */ /* 0x000fe20000004200 */
[C---:B------:R-:W-:Y:S01]  /*8bd0*/  FMUL.FTZ R39, R2.reuse, R39 ;  /* 0x0000002702277220 */ /* 0x040fe20000410000 */
[----:B------:R-:W-:Y:S01]  /*8be0*/  MUFU.EX2 R186, R186 ;  /* 0x000000ba00ba7308 */ /* 0x000fe20000000800 */
[C---:B------:R-:W-:Y:S02]  /*8bf0*/  FMUL.FTZ R42, R2.reuse, R42 ;  /* 0x0000002a022a7220 */ /* 0x040fe40000410000 */
[C---:B------:R-:W-:Y:S02]  /*8c00*/  FMUL.FTZ R43, R2.reuse, R43 ;  /* 0x0000002b022b7220 */ /* 0x040fe40000410000 */
[C---:B------:R-:W-:Y:S01]  /*8c10*/  FMUL.FTZ R45, R3.reuse, R45 ;  /* 0x0000002d032d7220 */ /* 0x040fe20000410000 */
[----:B------:R-:W-:Y:S01]  /*8c20*/  LDSM.16.MT88.4 R152, [R227+0x2900] ;  /* 0x00290000e398783b */ /* 0x000fe20000004200 */
[C---:B------:R-:W-:Y:S02]  /*8c30*/  FMUL.FTZ R46, R2.reuse, R46 ;  /* 0x0000002e022e7220 */ /* 0x040fe40000410000 */
[----:B------:R-:W-:Y:S01]  /*8c40*/  FMUL.FTZ R47, R2, R47 ;  /* 0x0000002f022f7220 */ /* 0x000fe20000410000 */
[----:B------:R-:W2:Y:S01]  /*8c50*/  MUFU.EX2 R189, R189 ;  /* 0x000000bd00bd7308 */ /* 0x000ea20000000800 */
[C---:B------:R-:W-:Y:S01]  /*8c60*/  FMUL.FTZ R48, R3.reuse, R48 ;  /* 0x0000003003307220 */ /* 0x040fe20000410000 */
[----:B-1----:R-:W-:Y:S02]  /*8c70*/  F2FP.BF16.PACK_AB R171, R182, R183 ;  /* 0x000000b7b6ab723e */ /* 0x002fe400000010ff */
[----:B------:R-:W-:Y:S01]  /*8c80*/  LDSM.16.MT88.4 R156, [R227+0x4900] ;  /* 0x00490000e39c783b */ /* 0x000fe20000004200 */
[C---:B------:R-:W-:Y:S02]  /*8c90*/  FMUL.FTZ R49, R3.reuse, R49 ;  /* 0x0000003103317220 */ /* 0x040fe40000410000 */
[C---:B------:R-:W-:Y:S02]  /*8ca0*/  FMUL.FTZ R50, R2.reuse, R50 ;  /* 0x0000003202327220 */ /* 0x040fe40000410000 */
[C---:B------:R-:W-:Y:S01]  /*8cb0*/  FMUL.FTZ R51, R2.reuse, R51 ;  /* 0x0000003302337220 */ /* 0x040fe20000410000 */
[C---:B---3--:R-:W-:Y:S01]  /*8cc0*/  HMMA.16816.F32.BF16 R4, R168.reuse, R12, R4 ;  /* 0x0000000ca804723c */ /* 0x048fe20000041804 */
[----:B------:R-:W-:Y:S04]  /*8cd0*/  MUFU.EX2 R188, R188 ;  /* 0x000000bc00bc7308 */ /* 0x000fe80000000800 */
[C---:B------:R-:W-:Y:S02]  /*8ce0*/  FMUL.FTZ R52, R3.reuse, R52 ;  /* 0x0000003403347220 */ /* 0x040fe40000410000 */
[C---:B------:R-:W-:Y:S01]  /*8cf0*/  FMUL.FTZ R12, R3.reuse, R132 ;  /* 0x00000084030c7220 */ /* 0x040fe20000410000 */
[C---:B------:R-:W-:Y:S03]  /*8d00*/  HMMA.16816.F32.BF16 R8, R168.reuse, R14, R8 ;  /* 0x0000000ea808723c */ /* 0x040fe60000041808 */
[----:B------:R-:W-:Y:S01]  /*8d10*/  MUFU.EX2 R191, R191 ;  /* 0x000000bf00bf7308 */ /* 0x000fe20000000800 */
[C---:B------:R-:W-:Y:S02]  /*8d20*/  FMUL.FTZ R13, R3.reuse, R133 ;  /* 0x00000085030d7220 */ /* 0x040fe40000410000 */
[C---:B------:R-:W-:Y:S02]  /*8d30*/  FMUL.FTZ R53, R3.reuse, R53 ;  /* 0x0000003503357220 */ /* 0x040fe40000410000 */
[C---:B------:R-:W-:Y:S04]  /*8d40*/  FMUL.FTZ R14, R2.reuse, R134 ;  /* 0x00000086020e7220 */ /* 0x040fe80000410000 */
[C---:B------:R-:W-:Y:S01]  /*8d50*/  FMUL.FTZ R15, R2.reuse, R135 ;  /* 0x00000087020f7220 */ /* 0x040fe20000410000 */
[----:B------:R-:W-:Y:S01]  /*8d60*/  MUFU.EX2 R200, R200 ;  /* 0x000000c800c87308 */ /* 0x000fe20000000800 */
[----:B------:R-:W1:Y:S01]  /*8d70*/  LDSM.16.MT88.4 R132, [R220+0x100] ;  /* 0x00010000dc84783b */ /* 0x000e620000004200 */
[C---:B------:R-:W-:Y:S02]  /*8d80*/  FMUL.FTZ R54, R2.reuse, R54 ;  /* 0x0000003602367220 */ /* 0x040fe40000410000 */
[C---:B------:R-:W-:Y:S02]  /*8d90*/  FMUL.FTZ R55, R2.reuse, R55 ;  /* 0x0000003702377220 */ /* 0x040fe40000410000 */
[C---:B------:R-:W-:Y:S03]  /*8da0*/  HMMA.16816.F32.BF16 R12, R168.reuse, R20, R12 ;  /* 0x00000014a80c723c */ /* 0x040fe6000004180c */
[C---:B------:R-:W-:Y:S01]  /*8db0*/  FMUL.FTZ R56, R3.reuse, R56 ;  /* 0x0000003803387220 */ /* 0x040fe20000410000 */
[----:B------:R-:W-:Y:S01]  /*8dc0*/  MUFU.EX2 R198, R198 ;  /* 0x000000c600c67308 */ /* 0x000fe20000000800 */
[C---:B------:R-:W-:Y:S02]  /*8dd0*/  FMUL.FTZ R57, R3.reuse, R57 ;  /* 0x0000003903397220 */ /* 0x040fe40000410000 */
[C---:B------:R-:W-:Y:S01]  /*8de0*/  FMUL.FTZ R20, R3.reuse, R140 ;  /* 0x0000008c03147220 */ /* 0x040fe20000410000 */
[C---:B------:R-:W-:Y:S04]  /*8df0*/  HMMA.16816.F32.BF16 R16, R168.reuse, R22, R16 ;  /* 0x00000016a810723c */ /* 0x040fe80000041810 */
[C---:B------:R-:W-:Y:S02]  /*8e00*/  FMUL.FTZ R21, R3.reuse, R141 ;  /* 0x0000008d03157220 */ /* 0x040fe40000410000 */
[C---:B------:R-:W-:Y:S01]  /*8e10*/  FMUL.FTZ R58, R2.reuse, R58 ;  /* 0x0000003a023a7220 */ /* 0x040fe20000410000 */
[----:B------:R-:W-:Y:S01]  /*8e20*/  MUFU.EX2 R196, R196 ;  /* 0x000000c400c47308 */ /* 0x000fe20000000800 */
[C---:B------:R-:W-:Y:S04]  /*8e30*/  FMUL.FTZ R22, R2.reuse, R142 ;  /* 0x0000008e02167220 */ /* 0x040fe80000410000 */
[C---:B------:R-:W-:Y:S02]  /*8e40*/  FMUL.FTZ R23, R2.reuse, R143 ;  /* 0x0000008f02177220 */ /* 0x040fe40000410000 */
[----:B------:R-:W3:Y:S01]  /*8e50*/  LDSM.16.MT88.4 R140, [R222+0x2100] ;  /* 0x00210000de8c783b */ /* 0x000ee20000004200 */
[C---:B------:R-:W-:Y:S02]  /*8e60*/  FMUL.FTZ R59, R2.reuse, R59 ;  /* 0x0000003b023b7220 */ /* 0x040fe40000410000 */
[C---:B------:R-:W-:Y:S01]  /*8e70*/  FMUL.FTZ R60, R3.reuse, R60 ;  /* 0x0000003c033c7220 */ /* 0x040fe20000410000 */
[----:B------:R-:W-:Y:S01]  /*8e80*/  MUFU.EX2 R194, R194 ;  /* 0x000000c200c27308 */ /* 0x000fe20000000800 */
        /* <DEDUP_REMOVED lines=89> */
[C---:B------:R-:W-:Y:S03]  /*9420*/  FMUL.FTZ R113, R3.reuse, R113 ;  /* 0x0000007103717220 */ /* 0x040fe60000410000 */
[C---:B----4-:R-:W-:Y:S03]  /*9430*/  HMMA.16816.F32.BF16 R108, R168.reuse, R136, R108 ;  /* 0x00000088a86c723c */ /* 0x050fe6000004186c */
[C---:B------:R-:W-:Y:S02]  /*9440*/  FMUL.FTZ R114, R2.reuse, R114 ;  /* 0x0000007202727220 */ /* 0x040fe40000410000 */
[C---:B------:R-:W-:Y:S02]  /*9450*/  FMUL.FTZ R115, R2.reuse, R115 ;  /* 0x0000007302737220 */ /* 0x040fe40000410000 */
[C---:B------:R-:W-:Y:S02]  /*9460*/  FMUL.FTZ R116, R3.reuse, R116 ;  /* 0x0000007403747220 */ /* 0x040fe40000410000 */
[----:B------:R-:W-:Y:S03]  /*9470*/  FMUL.FTZ R117, R3, R117 ;  /* 0x0000007503757220 */ /* 0x000fe60000410000 */
[C---:B------:R-:W-:Y:S01]  /*9480*/  HMMA.16816.F32.BF16 R112, R168.reuse, R138, R112 ;  /* 0x0000008aa870723c */ /* 0x040fe20000041870 */
[----:B------:R-:W4:Y:S02]  /*9490*/  LDSM.16.MT88.4 R136, [R227+0x900] ;  /* 0x00090000e388783b */ /* 0x000f240000004200 */
[C---:B------:R-:W-:Y:S02]  /*94a0*/  FMUL.FTZ R118, R2.reuse, R118 ;  /* 0x0000007602767220 */ /* 0x040fe40000410000 */
[----:B------:R-:W-:Y:S02]  /*94b0*/  FMUL.FTZ R119, R2, R119 ;  /* 0x0000007702777220 */ /* 0x000fe40000410000 */
[--C-:B------:R-:W-:Y:S02]  /*94c0*/  FFMA.FTZ R190, R202, c[0x0][0x2d0], -R172.reuse ;  /* 0x0000b400cabe7a23 */ /* 0x100fe400000108ac */
[--C-:B------:R-:W-:Y:S03]  /*94d0*/  FFMA.FTZ R193, R193, c[0x0][0x2d0], -R172.reuse ;  /* 0x0000b400c1c17a23 */ /* 0x100fe600000108ac */
[C---:B---3--:R-:W-:Y:S01]  /*94e0*/  HMMA.16816.F32.BF16 R116, R168.reuse, R140, R116 ;  /* 0x0000008ca874723c */ /* 0x048fe20000041874 */
[----:B------:R-:W-:Y:S02]  /*94f0*/  MUFU.EX2 R190, R190 ;  /* 0x000000be00be7308 */ /* 0x000fe40000000800 */
[--C-:B------:R-:W-:Y:S02]  /*9500*/  FFMA.FTZ R192, R192, c[0x0][0x2d0], -R172.reuse ;  /* 0x0000b400c0c07a23 */ /* 0x100fe400000108ac */
[C---:B------:R-:W-:Y:S02]  /*9510*/  FMUL.FTZ R120, R3.reuse, R120 ;  /* 0x0000007803787220 */ /* 0x040fe40000410000 */
[----:B------:R-:W-:Y:S02]  /*9520*/  FMUL.FTZ R121, R3, R121 ;  /* 0x0000007903797220 */ /* 0x000fe40000410000 */
[C---:B------:R-:W-:Y:S02]  /*9530*/  FMUL.FTZ R122, R2.reuse, R122 ;  /* 0x0000007a027a7220 */ /* 0x040fe40000410000 */
[----:B------:R-:W3:Y:S01]  /*9540*/  MUFU.EX2 R193, R193 ;  /* 0x000000c100c17308 */ /* 0x000ee20000000800 */
[C---:B------:R-:W-:Y:S02]  /*9550*/  FMUL.FTZ R123, R2.reuse, R123 ;  /* 0x0000007b027b7220 */ /* 0x040fe40000410000 */
[--C-:B------:R-:W-:Y:S02]  /*9560*/  FFMA.FTZ R195, R195, c[0x0][0x2d0], -R172.reuse ;  /* 0x0000b400c3c37a23 */ /* 0x100fe400000108ac */
[--C-:B------:R-:W-:Y:S02]  /*9570*/  FFMA.FTZ R202, R203, c[0x0][0x2d0], -R172.reuse ;  /* 0x0000b400cbca7a23 */ /* 0x100fe400000108ac */
[--C-:B------:R-:W-:Y:S01]  /*9580*/  FFMA.FTZ R203, R179, c[0x0][0x2d0], -R187.reuse ;  /* 0x0000b400b3cb7a23 */ /* 0x100fe200000108bb */
[C---:B------:R-:W-:Y:S01]  /*9590*/  HMMA.16816.F32.BF16 R120, R168.reuse, R142, R120 ;  /* 0x0000008ea878723c */ /* 0x040fe20000041878 */
[----:B------:R-:W5:Y:S01]  /*95a0*/  LDSM.16.MT88.4 R140, [R221+0x900] ;  /* 0x00090000dd8c783b */ /* 0x000f620000004200 */
[----:B------:R-:W-:Y:S01]  /*95b0*/  MUFU.EX2 R192, R192 ;  /* 0x000000c000c07308 */ /* 0x000fe20000000800 */
[C---:B------:R-:W-:Y:S02]  /*95c0*/  FMUL.FTZ R124, R3.reuse, R124 ;  /* 0x0000007c037c7220 */ /* 0x040fe40000410000 */
[----:B------:R-:W-:Y:S02]  /*95d0*/  FMUL.FTZ R125, R3, R125 ;  /* 0x0000007d037d7220 */ /* 0x000fe40000410000 */
[C---:B------:R-:W-:Y:S02]  /*95e0*/  FMUL.FTZ R126, R2.reuse, R126 ;  /* 0x0000007e027e7220 */ /* 0x040fe40000410000 */
[----:B------:R-:W-:Y:S03]  /*95f0*/  FMUL.FTZ R127, R2, R127 ;  /* 0x0000007f027f7220 */ /* 0x000fe60000410000 */
[----:B------:R-:W4:Y:S01]  /*9600*/  MUFU.EX2 R195, R195 ;  /* 0x000000c300c37308 */ /* 0x000f220000000800 */
[----:B------:R-:W-:Y:S02]  /*9610*/  FFMA.FTZ R187, R174, c[0x0][0x2d0], -R187 ;  /* 0x0000b400aebb7a23 */ /* 0x000fe400000108bb */
[--C-:B------:R-:W-:Y:S01]  /*9620*/  FFMA.FTZ R201, R201, c[0x0][0x2d0], -R172.reuse ;  /* 0x0000b400c9c97a23 */ /* 0x100fe200000108ac */
[C---:B-1----:R-:W-:Y:S03]  /*9630*/  HMMA.16816.F32.BF16 R124, R168.reuse, R132, R124 ;  /* 0x00000084a87c723c */ /* 0x042fe6000004187c */
[C---:B------:R-:W-:Y:S02]  /*9640*/  FMUL.FTZ R128, R3.reuse, R128 ;  /* 0x0000008003807220 */ /* 0x040fe40000410000 */
[----:B------:R-:W-:Y:S01]  /*9650*/  FMUL.FTZ R129, R3, R129 ;  /* 0x0000008103817220 */ /* 0x000fe20000410000 */
[----:B------:R-:W1:Y:S01]  /*9660*/  MUFU.EX2 R202, R202 ;  /* 0x000000ca00ca7308 */ /* 0x000e620000000800 */
[C---:B------:R-:W-:Y:S01]  /*9670*/  FMUL.FTZ R130, R2.reuse, R130 ;  /* 0x0000008202827220 */ /* 0x040fe20000410000 */
[----:B--2---:R-:W-:Y:S01]  /*9680*/  F2FP.BF16.PACK_AB R132, R189, R186 ;  /* 0x000000babd84723e */ /* 0x004fe200000010ff */
[C---:B------:R-:W-:Y:S03]  /*9690*/  FMUL.FTZ R131, R2.reuse, R131 ;  /* 0x0000008302837220 */ /* 0x040fe60000410000 */
[----:B---3--:R-:W-:Y:S01]  /*96a0*/  F2FP.BF16.PACK_AB R133, R193, R190 ;  /* 0x000000bec185723e */ /* 0x008fe200000010ff */
[--C-:B------:R-:W-:Y:S02]  /*96b0*/  FFMA.FTZ R199, R199, c[0x0][0x2d0], -R172.reuse ;  /* 0x0000b400c7c77a23 */ /* 0x100fe400000108ac */
[----:B------:R-:W-:Y:S01]  /*96c0*/  FFMA.FTZ R197, R197, c[0x0][0x2d0], -R172 ;  /* 0x0000b400c5c57a23 */ /* 0x000fe200000108ac */
[----:B------:R-:W-:Y:S01]  /*96d0*/  HMMA.16816.F32.BF16 R128, R168, R134, R128 ;  /* 0x00000086a880723c */ /* 0x000fe20000041880 */
[----:B------:R-:W-:Y:S02]  /*96e0*/  MUFU.EX2 R169, R176 ;  /* 0x000000b000a97308 */ /* 0x000fe40000000800 */
[----:B------:R-:W-:Y:S02]  /*96f0*/  FFMA.FTZ R180, R3, R244, R180 ;  /* 0x000000f403b47223 */ /* 0x000fe400000100b4 */
[----:B------:R-:W-:Y:S02]  /*9700*/  FFMA.FTZ R185, R2, R241, R185 ;  /* 0x000000f102b97223 */ /* 0x000fe400000100b9 */
[----:B------:R-:W-:Y:S01]  /*9710*/  F2FP.BF16.PACK_AB R134, R191, R188 ;  /* 0x000000bcbf86723e */ /* 0x000fe200000010ff */
[----:B------:R-:W-:Y:S01]  /*9720*/  FADD.FTZ R167, R167, R180 ;  /* 0x000000b4a7a77221 */ /* 0x000fe20000010000 */
[----:B----4-:R-:W-:Y:S02]  /*9730*/  F2FP.BF16.PACK_AB R135, R195, R192 ;  /* 0x000000c0c387723e */ /* 0x010fe400000010ff */
[----:B------:R-:W-:Y:S01]  /*9740*/  MUFU.EX2 R168, R177 ;  /* 0x000000b100a87308 */ /* 0x000fe20000000800 */
[----:B------:R-:W-:Y:S02]  /*9750*/  FADD.FTZ R184, R184, R185 ;  /* 0x000000b9b8b87221 */ /* 0x000fe40000010000 */
[----:B------:R-:W-:Y:S02]  /*9760*/  FADD.FTZ R166, R166, R167 ;  /* 0x000000a7a6a67221 */ /* 0x000fe40000010000 */
[C---:B------:R-:W-:Y:S05]  /*9770*/  HMMA.16816.F32.BF16 R4, R132.reuse, R136, R4 ;  /* 0x000000888404723c */ /* 0x040fea0000041804 */
[----:B------:R-:W-:Y:S01]  /*9780*/  MUFU.EX2 R170, R175 ;  /* 0x000000af00aa7308 */ /* 0x000fe20000000800 */
[----:B------:R-:W-:Y:S02]  /*9790*/  FADD.FTZ R3, R183, R184 ;  /* 0x000000b8b7037221 */ /* 0x000fe40000010000 */
[C---:B------:R-:W-:Y:S01]  /*97a0*/  HMMA.16816.F32.BF16 R8, R132.reuse, R138, R8 ;  /* 0x0000008a8408723c */ /* 0x040fe20000041808 */
[----:B------:R-:W2:Y:S03]  /*97b0*/  LDSM.16.MT88.4 R136, [R222+0x2900] ;  /* 0x00290000de88783b */ /* 0x000ea60000004200 */
[----:B------:R-:W-:Y:S02]  /*97c0*/  FADD.FTZ R181, R181, R166 ;  /* 0x000000a6b5b57221 */ /* 0x000fe40000010000 */
[----:B------:R-:W-:Y:S01]  /*97d0*/  FADD.FTZ R3, R182, R3 ;  /* 0x00000003b6037221 */ /* 0x000fe20000010000 */
[----:B------:R-:W3:Y:S01]  /*97e0*/  MUFU.EX2 R201, R201 ;  /* 0x000000c900c97308 */ /* 0x000ee20000000800 */
[C---:B------:R-:W-:Y:S04]  /*97f0*/  HMMA.16816.F32.BF16 R12, R132.reuse, R144, R12 ;  /* 0x00000090840c723c */ /* 0x040fe8000004180c */
[----:B------:R-:W-:Y:S02]  /*9800*/  FADD.FTZ R186, R186, R181 ;  /* 0x000000b5baba7221 */ /* 0x000fe40000010000 */
[----:B------:R-:W-:Y:S02]  /*9810*/  FADD.FTZ R190, R190, R3 ;  /* 0x00000003bebe7221 */ /* 0x000fe40000010000 */
[C---:B------:R-:W-:Y:S01]  /*9820*/  HMMA.16816.F32.BF16 R16, R132.reuse, R146, R16 ;  /* 0x000000928410723c */ /* 0x040fe20000041810 */
[----:B------:R-:W-:Y:S01]  /*9830*/  LDSM.16.MT88.4 R144, [R220+0x2900] ;  /* 0x00290000dc90783b */ /* 0x000fe20000004200 */
[----:B------:R-:W4:Y:S02]  /*9840*/  MUFU.EX2 R199, R199 ;  /* 0x000000c700c77308 */ /* 0x000f240000000800 */
[----:B------:R-:W-:Y:S02]  /*9850*/  FADD.FTZ R189, R189, R186 ;  /* 0x000000babdbd7221 */ /* 0x000fe40000010000 */
[----:B------:R-:W-:Y:S02]  /*9860*/  FADD.FTZ R193, R193, R190 ;  /* 0x000000bec1c17221 */ /* 0x000fe40000010000 */
[C---:B-----5:R-:W-:Y:S04]  /*9870*/  HMMA.16816.F32.BF16 R20, R132.reuse, R140, R20 ;  /* 0x0000008c8414723c */ /* 0x060fe80000041814 */
[----:B------:R-:W5:Y:S01]  /*9880*/  MUFU.EX2 R197, R197 ;  /* 0x000000c500c57308 */ /* 0x000f620000000800 */
[----:B------:R-:W-:Y:S02]  /*9890*/  FADD.FTZ R188, R188, R189 ;  /* 0x000000bdbcbc7221 */ /* 0x000fe40000010000 */
[----:B------:R-:W-:Y:S01]  /*98a0*/  FADD.FTZ R192, R192, R193 ;  /* 0x000000c1c0c07221 */ /* 0x000fe20000010000 */
[C---:B------:R-:W-:Y:S01]  /*98b0*/  HMMA.16816.F32.BF16 R24, R132.reuse, R142, R24 ;  /* 0x0000008e8418723c */ /* 0x040fe20000041818 */
[----:B------:R-:W5:Y:S03]  /*98c0*/  LDSM.16.MT88.4 R140, [R221+0x2900] ;  /* 0x00290000dd8c783b */ /* 0x000f660000004200 */
[----:B------:R-:W-:Y:S02]  /*98d0*/  FADD.FTZ R3, R191, R188 ;  /* 0x000000bcbf037221 */ /* 0x000fe40000010000 */
[----:B------:R-:W-:Y:S01]  /*98e0*/  MUFU.EX2 R203, R203 ;  /* 0x000000cb00cb7308 */ /* 0x000fe20000000800 */
[----:B------:R-:W-:Y:S01]  /*98f0*/  FADD.FTZ R195, R195, R192 ;  /* 0x000000c0c3c37221 */ /* 0x000fe20000010000 */
[C---:B------:R-:W-:Y:S04]  /*9900*/  HMMA.16816.F32.BF16 R28, R132.reuse, R148, R28 ;  /* 0x00000094841c723c */ /* 0x040fe8000004181c */
[----:B------:R-:W-:Y:S02]  /*9910*/  FADD.FTZ R3, R200, R3 ;  /* 0x00000003c8037221 */ /* 0x000fe40000010000 */
[----:B-1----:R-:W-:Y:S02]  /*9920*/  FADD.FTZ R2, R202, R195 ;  /* 0x000000c3ca027221 */ /* 0x002fe40000010000 */
[C---:B------:R-:W-:Y:S01]  /*9930*/  HMMA.16816.F32.BF16 R32, R132.reuse, R150, R32 ;  /* 0x000000968420723c */ /* 0x040fe20000041820 */
[----:B------:R-:W1:Y:S01]  /*9940*/  LDSM.16.MT88.4 R148, [R221+0x4900] ;  /* 0x00490000dd94783b */ /* 0x000e620000004200 */
[----:B------:R-:W-:Y:S02]  /*9950*/  MUFU.EX2 R187, R187 ;  /* 0x000000bb00bb7308 */ /* 0x000fe40000000800 */
[----:B------:R-:W-:Y:S02]  /*9960*/  FADD.FTZ R3, R198, R3 ;  /* 0x00000003c6037221 */ /* 0x000fe40000010000 */
[----:B---3--:R-:W-:Y:S02]  /*9970*/  FADD.FTZ R2, R201, R2 ;  /* 0x00000002c9027221 */ /* 0x008fe40000010000 */
[C---:B------:R-:W-:Y:S04]  /*9980*/  HMMA.16816.F32.BF16 R36, R132.reuse, R152, R36 ;  /* 0x000000988424723c */ /* 0x040fe80000041824 */
[----:B------:R-:W-:Y:S02]  /*9990*/  FADD.FTZ R3, R196, R3 ;  /* 0x00000003c4037221 */ /* 0x000fe40000010000 */
[----:B----4-:R-:W-:Y:S02]  /*99a0*/  FADD.FTZ R2, R199, R2 ;  /* 0x00000002c7027221 */ /* 0x010fe40000010000 */
[C---:B------:R-:W-:Y:S01]  /*99b0*/  HMMA.16816.F32.BF16 R40, R132.reuse, R154, R40 ;  /* 0x0000009a8428723c */ /* 0x040fe20000041828 */
[----:B------:R-:W-:Y:S07]  /*99c0*/  LDSM.16.MT88.4 R152, [R222+0x1100] ;  /* 0x00110000de98783b */ /* 0x000fee0000004200 */
[C---:B--2---:R-:W-:Y:S08]  /*99d0*/  HMMA.16816.F32.BF16 R44, R132.reuse, R136, R44 ;  /* 0x00000088842c723c */ /* 0x044ff0000004182c */
[C---:B------:R-:W-:Y:S01]  /*99e0*/  HMMA.16816.F32.BF16 R48, R132.reuse, R138, R48 ;  /* 0x0000008a8430723c */ /* 0x040fe20000041830 */
[----:B------:R-:W2:Y:S07]  /*99f0*/  LDSM.16.MT88.4 R136, [R220+0x4900] ;  /* 0x00490000dc88783b */ /* 0x000eae0000004200 */
[C---:B-----5:R-:W-:Y:S08]  /*9a00*/  HMMA.16816.F32.BF16 R52, R132.reuse, R140, R52 ;  /* 0x0000008c8434723c */ /* 0x060ff00000041834 */
        /* <DEDUP_REMOVED lines=25> */
[----:B------:R-:W-:Y:S07]  /*9ba0*/  LDSM.16.MT88.4 R148, [R221+0x3100] ;  /* 0x00310000dd94783b */ /* 0x000fee0000004200 */
[C---:B--2---:R-:W-:Y:S08]  /*9bb0*/  HMMA.16816.F32.BF16 R124, R132.reuse, R136, R124 ;  /* 0x00000088847c723c */ /* 0x044ff0000004187c */
[----:B------:R-:W-:Y:S01]  /*9bc0*/  HMMA.16816.F32.BF16 R128, R132, R138, R128 ;  /* 0x0000008a8480723c */ /* 0x000fe20000041880 */
[----:B------:R-:W1:Y:S06]  /*9bd0*/  LDSM.16.MT88.4 R136, [R227+0x3100] ;  /* 0x00310000e388783b */ /* 0x000e6c0000004200 */
[----:B------:R-:W-:Y:S02]  /*9be0*/  F2FP.BF16.PACK_AB R132, R198, R200 ;  /* 0x000000c8c684723e */ /* 0x000fe400000010ff */
[C---:B------:R-:W-:Y:S03]  /*9bf0*/  F2FP.BF16.PACK_AB R134, R194.reuse, R196 ;  /* 0x000000c4c286723e */ /* 0x040fe600000010ff */
[----:B------:R-:W-:Y:S01]  /*9c00*/  F2FP.BF16.PACK_AB R133, R201, R202 ;  /* 0x000000cac985723e */ /* 0x000fe200000010ff */
[----:B------:R-:W-:Y:S01]  /*9c10*/  FADD.FTZ R194, R194, R3 ;  /* 0x00000003c2c27221 */ /* 0x000fe20000010000 */
[C---:B------:R-:W-:Y:S01]  /*9c20*/  F2FP.BF16.PACK_AB R135, R197.reuse, R199 ;  /* 0x000000c7c587723e */ /* 0x040fe200000010ff */
[----:B------:R-:W-:Y:S01]  /*9c30*/  FADD.FTZ R197, R197, R2 ;  /* 0x00000002c5c57221 */ /* 0x000fe20000010000 */
[----:B------:R-:W-:Y:S05]  /*9c40*/  MOV R3, R0 ;  /* 0x0000000000037202 */ /* 0x000fea0000000f00 */
        /* <DEDUP_REMOVED lines=20> */
[----:B------:R-:W-:Y:S07]  /*9d90*/  LDSM.16.MT88.4 R148, [R221+0x7100] ;  /* 0x00710000dd94783b */ /* 0x000fee0000004200 */
[C---:B---3--:R-:W-:Y:S01]  /*9da0*/  HMMA.16816.F32.BF16 R60, R132.reuse, R152, R60 ;  /* 0x00000098843c723c */ /* 0x048fe2000004183c */
[----:B------:R3:W1:Y:S07]  /*9db0*/  MUFU.EX2 R153, R178 ;  /* 0x000000b200997308 */ /* 0x00066e0000000800 */
[C---:B------:R-:W-:Y:S08]  /*9dc0*/  HMMA.16816.F32.BF16 R64, R132.reuse, R154, R64 ;  /* 0x0000009a8440723c */ /* 0x040ff00000041840 */
[C---:B----4-:R-:W-:Y:S08]  /*9dd0*/  HMMA.16816.F32.BF16 R68, R132.reuse, R144, R68 ;  /* 0x000000908444723c */ /* 0x050ff00000041844 */
[C---:B------:R-:W-:Y:S01]  /*9de0*/  HMMA.16816.F32.BF16 R72, R132.reuse, R146, R72 ;  /* 0x000000928448723c */ /* 0x040fe20000041848 */
[----:B------:R-:W4:Y:S07]  /*9df0*/  LDSM.16.MT88.4 R144, [R222+0x7100] ;  /* 0x00710000de90783b */ /* 0x000f2e0000004200 */
[C---:B------:R-:W-:Y:S01]  /*9e00*/  HMMA.16816.F32.BF16 R76, R132.reuse, R160, R76 ;  /* 0x000000a0844c723c */ /* 0x040fe2000004184c */
[----:B---3--:R-:W-:Y:S06]  /*9e10*/  LDSM.16.MT88.4 R176, [R222+0x3900] ;  /* 0x00390000deb0783b */ /* 0x008fec0000004200 */
[--C-:B------:R-:W-:Y:S01]  /*9e20*/  FFMA.FTZ R160, R173, c[0x0][0x2d0], -R172.reuse ;  /* 0x0000b400ada07a23 */ /* 0x100fe200000108ac */
[C---:B------:R-:W-:Y:S03]  /*9e30*/  HMMA.16816.F32.BF16 R80, R132.reuse, R162, R80 ;  /* 0x000000a28450723c */ /* 0x040fe60000041850 */
[----:B------:R-:W3:Y:S01]  /*9e40*/  MUFU.EX2 R171, R160 ;  /* 0x000000a000ab7308 */ /* 0x000ee20000000800 */
[----:B------:R-:W-:Y:S04]  /*9e50*/  FFMA.FTZ R172, R165, c[0x0][0x2d0], -R172 ;  /* 0x0000b400a5ac7a23 */ /* 0x000fe800000108ac */
[C---:B-----5:R-:W-:Y:S05]  /*9e60*/  HMMA.16816.F32.BF16 R84, R132.reuse, R156, R84 ;  /* 0x0000009c8454723c */ /* 0x060fea0000041854 */
[----:B------:R5:W2:Y:S03]  /*9e70*/  MUFU.EX2 R165, R172 ;  /* 0x000000ac00a57308 */ /* 0x000aa60000000800 */
[C---:B------:R-:W-:Y:S01]  /*9e80*/  HMMA.16816.F32.BF16 R88, R132.reuse, R158, R88 ;  /* 0x0000009e8458723c */ /* 0x040fe20000041858 */
[----:B------:R-:W-:Y:S07]  /*9e90*/  LDSM.16.MT88.4 R156, [R227+0x1900] ;  /* 0x00190000e39c783b */ /* 0x000fee0000004200 */
[C---:B-1----:R-:W-:Y:S08]  /*9ea0*/  HMMA.16816.F32.BF16 R92, R132.reuse, R136, R92 ;  /* 0x00000088845c723c */ /* 0x042ff0000004185c */
[C---:B------:R-:W-:Y:S01]  /*9eb0*/  HMMA.16816.F32.BF16 R96, R132.reuse, R138, R96 ;  /* 0x0000008a8460723c */ /* 0x040fe20000041860 */
[----:B------:R-:W1:Y:S07]  /*9ec0*/  LDSM.16.MT88.4 R136, [R220+0x7100] ;  /* 0x00710000dc88783b */ /* 0x000e6e0000004200 */
[C---:B--2---:R-:W-:Y:S01]  /*9ed0*/  HMMA.16816.F32.BF16 R100, R132.reuse, R140, R100 ;  /* 0x0000008c8464723c */ /* 0x044fe20000041864 */
[----:B-----5:R-:W-:Y:S07]  /*9ee0*/  LDSM.16.MT88.4 R172, [R227+0x3900] ;  /* 0x00390000e3ac783b */ /* 0x020fee0000004200 */
[C---:B------:R-:W-:Y:S01]  /*9ef0*/  HMMA.16816.F32.BF16 R104, R132.reuse, R142, R104 ;  /* 0x0000008e8468723c */ /* 0x040fe20000041868 */
[----:B------:R-:W2:Y:S07]  /*9f00*/  LDSM.16.MT88.4 R140, [R222+0x1900] ;  /* 0x00190000de8c783b */ /* 0x000eae0000004200 */
[C---:B----4-:R-:W-:Y:S08]  /*9f10*/  HMMA.16816.F32.BF16 R108, R132.reuse, R144, R108 ;  /* 0x00000090846c723c */ /* 0x050ff0000004186c */
[C---:B------:R-:W-:Y:S01]  /*9f20*/  HMMA.16816.F32.BF16 R112, R132.reuse, R146, R112 ;  /* 0x000000928470723c */ /* 0x040fe20000041870 */
[----:B------:R-:W4:Y:S07]  /*9f30*/  LDSM.16.MT88.4 R144, [R221+0x1900] ;  /* 0x00190000dd90783b */ /* 0x000f2e0000004200 */
[C---:B------:R-:W-:Y:S07]  /*9f40*/  HMMA.16816.F32.BF16 R116, R132.reuse, R148, R116 ;  /* 0x000000948474723c */ /* 0x040fee0000041874 */
[----:B------:R-:W-:Y:S01]  /*9f50*/  MOV R148, R153 ;  /* 0x0000009900947202 */ /* 0x000fe20000000f00 */
[C---:B------:R-:W-:Y:S01]  /*9f60*/  HMMA.16816.F32.BF16 R120, R132.reuse, R150, R120 ;  /* 0x000000968478723c */ /* 0x040fe20000041878 */
[----:B------:R-:W5:Y:S03]  /*9f70*/  LDSM.16.MT88.4 R152, [R220+0x1900] ;  /* 0x00190000dc98783b */ /* 0x000f660000004200 */
[----:B------:R-:W-:Y:S02]  /*9f80*/  MOV R149, R168 ;  /* 0x000000a800957202 */ /* 0x000fe40000000f00 */
[----:B------:R-:W-:Y:S01]  /*9f90*/  F2FP.BF16.PACK_AB R168, R148, R203 ;  /* 0x000000cb94a8723e */ /* 0x000fe200000010ff */
[----:B------:R-:W-:Y:S01]  /*9fa0*/  FADD.FTZ R203, R203, R194 ;  /* 0x000000c2cbcb7221 */ /* 0x000fe20000010000 */
[C---:B-1----:R-:W-:Y:S04]  /*9fb0*/  HMMA.16816.F32.BF16 R124, R132.reuse, R136, R124 ;  /* 0x00000088847c723c */ /* 0x042fe8000004187c */
[----:B------:R-:W-:Y:S02]  /*9fc0*/  MOV R150, R169 ;  /* 0x000000a900967202 */ /* 0x000fe40000000f00 */
[----:B------:R-:W-:Y:S02]  /*9fd0*/  MOV R151, R170 ;  /* 0x000000aa00977202 */ /* 0x000fe40000000f00 */
[----:B------:R-:W-:Y:S04]  /*9fe0*/  HMMA.16816.F32.BF16 R128, R132, R138, R128 ;  /* 0x0000008a8480723c */ /* 0x000fe80000041880 */
[----:B---3--:R-:W-:Y:S02]  /*9ff0*/  MOV R137, R171 ;  /* 0x000000ab00897202 */ /* 0x008fe40000000f00 */
[-C--:B------:R-:W-:Y:S02]  /*a000*/  F2FP.BF16.PACK_AB R170, R187, R150.reuse ;  /* 0x00000096bbaa723e */ /* 0x080fe400000010ff */
[----:B------:R-:W-:Y:S04]  /*a010*/  F2FP.BF16.PACK_AB R169, R151, R149 ;  /* 0x0000009597a9723e */ /* 0x000fe800000010ff */
[-C--:B------:R-:W-:Y:S07]  /*a020*/  F2FP.BF16.PACK_AB R171, R165, R137.reuse ;  /* 0x00000089a5ab723e */ /* 0x080fee00000010ff */
[C---:B------:R-:W-:Y:S01]  /*a030*/  HMMA.16816.F32.BF16 R160, R168.reuse, R156, R4 ;  /* 0x0000009ca8a0723c */ /* 0x040fe20000041804 */
[----:B------:R-:W1:Y:S07]  /*a040*/  LDSM.16.MT88.4 R4, [R221+0x3900] ;  /* 0x00390000dd04783b */ /* 0x000e6e0000004200 */
[C---:B------:R-:W-:Y:S07]  /*a050*/  HMMA.16816.F32.BF16 R156, R168.reuse, R158, R8 ;  /* 0x0000009ea89c723c */ /* 0x040fee0000041808 */
[----:B------:R-:W-:Y:S01]  /*a060*/  MOV R8, R137 ;  /* 0x0000008900087202 */ /* 0x000fe20000000f00 */
[C---:B--2---:R-:W-:Y:S01]  /*a070*/  HMMA.16816.F32.BF16 R132, R168.reuse, R140, R12 ;  /* 0x0000008ca884723c */ /* 0x044fe2000004180c */
[----:B------:R-:W-:Y:S03]  /*a080*/  LDSM.16.MT88.4 R12, [R227+0x5900] ;  /* 0x00590000e30c783b */ /* 0x000fe60000004200 */
[----:B------:R-:W-:Y:S02]  /*a090*/  MOV R9, R150 ;  /* 0x0000009600097202 */ /* 0x000fe40000000f00 */
[----:B------:R-:W-:Y:S02]  /*a0a0*/  MOV R10, R151 ;  /* 0x00000097000a7202 */ /* 0x000fe40000000f00 */
[C---:B------:R-:W-:Y:S04]  /*a0b0*/  HMMA.16816.F32.BF16 R136, R168.reuse, R142, R16 ;  /* 0x0000008ea888723c */ /* 0x040fe80000041810 */
[----:B------:R-:W-:Y:S03]  /*a0c0*/  MOV R11, R148 ;  /* 0x00000094000b7202 */ /* 0x000fe60000000f00 */
[----:B------:R-:W-:Y:S01]  /*a0d0*/  MOV R19, R149 ;  /* 0x0000009500137202 */ /* 0x000fe20000000f00 */
[C---:B----4-:R-:W-:Y:S01]  /*a0e0*/  HMMA.16816.F32.BF16 R140, R168.reuse, R144, R20 ;  /* 0x00000090a88c723c */ /* 0x050fe20000041814 */
[----:B------:R-:W-:Y:S07]  /*a0f0*/  LDSM.16.MT88.4 R20, [R221+0x5900] ;  /* 0x00590000dd14783b */ /* 0x000fee0000004200 */
[C---:B------:R-:W-:Y:S01]  /*a100*/  HMMA.16816.F32.BF16 R144, R168.reuse, R146, R24 ;  /* 0x00000092a890723c */ /* 0x040fe20000041818 */
[----:B------:R-:W-:Y:S07]  /*a110*/  LDSM.16.MT88.4 R24, [R220+0x5900] ;  /* 0x00590000dc18783b */ /* 0x000fee0000004200 */
[C---:B-----5:R-:W-:Y:S01]  /*a120*/  HMMA.16816.F32.BF16 R148, R168.reuse, R152, R28 ;  /* 0x00000098a894723c */ /* 0x060fe2000004181c */
[----:B------:R-:W-:Y:S07]  /*a130*/  LDSM.16.MT88.4 R28, [R227+0x7900] ;  /* 0x00790000e31c783b */ /* 0x000fee0000004200 */
[C---:B------:R-:W-:Y:S07]  /*a140*/  HMMA.16816.F32.BF16 R152, R168.reuse, R154, R32 ;  /* 0x0000009aa898723c */ /* 0x040fee0000041820 */
[----:B------:R-:W-:Y:S01]  /*a150*/  MOV R35, R8 ;  /* 0x0000000800237202 */ /* 0x000fe20000000f00 */
[C---:B------:R-:W-:Y:S04]  /*a160*/  HMMA.16816.F32.BF16 R36, R168.reuse, R172, R36 ;  /* 0x000000aca824723c */ /* 0x040fe80000041824 */
[----:B------:R-:W-:Y:S02]  /*a170*/  MOV R34, R9 ;  /* 0x0000000900227202 */ /* 0x000fe40000000f00 */
[----:B------:R-:W-:Y:S02]  /*a180*/  MOV R33, R10 ;  /* 0x0000000a00217202 */ /* 0x000fe40000000f00 */
[C---:B------:R-:W-:Y:S04]  /*a190*/  HMMA.16816.F32.BF16 R40, R168.reuse, R174, R40 ;  /* 0x000000aea828723c */ /* 0x040fe80000041828 */
[----:B------:R-:W-:Y:S02]  /*a1a0*/  MOV R32, R11 ;  /* 0x0000000b00207202 */ /* 0x000fe40000000f00 */
[----:B------:R-:W2:Y:S01]  /*a1b0*/  LDSM.16.MT88.4 R8, [R220+0x3900] ;  /* 0x00390000dc08783b */ /* 0x000ea20000004200 */
[----:B------:R-:W-:Y:S01]  /*a1c0*/  MOV R173, R19 ;  /* 0x0000001300ad7202 */ /* 0x000fe20000000f00 */
[C---:B------:R-:W-:Y:S04]  /*a1d0*/  HMMA.16816.F32.BF16 R44, R168.reuse, R176, R44 ;  /* 0x000000b0a82c723c */ /* 0x040fe8000004182c */
[----:B------:R-:W-:Y:S02]  /*a1e0*/  FADD.FTZ R197, R173, R197 ;  /* 0x000000c5adc57221 */ /* 0x000fe40000010000 */
[----:B------:R-:W3:Y:S01]  /*a1f0*/  LDSM.16.MT88.4 R16, [R222+0x5900] ;  /* 0x00590000de10783b */ /* 0x000ee20000004200 */
        /* <DEDUP_REMOVED lines=9> */
[----:B------:R-:W-:Y:S01]  /*a290*/  FADD.FTZ R241, R165, R2 ;  /* 0x00000002a5f17221 */ /* 0x000fe20000010000 */
[-C--:B------:R-:W-:Y:S03]  /*a2a0*/  MOV R2, R164.reuse ;  /* 0x000000a400027202 */ /* 0x080fe60000000f00 */
[C---:B--2---:R-:W-:Y:S08]  /*a2b0*/  HMMA.16816.F32.BF16 R60, R168.reuse, R8, R60 ;  /* 0x00000008a83c723c */ /* 0x044ff0000004183c */
[C---:B------:R-:W-:Y:S01]  /*a2c0*/  HMMA.16816.F32.BF16 R64, R168.reuse, R10, R64 ;  /* 0x0000000aa840723c */ /* 0x040fe20000041840 */
[----:B------:R-:W2:Y:S07]  /*a2d0*/  LDSM.16.MT88.4 R8, [R221+0x7900] ;  /* 0x00790000dd08783b */ /* 0x000eae0000004200 */
[C---:B------:R-:W-:Y:S08]  /*a2e0*/  HMMA.16816.F32.BF16 R68, R168.reuse, R12, R68 ;  /* 0x0000000ca844723c */ /* 0x040ff00000041844 */
[C---:B------:R-:W-:Y:S01]  /*a2f0*/  HMMA.16816.F32.BF16 R72, R168.reuse, R14, R72 ;  /* 0x0000000ea848723c */ /* 0x040fe20000041848 */
[----:B------:R-:W4:Y:S07]  /*a300*/  LDSM.16.MT88.4 R12, [R220+0x7900] ;  /* 0x00790000dc0c783b */ /* 0x000f2e0000004200 */
        /* <DEDUP_REMOVED lines=12> */
[C---:B----4-:R-:W-:Y:S07]  /*a3d0*/  HMMA.16816.F32.BF16 R124, R168.reuse, R12, R124 ;  /* 0x0000000ca87c723c */ /* 0x050fee000004187c */
[----:B------:R-:W-:Y:S01]  /*a3e0*/  MOV R12, R164 ;  /* 0x000000a4000c7202 */ /* 0x000fe20000000f00 */
[----:B------:R-:W-:Y:S01]  /*a3f0*/  HMMA.16816.F32.BF16 R128, R168, R14, R128 ;  /* 0x0000000ea880723c */ /* 0x000fe20000041880 */
[----:B------:R-:W-:-:S07]  /*a400*/  @P0 BRA `(.L_x_2499) ;  /* 0xffffb8e000000947 */ /* 0x000fce000383ffff */
.L_x_2490:
        /* <DEDUP_REMOVED lines=23> */
.L_x_2501:
[----:B------:R-:W-:Y:S02]  /*a580*/  ULDC UR4, c[0x0][0x32c] ;  /* 0x0000cb0000047ab9 */ /* 0x000fe40000000800 */
[----:B------:R-:W-:-:S03]  /*a590*/  UISETP.NE.AND UP0, UPT, UR4, 0x1, UPT ;  /* 0x000000010400788c */ /* 0x000fc6000bf05270 */
[----:B------:R-:W-:Y:S02]  /*a5a0*/  ULDC.64 UR4, c[0x0][0x330] ;  /* 0x0000cc0000047ab9 */ /* 0x000fe40000000a00 */
[----:B------:R-:W-:-:S07]  /*a5b0*/  UIMAD.WIDE.U32 UR20, UR7, UR4, URZ ;  /* 0x00000004071472a5 */ /* 0x000fce000f8e003f */
[----:B------:R-:W-:Y:S02]  /*a5c0*/  @UP0 UMOV UR17, UR21 ;  /* 0x0000001500110c82 */ /* 0x000fe40008000000 */
[----:B------:R-:W-:Y:S02]  /*a5d0*/  @UP0 USHF.R.U32.HI UR7, URZ, UR5, UR17 ;  /* 0x000000053f070299 */ /* 0x000fe40008011611 */
.L_x_2502:
[----:B------:R-:W-:Y:S02]  /*a5e0*/  ULDC UR4, c[0x0][0x32c] ;  /* 0x0000cb0000047ab9 */ /* 0x000fe40000000800 */
[----:B------:R-:W-:-:S04]  /*a5f0*/  UIMAD UR4, UR7, UR4, URZ ;  /* 0x00000004070472a4 */ /* 0x000fc8000f8e023f */
[----:B------:R-:W-:-:S04]  /*a600*/  UISETP.LT.AND UP0, UPT, UR6, UR4, UPT ;  /* 0x000000040600728c */ /* 0x000fc8000bf01270 */
[----:B------:R-:W-:-:S04]  /*a610*/  USEL UR6, UR6, UR4, !UP0 ;  /* 0x0000000406067287 */ /* 0x000fc8000c000000 */
.L_x_2500:
        /* <DEDUP_REMOVED lines=9> */
[C---:B------:R-:W-:Y:S01]  /*a6b0*/  IADD3 R2, P6, R234.reuse, 0x40, RZ ;  /* 0x00000040ea027810 */ /* 0x040fe20007fde0ff */
[----:B------:R-:W-:Y:S01]  /*a6c0*/  IMAD.MOV.U32 R165, RZ, RZ, R12 ;  /* 0x000000ffffa57224 */ /* 0x000fe200078e000c */
[C---:B------:R-:W-:Y:S01]  /*a6d0*/  IADD3 R3, P5, R234.reuse, 0x80, RZ ;  /* 0x00000080ea037810 */ /* 0x040fe20007fbe0ff */
[----:B------:R-:W-:Y:S01]  /*a6e0*/  UMOV UR20, UR14 ;  /* 0x0000000e00147c82 */ /* 0x000fe20008000000 */
[----:B------:R-:W-:Y:S01]  /*a6f0*/  IADD3 R251, P0, R234, 0xc0, RZ ;  /* 0x000000c0eafb7810 */ /* 0x000fe20007f1e0ff */
[----:B------:R1:W-:Y:S01]  /*a700*/  STL [R1+0x8], R2 ;  /* 0x0000080201007387 */ /* 0x0003e20000100800 */
[----:B------:R-:W-:Y:S01]  /*a710*/  ULDC.64 UR6, c[0x0][0x208] ;  /* 0x0000820000067ab9 */ /* 0x000fe20000000a00 */
[--C-:B------:R-:W-:Y:S01]  /*a720*/  IMAD.X R252, RZ, RZ, R239.reuse, P5 ;  /* 0x000000fffffc7224 */ /* 0x100fe200028e06ef */
[C---:B------:R-:W-:Y:S01]  /*a730*/  IADD3 R247, P5, R236.reuse, 0x80, RZ ;  /* 0x00000080ecf77810 */ /* 0x040fe20007fbe0ff */
[----:B------:R2:W-:Y:S01]  /*a740*/  STL [R1], R3 ;  /* 0x0000000301007387 */ /* 0x0005e20000100800 */
[----:B------:R-:W-:Y:S01]  /*a750*/  IMAD.X R250, RZ, RZ, R239, P0 ;  /* 0x000000fffffa7224 */ /* 0x000fe200000e06ef */
[----:B------:R-:W-:Y:S01]  /*a760*/  IADD3 R245, P0, R236, 0xc0, RZ ;  /* 0x000000c0ecf57810 */ /* 0x000fe20007f1e0ff */
[----:B------:R-:W-:Y:S01]  /*a770*/  ULDC.64 UR4, c[0x0][0x1e0] ;  /* 0x0000780000047ab9 */ /* 0x000fe20000000a00 */
[----:B------:R-:W-:-:S02]  /*a780*/  IMAD.X R246, RZ, RZ, R243, P5 ;  /* 0x000000fffff67224 */ /* 0x000fc400028e06f3 */
[----:B------:R-:W-:Y:S01]  /*a790*/  IADD3.X R166, RZ, R243, RZ, P0, !PT ;  /* 0x000000f3ffa67210 */ /* 0x000fe200007fe4ff */
[----:B-1----:R-:W-:Y:S01]  /*a7a0*/  IMAD.X R2, RZ, RZ, R239, P6 ;  /* 0x000000ffff027224 */ /* 0x002fe200030e06ef */
[----:B------:R-:W-:Y:S02]  /*a7b0*/  IADD3 R249, P6, R236, 0x40, RZ ;  /* 0x00000040ecf97810 */ /* 0x000fe40007fde0ff */
[----:B--2---:R-:W-:Y:S02]  /*a7c0*/  MOV R3, R0 ;  /* 0x0000000000037202 */ /* 0x004fe40000000f00 */
[----:B------:R1:W-:Y:S01]  /*a7d0*/  STL [R1+0x4], R2 ;  /* 0x0000040201007387 */ /* 0x0003e20000100800 */
[----:B------:R-:W-:-:S03]  /*a7e0*/  IMAD.X R248, RZ, RZ, R243, P6 ;  /* 0x000000fffff87224 */ /* 0x000fc600030e06f3 */
.L_x_2504:
[----:B------:R-:W2:Y:S01]  /*a7f0*/  LDL R10, [R1+0x8] ;  /* 0x00000800010a7983 */ /* 0x000ea20000100800 */
[----:B------:R-:W-:Y:S01]  /*a800*/  UISETP.GT.AND UP3, UPT, UR8, UR20, UPT ;  /* 0x000000140800728c */ /* 0x000fe2000bf64270 */
[----:B------:R-:W-:Y:S04]  /*a810*/  DEPBAR.LE SB0, 0x0 ;  /* 0x000080000000791a */ /* 0x000fe80000000000 */
[----:B------:R-:W3:Y:S04]  /*a820*/  LDL R9, [R1+0x4] ;  /* 0x0000040001097983 */ /* 0x000ee80000100800 */
[----:B------:R-:W-:Y:S01]  /*a830*/  BAR.SYNC.DEFER_BLOCKING 0x0 ;  /* 0x0000000000007b1d */ /* 0x000fe20000010000 */
[----:B------:R-:W-:Y:S01]  /*a840*/  PLOP3.LUT P5, PT, PT, PT, UP3, 0x80, 0x0 ;  /* 0x000000000000781c */ /* 0x000fe20003faf038 */
[----:B------:R-:W-:Y:S01]  /*a850*/  @!UP3 UIMAD.WIDE.U32 UR22, UR20, UR6, URZ ;  /* 0x000000061416b2a5 */ /* 0x000fe2000f8e003f */
[----:B------:R-:W-:Y:S01]  /*a860*/  PLOP3.LUT P6, PT, PT, PT, UP3, 0x80, 0x0 ;  /* 0x000000000000781c */ /* 0x000fe20003fcf038 */
[----:B------:R-:W-:Y:S01]  /*a870*/  @!UP3 USHF.R.S32.HI UR14, URZ, 0x1f, UR20 ;  /* 0x0000001f3f0eb899 */ /* 0x000fe20008011414 */
[----:B------:R-:W-:Y:S01]  /*a880*/  PLOP3.LUT P0, PT, PT, PT, UP3, 0x80, 0x0 ;  /* 0x000000000000781c */ /* 0x000fe20003f0f038 */
[----:B------:R-:W-:Y:S02]  /*a890*/  @!UP3 USHF.L.U32 UR21, UR22, 0x6, URZ ;  /* 0x000000061615b899 */ /* 0x000fe4000800063f */
[----:B------:R-:W-:Y:S04]  /*a8a0*/  @!UP3 UIMAD UR14, UR14, UR6, URZ ;  /* 0x000000060e0eb2a4 */ /* 0x000fe8000f8e023f */
[----:B------:R-:W-:Y:S02]  /*a8b0*/  @!UP3 UIMAD UR14, UR20, UR7, UR14 ;  /* 0x00000007140eb2a4 */ /* 0x000fe4000f8e020e */
[----:B-1----:R-:W-:Y:S02]  /*a8c0*/  @!P5 IADD3 R2, P5, R234, UR21, RZ ;  /* 0x00000015ea02dc10 */ /* 0x002fe4000ffbe0ff */
[----:B------:R-:W-:Y:S04]  /*a8d0*/  @!UP3 UIADD3 UR14, UR23, UR14, URZ ;  /* 0x0000000e170eb290 */ /* 0x000fe8000fffe03f */
[----:B------:R-:W-:Y:S01]  /*a8e0*/  @!UP3 USHF.L.U64.HI UR14, UR22, 0x6, UR14 ;  /* 0x00000006160eb899 */ /* 0x000fe2000801020e */
[----:B------:R-:W-:Y:S06]  /*a8f0*/  LDSM.16.M88.4 R32, [R230+0x10100] ;  /* 0x01010000e620783b */ /* 0x000fec0000000200 */
[----:B------:R-:W-:Y:S02]  /*a900*/  @!P0 IADD3.X R23, R239, UR14, RZ, P5, !PT ;  /* 0x0000000eef178c10 */ /* 0x000fe4000affe4ff */
[----:B------:R-:W-:Y:S02]  /*a910*/  PLOP3.LUT P0, PT, PT, PT, UP3, 0x80, 0x0 ;  /* 0x000000000000781c */ /* 0x000fe40003f0f038 */
[----:B------:R-:W-:Y:S01]  /*a920*/  PLOP3.LUT P5, PT, PT, PT, UP3, 0x80, 0x0 ;  /* 0x000000000000781c */ /* 0x000fe20003faf038 */
[----:B------:R-:W4:Y:S04]  /*a930*/  LDL R8, [R1] ;  /* 0x0000000001087983 */ /* 0x000f280000100800 */
[----:B------:R-:W-:Y:S08]  /*a940*/  LDSM.16.M88.4 R16, [R229+0x8900] ;  /* 0x00890000e510783b */ /* 0x000ff00000000200 */
[----:B------:R-:W-:Y:S01]  /*a950*/  @!P5 LEA R22, P5, R2, c[0x0][0x1f8], 0x1 ;  /* 0x00007e000216da11 */ /* 0x000fe200078a08ff */
[----:B------:R-:W-:Y:S08]  /*a960*/  LDSM.16.M88.4 R24, [R229+0x9100] ;  /* 0x00910000e518783b */ /* 0x000ff00000000200 */
[----:B------:R-:W-:Y:S08]  /*a970*/  LDSM.16.M88.4 R168, [R229+0x9900] ;  /* 0x00990000e5a8783b */ /* 0x000ff00000000200 */
[----:B------:R-:W-:Y:S08]  /*a980*/  LDSM.16.M88.4 R172, [R226+0x10100] ;  /* 0x01010000e2ac783b */ /* 0x000ff00000000200 */
[----:B------:R-:W-:Y:S08]  /*a990*/  LDSM.16.M88.4 R176, [R228] ;  /* 0x00000000e4b0783b */ /* 0x000ff00000000200 */
[----:B------:R-:W-:Y:S08]  /*a9a0*/  LDSM.16.M88.4 R180, [R219] ;  /* 0x00000000dbb4783b */ /* 0x000ff00000000200 */
[----:B------:R-:W-:Y:S08]  /*a9b0*/  LDSM.16.M88.4 R184, [R218] ;  /* 0x00000000dab8783b */ /* 0x000ff00000000200 */
[----:B------:R-:W-:Y:S01]  /*a9c0*/  LDSM.16.M88.4 R188, [R217] ;  /* 0x00000000d9bc783b */ /* 0x000fe20000000200 */
        /* <DEDUP_REMOVED lines=9> */
[----:B------:R-:W-:Y:S02]  /*aa60*/  @!UPT UIADD3 URZ, URZ, URZ, URZ ;  /* 0x0000003f3f3ff290 */ /* 0x000fe4000fffe03f */
[----:B------:R-:W-:Y:S02]  /*aa70*/  @!P0 LEA.HI.X R5, R0, c[0x0][0x1fc], R5, 0x1, P6 ;  /* 0x00007f0000058a11 */ /* 0x000fe400030f0c05 */
[----:B----4-:R-:W-:Y:S02]  /*aa80*/  @!P5 IADD3 R0, P5, R8, UR21, RZ ;  /* 0x000000150800dc10 */ /* 0x010fe4000ffbe0ff */
[----:B------:R-:W-:Y:S02]  /*aa90*/  PLOP3.LUT P6, PT, PT, PT, UP3, 0x80, 0x0 ;  /* 0x000000000000781c */ /* 0x000fe40003fcf038 */
[----:B------:R-:W-:Y:S11]  /*aaa0*/  PLOP3.LUT P0, PT, PT, PT, UP3, 0x80, 0x0 ;  /* 0x000000000000781c */ /* 0x000ff60003f0f038 */
[----:B------:R-:W-:Y:S02]  /*aab0*/  @!P6 LEA R6, P6, R0, c[0x0][0x1f8], 0x1 ;  /* 0x00007e000006ea11 */ /* 0x000fe400078c08ff */
[----:B------:R-:W-:Y:S02]  /*aac0*/  @!P0 IADD3.X R7, R252, UR14, RZ, P5, !PT ;  /* 0x0000000efc078c10 */ /* 0x000fe4000affe4ff */
[----:B------:R-:W-:Y:S02]  /*aad0*/  PLOP3.LUT P0, PT, PT, PT, UP3, 0x80, 0x0 ;  /* 0x000000000000781c */ /* 0x000fe40003f0f038 */
[----:B------:R-:W-:Y:S11]  /*aae0*/  PLOP3.LUT P5, PT, PT, PT, UP3, 0x80, 0x0 ;  /* 0x000000000000781c */ /* 0x000ff60003faf038 */
        /* <DEDUP_REMOVED lines=14> */
[C---:B------:R-:W-:Y:S02]  /*abd0*/  @!P6 LEA R20, P6, R0.reuse, c[0x0][0x1f8], 0x1 ;  /* 0x00007e000014ea11 */ /* 0x040fe400078c08ff */
[----:B------:R-:W-:Y:S02]  /*abe0*/  @!P0 IADD3.X R21, R239, UR14, RZ, P5, !PT ;  /* 0x0000000eef158c10 */ /* 0x000fe4000affe4ff */
[----:B------:R-:W-:Y:S02]  /*abf0*/  PLOP3.LUT P5, PT, PT, PT, UP3, 0x80, 0x0 ;  /* 0x000000000000781c */ /* 0x000fe40003faf038 */
[----:B------:R-:W-:Y:S11]  /*ac00*/  PLOP3.LUT P0, PT, PT, PT, UP3, 0x80, 0x0 ;  /* 0x000000000000781c */ /* 0x000ff60003f0f038 */
[----:B------:R-:W-:Y:S02]  /*ac10*/  @!UPT UIADD3 URZ, URZ, URZ, URZ ;  /* 0x0000003f3f3ff290 */ /* 0x000fe4000fffe03f */
        /* <DEDUP_REMOVED lines=8> */
[----:B------:R-:W-:Y:S02]  /*aca0*/  @!P0 LEA.HI.X R13, R0, c[0x0][0x1fc], R13, 0x1, P6 ;  /* 0x00007f00000d8a11 */ /* 0x000fe400030f0c0d */
[----:B------:R-:W-:Y:S02]  /*acb0*/  @!P5 IADD3 R0, P5, R8, UR21, RZ ;  /* 0x000000150800dc10 */ /* 0x000fe4000ffbe0ff */
[----:B------:R-:W-:Y:S01]  /*acc0*/  PLOP3.LUT P6, PT, PT, PT, UP3, 0x80, 0x0 ;  /* 0x000000000000781c */ /* 0x000fe20003fcf038 */
[----:B------:R-:W1:Y:S01]  /*acd0*/  LDSM.16.M88.4 R8, [R229+0x8100] ;  /* 0x00810000e508783b */ /* 0x000e620000000200 */
[----:B------:R-:W-:Y:S11]  /*ace0*/  PLOP3.LUT P0, PT, PT, PT, UP3, 0x80, 0x0 ;  /* 0x000000000000781c */ /* 0x000ff60003f0f038 */
[----:B------:R-:W-:Y:S02]  /*acf0*/  @!P6 LEA R192, P6, R0, c[0x0][0x1f8], 0x1 ;  /* 0x00007e0000c0ea11 */ /* 0x000fe400078c08ff */
[----:B------:R-:W-:Y:S02]  /*ad00*/  @!P0 IADD3.X R193, R252, UR14, RZ, P5, !PT ;  /* 0x0000000efcc18c10 */ /* 0x000fe4000affe4ff */
[----:B------:R-:W-:Y:S02]  /*ad10*/  PLOP3.LUT P0, PT, PT, PT, UP3, 0x80, 0x0 ;  /* 0x000000000000781c */ /* 0x000fe40003f0f038 */
[----:B------:R-:W-:Y:S11]  /*ad20*/  PLOP3.LUT P5, PT, PT, PT, UP3, 0x80, 0x0 ;  /* 0x000000000000781c */ /* 0x000ff60003faf038 */
[----:B------:R-:W-:Y:S02]  /*ad30*/  @!P0 LEA.HI.X R193, R0, c[0x0][0x1fc], R193, 0x1, P6 ;  /* 0x00007f0000c18a11 */ /* 0x000fe400030f0cc1 */
[----:B------:R-:W-:Y:S02]  /*ad40*/  PLOP3.LUT P0, PT, PT, PT, UP3, 0x80, 0x0 ;  /* 0x000000000000781c */ /* 0x000fe40003f0f038 */
[----:B------:R-:W-:Y:S02]  /*ad50*/  @!P5 IADD3 R2, P5, R251, UR21, RZ ;  /* 0x00000015fb02dc10 */ /* 0x000fe4000ffbe0ff */
[----:B------:R-:W-:Y:S11]  /*ad60*/  PLOP3.LUT P6, PT, PT, PT, UP3, 0x80, 0x0 ;  /* 0x000000000000781c */ /* 0x000ff60003fcf038 */
[----:B------:R-:W-:Y:S01]  /*ad70*/  @!P0 IADD3.X R167, R250, UR14, RZ, P5, !PT ;  /* 0x0000000efaa78c10 */ /* 0x000fe2000affe4ff */
[----:B------:R-:W-:Y:S01]  /*ad80*/  UIADD3 UR14, UR20, -0x1, URZ ;  /* 0xffffffff140e7890 */ /* 0x000fe2000fffe03f */
        /* <DEDUP_REMOVED lines=13> */
[----:B------:R-:W-:Y:S05]  /*ae60*/  PLOP3.LUT P6, PT, PT, PT, UP3, 0x80, 0x0 ;  /* 0x000000000000781c */ /* 0x000fea0003fcf038 */
        /* <DEDUP_REMOVED lines=13> */
[----:B------:R-:W-:Y:S01]  /*af40*/  PLOP3.LUT P5, PT, PT, PT, UP3, 0x80, 0x0 ;  /* 0x000000000000781c */ /* 0x000fe20003faf038 */
[----:B------:R-:W-:Y:S01]  /*af50*/  UISETP.GT.AND UP3, UPT, UR20, UR8, UPT ;  /* 0x000000081400728c */ /* 0x000fe2000bf64270 */
[C---:B-1----:R-:W-:Y:S05]  /*af60*/  HMMA.16816.F32.BF16 R4, R32.reuse, R8, RZ ;  /* 0x000000082004723c */ /* 0x042fea00000418ff */
[----:B------:R1:W-:Y:S01]  /*af70*/  @!P6 LDGSTS.E.BYPASS.LTC128B.128 [R231+0x5100], [R192.64], !P2 ;  /* 0x05100000c0e7efae */ /* 0x0003e2000d101d52 */
[----:B------:R-:W-:Y:S02]  /*af80*/  PLOP3.LUT P6, PT, PT, PT, UP3, 0x80, 0x0 ;  /* 0x000000000000781c */ /* 0x000fe40003fcf038 */
[C---:B------:R-:W-:Y:S02]  /*af90*/  HMMA.16816.F32.BF16 R8, R32.reuse, R10, RZ ;  /* 0x0000000a2008723c */ /* 0x040fe400000418ff */
[----:B------:R-:W-:Y:S02]  /*afa0*/  @UP3 UIMAD.WIDE.U32 UR24, UR14, UR4, URZ ;  /* 0x000000040e1832a5 */ /* 0x000fe4000f8e003f */
[----:B------:R-:W-:Y:S02]  /*afb0*/  @UP3 USHF.R.S32.HI UR21, URZ, 0x1f, UR14 ;  /* 0x0000001f3f153899 */ /* 0x000fe4000801140e */
[----:B------:R-:W-:Y:S02]  /*afc0*/  @UP3 USHF.L.U32 UR22, UR24, 0x6, URZ ;  /* 0x0000000618163899 */ /* 0x000fe4000800063f */
[----:B------:R-:W-:Y:S04]  /*afd0*/  @UP3 UIMAD UR21, UR21, UR4, URZ ;  /* 0x00000004151532a4 */ /* 0x000fe8000f8e023f */
[----:B------:R-:W-:Y:S01]  /*afe0*/  @UP3 UIMAD UR21, UR14, UR5, UR21 ;  /* 0x000000050e1532a4 */ /* 0x000fe2000f8e0215 */
[C---:B---3--:R-:W-:Y:S03]  /*aff0*/  HMMA.16816.F32.BF16 R12, R32.reuse, R16, RZ ;  /* 0x00000010200c723c */ /* 0x048fe600000418ff */
[----:B------:R-:W-:Y:S04]  /*b000*/  @UP3 UIADD3 UR21, UR25, UR21, URZ ;  /* 0x0000001519153290 */ /* 0x000fe8000fffe03f */
[----:B------:R-:W-:Y:S01]  /*b010*/  @UP3 USHF.L.U64.HI UR21, UR24, 0x6, UR21 ;  /* 0x0000000618153899 */ /* 0x000fe20008010215 */
[C---:B------:R-:W-:Y:S08]  /*b020*/  HMMA.16816.F32.BF16 R16, R32.reuse, R18, RZ ;  /* 0x000000122010723c */ /* 0x040ff000000418ff */
[C---:B--2---:R-:W-:Y:S08]  /*b030*/  HMMA.16816.F32.BF16 R20, R32.reuse, R24, RZ ;  /* 0x000000182014723c */ /* 0x044ff000000418ff */
[C---:B------:R-:W-:Y:S08]  /*b040*/  HMMA.16816.F32.BF16 R24, R32.reuse, R26, RZ ;  /* 0x0000001a2018723c */ /* 0x040ff000000418ff */
[C---:B------:R-:W-:Y:S07]  /*b050*/  HMMA.16816.F32.BF16 R28, R32.reuse, R168, RZ ;  /* 0x000000a8201c723c */ /* 0x040fee00000418ff */
[----:B------:R-:W-:Y:S01]  /*b060*/  @!P5 IMAD.MOV.U32 R168, RZ, RZ, R0 ;  /* 0x000000ffffa8d224 */ /* 0x000fe200078e0000 */
[----:B------:R-:W-:Y:S01]  /*b070*/  HMMA.16816.F32.BF16 R32, R32, R170, RZ ;  /* 0x000000aa2020723c */ /* 0x000fe200000418ff */
[----:B------:R-:W-:Y:S01]  /*b080*/  @!P5 IMAD.MOV.U32 R169, RZ, RZ, R167 ;  /* 0x000000ffffa9d224 */ /* 0x000fe200078e00a7 */
[----:B------:R-:W-:Y:S04]  /*b090*/  PLOP3.LUT P5, PT, PT, PT, UP3, 0x80, 0x0 ;  /* 0x000000000000781c */ /* 0x000fe80003faf038 */
[----:B------:R2:W-:Y:S01]  /*b0a0*/  @!P0 LDGSTS.E.BYPASS.LTC128B.128 [R231+0x7100], [R168.64], !P1 ;  /* 0x07100000a8e78fae */ /* 0x0005e2000c901d52 */
[----:B------:R-:W-:Y:S01]  /*b0b0*/  PLOP3.LUT P0, PT, PT, PT, UP3, 0x80, 0x0 ;  /* 0x000000000000781c */ /* 0x000fe20003f0f038 */
[C---:B------:R-:W-:Y:S06]  /*b0c0*/  HMMA.16816.F32.BF16 R4, R172.reuse, R176, R4 ;  /* 0x000000b0ac04723c */ /* 0x040fec0000041804 */
[----:B-1----:R-:W-:Y:S02]  /*b0d0*/  LDSM.16.M88.4 R192, [R225+0x10100] ;  /* 0x01010000e1c0783b */ /* 0x002fe40000000200 */
[C---:B------:R-:W-:Y:S06]  /*b0e0*/  HMMA.16816.F32.BF16 R8, R172.reuse, R178, R8 ;  /* 0x000000b2ac08723c */ /* 0x040fec0000041808 */
[----:B------:R-:W0:Y:S02]  /*b0f0*/  LDGDEPBAR ;  /* 0x00000000000079af */ /* 0x000e240000000000 */
[C---:B------:R-:W-:Y:S06]  /*b100*/  HMMA.16816.F32.BF16 R12, R172.reuse, R180, R12 ;  /* 0x000000b4ac0c723c */ /* 0x040fec000004180c */
[----:B------:R-:W1:Y:S02]  /*b110*/  LDSM.16.M88.4 R196, [R224+0x8100] ;  /* 0x00810000e0c4783b */ /* 0x000e640000000200 */
[C---:B------:R-:W-:Y:S06]  /*b120*/  HMMA.16816.F32.BF16 R16, R172.reuse, R182, R16 ;  /* 0x000000b6ac10723c */ /* 0x040fec0000041810 */
[----:B------:R-:W3:Y:S02]  /*b130*/  LDSM.16.M88.4 R200, [R224+0x8900] ;  /* 0x00890000e0c8783b */ /* 0x000ee40000000200 */
[C---:B------:R-:W-:Y:S06]  /*b140*/  HMMA.16816.F32.BF16 R20, R172.reuse, R184, R20 ;  /* 0x000000b8ac14723c */ /* 0x040fec0000041814 */
[----:B--2---:R-:W2:Y:S02]  /*b150*/  LDSM.16.M88.4 R168, [R224+0x9100] ;  /* 0x00910000e0a8783b */ /* 0x004ea40000000200 */
[C---:B------:R-:W-:Y:S06]  /*b160*/  HMMA.16816.F32.BF16 R24, R172.reuse, R186, R24 ;  /* 0x000000baac18723c */ /* 0x040fec0000041818 */
[----:B------:R-:W4:Y:S02]  /*b170*/  LDSM.16.M88.4 R176, [R224+0x9900] ;  /* 0x00990000e0b0783b */ /* 0x000f240000000200 */
[C---:B------:R-:W-:Y:S06]  /*b180*/  HMMA.16816.F32.BF16 R28, R172.reuse, R188, R28 ;  /* 0x000000bcac1c723c */ /* 0x040fec000004181c */
[----:B------:R-:W-:Y:S02]  /*b190*/  LDSM.16.M88.4 R180, [R223+0x10100] ;  /* 0x01010000dfb4783b */ /* 0x000fe40000000200 */
[----:B------:R-:W-:Y:S06]  /*b1a0*/  HMMA.16816.F32.BF16 R32, R172, R190, R32 ;  /* 0x000000beac20723c */ /* 0x000fec0000041820 */
[----:B------:R-:W5:Y:S02]  /*b1b0*/  LDSM.16.M88.4 R184, [R216] ;  /* 0x00000000d8b8783b */ /* 0x000f640000000200 */
[C---:B-1----:R-:W-:Y:S06]  /*b1c0*/  HMMA.16816.F32.BF16 R4, R192.reuse, R196, R4 ;  /* 0x000000c4c004723c */ /* 0x042fec0000041804 */
[----:B------:R-:W1:Y:S02]  /*b1d0*/  LDSM.16.M88.4 R172, [R216+0x800] ;  /* 0x00080000d8ac783b */ /* 0x000e640000000200 */
[C---:B------:R-:W-:Y:S06]  /*b1e0*/  HMMA.16816.F32.BF16 R8, R192.reuse, R198, R8 ;  /* 0x000000c6c008723c */ /* 0x040fec0000041808 */
[----:B------:R-:W1:Y:S02]  /*b1f0*/  LDSM.16.M88.4 R188, [R216+0x1000] ;  /* 0x00100000d8bc783b */ /* 0x000e640000000200 */
[C---:B---3--:R-:W-:Y:S06]  /*b200*/  HMMA.16816.F32.BF16 R12, R192.reuse, R200, R12 ;  /* 0x000000c8c00c723c */ /* 0x048fec000004180c */
[----:B------:R-:W-:Y:S02]  /*b210*/  LDSM.16.M88.4 R196, [R230+0x14100] ;  /* 0x01410000e6c4783b */ /* 0x000fe40000000200 */
[C---:B------:R-:W-:Y:S06]  /*b220*/  HMMA.16816.F32.BF16 R16, R192.reuse, R202, R16 ;  /* 0x000000cac010723c */ /* 0x040fec0000041810 */
[----:B------:R-:W-:Y:S02]  /*b230*/  LDSM.16.M88.4 R200, [R229+0xa100] ;  /* 0x00a10000e5c8783b */ /* 0x000fe40000000200 */
[C---:B--2---:R-:W-:Y:S08]  /*b240*/  HMMA.16816.F32.BF16 R20, R192.reuse, R168, R20 ;  /* 0x000000a8c014723c */ /* 0x044ff00000041814 */
[C---:B------:R-:W-:Y:S01]  /*b250*/  HMMA.16816.F32.BF16 R24, R192.reuse, R170, R24 ;  /* 0x000000aac018723c */ /* 0x040fe20000041818 */
[----:B------:R-:W2:Y:S07]  /*b260*/  LDSM.16.M88.4 R168, [R216+0x1800] ;  /* 0x00180000d8a8783b */ /* 0x000eae0000000200 */
[C---:B----4-:R-:W-:Y:S08]  /*b270*/  HMMA.16816.F32.BF16 R28, R192.reuse, R176, R28 ;  /* 0x000000b0c01c723c */ /* 0x050ff0000004181c */
[----:B------:R-:W-:Y:S01]  /*b280*/  HMMA.16816.F32.BF16 R32, R192, R178, R32 ;  /* 0x000000b2c020723c */ /* 0x000fe20000041820 */
[----:B------:R-:W3:Y:S07]  /*b290*/  LDSM.16.M88.4 R176, [R229+0xa900] ;  /* 0x00a90000e5b0783b */ /* 0x000eee0000000200 */
[C---:B-----5:R-:W-:Y:S01]  /*b2a0*/  HMMA.16816.F32.BF16 R4, R180.reuse, R184, R4 ;  /* 0x000000b8b404723c */ /* 0x060fe20000041804 */
[----:B------:R-:W4:Y:S07]  /*b2b0*/  LDSM.16.M88.4 R192, [R229+0xb100] ;  /* 0x00b10000e5c0783b */ /* 0x000f2e0000000200 */
[C---:B------:R-:W-:Y:S01]  /*b2c0*/  HMMA.16816.F32.BF16 R8, R180.reuse, R186, R8 ;  /* 0x000000bab408723c */ /* 0x040fe20000041808 */
[----:B------:R-:W5:Y:S07]  /*b2d0*/  LDSM.16.M88.4 R184, [R229+0xb900] ;  /* 0x00b90000e5b8783b */ /* 0x000f6e0000000200 */
[C---:B-1----:R-:W-:Y:S08]  /*b2e0*/  HMMA.16816.F32.BF16 R12, R180.reuse, R172, R12 ;  /* 0x000000acb40c723c */ /* 0x042ff0000004180c */
[C---:B------:R-:W-:Y:S01]  /*b2f0*/  HMMA.16816.F32.BF16 R16, R180.reuse, R174, R16 ;  /* 0x000000aeb410723c */ /* 0x040fe20000041810 */
[----:B------:R-:W-:Y:S07]  /*b300*/  LDSM.16.M88.4 R172, [R215] ;  /* 0x00000000d7ac783b */ /* 0x000fee0000000200 */
[C---:B------:R-:W-:Y:S08]  /*b310*/  HMMA.16816.F32.BF16 R20, R180.reuse, R188, R20 ;  /* 0x000000bcb414723c */ /* 0x040ff00000041814 */
[C---:B------:R-:W-:Y:S01]  /*b320*/  HMMA.16816.F32.BF16 R24, R180.reuse, R190, R24 ;  /* 0x000000beb418723c */ /* 0x040fe20000041818 */
[----:B------:R-:W-:Y:S07]  /*b330*/  LDSM.16.M88.4 R188, [R213] ;  /* 0x00000000d5bc783b */ /* 0x000fee0000000200 */
[C---:B--2---:R-:W-:Y:S08]  /*b340*/  HMMA.16816.F32.BF16 R28, R180.reuse, R168, R28 ;  /* 0x000000a8b41c723c */ /* 0x044ff0000004181c */
[----:B------:R-:W-:Y:S01]  /*b350*/  HMMA.16816.F32.BF16 R32, R180, R170, R32 ;  /* 0x000000aab420723c */ /* 0x000fe20000041820 */
[----:B------:R-:W1:Y:S07]  /*b360*/  LDSM.16.M88.4 R168, [R226+0x14100] ;  /* 0x01410000e2a8783b */ /* 0x000e6e0000000200 */
[C---:B------:R-:W-:Y:S01]  /*b370*/  HMMA.16816.F32.BF16 R4, R196.reuse, R200, R4 ;  /* 0x000000c8c404723c */ /* 0x040fe20000041804 */
[----:B------:R-:W2:Y:S07]  /*b380*/  LDSM.16.M88.4 R180, [R214] ;  /* 0x00000000d6b4783b */ /* 0x000eae0000000200 */
        /* <DEDUP_REMOVED lines=8> */
[C---:B-----5:R-:W-:Y:S08]  /*b410*/  HMMA.16816.F32.BF16 R28, R196.reuse, R184, R28 ;  /* 0x000000b8c41c723c */ /* 0x060ff0000004181c */
[----:B------:R-:W-:Y:S01]  /*b420*/  HMMA.16816.F32.BF16 R32, R196, R186, R32 ;  /* 0x000000bac420723c */ /* 0x000fe20000041820 */
[----:B------:R-:W4:Y:S07]  /*b430*/  LDSM.16.M88.4 R184, [R224+0xa900] ;  /* 0x00a90000e0b8783b */ /* 0x000f2e0000000200 */
[C---:B-1----:R-:W-:Y:S01]  /*b440*/  HMMA.16816.F32.BF16 R4, R168.reuse, R172, R4 ;  /* 0x000000aca804723c */ /* 0x042fe20000041804 */
[----:B------:R-:W1:Y:S07]  /*b450*/  LDSM.16.M88.4 R196, [R224+0xb100] ;  /* 0x00b10000e0c4783b */ /* 0x000e6e0000000200 */
[C---:B------:R-:W-:Y:S01]  /*b460*/  HMMA.16816.F32.BF16 R8, R168.reuse, R174, R8 ;  /* 0x000000aea808723c */ /* 0x040fe20000041808 */
[----:B------:R-:W5:Y:S07]  /*b470*/  LDSM.16.M88.4 R172, [R224+0xb900] ;  /* 0x00b90000e0ac783b */ /* 0x000f6e0000000200 */
[C---:B--2---:R-:W-:Y:S08]  /*b480*/  HMMA.16816.F32.BF16 R12, R168.reuse, R180, R12 ;  /* 0x000000b4a80c723c */ /* 0x044ff0000004180c */
[C---:B------:R-:W-:Y:S01]  /*b490*/  HMMA.16816.F32.BF16 R16, R168.reuse, R182, R16 ;  /* 0x000000b6a810723c */ /* 0x040fe20000041810 */
[----:B------:R-:W-:Y:S07]  /*b4a0*/  LDSM.16.M88.4 R180, [R223+0x14100] ;  /* 0x01410000dfb4783b */ /* 0x000fee0000000200 */
[C---:B------:R-:W-:Y:S08]  /*b4b0*/  HMMA.16816.F32.BF16 R20, R168.reuse, R188, R20 ;  /* 0x000000bca814723c */ /* 0x040ff00000041814 */
        /* <DEDUP_REMOVED lines=8> */
[----:B------:R-:W-:Y:S07]  /*b540*/  LDSM.16.M88.4 R192, [R230+0x18100] ;  /* 0x01810000e6c0783b */ /* 0x000fee0000000200 */
[C---:B----4-:R-:W-:Y:S08]  /*b550*/  HMMA.16816.F32.BF16 R12, R176.reuse, R184, R12 ;  /* 0x000000b8b00c723c */ /* 0x050ff0000004180c */
[C---:B------:R-:W-:Y:S01]  /*b560*/  HMMA.16816.F32.BF16 R16, R176.reuse, R186, R16 ;  /* 0x000000bab010723c */ /* 0x040fe20000041810 */
[----:B------:R-:W4:Y:S07]  /*b570*/  LDSM.16.M88.4 R184, [R216+0x3800] ;  /* 0x00380000d8b8783b */ /* 0x000f2e0000000200 */
[C---:B-1----:R-:W-:Y:S08]  /*b580*/  HMMA.16816.F32.BF16 R20, R176.reuse, R196, R20 ;  /* 0x000000c4b014723c */ /* 0x042ff00000041814 */
[C---:B------:R-:W-:Y:S01]  /*b590*/  HMMA.16816.F32.BF16 R24, R176.reuse, R198, R24 ;  /* 0x000000c6b018723c */ /* 0x040fe20000041818 */
[----:B------:R-:W1:Y:S07]  /*b5a0*/  LDSM.16.M88.4 R196, [R229+0xc100] ;  /* 0x00c10000e5c4783b */ /* 0x000e6e0000000200 */
[C---:B-----5:R-:W-:Y:S08]  /*b5b0*/  HMMA.16816.F32.BF16 R28, R176.reuse, R172, R28 ;  /* 0x000000acb01c723c */ /* 0x060ff0000004181c */
[----:B------:R-:W-:Y:S01]  /*b5c0*/  HMMA.16816.F32.BF16 R32, R176, R174, R32 ;  /* 0x000000aeb020723c */ /* 0x000fe20000041820 */
[----:B------:R-:W-:Y:S07]  /*b5d0*/  LDSM.16.M88.4 R172, [R229+0xd100] ;  /* 0x00d10000e5ac783b */ /* 0x000fee0000000200 */
[C---:B--2---:R-:W-:Y:S01]  /*b5e0*/  HMMA.16816.F32.BF16 R4, R180.reuse, R188, R4 ;  /* 0x000000bcb404723c */ /* 0x044fe20000041804 */
[----:B------:R-:W-:Y:S07]  /*b5f0*/  LDSM.16.M88.4 R176, [R229+0xd900] ;  /* 0x00d90000e5b0783b */ /* 0x000fee0000000200 */
[C---:B------:R-:W-:Y:S01]  /*b600*/  HMMA.16816.F32.BF16 R8, R180.reuse, R190, R8 ;  /* 0x000000beb408723c */ /* 0x040fe20000041808 */
[----:B------:R-:W-:Y:S07]  /*b610*/  LDSM.16.M88.4 R188, [R226+0x18100] ;  /* 0x01810000e2bc783b */ /* 0x000fee0000000200 */
[C---:B------:R-:W-:Y:S08]  /*b620*/  HMMA.16816.F32.BF16 R12, R180.reuse, R168, R12 ;  /* 0x000000a8b40c723c */ /* 0x040ff0000004180c */
[C---:B------:R-:W-:Y:S01]  /*b630*/  HMMA.16816.F32.BF16 R16, R180.reuse, R170, R16 ;  /* 0x000000aab410723c */ /* 0x040fe20000041810 */
[----:B------:R-:W2:Y:S07]  /*b640*/  LDSM.16.M88.4 R168, [R229+0xc900] ;  /* 0x00c90000e5a8783b */ /* 0x000eae0000000200 */
[C---:B---3--:R-:W-:Y:S08]  /*b650*/  HMMA.16816.F32.BF16 R20, R180.reuse, R200, R20 ;  /* 0x000000c8b414723c */ /* 0x048ff00000041814 */
[C---:B------:R-:W-:Y:S01]  /*b660*/  HMMA.16816.F32.BF16 R24, R180.reuse, R202, R24 ;  /* 0x000000cab418723c */ /* 0x040fe20000041818 */
[----:B------:R-:W3:Y:S07]  /*b670*/  LDSM.16.M88.4 R200, [R211] ;  /* 0x00000000d3c8783b */ /* 0x000eee0000000200 */
[C---:B----4-:R-:W-:Y:S08]  /*b680*/  HMMA.16816.F32.BF16 R28, R180.reuse, R184, R28 ;  /* 0x000000b8b41c723c */ /* 0x050ff0000004181c */
[----:B------:R-:W-:Y:S01]  /*b690*/  HMMA.16816.F32.BF16 R32, R180, R186, R32 ;  /* 0x000000bab420723c */ /* 0x000fe20000041820 */
[----:B------:R-:W4:Y:S07]  /*b6a0*/  LDSM.16.M88.4 R180, [R210] ;  /* 0x00000000d2b4783b */ /* 0x000f2e0000000200 */
[C---:B-1----:R-:W-:Y:S01]  /*b6b0*/  HMMA.16816.F32.BF16 R4, R192.reuse, R196, R4 ;  /* 0x000000c4c004723c */ /* 0x042fe20000041804 */
[----:B------:R-:W1:Y:S07]  /*b6c0*/  LDSM.16.M88.4 R184, [R209] ;  /* 0x00000000d1b8783b */ /* 0x000e6e0000000200 */
[C---:B------:R-:W-:Y:S01]  /*b6d0*/  HMMA.16816.F32.BF16 R8, R192.reuse, R198, R8 ;  /* 0x000000c6c008723c */ /* 0x040fe20000041808 */
[----:B------:R-:W5:Y:S07]  /*b6e0*/  LDSM.16.M88.4 R196, [R208] ;  /* 0x00000000d0c4783b */ /* 0x000f6e0000000200 */
        /* <DEDUP_REMOVED lines=18> */
[----:B------:R-:W1:Y:S07]  /*b810*/  LDSM.16.M88.4 R184, [R216+0x4000] ;  /* 0x00400000d8b8783b */ /* 0x000e6e0000000200 */
[C---:B-----5:R-:W-:Y:S08]  /*b820*/  HMMA.16816.F32.BF16 R28, R188.reuse, R196, R28 ;  /* 0x000000c4bc1c723c */ /* 0x060ff0000004181c */
[----:B------:R-:W-:Y:S01]  /*b830*/  HMMA.16816.F32.BF16 R32, R188, R198, R32 ;  /* 0x000000c6bc20723c */ /* 0x000fe20000041820 */
[----:B------:R-:W4:Y:S07]  /*b840*/  LDSM.16.M88.4 R188, [R216+0x4800] ;  /* 0x00480000d8bc783b */ /* 0x000f2e0000000200 */
[C---:B--2---:R-:W-:Y:S01]  /*b850*/  HMMA.16816.F32.BF16 R4, R168.reuse, R172, R4 ;  /* 0x000000aca804723c */ /* 0x044fe20000041804 */
[----:B------:R-:W-:Y:S07]  /*b860*/  LDSM.16.M88.4 R196, [R229+0xe100] ;  /* 0x00e10000e5c4783b */ /* 0x000fee0000000200 */
[C---:B------:R-:W-:Y:S01]  /*b870*/  HMMA.16816.F32.BF16 R8, R168.reuse, R174, R8 ;  /* 0x000000aea808723c */ /* 0x040fe20000041808 */
[----:B------:R-:W2:Y:S07]  /*b880*/  LDSM.16.M88.4 R172, [R216+0x5000] ;  /* 0x00500000d8ac783b */ /* 0x000eae0000000200 */
[C---:B------:R-:W-:Y:S08]  /*b890*/  HMMA.16816.F32.BF16 R12, R168.reuse, R176, R12 ;  /* 0x000000b0a80c723c */ /* 0x040ff0000004180c */
[C---:B------:R-:W-:Y:S01]  /*b8a0*/  HMMA.16816.F32.BF16 R16, R168.reuse, R178, R16 ;  /* 0x000000b2a810723c */ /* 0x040fe20000041810 */
[----:B------:R-:W5:Y:S07]  /*b8b0*/  LDSM.16.M88.4 R176, [R216+0x5800] ;  /* 0x00580000d8b0783b */ /* 0x000f6e0000000200 */
[C---:B---3--:R-:W-:Y:S08]  /*b8c0*/  HMMA.16816.F32.BF16 R20, R168.reuse, R192, R20 ;  /* 0x000000c0a814723c */ /* 0x048ff00000041814 */
[C---:B------:R-:W-:Y:S01]  /*b8d0*/  HMMA.16816.F32.BF16 R24, R168.reuse, R194, R24 ;  /* 0x000000c2a818723c */ /* 0x040fe20000041818 */
[----:B------:R-:W3:Y:S07]  /*b8e0*/  LDSM.16.M88.4 R192, [R230+0x1c100] ;  /* 0x01c10000e6c0783b */ /* 0x000eee0000000200 */
        /* <DEDUP_REMOVED lines=8> */
[----:B------:R-:W-:Y:S07]  /*b970*/  LDSM.16.M88.4 R188, [R205] ;  /* 0x00000000cdbc783b */ /* 0x000fee0000000200 */
[C---:B--2---:R-:W-:Y:S08]  /*b980*/  HMMA.16816.F32.BF16 R20, R180.reuse, R172, R20 ;  /* 0x000000acb414723c */ /* 0x044ff00000041814 */
[C---:B------:R-:W-:Y:S01]  /*b990*/  HMMA.16816.F32.BF16 R24, R180.reuse, R174, R24 ;  /* 0x000000aeb418723c */ /* 0x040fe20000041818 */
[----:B------:R-:W2:Y:S07]  /*b9a0*/  LDSM.16.M88.4 R172, [R229+0xf900] ;  /* 0x00f90000e5ac783b */ /* 0x000eae0000000200 */
[C---:B-----5:R-:W-:Y:S08]  /*b9b0*/  HMMA.16816.F32.BF16 R28, R180.reuse, R176, R28 ;  /* 0x000000b0b41c723c */ /* 0x060ff0000004181c */
[----:B------:R-:W-:Y:S01]  /*b9c0*/  HMMA.16816.F32.BF16 R32, R180, R178, R32 ;  /* 0x000000b2b420723c */ /* 0x000fe20000041820 */
[----:B------:R-:W-:Y:S07]  /*b9d0*/  LDSM.16.M88.4 R176, [R207] ;  /* 0x00000000cfb0783b */ /* 0x000fee0000000200 */
[C---:B---3--:R-:W-:Y:S01]  /*b9e0*/  HMMA.16816.F32.BF16 R4, R192.reuse, R196, R4 ;  /* 0x000000c4c004723c */ /* 0x048fe20000041804 */
[----:B------:R-:W-:Y:S06]  /*b9f0*/  LDSM.16.M88.4 R180, [R206] ;  /* 0x00000000ceb4783b */ /* 0x000fec0000000200 */
[----:B------:R-:W-:Y:S01]  /*ba00*/  @P6 IADD3 R197, P6, R236, UR22, RZ ;  /* 0x00000016ecc56c10 */ /* 0x000fe2000ffde0ff */
[C---:B------:R-:W-:Y:S04]  /*ba10*/  HMMA.16816.F32.BF16 R8, R192.reuse, R198, R8 ;  /* 0x000000c6c008723c */ /* 0x040fe80000041808 */
[----:B------:R-:W-:Y:S04]  /*ba20*/  @P5 LEA R196, P5, R197, c[0x0][0x1c8], 0x1 ;  /* 0x00007200c5c45a11 */ /* 0x000fe800078a08ff */
[C---:B------:R-:W-:Y:S04]  /*ba30*/  HMMA.16816.F32.BF16 R12, R192.reuse, R168, R12 ;  /* 0x000000a8c00c723c */ /* 0x040fe8000004180c */
[----:B------:R-:W-:Y:S02]  /*ba40*/  @P0 IADD3.X R0, R243, UR21, RZ, P6, !PT ;  /* 0x00000015f3000c10 */ /* 0x000fe4000b7fe4ff */
[----:B------:R-:W-:Y:S02]  /*ba50*/  PLOP3.LUT P0, PT, PT, PT, UP3, 0x80, 0x0 ;  /* 0x000000000000781c */ /* 0x000fe40003f0f038 */
[C---:B------:R-:W-:Y:S01]  /*ba60*/  HMMA.16816.F32.BF16 R16, R192.reuse, R170, R16 ;  /* 0x000000aac010723c */ /* 0x040fe20000041810 */
[----:B------:R-:W3:Y:S01]  /*ba70*/  LDSM.16.M88.4 R168, [R226+0x1c100] ;  /* 0x01c10000e2a8783b */ /* 0x000ee20000000200 */
[----:B------:R-:W-:Y:S06]  /*ba80*/  PLOP3.LUT P6, PT, PT, PT, UP3, 0x80, 0x0 ;  /* 0x000000000000781c */ /* 0x000fec0003fcf038 */
[C---:B-1----:R-:W-:Y:S04]  /*ba90*/  HMMA.16816.F32.BF16 R20, R192.reuse, R184, R20 ;  /* 0x000000b8c014723c */ /* 0x042fe80000041814 */
[----:B------:R-:W-:Y:S02]  /*baa0*/  @P0 LEA.HI.X R197, R197, c[0x0][0x1cc], R0, 0x1, P5 ;  /* 0x00007300c5c50a11 */ /* 0x000fe400028f0c00 */
[----:B------:R-:W-:Y:S02]  /*bab0*/  PLOP3.LUT P5, PT, PT, PT, UP3, 0x80, 0x0 ;  /* 0x000000000000781c */ /* 0x000fe40003faf038 */
[C---:B------:R-:W-:Y:S01]  /*bac0*/  HMMA.16816.F32.BF16 R24, R192.reuse, R186, R24 ;  /* 0x000000bac018723c */ /* 0x040fe20000041818 */
[----:B------:R-:W-:Y:S01]  /*bad0*/  LDSM.16.M88.4 R184, [R224+0xe100] ;  /* 0x00e10000e0b8783b */ /* 0x000fe20000000200 */
[----:B------:R-:W-:Y:S02]  /*bae0*/  PLOP3.LUT P0, PT, PT, PT, UP3, 0x80, 0x0 ;  /* 0x000000000000781c */ /* 0x000fe40003f0f038 */
[----:B------:R-:W-:Y:S04]  /*baf0*/  @P6 IADD3 R199, P6, R249, UR22, RZ ;  /* 0x00000016f9c76c10 */ /* 0x000fe8000ffde0ff */
[C---:B--2---:R-:W-:Y:S04]  /*bb00*/  HMMA.16816.F32.BF16 R28, R192.reuse, R172, R28 ;  /* 0x000000acc01c723c */ /* 0x044fe8000004181c */
[C---:B------:R-:W-:Y:S04]  /*bb10*/  @P5 LEA R198, P5, R199.reuse, c[0x0][0x1c8], 0x1 ;  /* 0x00007200c7c65a11 */ /* 0x040fe800078a08ff */
[----:B------:R-:W-:Y:S01]  /*bb20*/  HMMA.16816.F32.BF16 R32, R192, R174, R32 ;  /* 0x000000aec020723c */ /* 0x000fe20000041820 */
[----:B------:R-:W1:Y:S03]  /*bb30*/  LDSM.16.M88.4 R172, [R204] ;  /* 0x00000000ccac783b */ /* 0x000e660000000200 */
[----:B------:R-:W-:Y:S02]  /*bb40*/  @P0 IADD3.X R0, R248, UR21, RZ, P6, !PT ;  /* 0x00000015f8000c10 */ /* 0x000fe4000b7fe4ff */
[----:B------:R-:W-:Y:S02]  /*bb50*/  PLOP3.LUT P0, PT, PT, PT, UP3, 0x80, 0x0 ;  /* 0x000000000000781c */ /* 0x000fe40003f0f038 */
[----:B------:R-:W-:Y:S01]  /*bb60*/  PLOP3.LUT P6, PT, PT, PT, UP3, 0x80, 0x0 ;  /* 0x000000000000781c */ /* 0x000fe20003fcf038 */
[C---:B---3--:R-:W-:Y:S01]  /*bb70*/  HMMA.16816.F32.BF16 R4, R168.reuse, R176, R4 ;  /* 0x000000b0a804723c */ /* 0x048fe20000041804 */
[----:B------:R-:W-:Y:S07]  /*bb80*/  LDSM.16.M88.4 R192, [R216+0x6000] ;  /* 0x00600000d8c0783b */ /* 0x000fee0000000200 */
[C---:B------:R-:W-:Y:S01]  /*bb90*/  HMMA.16816.F32.BF16 R8, R168.reuse, R178, R8 ;  /* 0x000000b2a808723c */ /* 0x040fe20000041808 */
[----:B------:R-:W2:Y:S03]  /*bba0*/  LDSM.16.M88.4 R176, [R225+0x1c100] ;  /* 0x01c10000e1b0783b */ /* 0x000ea60000000200 */
[----:B------:R-:W-:Y:S02]  /*bbb0*/  @P0 LEA.HI.X R199, R199, c[0x0][0x1cc], R0, 0x1, P5 ;  /* 0x00007300c7c70a11 */ /* 0x000fe400028f0c00 */
[----:B------:R-:W-:Y:S02]  /*bbc0*/  PLOP3.LUT P0, PT, PT, PT, UP3, 0x80, 0x0 ;  /* 0x000000000000781c */ /* 0x000fe40003f0f038 */
[C---:B------:R-:W-:Y:S01]  /*bbd0*/  HMMA.16816.F32.BF16 R12, R168.reuse, R180, R12 ;  /* 0x000000b4a80c723c */ /* 0x040fe2000004180c */
[----:B------:R-:W-:Y:S03]  /*bbe0*/  PLOP3.LUT P5, PT, PT, PT, UP3, 0x80, 0x0 ;  /* 0x000000000000781c */ /* 0x000fe60003faf038 */
[----:B------:R-:W-:Y:S04]  /*bbf0*/  @P6 IADD3 R201, P6, R247, UR22, RZ ;  /* 0x00000016f7c96c10 */ /* 0x000fe8000ffde0ff */
[C---:B------:R-:W-:Y:S01]  /*bc00*/  HMMA.16816.F32.BF16 R16, R168.reuse, R182, R16 ;  /* 0x000000b6a810723c */ /* 0x040fe20000041810 */
[----:B------:R-:W3:Y:S07]  /*bc10*/  LDSM.16.M88.4 R180, [R224+0xe900] ;  /* 0x00e90000e0b4783b */ /* 0x000eee0000000200 */
[C---:B------:R-:W-:Y:S04]  /*bc20*/  HMMA.16816.F32.BF16 R20, R168.reuse, R188, R20 ;  /* 0x000000bca814723c */ /* 0x040fe80000041814 */
[----:B------:R-:W-:Y:S02]  /*bc30*/  @P5 IADD3.X R0, R246, UR21, RZ, P6, !PT ;  /* 0x00000015f6005c10 */ /* 0x000fe4000b7fe4ff */
[C---:B------:R-:W-:Y:S02]  /*bc40*/  @P0 LEA R200, P6, R201.reuse, c[0x0][0x1c8], 0x1 ;  /* 0x00007200c9c80a11 */ /* 0x040fe400078c08ff */
[C---:B------:R-:W-:Y:S01]  /*bc50*/  HMMA.16816.F32.BF16 R24, R168.reuse, R190, R24 ;  /* 0x000000bea818723c */ /* 0x040fe20000041818 */
[----:B------:R-:W4:Y:S01]  /*bc60*/  LDSM.16.M88.4 R188, [R224+0xf100] ;  /* 0x00f10000e0bc783b */ /* 0x000f220000000200 */
[----:B------:R-:W-:Y:S02]  /*bc70*/  PLOP3.LUT P5, PT, PT, PT, UP3, 0x80, 0x0 ;  /* 0x000000000000781c */ /* 0x000fe40003faf038 */
[----:B------:R-:W-:Y:S04]  /*bc80*/  PLOP3.LUT P0, PT, PT, PT, UP3, 0x80, 0x0 ;  /* 0x000000000000781c */ /* 0x000fe80003f0f038 */
[C---:B-1----:R-:W-:Y:S07]  /*bc90*/  HMMA.16816.F32.BF16 R28, R168.reuse, R172, R28 ;  /* 0x000000aca81c723c */ /* 0x042fee000004181c */
[----:B------:R-:W-:Y:S01]  /*bca0*/  @P5 LEA.HI.X R201, R201, c[0x0][0x1cc], R0, 0x1, P6 ;  /* 0x00007300c9c95a11 */ /* 0x000fe200030f0c00 */
[----:B------:R-:W-:Y:S01]  /*bcb0*/  HMMA.16816.F32.BF16 R32, R168, R174, R32 ;  /* 0x000000aea820723c */ /* 0x000fe20000041820 */
[----:B------:R-:W1:Y:S01]  /*bcc0*/  LDSM.16.M88.4 R168, [R224+0xf900] ;  /* 0x00f90000e0a8783b */ /* 0x000e620000000200 */
[----:B------:R-:W-:Y:S02]  /*bcd0*/  PLOP3.LUT P5, PT, PT, PT, UP3, 0x80, 0x0 ;  /* 0x000000000000781c */ /* 0x000fe40003faf038 */
[----:B------:R-:W-:Y:S01]  /*bce0*/  @P0 IADD3 R0, P6, R245, UR22, RZ ;  /* 0x00000016f5000c10 */ /* 0x000fe2000ffde0ff */
[----:B------:R-:W-:Y:S01]  /*bcf0*/  @UP3 UIADD3 UR22, UP0, UR13, UR22, URZ ;  /* 0x000000160d163290 */ /* 0x000fe2000ff1e03f */
[----:B------:R-:W-:Y:S02]  /*bd00*/  PLOP3.LUT P0, PT, PT, PT, UP3, 0x80, 0x0 ;  /* 0x000000000000781c */ /* 0x000fe40003f0f038 */
[C---:B--2---:R-:W-:Y:S01]  /*bd10*/  HMMA.16816.F32.BF16 R4, R176.reuse, R184, R4 ;  /* 0x000000b8b004723c */ /* 0x044fe20000041804 */
[----:B------:R-:W2:Y:S07]  /*bd20*/  LDSM.16.M88.4 R172, [R223+0x1c100] ;  /* 0x01c10000dfac783b */ /* 0x000eae0000000200 */
[C---:B------:R-:W-:Y:S01]  /*bd30*/  HMMA.16816.F32.BF16 R8, R176.reuse, R186, R8 ;  /* 0x000000bab008723c */ /* 0x040fe20000041808 */
[----:B------:R-:W5:Y:S07]  /*bd40*/  LDSM.16.M88.4 R184, [R216+0x6800] ;  /* 0x00680000d8b8783b */ /* 0x000f6e0000000200 */
[C---:B---3--:R-:W-:Y:S08]  /*bd50*/  HMMA.16816.F32.BF16 R12, R176.reuse, R180, R12 ;  /* 0x000000b4b00c723c */ /* 0x048ff0000004180c */
[C---:B------:R-:W-:Y:S01]  /*bd60*/  HMMA.16816.F32.BF16 R16, R176.reuse, R182, R16 ;  /* 0x000000b6b010723c */ /* 0x040fe20000041810 */
[----:B------:R-:W3:Y:S07]  /*bd70*/  LDSM.16.M88.4 R180, [R216+0x7000] ;  /* 0x00700000d8b4783b */ /* 0x000eee0000000200 */
[C---:B----4-:R-:W-:Y:S08]  /*bd80*/  HMMA.16816.F32.BF16 R20, R176.reuse, R188, R20 ;  /* 0x000000bcb014723c */ /* 0x050ff00000041814 */
[C---:B------:R-:W-:Y:S08]  /*bd90*/  HMMA.16816.F32.BF16 R24, R176.reuse, R190, R24 ;  /* 0x000000beb018723c */ /* 0x040ff00000041818 */
[C---:B-1----:R-:W-:Y:S08]  /*bda0*/  HMMA.16816.F32.BF16 R28, R176.reuse, R168, R28 ;  /* 0x000000a8b01c723c */ /* 0x042ff0000004181c */
[----:B------:R-:W-:Y:S01]  /*bdb0*/  HMMA.16816.F32.BF16 R32, R176, R170, R32 ;  /* 0x000000aab020723c */ /* 0x000fe20000041820 */
[----:B------:R-:W1:Y:S01]  /*bdc0*/  LDSM.16.M88.4 R168, [R216+0x7800] ;  /* 0x00780000d8a8783b */ /* 0x000e620000000200 */
[----:B------:R-:W-:Y:S05]  /*bdd0*/  DEPBAR.LE SB0, 0x0 ;  /* 0x000080000000791a */ /* 0x000fea0000000000 */
[----:B------:R-:W-:Y:S01]  /*bde0*/  @P5 IADD3.X R177, R166, UR21, RZ, P6, !PT ;  /* 0x00000015a6b15c10 */ /* 0x000fe2000b7fe4ff */
[C---:B--2---:R-:W-:Y:S01]  /*bdf0*/  HMMA.16816.F32.BF16 R4, R172.reuse, R192, R4 ;  /* 0x000000c0ac04723c */ /* 0x044fe20000041804 */
[----:B------:R-:W-:Y:S01]  /*be00*/  BAR.SYNC.DEFER_BLOCKING 0x0 ;  /* 0x0000000000007b1d */ /* 0x000fe20000010000 */
[----:B------:R-:W-:Y:S01]  /*be10*/  @UP3 UIADD3.X UR21, UR12, UR21, URZ, UP0, !UPT ;  /* 0x000000150c153290 */ /* 0x000fe200087fe43f */
[----:B------:R-:W-:Y:S01]  /*be20*/  PLOP3.LUT P5, PT, PT, PT, UP3, 0x80, 0x0 ;  /* 0x000000000000781c */ /* 0x000fe20003faf038 */
[----:B------:R-:W-:Y:S01]  /*be30*/  UISETP.GT.AND UP0, UPT, UR20, UR17, UPT ;  /* 0x000000111400728c */ /* 0x000fe2000bf04270 */
[C---:B------:R-:W-:Y:S02]  /*be40*/  @P0 LEA R176, P6, R0.reuse, c[0x0][0x1c8], 0x1 ;  /* 0x0000720000b00a11 */ /* 0x040fe400078c08ff */
[----:B------:R-:W-:Y:S01]  /*be50*/  PLOP3.LUT P0, PT, PT, PT, UP3, 0x80, 0x0 ;  /* 0x000000000000781c */ /* 0x000fe20003f0f038 */
[C---:B------:R-:W-:Y:S08]  /*be60*/  HMMA.16816.F32.BF16 R8, R172.reuse, R194, R8 ;  /* 0x000000c2ac08723c */ /* 0x040ff00000041808 */
[C---:B-----5:R-:W-:Y:S04]  /*be70*/  HMMA.16816.F32.BF16 R12, R172.reuse, R184, R12 ;  /* 0x000000b8ac0c723c */ /* 0x060fe8000004180c */
[----:B------:R-:W-:Y:S02]  /*be80*/  @P5 LEA.HI.X R177, R0, c[0x0][0x1cc], R177, 0x1, P6 ;  /* 0x0000730000b15a11 */ /* 0x000fe400030f0cb1 */
[----:B------:R-:W-:Y:S02]  /*be90*/  @P0 IADD3 R179, P6, R236, UR22, RZ ;  /* 0x00000016ecb30c10 */ /* 0x000fe4000ffde0ff */
[C---:B------:R-:W-:Y:S01]  /*bea0*/  HMMA.16816.F32.BF16 R16, R172.reuse, R186, R16 ;  /* 0x000000baac10723c */ /* 0x040fe20000041810 */
[----:B------:R-:W-:Y:S02]  /*beb0*/  PLOP3.LUT P0, PT, PT, PT, UP3, 0x80, 0x0 ;  /* 0x000000000000781c */ /* 0x000fe40003f0f038 */
[----:B------:R-:W-:Y:S02]  /*bec0*/  PLOP3.LUT P5, PT, PT, PT, UP3, 0x80, 0x0 ;  /* 0x000000000000781c */ /* 0x000fe40003faf038 */
[----:B------:R-:W-:Y:S02]  /*bed0*/  FMNMX.FTZ R0, R4, R3, !PT ;  /* 0x0000000304007209 */ /* 0x000fe40007810000 */
[----:B------:R-:W-:Y:S01]  /*bee0*/  FMNMX.FTZ R164, R6, R165, !PT ;  /* 0x000000a506a47209 */ /* 0x000fe20007810000 */
[C---:B---3--:R-:W-:Y:S04]  /*bef0*/  HMMA.16816.F32.BF16 R20, R172.reuse, R180, R20 ;  /* 0x000000b4ac14723c */ /* 0x048fe80000041814 */
[----:B------:R-:W-:Y:S03]  /*bf00*/  FMNMX.FTZ R167, R5, R0, !PT ;  /* 0x0000000005a77209 */ /* 0x000fe60007810000 */
[----:B------:R-:W-:Y:S01]  /*bf10*/  FMNMX.FTZ R181, R7, R164, !PT ;  /* 0x000000a407b57209 */ /* 0x000fe20007810000 */
[C---:B------:R-:W-:Y:S04]  /*bf20*/  HMMA.16816.F32.BF16 R24, R172.reuse, R182, R24 ;  /* 0x000000b6ac18723c */ /* 0x040fe80000041818 */
[----:B------:R-:W-:Y:S02]  /*bf30*/  FMNMX.FTZ R2, R8, R167, !PT ;  /* 0x000000a708027209 */ /* 0x000fe40007810000 */
[----:B------:R-:W-:Y:S02]  /*bf40*/  FMNMX.FTZ R164, R10, R181, !PT ;  /* 0x000000b50aa47209 */ /* 0x000fe40007810000 */
[C---:B-1----:R-:W-:Y:S04]  /*bf50*/  HMMA.16816.F32.BF16 R28, R172.reuse, R168, R28 ;  /* 0x000000a8ac1c723c */ /* 0x042fe8000004181c */
[----:B------:R-:W-:Y:S02]  /*bf60*/  FMNMX.FTZ R167, R9, R2, !PT ;  /* 0x0000000209a77209 */ /* 0x000fe40007810000 */
[----:B------:R-:W-:Y:S02]  /*bf70*/  @P5 IADD3.X R0, R243, UR21, RZ, P6, !PT ;  /* 0x00000015f3005c10 */ /* 0x000fe4000b7fe4ff */
[----:B------:R-:W-:Y:S01]  /*bf80*/  HMMA.16816.F32.BF16 R32, R172, R170, R32 ;  /* 0x000000aaac20723c */ /* 0x000fe20000041820 */
[----:B------:R-:W-:Y:S03]  /*bf90*/  PLOP3.LUT P5, PT, PT, PT, UP3, 0x80, 0x0 ;  /* 0x000000000000781c */ /* 0x000fe60003faf038 */
[----:B------:R-:W-:Y:S02]  /*bfa0*/  @P0 LEA R178, P6, R179, c[0x0][0x1c8], 0x1 ;  /* 0x00007200b3b20a11 */ /* 0x000fe400078c08ff */
[----:B------:R-:W-:Y:S02]  /*bfb0*/  PLOP3.LUT P0, PT, PT, PT, UP3, 0x80, 0x0 ;  /* 0x000000000000781c */ /* 0x000fe40003f0f038 */
[----:B------:R-:W-:Y:S04]  /*bfc0*/  FMNMX.FTZ R2, R12, R167, !PT ;  /* 0x000000a70c027209 */ /* 0x000fe80007810000 */
[----:B------:R-:W-:Y:S02]  /*bfd0*/  FMNMX.FTZ R181, R11, R164, !PT ;  /* 0x000000a40bb57209 */ /* 0x000fe40007810000 */
[----:B------:R-:W-:Y:S02]  /*bfe0*/  FMNMX.FTZ R167, R13, R2, !PT ;  /* 0x000000020da77209 */ /* 0x000fe40007810000 */
[----:B------:R-:W-:Y:S02]  /*bff0*/  FMNMX.FTZ R164, R14, R181, !PT ;  /* 0x000000b50ea47209 */ /* 0x000fe40007810000 */
[----:B------:R-:W-:Y:S02]  /*c000*/  FMNMX.FTZ R2, R16, R167, !PT ;  /* 0x000000a710027209 */ /* 0x000fe40007810000 */
[----:B------:R-:W-:Y:S02]  /*c010*/  FMNMX.FTZ R181, R15, R164, !PT ;  /* 0x000000a40fb57209 */ /* 0x000fe40007810000 */
[----:B------:R-:W-:Y:S02]  /*c020*/  @P5 LEA.HI.X R179, R179, c[0x0][0x1cc], R0, 0x1, P6 ;  /* 0x00007300b3b35a11 */ /* 0x000fe400030f0c00 */
[----:B------:R-:W-:Y:S02]  /*c030*/  @P0 IADD3 R169, P6, R249, UR22, RZ ;  /* 0x00000016f9a90c10 */ /* 0x000fe4000ffde0ff */
[----:B------:R-:W-:Y:S02]  /*c040*/  PLOP3.LUT P0, PT, PT, PT, UP3, 0x80, 0x0 ;  /* 0x000000000000781c */ /* 0x000fe40003f0f038 */
[----:B------:R-:W-:Y:S02]  /*c050*/  PLOP3.LUT P5, PT, PT, PT, UP3, 0x80, 0x0 ;  /* 0x000000000000781c */ /* 0x000fe40003faf038 */
[----:B------:R-:W-:Y:S02]  /*c060*/  FMNMX.FTZ R167, R17, R2, !PT ;  /* 0x0000000211a77209 */ /* 0x000fe40007810000 */
[----:B------:R-:W-:Y:S02]  /*c070*/  FMNMX.FTZ R2, R18, R181, !PT ;  /* 0x000000b512027209 */ /* 0x000fe40007810000 */
[----:B------:R-:W-:Y:S02]  /*c080*/  FMNMX.FTZ R0, R20, R167, !PT ;  /* 0x000000a714007209 */ /* 0x000fe40007810000 */
[----:B------:R-:W-:Y:S02]  /*c090*/  FMNMX.FTZ R171, R19, R2, !PT ;  /* 0x0000000213ab7209 */ /* 0x000fe40007810000 */
[----:B------:R-:W-:Y:S02]  /*c0a0*/  FMNMX.FTZ R167, R21, R0, !PT ;  /* 0x0000000015a77209 */ /* 0x000fe40007810000 */
[----:B------:R-:W-:Y:S02]  /*c0b0*/  FMNMX.FTZ R164, R22, R171, !PT ;  /* 0x000000ab16a47209 */ /* 0x000fe40007810000 */
[----:B------:R-:W-:Y:S02]  /*c0c0*/  @P5 IADD3.X R0, R248, UR21, RZ, P6, !PT ;  /* 0x00000015f8005c10 */ /* 0x000fe4000b7fe4ff */
[----:B------:R-:W-:Y:S02]  /*c0d0*/  @P0 LEA R168, P6, R169, c[0x0][0x1c8], 0x1 ;  /* 0x00007200a9a80a11 */ /* 0x000fe400078c08ff */
        /* <DEDUP_REMOVED lines=8> */
[----:B------:R-:W-:Y:S02]  /*c160*/  @P5 LEA.HI.X R169, R169, c[0x0][0x1cc], R0, 0x1, P6 ;  /* 0x00007300a9a95a11 */ /* 0x000fe400030f0c00 */
[----:B------:R-:W-:Y:S02]  /*c170*/  FMNMX.FTZ R170, R30, R171, !PT ;  /* 0x000000ab1eaa7209 */ /* 0x000fe40007810000 */
[----:B------:R-:W-:Y:S02]  /*c180*/  @P0 IADD3 R171, P6, R247, UR22, RZ ;  /* 0x00000016f7ab0c10 */ /* 0x000fe4000ffde0ff */
[----:B------:R-:W-:Y:S02]  /*c190*/  PLOP3.LUT P0, PT, PT, PT, UP3, 0x80, 0x0 ;  /* 0x000000000000781c */ /* 0x000fe40003f0f038 */
[----:B------:R-:W-:Y:S02]  /*c1a0*/  PLOP3.LUT P5, PT, PT, PT, UP3, 0x80, 0x0 ;  /* 0x000000000000781c */ /* 0x000fe40003faf038 */
[----:B------:R-:W-:Y:S04]  /*c1b0*/  FMNMX.FTZ R167, R29, R2, !PT ;  /* 0x000000021da77209 */ /* 0x000fe80007810000 */
[----:B------:R-:W-:Y:S02]  /*c1c0*/  FMNMX.FTZ R2, R32, R167, !PT ;  /* 0x000000a720027209 */ /* 0x000fe40007810000 */
[----:B------:R-:W-:Y:S02]  /*c1d0*/  FMNMX.FTZ R167, R31, R170, !PT ;  /* 0x000000aa1fa77209 */ /* 0x000fe40007810000 */
[----:B------:R-:W-:Y:S02]  /*c1e0*/  FMNMX.FTZ R164, R33, R2, !PT ;  /* 0x0000000221a47209 */ /* 0x000fe40007810000 */
[----:B------:R-:W-:Y:S03]  /*c1f0*/  FMNMX.FTZ R2, R34, R167, !PT ;  /* 0x000000a722027209 */ /* 0x000fe60007810000 */
[----:B------:R-:W1:Y:S01]  /*c200*/  SHFL.BFLY PT, R175, R164, 0x2, 0x1f ;  /* 0x0c401f00a4af7f89 */ /* 0x000e6200000e0000 */
[----:B------:R-:W-:Y:S01]  /*c210*/  FMNMX.FTZ R0, R35, R2, !PT ;  /* 0x0000000223007209 */ /* 0x000fe20007810000 */
[----:B------:R-:W-:Y:S01]  /*c220*/  UMOV UR20, UR14 ;  /* 0x0000000e00147c82 */ /* 0x000fe20008000000 */
[----:B------:R-:W-:Y:S02]  /*c230*/  @P5 IADD3.X R2, R246, UR21, RZ, P6, !PT ;  /* 0x00000015f6025c10 */ /* 0x000fe4000b7fe4ff */
[C---:B------:R-:W-:Y:S02]  /*c240*/  @P0 LEA R170, P6, R171.reuse, c[0x0][0x1c8], 0x1 ;  /* 0x00007200abaa0a11 */ /* 0x040fe400078c08ff */
[----:B------:R-:W-:Y:S01]  /*c250*/  PLOP3.LUT P5, PT, PT, PT, UP3, 0x80, 0x0 ;  /* 0x000000000000781c */ /* 0x000fe20003faf038 */
[----:B------:R-:W2:Y:S01]  /*c260*/  SHFL.BFLY PT, R167, R0, 0x2, 0x1f ;  /* 0x0c401f0000a77f89 */ /* 0x000ea200000e0000 */
[----:B------:R-:W-:Y:S11]  /*c270*/  PLOP3.LUT P0, PT, PT, PT, UP3, 0x80, 0x0 ;  /* 0x000000000000781c */ /* 0x000ff60003f0f038 */
[----:B------:R-:W-:Y:S02]  /*c280*/  @P5 LEA.HI.X R171, R171, c[0x0][0x1cc], R2, 0x1, P6 ;  /* 0x00007300abab5a11 */ /* 0x000fe400030f0c02 */
[----:B------:R-:W-:Y:S02]  /*c290*/  PLOP3.LUT P5, PT, PT, PT, UP3, 0x80, 0x0 ;  /* 0x000000000000781c */ /* 0x000fe40003faf038 */
[----:B------:R-:W-:Y:S02]  /*c2a0*/  @P0 IADD3 R173, P6, R245, UR22, RZ ;  /* 0x00000016f5ad0c10 */ /* 0x000fe4000ffde0ff */
[----:B------:R-:W-:Y:S02]  /*c2b0*/  PLOP3.LUT P0, PT, PT, PT, UP3, 0x80, 0x0 ;  /* 0x000000000000781c */ /* 0x000fe40003f0f038 */
[----:B-1----:R-:W-:Y:S02]  /*c2c0*/  FMNMX.FTZ R175, R164, R175, !PT ;  /* 0x000000afa4af7209 */ /* 0x002fe40007810000 */
[----:B--2---:R-:W-:Y:S03]  /*c2d0*/  FMNMX.FTZ R167, R0, R167, !PT ;  /* 0x000000a700a77209 */ /* 0x004fe60007810000 */
[----:B------:R-:W1:Y:S04]  /*c2e0*/  SHFL.BFLY PT, R2, R175, 0x1, 0x1f ;  /* 0x0c201f00af027f89 */ /* 0x000e6800000e0000 */
[----:B------:R-:W-:Y:S02]  /*c2f0*/  @P5 IADD3.X R174, R166, UR21, RZ, P6, !PT ;  /* 0x00000015a6ae5c10 */ /* 0x000fe4000b7fe4ff */
[C---:B------:R-:W-:Y:S02]  /*c300*/  @P0 LEA R172, P6, R173.reuse, c[0x0][0x1c8], 0x1 ;  /* 0x00007200adac0a11 */ /* 0x040fe400078c08ff */
[----:B------:R-:W-:Y:S01]  /*c310*/  PLOP3.LUT P5, PT, PT, PT, UP3, 0x80, 0x0 ;  /* 0x000000000000781c */ /* 0x000fe20003faf038 */
[----:B------:R-:W2:Y:S01]  /*c320*/  SHFL.BFLY PT, R164, R167, 0x1, 0x1f ;  /* 0x0c201f00a7a47f89 */ /* 0x000ea200000e0000 */
[----:B------:R-:W-:Y:S02]  /*c330*/  PLOP3.LUT P0, PT, PT, PT, UP3, 0x80, 0x0 ;  /* 0x000000000000781c */ /* 0x000fe40003f0f038 */
[----:B------:R-:W-:Y:S09]  /*c340*/  PLOP3.LUT P0, PT, PT, PT, UP3, 0x80, 0x0 ;  /* 0x000000000000781c */ /* 0x000ff20003f0f038 */
[----:B------:R-:W-:Y:S02]  /*c350*/  @P5 LEA.HI.X R173, R173, c[0x0][0x1cc], R174, 0x1, P6 ;  /* 0x00007300adad5a11 */ /* 0x000fe400030f0cae */
[----:B------:R-:W-:Y:S02]  /*c360*/  PLOP3.LUT P6, PT, PT, PT, UP3, 0x80, 0x0 ;  /* 0x000000000000781c */ /* 0x000fe40003fcf038 */
[----:B------:R-:W-:Y:S02]  /*c370*/  PLOP3.LUT P5, PT, PT, PT, UP3, 0x80, 0x0 ;  /* 0x000000000000781c */ /* 0x000fe40003faf038 */
[----:B------:R-:W-:Y:S02]  /*c380*/  PLOP3.LUT P5, PT, PT, PT, UP3, 0x80, 0x0 ;  /* 0x000000000000781c */ /* 0x000fe40003faf038 */
[----:B-1----:R-:W-:Y:S02]  /*c390*/  FMNMX.FTZ R0, R175, R2, !PT ;  /* 0x00000002af007209 */ /* 0x002fe40007810000 */
[----:B--2---:R-:W-:Y:S03]  /*c3a0*/  FMNMX.FTZ R164, R167, R164, !PT ;  /* 0x000000a4a7a47209 */ /* 0x004fe60007810000 */
[----:B------:R-:W-:Y:S02]  /*c3b0*/  FMUL.FTZ R191, R0, c[0x0][0x2d0] ;  /* 0x0000b40000bf7a20 */ /* 0x000fe40000410000 */
[----:B------:R1:W-:Y:S01]  /*c3c0*/  @P6 LDGSTS.E.BYPASS.LTC128B.128 [R231+0x8100], [R196.64], !P4 ;  /* 0x08100000c4e76fae */ /* 0x0003e2000e101d52 */
[----:B------:R-:W-:Y:S01]  /*c3d0*/  PLOP3.LUT P6, PT, PT, PT, UP3, 0x80, 0x0 ;  /* 0x000000000000781c */ /* 0x000fe20003fcf038 */
[C---:B------:R-:W-:Y:S01]  /*c3e0*/  FMUL.FTZ R189, R164.reuse, c[0x0][0x2d0] ;  /* 0x0000b400a4bd7a20 */ /* 0x040fe20000410000 */
[----:B------:R-:W-:Y:S01]  /*c3f0*/  PLOP3.LUT P6, PT, PT, PT, UP3, 0x80, 0x0 ;  /* 0x000000000000781c */ /* 0x000fe20003fcf038 */
[----:B------:R-:W-:Y:S02]  /*c400*/  FADD.FTZ R165, -R164, R165 ;  /* 0x000000a5a4a57221 */ /* 0x000fe40000010100 */
[----:B------:R-:W-:Y:S02]  /*c410*/  FADD.FTZ R2, -R0, R3 ;  /* 0x0000000300027221 */ /* 0x000fe40000010100 */
[----:B------:R2:W-:Y:S01]  /*c420*/  @P0 LDGSTS.E.BYPASS.LTC128B.128 [R231+0xa100], [R198.64], !P3 ;  /* 0x0a100000c6e70fae */ /* 0x0005e2000d901d52 */
[----:B------:R-:W-:Y:S01]  /*c430*/  PLOP3.LUT P0, PT, PT, PT, UP3, 0x80, 0x0 ;  /* 0x000000000000781c */ /* 0x000fe20003f0f038 */
[--C-:B------:R-:W-:Y:S01]  /*c440*/  FFMA.FTZ R186, R4, c[0x0][0x2d0], -R191.reuse ;  /* 0x0000b40004ba7a23 */ /* 0x100fe200000108bf */
[----:B------:R-:W-:Y:S01]  /*c450*/  PLOP3.LUT P0, PT, PT, PT, UP3, 0x80, 0x0 ;  /* 0x000000000000781c */ /* 0x000fe20003f0f038 */
[--C-:B------:R-:W-:Y:S02]  /*c460*/  FFMA.FTZ R167, R8, c[0x0][0x2d0], -R191.reuse ;  /* 0x0000b40008a77a23 */ /* 0x100fe400000108bf */
[----:B------:R-:W-:Y:S02]  /*c470*/  FFMA.FTZ R184, R9, c[0x0][0x2d0], -R191 ;  /* 0x0000b40009b87a23 */ /* 0x000fe400000108bf */
[----:B------:R3:W-:Y:S01]  /*c480*/  @P5 LDGSTS.E.BYPASS.LTC128B.128 [R231+0xc100], [R200.64], !P2 ;  /* 0x0c100000c8e75fae */ /* 0x0007e2000d101d52 */
[----:B------:R-:W-:Y:S01]  /*c490*/  PLOP3.LUT P5, PT, PT, PT, UP3, 0x80, 0x0 ;  /* 0x000000000000781c */ /* 0x000fe20003faf038 */
[--C-:B------:R-:W-:Y:S01]  /*c4a0*/  FFMA.FTZ R190, R6, c[0x0][0x2d0], -R189.reuse ;  /* 0x0000b40006be7a23 */ /* 0x100fe200000108bd */
[----:B------:R-:W-:Y:S01]  /*c4b0*/  PLOP3.LUT P5, PT, PT, PT, UP3, 0x80, 0x0 ;  /* 0x000000000000781c */ /* 0x000fe20003faf038 */
[--C-:B------:R-:W-:Y:S01]  /*c4c0*/  FFMA.FTZ R185, R7, c[0x0][0x2d0], -R189.reuse ;  /* 0x0000b40007b97a23 */ /* 0x100fe200000108bd */
[----:B------:R-:W-:Y:S01]  /*c4d0*/  MUFU.EX2 R186, R186 ;  /* 0x000000ba00ba7308 */ /* 0x000fe20000000800 */
[--C-:B------:R-:W-:Y:S02]  /*c4e0*/  FFMA.FTZ R187, R10, c[0x0][0x2d0], -R189.reuse ;  /* 0x0000b4000abb7a23 */ /* 0x100fe400000108bd */
[----:B------:R4:W-:Y:S01]  /*c4f0*/  @P6 LDGSTS.E.BYPASS.LTC128B.128 [R231+0xe100], [R176.64], !P1 ;  /* 0x0e100000b0e76fae */ /* 0x0009e2000c901d52 */
[----:B------:R-:W-:Y:S01]  /*c500*/  PLOP3.LUT P6, PT, PT, PT, UP3, 0x80, 0x0 ;  /* 0x000000000000781c */ /* 0x000fe20003fcf038 */
[----:B------:R-:W-:Y:S01]  /*c510*/  FFMA.FTZ R188, R11, c[0x0][0x2d0], -R189 ;  /* 0x0000b4000bbc7a23 */ /* 0x000fe200000108bd */
[----:B------:R-:W-:Y:S01]  /*c520*/  PLOP3.LUT P6, PT, PT, PT, UP3, 0x80, 0x0 ;  /* 0x000000000000781c */ /* 0x000fe20003fcf038 */
[----:B------:R-:W-:Y:S02]  /*c530*/  FMUL.FTZ R3, R2, c[0x0][0x2d0] ;  /* 0x0000b40002037a20 */ /* 0x000fe40000410000 */
[----:B------:R-:W-:Y:S01]  /*c540*/  FMUL.FTZ R2, R165, c[0x0][0x2d0] ;  /* 0x0000b400a5027a20 */ /* 0x000fe20000410000 */
[----:B------:R-:W-:Y:S01]  /*c550*/  MUFU.EX2 R167, R167 ;  /* 0x000000a700a77308 */ /* 0x000fe20000000800 */
[----:B------:R4:W-:Y:S01]  /*c560*/  @P0 LDGSTS.E.BYPASS.LTC128B.128 [R231+0x9100], [R178.64], !P4 ;  /* 0x09100000b2e70fae */ /* 0x0009e2000e101d52 */
[----:B------:R-:W-:Y:S01]  /*c570*/  PLOP3.LUT P0, PT, PT, PT, UP3, 0x80, 0x0 ;  /* 0x000000000000781c */ /* 0x000fe20003f0f038 */
[--C-:B------:R-:W-:Y:S01]  /*c580*/  FFMA.FTZ R165, R5, c[0x0][0x2d0], -R191.reuse ;  /* 0x0000b40005a57a23 */ /* 0x100fe200000108bf */
[----:B------:R-:W-:Y:S01]  /*c590*/  PLOP3.LUT P0, PT, PT, PT, UP3, 0x80, 0x0 ;  /* 0x000000000000781c */ /* 0x000fe20003f0f038 */
[--C-:B------:R-:W-:Y:S02]  /*c5a0*/  FFMA.FTZ R192, R12, c[0x0][0x2d0], -R191.reuse ;  /* 0x0000b4000cc07a23 */ /* 0x100fe400000108bf */
[----:B------:R-:W-:Y:S02]  /*c5b0*/  FFMA.FTZ R193, R13, c[0x0][0x2d0], -R191 ;  /* 0x0000b4000dc17a23 */ /* 0x000fe400000108bf */
[----:B------:R5:W-:Y:S01]  /*c5c0*/  @P5 LDGSTS.E.BYPASS.LTC128B.128 [R231+0xb100], [R168.64], !P3 ;  /* 0x0b100000a8e75fae */ /* 0x000be2000d901d52 */
[----:B------:R-:W4:Y:S01]  /*c5d0*/  MUFU.EX2 R3, R3 ;  /* 0x0000000300037308 */ /* 0x000f220000000800 */
[--C-:B------:R-:W-:Y:S01]  /*c5e0*/  FFMA.FTZ R194, R14, c[0x0][0x2d0], -R189.reuse ;  /* 0x0000b4000ec27a23 */ /* 0x100fe200000108bd */
[----:B------:R-:W-:Y:S01]  /*c5f0*/  PLOP3.LUT P5, PT, PT, PT, UP3, 0x80, 0x0 ;  /* 0x000000000000781c */ /* 0x000fe20003faf038 */
[----:B------:R-:W-:Y:S02]  /*c600*/  FFMA.FTZ R195, R15, c[0x0][0x2d0], -R189 ;  /* 0x0000b4000fc37a23 */ /* 0x000fe400000108bd */
[--C-:B-1----:R-:W-:Y:S02]  /*c610*/  FFMA.FTZ R196, R16, c[0x0][0x2d0], -R191.reuse ;  /* 0x0000b40010c47a23 */ /* 0x102fe400000108bf */
[----:B------:R5:W-:Y:S01]  /*c620*/  @P6 LDGSTS.E.BYPASS.LTC128B.128 [R231+0xd100], [R170.64], !P2 ;  /* 0x0d100000aae76fae */ /* 0x000be2000d101d52 */
[----:B------:R-:W-:Y:S02]  /*c630*/  FFMA.FTZ R197, R17, c[0x0][0x2d0], -R191 ;  /* 0x0000b40011c57a23 */ /* 0x000fe400000108bf */
[----:B------:R-:W1:Y:S01]  /*c640*/  MUFU.EX2 R2, R2 ;  /* 0x0000000200027308 */ /* 0x000e620000000800 */
[--C-:B--2---:R-:W-:Y:S02]  /*c650*/  FFMA.FTZ R198, R18, c[0x0][0x2d0], -R189.reuse ;  /* 0x0000b40012c67a23 */ /* 0x104fe400000108bd */
[----:B------:R-:W-:Y:S02]  /*c660*/  FFMA.FTZ R199, R19, c[0x0][0x2d0], -R189 ;  /* 0x0000b40013c77a23 */ /* 0x000fe400000108bd */
[----:B------:R2:W-:Y:S01]  /*c670*/  @P0 LDGSTS.E.BYPASS.LTC128B.128 [R231+0xf100], [R172.64], !P1 ;  /* 0x0f100000ace70fae */ /* 0x0005e2000c901d52 */
[--C-:B---3--:R-:W-:Y:S01]  /*c680*/  FFMA.FTZ R200, R28, c[0x0][0x2d0], -R191.reuse ;  /* 0x0000b4001cc87a23 */ /* 0x108fe200000108bf */
[----:B------:R-:W-:Y:S01]  /*c690*/  PLOP3.LUT P0, PT, PT, PT, UP0, 0x80, 0x0 ;  /* 0x000000000000781c */ /* 0x000fe20003f0f008 */
[----:B------:R-:W-:Y:S02]  /*c6a0*/  FFMA.FTZ R201, R29, c[0x0][0x2d0], -R191 ;  /* 0x0000b4001dc97a23 */ /* 0x000fe400000108bf */
[----:B------:R-:W3:Y:S01]  /*c6b0*/  MUFU.EX2 R165, R165 ;  /* 0x000000a500a57308 */ /* 0x000ee20000000800 */
[--C-:B------:R-:W-:Y:S02]  /*c6c0*/  FFMA.FTZ R202, R30, c[0x0][0x2d0], -R189.reuse ;  /* 0x0000b4001eca7a23 */ /* 0x100fe400000108bd */
[----:B----4-:R-:W-:Y:S01]  /*c6d0*/  LDSM.16.MT88.4 R176, [R221+0x100] ;  /* 0x00010000ddb0783b */ /* 0x010fe20000004200 */
[C---:B------:R-:W-:Y:S02]  /*c6e0*/  FMUL.FTZ R4, R3.reuse, R160 ;  /* 0x000000a003047220 */ /* 0x040fe40000410000 */
[C---:B------:R-:W-:Y:S02]  /*c6f0*/  FMUL.FTZ R5, R3.reuse, R161 ;  /* 0x000000a103057220 */ /* 0x040fe40000410000 */
[C---:B------:R-:W-:Y:S02]  /*c700*/  FMUL.FTZ R8, R3.reuse, R156 ;  /* 0x0000009c03087220 */ /* 0x040fe40000410000 */
[----:B------:R-:W4:Y:S01]  /*c710*/  MUFU.EX2 R184, R184 ;  /* 0x000000b800b87308 */ /* 0x000f220000000800 */
[C---:B------:R-:W-:Y:S01]  /*c720*/  FMUL.FTZ R9, R3.reuse, R157 ;  /* 0x0000009d03097220 */ /* 0x040fe20000410000 */
[----:B------:R-:W-:Y:S01]  /*c730*/  LDSM.16.MT88.4 R12, [R220+0x6100] ;  /* 0x00610000dc0c783b */ /* 0x000fe20000004200 */
[----:B------:R-:W-:Y:S02]  /*c740*/  FMUL.FTZ R132, R3, R132 ;  /* 0x0000008403847220 */ /* 0x000fe40000410000 */
[C---:B-1----:R-:W-:Y:S02]  /*c750*/  FMUL.FTZ R6, R2.reuse, R162 ;  /* 0x000000a202067220 */ /* 0x042fe40000410000 */
[C---:B------:R-:W-:Y:S02]  /*c760*/  FMUL.FTZ R7, R2.reuse, R163 ;  /* 0x000000a302077220 */ /* 0x040fe40000410000 */
[C---:B------:R-:W-:Y:S01]  /*c770*/  FMUL.FTZ R10, R2.reuse, R158 ;  /* 0x0000009e020a7220 */ /* 0x040fe20000410000 */
[----:B-----5:R-:W1:Y:S01]  /*c780*/  LDSM.16.MT88.4 R168, [R227+0x100] ;  /* 0x00010000e3a8783b */ /* 0x020e620000004200 */
[----:B------:R-:W-:Y:S01]  /*c790*/  MUFU.EX2 R190, R190 ;  /* 0x000000be00be7308 */ /* 0x000fe20000000800 */
[C---:B------:R-:W-:Y:S01]  /*c7a0*/  FMUL.FTZ R11, R2.reuse, R159 ;  /* 0x0000009f020b7220 */ /* 0x040fe20000410000 */
[----:B---3--:R-:W-:Y:S01]  /*c7b0*/  F2FP.BF16.PACK_AB R160, R165, R186 ;  /* 0x000000baa5a0723e */ /* 0x008fe200000010ff */
[C---:B------:R-:W-:Y:S02]  /*c7c0*/  FMUL.FTZ R133, R3.reuse, R133 ;  /* 0x0000008503857220 */ /* 0x040fe40000410000 */
[C---:B------:R-:W-:Y:S02]  /*c7d0*/  FMUL.FTZ R134, R2.reuse, R134 ;  /* 0x0000008602867220 */ /* 0x040fe40000410000 */
[----:B--2---:R-:W2:Y:S01]  /*c7e0*/  LDSM.16.MT88.4 R172, [R222+0x100] ;  /* 0x00010000deac783b */ /* 0x004ea20000004200 */
[----:B------:R-:W-:Y:S02]  /*c7f0*/  FMUL.FTZ R135, R2, R135 ;  /* 0x0000008702877220 */ /* 0x000fe40000410000 */
[----:B------:R-:W3:Y:S01]  /*c800*/  MUFU.EX2 R185, R185 ;  /* 0x000000b900b97308 */ /* 0x000ee20000000800 */
[C---:B------:R-:W-:Y:S01]  /*c810*/  FMUL.FTZ R136, R3.reuse, R136 ;  /* 0x0000008803887220 */ /* 0x040fe20000410000 */
[----:B----4-:R-:W-:Y:S01]  /*c820*/  F2FP.BF16.PACK_AB R162, R184, R167 ;  /* 0x000000a7b8a2723e */ /* 0x010fe200000010ff */
[C---:B------:R-:W-:Y:S02]  /*c830*/  FMUL.FTZ R137, R3.reuse, R137 ;  /* 0x0000008903897220 */ /* 0x040fe40000410000 */
[----:B------:R-:W4:Y:S01]  /*c840*/  LDSM.16.MT88.4 R156, [R220+0x100] ;  /* 0x00010000dc9c783b */ /* 0x000f220000004200 */
[C---:B------:R-:W-:Y:S02]  /*c850*/  FMUL.FTZ R138, R2.reuse, R138 ;  /* 0x0000008a028a7220 */ /* 0x040fe40000410000 */
[C---:B------:R-:W-:Y:S02]  /*c860*/  FMUL.FTZ R139, R2.reuse, R139 ;  /* 0x0000008b028b7220 */ /* 0x040fe40000410000 */
[----:B------:R-:W-:Y:S01]  /*c870*/  MUFU.EX2 R187, R187 ;  /* 0x000000bb00bb7308 */ /* 0x000fe20000000800 */
[C---:B------:R-:W-:Y:S02]  /*c880*/  FMUL.FTZ R140, R3.reuse, R140 ;  /* 0x0000008c038c7220 */ /* 0x040fe40000410000 */
[----:B------:R-:W-:Y:S01]  /*c890*/  FMUL.FTZ R141, R3, R141 ;  /* 0x0000008d038d7220 */ /* 0x000fe20000410000 */
[----:B------:R-:W-:Y:S01]  /*c8a0*/  LDSM.16.MT88.4 R16, [R222+0x900] ;  /* 0x00090000de10783b */ /* 0x000fe20000004200 */
[C---:B------:R-:W-:Y:S02]  /*c8b0*/  FMUL.FTZ R142, R2.reuse, R142 ;  /* 0x0000008e028e7220 */ /* 0x040fe40000410000 */
[----:B------:R-:W-:Y:S02]  /*c8c0*/  FMUL.FTZ R143, R2, R143 ;  /* 0x0000008f028f7220 */ /* 0x000fe40000410000 */
[----:B------:R-:W-:Y:S01]  /*c8d0*/  FFMA.FTZ R203, R31, c[0x0][0x2d0], -R189 ;  /* 0x0000b4001fcb7a23 */ /* 0x000fe200000108bd */
[----:B------:R-:W5:Y:S01]  /*c8e0*/  MUFU.EX2 R188, R188 ;  /* 0x000000bc00bc7308 */ /* 0x000f620000000800 */
[----:B------:R-:W-:Y:S01]  /*c8f0*/  FFMA.FTZ R32, R32, c[0x0][0x2d0], -R191 ;  /* 0x0000b40020207a23 */ /* 0x000fe200000108bf */
[----:B------:R-:W-:Y:S01]  /*c900*/  LDSM.16.MT88.4 R180, [R220+0x2900] ;  /* 0x00290000dcb4783b */ /* 0x000fe20000004200 */
[----:B------:R-:W-:Y:S01]  /*c910*/  FMUL.FTZ R144, R3, R144 ;  /* 0x0000009003907220 */ /* 0x000fe20000410000 */
[----:B---3--:R-:W-:Y:S01]  /*c920*/  F2FP.BF16.PACK_AB R161, R185, R190 ;  /* 0x000000beb9a1723e */ /* 0x008fe200000010ff */
[C---:B------:R-:W-:Y:S02]  /*c930*/  FMUL.FTZ R145, R3.reuse, R145 ;  /* 0x0000009103917220 */ /* 0x040fe40000410000 */
[C---:B------:R-:W-:Y:S02]  /*c940*/  FMUL.FTZ R146, R2.reuse, R146 ;  /* 0x0000009202927220 */ /* 0x040fe40000410000 */
[C---:B------:R-:W-:Y:S01]  /*c950*/  FMUL.FTZ R147, R2.reuse, R147 ;  /* 0x0000009302937220 */ /* 0x040fe20000410000 */
[----:B------:R-:W-:Y:S01]  /*c960*/  LDSM.16.MT88.4 R28, [R221+0x7100] ;  /* 0x00710000dd1c783b */ /* 0x000fe20000004200 */
[C---:B------:R-:W-:Y:S01]  /*c970*/  FMUL.FTZ R148, R3.reuse, R148 ;  /* 0x0000009403947220 */ /* 0x040fe20000410000 */
[----:B------:R-:W-:Y:S01]  /*c980*/  MUFU.EX2 R192, R192 ;  /* 0x000000c000c07308 */ /* 0x000fe20000000800 */
[C---:B------:R-:W-:Y:S02]  /*c990*/  FMUL.FTZ R149, R3.reuse, R149 ;  /* 0x0000009503957220 */ /* 0x040fe40000410000 */
[C---:B------:R-:W-:Y:S02]  /*c9a0*/  FMUL.FTZ R150, R2.reuse, R150 ;  /* 0x0000009602967220 */ /* 0x040fe40000410000 */
[C---:B------:R-:W-:Y:S01]  /*c9b0*/  FMUL.FTZ R151, R2.reuse, R151 ;  /* 0x0000009702977220 */ /* 0x040fe20000410000 */
[----:B------:R-:W0:Y:S01]  /*c9c0*/  LDGDEPBAR ;  /* 0x00000000000079af */ /* 0x000e220000000000 */
[C---:B------:R-:W-:Y:S02]  /*c9d0*/  FMUL.FTZ R152, R3.reuse, R152 ;  /* 0x0000009803987220 */ /* 0x040fe40000410000 */
[C---:B------:R-:W-:Y:S01]  /*c9e0*/  FMUL.FTZ R153, R3.reuse, R153 ;  /* 0x0000009903997220 */ /* 0x040fe20000410000 */
[----:B------:R-:W3:Y:S01]  /*c9f0*/  MUFU.EX2 R193, R193 ;  /* 0x000000c100c17308 */ /* 0x000ee20000000800 */
[----:B------:R-:W-:Y:S01]  /*ca00*/  FMUL.FTZ R154, R2, R154 ;  /* 0x0000009a029a7220 */ /* 0x000fe20000410000 */
[----:B-----5:R-:W-:Y:S01]  /*ca10*/  F2FP.BF16.PACK_AB R163, R188, R187 ;  /* 0x000000bbbca3723e */ /* 0x020fe200000010ff */
        /* <DEDUP_REMOVED lines=9> */
[----:B------:R-:W5:Y:S01]  /*cab0*/  MUFU.EX2 R195, R195 ;  /* 0x000000c300c37308 */ /* 0x000f620000000800 */
[C---:B------:R-:W-:Y:S02]  /*cac0*/  FMUL.FTZ R40, R3.reuse, R40 ;  /* 0x0000002803287220 */ /* 0x040fe40000410000 */
[C---:B------:R-:W-:Y:S02]  /*cad0*/  FMUL.FTZ R41, R3.reuse, R41 ;  /* 0x0000002903297220 */ /* 0x040fe40000410000 */
[C---:B--2---:R-:W-:Y:S04]  /*cae0*/  HMMA.16816.F32.BF16 R132, R160.reuse, R172, R132 ;  /* 0x000000aca084723c */ /* 0x044fe80000041884 */
[C---:B------:R-:W-:Y:S01]  /*caf0*/  FMUL.FTZ R42, R2.reuse, R42 ;  /* 0x0000002a022a7220 */ /* 0x040fe20000410000 */
[----:B------:R-:W-:Y:S01]  /*cb00*/  MUFU.EX2 R196, R196 ;  /* 0x000000c400c47308 */ /* 0x000fe20000000800 */
[C---:B------:R-:W-:Y:S02]  /*cb10*/  FMUL.FTZ R43, R2.reuse, R43 ;  /* 0x0000002b022b7220 */ /* 0x040fe40000410000 */
[C---:B------:R-:W-:Y:S01]  /*cb20*/  HMMA.16816.F32.BF16 R136, R160.reuse, R174, R136 ;  /* 0x000000aea088723c */ /* 0x040fe20000041888 */
[----:B------:R-:W2:Y:S03]  /*cb30*/  LDSM.16.MT88.4 R172, [R222+0x2100] ;  /* 0x00210000deac783b */ /* 0x000ea60000004200 */
[C---:B------:R-:W-:Y:S02]  /*cb40*/  FMUL.FTZ R44, R3.reuse, R44 ;  /* 0x0000002c032c7220 */ /* 0x040fe40000410000 */
[C---:B------:R-:W-:Y:S01]  /*cb50*/  FMUL.FTZ R45, R3.reuse, R45 ;  /* 0x0000002d032d7220 */ /* 0x040fe20000410000 */
[----:B------:R-:W1:Y:S01]  /*cb60*/  MUFU.EX2 R197, R197 ;  /* 0x000000c500c57308 */ /* 0x000e620000000800 */
[C---:B------:R-:W-:Y:S04]  /*cb70*/  HMMA.16816.F32.BF16 R140, R160.reuse, R176, R140 ;  /* 0x000000b0a08c723c */ /* 0x040fe8000004188c */
[C---:B------:R-:W-:Y:S02]  /*cb80*/  FMUL.FTZ R46, R2.reuse, R46 ;  /* 0x0000002e022e7220 */ /* 0x040fe40000410000 */
[C---:B------:R-:W-:Y:S02]  /*cb90*/  FMUL.FTZ R47, R2.reuse, R47 ;  /* 0x0000002f022f7220 */ /* 0x040fe40000410000 */
[C---:B------:R-:W-:Y:S01]  /*cba0*/  HMMA.16816.F32.BF16 R144, R160.reuse, R178, R144 ;  /* 0x000000b2a090723c */ /* 0x040fe20000041890 */
[----:B------:R-:W-:Y:S01]  /*cbb0*/  LDSM.16.MT88.4 R176, [R221+0x2900] ;  /* 0x00290000ddb0783b */ /* 0x000fe20000004200 */
[----:B------:R-:W-:Y:S02]  /*cbc0*/  MUFU.EX2 R198, R198 ;  /* 0x000000c600c67308 */ /* 0x000fe40000000800 */
[C---:B------:R-:W-:Y:S02]  /*cbd0*/  FMUL.FTZ R48, R3.reuse, R48 ;  /* 0x0000003003307220 */ /* 0x040fe40000410000 */
[C---:B------:R-:W-:Y:S02]  /*cbe0*/  FMUL.FTZ R49, R3.reuse, R49 ;  /* 0x0000003103317220 */ /* 0x040fe40000410000 */
[C---:B----4-:R-:W-:Y:S04]  /*cbf0*/  HMMA.16816.F32.BF16 R148, R160.reuse, R156, R148 ;  /* 0x0000009ca094723c */ /* 0x050fe80000041894 */
[C---:B------:R-:W-:Y:S01]  /*cc00*/  FMUL.FTZ R50, R2.reuse, R50 ;  /* 0x0000003202327220 */ /* 0x040fe20000410000 */
[----:B------:R-:W4:Y:S01]  /*cc10*/  MUFU.EX2 R199, R199 ;  /* 0x000000c700c77308 */ /* 0x000f220000000800 */
[C---:B------:R-:W-:Y:S02]  /*cc20*/  FMUL.FTZ R51, R2.reuse, R51 ;  /* 0x0000003302337220 */ /* 0x040fe40000410000 */
[C---:B------:R-:W-:Y:S01]  /*cc30*/  HMMA.16816.F32.BF16 R152, R160.reuse, R158, R152 ;  /* 0x0000009ea098723c */ /* 0x040fe20000041898 */
[----:B------:R-:W3:Y:S03]  /*cc40*/  LDSM.16.MT88.4 R156, [R221+0x2100] ;  /* 0x00210000dd9c783b */ /* 0x000ee60000004200 */
[C---:B------:R-:W-:Y:S02]  /*cc50*/  FMUL.FTZ R52, R3.reuse, R52 ;  /* 0x0000003403347220 */ /* 0x040fe40000410000 */
[C---:B------:R-:W-:Y:S01]  /*cc60*/  FMUL.FTZ R53, R3.reuse, R53 ;  /* 0x0000003503357220 */ /* 0x040fe20000410000 */
[----:B------:R-:W-:Y:S01]  /*cc70*/  MUFU.EX2 R200, R200 ;  /* 0x000000c800c87308 */ /* 0x000fe20000000800 */
[C---:B-1----:R-:W-:Y:S04]  /*cc80*/  HMMA.16816.F32.BF16 R36, R160.reuse, R168, R36 ;  /* 0x000000a8a024723c */ /* 0x042fe80000041824 */
[C---:B------:R-:W-:Y:S02]  /*cc90*/  FMUL.FTZ R54, R2.reuse, R54 ;  /* 0x0000003602367220 */ /* 0x040fe40000410000 */
[C---:B------:R-:W-:Y:S02]  /*cca0*/  FMUL.FTZ R55, R2.reuse, R55 ;  /* 0x0000003702377220 */ /* 0x040fe40000410000 */
[C---:B------:R-:W-:Y:S01]  /*ccb0*/  HMMA.16816.F32.BF16 R40, R160.reuse, R170, R40 ;  /* 0x000000aaa028723c */ /* 0x040fe20000041828 */
[----:B------:R-:W1:Y:S01]  /*ccc0*/  LDSM.16.MT88.4 R168, [R220+0x2100] ;  /* 0x00210000dca8783b */ /* 0x000e620000004200 */
[----:B------:R-:W-:Y:S02]  /*ccd0*/  MUFU.EX2 R201, R201 ;  /* 0x000000c900c97308 */ /* 0x000fe40000000800 */
        /* <DEDUP_REMOVED lines=10> */
[----:B------:R-:W-:Y:S01]  /*cd80*/  MUFU.EX2 R203, R203 ;  /* 0x000000cb00cb7308 */ /* 0x000fe20000000800 */
        /* <DEDUP_REMOVED lines=90> */
[----:B------:R-:W-:Y:S02]  /*d330*/  LDSM.16.MT88.4 R172, [R227+0x2900] ;  /* 0x00290000e3ac783b */ /* 0x000fe40000004200 */
[C---:B------:R-:W-:Y:S02]  /*d340*/  FMUL.FTZ R126, R2.reuse, R126 ;  /* 0x0000007e027e7220 */ /* 0x040fe40000410000 */
[C---:B------:R-:W-:Y:S02]  /*d350*/  FMUL.FTZ R127, R2.reuse, R127 ;  /* 0x0000007f027f7220 */ /* 0x040fe40000410000 */
[C---:B------:R-:W-:Y:S02]  /*d360*/  FMUL.FTZ R128, R3.reuse, R128 ;  /* 0x0000008003807220 */ /* 0x040fe40000410000 */
[----:B------:R-:W-:Y:S03]  /*d370*/  FMUL.FTZ R129, R3, R129 ;  /* 0x0000008103817220 */ /* 0x000fe60000410000 */
[C---:B------:R-:W-:Y:S03]  /*d380*/  HMMA.16816.F32.BF16 R124, R160.reuse, R12, R124 ;  /* 0x0000000ca07c723c */ /* 0x040fe6000004187c */
[C---:B------:R-:W-:Y:S02]  /*d390*/  FMUL.FTZ R130, R2.reuse, R130 ;  /* 0x0000008202827220 */ /* 0x040fe40000410000 */
[C---:B------:R-:W-:Y:S02]  /*d3a0*/  FMUL.FTZ R131, R2.reuse, R131 ;  /* 0x0000008302837220 */ /* 0x040fe40000410000 */
[----:B------:R-:W-:Y:S01]  /*d3b0*/  F2FP.BF16.PACK_AB R12, R193, R192 ;  /* 0x000000c0c10c723e */ /* 0x000fe200000010ff */
[----:B------:R-:W-:Y:S01]  /*d3c0*/  FFMA.FTZ R186, R3, R244, R186 ;  /* 0x000000f403ba7223 */ /* 0x000fe200000100ba */
[----:B-----5:R-:W-:Y:S03]  /*d3d0*/  F2FP.BF16.PACK_AB R13, R195, R194 ;  /* 0x000000c2c30d723e */ /* 0x020fe600000010ff */
[----:B------:R-:W-:Y:S01]  /*d3e0*/  HMMA.16816.F32.BF16 R128, R160, R14, R128 ;  /* 0x0000000ea080723c */ /* 0x000fe20000041880 */
[----:B------:R-:W2:Y:S02]  /*d3f0*/  LDSM.16.MT88.4 R160, [R220+0x900] ;  /* 0x00090000dca0783b */ /* 0x000ea40000004200 */
[----:B------:R-:W-:Y:S02]  /*d400*/  FFMA.FTZ R190, R2, R241, R190 ;  /* 0x000000f102be7223 */ /* 0x000fe400000100be */
[----:B------:R-:W-:Y:S02]  /*d410*/  FADD.FTZ R186, R165, R186 ;  /* 0x000000baa5ba7221 */ /* 0x000fe40000010000 */
[----:B------:R-:W-:Y:S01]  /*d420*/  F2FP.BF16.PACK_AB R14, R197, R196 ;  /* 0x000000c4c50e723e */ /* 0x000fe200000010ff */
[----:B------:R-:W-:Y:S01]  /*d430*/  FADD.FTZ R190, R185, R190 ;  /* 0x000000beb9be7221 */ /* 0x000fe20000010000 */
[----:B----4-:R-:W-:Y:S03]  /*d440*/  F2FP.BF16.PACK_AB R15, R199, R198 ;  /* 0x000000c6c70f723e */ /* 0x010fe600000010ff */
[----:B------:R-:W-:Y:S02]  /*d450*/  FADD.FTZ R167, R167, R186 ;  /* 0x000000baa7a77221 */ /* 0x000fe40000010000 */
[----:B------:R-:W-:Y:S02]  /*d460*/  FADD.FTZ R187, R187, R190 ;  /* 0x000000bebbbb7221 */ /* 0x000fe40000010000 */
[C---:B---3--:R-:W-:Y:S05]  /*d470*/  HMMA.16816.F32.BF16 R4, R12.reuse, R156, R4 ;  /* 0x0000009c0c04723c */ /* 0x048fea0000041804 */
        /* <DEDUP_REMOVED lines=18> */
[----:B------:R-:W-:Y:S02]  /*d5a0*/  IMAD.MOV.U32 R165, RZ, RZ, R164 ;  /* 0x000000ffffa57224 */ /* 0x000fe400078e00a4 */
[----:B------:R-:W-:Y:S02]  /*d5b0*/  IMAD.MOV.U32 R3, RZ, RZ, R0 ;  /* 0x000000ffff037224 */ /* 0x000fe400078e0000 */
        /* <DEDUP_REMOVED lines=9> */
[C---:B------:R-:W-:Y:S07]  /*d650*/  HMMA.16816.F32.BF16 R52, R12.reuse, R176, R52 ;  /* 0x000000b00c34723c */ /* 0x040fee0000041834 */
[--C-:B------:R-:W-:Y:S01]  /*d660*/  FFMA.FTZ R176, R20, c[0x0][0x2d0], -R191.reuse ;  /* 0x0000b40014b07a23 */ /* 0x100fe200000108bf */
[C---:B------:R-:W-:Y:S04]  /*d670*/  HMMA.16816.F32.BF16 R56, R12.reuse, R178, R56 ;  /* 0x000000b20c38723c */ /* 0x040fe80000041838 */
[----:B------:R-:W-:Y:S01]  /*d680*/  FFMA.FTZ R177, R21, c[0x0][0x2d0], -R191 ;  /* 0x0000b40015b17a23 */ /* 0x000fe200000108bf */
[----:B------:R-:W-:Y:S02]  /*d690*/  MUFU.EX2 R176, R176 ;  /* 0x000000b000b07308 */ /* 0x000fe40000000800 */
[--C-:B------:R-:W-:Y:S01]  /*d6a0*/  FFMA.FTZ R178, R22, c[0x0][0x2d0], -R189.reuse ;  /* 0x0000b40016b27a23 */ /* 0x100fe200000108bd */
[C---:B------:R-:W-:Y:S04]  /*d6b0*/  HMMA.16816.F32.BF16 R60, R12.reuse, R180, R60 ;  /* 0x000000b40c3c723c */ /* 0x040fe8000004183c */
[----:B------:R-:W-:Y:S02]  /*d6c0*/  FFMA.FTZ R179, R23, c[0x0][0x2d0], -R189 ;  /* 0x0000b40017b37a23 */ /* 0x000fe400000108bd */
[----:B------:R-:W-:Y:S01]  /*d6d0*/  LDSM.16.MT88.4 R20, [R220+0x6900] ;  /* 0x00690000dc14783b */ /* 0x000fe20000004200 */
[--C-:B------:R-:W-:Y:S01]  /*d6e0*/  FFMA.FTZ R180, R24, c[0x0][0x2d0], -R191.reuse ;  /* 0x0000b40018b47a23 */ /* 0x100fe200000108bf */
[C---:B------:R-:W-:Y:S01]  /*d6f0*/  HMMA.16816.F32.BF16 R64, R12.reuse, R182, R64 ;  /* 0x000000b60c40723c */ /* 0x040fe20000041840 */
[----:B------:R-:W5:Y:S03]  /*d700*/  MUFU.EX2 R177, R177 ;  /* 0x000000b100b17308 */ /* 0x000f660000000800 */
[--C-:B------:R-:W-:Y:S02]  /*d710*/  FFMA.FTZ R181, R25, c[0x0][0x2d0], -R191.reuse ;  /* 0x0000b40019b57a23 */ /* 0x100fe400000108bf */
[----:B------:R-:W-:Y:S02]  /*d720*/  FFMA.FTZ R191, R33, c[0x0][0x2d0], -R191 ;  /* 0x0000b40021bf7a23 */ /* 0x000fe400000108bf */
[C---:B----4-:R-:W-:Y:S03]  /*d730*/  HMMA.16816.F32.BF16 R68, R12.reuse, R16, R68 ;  /* 0x000000100c44723c */ /* 0x050fe60000041844 */
[----:B------:R-:W-:Y:S01]  /*d740*/  MUFU.EX2 R178, R178 ;  /* 0x000000b200b27308 */ /* 0x000fe20000000800 */
[--C-:B------:R-:W-:Y:S02]  /*d750*/  FFMA.FTZ R182, R26, c[0x0][0x2d0], -R189.reuse ;  /* 0x0000b4001ab67a23 */ /* 0x100fe400000108bd */
[----:B------:R-:W-:Y:S02]  /*d760*/  FFMA.FTZ R183, R27, c[0x0][0x2d0], -R189 ;  /* 0x0000b4001bb77a23 */ /* 0x000fe400000108bd */
[C---:B------:R-:W-:Y:S01]  /*d770*/  HMMA.16816.F32.BF16 R72, R12.reuse, R18, R72 ;  /* 0x000000120c48723c */ /* 0x040fe20000041848 */
[----:B------:R-:W4:Y:S04]  /*d780*/  LDSM.16.MT88.4 R16, [R227+0x6900] ;  /* 0x00690000e310783b */ /* 0x000f280000004200 */
[----:B------:R-:W-:Y:S03]  /*d790*/  MUFU.EX2 R191, R191 ;  /* 0x000000bf00bf7308 */ /* 0x000fe60000000800 */
[C---:B-1----:R-:W-:Y:S01]  /*d7a0*/  HMMA.16816.F32.BF16 R76, R12.reuse, R168, R76 ;  /* 0x000000a80c4c723c */ /* 0x042fe2000004184c */
[----:B------:R-:W-:Y:S06]  /*d7b0*/  LDSM.16.MT88.4 R24, [R222+0x1100] ;  /* 0x00110000de18783b */ /* 0x000fec0000004200 */
[----:B------:R-:W1:Y:S01]  /*d7c0*/  MUFU.EX2 R179, R179 ;  /* 0x000000b300b37308 */ /* 0x000e620000000800 */
[C---:B------:R-:W-:Y:S01]  /*d7d0*/  HMMA.16816.F32.BF16 R80, R12.reuse, R170, R80 ;  /* 0x000000aa0c50723c */ /* 0x040fe20000041850 */
[----:B------:R-:W1:Y:S07]  /*d7e0*/  LDSM.16.MT88.4 R168, [R222+0x6900] ;  /* 0x00690000dea8783b */ /* 0x000e6e0000004200 */
[C---:B--2---:R-:W-:Y:S01]  /*d7f0*/  HMMA.16816.F32.BF16 R84, R12.reuse, R160, R84 ;  /* 0x000000a00c54723c */ /* 0x044fe20000041854 */
[----:B------:R-:W-:Y:S07]  /*d800*/  MUFU.EX2 R180, R180 ;  /* 0x000000b400b47308 */ /* 0x000fee0000000800 */
[C---:B------:R-:W-:Y:S01]  /*d810*/  HMMA.16816.F32.BF16 R88, R12.reuse, R162, R88 ;  /* 0x000000a20c58723c */ /* 0x040fe20000041858 */
[----:B------:R-:W2:Y:S02]  /*d820*/  LDSM.16.MT88.4 R160, [R221+0x6900] ;  /* 0x00690000dda0783b */ /* 0x000ea40000004200 */
[----:B------:R-:W1:Y:S05]  /*d830*/  MUFU.EX2 R181, R181 ;  /* 0x000000b500b57308 */ /* 0x000e6a0000000800 */
[C---:B---3--:R-:W-:Y:S05]  /*d840*/  HMMA.16816.F32.BF16 R92, R12.reuse, R156, R92 ;  /* 0x0000009c0c5c723c */ /* 0x048fea000004185c */
[----:B------:R-:W-:Y:S03]  /*d850*/  MUFU.EX2 R182, R182 ;  /* 0x000000b600b67308 */ /* 0x000fe60000000800 */
[C---:B------:R-:W-:Y:S01]  /*d860*/  HMMA.16816.F32.BF16 R96, R12.reuse, R158, R96 ;  /* 0x0000009e0c60723c */ /* 0x040fe20000041860 */
[----:B------:R-:W-:Y:S06]  /*d870*/  LDSM.16.MT88.4 R156, [R221+0x1100] ;  /* 0x00110000dd9c783b */ /* 0x000fec0000004200 */
[----:B------:R-:W3:Y:S01]  /*d880*/  MUFU.EX2 R183, R183 ;  /* 0x000000b700b77308 */ /* 0x000ee20000000800 */
        /* <DEDUP_REMOVED lines=8> */
[----:B------:R-:W-:Y:S07]  /*d910*/  LDSM.16.MT88.4 R160, [R227+0x3100] ;  /* 0x00310000e3a0783b */ /* 0x000fee0000004200 */
[C---:B------:R-:W-:Y:S08]  /*d920*/  HMMA.16816.F32.BF16 R124, R12.reuse, R20, R124 ;  /* 0x000000140c7c723c */ /* 0x040ff0000004187c */
[----:B------:R-:W-:Y:S01]  /*d930*/  HMMA.16816.F32.BF16 R128, R12, R22, R128 ;  /* 0x000000160c80723c */ /* 0x000fe20000041880 */
[----:B------:R-:W1:Y:S06]  /*d940*/  LDSM.16.MT88.4 R20, [R220+0x1100] ;  /* 0x00110000dc14783b */ /* 0x000e6c0000004200 */
[----:B-----5:R-:W-:Y:S01]  /*d950*/  F2FP.BF16.PACK_AB R12, R177, R176 ;  /* 0x000000b0b10c723e */ /* 0x020fe200000010ff */
[----:B------:R-:W-:Y:S01]  /*d960*/  FADD.FTZ R176, R176, R197 ;  /* 0x000000c5b0b07221 */ /* 0x000fe20000010000 */
[----:B------:R-:W-:Y:S03]  /*d970*/  F2FP.BF16.PACK_AB R13, R179, R178 ;  /* 0x000000b2b30d723e */ /* 0x000fe600000010ff */
[----:B------:R-:W-:Y:S01]  /*d980*/  F2FP.BF16.PACK_AB R14, R181, R180 ;  /* 0x000000b4b50e723e */ /* 0x000fe200000010ff */
[----:B------:R-:W-:Y:S01]  /*d990*/  FADD.FTZ R178, R178, R199 ;  /* 0x000000c7b2b27221 */ /* 0x000fe20000010000 */
[----:B---3--:R-:W-:Y:S01]  /*d9a0*/  F2FP.BF16.PACK_AB R15, R183, R182 ;  /* 0x000000b6b70f723e */ /* 0x008fe200000010ff */
[----:B------:R-:W-:Y:S02]  /*d9b0*/  FADD.FTZ R177, R177, R176 ;  /* 0x000000b0b1b17221 */ /* 0x000fe40000010000 */
[----:B------:R-:W-:Y:S02]  /*d9c0*/  FADD.FTZ R179, R179, R178 ;  /* 0x000000b2b3b37221 */ /* 0x000fe40000010000 */
[----:B------:R-:W-:Y:S02]  /*d9d0*/  FADD.FTZ R180, R180, R177 ;  /* 0x000000b1b4b47221 */ /* 0x000fe40000010000 */
[C---:B----4-:R-:W-:Y:S03]  /*d9e0*/  HMMA.16816.F32.BF16 R4, R12.reuse, R16, R4 ;  /* 0x000000100c04723c */ /* 0x050fe60000041804 */
[----:B------:R-:W-:Y:S02]  /*d9f0*/  FADD.FTZ R182, R182, R179 ;  /* 0x000000b3b6b67221 */ /* 0x000fe40000010000 */
[----:B------:R-:W-:Y:S02]  /*da00*/  FADD.FTZ R181, R181, R180 ;  /* 0x000000b4b5b57221 */ /* 0x000fe40000010000 */
[----:B------:R-:W-:Y:S01]  /*da10*/  FADD.FTZ R183, R183, R182 ;  /* 0x000000b6b7b77221 */ /* 0x000fe20000010000 */
        /* <DEDUP_REMOVED lines=11> */
[C---:B------:R-:W-:Y:S01]  /*dad0*/  HMMA.16816.F32.BF16 R36, R12.reuse, R160, R36 ;  /* 0x000000a00c24723c */ /* 0x040fe20000041824 */
[----:B------:R4:W-:Y:S06]  /*dae0*/  MUFU.EX2 R161, R32 ;  /* 0x0000002000a17308 */ /* 0x0009ec0000000800 */
[--C-:B------:R-:W-:Y:S01]  /*daf0*/  FFMA.FTZ R160, R34, c[0x0][0x2d0], -R189.reuse ;  /* 0x0000b40022a07a23 */ /* 0x100fe200000108bd */
[C---:B------:R-:W-:Y:S03]  /*db00*/  HMMA.16816.F32.BF16 R40, R12.reuse, R162, R40 ;  /* 0x000000a20c28723c */ /* 0x040fe60000041828 */
[----:B------:R-:W5:Y:S01]  /*db10*/  MUFU.EX2 R163, R160 ;  /* 0x000000a000a37308 */ /* 0x000f620000000800 */
[----:B------:R-:W-:Y:S04]  /*db20*/  FFMA.FTZ R189, R35, c[0x0][0x2d0], -R189 ;  /* 0x0000b40023bd7a23 */ /* 0x000fe800000108bd */
[C---:B------:R-:W-:Y:S05]  /*db30*/  HMMA.16816.F32.BF16 R44, R12.reuse, R168, R44 ;  /* 0x000000a80c2c723c */ /* 0x040fea000004182c */
[----:B------:R-:W1:Y:S03]  /*db40*/  MUFU.EX2 R189, R189 ;  /* 0x000000bd00bd7308 */ /* 0x000e660000000800 */
[C---:B------:R-:W-:Y:S01]  /*db50*/  HMMA.16816.F32.BF16 R48, R12.reuse, R170, R48 ;  /* 0x000000aa0c30723c */ /* 0x040fe20000041830 */
[----:B------:R-:W-:Y:S07]  /*db60*/  LDSM.16.MT88.4 R168, [R222+0x1900] ;  /* 0x00190000dea8783b */ /* 0x000fee0000004200 */
[C---:B--2---:R-:W-:Y:S01]  /*db70*/  HMMA.16816.F32.BF16 R52, R12.reuse, R16, R52 ;  /* 0x000000100c34723c */ /* 0x044fe20000041834 */
[----:B----4-:R-:W-:Y:S07]  /*db80*/  LDSM.16.MT88.4 R32, [R221+0x1900] ;  /* 0x00190000dd20783b */ /* 0x010fee0000004200 */
[C---:B------:R-:W-:Y:S01]  /*db90*/  HMMA.16816.F32.BF16 R56, R12.reuse, R18, R56 ;  /* 0x000000120c38723c */ /* 0x040fe20000041838 */
[----:B------:R-:W2:Y:S07]  /*dba0*/  LDSM.16.MT88.4 R16, [R221+0x5100] ;  /* 0x00510000dd10783b */ /* 0x000eae0000004200 */
        /* <DEDUP_REMOVED lines=18> */
[C---:B------:R-:W-:Y:S01]  /*dcd0*/  HMMA.16816.F32.BF16 R112, R12.reuse, R22, R112 ;  /* 0x000000160c70723c */ /* 0x040fe20000041870 */
[----:B------:R-:W1:Y:S07]  /*dce0*/  LDSM.16.MT88.4 R20, [R227+0x3900] ;  /* 0x00390000e314783b */ /* 0x000e6e0000004200 */
[C---:B------:R-:W-:Y:S07]  /*dcf0*/  HMMA.16816.F32.BF16 R116, R12.reuse, R28, R116 ;  /* 0x0000001c0c74723c */ /* 0x040fee0000041874 */
[----:B-----5:R-:W-:Y:S01]  /*dd00*/  IMAD.MOV.U32 R28, RZ, RZ, R163 ;  /* 0x000000ffff1c7224 */ /* 0x020fe200078e00a3 */
[C---:B------:R-:W-:Y:S04]  /*dd10*/  HMMA.16816.F32.BF16 R120, R12.reuse, R30, R120 ;  /* 0x0000001e0c78723c */ /* 0x040fe80000041878 */
[----:B------:R-:W-:Y:S04]  /*dd20*/  IMAD.MOV.U32 R29, RZ, RZ, R161 ;  /* 0x000000ffff1d7224 */ /* 0x000fe800078e00a1 */
[C---:B--2---:R-:W-:Y:S08]  /*dd30*/  HMMA.16816.F32.BF16 R124, R12.reuse, R16, R124 ;  /* 0x000000100c7c723c */ /* 0x044ff0000004187c */
[----:B------:R-:W-:Y:S01]  /*dd40*/  HMMA.16816.F32.BF16 R128, R12, R18, R128 ;  /* 0x000000120c80723c */ /* 0x000fe20000041880 */
[----:B------:R-:W2:Y:S06]  /*dd50*/  LDSM.16.MT88.4 R16, [R222+0x3900] ;  /* 0x00390000de10783b */ /* 0x000eac0000004200 */
        /* <DEDUP_REMOVED lines=17> */
[C---:B------:R-:W-:Y:S01]  /*de70*/  HMMA.16816.F32.BF16 R144, R12.reuse, R34, R144 ;  /* 0x000000220c90723c */ /* 0x040fe20000041890 */
[----:B------:R-:W-:Y:S07]  /*de80*/  LDSM.16.MT88.4 R32, [R220+0x5900] ;  /* 0x00590000dc20783b */ /* 0x000fee0000004200 */
[C---:B------:R-:W-:Y:S07]  /*de90*/  HMMA.16816.F32.BF16 R148, R12.reuse, R172, R148 ;  /* 0x000000ac0c94723c */ /* 0x040fee0000041894 */
[----:B------:R-:W-:Y:S01]  /*dea0*/  IMAD.MOV.U32 R173, RZ, RZ, R28 ;  /* 0x000000ffffad7224 */ /* 0x000fe200078e001c */
[C---:B------:R-:W-:Y:S04]  /*deb0*/  HMMA.16816.F32.BF16 R152, R12.reuse, R174, R152 ;  /* 0x000000ae0c98723c */ /* 0x040fe80000041898 */
[----:B------:R-:W-:Y:S02]  /*dec0*/  IMAD.MOV.U32 R172, RZ, RZ, R29 ;  /* 0x000000ffffac7224 */ /* 0x000fe400078e001d */
[----:B------:R-:W4:Y:S01]  /*ded0*/  LDSM.16.MT88.4 R28, [R222+0x5900] ;  /* 0x00590000de1c783b */ /* 0x000f220000004200 */
[----:B------:R-:W-:Y:S01]  /*dee0*/  FADD.FTZ R202, R173, R202 ;  /* 0x000000caadca7221 */ /* 0x000fe20000010000 */
[C---:B-1----:R-:W-:Y:S04]  /*def0*/  HMMA.16816.F32.BF16 R36, R12.reuse, R20, R36 ;  /* 0x000000140c24723c */ /* 0x042fe80000041824 */
[----:B------:R-:W-:Y:S02]  /*df00*/  FADD.FTZ R200, R172, R200 ;  /* 0x000000c8acc87221 */ /* 0x000fe40000010000 */
[----:B------:R-:W-:Y:S02]  /*df10*/  FADD.FTZ R241, R189, R202 ;  /* 0x000000cabdf17221 */ /* 0x000fe40000010000 */
[C---:B------:R-:W-:Y:S01]  /*df20*/  HMMA.16816.F32.BF16 R40, R12.reuse, R22, R40 ;  /* 0x000000160c28723c */ /* 0x040fe20000041828 */
[----:B------:R-:W1:Y:S03]  /*df30*/  LDSM.16.MT88.4 R20, [R221+0x5900] ;  /* 0x00590000dd14783b */ /* 0x000e660000004200 */
[----:B------:R-:W-:Y:S04]  /*df40*/  FADD.FTZ R244, R191, R200 ;  /* 0x000000c8bff47221 */ /* 0x000fe80000010000 */
        /* <DEDUP_REMOVED lines=10> */
[C---:B------:R-:W-:Y:S08]  /*dff0*/  HMMA.16816.F32.BF16 R72, R12.reuse, R26, R72 ;  /* 0x0000001a0c48723c */ /* 0x040ff00000041848 */
        /* <DEDUP_REMOVED lines=10> */
[C---:B---3--:R-:W-:Y:S08]  /*e0a0*/  HMMA.16816.F32.BF16 R116, R12.reuse, R4, R116 ;  /* 0x000000040c74723c */ /* 0x048ff00000041874 */
[C---:B------:R-:W-:Y:S08]  /*e0b0*/  HMMA.16816.F32.BF16 R120, R12.reuse, R6, R120 ;  /* 0x000000060c78723c */ /* 0x040ff00000041878 */
[C---:B----4-:R-:W-:Y:S08]  /*e0c0*/  HMMA.16816.F32.BF16 R124, R12.reuse, R8, R124 ;  /* 0x000000080c7c723c */ /* 0x050ff0000004187c */
[----:B------:R-:W-:Y:S07]  /*e0d0*/  HMMA.16816.F32.BF16 R128, R12, R10, R128 ;  /* 0x0000000a0c80723c */ /* 0x000fee0000041880 */
[----:B------:R-:W-:Y:S01]  /*e0e0*/  IMAD.MOV.U32 R12, RZ, RZ, R164 ;  /* 0x000000ffff0c7224 */ /* 0x000fe200078e00a4 */
[----:B------:R-:W-:-:S05]  /*e0f0*/  @P0 BRA `(.L_x_2504) ;  /* 0xffffc6f000000947 */ /* 0x000fca000383ffff */
.L_x_2503:
[----:B------:R-:W-:-:S06]  /*e100*/  UISETP.GE.AND UP0, UPT, UR14, UR8, UPT ;  /* 0x000000080e00728c */ /* 0x000fcc000bf06270 */
[----:B------:R-:W-:-:S13]  /*e110*/  PLOP3.LUT P0, PT, PT, PT, UP0, 0x80, 0x0 ;  /* 0x000000000000781c */ /* 0x000fda0003f0f008 */
[----:B------:R-:W-:Y:S05]  /*e120*/  @!P0 BRA `(.L_x_2505) ;  /* 0x000043b000008947 */ /* 0x000fea0003800000 */
[C---:B------:R-:W-:Y:S01]  /*e130*/  IADD3 R202, P6, R234.reuse, 0x40, RZ ;  /* 0x00000040eaca7810 */ /* 0x040fe20007fde0ff */
[----:B------:R-:W-:Y:S01]  /*e140*/  ULDC.64 UR4, c[0x0][0x208] ;  /* 0x0000820000047ab9 */ /* 0x000fe20000000a00 */
[C---:B------:R-:W-:Y:S01]  /*e150*/  IADD3 R198, P0, R234.reuse, 0xc0, RZ ;  /* 0x000000c0eac67810 */ /* 0x040fe20007f1e0ff */
[----:B------:R-:W-:Y:S01]  /*e160*/  IMAD.MOV.U32 R3, RZ, RZ, R0 ;  /* 0x000000ffff037224 */ /* 0x000fe200078e0000 */
[----:B------:R-:W-:Y:S01]  /*e170*/  IADD3 R200, P5, R234, 0x80, RZ ;  /* 0x00000080eac87810 */ /* 0x000fe20007fbe0ff */
[--C-:B------:R-:W-:Y:S01]  /*e180*/  IMAD.X R203, RZ, RZ, R239.reuse, P6 ;  /* 0x000000ffffcb7224 */ /* 0x100fe200030e06ef */
[C---:B------:R-:W-:Y:S01]  /*e190*/  IADD3 R197, P6, R236.reuse, 0x40, RZ ;  /* 0x00000040ecc57810 */ /* 0x040fe20007fde0ff */
[--C-:B------:R-:W-:Y:S01]  /*e1a0*/  IMAD.X R199, RZ, RZ, R239.reuse, P0 ;  /* 0x000000ffffc77224 */ /* 0x100fe200000e06ef */
[C---:B------:R-:W-:Y:S01]  /*e1b0*/  IADD3 R193, P0, R236.reuse, 0xc0, RZ ;  /* 0x000000c0ecc17810 */ /* 0x040fe20007f1e0ff */
[----:B------:R-:W-:Y:S01]  /*e1c0*/  IMAD.X R201, RZ, RZ, R239, P5 ;  /* 0x000000ffffc97224 */ /* 0x000fe200028e06ef */
[----:B------:R-:W-:Y:S01]  /*e1d0*/  IADD3 R195, P5, R236, 0x80, RZ ;  /* 0x00000080ecc37810 */ /* 0x000fe20007fbe0ff */
[--C-:B------:R-:W-:Y:S01]  /*e1e0*/  IMAD.X R196, RZ, RZ, R243.reuse, P6 ;  /* 0x000000ffffc47224 */ /* 0x100fe200030e06f3 */
[----:B------:R-:W-:Y:S01]  /*e1f0*/  MOV R2, R12 ;  /* 0x0000000c00027202 */ /* 0x000fe20000000f00 */
[----:B------:R-:W-:Y:S01]  /*e200*/  IMAD.X R192, RZ, RZ, R243, P0 ;  /* 0x000000ffffc07224 */ /* 0x000fe200000e06f3 */
[----:B------:R-:W-:Y:S01]  /*e210*/  IADD3.X R194, RZ, R243, RZ, P5, !PT ;  /* 0x000000f3ffc27210 */ /* 0x000fe20002ffe4ff */
[----:B------:R-:W-:Y:S01]  /*e220*/  USHF.L.U64.HI UR21, UR4, 0x5, UR5 ;  /* 0x0000000504157899 */ /* 0x000fe20008010205 */
[----:B------:R-:W-:Y:S01]  /*e230*/  MOV R238, R234 ;  /* 0x000000ea00ee7202 */ /* 0x000fe20000000f00 */
[----:B------:R-:W-:-:S03]  /*e240*/  USHF.L.U32 UR20, UR4, 0x5, URZ ;  /* 0x0000000504147899 */ /* 0x000fc6000800063f */
[----:B------:R-:W-:Y:S02]  /*e250*/  ULDC.64 UR4, c[0x0][0x1e0] ;  /* 0x0000780000047ab9 */ /* 0x000fe40000000a00 */
.L_x_2514:
[----:B------:R-:W-:Y:S04]  /*e260*/  DEPBAR.LE SB0, 0x0 ;  /* 0x000080000000791a */ /* 0x000fe80000000000 */
[----:B------:R-:W-:Y:S01]  /*e270*/  BAR.SYNC.DEFER_BLOCKING 0x0 ;  /* 0x0000000000007b1d */ /* 0x000fe20000010000 */
[----:B------:R-:W-:Y:S01]  /*e280*/  USHF.R.S32.HI UR7, URZ, 0x1f, UR14 ;  /* 0x0000001f3f077899 */ /* 0x000fe2000801140e */
[----:B------:R-:W-:Y:S01]  /*e290*/  IMAD.U32 R13, RZ, RZ, UR14 ;  /* 0x0000000eff0d7e24 */ /* 0x000fe2000f8e00ff */
[----:B------:R-:W-:Y:S01]  /*e2a0*/  UIMAD UR6, UR10, UR14, URZ ;  /* 0x0000000e0a0672a4 */ /* 0x000fe2000f8e023f */
[----:B------:R-:W-:Y:S01]  /*e2b0*/  IMAD.U32 R21, RZ, RZ, UR14 ;  /* 0x0000000eff157e24 */ /* 0x000fe2000f8e00ff */
[----:B------:R-:W-:Y:S01]  /*e2c0*/  UIMAD.WIDE.U32 UR22, UR14, UR11, UR20 ;  /* 0x0000000b0e1672a5 */ /* 0x000fe2000f8e0014 */
[----:B------:R-:W-:Y:S01]  /*e2d0*/  IMAD.U32 R15, RZ, RZ, UR14 ;  /* 0x0000000eff0f7e24 */ /* 0x000fe2000f8e00ff */
[----:B------:R-:W-:Y:S01]  /*e2e0*/  UIMAD UR6, UR7, UR11, UR6 ;  /* 0x0000000b070672a4 */ /* 0x000fe2000f8e0206 */
[----:B------:R-:W-:Y:S01]  /*e2f0*/  IMAD.WIDE.U32 R168, R13, UR11, R198 ;  /* 0x0000000b0da87c25 */ /* 0x000fe2000f8e00c6 */
[----:B------:R-:W-:Y:S03]  /*e300*/  UISETP.GT.AND UP3, UPT, UR14, UR8, UPT ;  /* 0x000000080e00728c */ /* 0x000fe6000bf64270 */
[----:B------:R-:W-:Y:S04]  /*e310*/  IMAD.WIDE.U32 R20, R21, UR11, R238 ;  /* 0x0000000b15147c25 */ /* 0x000fe8000f8e00ee */
[----:B------:R-:W-:Y:S01]  /*e320*/  IMAD.WIDE.U32 R28, R15, UR11, R200 ;  /* 0x0000000b0f1c7c25 */ /* 0x000fe2000f8e00c8 */
[----:B------:R-:W-:Y:S02]  /*e330*/  LEA R30, P0, R20, c[0x0][0x1f8], 0x1 ;  /* 0x00007e00141e7a11 */ /* 0x000fe400078008ff */
[----:B------:R-:W-:Y:S01]  /*e340*/  IADD3 R0, R21, UR6, RZ ;  /* 0x0000000615007c10 */ /* 0x000fe2000fffe0ff */
[----:B------:R-:W-:Y:S01]  /*e350*/  IMAD.U32 R23, RZ, RZ, UR14 ;  /* 0x0000000eff177e24 */ /* 0x000fe2000f8e00ff */
[----:B------:R-:W-:Y:S01]  /*e360*/  LEA R250, P5, R28, c[0x0][0x1f8], 0x1 ;  /* 0x00007e001cfa7a11 */ /* 0x000fe200078a08ff */
[----:B------:R-:W-:Y:S01]  /*e370*/  @UP3 UIADD3 UR17, UR14, -0x1, URZ ;  /* 0xffffffff0e113890 */ /* 0x000fe2000fffe03f */
[----:B------:R-:W-:Y:S01]  /*e380*/  LEA.HI.X R31, R20, c[0x0][0x1fc], R0, 0x1, P0 ;  /* 0x00007f00141f7a11 */ /* 0x000fe200000f0c00 */
[----:B------:R-:W-:Y:S01]  /*e390*/  LDSM.16.M88.4 R32, [R230+0x10100] ;  /* 0x01010000e620783b */ /* 0x000fe20000000200 */
[----:B------:R-:W-:Y:S01]  /*e3a0*/  LEA R248, P0, R168, c[0x0][0x1f8], 0x1 ;  /* 0x00007e00a8f87a11 */ /* 0x000fe200078008ff */
[----:B------:R-:W-:Y:S01]  /*e3b0*/  IMAD.WIDE.U32 R22, R23, UR11, R202 ;  /* 0x0000000b17167c25 */ /* 0x000fe2000f8e00ca */
[----:B------:R-:W-:Y:S02]  /*e3c0*/  IADD3 R20, R29, UR6, RZ ;  /* 0x000000061d147c10 */ /* 0x000fe4000fffe0ff */
[----:B------:R-:W1:Y:S02]  /*e3d0*/  LDSM.16.M88.4 R8, [R229+0x8100] ;  /* 0x00810000e508783b */ /* 0x000e640000000200 */
[----:B------:R-:W-:Y:S02]  /*e3e0*/  LEA R188, P6, R22, c[0x0][0x1f8], 0x1 ;  /* 0x00007e0016bc7a11 */ /* 0x000fe400078c08ff */
[----:B------:R-:W-:Y:S01]  /*e3f0*/  LEA.HI.X R251, R28, c[0x0][0x1fc], R20, 0x1, P5 ;  /* 0x00007f001cfb7a11 */ /* 0x000fe200028f0c14 */
[----:B------:R-:W2:Y:S01]  /*e400*/  LDSM.16.M88.4 R16, [R229+0x8900] ;  /* 0x00890000e510783b */ /* 0x000ea20000000200 */
[----:B------:R-:W-:Y:S02]  /*e410*/  IADD3 R0, R23, UR6, RZ ;  /* 0x0000000617007c10 */ /* 0x000fe4000fffe0ff */
[----:B------:R-:W-:Y:S02]  /*e420*/  IADD3 R28, P5, R234, UR22, RZ ;  /* 0x00000016ea1c7c10 */ /* 0x000fe4000ffbe0ff */
[----:B------:R-:W3:Y:S01]  /*e430*/  LDSM.16.M88.4 R24, [R229+0x9100] ;  /* 0x00910000e518783b */ /* 0x000ee20000000200 */
[----:B------:R-:W-:Y:S04]  /*e440*/  LEA.HI.X R189, R22, c[0x0][0x1fc], R0, 0x1, P6 ;  /* 0x00007f0016bd7a11 */ /* 0x000fe800030f0c00 */
[----:B------:R-:W4:Y:S05]  /*e450*/  LDSM.16.M88.4 R164, [R229+0x9900] ;  /* 0x00990000e5a4783b */ /* 0x000f2a0000000200 */
[----:B------:R-:W-:Y:S05]  /*e460*/  LDSM.16.M88.4 R172, [R228] ;  /* 0x00000000e4ac783b */ /* 0x000fea0000000200 */
[----:B------:R-:W-:Y:S05]  /*e470*/  LDSM.16.M88.4 R176, [R219] ;  /* 0x00000000dbb0783b */ /* 0x000fea0000000200 */
[----:B------:R-:W-:Y:S05]  /*e480*/  LDSM.16.M88.4 R180, [R218] ;  /* 0x00000000dab4783b */ /* 0x000fea0000000200 */
[----:B------:R-:W-:Y:S01]  /*e490*/  LDSM.16.M88.4 R184, [R217] ;  /* 0x00000000d9b8783b */ /* 0x000fe20000000200 */
[C---:B-1----:R-:W-:Y:S08]  /*e4a0*/  HMMA.16816.F32.BF16 R4, R32.reuse, R8, RZ ;  /* 0x000000082004723c */ /* 0x042ff000000418ff */
[C---:B------:R-:W-:Y:S08]  /*e4b0*/  HMMA.16816.F32.BF16 R8, R32.reuse, R10, RZ ;  /* 0x0000000a2008723c */ /* 0x040ff000000418ff */
[C---:B--2---:R-:W-:Y:S07]  /*e4c0*/  HMMA.16816.F32.BF16 R12, R32.reuse, R16, RZ ;  /* 0x00000010200c723c */ /* 0x044fee00000418ff */
[----:B------:R-:W-:Y:S01]  /*e4d0*/  IADD3 R16, R169, UR6, RZ ;  /* 0x00000006a9107c10 */ /* 0x000fe2000fffe0ff */
[----:B------:R-:W-:Y:S04]  /*e4e0*/  UIADD3 UR6, UR6, UR23, URZ ;  /* 0x0000001706067290 */ /* 0x000fe8000fffe03f */
[----:B------:R-:W-:Y:S02]  /*e4f0*/  LEA.HI.X R249, R168, c[0x0][0x1fc], R16, 0x1, P0 ;  /* 0x00007f00a8f97a11 */ /* 0x000fe400000f0c10 */
[C---:B------:R-:W-:Y:S01]  /*e500*/  HMMA.16816.F32.BF16 R16, R32.reuse, R18, RZ ;  /* 0x000000122010723c */ /* 0x040fe200000418ff */
[----:B------:R-:W1:Y:S01]  /*e510*/  LDSM.16.M88.4 R168, [R226+0x10100] ;  /* 0x01010000e2a8783b */ /* 0x000e620000000200 */
[----:B------:R-:W-:Y:S02]  /*e520*/  LEA R190, P0, R28, c[0x0][0x1f8], 0x1 ;  /* 0x00007e001cbe7a11 */ /* 0x000fe400078008ff */
[----:B------:R-:W-:Y:S02]  /*e530*/  IADD3.X R29, R239, UR6, RZ, P5, !PT ;  /* 0x00000006ef1d7c10 */ /* 0x000fe4000affe4ff */
[----:B------:R-:W-:Y:S01]  /*e540*/  @!PT LDS RZ, [RZ] ;  /* 0x00000000fffff984 */ /* 0x000fe20000000800 */
[----:B------:R-:W-:Y:S01]  /*e550*/  @!PT LDS RZ, [RZ] ;  /* 0x00000000fffff984 */ /* 0x000fe20000000800 */
[----:B------:R-:W-:Y:S01]  /*e560*/  @!PT LDS RZ, [RZ] ;  /* 0x00000000fffff984 */ /* 0x000fe20000000800 */
[----:B------:R4:W-:Y:S01]  /*e570*/  LDGSTS.E.BYPASS.LTC128B.128 [R231+0x100], [R30.64], !P4 ;  /* 0x001000001ee77fae */ /* 0x0009e2000e101d52 */
[----:B------:R-:W-:Y:S01]  /*e580*/  IADD3 R0, P5, R202, UR22, RZ ;  /* 0x00000016ca007c10 */ /* 0x000fe2000ffbe0ff */
[C---:B---3--:R-:W-:Y:S01]  /*e590*/  HMMA.16816.F32.BF16 R20, R32.reuse, R24, RZ ;  /* 0x000000182014723c */ /* 0x048fe200000418ff */
[----:B------:R-:W-:Y:S02]  /*e5a0*/  LEA.HI.X R191, R28, c[0x0][0x1fc], R29, 0x1, P0 ;  /* 0x00007f001cbf7a11 */ /* 0x000fe400000f0c1d */
[----:B------:R2:W-:Y:S01]  /*e5b0*/  LDGSTS.E.BYPASS.LTC128B.128 [R231+0x2100], [R188.64], !P3 ;  /* 0x02100000bce77fae */ /* 0x0005e2000d901d52 */
[----:B------:R-:W-:Y:S04]  /*e5c0*/  LEA R246, P0, R0, c[0x0][0x1f8], 0x1 ;  /* 0x00007e0000f67a11 */ /* 0x000fe800078008ff */
[C---:B------:R-:W-:Y:S01]  /*e5d0*/  HMMA.16816.F32.BF16 R24, R32.reuse, R26, RZ ;  /* 0x0000001a2018723c */ /* 0x040fe200000418ff */
[----:B------:R3:W-:Y:S05]  /*e5e0*/  LDGSTS.E.BYPASS.LTC128B.128 [R231+0x4100], [R250.64], !P2 ;  /* 0x04100000fae77fae */ /* 0x0007ea000d101d52 */
[----:B------:R5:W-:Y:S05]  /*e5f0*/  LDGSTS.E.BYPASS.LTC128B.128 [R231+0x6100], [R248.64], !P1 ;  /* 0x06100000f8e77fae */ /* 0x000bea000c901d52 */
[----:B------:R3:W-:Y:S01]  /*e600*/  LDGSTS.E.BYPASS.LTC128B.128 [R231+0x1100], [R190.64], !P4 ;  /* 0x01100000bee77fae */ /* 0x0007e2000e101d52 */
[C---:B----4-:R-:W-:Y:S01]  /*e610*/  HMMA.16816.F32.BF16 R28, R32.reuse, R164, RZ ;  /* 0x000000a4201c723c */ /* 0x050fe200000418ff */
[----:B--2---:R-:W-:Y:S06]  /*e620*/  IADD3.X R189, R203, UR6, RZ, P5, !PT ;  /* 0x00000006cbbd7c10 */ /* 0x004fec000affe4ff */
[----:B------:R-:W-:Y:S01]  /*e630*/  IADD3 R164, P5, R198, UR22, RZ ;  /* 0x00000016c6a47c10 */ /* 0x000fe2000ffbe0ff */
[----:B------:R-:W-:Y:S01]  /*e640*/  HMMA.16816.F32.BF16 R32, R32, R166, RZ ;  /* 0x000000a62020723c */ /* 0x000fe200000418ff */
[----:B------:R-:W-:Y:S03]  /*e650*/  LEA.HI.X R247, R0, c[0x0][0x1fc], R189, 0x1, P0 ;  /* 0x00007f0000f77a11 */ /* 0x000fe600000f0cbd */
[----:B------:R-:W-:Y:S01]  /*e660*/  IADD3 R0, P0, R200, UR22, RZ ;  /* 0x00000016c8007c10 */ /* 0x000fe2000ff1e0ff */
[----:B------:R-:W-:Y:S01]  /*e670*/  @UP3 UIMAD.WIDE.U32 UR22, UR17, UR4, URZ ;  /* 0x00000004111632a5 */ /* 0x000fe2000f8e003f */
[----:B------:R2:W-:Y:S01]  /*e680*/  LDGSTS.E.BYPASS.LTC128B.128 [R231+0x3100], [R246.64], !P3 ;  /* 0x03100000f6e77fae */ /* 0x0005e2000d901d52 */
[----:B------:R-:W-:Y:S01]  /*e690*/  IADD3.X R167, R199, UR6, RZ, P5, !PT ;  /* 0x00000006c7a77c10 */ /* 0x000fe2000affe4ff */
[C---:B-1----:R-:W-:Y:S01]  /*e6a0*/  HMMA.16816.F32.BF16 R4, R168.reuse, R172, R4 ;  /* 0x000000aca804723c */ /* 0x042fe20000041804 */
[----:B------:R-:W-:Y:S01]  /*e6b0*/  @UP3 USHF.L.U32 UR7, UR22, 0x6, URZ ;  /* 0x0000000616073899 */ /* 0x000fe2000800063f */
[----:B------:R-:W-:Y:S03]  /*e6c0*/  PLOP3.LUT P5, PT, PT, PT, UP3, 0x80, 0x0 ;  /* 0x000000000000781c */ /* 0x000fe60003faf038 */
[----:B------:R-:W-:Y:S01]  /*e6d0*/  IADD3.X R165, R201, UR6, RZ, P0, !PT ;  /* 0x00000006c9a57c10 */ /* 0x000fe200087fe4ff */
[----:B------:R-:W-:Y:S01]  /*e6e0*/  @UP3 USHF.R.S32.HI UR6, URZ, 0x1f, UR17 ;  /* 0x0000001f3f063899 */ /* 0x000fe20008011411 */
[C---:B-----5:R-:W-:Y:S01]  /*e6f0*/  LEA R248, P6, R0.reuse, c[0x0][0x1f8], 0x1 ;  /* 0x00007e0000f87a11 */ /* 0x060fe200078c08ff */
[C---:B------:R-:W-:Y:S02]  /*e700*/  HMMA.16816.F32.BF16 R8, R168.reuse, R174, R8 ;  /* 0x000000aea808723c */ /* 0x040fe40000041808 */
[----:B------:R-:W-:Y:S02]  /*e710*/  @UP3 UIMAD UR6, UR6, UR4, URZ ;  /* 0x00000004060632a4 */ /* 0x000fe4000f8e023f */
[----:B------:R-:W-:Y:S02]  /*e720*/  LEA.HI.X R249, R0, c[0x0][0x1fc], R165, 0x1, P6 ;  /* 0x00007f0000f97a11 */ /* 0x000fe400030f0ca5 */
[C---:B---3--:R-:W-:Y:S01]  /*e730*/  LEA R250, P0, R164.reuse, c[0x0][0x1f8], 0x1 ;  /* 0x00007e00a4fa7a11 */ /* 0x048fe200078008ff */
[----:B------:R-:W-:Y:S01]  /*e740*/  @UP3 UIMAD UR6, UR17, UR5, UR6 ;  /* 0x00000005110632a4 */ /* 0x000fe2000f8e0206 */
[C---:B------:R-:W-:Y:S01]  /*e750*/  HMMA.16816.F32.BF16 R12, R168.reuse, R176, R12 ;  /* 0x000000b0a80c723c */ /* 0x040fe2000004180c */
[----:B------:R1:W-:Y:S01]  /*e760*/  LDGSTS.E.BYPASS.LTC128B.128 [R231+0x5100], [R248.64], !P2 ;  /* 0x05100000f8e77fae */ /* 0x0003e2000d101d52 */
[----:B------:R-:W-:Y:S01]  /*e770*/  PLOP3.LUT P6, PT, PT, PT, UP3, 0x80, 0x0 ;  /* 0x000000000000781c */ /* 0x000fe20003fcf038 */
[----:B------:R-:W-:Y:S01]  /*e780*/  @UP3 UIADD3 UR6, UR23, UR6, URZ ;  /* 0x0000000617063290 */ /* 0x000fe2000fffe03f */
[----:B------:R-:W-:Y:S02]  /*e790*/  LEA.HI.X R251, R164, c[0x0][0x1fc], R167, 0x1, P0 ;  /* 0x00007f00a4fb7a11 */ /* 0x000fe400000f0ca7 */
[----:B------:R-:W-:Y:S01]  /*e7a0*/  PLOP3.LUT P0, PT, PT, PT, UP3, 0x80, 0x0 ;  /* 0x000000000000781c */ /* 0x000fe20003f0f038 */
[----:B------:R-:W-:Y:S01]  /*e7b0*/  @UP3 USHF.L.U64.HI UR6, UR22, 0x6, UR6 ;  /* 0x0000000616063899 */ /* 0x000fe20008010206 */
[C---:B------:R-:W-:Y:S01]  /*e7c0*/  HMMA.16816.F32.BF16 R16, R168.reuse, R178, R16 ;  /* 0x000000b2a810723c */ /* 0x040fe20000041810 */
[----:B------:R1:W-:Y:S05]  /*e7d0*/  LDGSTS.E.BYPASS.LTC128B.128 [R231+0x7100], [R250.64], !P1 ;  /* 0x07100000fae77fae */ /* 0x0003ea000c901d52 */
[----:B------:R-:W-:Y:S01]  /*e7e0*/  LDSM.16.M88.4 R164, [R225+0x10100] ;  /* 0x01010000e1a4783b */ /* 0x000fe20000000200 */
[----:B------:R-:W-:Y:S01]  /*e7f0*/  @P6 IADD3 R245, P6, R236, UR7, RZ ;  /* 0x00000007ecf56c10 */ /* 0x000fe2000ffde0ff */
[C---:B------:R-:W-:Y:S03]  /*e800*/  HMMA.16816.F32.BF16 R20, R168.reuse, R180, R20 ;  /* 0x000000b4a814723c */ /* 0x040fe60000041814 */
[----:B------:R-:W3:Y:S01]  /*e810*/  LDSM.16.M88.4 R188, [R224+0x8100] ;  /* 0x00810000e0bc783b */ /* 0x000ee20000000200 */
[----:B------:R-:W-:Y:S04]  /*e820*/  @P5 LEA R0, P5, R245, c[0x0][0x1c8], 0x1 ;  /* 0x00007200f5005a11 */ /* 0x000fe800078a08ff */
[C---:B------:R-:W-:Y:S01]  /*e830*/  HMMA.16816.F32.BF16 R24, R168.reuse, R182, R24 ;  /* 0x000000b6a818723c */ /* 0x040fe20000041818 */
[----:B------:R-:W4:Y:S05]  /*e840*/  LDSM.16.M88.4 R172, [R224+0x8900] ;  /* 0x00890000e0ac783b */ /* 0x000f2a0000000200 */
[----:B------:R-:W0:Y:S02]  /*e850*/  LDGDEPBAR ;  /* 0x00000000000079af */ /* 0x000e240000000000 */
[C---:B------:R-:W-:Y:S03]  /*e860*/  HMMA.16816.F32.BF16 R28, R168.reuse, R184, R28 ;  /* 0x000000b8a81c723c */ /* 0x040fe6000004181c */
[----:B------:R-:W-:Y:S05]  /*e870*/  LDSM.16.M88.4 R176, [R224+0x9900] ;  /* 0x00990000e0b0783b */ /* 0x000fea0000000200 */
[----:B------:R-:W-:Y:S01]  /*e880*/  HMMA.16816.F32.BF16 R32, R168, R186, R32 ;  /* 0x000000baa820723c */ /* 0x000fe20000041820 */
[----:B------:R-:W5:Y:S05]  /*e890*/  LDSM.16.M88.4 R168, [R224+0x9100] ;  /* 0x00910000e0a8783b */ /* 0x000f6a0000000200 */
[----:B------:R-:W-:Y:S05]  /*e8a0*/  LDSM.16.M88.4 R180, [R223+0x10100] ;  /* 0x01010000dfb4783b */ /* 0x000fea0000000200 */
[----:B------:R-:W1:Y:S01]  /*e8b0*/  LDSM.16.M88.4 R184, [R216] ;  /* 0x00000000d8b8783b */ /* 0x000e620000000200 */
[C---:B---3--:R-:W-:Y:S08]  /*e8c0*/  HMMA.16816.F32.BF16 R4, R164.reuse, R188, R4 ;  /* 0x000000bca404723c */ /* 0x048ff00000041804 */
[C---:B------:R-:W-:Y:S01]  /*e8d0*/  HMMA.16816.F32.BF16 R8, R164.reuse, R190, R8 ;  /* 0x000000bea408723c */ /* 0x040fe20000041808 */
[----:B------:R-:W3:Y:S07]  /*e8e0*/  LDSM.16.M88.4 R188, [R216+0x800] ;  /* 0x00080000d8bc783b */ /* 0x000eee0000000200 */
[C---:B----4-:R-:W-:Y:S08]  /*e8f0*/  HMMA.16816.F32.BF16 R12, R164.reuse, R172, R12 ;  /* 0x000000aca40c723c */ /* 0x050ff0000004180c */
[C---:B------:R-:W-:Y:S01]  /*e900*/  HMMA.16816.F32.BF16 R16, R164.reuse, R174, R16 ;  /* 0x000000aea410723c */ /* 0x040fe20000041810 */
[----:B------:R-:W4:Y:S07]  /*e910*/  LDSM.16.M88.4 R172, [R216+0x1000] ;  /* 0x00100000d8ac783b */ /* 0x000f2e0000000200 */
[C---:B-----5:R-:W-:Y:S08]  /*e920*/  HMMA.16816.F32.BF16 R20, R164.reuse, R168, R20 ;  /* 0x000000a8a414723c */ /* 0x060ff00000041814 */
[C---:B------:R-:W-:Y:S01]  /*e930*/  HMMA.16816.F32.BF16 R24, R164.reuse, R170, R24 ;  /* 0x000000aaa418723c */ /* 0x040fe20000041818 */
[----:B------:R-:W-:Y:S07]  /*e940*/  LDSM.16.M88.4 R168, [R230+0x14100] ;  /* 0x01410000e6a8783b */ /* 0x000fee0000000200 */
[C---:B------:R-:W-:Y:S08]  /*e950*/  HMMA.16816.F32.BF16 R28, R164.reuse, R176, R28 ;  /* 0x000000b0a41c723c */ /* 0x040ff0000004181c */
[----:B------:R-:W-:Y:S01]  /*e960*/  HMMA.16816.F32.BF16 R32, R164, R178, R32 ;  /* 0x000000b2a420723c */ /* 0x000fe20000041820 */
[----:B------:R-:W5:Y:S05]  /*e970*/  LDSM.16.M88.4 R164, [R216+0x1800] ;  /* 0x00180000d8a4783b */ /* 0x000f6a0000000200 */
[----:B------:R-:W2:Y:S02]  /*e980*/  LDSM.16.M88.4 R176, [R229+0xa100] ;  /* 0x00a10000e5b0783b */ /* 0x000ea40000000200 */
[C---:B-1----:R-:W-:Y:S08]  /*e990*/  HMMA.16816.F32.BF16 R4, R180.reuse, R184, R4 ;  /* 0x000000b8b404723c */ /* 0x042ff00000041804 */
[C---:B------:R-:W-:Y:S01]  /*e9a0*/  HMMA.16816.F32.BF16 R8, R180.reuse, R186, R8 ;  /* 0x000000bab408723c */ /* 0x040fe20000041808 */
[----:B------:R-:W1:Y:S07]  /*e9b0*/  LDSM.16.M88.4 R184, [R229+0xa900] ;  /* 0x00a90000e5b8783b */ /* 0x000e6e0000000200 */
[C---:B---3--:R-:W-:Y:S08]  /*e9c0*/  HMMA.16816.F32.BF16 R12, R180.reuse, R188, R12 ;  /* 0x000000bcb40c723c */ /* 0x048ff0000004180c */
[C---:B------:R-:W-:Y:S01]  /*e9d0*/  HMMA.16816.F32.BF16 R16, R180.reuse, R190, R16 ;  /* 0x000000beb410723c */ /* 0x040fe20000041810 */
[----:B------:R-:W3:Y:S07]  /*e9e0*/  LDSM.16.M88.4 R188, [R229+0xb100] ;  /* 0x00b10000e5bc783b */ /* 0x000eee0000000200 */
[C---:B----4-:R-:W-:Y:S08]  /*e9f0*/  HMMA.16816.F32.BF16 R20, R180.reuse, R172, R20 ;  /* 0x000000acb414723c */ /* 0x050ff00000041814 */
[C---:B------:R-:W-:Y:S01]  /*ea00*/  HMMA.16816.F32.BF16 R24, R180.reuse, R174, R24 ;  /* 0x000000aeb418723c */ /* 0x040fe20000041818 */
[----:B------:R-:W4:Y:S07]  /*ea10*/  LDSM.16.M88.4 R172, [R229+0xb900] ;  /* 0x00b90000e5ac783b */ /* 0x000f2e0000000200 */
[C---:B-----5:R-:W-:Y:S08]  /*ea20*/  HMMA.16816.F32.BF16 R28, R180.reuse, R164, R28 ;  /* 0x000000a4b41c723c */ /* 0x060ff0000004181c */
[----:B------:R-:W-:Y:S01]  /*ea30*/  HMMA.16816.F32.BF16 R32, R180, R166, R32 ;  /* 0x000000a6b420723c */ /* 0x000fe20000041820 */
[----:B------:R-:W-:Y:S05]  /*ea40*/  LDSM.16.M88.4 R164, [R226+0x14100] ;  /* 0x01410000e2a4783b */ /* 0x000fea0000000200 */
[----:B------:R-:W-:Y:S02]  /*ea50*/  LDSM.16.M88.4 R180, [R214] ;  /* 0x00000000d6b4783b */ /* 0x000fe40000000200 */
[C---:B--2---:R-:W-:Y:S08]  /*ea60*/  HMMA.16816.F32.BF16 R4, R168.reuse, R176, R4 ;  /* 0x000000b0a804723c */ /* 0x044ff00000041804 */
[C---:B------:R-:W-:Y:S01]  /*ea70*/  HMMA.16816.F32.BF16 R8, R168.reuse, R178, R8 ;  /* 0x000000b2a808723c */ /* 0x040fe20000041808 */
[----:B------:R-:W2:Y:S07]  /*ea80*/  LDSM.16.M88.4 R176, [R215] ;  /* 0x00000000d7b0783b */ /* 0x000eae0000000200 */
[C---:B-1----:R-:W-:Y:S08]  /*ea90*/  HMMA.16816.F32.BF16 R12, R168.reuse, R184, R12 ;  /* 0x000000b8a80c723c */ /* 0x042ff0000004180c */
[C---:B------:R-:W-:Y:S01]  /*eaa0*/  HMMA.16816.F32.BF16 R16, R168.reuse, R186, R16 ;  /* 0x000000baa810723c */ /* 0x040fe20000041810 */
[----:B------:R-:W1:Y:S07]  /*eab0*/  LDSM.16.M88.4 R184, [R213] ;  /* 0x00000000d5b8783b */ /* 0x000e6e0000000200 */
[C---:B---3--:R-:W-:Y:S08]  /*eac0*/  HMMA.16816.F32.BF16 R20, R168.reuse, R188, R20 ;  /* 0x000000bca814723c */ /* 0x048ff00000041814 */
[C---:B------:R-:W-:Y:S01]  /*ead0*/  HMMA.16816.F32.BF16 R24, R168.reuse, R190, R24 ;  /* 0x000000bea818723c */ /* 0x040fe20000041818 */
[----:B------:R-:W3:Y:S07]  /*eae0*/  LDSM.16.M88.4 R188, [R212] ;  /* 0x00000000d4bc783b */ /* 0x000eee0000000200 */
[C---:B----4-:R-:W-:Y:S08]  /*eaf0*/  HMMA.16816.F32.BF16 R28, R168.reuse, R172, R28 ;  /* 0x000000aca81c723c */ /* 0x050ff0000004181c */
[----:B------:R-:W-:Y:S01]  /*eb00*/  HMMA.16816.F32.BF16 R32, R168, R174, R32 ;  /* 0x000000aea820723c */ /* 0x000fe20000041820 */
[----:B------:R-:W-:Y:S05]  /*eb10*/  LDSM.16.M88.4 R168, [R225+0x14100] ;  /* 0x01410000e1a8783b */ /* 0x000fea0000000200 */
[----:B------:R-:W4:Y:S02]  /*eb20*/  LDSM.16.M88.4 R172, [R224+0xa100] ;  /* 0x00a10000e0ac783b */ /* 0x000f240000000200 */
[C---:B--2---:R-:W-:Y:S08]  /*eb30*/  HMMA.16816.F32.BF16 R4, R164.reuse, R176, R4 ;  /* 0x000000b0a404723c */ /* 0x044ff00000041804 */
[C---:B------:R-:W-:Y:S01]  /*eb40*/  HMMA.16816.F32.BF16 R8, R164.reuse, R178, R8 ;  /* 0x000000b2a408723c */ /* 0x040fe20000041808 */
[----:B------:R-:W2:Y:S07]  /*eb50*/  LDSM.16.M88.4 R176, [R224+0xa900] ;  /* 0x00a90000e0b0783b */ /* 0x000eae0000000200 */
[C---:B------:R-:W-:Y:S08]  /*eb60*/  HMMA.16816.F32.BF16 R12, R164.reuse, R180, R12 ;  /* 0x000000b4a40c723c */ /* 0x040ff0000004180c */
[C---:B------:R-:W-:Y:S01]  /*eb70*/  HMMA.16816.F32.BF16 R16, R164.reuse, R182, R16 ;  /* 0x000000b6a410723c */ /* 0x040fe20000041810 */
[----:B------:R-:W5:Y:S07]  /*eb80*/  LDSM.16.M88.4 R180, [R224+0xb100] ;  /* 0x00b10000e0b4783b */ /* 0x000f6e0000000200 */
[C---:B-1----:R-:W-:Y:S08]  /*eb90*/  HMMA.16816.F32.BF16 R20, R164.reuse, R184, R20 ;  /* 0x000000b8a414723c */ /* 0x042ff00000041814 */
[C---:B------:R-:W-:Y:S01]  /*eba0*/  HMMA.16816.F32.BF16 R24, R164.reuse, R186, R24 ;  /* 0x000000baa418723c */ /* 0x040fe20000041818 */
[----:B------:R-:W1:Y:S07]  /*ebb0*/  LDSM.16.M88.4 R184, [R224+0xb900] ;  /* 0x00b90000e0b8783b */ /* 0x000e6e0000000200 */
[C---:B---3--:R-:W-:Y:S08]  /*ebc0*/  HMMA.16816.F32.BF16 R28, R164.reuse, R188, R28 ;  /* 0x000000bca41c723c */ /* 0x048ff0000004181c */
[----:B------:R-:W-:Y:S01]  /*ebd0*/  HMMA.16816.F32.BF16 R32, R164, R190, R32 ;  /* 0x000000bea420723c */ /* 0x000fe20000041820 */
[----:B------:R-:W-:Y:S05]  /*ebe0*/  LDSM.16.M88.4 R164, [R223+0x14100] ;  /* 0x01410000dfa4783b */ /* 0x000fea0000000200 */
[----:B------:R-:W3:Y:S02]  /*ebf0*/  LDSM.16.M88.4 R188, [R216+0x2000] ;  /* 0x00200000d8bc783b */ /* 0x000ee40000000200 */
[C---:B----4-:R-:W-:Y:S08]  /*ec00*/  HMMA.16816.F32.BF16 R4, R168.reuse, R172, R4 ;  /* 0x000000aca804723c */ /* 0x050ff00000041804 */
[C---:B------:R-:W-:Y:S01]  /*ec10*/  HMMA.16816.F32.BF16 R8, R168.reuse, R174, R8 ;  /* 0x000000aea808723c */ /* 0x040fe20000041808 */
[----:B------:R-:W4:Y:S07]  /*ec20*/  LDSM.16.M88.4 R172, [R216+0x2800] ;  /* 0x00280000d8ac783b */ /* 0x000f2e0000000200 */
[C---:B--2---:R-:W-:Y:S08]  /*ec30*/  HMMA.16816.F32.BF16 R12, R168.reuse, R176, R12 ;  /* 0x000000b0a80c723c */ /* 0x044ff0000004180c */
[C---:B------:R-:W-:Y:S01]  /*ec40*/  HMMA.16816.F32.BF16 R16, R168.reuse, R178, R16 ;  /* 0x000000b2a810723c */ /* 0x040fe20000041810 */
[----:B------:R-:W-:Y:S07]  /*ec50*/  LDSM.16.M88.4 R176, [R216+0x3800] ;  /* 0x00380000d8b0783b */ /* 0x000fee0000000200 */
[C---:B-----5:R-:W-:Y:S08]  /*ec60*/  HMMA.16816.F32.BF16 R20, R168.reuse, R180, R20 ;  /* 0x000000b4a814723c */ /* 0x060ff00000041814 */
[C---:B------:R-:W-:Y:S01]  /*ec70*/  HMMA.16816.F32.BF16 R24, R168.reuse, R182, R24 ;  /* 0x000000b6a818723c */ /* 0x040fe20000041818 */
[----:B------:R-:W-:Y:S07]  /*ec80*/  LDSM.16.M88.4 R180, [R230+0x18100] ;  /* 0x01810000e6b4783b */ /* 0x000fee0000000200 */
[C---:B-1----:R-:W-:Y:S08]  /*ec90*/  HMMA.16816.F32.BF16 R28, R168.reuse, R184, R28 ;  /* 0x000000b8a81c723c */ /* 0x042ff0000004181c */
[----:B------:R-:W-:Y:S01]  /*eca0*/  HMMA.16816.F32.BF16 R32, R168, R186, R32 ;  /* 0x000000baa820723c */ /* 0x000fe20000041820 */
[----:B------:R-:W1:Y:S05]  /*ecb0*/  LDSM.16.M88.4 R168, [R216+0x3000] ;  /* 0x00300000d8a8783b */ /* 0x000e6a0000000200 */
[----:B------:R-:W2:Y:S02]  /*ecc0*/  LDSM.16.M88.4 R184, [R229+0xc100] ;  /* 0x00c10000e5b8783b */ /* 0x000ea40000000200 */
        /* <DEDUP_REMOVED lines=9> */
[C---:B------:R-:W-:Y:S08]  /*ed60*/  HMMA.16816.F32.BF16 R28, R164.reuse, R176, R28 ;  /* 0x000000b0a41c723c */ /* 0x040ff0000004181c */
[----:B------:R-:W-:Y:S01]  /*ed70*/  HMMA.16816.F32.BF16 R32, R164, R178, R32 ;  /* 0x000000b2a420723c */ /* 0x000fe20000041820 */
[----:B------:R-:W-:Y:S05]  /*ed80*/  LDSM.16.M88.4 R164, [R226+0x18100] ;  /* 0x01810000e2a4783b */ /* 0x000fea0000000200 */
[----:B------:R-:W5:Y:S02]  /*ed90*/  LDSM.16.M88.4 R176, [R211] ;  /* 0x00000000d3b0783b */ /* 0x000f640000000200 */
[C---:B--2---:R-:W-:Y:S08]  /*eda0*/  HMMA.16816.F32.BF16 R4, R180.reuse, R184, R4 ;  /* 0x000000b8b404723c */ /* 0x044ff00000041804 */
[C---:B------:R-:W-:Y:S01]  /*edb0*/  HMMA.16816.F32.BF16 R8, R180.reuse, R186, R8 ;  /* 0x000000bab408723c */ /* 0x040fe20000041808 */
[----:B------:R-:W2:Y:S07]  /*edc0*/  LDSM.16.M88.4 R184, [R210] ;  /* 0x00000000d2b8783b */ /* 0x000eae0000000200 */
[C---:B---3--:R-:W-:Y:S08]  /*edd0*/  HMMA.16816.F32.BF16 R12, R180.reuse, R188, R12 ;  /* 0x000000bcb40c723c */ /* 0x048ff0000004180c */
[C---:B------:R-:W-:Y:S01]  /*ede0*/  HMMA.16816.F32.BF16 R16, R180.reuse, R190, R16 ;  /* 0x000000beb410723c */ /* 0x040fe20000041810 */
[----:B------:R-:W3:Y:S07]  /*edf0*/  LDSM.16.M88.4 R188, [R209] ;  /* 0x00000000d1bc783b */ /* 0x000eee0000000200 */
[C---:B----4-:R-:W-:Y:S08]  /*ee00*/  HMMA.16816.F32.BF16 R20, R180.reuse, R172, R20 ;  /* 0x000000acb414723c */ /* 0x050ff00000041814 */
[C---:B------:R-:W-:Y:S01]  /*ee10*/  HMMA.16816.F32.BF16 R24, R180.reuse, R174, R24 ;  /* 0x000000aeb418723c */ /* 0x040fe20000041818 */
[----:B------:R-:W4:Y:S07]  /*ee20*/  LDSM.16.M88.4 R172, [R208] ;  /* 0x00000000d0ac783b */ /* 0x000f2e0000000200 */
[C---:B-1----:R-:W-:Y:S08]  /*ee30*/  HMMA.16816.F32.BF16 R28, R180.reuse, R168, R28 ;  /* 0x000000a8b41c723c */ /* 0x042ff0000004181c */
[----:B------:R-:W-:Y:S01]  /*ee40*/  HMMA.16816.F32.BF16 R32, R180, R170, R32 ;  /* 0x000000aab420723c */ /* 0x000fe20000041820 */
[----:B------:R-:W-:Y:S05]  /*ee50*/  LDSM.16.M88.4 R168, [R225+0x18100] ;  /* 0x01810000e1a8783b */ /* 0x000fea0000000200 */
[----:B------:R-:W1:Y:S02]  /*ee60*/  LDSM.16.M88.4 R180, [R224+0xc100] ;  /* 0x00c10000e0b4783b */ /* 0x000e640000000200 */
[C---:B-----5:R-:W-:Y:S08]  /*ee70*/  HMMA.16816.F32.BF16 R4, R164.reuse, R176, R4 ;  /* 0x000000b0a404723c */ /* 0x060ff00000041804 */
[C---:B------:R-:W-:Y:S01]  /*ee80*/  HMMA.16816.F32.BF16 R8, R164.reuse, R178, R8 ;  /* 0x000000b2a408723c */ /* 0x040fe20000041808 */
[----:B------:R-:W5:Y:S07]  /*ee90*/  LDSM.16.M88.4 R176, [R224+0xc900] ;  /* 0x00c90000e0b0783b */ /* 0x000f6e0000000200 */
        /* <DEDUP_REMOVED lines=8> */
[----:B------:R-:W-:Y:S05]  /*ef20*/  LDSM.16.M88.4 R164, [R223+0x18100] ;  /* 0x01810000dfa4783b */ /* 0x000fea0000000200 */
[----:B------:R-:W4:Y:S02]  /*ef30*/  LDSM.16.M88.4 R172, [R216+0x4000] ;  /* 0x00400000d8ac783b */ /* 0x000f240000000200 */
[C---:B-1----:R-:W-:Y:S08]  /*ef40*/  HMMA.16816.F32.BF16 R4, R168.reuse, R180, R4 ;  /* 0x000000b4a804723c */ /* 0x042ff00000041804 */
[C---:B------:R-:W-:Y:S01]  /*ef50*/  HMMA.16816.F32.BF16 R8, R168.reuse, R182, R8 ;  /* 0x000000b6a808723c */ /* 0x040fe20000041808 */
[----:B------:R-:W1:Y:S07]  /*ef60*/  LDSM.16.M88.4 R180, [R216+0x4800] ;  /* 0x00480000d8b4783b */ /* 0x000e6e0000000200 */
[C---:B-----5:R-:W-:Y:S08]  /*ef70*/  HMMA.16816.F32.BF16 R12, R168.reuse, R176, R12 ;  /* 0x000000b0a80c723c */ /* 0x060ff0000004180c */
[C---:B------:R-:W-:Y:S01]  /*ef80*/  HMMA.16816.F32.BF16 R16, R168.reuse, R178, R16 ;  /* 0x000000b2a810723c */ /* 0x040fe20000041810 */
[----:B------:R-:W-:Y:S07]  /*ef90*/  LDSM.16.M88.4 R176, [R216+0x5800] ;  /* 0x00580000d8b0783b */ /* 0x000fee0000000200 */
[C---:B--2---:R-:W-:Y:S08]  /*efa0*/  HMMA.16816.F32.BF16 R20, R168.reuse, R184, R20 ;  /* 0x000000b8a814723c */ /* 0x044ff00000041814 */
[C---:B------:R-:W-:Y:S01]  /*efb0*/  HMMA.16816.F32.BF16 R24, R168.reuse, R186, R24 ;  /* 0x000000baa818723c */ /* 0x040fe20000041818 */
[----:B------:R-:W-:Y:S07]  /*efc0*/  LDSM.16.M88.4 R184, [R230+0x1c100] ;  /* 0x01c10000e6b8783b */ /* 0x000fee0000000200 */
[C---:B---3--:R-:W-:Y:S08]  /*efd0*/  HMMA.16816.F32.BF16 R28, R168.reuse, R188, R28 ;  /* 0x000000bca81c723c */ /* 0x048ff0000004181c */
[----:B------:R-:W-:Y:S01]  /*efe0*/  HMMA.16816.F32.BF16 R32, R168, R190, R32 ;  /* 0x000000bea820723c */ /* 0x000fe20000041820 */
[----:B------:R-:W2:Y:S05]  /*eff0*/  LDSM.16.M88.4 R168, [R216+0x5000] ;  /* 0x00500000d8a8783b */ /* 0x000eaa0000000200 */
[----:B------:R-:W3:Y:S02]  /*f000*/  LDSM.16.M88.4 R188, [R229+0xe100] ;  /* 0x00e10000e5bc783b */ /* 0x000ee40000000200 */
[C---:B----4-:R-:W-:Y:S08]  /*f010*/  HMMA.16816.F32.BF16 R4, R164.reuse, R172, R4 ;  /* 0x000000aca404723c */ /* 0x050ff00000041804 */
[C---:B------:R-:W-:Y:S01]  /*f020*/  HMMA.16816.F32.BF16 R8, R164.reuse, R174, R8 ;  /* 0x000000aea408723c */ /* 0x040fe20000041808 */
[----:B------:R-:W4:Y:S07]  /*f030*/  LDSM.16.M88.4 R172, [R229+0xe900] ;  /* 0x00e90000e5ac783b */ /* 0x000f2e0000000200 */
        /* <DEDUP_REMOVED lines=8> */
[----:B------:R-:W2:Y:S05]  /*f0c0*/  LDSM.16.M88.4 R164, [R229+0xf900] ;  /* 0x00f90000e5a4783b */ /* 0x000eaa0000000200 */
[----:B------:R-:W-:Y:S02]  /*f0d0*/  LDSM.16.M88.4 R176, [R206] ;  /* 0x00000000ceb0783b */ /* 0x000fe40000000200 */
[C---:B---3--:R-:W-:Y:S08]  /*f0e0*/  HMMA.16816.F32.BF16 R4, R184.reuse, R188, R4 ;  /* 0x000000bcb804723c */ /* 0x048ff00000041804 */
[C---:B------:R-:W-:Y:S01]  /*f0f0*/  HMMA.16816.F32.BF16 R8, R184.reuse, R190, R8 ;  /* 0x000000beb808723c */ /* 0x040fe20000041808 */
[----:B------:R-:W-:Y:S07]  /*f100*/  LDSM.16.M88.4 R188, [R204] ;  /* 0x00000000ccbc783b */ /* 0x000fee0000000200 */
[C---:B----4-:R-:W-:Y:S08]  /*f110*/  HMMA.16816.F32.BF16 R12, R184.reuse, R172, R12 ;  /* 0x000000acb80c723c */ /* 0x050ff0000004180c */
[C---:B------:R-:W-:Y:S01]  /*f120*/  HMMA.16816.F32.BF16 R16, R184.reuse, R174, R16 ;  /* 0x000000aeb810723c */ /* 0x040fe20000041810 */
[----:B------:R-:W3:Y:S07]  /*f130*/  LDSM.16.M88.4 R172, [R207] ;  /* 0x00000000cfac783b */ /* 0x000eee0000000200 */
[C---:B-1----:R-:W-:Y:S08]  /*f140*/  HMMA.16816.F32.BF16 R20, R184.reuse, R180, R20 ;  /* 0x000000b4b814723c */ /* 0x042ff00000041814 */
[C---:B------:R-:W-:Y:S01]  /*f150*/  HMMA.16816.F32.BF16 R24, R184.reuse, R182, R24 ;  /* 0x000000b6b818723c */ /* 0x040fe20000041818 */
[----:B------:R-:W1:Y:S07]  /*f160*/  LDSM.16.M88.4 R180, [R205] ;  /* 0x00000000cdb4783b */ /* 0x000e6e0000000200 */
[C---:B--2---:R-:W-:Y:S07]  /*f170*/  HMMA.16816.F32.BF16 R28, R184.reuse, R164, R28 ;  /* 0x000000a4b81c723c */ /* 0x044fee000004181c */
[----:B------:R-:W-:Y:S01]  /*f180*/  @P0 IADD3.X R164, R243, UR6, RZ, P6, !PT ;  /* 0x00000006f3a40c10 */ /* 0x000fe2000b7fe4ff */
[----:B------:R-:W-:Y:S01]  /*f190*/  HMMA.16816.F32.BF16 R32, R184, R166, R32 ;  /* 0x000000a6b820723c */ /* 0x000fe20000041820 */
[----:B------:R-:W-:Y:S02]  /*f1a0*/  PLOP3.LUT P0, PT, PT, PT, UP3, 0x80, 0x0 ;  /* 0x000000000000781c */ /* 0x000fe40003f0f038 */
[----:B------:R-:W-:Y:S05]  /*f1b0*/  PLOP3.LUT P6, PT, PT, PT, UP3, 0x80, 0x0 ;  /* 0x000000000000781c */ /* 0x000fea0003fcf038 */
[C---:B---3--:R-:W-:Y:S06]  /*f1c0*/  HMMA.16816.F32.BF16 R4, R168.reuse, R172, R4 ;  /* 0x000000aca804723c */ /* 0x048fec0000041804 */
[----:B------:R-:W-:Y:S02]  /*f1d0*/  @P0 LEA.HI.X R185, R245, c[0x0][0x1cc], R164, 0x1, P5 ;  /* 0x00007300f5b90a11 */ /* 0x000fe400028f0ca4 */
[----:B------:R-:W-:Y:S01]  /*f1e0*/  LDSM.16.M88.4 R164, [R225+0x1c100] ;  /* 0x01c10000e1a4783b */ /* 0x000fe20000000200 */
[C---:B------:R-:W-:Y:S01]  /*f1f0*/  HMMA.16816.F32.BF16 R8, R168.reuse, R174, R8 ;  /* 0x000000aea808723c */ /* 0x040fe20000041808 */
[----:B------:R-:W-:Y:S02]  /*f200*/  PLOP3.LUT P5, PT, PT, PT, UP3, 0x80, 0x0 ;  /* 0x000000000000781c */ /* 0x000fe40003faf038 */
[----:B------:R-:W-:Y:S01]  /*f210*/  PLOP3.LUT P0, PT, PT, PT, UP3, 0x80, 0x0 ;  /* 0x000000000000781c */ /* 0x000fe20003f0f038 */
[----:B------:R-:W2:Y:S01]  /*f220*/  LDSM.16.M88.4 R172, [R224+0xe100] ;  /* 0x00e10000e0ac783b */ /* 0x000ea20000000200 */
[----:B------:R-:W-:Y:S03]  /*f230*/  @P6 IADD3 R187, P6, R197, UR7, RZ ;  /* 0x00000007c5bb6c10 */ /* 0x000fe6000ffde0ff */
[C---:B------:R-:W-:Y:S06]  /*f240*/  HMMA.16816.F32.BF16 R12, R168.reuse, R176, R12 ;  /* 0x000000b0a80c723c */ /* 0x040fec000004180c */
[C---:B------:R-:W-:Y:S02]  /*f250*/  @P5 LEA R186, P5, R187.reuse, c[0x0][0x1c8], 0x1 ;  /* 0x00007200bbba5a11 */ /* 0x040fe400078a08ff */
[C---:B------:R-:W-:Y:S01]  /*f260*/  HMMA.16816.F32.BF16 R16, R168.reuse, R178, R16 ;  /* 0x000000b2a810723c */ /* 0x040fe20000041810 */
[----:B------:R-:W3:Y:S03]  /*f270*/  LDSM.16.M88.4 R176, [R224+0xe900] ;  /* 0x00e90000e0b0783b */ /* 0x000ee60000000200 */
[----:B------:R-:W-:Y:S02]  /*f280*/  @P0 IADD3.X R184, R196, UR6, RZ, P6, !PT ;  /* 0x00000006c4b80c10 */ /* 0x000fe4000b7fe4ff */
[----:B------:R-:W-:Y:S02]  /*f290*/  PLOP3.LUT P0, PT, PT, PT, UP3, 0x80, 0x0 ;  /* 0x000000000000781c */ /* 0x000fe40003f0f038 */
[C---:B-1----:R-:W-:Y:S01]  /*f2a0*/  HMMA.16816.F32.BF16 R20, R168.reuse, R180, R20 ;  /* 0x000000b4a814723c */ /* 0x042fe20000041814 */
[----:B------:R-:W-:Y:S07]  /*f2b0*/  PLOP3.LUT P6, PT, PT, PT, UP3, 0x80, 0x0 ;  /* 0x000000000000781c */ /* 0x000fee0003fcf038 */
[C---:B------:R-:W-:Y:S01]  /*f2c0*/  HMMA.16816.F32.BF16 R24, R168.reuse, R182, R24 ;  /* 0x000000b6a818723c */ /* 0x040fe20000041818 */
[----:B------:R-:W1:Y:S03]  /*f2d0*/  LDSM.16.M88.4 R180, [R224+0xf100] ;  /* 0x00f10000e0b4783b */ /* 0x000e660000000200 */
[----:B------:R-:W-:Y:S02]  /*f2e0*/  @P0 LEA.HI.X R187, R187, c[0x0][0x1cc], R184, 0x1, P5 ;  /* 0x00007300bbbb0a11 */ /* 0x000fe400028f0cb8 */
[----:B------:R-:W-:Y:S02]  /*f2f0*/  @P6 IADD3 R184, P6, R195, UR7, RZ ;  /* 0x00000007c3b86c10 */ /* 0x000fe4000ffde0ff */
[C---:B------:R-:W-:Y:S01]  /*f300*/  HMMA.16816.F32.BF16 R28, R168.reuse, R188, R28 ;  /* 0x000000bca81c723c */ /* 0x040fe2000004181c */
[----:B------:R-:W-:Y:S02]  /*f310*/  PLOP3.LUT P5, PT, PT, PT, UP3, 0x80, 0x0 ;  /* 0x000000000000781c */ /* 0x000fe40003faf038 */
[----:B------:R-:W-:Y:S05]  /*f320*/  PLOP3.LUT P0, PT, PT, PT, UP3, 0x80, 0x0 ;  /* 0x000000000000781c */ /* 0x000fea0003f0f038 */
[----:B------:R-:W-:Y:S01]  /*f330*/  HMMA.16816.F32.BF16 R32, R168, R190, R32 ;  /* 0x000000bea820723c */ /* 0x000fe20000041820 */
[----:B------:R-:W4:Y:S05]  /*f340*/  LDSM.16.M88.4 R168, [R224+0xf900] ;  /* 0x00f90000e0a8783b */ /* 0x000f2a0000000200 */
[----:B------:R-:W-:Y:S02]  /*f350*/  @P5 IADD3.X R189, R194, UR6, RZ, P6, !PT ;  /* 0x00000006c2bd5c10 */ /* 0x000fe4000b7fe4ff */
[----:B------:R-:W-:Y:S01]  /*f360*/  PLOP3.LUT P5, PT, PT, PT, UP3, 0x80, 0x0 ;  /* 0x000000000000781c */ /* 0x000fe20003faf038 */
[C---:B--2---:R-:W-:Y:S01]  /*f370*/  HMMA.16816.F32.BF16 R4, R164.reuse, R172, R4 ;  /* 0x000000aca404723c */ /* 0x044fe20000041804 */
[----:B------:R-:W-:Y:S04]  /*f380*/  PLOP3.LUT P6, PT, PT, PT, UP3, 0x80, 0x0 ;  /* 0x000000000000781c */ /* 0x000fe80003fcf038 */
[C---:B------:R-:W-:Y:S03]  /*f390*/  @P0 LEA R188, P0, R184.reuse, c[0x0][0x1c8], 0x1 ;  /* 0x00007200b8bc0a11 */ /* 0x040fe600078008ff */
[C---:B------:R-:W-:Y:S01]  /*f3a0*/  HMMA.16816.F32.BF16 R8, R164.reuse, R174, R8 ;  /* 0x000000aea408723c */ /* 0x040fe20000041808 */
[----:B------:R-:W-:Y:S07]  /*f3b0*/  LDSM.16.M88.4 R172, [R216+0x6800] ;  /* 0x00680000d8ac783b */ /* 0x000fee0000000200 */
[C---:B---3--:R-:W-:Y:S04]  /*f3c0*/  HMMA.16816.F32.BF16 R12, R164.reuse, R176, R12 ;  /* 0x000000b0a40c723c */ /* 0x048fe8000004180c */
[----:B------:R-:W-:Y:S02]  /*f3d0*/  @P5 LEA.HI.X R189, R184, c[0x0][0x1cc], R189, 0x1, P0 ;  /* 0x00007300b8bd5a11 */ /* 0x000fe400000f0cbd */
[----:B------:R-:W-:Y:S02]  /*f3e0*/  PLOP3.LUT P0, PT, PT, PT, UP3, 0x80, 0x0 ;  /* 0x000000000000781c */ /* 0x000fe40003f0f038 */
[----:B------:R-:W-:Y:S01]  /*f3f0*/  PLOP3.LUT P5, PT, PT, PT, UP3, 0x80, 0x0 ;  /* 0x000000000000781c */ /* 0x000fe20003faf038 */
[C---:B------:R-:W-:Y:S01]  /*f400*/  HMMA.16816.F32.BF16 R16, R164.reuse, R178, R16 ;  /* 0x000000b2a410723c */ /* 0x040fe20000041810 */
[----:B------:R-:W-:Y:S07]  /*f410*/  LDSM.16.M88.4 R176, [R216+0x7000] ;  /* 0x00700000d8b0783b */ /* 0x000fee0000000200 */
[C---:B-1----:R-:W-:Y:S04]  /*f420*/  HMMA.16816.F32.BF16 R20, R164.reuse, R180, R20 ;  /* 0x000000b4a414723c */ /* 0x042fe80000041814 */
[----:B------:R-:W-:Y:S01]  /*f430*/  @P0 IMAD.MOV.U32 R184, RZ, RZ, R0 ;  /* 0x000000ffffb80224 */ /* 0x000fe200078e0000 */
[----:B------:R-:W-:Y:S02]  /*f440*/  PLOP3.LUT P0, PT, PT, PT, UP3, 0x80, 0x0 ;  /* 0x000000000000781c */ /* 0x000fe40003f0f038 */
[----:B------:R-:W-:Y:S01]  /*f450*/  @P6 IADD3 R0, P6, R193, UR7, RZ ;  /* 0x00000007c1006c10 */ /* 0x000fe2000ffde0ff */
[C---:B------:R-:W-:Y:S01]  /*f460*/  HMMA.16816.F32.BF16 R24, R164.reuse, R182, R24 ;  /* 0x000000b6a418723c */ /* 0x040fe20000041818 */
[----:B------:R-:W-:Y:S01]  /*f470*/  LDSM.16.M88.4 R180, [R216+0x7800] ;  /* 0x00780000d8b4783b */ /* 0x000fe20000000200 */
[----:B------:R-:W-:Y:S06]  /*f480*/  @UP3 UIADD3 UR7, UP0, UR13, UR7, URZ ;  /* 0x000000070d073290 */ /* 0x000fec000ff1e03f */
[C---:B----4-:R-:W-:Y:S04]  /*f490*/  HMMA.16816.F32.BF16 R28, R164.reuse, R168, R28 ;  /* 0x000000a8a41c723c */ /* 0x050fe8000004181c */
[----:B------:R-:W-:Y:S01]  /*f4a0*/  @P0 IADD3.X R245, R192, UR6, RZ, P6, !PT ;  /* 0x00000006c0f50c10 */ /* 0x000fe2000b7fe4ff */
[----:B------:R-:W-:Y:S01]  /*f4b0*/  @UP3 UIADD3.X UR6, UR12, UR6, URZ, UP0, !UPT ;  /* 0x000000060c063290 */ /* 0x000fe200087fe43f */
[----:B------:R-:W-:Y:S02]  /*f4c0*/  PLOP3.LUT P0, PT, PT, PT, UP3, 0x80, 0x0 ;  /* 0x000000000000781c */ /* 0x000fe40003f0f038 */
[----:B------:R-:W-:Y:S01]  /*f4d0*/  HMMA.16816.F32.BF16 R32, R164, R170, R32 ;  /* 0x000000aaa420723c */ /* 0x000fe20000041820 */
[----:B------:R-:W-:Y:S05]  /*f4e0*/  LDSM.16.M88.4 R164, [R223+0x1c100] ;  /* 0x01c10000dfa4783b */ /* 0x000fea0000000200 */
[----:B------:R-:W1:Y:S02]  /*f4f0*/  LDSM.16.M88.4 R168, [R216+0x6000] ;  /* 0x00600000d8a8783b */ /* 0x000e640000000200 */
[----:B------:R-:W-:Y:S04]  /*f500*/  DEPBAR.LE SB0, 0x0 ;  /* 0x000080000000791a */ /* 0x000fe80000000000 */
[----:B------:R-:W-:Y:S06]  /*f510*/  BAR.SYNC.DEFER_BLOCKING 0x0 ;  /* 0x0000000000007b1d */ /* 0x000fec0000010000 */
[----:B------:R-:W-:Y:S01]  /*f520*/  @!PT LDS RZ, [RZ] ;  /* 0x00000000fffff984 */ /* 0x000fe20000000800 */
[----:B------:R-:W-:Y:S01]  /*f530*/  @!PT LDS RZ, [RZ] ;  /* 0x00000000fffff984 */ /* 0x000fe20000000800 */
[----:B------:R-:W-:Y:S01]  /*f540*/  @!PT LDS RZ, [RZ] ;  /* 0x00000000fffff984 */ /* 0x000fe20000000800 */
[----:B------:R2:W-:Y:S01]  /*f550*/  @P5 LDGSTS.E.BYPASS.LTC128B.128 [R231+0x8100], [R184.64], !P4 ;  /* 0x08100000b8e75fae */ /* 0x0005e2000e101d52 */
[----:B------:R-:W-:Y:S01]  /*f560*/  PLOP3.LUT P5, PT, PT, PT, UP3, 0x80, 0x0 ;  /* 0x000000000000781c */ /* 0x000fe20003faf038 */
[C---:B-1----:R-:W-:Y:S11]  /*f570*/  HMMA.16816.F32.BF16 R4, R164.reuse, R168, R4 ;  /* 0x000000a8a404723c */ /* 0x042ff60000041804 */
[----:B------:R-:W-:Y:S01]  /*f580*/  @!UPT UIADD3 URZ, URZ, URZ, URZ ;  /* 0x0000003f3f3ff290 */ /* 0x000fe2000fffe03f */
[C---:B------:R-:W-:Y:S02]  /*f590*/  @P5 LEA R246, P6, R0.reuse, c[0x0][0x1c8], 0x1 ;  /* 0x0000720000f65a11 */ /* 0x040fe400078c08ff */
[----:B------:R-:W-:Y:S01]  /*f5a0*/  PLOP3.LUT P5, PT, PT, PT, UP3, 0x80, 0x0 ;  /* 0x000000000000781c */ /* 0x000fe20003faf038 */
[C---:B------:R-:W-:Y:S01]  /*f5b0*/  HMMA.16816.F32.BF16 R8, R164.reuse, R170, R8 ;  /* 0x000000aaa408723c */ /* 0x040fe20000041808 */
[----:B------:R-:W-:Y:S07]  /*f5c0*/  PLOP3.LUT P5, PT, PT, PT, UP3, 0x80, 0x0 ;  /* 0x000000000000781c */ /* 0x000fee0003faf038 */
[C---:B------:R-:W-:Y:S04]  /*f5d0*/  HMMA.16816.F32.BF16 R12, R164.reuse, R172, R12 ;  /* 0x000000aca40c723c */ /* 0x040fe8000004180c */
[----:B------:R-:W-:Y:S02]  /*f5e0*/  @P0 LEA.HI.X R245, R0, c[0x0][0x1cc], R245, 0x1, P6 ;  /* 0x0000730000f50a11 */ /* 0x000fe400030f0cf5 */
[----:B------:R-:W-:Y:S02]  /*f5f0*/  PLOP3.LUT P6, PT, PT, PT, UP3, 0x80, 0x0 ;  /* 0x000000000000781c */ /* 0x000fe40003fcf038 */
[----:B------:R-:W-:Y:S01]  /*f600*/  PLOP3.LUT P0, PT, PT, PT, UP3, 0x80, 0x0 ;  /* 0x000000000000781c */ /* 0x000fe20003f0f038 */
[C---:B------:R-:W-:Y:S08]  /*f610*/  HMMA.16816.F32.BF16 R16, R164.reuse, R174, R16 ;  /* 0x000000aea410723c */ /* 0x040ff00000041810 */
[C---:B------:R-:W-:Y:S04]  /*f620*/  HMMA.16816.F32.BF16 R20, R164.reuse, R176, R20 ;  /* 0x000000b0a414723c */ /* 0x040fe80000041814 */
[----:B------:R-:W-:Y:S01]  /*f630*/  @P6 IADD3 R0, P6, R236, UR7, RZ ;  /* 0x00000007ec006c10 */ /* 0x000fe2000ffde0ff */
[----:B------:R1:W-:Y:S01]  /*f640*/  @P0 LDGSTS.E.BYPASS.LTC128B.128 [R231+0xa100], [R186.64], !P3 ;  /* 0x0a100000bae70fae */ /* 0x0003e2000d901d52 */
[----:B------:R-:W-:Y:S02]  /*f650*/  PLOP3.LUT P0, PT, PT, PT, UP3, 0x80, 0x0 ;  /* 0x000000000000781c */ /* 0x000fe40003f0f038 */
[C---:B------:R-:W-:Y:S08]  /*f660*/  HMMA.16816.F32.BF16 R24, R164.reuse, R178, R24 ;  /* 0x000000b2a418723c */ /* 0x040ff00000041818 */
[C---:B------:R-:W-:Y:S04]  /*f670*/  HMMA.16816.F32.BF16 R28, R164.reuse, R180, R28 ;  /* 0x000000b4a41c723c */ /* 0x040fe8000004181c */
[----:B------:R-:W-:Y:S02]  /*f680*/  @P5 IADD3.X R191, R243, UR6, RZ, P6, !PT ;  /* 0x00000006f3bf5c10 */ /* 0x000fe4000b7fe4ff */
[----:B------:R-:W-:Y:S02]  /*f690*/  PLOP3.LUT P5, PT, PT, PT, UP3, 0x80, 0x0 ;  /* 0x000000000000781c */ /* 0x000fe40003faf038 */
[C---:B------:R-:W-:Y:S01]  /*f6a0*/  @P0 LEA R190, P6, R0.reuse, c[0x0][0x1c8], 0x1 ;  /* 0x0000720000be0a11 */ /* 0x040fe200078c08ff */
[----:B------:R-:W-:Y:S01]  /*f6b0*/  HMMA.16816.F32.BF16 R32, R164, R182, R32 ;  /* 0x000000b6a420723c */ /* 0x000fe20000041820 */
[----:B------:R-:W-:Y:S02]  /*f6c0*/  PLOP3.LUT P0, PT, PT, PT, UP3, 0x80, 0x0 ;  /* 0x000000000000781c */ /* 0x000fe40003f0f038 */
[----:B------:R-:W-:Y:S04]  /*f6d0*/  PLOP3.LUT P0, PT, PT, PT, UP3, 0x80, 0x0 ;  /* 0x000000000000781c */ /* 0x000fe80003f0f038 */
[----:B------:R-:W-:Y:S05]  /*f6e0*/  IMAD.U32 R166, RZ, RZ, UR16 ;  /* 0x00000010ffa67e24 */ /* 0x000fea000f8e00ff */
[----:B------:R-:W-:Y:S02]  /*f6f0*/  @P5 LEA.HI.X R191, R0, c[0x0][0x1cc], R191, 0x1, P6 ;  /* 0x0000730000bf5a11 */ /* 0x000fe400030f0cbf */
[----:B------:R-:W-:Y:S02]  /*f700*/  PLOP3.LUT P6, PT, PT, PT, UP3, 0x80, 0x0 ;  /* 0x000000000000781c */ /* 0x000fe40003fcf038 */
[----:B------:R-:W-:Y:S11]  /*f710*/  PLOP3.LUT P5, PT, PT, PT, UP3, 0x80, 0x0 ;  /* 0x000000000000781c */ /* 0x000ff60003faf038 */
[----:B------:R-:W-:Y:S02]  /*f720*/  @P6 IADD3 R0, P6, R197, UR7, RZ ;  /* 0x00000007c5006c10 */ /* 0x000fe4000ffde0ff */
[----:B------:R3:W-:Y:S01]  /*f730*/  @P5 LDGSTS.E.BYPASS.LTC128B.128 [R231+0xc100], [R188.64], !P2 ;  /* 0x0c100000bce75fae */ /* 0x0007e2000d101d52 */
[----:B------:R-:W-:Y:S10]  /*f740*/  PLOP3.LUT P5, PT, PT, PT, UP3, 0x80, 0x0 ;  /* 0x000000000000781c */ /* 0x000ff40003faf038 */
[----:B--2---:R-:W-:Y:S02]  /*f750*/  @P0 IADD3.X R185, R196, UR6, RZ, P6, !PT ;  /* 0x00000006c4b90c10 */ /* 0x004fe4000b7fe4ff */
[----:B------:R-:W-:Y:S02]  /*f760*/  PLOP3.LUT P0, PT, PT, PT, UP3, 0x80, 0x0 ;  /* 0x000000000000781c */ /* 0x000fe40003f0f038 */
[C---:B------:R-:W-:Y:S02]  /*f770*/  @P5 LEA R184, P6, R0.reuse, c[0x0][0x1c8], 0x1 ;  /* 0x0000720000b85a11 */ /* 0x040fe400078c08ff */
[----:B------:R-:W-:Y:S11]  /*f780*/  PLOP3.LUT P5, PT, PT, PT, UP3, 0x80, 0x0 ;  /* 0x000000000000781c */ /* 0x000ff60003faf038 */
[----:B------:R-:W-:Y:S02]  /*f790*/  @P0 LEA.HI.X R185, R0, c[0x0][0x1cc], R185, 0x1, P6 ;  /* 0x0000730000b90a11 */ /* 0x000fe400030f0cb9 */
[----:B------:R-:W-:Y:S02]  /*f7a0*/  PLOP3.LUT P0, PT, PT, PT, UP3, 0x80, 0x0 ;  /* 0x000000000000781c */ /* 0x000fe40003f0f038 */
[----:B------:R-:W-:Y:S02]  /*f7b0*/  @P5 IADD3 R0, P6, R195, UR7, RZ ;  /* 0x00000007c3005c10 */ /* 0x000fe4000ffde0ff */
[----:B------:R-:W-:Y:S11]  /*f7c0*/  PLOP3.LUT P5, PT, PT, PT, UP3, 0x80, 0x0 ;  /* 0x000000000000781c */ /* 0x000ff60003faf038 */
[----:B------:R-:W-:Y:S02]  /*f7d0*/  @P0 IADD3.X R169, R194, UR6, RZ, P6, !PT ;  /* 0x00000006c2a90c10 */ /* 0x000fe4000b7fe4ff */
[----:B------:R-:W-:Y:S02]  /*f7e0*/  PLOP3.LUT P0, PT, PT, PT, UP3, 0x80, 0x0 ;  /* 0x000000000000781c */ /* 0x000fe40003f0f038 */
[C---:B------:R-:W-:Y:S02]  /*f7f0*/  @P5 LEA R168, P6, R0.reuse, c[0x0][0x1c8], 0x1 ;  /* 0x0000720000a85a11 */ /* 0x040fe400078c08ff */
[----:B------:R-:W-:Y:S11]  /*f800*/  PLOP3.LUT P5, PT, PT, PT, UP3, 0x80, 0x0 ;  /* 0x000000000000781c */ /* 0x000ff60003faf038 */
[----:B------:R-:W-:Y:S02]  /*f810*/  @P0 LEA.HI.X R169, R0, c[0x0][0x1cc], R169, 0x1, P6 ;  /* 0x0000730000a90a11 */ /* 0x000fe400030f0ca9 */
[----:B------:R-:W-:Y:S02]  /*f820*/  PLOP3.LUT P0, PT, PT, PT, UP3, 0x80, 0x0 ;  /* 0x000000000000781c */ /* 0x000fe40003f0f038 */
[----:B------:R-:W-:Y:S02]  /*f830*/  @P5 IADD3 R0, P6, R193, UR7, RZ ;  /* 0x00000007c1005c10 */ /* 0x000fe4000ffde0ff */
[----:B------:R-:W-:Y:S11]  /*f840*/  PLOP3.LUT P5, PT, PT, PT, UP3, 0x80, 0x0 ;  /* 0x000000000000781c */ /* 0x000ff60003faf038 */
[----:B------:R-:W-:Y:S01]  /*f850*/  @P0 IADD3.X R171, R192, UR6, RZ, P6, !PT ;  /* 0x00000006c0ab0c10 */ /* 0x000fe2000b7fe4ff */
[----:B------:R-:W-:Y:S01]  /*f860*/  USHF.L.U32 UR6, UR14, 0x6, URZ ;  /* 0x000000060e067899 */ /* 0x000fe2000800063f */
[----:B------:R-:W-:Y:S02]  /*f870*/  PLOP3.LUT P0, PT, PT, PT, UP3, 0x80, 0x0 ;  /* 0x000000000000781c */ /* 0x000fe40003f0f038 */
[C---:B------:R-:W-:Y:S02]  /*f880*/  @P5 LEA R170, P6, R0.reuse, c[0x0][0x1c8], 0x1 ;  /* 0x0000720000aa5a11 */ /* 0x040fe400078c08ff */
[----:B------:R-:W-:Y:S11]  /*f890*/  PLOP3.LUT P5, PT, PT, PT, UP2, 0x80, 0x0 ;  /* 0x000000000000781c */ /* 0x000ff60003faf028 */
[----:B------:R-:W-:Y:S01]  /*f8a0*/  @P0 LEA.HI.X R171, R0, c[0x0][0x1cc], R171, 0x1, P6 ;  /* 0x0000730000ab0a11 */ /* 0x000fe200030f0cab */
[----:B------:R-:W-:Y:S01]  /*f8b0*/  IMAD.MOV.U32 R0, RZ, RZ, R233 ;  /* 0x000000ffff007224 */ /* 0x000fe200078e00e9 */
[----:B------:R-:W-:Y:S01]  /*f8c0*/  PLOP3.LUT P6, PT, PT, PT, UP3, 0x80, 0x0 ;  /* 0x000000000000781c */ /* 0x000fe20003fcf038 */
[----:B-1----:R-:W-:Y:S01]  /*f8d0*/  @P5 IMAD.HI.U32 R186, R233, c[0x0][0x2c8], RZ ;  /* 0x0000b200e9ba5a27 */ /* 0x002fe200078e00ff */
[----:B------:R-:W-:Y:S02]  /*f8e0*/  PLOP3.LUT P0, PT, PT, PT, UP2, 0x80, 0x0 ;  /* 0x000000000000781c */ /* 0x000fe40003f0f028 */
[----:B------:R-:W-:Y:S09]  /*f8f0*/  PLOP3.LUT P5, PT, PT, PT, UP3, 0x80, 0x0 ;  /* 0x000000000000781c */ /* 0x000ff20003faf038 */
[----:B------:R-:W-:Y:S01]  /*f900*/  @P6 IMAD.MOV.U32 R247, RZ, RZ, R245 ;  /* 0x000000fffff76224 */ /* 0x000fe200078e00f5 */
[----:B------:R-:W-:Y:S02]  /*f910*/  PLOP3.LUT P6, PT, PT, PT, UP3, 0x80, 0x0 ;  /* 0x000000000000781c */ /* 0x000fe40003fcf038 */
[----:B------:R-:W-:Y:S02]  /*f920*/  @P0 SHF.R.U32.HI R0, RZ, c[0x0][0x2cc], R186 ;  /* 0x0000b300ff000a19 */ /* 0x000fe400000116ba */
[----:B------:R1:W-:Y:S01]  /*f930*/  @P5 LDGSTS.E.BYPASS.LTC128B.128 [R231+0xe100], [R246.64], !P1 ;  /* 0x0e100000f6e75fae */ /* 0x0003e2000c901d52 */
[----:B------:R-:W-:Y:S02]  /*f940*/  PLOP3.LUT P0, PT, PT, PT, UP3, 0x80, 0x0 ;  /* 0x000000000000781c */ /* 0x000fe40003f0f038 */
[----:B------:R-:W-:Y:S02]  /*f950*/  PLOP3.LUT P0, PT, PT, PT, UP3, 0x80, 0x0 ;  /* 0x000000000000781c */ /* 0x000fe40003f0f038 */
[----:B------:R-:W2:Y:S01]  /*f960*/  SHFL.IDX PT, R173, R0, RZ, 0x1c1f ;  /* 0x001c1fff00ad7589 */ /* 0x000ea200000e0000 */
[----:B------:R-:W-:Y:S02]  /*f970*/  PLOP3.LUT P5, PT, PT, PT, UP3, 0x80, 0x0 ;  /* 0x000000000000781c */ /* 0x000fe40003faf038 */
[----:B------:R-:W-:Y:S02]  /*f980*/  PLOP3.LUT P5, PT, PT, PT, UP3, 0x80, 0x0 ;  /* 0x000000000000781c */ /* 0x000fe40003faf038 */
[----:B------:R3:W-:Y:S01]  /*f990*/  @P6 LDGSTS.E.BYPASS.LTC128B.128 [R231+0x9100], [R190.64], !P4 ;  /* 0x09100000bee76fae */ /* 0x0007e2000e101d52 */
[----:B------:R-:W-:Y:S02]  /*f9a0*/  PLOP3.LUT P6, PT, PT, PT, UP3, 0x80, 0x0 ;  /* 0x000000000000781c */ /* 0x000fe40003fcf038 */
[----:B------:R-:W-:Y:S03]  /*f9b0*/  PLOP3.LUT P6, PT, PT, PT, UP3, 0x80, 0x0 ;  /* 0x000000000000781c */ /* 0x000fe60003fcf038 */
[----:B------:R3:W-:Y:S01]  /*f9c0*/  @P0 LDGSTS.E.BYPASS.LTC128B.128 [R231+0xb100], [R184.64], !P3 ;  /* 0x0b100000b8e70fae */ /* 0x0007e2000d901d52 */
[----:B------:R-:W-:Y:S02]  /*f9d0*/  PLOP3.LUT P0, PT, PT, PT, UP3, 0x80, 0x0 ;  /* 0x000000000000781c */ /* 0x000fe40003f0f038 */
[----:B------:R-:W-:Y:S02]  /*f9e0*/  PLOP3.LUT P0, PT, PT, PT, UP1, 0x40, 0x0 ;  /* 0x000000000000781c */ /* 0x000fe40003f0e818 */
[----:B------:R2:W-:Y:S05]  /*f9f0*/  @P5 LDGSTS.E.BYPASS.LTC128B.128 [R231+0xd100], [R168.64], !P2 ;  /* 0x0d100000a8e75fae */ /* 0x0005ea000d101d52 */
[----:B------:R3:W-:Y:S01]  /*fa00*/  @P6 LDGSTS.E.BYPASS.LTC128B.128 [R231+0xf100], [R170.64], !P1 ;  /* 0x0f100000aae76fae */ /* 0x0007e2000c901d52 */
[----:B-1----:R-:W-:Y:S04]  /*fa10*/  IMAD.U32 R247, RZ, RZ, UR6 ;  /* 0x00000006fff77e24 */ /* 0x002fe8000f8e00ff */
[----:B------:R-:W0:Y:S01]  /*fa20*/  LDGDEPBAR ;  /* 0x00000000000079af */ /* 0x000e220000000000 */
[----:B------:R-:W-:Y:S04]  /*fa30*/  IADD3 R165, -R240, 0x1, -R247 ;  /* 0x00000001f0a57810 */ /* 0x000fe80007ffe9f7 */
[----:B------:R-:W-:Y:S04]  /*fa40*/  IADD3 R166, -R166, UR9, R165 ;  /* 0x00000009a6a67c10 */ /* 0x000fe8000fffe1a5 */
[C---:B------:R-:W-:Y:S02]  /*fa50*/  IADD3 R172, R166.reuse, c[0x0][0x328], RZ ;  /* 0x0000ca00a6ac7a10 */ /* 0x040fe40007ffe0ff */
[----:B------:R-:W-:Y:S03]  /*fa60*/  IADD3 R166, R166, UR15, RZ ;  /* 0x0000000fa6a67c10 */ /* 0x000fe6000fffe0ff */
[--C-:B--2---:R-:W-:Y:S02]  /*fa70*/  IMAD.IADD R169, R172, 0x1, R173.reuse ;  /* 0x00000001aca97824 */ /* 0x104fe400078e02ad */
[----:B------:R-:W-:Y:S01]  /*fa80*/  IMAD.IADD R168, R166, 0x1, R173 ;  /* 0x00000001a6a87824 */ /* 0x000fe200078e02ad */
[----:B------:R-:W-:-:S05]  /*fa90*/  @P0 BRA `(.L_x_2506) ;  /* 0x0000019000000947 */ /* 0x000fca0003800000 */
[----:B------:R-:W-:Y:S01]  /*faa0*/  IMAD.U32 R164, RZ, RZ, UR16 ;  /* 0x00000010ffa47e24 */ /* 0x000fe2000f8e00ff */
[----:B------:R-:W-:Y:S04]  /*fab0*/  BSSY B0, `(.L_x_2507) ;  /* 0x0000012000007945 */ /* 0x000fe80003800000 */
[----:B---3--:R-:W-:Y:S04]  /*fac0*/  IADD3 R170, -R164, UR9, R173 ;  /* 0x00000009a4aa7c10 */ /* 0x008fe8000fffe1ad */
        /* <DEDUP_REMOVED lines=11> */
.L_x_2508:
[----:B------:R-:W-:Y:S04]  /*fb80*/  MOV R164, c[0x0][0x32c] ;  /* 0x0000cb0000a47a02 */ /* 0x000fe80000000f00 */
[----:B------:R-:W-:Y:S11]  /*fb90*/  ISETP.NE.AND P0, PT, R164, 0x1, PT ;  /* 0x00000001a400780c */ /* 0x000ff60003f05270 */
[----:B------:R-:W-:Y:S02]  /*fba0*/  @!UPT UIADD3 URZ, URZ, URZ, URZ ;  /* 0x0000003f3f3ff290 */ /* 0x000fe4000fffe03f */
[----:B------:R-:W-:Y:S05]  /*fbb0*/  @P0 IMAD.HI.U32 R164, R170, c[0x0][0x330], RZ ;  /* 0x0000cc00aaa40a27 */ /* 0x000fea00078e00ff */
[----:B------:R-:W-:Y:S02]  /*fbc0*/  @P0 SHF.R.U32.HI R170, RZ, c[0x0][0x334], R164 ;  /* 0x0000cd00ffaa0a19 */ /* 0x000fe400000116a4 */
.L_x_2509:
[----:B------:R-:W-:Y:S05]  /*fbd0*/  BSYNC B0 ;  /* 0x0000000000007941 */ /* 0x000fea0003800000 */
.L_x_2507:
[----:B------:R-:W-:Y:S04]  /*fbe0*/  IMAD R165, R170, c[0x0][0x32c], -R247 ;  /* 0x0000cb00aaa57a24 */ /* 0x000fe800078e0af7 */
[----:B------:R-:W-:Y:S05]  /*fbf0*/  IMAD.IADD R165, R165, 0x1, -R240 ;  /* 0x00000001a5a57824 */ /* 0x000fea00078e0af0 */
[----:B------:R-:W-:Y:S02]  /*fc00*/  IADD3 R164, R165, c[0x0][0x32c], RZ ;  /* 0x0000cb00a5a47a10 */ /* 0x000fe40007ffe0ff */
[----:B------:R-:W-:Y:S02]  /*fc10*/  IMNMX R168, R168, R165, !PT ;  /* 0x000000a5a8a87217 */ /* 0x000fe40007800200 */
[----:B------:R-:W-:Y:S02]  /*fc20*/  IMNMX R169, R169, R164, PT ;  /* 0x000000a4a9a97217 */ /* 0x000fe40003800200 */
.L_x_2506:
[----:B------:R-:W-:Y:S06]  /*fc30*/  UISETP.GT.AND UP0, UPT, UR14, -0x1, UPT ;  /* 0xffffffff0e00788c */ /* 0x000fec000bf04270 */
[----:B------:R-:W-:Y:S02]  /*fc40*/  PLOP3.LUT P0, PT, PT, PT, UP0, 0x80, 0x0 ;  /* 0x000000000000781c */ /* 0x000fe40003f0f008 */
[----:B------:R-:W-:Y:S02]  /*fc50*/  PLOP3.LUT P6, PT, PT, PT, UP0, 0x80, 0x0 ;  /* 0x000000000000781c */ /* 0x000fe40003fcf008 */
[C---:B------:R-:W-:Y:S02]  /*fc60*/  ISETP.GT.AND P0, PT, R168.reuse, RZ, P0 ;  /* 0x000000ffa800720c */ /* 0x040fe40000704270 */
[----:B------:R-:W-:Y:S02]  /*fc70*/  ISETP.GT.AND P6, PT, R168, 0x8, P6 ;  /* 0x00000008a800780c */ /* 0x000fe400037c4270 */
[C---:B------:R-:W-:Y:S02]  /*fc80*/  ISETP.LT.OR P5, PT, R169.reuse, 0x1, P0 ;  /* 0x00000001a900780c */ /* 0x040fe400007a1670 */
[----:B------:R-:W-:Y:S02]  /*fc90*/  PLOP3.LUT P0, PT, PT, PT, UP0, 0x80, 0x0 ;  /* 0x000000000000781c */ /* 0x000fe40003f0f008 */
[----:B------:R-:W-:Y:S02]  /*fca0*/  FSEL R164, R4, -INF , !P5 ;  /* 0xff80000004a47808 */ /* 0x000fe40006800000 */
[C---:B------:R-:W-:Y:S02]  /*fcb0*/  ISETP.GT.AND P0, PT, R168.reuse, 0x1, P0 ;  /* 0x00000001a800780c */ /* 0x040fe40000704270 */
[----:B------:R-:W-:Y:S02]  /*fcc0*/  PLOP3.LUT P5, PT, PT, PT, UP0, 0x80, 0x0 ;  /* 0x000000000000781c */ /* 0x000fe40003faf008 */
[----:B------:R-:W-:Y:S02]  /*fcd0*/  ISETP.LT.OR P0, PT, R169, 0x2, P0 ;  /* 0x00000002a900780c */ /* 0x000fe40000701670 */
[C---:B------:R-:W-:Y:S02]  /*fce0*/  ISETP.GT.AND P5, PT, R168.reuse, 0x9, P5 ;  /* 0x00000009a800780c */ /* 0x040fe40002fa4270 */
[----:B------:R-:W-:Y:S02]  /*fcf0*/  FSEL R167, R5, -INF , !P0 ;  /* 0xff80000005a77808 */ /* 0x000fe40004000000 */
[----:B------:R-:W-:Y:S01]  /*fd00*/  PLOP3.LUT P0, PT, PT, PT, UP0, 0x80, 0x0 ;  /* 0x000000000000781c */ /* 0x000fe20003f0f008 */
[----:B------:R-:W1:Y:S01]  /*fd10*/  SHFL.IDX PT, R5, R0, 0x1, 0x1c1f ;  /* 0x003c1f0000057f89 */ /* 0x000e6200000e0000 */
[C---:B------:R-:W-:Y:S02]  /*fd20*/  ISETP.LT.OR P6, PT, R169.reuse, 0x9, P6 ;  /* 0x00000009a900780c */ /* 0x040fe400037c1670 */
        /* <DEDUP_REMOVED lines=10> */
[----:B------:R-:W-:Y:S01]  /*fdd0*/  ISETP.GT.AND P6, PT, R168, 0x11, P6 ;  /* 0x00000011a800780c */ /* 0x000fe200037c4270 */
[--C-:B-1----:R-:W-:Y:S01]  /*fde0*/  IMAD.IADD R0, R172, 0x1, R5.reuse ;  /* 0x00000001ac007824 */ /* 0x102fe200078e0205 */
[----:B------:R-:W-:Y:S01]  /*fdf0*/  ISETP.GT.AND P5, PT, R168, 0x18, P5 ;  /* 0x00000018a800780c */ /* 0x000fe20002fa4270 */
[----:B------:R-:W-:Y:S01]  /*fe00*/  IMAD.IADD R166, R166, 0x1, R5 ;  /* 0x00000001a6a67824 */ /* 0x000fe200078e0205 */
[C---:B------:R-:W-:Y:S02]  /*fe10*/  ISETP.LT.OR P0, PT, R169.reuse, 0x1a, P0 ;  /* 0x0000001aa900780c */ /* 0x040fe40000701670 */
[C---:B------:R-:W-:Y:S02]  /*fe20*/  ISETP.LT.OR P6, PT, R169.reuse, 0x12, P6 ;  /* 0x00000012a900780c */ /* 0x040fe400037c1670 */
[----:B------:R-:W-:Y:S02]  /*fe30*/  ISETP.LT.OR P5, PT, R169, 0x19, P5 ;  /* 0x00000019a900780c */ /* 0x000fe40002fa1670 */
[----:B------:R-:W-:Y:S02]  /*fe40*/  FSEL R183, R17, -INF , !P0 ;  /* 0xff80000011b77808 */ /* 0x000fe40004000000 */
[----:B------:R-:W-:Y:S02]  /*fe50*/  PLOP3.LUT P0, PT, PT, PT, UP0, 0x80, 0x0 ;  /* 0x000000000000781c */ /* 0x000fe40003f0f008 */
[----:B---3--:R-:W-:Y:S02]  /*fe60*/  FSEL R185, R13, -INF , !P6 ;  /* 0xff8000000db97808 */ /* 0x008fe40007000000 */
        /* <DEDUP_REMOVED lines=48> */
.L_x_2512:
[----:B------:R-:W-:Y:S04]  /*10170*/  MOV R4, c[0x0][0x32c] ;  /* 0x0000cb0000047a02 */ /* 0x000fe80000000f00 */
[----:B------:R-:W-:Y:S11]  /*10180*/  ISETP.NE.AND P0, PT, R4, 0x1, PT ;  /* 0x000000010400780c */ /* 0x000ff60003f05270 */
[----:B------:R-:W-:Y:S02]  /*10190*/  @!UPT UIADD3 URZ, URZ, URZ, URZ ;  /* 0x0000003f3f3ff290 */ /* 0x000fe4000fffe03f */
[----:B------:R-:W-:Y:S05]  /*101a0*/  @P0 IMAD.HI.U32 R4, R8, c[0x0][0x330], RZ ;  /* 0x0000cc0008040a27 */ /* 0x000fea00078e00ff */
[----:B------:R-:W-:Y:S02]  /*101b0*/  @P0 SHF.R.U32.HI R8, RZ, c[0x0][0x334], R4 ;  /* 0x0000cd00ff080a19 */ /* 0x000fe40000011604 */
.L_x_2513:
[----:B------:R-:W-:Y:S05]  /*101c0*/  BSYNC B0 ;  /* 0x0000000000007941 */ /* 0x000fea0003800000 */
.L_x_2511:
[----:B------:R-:W-:Y:S04]  /*101d0*/  IMAD R247, R8, c[0x0][0x32c], -R247 ;  /* 0x0000cb0008f77a24 */ /* 0x000fe800078e0af7 */
[----:B------:R-:W-:Y:S05]  /*101e0*/  IMAD.IADD R247, R247, 0x1, -R240 ;  /* 0x00000001f7f77824 */ /* 0x000fea00078e0af0 */
[----:B------:R-:W-:Y:S02]  /*101f0*/  IADD3 R5, R247, c[0x0][0x32c], RZ ;  /* 0x0000cb00f7057a10 */ /* 0x000fe40007ffe0ff */
[----:B------:R-:W-:Y:S02]  /*10200*/  IMNMX R166, R166, R247, !PT ;  /* 0x000000f7a6a67217 */ /* 0x000fe40007800200 */
[----:B------:R-:W-:Y:S02]  /*10210*/  IMNMX R0, R0, R5, PT ;  /* 0x0000000500007217 */ /* 0x000fe40003800200 */
.L_x_2510:
        /* <DEDUP_REMOVED lines=8> */
[----:B------:R-:W-:Y:S02]  /*102a0*/  ISETP.LT.OR P5, PT, R0, 0x1, P5 ;  /* 0x000000010000780c */ /* 0x000fe40002fa1670 */
[----:B------:R-:W-:Y:S02]  /*102b0*/  FMNMX.FTZ R4, R179, R4, !PT ;  /* 0x00000004b3047209 */ /* 0x000fe40007810000 */
[----:B------:R-:W-:Y:S02]  /*102c0*/  FSEL R17, R6, -INF , !P5 ;  /* 0xff80000006117808 */ /* 0x000fe40006800000 */
[----:B------:R-:W-:Y:S02]  /*102d0*/  PLOP3.LUT P6, PT, PT, PT, UP0, 0x80, 0x0 ;  /* 0x000000000000781c */ /* 0x000fe40003fcf008 */
[----:B------:R-:W-:Y:S02]  /*102e0*/  ISETP.LT.OR P0, PT, R0, 0x2, P0 ;  /* 0x000000020000780c */ /* 0x000fe40000701670 */
[----:B------:R-:W-:Y:S02]  /*102f0*/  PLOP3.LUT P5, PT, PT, PT, UP0, 0x80, 0x0 ;  /* 0x000000000000781c */ /* 0x000fe40003faf008 */
[----:B------:R-:W-:Y:S02]  /*10300*/  FMNMX.FTZ R4, R185, R4, !PT ;  /* 0x00000004b9047209 */ /* 0x000fe40007810000 */
[----:B------:R-:W-:Y:S02]  /*10310*/  FSEL R16, R7, -INF , !P0 ;  /* 0xff80000007107808 */ /* 0x000fe40004000000 */
[C---:B------:R-:W-:Y:S02]  /*10320*/  ISETP.GT.AND P6, PT, R166.reuse, 0x8, P6 ;  /* 0x00000008a600780c */ /* 0x040fe400037c4270 */
[----:B------:R-:W-:Y:S02]  /*10330*/  ISETP.GT.AND P5, PT, R166, 0x9, P5 ;  /* 0x00000009a600780c */ /* 0x000fe40002fa4270 */
[----:B------:R-:W-:Y:S02]  /*10340*/  PLOP3.LUT P0, PT, PT, PT, UP0, 0x80, 0x0 ;  /* 0x000000000000781c */ /* 0x000fe40003f0f008 */
        /* <DEDUP_REMOVED lines=8> */
[----:B------:R-:W-:Y:S02]  /*103d0*/  FMNMX.FTZ R7, R16, R7, !PT ;  /* 0x0000000710077209 */ /* 0x000fe40007810000 */
[----:B------:R-:W-:Y:S02]  /*103e0*/  ISETP.LT.OR P0, PT, R0, 0x11, P0 ;  /* 0x000000110000780c */ /* 0x000fe40000701670 */
[----:B------:R-:W-:Y:S02]  /*103f0*/  PLOP3.LUT P6, PT, PT, PT, UP0, 0x80, 0x0 ;  /* 0x000000000000781c */ /* 0x000fe40003fcf008 */
[----:B------:R-:W-:Y:S02]  /*10400*/  PLOP3.LUT P5, PT, PT, PT, UP0, 0x80, 0x0 ;  /* 0x000000000000781c */ /* 0x000fe40003faf008 */
[----:B------:R-:W-:Y:S02]  /*10410*/  FMNMX.FTZ R4, R245, R4, !PT ;  /* 0x00000004f5047209 */ /* 0x000fe40007810000 */
[----:B------:R-:W-:Y:S02]  /*10420*/  FMNMX.FTZ R7, R10, R7, !PT ;  /* 0x000000070a077209 */ /* 0x000fe40007810000 */
[C---:B------:R-:W-:Y:S02]  /*10430*/  ISETP.GT.AND P6, PT, R166.reuse, 0x11, P6 ;  /* 0x00000011a600780c */ /* 0x040fe400037c4270 */
[----:B------:R-:W-:Y:S02]  /*10440*/  ISETP.GT.AND P5, PT, R166, 0x18, P5 ;  /* 0x00000018a600780c */ /* 0x000fe40002fa4270 */
[----:B------:R-:W-:Y:S02]  /*10450*/  FSEL R250, R14, -INF , !P0 ;  /* 0xff8000000efa7808 */ /* 0x000fe40004000000 */
[----:B------:R-:W-:Y:S02]  /*10460*/  PLOP3.LUT P0, PT, PT, PT, UP0, 0x80, 0x0 ;  /* 0x000000000000781c */ /* 0x000fe40003f0f008 */
[----:B------:R-:W-:Y:S02]  /*10470*/  FMNMX.FTZ R4, R191, R4, !PT ;  /* 0x00000004bf047209 */ /* 0x000fe40007810000 */
[----:B------:R-:W-:Y:S02]  /*10480*/  FMNMX.FTZ R7, R8, R7, !PT ;  /* 0x0000000708077209 */ /* 0x000fe40007810000 */
[----:B------:R-:W-:Y:S02]  /*10490*/  ISETP.GT.AND P0, PT, R166, 0x19, P0 ;  /* 0x00000019a600780c */ /* 0x000fe40000704270 */
[C---:B------:R-:W-:Y:S02]  /*104a0*/  ISETP.LT.OR P5, PT, R0.reuse, 0x19, P5 ;  /* 0x000000190000780c */ /* 0x040fe40002fa1670 */
[C---:B------:R-:W-:Y:S02]  /*104b0*/  ISETP.LT.OR P6, PT, R0.reuse, 0x12, P6 ;  /* 0x000000120000780c */ /* 0x040fe400037c1670 */
[----:B------:R-:W-:Y:S02]  /*104c0*/  FMNMX.FTZ R4, R189, R4, !PT ;  /* 0x00000004bd047209 */ /* 0x000fe40007810000 */
[----:B------:R-:W-:Y:S02]  /*104d0*/  ISETP.LT.OR P0, PT, R0, 0x1a, P0 ;  /* 0x0000001a0000780c */ /* 0x000fe40000701670 */
[----:B------:R-:W-:Y:S02]  /*104e0*/  FSEL R186, R18, -INF , !P5 ;  /* 0xff80000012ba7808 */ /* 0x000fe40006800000 */
[----:B------:R-:W-:Y:S02]  /*104f0*/  FSEL R184, R15, -INF , !P6 ;  /* 0xff8000000fb87808 */ /* 0x000fe40007000000 */
[----:B------:R-:W-:Y:S02]  /*10500*/  PLOP3.LUT P5, PT, PT, PT, UP0, 0x80, 0x0 ;  /* 0x000000000000781c */ /* 0x000fe40003faf008 */
[----:B------:R-:W-:Y:S02]  /*10510*/  FMNMX.FTZ R7, R250, R7, !PT ;  /* 0x00000007fa077209 */ /* 0x000fe40007810000 */
[----:B------:R-:W-:Y:S02]  /*10520*/  FMNMX.FTZ R4, R187, R4, !PT ;  /* 0x00000004bb047209 */ /* 0x000fe40007810000 */
[----:B------:R-:W-:Y:S02]  /*10530*/  FSEL R32, R19, -INF , !P0 ;  /* 0xff80000013207808 */ /* 0x000fe40004000000 */
[----:B------:R-:W-:Y:S02]  /*10540*/  ISETP.GT.AND P5, PT, R166, 0x20, P5 ;  /* 0x00000020a600780c */ /* 0x000fe40002fa4270 */
[----:B------:R-:W-:Y:S02]  /*10550*/  FMNMX.FTZ R7, R184, R7, !PT ;  /* 0x00000007b8077209 */ /* 0x000fe40007810000 */
[----:B------:R-:W-:Y:S02]  /*10560*/  PLOP3.LUT P0, PT, PT, PT, UP0, 0x80, 0x0 ;  /* 0x000000000000781c */ /* 0x000fe40003f0f008 */
[----:B------:R-:W-:Y:S02]  /*10570*/  FMNMX.FTZ R4, R177, R4, !PT ;  /* 0x00000004b1047209 */ /* 0x000fe40007810000 */
[----:B------:R-:W-:Y:S02]  /*10580*/  ISETP.LT.OR P5, PT, R0, 0x21, P5 ;  /* 0x000000210000780c */ /* 0x000fe40002fa1670 */
[----:B------:R-:W-:Y:S02]  /*10590*/  FMNMX.FTZ R7, R186, R7, !PT ;  /* 0x00000007ba077209 */ /* 0x000fe40007810000 */
[----:B------:R-:W-:Y:S02]  /*105a0*/  ISETP.GT.AND P0, PT, R166, 0x21, P0 ;  /* 0x00000021a600780c */ /* 0x000fe40000704270 */
        /* <DEDUP_REMOVED lines=9> */
[----:B------:R-:W-:Y:S01]  /*10640*/  ISETP.LT.OR P6, PT, R0, 0x29, P6 ;  /* 0x000000290000780c */ /* 0x000fe200037c1670 */
[----:B------:R-:W-:Y:S01]  /*10650*/  LDSM.16.MT88.4 R20, [R227+0x100] ;  /* 0x00010000e314783b */ /* 0x000fe20000004200 */
[----:B------:R-:W-:Y:S02]  /*10660*/  ISETP.GT.AND P5, PT, R166, 0x29, P5 ;  /* 0x00000029a600780c */ /* 0x000fe40002fa4270 */
[----:B------:R-:W-:Y:S02]  /*10670*/  PLOP3.LUT P0, PT, PT, PT, UP0, 0x80, 0x0 ;  /* 0x000000000000781c */ /* 0x000fe40003f0f008 */
[----:B------:R-:W-:Y:S02]  /*10680*/  FMNMX.FTZ R7, R248, R7, !PT ;  /* 0x00000007f8077209 */ /* 0x000fe40007810000 */
[----:B------:R-:W-:Y:S02]  /*10690*/  FMNMX.FTZ R5, R173, R4, !PT ;  /* 0x00000004ad057209 */ /* 0x000fe40007810000 */
[----:B------:R-:W-:Y:S02]  /*106a0*/  FSEL R190, R26, -INF , !P6 ;  /* 0xff8000001abe7808 */ /* 0x000fe40007000000 */
[----:B------:R-:W-:Y:S01]  /*106b0*/  ISETP.LT.OR P5, PT, R0, 0x2a, P5 ;  /* 0x0000002a0000780c */ /* 0x000fe20002fa1670 */
[----:B------:R-:W1:Y:S01]  /*106c0*/  SHFL.BFLY PT, R4, R5, 0x2, 0x1f ;  /* 0x0c401f0005047f89 */ /* 0x000e6200000e0000 */
        /* <DEDUP_REMOVED lines=16> */
[----:B------:R-:W-:Y:S02]  /*107d0*/  FSEL R172, R31, -INF , !P6 ;  /* 0xff8000001fac7808 */ /* 0x000fe40007000000 */
[----:B------:R-:W-:Y:S01]  /*107e0*/  ISETP.LT.OR P5, PT, R0, 0x39, P5 ;  /* 0x000000390000780c */ /* 0x000fe20002fa1670 */
[----:B------:R-:W-:Y:S01]  /*107f0*/  LDSM.16.MT88.4 R28, [R221+0x100] ;  /* 0x00010000dd1c783b */ /* 0x000fe20000004200 */
[----:B------:R-:W-:Y:S02]  /*10800*/  ISETP.GT.AND P0, PT, R166, 0x39, P0 ;  /* 0x00000039a600780c */ /* 0x000fe40000704270 */
[----:B------:R-:W-:Y:S02]  /*10810*/  FMNMX.FTZ R11, R176, R11, !PT ;  /* 0x0000000bb00b7209 */ /* 0x000fe40007810000 */
[----:B------:R-:W-:Y:S02]  /*10820*/  FSEL R170, R34, -INF , !P5 ;  /* 0xff80000022aa7808 */ /* 0x000fe40006800000 */
[----:B------:R-:W-:Y:S02]  /*10830*/  ISETP.LT.OR P0, PT, R0, 0x3a, P0 ;  /* 0x0000003a0000780c */ /* 0x000fe40000701670 */
[----:B------:R-:W-:Y:S02]  /*10840*/  FMNMX.FTZ R11, R172, R11, !PT ;  /* 0x0000000bac0b7209 */ /* 0x000fe40007810000 */
[----:B------:R-:W-:Y:S02]  /*10850*/  FSEL R13, R35, -INF , !P0 ;  /* 0xff800000230d7808 */ /* 0x000fe40004000000 */
[----:B------:R-:W-:Y:S04]  /*10860*/  FMNMX.FTZ R0, R170, R11, !PT ;  /* 0x0000000baa007209 */ /* 0x000fe80007810000 */
[----:B------:R-:W-:Y:S02]  /*10870*/  FMNMX.FTZ R7, R13, R0, !PT ;  /* 0x000000000d077209 */ /* 0x000fe40007810000 */
[----:B-1----:R-:W-:Y:S03]  /*10880*/  FMNMX.FTZ R6, R5, R4, !PT ;  /* 0x0000000405067209 */ /* 0x002fe60007810000 */
[----:B------:R-:W1:Y:S08]  /*10890*/  SHFL.BFLY PT, R4, R7, 0x2, 0x1f ;  /* 0x0c401f0007047f89 */ /* 0x000e7000000e0000 */
[----:B------:R-:W2:Y:S01]  /*108a0*/  SHFL.BFLY PT, R11, R6, 0x1, 0x1f ;  /* 0x0c201f00060b7f89 */ /* 0x000ea200000e0000 */
[----:B-1----:R-:W-:Y:S07]  /*108b0*/  FMNMX.FTZ R5, R7, R4, !PT ;  /* 0x0000000407057209 */ /* 0x002fee0007810000 */
[----:B------:R-:W1:Y:S01]  /*108c0*/  SHFL.BFLY PT, R12, R5, 0x1, 0x1f ;  /* 0x0c201f00050c7f89 */ /* 0x000e6200000e0000 */
[----:B--2---:R-:W-:Y:S04]  /*108d0*/  FMNMX.FTZ R0, R6, R11, !PT ;  /* 0x0000000b06007209 */ /* 0x004fe80007810000 */
[C---:B------:R-:W-:Y:S01]  /*108e0*/  FSETP.NEU.FTZ.AND P0, PT, R0.reuse, -INF , PT ;  /* 0xff8000000000780b */ /* 0x040fe20003f1d000 */
[C---:B------:R-:W-:Y:S03]  /*108f0*/  FMUL.FTZ R178, R0.reuse, c[0x0][0x2d0] ;  /* 0x0000b40000b27a20 */ /* 0x040fe60000410000 */
[----:B------:R-:W-:Y:S02]  /*10900*/  FSEL R4, R0, RZ, P0 ;  /* 0x000000ff00047208 */ /* 0x000fe40000000000 */
[----:B------:R-:W-:Y:S03]  /*10910*/  FSEL R178, R178, RZ, P0 ;  /* 0x000000ffb2b27208 */ /* 0x000fe60000000000 */
[----:B------:R-:W-:Y:S02]  /*10920*/  FADD.FTZ R3, -R4, R3 ;  /* 0x0000000304037221 */ /* 0x000fe40000010100 */
[--C-:B------:R-:W-:Y:S02]  /*10930*/  FFMA.FTZ R15, R167, c[0x0][0x2d0], -R178.reuse ;  /* 0x0000b400a70f7a23 */ /* 0x100fe400000108b2 */
[--C-:B------:R-:W-:Y:S02]  /*10940*/  FFMA.FTZ R14, R165, c[0x0][0x2d0], -R178.reuse ;  /* 0x0000b400a50e7a23 */ /* 0x100fe400000108b2 */
[--C-:B------:R-:W-:Y:S01]  /*10950*/  FFMA.FTZ R165, R9, c[0x0][0x2d0], -R178.reuse ;  /* 0x0000b40009a57a23 */ /* 0x100fe200000108b2 */
[----:B-1----:R-:W-:Y:S01]  /*10960*/  FMNMX.FTZ R12, R5, R12, !PT ;  /* 0x0000000c050c7209 */ /* 0x002fe20007810000 */
[--C-:B------:R-:W-:Y:S01]  /*10970*/  FFMA.FTZ R164, R164, c[0x0][0x2d0], -R178.reuse ;  /* 0x0000b400a4a47a23 */ /* 0x100fe200000108b2 */
[----:B------:R-:W-:Y:S01]  /*10980*/  MUFU.EX2 R15, R15 ;  /* 0x0000000f000f7308 */ /* 0x000fe20000000800 */
[----:B------:R-:W-:Y:S01]  /*10990*/  FMUL.FTZ R6, R3, c[0x0][0x2d0] ;  /* 0x0000b40003067a20 */ /* 0x000fe20000410000 */
[C---:B------:R-:W-:Y:S01]  /*109a0*/  FSETP.NEU.FTZ.AND P0, PT, R12.reuse, -INF , PT ;  /* 0xff8000000c00780b */ /* 0x040fe20003f1d000 */
[C---:B------:R-:W-:Y:S02]  /*109b0*/  FMUL.FTZ R171, R12.reuse, c[0x0][0x2d0] ;  /* 0x0000b4000cab7a20 */ /* 0x040fe40000410000 */
[--C-:B------:R-:W-:Y:S01]  /*109c0*/  FFMA.FTZ R180, R185, c[0x0][0x2d0], -R178.reuse ;  /* 0x0000b400b9b47a23 */ /* 0x100fe200000108b2 */
[----:B------:R-:W-:Y:S01]  /*109d0*/  FSEL R5, R12, RZ, P0 ;  /* 0x000000ff0c057208 */ /* 0x000fe20000000000 */
[--C-:B------:R-:W-:Y:S01]  /*109e0*/  FFMA.FTZ R179, R179, c[0x0][0x2d0], -R178.reuse ;  /* 0x0000b400b3b37a23 */ /* 0x100fe200000108b2 */
[----:B------:R-:W-:Y:S01]  /*109f0*/  FSEL R171, R171, RZ, P0 ;  /* 0x000000ffabab7208 */ /* 0x000fe20000000000 */
[----:B------:R-:W-:Y:S01]  /*10a00*/  FFMA.FTZ R181, R181, c[0x0][0x2d0], -R178 ;  /* 0x0000b400b5b57a23 */ /* 0x000fe200000108b2 */
[----:B------:R-:W1:Y:S01]  /*10a10*/  MUFU.EX2 R3, R6 ;  /* 0x0000000600037308 */ /* 0x000e620000000800 */
[----:B------:R-:W-:Y:S01]  /*10a20*/  FADD.FTZ R5, -R5, R2 ;  /* 0x0000000205057221 */ /* 0x000fe20000010100 */
[----:B------:R-:W-:Y:S01]  /*10a30*/  PLOP3.LUT P0, PT, PT, PT, UP0, 0x80, 0x0 ;  /* 0x000000000000781c */ /* 0x000fe20003f0f008 */
[--C-:B------:R-:W-:Y:S02]  /*10a40*/  FFMA.FTZ R167, R10, c[0x0][0x2d0], -R171.reuse ;  /* 0x0000b4000aa77a23 */ /* 0x100fe400000108ab */
[--C-:B------:R-:W-:Y:S02]  /*10a50*/  FFMA.FTZ R166, R8, c[0x0][0x2d0], -R171.reuse ;  /* 0x0000b40008a67a23 */ /* 0x100fe400000108ab */
[--C-:B------:R-:W-:Y:S02]  /*10a60*/  FFMA.FTZ R169, R17, c[0x0][0x2d0], -R171.reuse ;  /* 0x0000b40011a97a23 */ /* 0x100fe400000108ab */
[--C-:B------:R-:W-:Y:S01]  /*10a70*/  FFMA.FTZ R168, R16, c[0x0][0x2d0], -R171.reuse ;  /* 0x0000b40010a87a23 */ /* 0x100fe200000108ab */
[----:B------:R-:W2:Y:S01]  /*10a80*/  MUFU.EX2 R164, R164 ;  /* 0x000000a400a47308 */ /* 0x000ea20000000800 */
[----:B------:R-:W-:Y:S02]  /*10a90*/  FMUL.FTZ R2, R5, c[0x0][0x2d0] ;  /* 0x0000b40005027a20 */ /* 0x000fe40000410000 */
[--C-:B------:R-:W-:Y:S02]  /*10aa0*/  FFMA.FTZ R185, R186, c[0x0][0x2d0], -R171.reuse ;  /* 0x0000b400bab97a23 */ /* 0x100fe400000108ab */
[--C-:B------:R-:W-:Y:S02]  /*10ab0*/  FFMA.FTZ R186, R32, c[0x0][0x2d0], -R171.reuse ;  /* 0x0000b40020ba7a23 */ /* 0x100fe400000108ab */
[----:B------:R-:W-:Y:S01]  /*10ac0*/  LDSM.16.MT88.4 R32, [R221+0x900] ;  /* 0x00090000dd20783b */ /* 0x000fe20000004200 */
[--C-:B------:R-:W-:Y:S02]  /*10ad0*/  FFMA.FTZ R182, R183, c[0x0][0x2d0], -R178.reuse ;  /* 0x0000b400b7b67a23 */ /* 0x100fe400000108b2 */
[----:B------:R-:W3:Y:S01]  /*10ae0*/  MUFU.EX2 R2, R2 ;  /* 0x0000000200027308 */ /* 0x000ee20000000800 */
[--C-:B------:R-:W-:Y:S02]  /*10af0*/  FFMA.FTZ R183, R250, c[0x0][0x2d0], -R171.reuse ;  /* 0x0000b400fab77a23 */ /* 0x100fe400000108ab */
[--C-:B------:R-:W-:Y:S02]  /*10b00*/  FFMA.FTZ R184, R184, c[0x0][0x2d0], -R171.reuse ;  /* 0x0000b400b8b87a23 */ /* 0x100fe400000108ab */
[C---:B-1----:R-:W-:Y:S02]  /*10b10*/  FMUL.FTZ R4, R3.reuse, R160 ;  /* 0x000000a003047220 */ /* 0x042fe40000410000 */
        /* <DEDUP_REMOVED lines=9> */
[----:B------:R-:W1:Y:S01]  /*10bb0*/  MUFU.EX2 R165, R165 ;  /* 0x000000a500a57308 */ /* 0x000e620000000800 */
[C---:B------:R-:W-:Y:S02]  /*10bc0*/  FMUL.FTZ R140, R3.reuse, R140 ;  /* 0x0000008c038c7220 */ /* 0x040fe40000410000 */
[----:B------:R-:W-:Y:S02]  /*10bd0*/  FMUL.FTZ R141, R3, R141 ;  /* 0x0000008d038d7220 */ /* 0x000fe40000410000 */
[C---:B---3--:R-:W-:Y:S02]  /*10be0*/  FMUL.FTZ R6, R2.reuse, R162 ;  /* 0x000000a202067220 */ /* 0x048fe40000410000 */
        /* <DEDUP_REMOVED lines=8> */
[C---:B------:R-:W-:Y:S01]  /*10c70*/  FMUL.FTZ R139, R2.reuse, R139 ;  /* 0x0000008b028b7220 */ /* 0x040fe20000410000 */
[----:B------:R-:W2:Y:S01]  /*10c80*/  MUFU.EX2 R168, R168 ;  /* 0x000000a800a87308 */ /* 0x000ea20000000800 */
[C---:B------:R-:W-:Y:S02]  /*10c90*/  FMUL.FTZ R142, R2.reuse, R142 ;  /* 0x0000008e028e7220 */ /* 0x040fe40000410000 */
[C---:B------:R-:W-:Y:S01]  /*10ca0*/  FMUL.FTZ R143, R2.reuse, R143 ;  /* 0x0000008f028f7220 */ /* 0x040fe20000410000 */
[----:B-1----:R-:W-:Y:S01]  /*10cb0*/  F2FP.BF16.PACK_AB R18, R165, R14 ;  /* 0x0000000ea512723e */ /* 0x002fe200000010ff */
        /* <DEDUP_REMOVED lines=9> */
[----:B------:R-:W1:Y:S01]  /*10d50*/  MUFU.EX2 R166, R166 ;  /* 0x000000a600a67308 */ /* 0x000e620000000800 */
[C---:B------:R-:W-:Y:S02]  /*10d60*/  FMUL.FTZ R152, R3.reuse, R152 ;  /* 0x0000009803987220 */ /* 0x040fe40000410000 */
        /* <DEDUP_REMOVED lines=18> */
[----:B------:R-:W-:Y:S01]  /*10e90*/  MUFU.EX2 R181, R181 ;  /* 0x000000b500b57308 */ /* 0x000fe20000000800 */
[C---:B------:R-:W-:Y:S05]  /*10ea0*/  HMMA.16816.F32.BF16 R4, R16.reuse, R20, R4 ;  /* 0x000000141004723c */ /* 0x040fea0000041804 */
[C---:B------:R-:W-:Y:S02]  /*10eb0*/  FMUL.FTZ R47, R2.reuse, R47 ;  /* 0x0000002f022f7220 */ /* 0x040fe40000410000 */
[C---:B------:R-:W-:Y:S01]  /*10ec0*/  FMUL.FTZ R48, R3.reuse, R48 ;  /* 0x0000003003307220 */ /* 0x040fe20000410000 */
[C---:B------:R-:W-:Y:S01]  /*10ed0*/  HMMA.16816.F32.BF16 R8, R16.reuse, R22, R8 ;  /* 0x000000161008723c */ /* 0x040fe20000041808 */
[----:B------:R-:W1:Y:S01]  /*10ee0*/  LDSM.16.MT88.4 R20, [R220+0x100] ;  /* 0x00010000dc14783b */ /* 0x000e620000004200 */
[----:B------:R-:W3:Y:S02]  /*10ef0*/  MUFU.EX2 R182, R182 ;  /* 0x000000b600b67308 */ /* 0x000ee40000000800 */
[C---:B------:R-:W-:Y:S02]  /*10f00*/  FMUL.FTZ R49, R3.reuse, R49 ;  /* 0x0000003103317220 */ /* 0x040fe40000410000 */
[C---:B------:R-:W-:Y:S02]  /*10f10*/  FMUL.FTZ R50, R2.reuse, R50 ;  /* 0x0000003202327220 */ /* 0x040fe40000410000 */
[C---:B------:R-:W-:Y:S04]  /*10f20*/  HMMA.16816.F32.BF16 R132, R16.reuse, R24, R132 ;  /* 0x000000181084723c */ /* 0x040fe80000041884 */
[C---:B------:R-:W-:Y:S01]  /*10f30*/  FMUL.FTZ R51, R2.reuse, R51 ;  /* 0x0000003302337220 */ /* 0x040fe20000410000 */
[----:B------:R-:W-:Y:S01]  /*10f40*/  MUFU.EX2 R183, R183 ;  /* 0x000000b700b77308 */ /* 0x000fe20000000800 */
[C---:B------:R-:W-:Y:S02]  /*10f50*/  FMUL.FTZ R52, R3.reuse, R52 ;  /* 0x0000003403347220 */ /* 0x040fe40000410000 */
[C---:B------:R-:W-:Y:S01]  /*10f60*/  HMMA.16816.F32.BF16 R136, R16.reuse, R26, R136 ;  /* 0x0000001a1088723c */ /* 0x040fe20000041888 */
[----:B------:R-:W4:Y:S03]  /*10f70*/  LDSM.16.MT88.4 R24, [R227+0x2100] ;  /* 0x00210000e318783b */ /* 0x000f260000004200 */
[C---:B------:R-:W-:Y:S02]  /*10f80*/  FMUL.FTZ R53, R3.reuse, R53 ;  /* 0x0000003503357220 */ /* 0x040fe40000410000 */
[C---:B------:R-:W-:Y:S01]  /*10f90*/  FMUL.FTZ R54, R2.reuse, R54 ;  /* 0x0000003602367220 */ /* 0x040fe20000410000 */
[----:B------:R-:W5:Y:S01]  /*10fa0*/  MUFU.EX2 R184, R184 ;  /* 0x000000b800b87308 */ /* 0x000f620000000800 */
[C---:B------:R-:W-:Y:S04]  /*10fb0*/  HMMA.16816.F32.BF16 R140, R16.reuse, R28, R140 ;  /* 0x0000001c108c723c */ /* 0x040fe8000004188c */
[C---:B------:R-:W-:Y:S02]  /*10fc0*/  FMUL.FTZ R55, R2.reuse, R55 ;  /* 0x0000003702377220 */ /* 0x040fe40000410000 */
[C---:B------:R-:W-:Y:S02]  /*10fd0*/  FMUL.FTZ R56, R3.reuse, R56 ;  /* 0x0000003803387220 */ /* 0x040fe40000410000 */
[C---:B------:R-:W-:Y:S01]  /*10fe0*/  HMMA.16816.F32.BF16 R144, R16.reuse, R30, R144 ;  /* 0x0000001e1090723c */ /* 0x040fe20000041890 */
[----:B------:R-:W2:Y:S01]  /*10ff0*/  LDSM.16.MT88.4 R28, [R222+0x2100] ;  /* 0x00210000de1c783b */ /* 0x000ea20000004200 */
[----:B------:R-:W-:Y:S02]  /*11000*/  MUFU.EX2 R185, R185 ;  /* 0x000000b900b97308 */ /* 0x000fe40000000800 */
[C---:B------:R-:W-:Y:S02]  /*11010*/  FMUL.FTZ R57, R3.reuse, R57 ;  /* 0x0000003903397220 */ /* 0x040fe40000410000 */
[C---:B------:R-:W-:Y:S02]  /*11020*/  FMUL.FTZ R58, R2.reuse, R58 ;  /* 0x0000003a023a7220 */ /* 0x040fe40000410000 */
[C---:B------:R-:W-:Y:S01]  /*11030*/  FMUL.FTZ R59, R2.reuse, R59 ;  /* 0x0000003b023b7220 */ /* 0x040fe20000410000 */
[C---:B-1----:R-:W-:Y:S03]  /*11040*/  HMMA.16816.F32.BF16 R148, R16.reuse, R20, R148 ;  /* 0x000000141094723c */ /* 0x042fe60000041894 */
[C---:B------:R-:W-:Y:S01]  /*11050*/  FMUL.FTZ R60, R3.reuse, R60 ;  /* 0x0000003c033c7220 */ /* 0x040fe20000410000 */
[----:B------:R-:W1:Y:S01]  /*11060*/  MUFU.EX2 R186, R186 ;  /* 0x000000ba00ba7308 */ /* 0x000e620000000800 */
        /* <DEDUP_REMOVED lines=103> */
[----:B------:R-:W-:Y:S03]  /*116e0*/  FMUL.FTZ R129, R3, R129 ;  /* 0x0000008103817220 */ /* 0x000fe60000410000 */
[C---:B-1----:R-:W-:Y:S03]  /*116f0*/  HMMA.16816.F32.BF16 R124, R16.reuse, R20, R124 ;  /* 0x00000014107c723c */ /* 0x042fe6000004187c */
[C---:B------:R-:W-:Y:S02]  /*11700*/  FMUL.FTZ R130, R2.reuse, R130 ;  /* 0x0000008202827220 */ /* 0x040fe40000410000 */
        /* <DEDUP_REMOVED lines=8> */
[----:B------:R-:W-:Y:S01]  /*11790*/  F2FP.BF16.PACK_AB R16, R180, R179 ;  /* 0x000000b3b410723e */ /* 0x000fe200000010ff */
[--C-:B------:R-:W-:Y:S01]  /*117a0*/  FFMA.FTZ R187, R248, c[0x0][0x2d0], -R171.reuse ;  /* 0x0000b400f8bb7a23 */ /* 0x100fe200000108ab */
[----:B---3--:R-:W-:Y:S03]  /*117b0*/  F2FP.BF16.PACK_AB R18, R182, R181 ;  /* 0x000000b5b612723e */ /* 0x008fe600000010ff */
[----:B-----5:R-:W-:Y:S01]  /*117c0*/  F2FP.BF16.PACK_AB R17, R184, R183 ;  /* 0x000000b7b811723e */ /* 0x020fe200000010ff */
[----:B------:R-:W-:Y:S01]  /*117d0*/  MUFU.EX2 R250, R250 ;  /* 0x000000fa00fa7308 */ /* 0x000fe20000000800 */
[----:B------:R-:W-:Y:S01]  /*117e0*/  F2FP.BF16.PACK_AB R19, R186, R185 ;  /* 0x000000b9ba13723e */ /* 0x000fe200000010ff */
[--C-:B------:R-:W-:Y:S02]  /*117f0*/  FFMA.FTZ R246, R246, c[0x0][0x2d0], -R171.reuse ;  /* 0x0000b400f6f67a23 */ /* 0x100fe400000108ab */
[--C-:B------:R-:W-:Y:S02]  /*11800*/  FFMA.FTZ R190, R190, c[0x0][0x2d0], -R171.reuse ;  /* 0x0000b400bebe7a23 */ /* 0x100fe400000108ab */
[--C-:B------:R-:W-:Y:S02]  /*11810*/  FFMA.FTZ R191, R188, c[0x0][0x2d0], -R171.reuse ;  /* 0x0000b400bcbf7a23 */ /* 0x100fe400000108ab */
[C---:B----4-:R-:W-:Y:S02]  /*11820*/  HMMA.16816.F32.BF16 R4, R16.reuse, R24, R4 ;  /* 0x000000181004723c */ /* 0x050fe40000041804 */
[----:B------:R-:W-:Y:S01]  /*11830*/  MUFU.EX2 R189, R189 ;  /* 0x000000bd00bd7308 */ /* 0x000fe20000000800 */
[--C-:B------:R-:W-:Y:S02]  /*11840*/  FFMA.FTZ R177, R177, c[0x0][0x2d0], -R178.reuse ;  /* 0x0000b400b1b17a23 */ /* 0x100fe400000108b2 */
[--C-:B------:R-:W-:Y:S02]  /*11850*/  FFMA.FTZ R188, R175, c[0x0][0x2d0], -R178.reuse ;  /* 0x0000b400afbc7a23 */ /* 0x100fe400000108b2 */
[--C-:B------:R-:W-:Y:S01]  /*11860*/  FFMA.FTZ R174, R174, c[0x0][0x2d0], -R178.reuse ;  /* 0x0000b400aeae7a23 */ /* 0x100fe200000108b2 */
[C---:B------:R-:W-:Y:S01]  /*11870*/  HMMA.16816.F32.BF16 R8, R16.reuse, R26, R8 ;  /* 0x0000001a1008723c */ /* 0x040fe20000041808 */
[----:B------:R-:W3:Y:S03]  /*11880*/  LDSM.16.MT88.4 R24, [R222+0x2900] ;  /* 0x00290000de18783b */ /* 0x000ee60000004200 */
[----:B------:R-:W-:Y:S01]  /*11890*/  MUFU.EX2 R252, R252 ;  /* 0x000000fc00fc7308 */ /* 0x000fe20000000800 */
[--C-:B------:R-:W-:Y:S02]  /*118a0*/  FFMA.FTZ R175, R176, c[0x0][0x2d0], -R171.reuse ;  /* 0x0000b400b0af7a23 */ /* 0x100fe400000108ab */
[--C-:B------:R-:W-:Y:S01]  /*118b0*/  FFMA.FTZ R172, R172, c[0x0][0x2d0], -R171.reuse ;  /* 0x0000b400acac7a23 */ /* 0x100fe200000108ab */
[C---:B--2---:R-:W-:Y:S04]  /*118c0*/  HMMA.16816.F32.BF16 R132, R16.reuse, R28, R132 ;  /* 0x0000001c1084723c */ /* 0x044fe80000041884 */
[--C-:B------:R-:W-:Y:S02]  /*118d0*/  FFMA.FTZ R170, R170, c[0x0][0x2d0], -R171.reuse ;  /* 0x0000b400aaaa7a23 */ /* 0x100fe400000108ab */
[----:B------:R-:W2:Y:S01]  /*118e0*/  MUFU.EX2 R187, R187 ;  /* 0x000000bb00bb7308 */ /* 0x000ea20000000800 */
[----:B------:R-:W-:Y:S01]  /*118f0*/  FFMA.FTZ R171, R13, c[0x0][0x2d0], -R171 ;  /* 0x0000b4000dab7a23 */ /* 0x000fe200000108ab */
[C---:B------:R-:W-:Y:S01]  /*11900*/  HMMA.16816.F32.BF16 R136, R16.reuse, R30, R136 ;  /* 0x0000001e1088723c */ /* 0x040fe20000041888 */
[----:B------:R-:W4:Y:S03]  /*11910*/  LDSM.16.MT88.4 R28, [R221+0x2900] ;  /* 0x00290000dd1c783b */ /* 0x000f260000004200 */
[----:B------:R-:W-:Y:S02]  /*11920*/  FFMA.FTZ R178, R173, c[0x0][0x2d0], -R178 ;  /* 0x0000b400adb27a23 */ /* 0x000fe400000108b2 */
[----:B------:R-:W-:Y:S02]  /*11930*/  FFMA.FTZ R164, R3, R244, R164 ;  /* 0x000000f403a47223 */ /* 0x000fe400000100a4 */
[C---:B------:R-:W-:Y:S01]  /*11940*/  HMMA.16816.F32.BF16 R140, R16.reuse, R32, R140 ;  /* 0x00000020108c723c */ /* 0x040fe2000004188c */
[----:B------:R-:W5:Y:S03]  /*11950*/  MUFU.EX2 R246, R246 ;  /* 0x000000f600f67308 */ /* 0x000f660000000800 */
[----:B------:R-:W-:Y:S02]  /*11960*/  FFMA.FTZ R169, R2, R241, R169 ;  /* 0x000000f102a97223 */ /* 0x000fe400000100a9 */
[----:B------:R-:W-:Y:S02]  /*11970*/  FADD.FTZ R15, R15, R164 ;  /* 0x000000a40f0f7221 */ /* 0x000fe40000010000 */
[C---:B------:R-:W-:Y:S01]  /*11980*/  HMMA.16816.F32.BF16 R144, R16.reuse, R34, R144 ;  /* 0x000000221090723c */ /* 0x040fe20000041890 */
[----:B------:R-:W2:Y:S02]  /*11990*/  LDSM.16.MT88.4 R32, [R220+0x2900] ;  /* 0x00290000dc20783b */ /* 0x000ea40000004200 */
[----:B------:R-:W2:Y:S01]  /*119a0*/  MUFU.EX2 R190, R190 ;  /* 0x000000be00be7308 */ /* 0x000ea20000000800 */
[----:B------:R-:W-:Y:S02]  /*119b0*/  FADD.FTZ R168, R168, R169 ;  /* 0x000000a9a8a87221 */ /* 0x000fe40000010000 */
[----:B------:R-:W-:Y:S02]  /*119c0*/  FADD.FTZ R14, R14, R15 ;  /* 0x0000000f0e0e7221 */ /* 0x000fe40000010000 */
[C---:B------:R-:W-:Y:S04]  /*119d0*/  HMMA.16816.F32.BF16 R148, R16.reuse, R156, R148 ;  /* 0x0000009c1094723c */ /* 0x040fe80000041894 */
[----:B------:R-:W-:Y:S01]  /*119e0*/  FADD.FTZ R167, R167, R168 ;  /* 0x000000a8a7a77221 */ /* 0x000fe20000010000 */
[----:B------:R-:W2:Y:S01]  /*119f0*/  MUFU.EX2 R191, R191 ;  /* 0x000000bf00bf7308 */ /* 0x000ea20000000800 */
[----:B------:R-:W-:Y:S02]  /*11a00*/  FADD.FTZ R14, R165, R14 ;  /* 0x0000000ea50e7221 */ /* 0x000fe40000010000 */
[C---:B------:R-:W-:Y:S01]  /*11a10*/  HMMA.16816.F32.BF16 R152, R16.reuse, R158, R152 ;  /* 0x0000009e1098723c */ /* 0x040fe20000041898 */
[----:B------:R-:W2:Y:S03]  /*11a20*/  LDSM.16.MT88.4 R156, [R227+0x4900] ;  /* 0x00490000e39c783b */ /* 0x000ea60000004200 */
[----:B------:R-:W-:Y:S02]  /*11a30*/  FADD.FTZ R166, R166, R167 ;  /* 0x000000a7a6a67221 */ /* 0x000fe40000010000 */
[----:B------:R-:W-:Y:S01]  /*11a40*/  FADD.FTZ R179, R179, R14 ;  /* 0x0000000eb3b37221 */ /* 0x000fe20000010000 */
[----:B------:R-:W-:Y:S01]  /*11a50*/  MUFU.EX2 R177, R177 ;  /* 0x000000b100b17308 */ /* 0x000fe20000000800 */
[C---:B-1----:R-:W-:Y:S04]  /*11a60*/  HMMA.16816.F32.BF16 R36, R16.reuse, R20, R36 ;  /* 0x000000141024723c */ /* 0x042fe80000041824 */
[----:B------:R-:W-:Y:S02]  /*11a70*/  FADD.FTZ R183, R183, R166 ;  /* 0x000000a6b7b77221 */ /* 0x000fe40000010000 */
[----:B------:R-:W-:Y:S02]  /*11a80*/  FADD.FTZ R180, R180, R179 ;  /* 0x000000b3b4b47221 */ /* 0x000fe40000010000 */
[C---:B------:R-:W-:Y:S01]  /*11a90*/  HMMA.16816.F32.BF16 R40, R16.reuse, R22, R40 ;  /* 0x000000161028723c */ /* 0x040fe20000041828 */
[----:B------:R-:W1:Y:S01]  /*11aa0*/  LDSM.16.MT88.4 R20, [R222+0x4900] ;  /* 0x00490000de14783b */ /* 0x000e620000004200 */
[----:B------:R-:W1:Y:S02]  /*11ab0*/  MUFU.EX2 R188, R188 ;  /* 0x000000bc00bc7308 */ /* 0x000e640000000800 */
[----:B------:R-:W-:Y:S02]  /*11ac0*/  FADD.FTZ R184, R184, R183 ;  /* 0x000000b7b8b87221 */ /* 0x000fe40000010000 */
[----:B------:R-:W-:Y:S02]  /*11ad0*/  FADD.FTZ R181, R181, R180 ;  /* 0x000000b4b5b57221 */ /* 0x000fe40000010000 */
[C---:B---3--:R-:W-:Y:S04]  /*11ae0*/  HMMA.16816.F32.BF16 R44, R16.reuse, R24, R44 ;  /* 0x00000018102c723c */ /* 0x048fe8000004182c */
[----:B------:R-:W-:Y:S01]  /*11af0*/  MUFU.EX2 R174, R174 ;  /* 0x000000ae00ae7308 */ /* 0x000fe20000000800 */
[----:B------:R-:W-:Y:S02]  /*11b00*/  FADD.FTZ R185, R185, R184 ;  /* 0x000000b8b9b97221 */ /* 0x000fe40000010000 */
[----:B------:R-:W-:Y:S01]  /*11b10*/  FADD.FTZ R182, R182, R181 ;  /* 0x000000b5b6b67221 */ /* 0x000fe20000010000 */
[C---:B------:R-:W-:Y:S01]  /*11b20*/  HMMA.16816.F32.BF16 R48, R16.reuse, R26, R48 ;  /* 0x0000001a1030723c */ /* 0x040fe20000041830 */
[----:B------:R-:W3:Y:S03]  /*11b30*/  LDSM.16.MT88.4 R24, [R221+0x4900] ;  /* 0x00490000dd18783b */ /* 0x000ee60000004200 */
[----:B------:R-:W-:Y:S02]  /*11b40*/  FADD.FTZ R186, R186, R185 ;  /* 0x000000b9baba7221 */ /* 0x000fe40000010000 */
[----:B------:R-:W1:Y:S02]  /*11b50*/  MUFU.EX2 R173, R178 ;  /* 0x000000b200ad7308 */ /* 0x000e640000000800 */
[C---:B----4-:R-:W-:Y:S04]  /*11b60*/  HMMA.16816.F32.BF16 R52, R16.reuse, R28, R52 ;  /* 0x0000001c1034723c */ /* 0x050fe80000041834 */
[----:B--2---:R-:W-:Y:S04]  /*11b70*/  FADD.FTZ R3, R187, R186 ;  /* 0x000000babb037221 */ /* 0x004fe80000010000 */
[C---:B------:R-:W-:Y:S01]  /*11b80*/  HMMA.16816.F32.BF16 R56, R16.reuse, R30, R56 ;  /* 0x0000001e1038723c */ /* 0x040fe20000041838 */
[----:B------:R-:W2:Y:S01]  /*11b90*/  LDSM.16.MT88.4 R28, [R220+0x4900] ;  /* 0x00490000dc1c783b */ /* 0x000ea20000004200 */
[----:B------:R-:W-:Y:S02]  /*11ba0*/  MUFU.EX2 R175, R175 ;  /* 0x000000af00af7308 */ /* 0x000fe40000000800 */
[----:B-----5:R-:W-:Y:S04]  /*11bb0*/  FADD.FTZ R3, R246, R3 ;  /* 0x00000003f6037221 */ /* 0x020fe80000010000 */
[C---:B------:R-:W-:Y:S04]  /*11bc0*/  HMMA.16816.F32.BF16 R60, R16.reuse, R32, R60 ;  /* 0x00000020103c723c */ /* 0x040fe8000004183c */
[----:B------:R-:W4:Y:S01]  /*11bd0*/  MUFU.EX2 R172, R172 ;  /* 0x000000ac00ac7308 */ /* 0x000f220000000800 */
[----:B------:R-:W-:Y:S01]  /*11be0*/  FADD.FTZ R2, R190, R3 ;  /* 0x00000003be027221 */ /* 0x000fe20000010000 */
[----:B------:R-:W-:Y:S02]  /*11bf0*/  MOV R3, R0 ;  /* 0x0000000000037202 */ /* 0x000fe40000000f00 */
[C---:B------:R-:W-:Y:S01]  /*11c00*/  HMMA.16816.F32.BF16 R64, R16.reuse, R34, R64 ;  /* 0x000000221040723c */ /* 0x040fe20000041840 */
[----:B------:R-:W5:Y:S03]  /*11c10*/  LDSM.16.MT88.4 R32, [R227+0x6900] ;  /* 0x00690000e320783b */ /* 0x000f660000004200 */
[----:B------:R-:W-:Y:S02]  /*11c20*/  FADD.FTZ R2, R191, R2 ;  /* 0x00000002bf027221 */ /* 0x000fe40000010000 */
[----:B------:R-:W-:Y:S02]  /*11c30*/  MUFU.EX2 R170, R170 ;  /* 0x000000aa00aa7308 */ /* 0x000fe40000000800 */
[C---:B------:R-:W-:Y:S08]  /*11c40*/  HMMA.16816.F32.BF16 R68, R16.reuse, R156, R68 ;  /* 0x0000009c1044723c */ /* 0x040ff00000041844 */
[C---:B------:R-:W-:Y:S01]  /*11c50*/  HMMA.16816.F32.BF16 R72, R16.reuse, R158, R72 ;  /* 0x0000009e1048723c */ /* 0x040fe20000041848 */
[----:B------:R-:W-:Y:S01]  /*11c60*/  LDSM.16.MT88.4 R156, [R221+0x1100] ;  /* 0x00110000dd9c783b */ /* 0x000fe20000004200 */
[----:B------:R-:W2:Y:S06]  /*11c70*/  MUFU.EX2 R171, R171 ;  /* 0x000000ab00ab7308 */ /* 0x000eac0000000800 */
        /* <DEDUP_REMOVED lines=18> */
[C---:B--2---:R-:W-:Y:S08]  /*11da0*/  HMMA.16816.F32.BF16 R124, R16.reuse, R28, R124 ;  /* 0x0000001c107c723c */ /* 0x044ff0000004187c */
[----:B------:R-:W-:Y:S01]  /*11db0*/  HMMA.16816.F32.BF16 R128, R16, R30, R128 ;  /* 0x0000001e1080723c */ /* 0x000fe20000041880 */
[----:B------:R-:W2:Y:S06]  /*11dc0*/  LDSM.16.MT88.4 R28, [R227+0x3100] ;  /* 0x00310000e31c783b */ /* 0x000eac0000004200 */
[----:B------:R-:W-:Y:S01]  /*11dd0*/  F2FP.BF16.PACK_AB R16, R250, R245 ;  /* 0x000000f5fa10723e */ /* 0x000fe200000010ff */
[----:B------:R-:W-:Y:S01]  /*11de0*/  FADD.FTZ R245, R245, R182 ;  /* 0x000000b6f5f57221 */ /* 0x000fe20000010000 */
[----:B------:R-:W-:Y:S03]  /*11df0*/  F2FP.BF16.PACK_AB R18, R252, R189 ;  /* 0x000000bdfc12723e */ /* 0x000fe600000010ff */
[----:B------:R-:W-:Y:S01]  /*11e00*/  F2FP.BF16.PACK_AB R17, R246, R187 ;  /* 0x000000bbf611723e */ /* 0x000fe200000010ff */
[----:B------:R-:W-:Y:S01]  /*11e10*/  FADD.FTZ R250, R250, R245 ;  /* 0x000000f5fafa7221 */ /* 0x000fe20000010000 */
[----:B------:R-:W-:Y:S03]  /*11e20*/  F2FP.BF16.PACK_AB R19, R191, R190 ;  /* 0x000000bebf13723e */ /* 0x000fe600000010ff */
[----:B------:R-:W-:Y:S04]  /*11e30*/  FADD.FTZ R189, R189, R250 ;  /* 0x000000fabdbd7221 */ /* 0x000fe80000010000 */
[C---:B-----5:R-:W-:Y:S03]  /*11e40*/  HMMA.16816.F32.BF16 R4, R16.reuse, R32, R4 ;  /* 0x000000201004723c */ /* 0x060fe60000041804 */
[----:B------:R-:W-:Y:S05]  /*11e50*/  FADD.FTZ R252, R252, R189 ;  /* 0x000000bdfcfc7221 */ /* 0x000fea0000010000 */
[C---:B------:R-:W-:Y:S01]  /*11e60*/  HMMA.16816.F32.BF16 R8, R16.reuse, R34, R8 ;  /* 0x000000221008723c */ /* 0x040fe20000041808 */
[----:B------:R-:W5:Y:S07]  /*11e70*/  LDSM.16.MT88.4 R32, [R222+0x3100] ;  /* 0x00310000de20783b */ /* 0x000f6e0000004200 */
[C---:B-1----:R-:W-:Y:S08]  /*11e80*/  HMMA.16816.F32.BF16 R132, R16.reuse, R20, R132 ;  /* 0x000000141084723c */ /* 0x042ff00000041884 */
[C---:B------:R-:W-:Y:S01]  /*11e90*/  HMMA.16816.F32.BF16 R136, R16.reuse, R22, R136 ;  /* 0x000000161088723c */ /* 0x040fe20000041888 */
[----:B------:R-:W1:Y:S07]  /*11ea0*/  LDSM.16.MT88.4 R20, [R221+0x3100] ;  /* 0x00310000dd14783b */ /* 0x000e6e0000004200 */
[C---:B------:R-:W-:Y:S08]  /*11eb0*/  HMMA.16816.F32.BF16 R140, R16.reuse, R156, R140 ;  /* 0x0000009c108c723c */ /* 0x040ff0000004188c */
[C---:B------:R-:W-:Y:S01]  /*11ec0*/  HMMA.16816.F32.BF16 R144, R16.reuse, R158, R144 ;  /* 0x0000009e1090723c */ /* 0x040fe20000041890 */
[----:B------:R-:W-:Y:S07]  /*11ed0*/  LDSM.16.MT88.4 R156, [R227+0x5100] ;  /* 0x00510000e39c783b */ /* 0x000fee0000004200 */
        /* <DEDUP_REMOVED lines=17> */
[----:B------:R-:W-:Y:S07]  /*11ff0*/  LDSM.16.MT88.4 R156, [R227+0x1900] ;  /* 0x00190000e39c783b */ /* 0x000fee0000004200 */
        /* <DEDUP_REMOVED lines=19> */
[----:B------:R-:W-:Y:S01]  /*12130*/  HMMA.16816.F32.BF16 R128, R16, R22, R128 ;  /* 0x000000161080723c */ /* 0x000fe20000041880 */
[----:B------:R-:W-:Y:S06]  /*12140*/  LDSM.16.MT88.4 R20, [R221+0x3900] ;  /* 0x00390000dd14783b */ /* 0x000fec0000004200 */
[----:B------:R-:W-:Y:S01]  /*12150*/  F2FP.BF16.PACK_AB R16, R188, R177 ;  /* 0x000000b1bc10723e */ /* 0x000fe200000010ff */
[----:B------:R-:W-:Y:S01]  /*12160*/  FADD.FTZ R177, R177, R252 ;  /* 0x000000fcb1b17221 */ /* 0x000fe20000010000 */
[----:B------:R-:W-:Y:S03]  /*12170*/  F2FP.BF16.PACK_AB R18, R173, R174 ;  /* 0x000000aead12723e */ /* 0x000fe600000010ff */
[----:B----4-:R-:W-:Y:S01]  /*12180*/  F2FP.BF16.PACK_AB R17, R172, R175 ;  /* 0x000000afac11723e */ /* 0x010fe200000010ff */
[----:B------:R-:W-:Y:S01]  /*12190*/  FADD.FTZ R175, R175, R2 ;  /* 0x00000002afaf7221 */ /* 0x000fe20000010000 */
[----:B------:R-:W-:Y:S01]  /*121a0*/  F2FP.BF16.PACK_AB R19, R171, R170 ;  /* 0x000000aaab13723e */ /* 0x000fe200000010ff */
[----:B------:R-:W-:Y:S01]  /*121b0*/  FADD.FTZ R177, R188, R177 ;  /* 0x000000b1bcb17221 */ /* 0x000fe20000010000 */
[----:B------:R-:W-:Y:S01]  /*121c0*/  MOV R2, R12 ;  /* 0x0000000c00027202 */ /* 0x000fe20000000f00 */
[----:B------:R-:W-:Y:S02]  /*121d0*/  FADD.FTZ R175, R172, R175 ;  /* 0x000000afacaf7221 */ /* 0x000fe40000010000 */
[----:B------:R-:W-:Y:S02]  /*121e0*/  FADD.FTZ R174, R174, R177 ;  /* 0x000000b1aeae7221 */ /* 0x000fe40000010000 */
[C---:B------:R-:W-:Y:S01]  /*121f0*/  HMMA.16816.F32.BF16 R160, R16.reuse, R156, R4 ;  /* 0x0000009c10a0723c */ /* 0x040fe20000041804 */
[----:B------:R-:W1:Y:S02]  /*12200*/  LDSM.16.MT88.4 R4, [R227+0x3900] ;  /* 0x00390000e304783b */ /* 0x000e640000004200 */
[----:B------:R-:W-:Y:S02]  /*12210*/  FADD.FTZ R170, R170, R175 ;  /* 0x000000afaaaa7221 */ /* 0x000fe40000010000 */
[----:B------:R-:W-:Y:S02]  /*12220*/  FADD.FTZ R244, R173, R174 ;  /* 0x000000aeadf47221 */ /* 0x000fe40000010000 */
[----:B------:R-:W-:Y:S01]  /*12230*/  FADD.FTZ R241, R171, R170 ;  /* 0x000000aaabf17221 */ /* 0x000fe20000010000 */
        /* <DEDUP_REMOVED lines=10> */
[----:B------:R-:W-:Y:S07]  /*122e0*/  LDSM.16.MT88.4 R32, [R227+0x7900] ;  /* 0x00790000e320783b */ /* 0x000fee0000004200 */
        /* <DEDUP_REMOVED lines=8> */
[----:B------:R-:W5:Y:S07]  /*12370*/  LDSM.16.MT88.4 R20, [R220+0x5900] ;  /* 0x00590000dc14783b */ /* 0x000f6e0000004200 */
        /* <DEDUP_REMOVED lines=15> */
[C---:B---3--:R-:W-:Y:S08]  /*12470*/  HMMA.16816.F32.BF16 R108, R16.reuse, R24, R108 ;  /* 0x00000018106c723c */ /* 0x048ff0000004186c */
[C---:B------:R-:W-:Y:S08]  /*12480*/  HMMA.16816.F32.BF16 R112, R16.reuse, R26, R112 ;  /* 0x0000001a1070723c */ /* 0x040ff00000041870 */
[C---:B--2---:R-:W-:Y:S08]  /*12490*/  HMMA.16816.F32.BF16 R116, R16.reuse, R28, R116 ;  /* 0x0000001c1074723c */ /* 0x044ff00000041874 */
[C---:B------:R-:W-:Y:S08]  /*124a0*/  HMMA.16816.F32.BF16 R120, R16.reuse, R30, R120 ;  /* 0x0000001e1078723c */ /* 0x040ff00000041878 */
[C---:B-1----:R-:W-:Y:S08]  /*124b0*/  HMMA.16816.F32.BF16 R124, R16.reuse, R4, R124 ;  /* 0x00000004107c723c */ /* 0x042ff0000004187c */
[----:B------:R-:W-:Y:S01]  /*124c0*/  HMMA.16816.F32.BF16 R128, R16, R6, R128 ;  /* 0x000000061080723c */ /* 0x000fe20000041880 */
[----:B------:R-:W-:-:S07]  /*124d0*/  @P0 BRA `(.L_x_2514) ;  /* 0xffffbd8000000947 */ /* 0x000fce000383ffff */
.L_x_2505:
[----:B------:R-:W1:Y:S01]  /*124e0*/  SHFL.BFLY PT, R3, R244, 0x2, 0x1f ;  /* 0x0c401f00f4037f89 */ /* 0x000e6200000e0000 */
[----:B------:R-:W-:-:S02]  /*124f0*/  MOV R4, RZ ;  /* 0x000000ff00047202 */ /* 0x000fc40000000f00 */
[----:B------:R-:W-:Y:S01]  /*12500*/  PLOP3.LUT P1, PT, PT, PT, PT, 0x8, 0x0 ;  /* 0x000000000000781c */ /* 0x000fe20003f2e170 */
[----:B------:R-:W2:Y:S01]  /*12510*/  SHFL.BFLY PT, R2, R241, 0x2, 0x1f ;  /* 0x0c401f00f1027f89 */ /* 0x000ea200000e0000 */
        /* <DEDUP_REMOVED lines=8> */
[----:B------:R-:W-:Y:S02]  /*125a0*/  MOV R7, 0xff800000 ;  /* 0xff80000000077802 */ /* 0x000fe40000000f00 */
[----:B------:R-:W-:-:S09]  /*125b0*/  FSETP.NE.FTZ.AND P0, PT, R2, RZ, PT ;  /* 0x000000ff0200720b */ /* 0x000fd20003f15000 */
[----:B------:R-:W1:Y:S01]  /*125c0*/  @P2 MUFU.RCP R4, R5 ;  /* 0x0000000500042308 */ /* 0x000e620000001000 */
[----:B------:R-:W-:-:S03]  /*125d0*/  @P2 MOV R8, 0x3f317218 ;  /* 0x3f31721800082802 */ /* 0x000fc60000000f00 */
[----:B------:R-:W-:Y:S02]  /*125e0*/  @P0 MOV R6, 0x3f317218 ;  /* 0x3f31721800060802 */ /* 0x000fe40000000f00 */
        /* <DEDUP_REMOVED lines=138> */
.L_x_2472:
[----:B------:R-:W-:Y:S05]  /*12e90*/  @P1 BRA `(.L_x_2515) ;  /* 0x00001aa000001947 */ /* 0x000fea0003800000 */
[----:B------:R-:W1:Y:S01]  /*12ea0*/  S2R R0, SR_TID.X ;  /* 0x0000000000007919 */ /* 0x000e620000002100 */
[----:B------:R-:W-:Y:S02]  /*12eb0*/  F2FP.BF16.PACK_AB R160, R161, R160 ;  /* 0x000000a0a1a0723e */ /* 0x000fe400000010ff */
[----:B------:R-:W-:Y:S01]  /*12ec0*/  F2FP.BF16.PACK_AB R162, R163, R162 ;  /* 0x000000a2a3a2723e */ /* 0x000fe200000010ff */
[----:B------:R-:W-:Y:S01]  /*12ed0*/  BAR.SYNC.DEFER_BLOCKING 0x1, 0x100 ;  /* 0x0044000000007b1d */ /* 0x000fe20000010000 */
        /* <DEDUP_REMOVED lines=10> */
[----:B-1----:R-:W-:Y:S02]  /*12f80*/  SHF.R.S32.HI R5, RZ, 0x1f, R0 ;  /* 0x0000001fff057819 */ /* 0x002fe40000011400 */
[----:B------:R-:W-:Y:S02]  /*12f90*/  F2FP.BF16.PACK_AB R148, R149, R148 ;  /* 0x000000949594723e */ /* 0x000fe400000010ff */
[----:B------:R-:W-:-:S02]  /*12fa0*/  LEA.HI R2, R5, R0, RZ, 0x2 ;  /* 0x0000000005027211 */ /* 0x000fc400078f10ff */
[----:B------:R-:W-:Y:S02]  /*12fb0*/  F2FP.BF16.PACK_AB R150, R151, R150 ;  /* 0x000000969796723e */ /* 0x000fe400000010ff */
        /* <DEDUP_REMOVED lines=24> */
[----:B------:R-:W-:Y:S01]  /*13140*/  F2FP.BF16.PACK_AB R44, R45, R44 ;  /* 0x0000002c2d2c723e */ /* 0x000fe200000010ff */
[----:B------:R-:W-:Y:S01]  /*13150*/  IMAD.SHL.U32 R13, R10, 0x2, RZ ;  /* 0x000000020a0d7824 */ /* 0x000fe200078e00ff */
[----:B------:R-:W-:Y:S02]  /*13160*/  F2FP.BF16.PACK_AB R46, R47, R46 ;  /* 0x0000002e2f2e723e */ /* 0x000fe400000010ff */
[----:B------:R-:W-:Y:S02]  /*13170*/  F2FP.BF16.PACK_AB R48, R49, R48 ;  /* 0x000000303130723e */ /* 0x000fe400000010ff */
        /* <DEDUP_REMOVED lines=110> */
[----:B------:R-:W-:Y:S04]  /*13860*/  STS [R17+0xc480], R110 ;  /* 0x00c4806e11007388 */ /* 0x000fe80000000800 */
[----:B------:R-:W-:Y:S04]  /*13870*/  STS [R9+0xc000], R112 ;  /* 0x00c0007009007388 */ /* 0x000fe80000000800 */
[----:B------:R3:W-:Y:S01]  /*13880*/  STS [R9+0xc400], R114 ;  /* 0x00c4007209007388 */ /* 0x0007e20000000800 */
[----:B-1----:R-:W-:-:S03]  /*13890*/  IMAD.MOV.U32 R13, RZ, RZ, 0x4 ;  /* 0x00000004ff0d7424 */ /* 0x002fc600078e00ff */
[----:B------:R-:W-:Y:S04]  /*138a0*/  STS [R19+0xc080], R116 ;  /* 0x00c0807413007388 */ /* 0x000fe80000000800 */
[----:B------:R-:W-:Y:S01]  /*138b0*/  STS [R19+0xc480], R118 ;  /* 0x00c4807613007388 */ /* 0x000fe20000000800 */
[----:B--2---:R-:W-:-:S03]  /*138c0*/  IMAD.WIDE R14, R232, R13, c[0x0][0x500] ;  /* 0x00014000e80e7625 */ /* 0x004fc600078e020d */
[----:B------:R-:W-:Y:S04]  /*138d0*/  STS [R21+0xc000], R120 ;  /* 0x00c0007815007388 */ /* 0x000fe80000000800 */
        /* <DEDUP_REMOVED lines=8> */
[----:B---3--:R-:W3:Y:S04]  /*13960*/  @P0 LDG.E R9, [R14.64] ;  /* 0x000000120e090981 */ /* 0x008ee8000c1e1900 */
        /* <DEDUP_REMOVED lines=9> */
.L_x_2516:
[----:B--2---:R-:W-:Y:S01]  /*13a00*/  LOP3.LUT R3, R6, 0xffffffe0, RZ, 0xc0, !PT ;  /* 0xffffffe006037812 */ /* 0x004fe200078ec0ff */
[----:B------:R-:W1:Y:S01]  /*13a10*/  S2R R75, SR_CTAID.X ;  /* 0x00000000004b7919 */ /* 0x000e620000002500 */
[----:B------:R-:W-:Y:S01]  /*13a20*/  SHF.R.S32.HI R9, RZ, 0x1f, R2 ;  /* 0x0000001fff097819 */ /* 0x000fe20000011402 */
[----:B------:R-:W-:Y:S01]  /*13a30*/  IMAD.MOV.U32 R13, RZ, RZ, c[0x0][0x4e8] ;  /* 0x00013a00ff0d7624 */ /* 0x000fe200078e00ff */
[----:B------:R-:W-:Y:S01]  /*13a40*/  LEA.HI R10, R11, R11, RZ, 0x1 ;  /* 0x0000000b0b0a7211 */ /* 0x000fe200078f08ff */
[----:B------:R-:W-:Y:S01]  /*13a50*/  IMAD.IADD R6, R0, 0x1, -R3 ;  /* 0x0000000100067824 */ /* 0x000fe200078e0a03 */
[----:B------:R-:W2:Y:S01]  /*13a60*/  S2R R12, SR_CTAID.Y ;  /* 0x00000000000c7919 */ /* 0x000ea20000002600 */
[----:B------:R-:W-:Y:S01]  /*13a70*/  LEA.HI R9, R9, R2, RZ, 0x3 ;  /* 0x0000000209097211 */ /* 0x000fe200078f18ff */
[----:B------:R-:W-:Y:S01]  /*13a80*/  IMAD.WIDE.U32 R18, R20, c[0x0][0x3a0], RZ ;  /* 0x0000e80014127a25 */ /* 0x000fe200078e00ff */
[----:B------:R-:W-:Y:S01]  /*13a90*/  LOP3.LUT R10, R10, 0x1ffffffe, RZ, 0xc0, !PT ;  /* 0x1ffffffe0a0a7812 */ /* 0x000fe200078ec0ff */
[----:B------:R-:W-:Y:S01]  /*13aa0*/  BSSY B0, `(.L_x_2517) ;  /* 0x000008c000007945 */ /* 0x000fe20003800000 */
[----:B------:R-:W-:Y:S01]  /*13ab0*/  SHF.R.S32.HI R3, RZ, 0x1f, R6 ;  /* 0x0000001fff037819 */ /* 0x000fe20000011406 */
[----:B------:R-:W-:Y:S01]  /*13ac0*/  IMAD.MOV.U32 R23, RZ, RZ, R21 ;  /* 0x000000ffff177224 */ /* 0x000fe200078e0015 */
[----:B------:R-:W-:Y:S01]  /*13ad0*/  LOP3.LUT R9, R9, 0xffffff8, RZ, 0xc0, !PT ;  /* 0x0ffffff809097812 */ /* 0x000fe200078ec0ff */
[----:B------:R-:W-:Y:S01]  /*13ae0*/  IMAD.IADD R11, R11, 0x1, -R10 ;  /* 0x000000010b0b7824 */ /* 0x000fe200078e0a0a */
[----:B------:R-:W-:-:S02]  /*13af0*/  LEA.HI R3, R3, R6, RZ, 0x2 ;  /* 0x0000000603037211 */ /* 0x000fc400078f10ff */
[----:B------:R-:W-:Y:S02]  /*13b00*/  IADD3 R2, -R9, R2, RZ ;  /* 0x0000000209027210 */ /* 0x000fe40007ffe1ff */
[-C--:B------:R-:W-:Y:S02]  /*13b10*/  LEA.HI R16, R5, R0.reuse, RZ, 0x3 ;  /* 0x0000000005107211 */ /* 0x080fe400078f18ff */
[----:B------:R-:W-:Y:S02]  /*13b20*/  SHF.R.S32.HI R3, RZ, 0x2, R3 ;  /* 0x00000002ff037819 */ /* 0x000fe40000011403 */
[----:B------:R-:W-:Y:S02]  /*13b30*/  ISETP.NE.AND P1, PT, R13, 0x1, PT ;  /* 0x000000010d00780c */ /* 0x000fe40003f25270 */
[----:B------:R-:W-:Y:S01]  /*13b40*/  LOP3.LUT R9, R16, 0xfffffff8, RZ, 0xc0, !PT ;  /* 0xfffffff810097812 */ /* 0x000fe200078ec0ff */
[----:B------:R-:W-:Y:S01]  /*13b50*/  IMAD R2, R2, 0x10, R3 ;  /* 0x0000001002027824 */ /* 0x000fe200078e0203 */
[-C--:B------:R-:W-:Y:S01]  /*13b60*/  LEA.HI R5, R5, R0.reuse, RZ, 0x6 ;  /* 0x0000000005057211 */ /* 0x080fe200078f30ff */
[----:B------:R-:W-:Y:S01]  /*13b70*/  IMAD R3, R21, c[0x0][0x3a0], RZ ;  /* 0x0000e80015037a24 */ /* 0x000fe200078e02ff */
[----:B------:R-:W-:Y:S01]  /*13b80*/  IADD3 R9, -R9, R0, RZ ;  /* 0x0000000009097210 */ /* 0x000fe20007ffe1ff */
[----:B------:R-:W-:Y:S01]  /*13b90*/  IMAD R0, R11, 0x8, R2 ;  /* 0x000000080b007824 */ /* 0x000fe200078e0202 */
[----:B--2---:R-:W-:Y:S01]  /*13ba0*/  SHF.R.S32.HI R15, RZ, 0x1f, R12 ;  /* 0x0000001fff0f7819 */ /* 0x004fe2000001140c */
[----:B------:R-:W-:Y:S01]  /*13bb0*/  IMAD R3, R20, c[0x0][0x3a4], R3 ;  /* 0x0000e90014037a24 */ /* 0x000fe200078e0203 */
[----:B------:R-:W-:Y:S01]  /*13bc0*/  MOV R22, R20 ;  /* 0x0000001400167202 */ /* 0x000fe20000000f00 */
[----:B-1----:R-:W-:Y:S01]  /*13bd0*/  IMAD R0, R75, 0x80, R0 ;  /* 0x000000804b007824 */ /* 0x002fe200078e0200 */
[----:B------:R-:W-:Y:S01]  /*13be0*/  SHF.R.S32.HI R16, RZ, 0x3, R16 ;  /* 0x00000003ff107819 */ /* 0x000fe20000011410 */
[----:B------:R-:W-:Y:S01]  /*13bf0*/  IMAD.IADD R19, R19, 0x1, R3 ;  /* 0x0000000113137824 */ /* 0x000fe200078e0203 */
[----:B------:R-:W-:Y:S01]  /*13c00*/  LOP3.LUT P2, RZ, R6, 0x3, RZ, 0xc0, !PT ;  /* 0x0000000306ff7812 */ /* 0x000fe2000784c0ff */
[----:B------:R-:W-:Y:S01]  /*13c10*/  @P1 IMAD.HI.U32 R3, R0, c[0x0][0x4ec], RZ ;  /* 0x00013b0000031a27 */ /* 0x000fe200078e00ff */
[----:B------:R-:W-:-:S02]  /*13c20*/  MOV R20, R0 ;  /* 0x0000000000147202 */ /* 0x000fc40000000f00 */
[----:B------:R-:W-:Y:S01]  /*13c30*/  LEA R10, R9, R16, 0x5 ;  /* 0x00000010090a7211 */ /* 0x000fe200078e28ff */
[----:B------:R-:W-:Y:S01]  /*13c40*/  IMAD R11, R15, c[0x0][0x490], RZ ;  /* 0x000124000f0b7a24 */ /* 0x000fe200078e02ff */
[----:B------:R-:W-:Y:S01]  /*13c50*/  @P1 SHF.R.U32.HI R20, RZ, c[0x0][0x4f0], R3 ;  /* 0x00013c00ff141a19 */ /* 0x000fe20000011603 */
[----:B------:R-:W-:Y:S01]  /*13c60*/  IMAD.WIDE.U32 R22, R12, c[0x0][0x490], R22 ;  /* 0x000124000c167a25 */ /* 0x000fe200078e0016 */
[----:B------:R-:W-:Y:S02]  /*13c70*/  SHF.R.S32.HI R3, RZ, 0x1f, R232 ;  /* 0x0000001fff037819 */ /* 0x000fe400000114e8 */
[----:B------:R-:W-:Y:S01]  /*13c80*/  SEL R232, R232, RZ, !P0 ;  /* 0x000000ffe8e87207 */ /* 0x000fe20004000000 */
[----:B------:R-:W-:Y:S01]  /*13c90*/  IMAD R11, R12, c[0x0][0x494], R11 ;  /* 0x000125000c0b7a24 */ /* 0x000fe200078e020b */
[----:B------:R-:W-:Y:S01]  /*13ca0*/  SEL R3, R3, RZ, !P0 ;  /* 0x000000ff03037207 */ /* 0x000fe20004000000 */
[----:B------:R-:W-:Y:S02]  /*13cb0*/  IMAD R15, R15, c[0x0][0x3e8], RZ ;  /* 0x0000fa000f0f7a24 */ /* 0x000fe400078e02ff */
[----:B------:R-:W-:-:S02]  /*13cc0*/  IMAD.IADD R23, R23, 0x1, R11 ;  /* 0x0000000117177824 */ /* 0x000fc400078e020b */
[----:B------:R-:W-:Y:S02]  /*13cd0*/  IMAD.MOV R11, RZ, RZ, -R20 ;  /* 0x000000ffff0b7224 */ /* 0x000fe400078e0a14 */
[C---:B------:R-:W-:Y:S02]  /*13ce0*/  IMAD R15, R12.reuse, c[0x0][0x3ec], R15 ;  /* 0x0000fb000c0f7a24 */ /* 0x040fe400078e020f */
[----:B------:R-:W-:-:S04]  /*13cf0*/  IMAD.WIDE.U32 R12, R12, c[0x0][0x3e8], R18 ;  /* 0x0000fa000c0c7a25 */ /* 0x000fc800078e0012 */
[----:B------:R-:W-:Y:S01]  /*13d00*/  IMAD R11, R11, c[0x0][0x4e8], R0 ;  /* 0x00013a000b0b7a24 */ /* 0x000fe200078e0200 */
[----:B------:R-:W-:Y:S01]  /*13d10*/  IADD3 R13, R13, R15, RZ ;  /* 0x0000000f0d0d7210 */ /* 0x000fe20007ffe0ff */
[----:B------:R-:W-:Y:S01]  /*13d20*/  IMAD R17, R3, c[0x0][0x498], RZ ;  /* 0x0001260003117a24 */ /* 0x000fe200078e02ff */
[----:B------:R-:W-:Y:S01]  /*13d30*/  SHF.R.S32.HI R15, RZ, 0x1f, R20 ;  /* 0x0000001fff0f7819 */ /* 0x000fe20000011414 */
[----:B------:R-:W-:-:S04]  /*13d40*/  IMAD.WIDE.U32 R22, R232, c[0x0][0x498], R22 ;  /* 0x00012600e8167a25 */ /* 0x000fc800078e0016 */
[----:B------:R-:W-:Y:S01]  /*13d50*/  IMAD R14, R232, c[0x0][0x49c], R17 ;  /* 0x00012700e80e7a24 */ /* 0x000fe200078e0211 */
[----:B------:R-:W-:Y:S01]  /*13d60*/  IADD3 R20, P0, R20, R22, RZ ;  /* 0x0000001614147210 */ /* 0x000fe20007f1e0ff */
[----:B------:R-:W-:Y:S01]  /*13d70*/  IMAD.SHL.U32 R0, R16, 0x40, RZ ;  /* 0x0000004010007824 */ /* 0x000fe200078e00ff */
[----:B------:R-:W-:Y:S01]  /*13d80*/  SHF.R.S32.HI R17, RZ, 0x1f, R11 ;  /* 0x0000001fff117819 */ /* 0x000fe2000001140b */
[----:B------:R-:W-:Y:S01]  /*13d90*/  IMAD R10, R75, 0x80, R10 ;  /* 0x000000804b0a7824 */ /* 0x000fe200078e020a */
[----:B------:R-:W-:Y:S01]  /*13da0*/  IADD3.X R21, R15, R23, R14, P0, !PT ;  /* 0x000000170f157210 */ /* 0x000fe200007fe40e */
[----:B------:R-:W-:Y:S01]  /*13db0*/  IMAD.WIDE.U32 R12, R232, c[0x0][0x3f0], R12 ;  /* 0x0000fc00e80c7a25 */ /* 0x000fe200078e000c */
[----:B------:R-:W-:-:S03]  /*13dc0*/  LOP3.LUT R15, R0, 0x1c0, RZ, 0xc0, !PT ;  /* 0x000001c0000f7812 */ /* 0x000fc600078ec0ff */
[----:B------:R-:W-:Y:S02]  /*13dd0*/  IMAD R14, R17, c[0x0][0x488], RZ ;  /* 0x00012200110e7a24 */ /* 0x000fe400078e02ff */
[----:B------:R-:W-:-:S04]  /*13de0*/  @P1 IMAD.HI.U32 R18, R10, c[0x0][0x4ec], RZ ;  /* 0x00013b000a121a27 */ /* 0x000fc800078e00ff */
[----:B------:R-:W-:Y:S02]  /*13df0*/  IMAD.SHL.U32 R0, R9, 0x8, RZ ;  /* 0x0000000809007824 */ /* 0x000fe400078e00ff */
[----:B------:R-:W-:-:S04]  /*13e00*/  IMAD.WIDE.U32 R20, R11, c[0x0][0x488], R20 ;  /* 0x000122000b147a25 */ /* 0x000fc800078e0014 */
[----:B------:R-:W-:Y:S01]  /*13e10*/  IMAD R14, R11, c[0x0][0x48c], R14 ;  /* 0x000123000b0e7a24 */ /* 0x000fe200078e020e */
[----:B------:R-:W-:Y:S01]  /*13e20*/  LEA R11, P0, R20, c[0x0][0x450], 0x2 ;  /* 0x00011400140b7a11 */ /* 0x000fe200078010ff */
[----:B------:R-:W-:Y:S01]  /*13e30*/  IMAD.MOV.U32 R6, RZ, RZ, R10 ;  /* 0x000000ffff067224 */ /* 0x000fe200078e000a */
[----:B------:R-:W-:Y:S01]  /*13e40*/  @P1 SHF.R.U32.HI R6, RZ, c[0x0][0x4f0], R18 ;  /* 0x00013c00ff061a19 */ /* 0x000fe20000011612 */
[----:B------:R-:W-:Y:S01]  /*13e50*/  IMAD R9, R3, c[0x0][0x3f0], RZ ;  /* 0x0000fc0003097a24 */ /* 0x000fe200078e02ff */
[----:B------:R-:W-:Y:S01]  /*13e60*/  SHF.R.U32.HI R3, RZ, 0x3, R15 ;  /* 0x00000003ff037819 */ /* 0x000fe2000001160f */
[----:B------:R-:W-:Y:S01]  /*13e70*/  SHFL.IDX PT, R32, R11, 0x1, 0x1c1f ;  /* 0x003c1f000b207f89 */ /* 0x000fe200000e0000 */
[----:B------:R-:W-:Y:S01]  /*13e80*/  LOP3.LUT R18, R15, 0x38, R0, 0xf8, !PT ;  /* 0x000000380f127812 */ /* 0x000fe200078ef800 */
[----:B------:R-:W-:Y:S01]  /*13e90*/  IMAD R9, R232, c[0x0][0x3f4], R9 ;  /* 0x0000fd00e8097a24 */ /* 0x000fe200078e0209 */
[----:B------:R-:W-:Y:S01]  /*13ea0*/  IADD3 R15, R21, R14, RZ ;  /* 0x0000000e150f7210 */ /* 0x000fe20007ffe0ff */
[----:B------:R-:W-:Y:S01]  /*13eb0*/  IMAD.MOV R17, RZ, RZ, -R6 ;  /* 0x000000ffff117224 */ /* 0x000fe200078e0a06 */
[----:B------:R-:W-:Y:S01]  /*13ec0*/  SHFL.IDX PT, R14, R11, RZ, 0x1c1f ;  /* 0x001c1fff0b0e7589 */ /* 0x000fe200000e0000 */
[----:B------:R-:W-:Y:S01]  /*13ed0*/  IMAD.IADD R13, R13, 0x1, R9 ;  /* 0x000000010d0d7824 */ /* 0x000fe200078e0209 */
[----:B------:R-:W-:Y:S01]  /*13ee0*/  LEA.HI.X R20, R20, c[0x0][0x454], R15, 0x2, P0 ;  /* 0x0001150014147a11 */ /* 0x000fe200000f140f */
[----:B------:R-:W-:Y:S01]  /*13ef0*/  IMAD R17, R17, c[0x0][0x4e8], R10 ;  /* 0x00013a0011117a24 */ /* 0x000fe200078e020a */
[----:B------:R-:W-:Y:S01]  /*13f00*/  LOP3.LUT R3, R18, R3, RZ, 0x3c, !PT ;  /* 0x0000000312037212 */ /* 0x000fe200078e3cff */
[----:B------:R-:W-:Y:S01]  /*13f10*/  IMAD.WIDE.U32 R12, R6, c[0x0][0x3e0], R12 ;  /* 0x0000f800060c7a25 */ /* 0x000fe200078e000c */
[----:B------:R-:W-:Y:S01]  /*13f20*/  LEA R9, R75, R2, 0x7 ;  /* 0x000000024b097211 */ /* 0x000fe200078e38ff */
[----:B------:R-:W1:Y:S01]  /*13f30*/  SHFL.IDX PT, R15, R20, RZ, 0x1c1f ;  /* 0x001c1fff140f7589 */ /* 0x000e6200000e0000 */
[----:B------:R-:W-:Y:S01]  /*13f40*/  SHF.R.S32.HI R18, RZ, 0x1f, R6 ;  /* 0x0000001fff127819 */ /* 0x000fe20000011406 */
[----:B-----5:R-:W-:Y:S01]  /*13f50*/  IMAD R2, R8, c[0x0][0x4e8], RZ ;  /* 0x00013a0008027a24 */ /* 0x020fe200078e02ff */
[----:B------:R-:W-:Y:S01]  /*13f60*/  IADD3 R21, R9, 0x8, RZ ;  /* 0x0000000809157810 */ /* 0x000fe20007ffe0ff */
[----:B------:R-:W2:Y:S01]  /*13f70*/  SHFL.IDX PT, R33, R20, 0x1, 0x1c1f ;  /* 0x003c1f0014217f89 */ /* 0x000ea200000e0000 */
[----:B------:R-:W-:Y:S01]  /*13f80*/  IMAD.SHL.U32 R8, R5, 0x8, RZ ;  /* 0x0000000805087824 */ /* 0x000fe200078e00ff */
[----:B------:R-:W-:Y:S01]  /*13f90*/  LEA R75, R75, R16, 0x7 ;  /* 0x000000104b4b7211 */ /* 0x000fe200078e38ff */
[----:B------:R-:W-:Y:S01]  /*13fa0*/  IMAD R19, R18, c[0x0][0x3e0], RZ ;  /* 0x0000f80012137a24 */ /* 0x000fe200078e02ff */
[----:B------:R-:W-:-:S02]  /*13fb0*/  ISETP.GE.OR P0, PT, R9, R2, P2 ;  /* 0x000000020900720c */ /* 0x000fc40001706670 */
[----:B------:R-:W-:Y:S01]  /*13fc0*/  ISETP.GE.OR P2, PT, R21, R2, P2 ;  /* 0x000000021500720c */ /* 0x000fe20001746670 */
[----:B------:R-:W-:Y:S01]  /*13fd0*/  IMAD R19, R6, c[0x0][0x3e4], R19 ;  /* 0x0000f90006137a24 */ /* 0x000fe200078e0213 */
[----:B------:R-:W-:Y:S02]  /*13fe0*/  SHF.R.S32.HI R6, RZ, 0x1f, R17 ;  /* 0x0000001fff067819 */ /* 0x000fe40000011411 */
[----:B------:R-:W-:Y:S01]  /*13ff0*/  LOP3.LUT R8, R3, 0x7ffffe00, R8, 0xf8, !PT ;  /* 0x7ffffe0003087812 */ /* 0x000fe200078ef808 */
[----:B------:R-:W-:Y:S02]  /*14000*/  IMAD.IADD R13, R13, 0x1, R19 ;  /* 0x000000010d0d7824 */ /* 0x000fe400078e0213 */
[----:B------:R-:W-:Y:S01]  /*14010*/  IMAD R6, R6, c[0x0][0x3d8], RZ ;  /* 0x0000f60006067a24 */ /* 0x000fe200078e02ff */
[----:B------:R-:W-:Y:S01]  /*14020*/  SHF.L.U32 R76, R8, 0x1, RZ ;  /* 0x00000001084c7819 */ /* 0x000fe200000006ff */
[----:B------:R-:W-:-:S04]  /*14030*/  IMAD.WIDE.U32 R18, R17, c[0x0][0x3d8], R12 ;  /* 0x0000f60011127a25 */ /* 0x000fc800078e000c */
[----:B------:R-:W-:Y:S01]  /*14040*/  IMAD R3, R17, c[0x0][0x3dc], R6 ;  /* 0x0000f70011037a24 */ /* 0x000fe200078e0206 */
[----:B-1----:R1:W-:Y:S01]  /*14050*/  @!P0 ST.E [R14.64], R4 ;  /* 0x000000040e008985 */ /* 0x0023e2000c101912 */
[C---:B------:R-:W-:Y:S02]  /*14060*/  LEA R74, P0, R18.reuse, c[0x0][0x380], 0x1 ;  /* 0x0000e000124a7a11 */ /* 0x040fe400078008ff */
[----:B------:R-:W-:Y:S01]  /*14070*/  IMAD.IADD R3, R19, 0x1, R3 ;  /* 0x0000000113037824 */ /* 0x000fe200078e0203 */
[----:B--2---:R1:W-:Y:S04]  /*14080*/  @!P2 ST.E [R32.64], R7 ;  /* 0x000000072000a985 */ /* 0x0043e8000c101912 */
[----:B------:R1:W2:Y:S01]  /*14090*/  LDS.128 R60, [R76+0x1080] ;  /* 0x001080004c3c7984 */ /* 0x0002a20000000c00 */
[----:B------:R-:W-:-:S02]  /*140a0*/  LEA.HI.X R73, R18, c[0x0][0x384], R3, 0x1, P0 ;  /* 0x0000e10012497a11 */ /* 0x000fc400000f0c03 */
        /* <DEDUP_REMOVED lines=43> */
.L_x_2518:
[----:B--234-:R-:W-:Y:S05]  /*14360*/  BSYNC B0 ;  /* 0x0000000000007941 */ /* 0x01cfea0003800000 */
.L_x_2517:
        /* <DEDUP_REMOVED lines=30> */
.L_x_2520:
[----:B------:R-:W-:Y:S05]  /*14550*/  BSYNC B0 ;  /* 0x0000000000007941 */ /* 0x000fea0003800000 */
.L_x_2519:
        /* <DEDUP_REMOVED lines=30> */
.L_x_2522:
[----:B------:R-:W-:Y:S05]  /*14740*/  BSYNC B0 ;  /* 0x0000000000007941 */ /* 0x000fea0003800000 */
.L_x_2521:
        /* <DEDUP_REMOVED lines=31> */
.L_x_2515:
        /* <DEDUP_REMOVED lines=18> */
.L_x_2523:
        /* <DEDUP_REMOVED lines=15> */
[----:B------:R-:W-:Y:S01]  /*14b50*/  MOV R12, R10 ;  /* 0x0000000a000c7202 */ /* 0x000fe20000000f00 */
[----:B------:R-:W-:Y:S01]  /*14b60*/  IMAD.MOV.U32 R5, RZ, RZ, R7 ;  /* 0x000000ffff057224 */ /* 0x000fe200078e0007 */
[----:B------:R-:W-:-:S13]  /*14b70*/  ISETP.NE.AND P0, PT, R0, 0x1, PT ;  /* 0x000000010000780c */ /* 0x000fda0003f05270 */
[----:B------:R-:W-:-:S05]  /*14b80*/  @P0 IMAD.HI.U32 R2, R7, c[0x0][0x4ec], RZ ;  /* 0x00013b0007020a27 */ /* 0x000fca00078e00ff */
[----:B------:R-:W-:Y:S01]  /*14b90*/  @P0 SHF.R.U32.HI R5, RZ, c[0x0][0x4f0], R2 ;  /* 0x00013c00ff050a19 */ /* 0x000fe20000011602 */
[----:B-1----:R-:W-:Y:S01]  /*14ba0*/  IMAD.WIDE.U32 R12, R3, c[0x0][0x490], R12 ;  /* 0x00012400030c7a25 */ /* 0x002fe200078e000c */
[----:B------:R-:W-:Y:S02]  /*14bb0*/  SHF.R.S32.HI R0, RZ, 0x1f, R3 ;  /* 0x0000001fff007819 */ /* 0x000fe40000011403 */
[----:B------:R-:W-:-:S03]  /*14bc0*/  IADD3 R2, -R5, RZ, RZ ;  /* 0x000000ff05027210 */ /* 0x000fc60007ffe1ff */
[----:B------:R-:W-:Y:S02]  /*14bd0*/  IMAD R0, R0, c[0x0][0x490], RZ ;  /* 0x0001240000007a24 */ /* 0x000fe400078e02ff */
[----:B------:R-:W-:Y:S02]  /*14be0*/  IMAD R2, R2, c[0x0][0x4e8], R7 ;  /* 0x00013a0002027a24 */ /* 0x000fe400078e0207 */
[----:B------:R-:W-:Y:S02]  /*14bf0*/  IMAD R0, R3, c[0x0][0x494], R0 ;  /* 0x0001250003007a24 */ /* 0x000fe400078e0200 */
[----:B------:R-:W-:Y:S01]  /*14c00*/  IMAD R3, R6, c[0x0][0x498], RZ ;  /* 0x0001260006037a24 */ /* 0x000fe200078e02ff */
[----:B------:R-:W-:Y:S01]  /*14c10*/  SHF.R.S32.HI R7, RZ, 0x1f, R2 ;  /* 0x0000001fff077819 */ /* 0x000fe20000011402 */
[----:B------:R-:W-:Y:S01]  /*14c20*/  IMAD.IADD R13, R0, 0x1, R13 ;  /* 0x00000001000d7824 */ /* 0x000fe200078e020d */
[----:B------:R-:W-:Y:S01]  /*14c30*/  SHF.R.S32.HI R0, RZ, 0x1f, R5 ;  /* 0x0000001fff007819 */ /* 0x000fe20000011405 */
[----:B------:R-:W-:-:S02]  /*14c40*/  IMAD R3, R232, c[0x0][0x49c], R3 ;  /* 0x00012700e8037a24 */ /* 0x000fc400078e0203 */
[----:B------:R-:W-:-:S04]  /*14c50*/  IMAD.WIDE.U32 R12, R232, c[0x0][0x498], R12 ;  /* 0x00012600e80c7a25 */ /* 0x000fc800078e000c */
[----:B------:R-:W-:Y:S01]  /*14c60*/  IMAD R7, R7, c[0x0][0x488], RZ ;  /* 0x0001220007077a24 */ /* 0x000fe200078e02ff */
[----:B------:R-:W-:-:S03]  /*14c70*/  IADD3 R12, P0, R5, R12, RZ ;  /* 0x0000000c050c7210 */ /* 0x000fc60007f1e0ff */
[----:B------:R-:W-:Y:S01]  /*14c80*/  IMAD R7, R2, c[0x0][0x48c], R7 ;  /* 0x0001230002077a24 */ /* 0x000fe200078e0207 */
[----:B------:R-:W-:Y:S02]  /*14c90*/  IADD3.X R13, R0, R13, R3, P0, !PT ;  /* 0x0000000d000d7210 */ /* 0x000fe400007fe403 */
[----:B------:R-:W-:-:S03]  /*14ca0*/  MOV R0, 0xff800000 ;  /* 0xff80000000007802 */ /* 0x000fc60000000f00 */
[----:B------:R-:W-:-:S05]  /*14cb0*/  IMAD.WIDE.U32 R12, R2, c[0x0][0x488], R12 ;  /* 0x00012200020c7a25 */ /* 0x000fca00078e000c */
[----:B------:R-:W-:Y:S02]  /*14cc0*/  IADD3 R7, R13, R7, RZ ;  /* 0x000000070d077210 */ /* 0x000fe40007ffe0ff */
[----:B------:R-:W-:-:S04]  /*14cd0*/  LEA R2, P0, R12, c[0x0][0x450], 0x2 ;  /* 0x000114000c027a11 */ /* 0x000fc800078010ff */
[----:B------:R-:W-:-:S05]  /*14ce0*/  LEA.HI.X R3, R12, c[0x0][0x454], R7, 0x2, P0 ;  /* 0x000115000c037a11 */ /* 0x000fca00000f1407 */
[----:B------:R1:W-:Y:S04]  /*14cf0*/  STG.E [R2.64], R0 ;  /* 0x0000000002007986 */ /* 0x0003e8000c101912 */
.L_x_2525:
[----:B------:R-:W-:Y:S05]  /*14d00*/  BSYNC B0 ;  /* 0x0000000000007941 */ /* 0x000fea0003800000 */
.L_x_2524:
[----:B-1----:R-:W1:Y:S01]  /*14d10*/  S2R R3, SR_CTAID.Y ;  /* 0x0000000000037919 */ /* 0x002e620000002600 */
[----:B------:R-:W-:Y:S01]  /*14d20*/  SHF.R.S32.HI R0, RZ, 0x1f, R9 ;  /* 0x0000001fff007819 */ /* 0x000fe20000011409 */
[----:B------:R-:W-:Y:S01]  /*14d30*/  IMAD R13, R11, c[0x0][0x3a0], RZ ;  /* 0x0000e8000b0d7a24 */ /* 0x000fe200078e02ff */
[----:B------:R-:W-:Y:S01]  /*14d40*/  MOV R7, c[0x0][0x4e8] ;  /* 0x00013a0000077a02 */ /* 0x000fe20000000f00 */
[----:B------:R-:W2:Y:S01]  /*14d50*/  S2R R5, SR_CTAID.X ;  /* 0x0000000000057919 */ /* 0x000ea20000002500 */
[-C--:B------:R-:W-:Y:S01]  /*14d60*/  LEA.HI R0, R0, R9.reuse, RZ, 0x3 ;  /* 0x0000000900007211 */ /* 0x080fe200078f18ff */
[C---:B------:R-:W-:Y:S01]  /*14d70*/  IMAD R13, R10.reuse, c[0x0][0x3a4], R13 ;  /* 0x0000e9000a0d7a24 */ /* 0x040fe200078e020d */
[----:B------:R-:W-:Y:S01]  /*14d80*/  ISETP.NE.AND P0, PT, R7, 0x1, PT ;  /* 0x000000010700780c */ /* 0x000fe20003f05270 */
[----:B------:R-:W-:Y:S01]  /*14d90*/  IMAD.WIDE.U32 R10, R10, c[0x0][0x3a0], RZ ;  /* 0x0000e8000a0a7a25 */ /* 0x000fe200078e00ff */
[----:B------:R-:W-:Y:S01]  /*14da0*/  LOP3.LUT R8, R0, 0xfffffff8, RZ, 0xc0, !PT ;  /* 0xfffffff800087812 */ /* 0x000fe200078ec0ff */
[----:B------:R-:W-:Y:S01]  /*14db0*/  BSSY B0, `(.L_x_2526) ;  /* 0x000003f000007945 */ /* 0x000fe20003800000 */
[----:B------:R-:W-:Y:S01]  /*14dc0*/  SHF.R.S32.HI R0, RZ, 0x3, R0 ;  /* 0x00000003ff007819 */ /* 0x000fe20000011400 */
[----:B------:R-:W-:Y:S01]  /*14dd0*/  IMAD.IADD R11, R11, 0x1, R13 ;  /* 0x000000010b0b7824 */ /* 0x000fe200078e020d */
[----:B------:R-:W-:Y:S01]  /*14de0*/  IADD3 R9, -R8, R9, RZ ;  /* 0x0000000908097210 */ /* 0x000fe20007ffe1ff */
[----:B-----5:R-:W-:-:S04]  /*14df0*/  IMAD R4, R4, c[0x0][0x4e8], RZ ;  /* 0x00013a0004047a24 */ /* 0x020fc800078e02ff */
[C---:B------:R-:W-:Y:S01]  /*14e00*/  IMAD R8, R9.reuse, 0x20, R0 ;  /* 0x0000002009087824 */ /* 0x040fe200078e0200 */
[----:B------:R-:W-:Y:S02]  /*14e10*/  SHF.L.U32 R9, R9, 0x3, RZ ;  /* 0x0000000309097819 */ /* 0x000fe400000006ff */
[----:B-1----:R-:W-:Y:S01]  /*14e20*/  SHF.R.S32.HI R2, RZ, 0x1f, R3 ;  /* 0x0000001fff027819 */ /* 0x002fe20000011403 */
[----:B------:R-:W-:Y:S01]  /*14e30*/  IMAD.WIDE.U32 R10, R3, c[0x0][0x3e8], R10 ;  /* 0x0000fa00030a7a25 */ /* 0x000fe200078e000a */
[----:B--2---:R-:W-:-:S03]  /*14e40*/  LEA R8, R5, R8, 0x7 ;  /* 0x0000000805087211 */ /* 0x004fc600078e38ff */
[----:B------:R-:W-:Y:S01]  /*14e50*/  IMAD R2, R2, c[0x0][0x3e8], RZ ;  /* 0x0000fa0002027a24 */ /* 0x000fe200078e02ff */
[----:B------:R-:W-:-:S03]  /*14e60*/  LEA R5, R5, R0, 0x7 ;  /* 0x0000000005057211 */ /* 0x000fc600078e38ff */
[----:B------:R-:W-:Y:S02]  /*14e70*/  IMAD R2, R3, c[0x0][0x3ec], R2 ;  /* 0x0000fb0003027a24 */ /* 0x000fe400078e0202 */
[----:B------:R-:W-:Y:S01]  /*14e80*/  IMAD R3, R6, c[0x0][0x3f0], RZ ;  /* 0x0000fc0006037a24 */ /* 0x000fe200078e02ff */
[----:B------:R-:W-:Y:S01]  /*14e90*/  MOV R6, R8 ;  /* 0x0000000800067202 */ /* 0x000fe20000000f00 */
[----:B------:R-:W-:Y:S02]  /*14ea0*/  IMAD.IADD R11, R2, 0x1, R11 ;  /* 0x00000001020b7824 */ /* 0x000fe400078e020b */
[----:B------:R-:W-:-:S04]  /*14eb0*/  @P0 IMAD.HI.U32 R2, R8, c[0x0][0x4ec], RZ ;  /* 0x00013b0008020a27 */ /* 0x000fc800078e00ff */
[C---:B------:R-:W-:Y:S01]  /*14ec0*/  IMAD R3, R232.reuse, c[0x0][0x3f4], R3 ;  /* 0x0000fd00e8037a24 */ /* 0x040fe200078e0203 */
[----:B------:R-:W-:Y:S01]  /*14ed0*/  @P0 SHF.R.U32.HI R6, RZ, c[0x0][0x4f0], R2 ;  /* 0x00013c00ff060a19 */ /* 0x000fe20000011602 */
[----:B------:R-:W-:-:S03]  /*14ee0*/  IMAD.WIDE.U32 R10, R232, c[0x0][0x3f0], R10 ;  /* 0x0000fc00e80a7a25 */ /* 0x000fc600078e000a */
[--C-:B------:R-:W-:Y:S01]  /*14ef0*/  SHF.R.S32.HI R2, RZ, 0x1f, R6.reuse ;  /* 0x0000001fff027819 */ /* 0x100fe20000011406 */
[----:B------:R-:W-:Y:S01]  /*14f00*/  IMAD.MOV R7, RZ, RZ, -R6 ;  /* 0x000000ffff077224 */ /* 0x000fe200078e0a06 */
[----:B------:R-:W-:-:S03]  /*14f10*/  IADD3 R11, R11, R3, RZ ;  /* 0x000000030b0b7210 */ /* 0x000fc60007ffe0ff */
[----:B------:R-:W-:Y:S02]  /*14f20*/  IMAD R3, R2, c[0x0][0x3e0], RZ ;  /* 0x0000f80002037a24 */ /* 0x000fe400078e02ff */
[----:B------:R-:W-:Y:S01]  /*14f30*/  IMAD R7, R7, c[0x0][0x4e8], R8 ;  /* 0x00013a0007077a24 */ /* 0x000fe200078e0208 */
[----:B------:R-:W-:Y:S01]  /*14f40*/  IADD3 R8, R9, 0x40, RZ ;  /* 0x0000004009087810 */ /* 0x000fe20007ffe0ff */
[----:B------:R-:W-:-:S03]  /*14f50*/  IMAD.WIDE.U32 R10, R6, c[0x0][0x3e0], R10 ;  /* 0x0000f800060a7a25 */ /* 0x000fc600078e000a */
[----:B------:R-:W-:Y:S01]  /*14f60*/  SHF.R.S32.HI R2, RZ, 0x1f, R7 ;  /* 0x0000001fff027819 */ /* 0x000fe20000011407 */
[----:B------:R-:W-:Y:S01]  /*14f70*/  IMAD R3, R6, c[0x0][0x3e4], R3 ;  /* 0x0000f90006037a24 */ /* 0x000fe200078e0203 */
[----:B------:R-:W-:-:S03]  /*14f80*/  IADD3 R6, R9, 0xc0, RZ ;  /* 0x000000c009067810 */ /* 0x000fc60007ffe0ff */
[----:B------:R-:W-:Y:S01]  /*14f90*/  IMAD R2, R2, c[0x0][0x3d8], RZ ;  /* 0x0000f60002027a24 */ /* 0x000fe200078e02ff */
[----:B------:R-:W-:-:S03]  /*14fa0*/  IADD3 R11, R11, R3, RZ ;  /* 0x000000030b0b7210 */ /* 0x000fc60007ffe0ff */
[C---:B------:R-:W-:Y:S02]  /*14fb0*/  IMAD R2, R7.reuse, c[0x0][0x3dc], R2 ;  /* 0x0000f70007027a24 */ /* 0x040fe400078e0202 */
[----:B------:R-:W-:Y:S01]  /*14fc0*/  IMAD.WIDE.U32 R10, R7, c[0x0][0x3d8], R10 ;  /* 0x0000f600070a7a25 */ /* 0x000fe200078e000a */
[----:B------:R-:W-:-:S03]  /*14fd0*/  IADD3 R7, R9, 0x80, RZ ;  /* 0x0000008009077810 */ /* 0x000fc60007ffe0ff */
        /* <DEDUP_REMOVED lines=28> */
.L_x_2527:
[----:B------:R-:W-:Y:S05]  /*151a0*/  BSYNC B0 ;  /* 0x0000000000007941 */ /* 0x000fea0003800000 */
.L_x_2526:
        /* <DEDUP_REMOVED lines=27> */
.L_x_2529:
[----:B------:R-:W-:Y:S05]  /*15360*/  BSYNC B0 ;  /* 0x0000000000007941 */ /* 0x000fea0003800000 */
.L_x_2528:
        /* <DEDUP_REMOVED lines=27> */
.L_x_2531:
[----:B------:R-:W-:Y:S05]  /*15520*/  BSYNC B0 ;  /* 0x0000000000007941 */ /* 0x000fea0003800000 */
.L_x_2530:
        /* <DEDUP_REMOVED lines=28> */
.L_x_2532:
        /* <DEDUP_REMOVED lines=9> */
.L_x_3096:


//--------------------- .text._ZN7cutlass13device_kernelIN5flash19enable_sm80_to_sm89INS1_16FlashAttnFwdSm80INS1_25CollectiveMainloopFwdSm80ILi8ELi1ELb0EN4cute5tupleIJNS5_1CILi128EEENS7_ILi48EEENS7_ILi256EEEEEELi256ENS_10bfloat16_tEfNS_4arch4Sm80ELb0ELb1ELb0ELb1ELb0ELb1ELb1ELb0EEENS1_21CollectiveEpilogueFwdINS6_IJS8_SA_S9_EEENS6_IJNS7_ILi1EEESI_SI_EEESC_SE_Li256ELb1ELb1ELb0ELb0EEENS1_19SingleTileSchedulerILb1ELb0ELb1ELi128EEEEEEEEEvNT_6ParamsE --------------------------
	.section	.text._ZN7cutlass13device_kernelIN5flash19enable_sm80_to_sm89INS1_16FlashAttnFwdSm80INS1_25CollectiveMainloopFwdSm80ILi8ELi1ELb0EN4cute5tupleIJNS5_1CILi128EEENS7_ILi48EEENS7_ILi256EEEEEELi256ENS_10bfloat16_tEfNS_4arch4Sm80ELb0ELb1ELb0ELb1ELb0ELb1ELb1ELb0EEENS1_21CollectiveEpilogueFwdINS6_IJS8_SA_S9_EEENS6_IJNS7_ILi1EEESI_SI_EEESC_SE_Li256ELb1ELb1ELb0ELb0EEENS1_19SingleTileSchedulerILb1ELb0ELb1ELi128EEEEEEEEEvNT_6ParamsE,"ax",@progbits
	.sectioninfo	@"SHI_REGISTERS=255"
	.align	128
.text._ZN7cutlass13device_kernelIN5flash19enable_sm80_to_sm89INS1_16FlashAttnFwdSm80INS1_25CollectiveMainloopFwdSm80ILi8ELi1ELb0EN4cute5tupleIJNS5_1CILi128EEENS7_ILi48EEENS7_ILi256EEEEEELi256ENS_10bfloat16_tEfNS_4arch4Sm80ELb0ELb1ELb0ELb1ELb0ELb1ELb1ELb0EEENS1_21CollectiveEpilogueFwdINS6_IJS8_SA_S9_EEENS6_IJNS7_ILi1EEESI_SI_EEESC_SE_Li256ELb1ELb1ELb0ELb0EEENS1_19SingleTileSchedulerILb1ELb0ELb1ELi128EEEEEEEEEvNT_6ParamsE:
        .type           _ZN7cutlass13device_kernelIN5flash19enable_sm80_to_sm89INS1_16FlashAttnFwdSm80INS1_25CollectiveMainloopFwdSm80ILi8ELi1ELb0EN4cute5tupleIJNS5_1CILi128EEENS7_ILi48EEENS7_ILi256EEEEEELi256ENS_10bfloat16_tEfNS_4arch4Sm80ELb0ELb1ELb0ELb1ELb0ELb1ELb1ELb0EEENS1_21CollectiveEpilogueFwdINS6_IJS8_SA_S9_EEENS6_IJNS7_ILi1EEESI_SI_EEESC_SE_Li256ELb1ELb1ELb0ELb0EEENS1_19SingleTileSchedulerILb1ELb0ELb1ELi128EEEEEEEEEvNT_6ParamsE,@function
        .size           _ZN7cutlass13device_kernelIN5flash19enable_sm80_to_sm89INS1_16FlashAttnFwdSm80INS1_25CollectiveMainloopFwdSm80ILi8ELi1ELb0EN4cute5tupleIJNS5_1CILi128EEENS7_ILi48EEENS7_ILi256EEEEEELi256ENS_10bfloat16_tEfNS_4arch4Sm80ELb0ELb1ELb0ELb1ELb0ELb1ELb1ELb0EEENS1_21CollectiveEpilogueFwdINS6_IJS8_SA_S9_EEENS6_IJNS7_ILi1EEESI_SI_EEESC_SE_Li256ELb1ELb1ELb0ELb0EEENS1_19SingleTileSchedulerILb1ELb0ELb1ELi128EEEEEEEEEvNT_6ParamsE,(.L_x_3097 - _ZN7cutlass13device_kernelIN5flash19enable_sm80_to_sm89INS1_16FlashAttnFwdSm80INS1_25CollectiveMainloopFwdSm80ILi8ELi1ELb0EN4cute5tupleIJNS5_1CILi128EEENS7_ILi48EEENS7_ILi256EEEEEELi256ENS_10bfloat16_tEfNS_4arch4Sm80ELb0ELb1ELb0ELb1ELb0ELb1ELb1ELb0EEENS1_21CollectiveEpilogueFwdINS6_IJS8_SA_S9_EEENS6_IJNS7_ILi1EEESI_SI_EEESC_SE_Li256ELb1ELb1ELb0ELb0EEENS1_19SingleTileSchedulerILb1ELb0ELb1ELi128EEEEEEEEEvNT_6ParamsE)
        .other          _ZN7cutlass13device_kernelIN5flash19enable_sm80_to_sm89INS1_16FlashAttnFwdSm80INS1_25CollectiveMainloopFwdSm80ILi8ELi1ELb0EN4cute5tupleIJNS5_1CILi128EEENS7_ILi48EEENS7_ILi256EEEEEELi256ENS_10bfloat16_tEfNS_4arch4Sm80ELb0ELb1ELb0ELb1ELb0ELb1ELb1ELb0EEENS1_21CollectiveEpilogueFwdINS6_IJS8_SA_S9_EEENS6_IJNS7_ILi1EEESI_SI_EEESC_SE_Li256ELb1ELb1ELb0ELb0EEENS1_19SingleTileSchedulerILb1ELb0ELb1ELi128EEEEEEEEEvNT_6ParamsE,@"STO_CUDA_ENTRY STV_DEFAULT"
_ZN7cutlass13device_kernelIN5flash19enable_sm80_to_sm89INS1_16FlashAttnFwdSm80INS1_25CollectiveMainloopFwdSm80ILi8ELi1ELb0EN4cute5tupleIJNS5_1CILi128EEENS7_ILi48EEENS7_ILi256EEEEEELi256ENS_10bfloat16_tEfNS_4arch4Sm80ELb0ELb1ELb0ELb1ELb0ELb1ELb1ELb0EEENS1_21CollectiveEpilogueFwdINS6_IJS8_SA_S9_EEENS6_IJNS7_ILi1EEESI_SI_EEESC_SE_Li256ELb1ELb1ELb0ELb0EEENS1_19SingleTileSchedulerILb1ELb0ELb1ELi128EEEEEEEEEvNT_6ParamsE:
        /* <DEDUP_REMOVED lines=17> */
.L_x_2534:
        /* <DEDUP_REMOVED lines=8> */
.L_x_2536:
[----:B------:R-:W-:-:S05]  /*0190*/  MOV R0, c[0x0][0x54c] ;  /* 0x0001530000007a02 */ /* 0x000fca0000000f00 */
.L_x_2535:
[----:B-----5:R-:W-:Y:S01]  /*01a0*/  IMAD R0, R0, c[0x0][0x548], RZ ;  /* 0x0001520000007a24 */ /* 0x020fe200078e02ff */
[----:B------:R-:W-:-:S04]  /*01b0*/  SHF.L.U32 R105, R217, 0x7, RZ ;  /* 0x00000007d9697819 */ /* 0x000fc800000006ff */
[----:B------:R-:W-:-:S04]  /*01c0*/  ISETP.GE.AND P0, PT, R105, R0, PT ;  /* 0x000000006900720c */ /* 0x000fc80003f06270 */
[----:B------:R-:W-:Y:S01]  /*01d0*/  SEL R218, R218, 0xffffffff, !P0 ;  /* 0xffffffffdada7807 */ /* 0x000fe20004000000 */
[----:B------:R-:W-:Y:S05]  /*01e0*/  BRA `(.L_x_2537) ;  /* 0x0000012000007947 */ /* 0x000fea0003800000 */
.L_x_2533:
[----:B---3--:R-:W-:-:S04]  /*01f0*/  ISETP.NE.U32.AND P0, PT, RZ, c[0x0][0x568], PT ;  /* 0x00015a00ff007a0c */ /* 0x008fc80003f05070 */
[----:B------:R-:W-:-:S13]  /*0200*/  ISETP.NE.AND.EX P0, PT, RZ, c[0x0][0x56c], PT, P0 ;  /* 0x00015b00ff007a0c */ /* 0x000fda0003f05300 */
[----:B------:R-:W-:Y:S05]  /*0210*/  @!P0 BRA `(.L_x_2538) ;  /* 0x0000002000008947 */ /* 0x000fea0003800000 */
[----:B------:R1:W5:Y:S01]  /*0220*/  LDG.E R0, [R2.64] ;  /* 0x0000001602007981 */ /* 0x000362000c1e1900 */
[----:B------:R-:W-:Y:S05]  /*0230*/  BRA `(.L_x_2539) ;  /* 0x0000009000007947 */ /* 0x000fea0003800000 */
.L_x_2538:
        /* <DEDUP_REMOVED lines=8> */
.L_x_2540:
[----:B------:R-:W-:-:S05]  /*02c0*/  MOV R0, c[0x0][0x54c] ;  /* 0x0001530000007a02 */ /* 0x000fca0000000f00 */
.L_x_2539:
[----:B-----5:R-:W-:Y:S01]  /*02d0*/  IMAD R0, R0, c[0x0][0x548], RZ ;  /* 0x0001520000007a24 */ /* 0x020fe200078e02ff */
[----:B------:R-:W-:-:S04]  /*02e0*/  SHF.L.U32 R105, R217, 0x7, RZ ;  /* 0x00000007d9697819 */ /* 0x000fc800000006ff */
[----:B------:R-:W-:-:S04]  /*02f0*/  ISETP.GE.AND P0, PT, R105, R0, PT ;  /* 0x000000006900720c */ /* 0x000fc80003f06270 */
[----:B------:R-:W-:-:S04]  /*0300*/  SEL R218, R218, 0xffffffff, !P0 ;  /* 0xffffffffdada7807 */ /* 0x000fc80004000000 */
.L_x_2537:
        /* <DEDUP_REMOVED lines=41> */
.L_x_2541:
[----:B-----5:R2:W-:Y:S01]  /*05a0*/  STL [R1+0x58], R4 ;  /* 0x0000580401007387 */ /* 0x0205e20000100800 */
[----:B------:R-:W-:-:S04]  /*05b0*/  ISETP.NE.U32.AND P0, PT, RZ, c[0x0][0x368], PT ;  /* 0x0000da00ff007a0c */ /* 0x000fc80003f05070 */
[----:B------:R-:W-:-:S13]  /*05c0*/  ISETP.NE.AND.EX P0, PT, RZ, c[0x0][0x36c], PT, P0 ;  /* 0x0000db00ff007a0c */ /* 0x000fda0003f05300 */
[----:B------:R-:W-:Y:S05]  /*05d0*/  @!P0 BRA `(.L_x_2542) ;  /* 0x0000003000008947 */ /* 0x000fea0003800000 */
[----:B------:R-:W-:-:S05]  /*05e0*/  IMAD.WIDE R12, R218, R5, c[0x0][0x368] ;  /* 0x0000da00da0c7625 */ /* 0x000fca00078e0205 */
[----:B------:R3:W5:Y:S01]  /*05f0*/  LDG.E R7, [R12.64] ;  /* 0x000000160c077981 */ /* 0x000762000c1e1900 */
[----:B------:R-:W-:Y:S05]  /*0600*/  BRA `(.L_x_2543) ;  /* 0x0000004000007947 */ /* 0x000fea0003800000 */
.L_x_2542:
[----:B------:R-:W-:Y:S05]  /*0610*/  @!P5 BRA `(.L_x_2543) ;  /* 0x000000300000d947 */ /* 0x000fea0003800000 */
[----:B------:R-:W3:Y:S04]  /*0620*/  LDG.E R7, [R12.64] ;  /* 0x000000160c077981 */ /* 0x000ee8000c1e1900 */
[----:B-1----:R-:W3:Y:S02]  /*0630*/  LDG.E R0, [R12.64+0x4] ;  /* 0x000004160c007981 */ /* 0x002ee4000c1e1900 */
[----:B---3--:R-:W-:Y:S02]  /*0640*/  IADD3 R7, -R7, R0, RZ ;  /* 0x0000000007077210 */ /* 0x008fe40007ffe1ff */
.L_x_2543:
[----:B------:R-:W-:Y:S01]  /*0650*/  ISETP.NE.U32.AND P0, PT, RZ, c[0x0][0x378], PT ;  /* 0x0000de00ff007a0c */ /* 0x000fe20003f05070 */
[----:B-1----:R-:W4:Y:S03]  /*0660*/  @P4 LDG.E R0, [R10.64] ;  /* 0x000000160a004981 */ /* 0x002f26000c1e1900 */
[----:B------:R-:W-:Y:S01]  /*0670*/  ISETP.NE.AND.EX P0, PT, RZ, c[0x0][0x37c], PT, P0 ;  /* 0x0000df00ff007a0c */ /* 0x000fe20003f05300 */
[----:B------:R-:W4:Y:S01]  /*0680*/  @P4 LDG.E R9, [R10.64+0x4] ;  /* 0x000004160a094981 */ /* 0x000f22000c1e1900 */
        /* <DEDUP_REMOVED lines=14> */
[----:B---3--:R1:W-:Y:S04]  /*0770*/  STL [R1+0x68], R156 ;  /* 0x0000689c01007387 */ /* 0x0083e80000100800 */
[----:B------:R-:W-:Y:S02]  /*0780*/  ISETP.GE.AND P2, PT, R9, 0x1, PT ;  /* 0x000000010900780c */ /* 0x000fe40003f46270 */
[----:B------:R-:W-:-:S02]  /*0790*/  IADD3 R13, R3, 0x2f, RZ ;  /* 0x0000002f030d7810 */ /* 0x000fc40007ffe0ff */
[----:B------:R-:W-:-:S03]  /*07a0*/  IADD3 R11, R0, 0x1, R3 ;  /* 0x00000001000b7810 */ /* 0x000fc60007ffe003 */
        /* <DEDUP_REMOVED lines=15> */
.L_x_2545:
[----:B------:R-:W-:-:S13]  /*08a0*/  ISETP.NE.AND P0, PT, R9, 0x1, PT ;  /* 0x000000010900780c */ /* 0x000fda0003f05270 */
[----:B------:R-:W-:-:S05]  /*08b0*/  @P0 IMAD.HI.U32 R11, R10, c[0x0][0x330], RZ ;  /* 0x0000cc000a0b0a27 */ /* 0x000fca00078e00ff */
[----:B------:R-:W-:-:S05]  /*08c0*/  @P0 SHF.R.U32.HI R10, RZ, c[0x0][0x334], R11 ;  /* 0x0000cd00ff0a0a19 */ /* 0x000fca000001160b */
.L_x_2546:
[----:B------:R-:W-:-:S05]  /*08d0*/  IMAD R11, R10, R9, c[0x0][0x32c] ;  /* 0x0000cb000a0b7624 */ /* 0x000fca00078e0209 */
[----:B------:R-:W-:Y:S02]  /*08e0*/  IMNMX R12, R12, R11, PT ;  /* 0x0000000b0c0c7217 */ /* 0x000fe40003800200 */
.L_x_2544:
        /* <DEDUP_REMOVED lines=14> */
.L_x_2548:
[----:B------:R-:W-:-:S13]  /*09d0*/  ISETP.NE.AND P0, PT, R9, 0x1, PT ;  /* 0x000000010900780c */ /* 0x000fda0003f05270 */
[----:B------:R-:W-:-:S05]  /*09e0*/  @P0 IMAD.HI.U32 R9, R10, c[0x0][0x330], RZ ;  /* 0x0000cc000a090a27 */ /* 0x000fca00078e00ff */
[----:B------:R-:W-:-:S05]  /*09f0*/  @P0 SHF.R.U32.HI R10, RZ, c[0x0][0x334], R9 ;  /* 0x0000cd00ff0a0a19 */ /* 0x000fca0000011609 */
.L_x_2549:
[----:B------:R-:W-:-:S05]  /*0a00*/  IMAD R10, R10, c[0x0][0x32c], RZ ;  /* 0x0000cb000a0a7a24 */ /* 0x000fca00078e02ff */
[----:B------:R-:W-:-:S04]  /*0a10*/  IMNMX R11, R11, R10, !PT ;  /* 0x0000000a0b0b7217 */ /* 0x000fc80007800200 */
.L_x_2547:
        /* <DEDUP_REMOVED lines=23> */
[----:B------:R-:W-:Y:S01]  /*0b90*/  ISETP.NE.U32.AND P3, PT, RZ, c[0x0][0x340], PT ;  /* 0x0000d000ff007a0c */ /* 0x000fe20003f65070 */
[----:B------:R-:W-:Y:S02]  /*0ba0*/  IMAD.IADD R154, R154, 0x1, R7 ;  /* 0x000000019a9a7824 */ /* 0x000fe400078e0207 */
[C---:B------:R-:W-:Y:S01]  /*0bb0*/  IMAD R148, R106.reuse, c[0x0][0x240], RZ ;  /* 0x000090006a947a24 */ /* 0x040fe200078e02ff */
[----:B------:R-:W-:Y:S01]  /*0bc0*/  ISETP.NE.AND.EX P3, PT, RZ, c[0x0][0x344], PT, P3 ;  /* 0x0000d100ff007a0c */ /* 0x000fe20003f65330 */
[----:B------:R-:W-:Y:S01]  /*0bd0*/  IMAD R28, R106, c[0x0][0x1e8], RZ ;  /* 0x00007a006a1c7a24 */ /* 0x000fe200078e02ff */
[----:B------:R-:W-:Y:S02]  /*0be0*/  UMOV UR7, 0x30 ;  /* 0x0000003000077882 */ /* 0x000fe40000000000 */
[----:B------:R-:W-:-:S09]  /*0bf0*/  ULDC.64 UR4, c[0x0][0x238] ;  /* 0x00008e0000047ab9 */ /* 0x000fd20000000a00 */
[----:B------:R-:W-:-:S05]  /*0c00*/  @P3 IMAD.WIDE R10, R218, R5, c[0x0][0x340] ;  /* 0x0000d000da0a3625 */ /* 0x000fca00078e0205 */
[----:B------:R1:W3:Y:S01]  /*0c10*/  @P3 LDG.E R0, [R10.64] ;  /* 0x000000160a003981 */ /* 0x0002e2000c1e1900 */
[----:B------:R-:W-:Y:S01]  /*0c20*/  SHF.R.S32.HI R5, RZ, 0x1f, R216 ;  /* 0x0000001fff057819 */ /* 0x000fe200000114d8 */
[----:B------:R-:W-:Y:S01]  /*0c30*/  IMAD R148, R215, c[0x0][0x244], R148 ;  /* 0x00009100d7947a24 */ /* 0x000fe200078e0294 */
[----:B------:R-:W-:Y:S01]  /*0c40*/  SHF.R.S32.HI R7, RZ, 0x1f, R218 ;  /* 0x0000001fff077819 */ /* 0x000fe200000114da */
[----:B------:R-:W-:Y:S01]  /*0c50*/  UIMAD.WIDE.U32 UR18, UR7, UR4, URZ ;  /* 0x00000004071272a5 */ /* 0x000fe2000f8e003f */
[----:B------:R-:W-:Y:S01]  /*0c60*/  LEA.HI R113, R5, R216, RZ, 0x3 ;  /* 0x000000d805717211 */ /* 0x000fe200078f18ff */
[----:B------:R-:W-:Y:S01]  /*0c70*/  UIMAD UR9, UR7, UR5, URZ ;  /* 0x00000005070972a4 */ /* 0x000fe2000f8e023f */
[----:B------:R-:W-:Y:S01]  /*0c80*/  SEL R133, R7, RZ, !P4 ;  /* 0x000000ff07857207 */ /* 0x000fe20006000000 */
[----:B------:R-:W-:Y:S01]  /*0c90*/  IMAD.WIDE.U32 R12, R215, c[0x0][0x1e8], RZ ;  /* 0x00007a00d70c7a25 */ /* 0x000fe200078e00ff */
[----:B------:R-:W-:Y:S01]  /*0ca0*/  LOP3.LUT R3, R113, 0xfffffff8, RZ, 0xc0, !PT ;  /* 0xfffffff871037812 */ /* 0x000fe200078ec0ff */
[----:B------:R-:W-:Y:S01]  /*0cb0*/  UIADD3 UR9, UR19, UR9, URZ ;  /* 0x0000000913097290 */ /* 0x000fe2000fffe03f */
[----:B------:R-:W-:Y:S01]  /*0cc0*/  IADD3 R57, R9, -0x1, RZ ;  /* 0xffffffff09397810 */ /* 0x000fe20007ffe0ff */
[----:B------:R-:W-:Y:S01]  /*0cd0*/  IMAD R28, R215, c[0x0][0x1ec], R28 ;  /* 0x00007b00d71c7a24 */ /* 0x000fe200078e021c */
[----:B------:R-:W-:Y:S01]  /*0ce0*/  SHF.R.S32.HI R113, RZ, 0x3, R113 ;  /* 0x00000003ff717819 */ /* 0x000fe20000011471 */
[----:B------:R-:W-:Y:S01]  /*0cf0*/  IMAD.IADD R18, R216, 0x1, -R3 ;  /* 0x00000001d8127824 */ /* 0x000fe200078e0a03 */
[----:B------:R-:W-:Y:S01]  /*0d00*/  SEL R152, R218, RZ, !P4 ;  /* 0x000000ffda987207 */ /* 0x000fe20006000000 */
[----:B------:R-:W-:Y:S01]  /*0d10*/  IMAD R3, R133, c[0x0][0x248], RZ ;  /* 0x0000920085037a24 */ /* 0x000fe200078e02ff */
[----:B------:R-:W-:Y:S01]  /*0d20*/  SHF.R.S32.HI R8, RZ, 0x1f, R113 ;  /* 0x0000001fff087819 */ /* 0x000fe20000011471 */
[----:B------:R-:W-:Y:S01]  /*0d30*/  IMAD.SHL.U32 R16, R18, 0x8, RZ ;  /* 0x0000000812107824 */ /* 0x000fe200078e00ff */
[----:B------:R-:W-:Y:S01]  /*0d40*/  IADD3 R109, P0, R113, R6, RZ ;  /* 0x00000006716d7210 */ /* 0x000fe20007f1e0ff */
[----:B--2---:R-:W-:Y:S01]  /*0d50*/  IMAD R4, R57, -0x30, R2 ;  /* 0xffffffd039047824 */ /* 0x004fe200078e0202 */
[----:B------:R-:W-:Y:S01]  /*0d60*/  IADD3 R29, R13, R28, RZ ;  /* 0x0000001c0d1d7210 */ /* 0x000fe20007ffe0ff */
[----:B------:R-:W-:Y:S01]  /*0d70*/  IMAD R3, R152, c[0x0][0x24c], R3 ;  /* 0x0000930098037a24 */ /* 0x000fe200078e0203 */
[--C-:B------:R-:W-:Y:S01]  /*0d80*/  SHF.R.S32.HI R17, RZ, 0x1f, R16.reuse ;  /* 0x0000001fff117819 */ /* 0x100fe20000011410 */
[----:B------:R-:W-:Y:S01]  /*0d90*/  IMAD.SHL.U32 R18, R18, 0x4, RZ ;  /* 0x0000000412127824 */ /* 0x000fe200078e00ff */
[----:B------:R-:W-:Y:S01]  /*0da0*/  IMNMX R4, R4, 0x30, PT ;  /* 0x0000003004047817 */ /* 0x000fe20003800200 */
[----:B------:R-:W-:Y:S01]  /*0db0*/  IMAD R24, R106, c[0x0][0x260], RZ ;  /* 0x000098006a187a24 */ /* 0x000fe200078e02ff */
[----:B------:R-:W-:Y:S01]  /*0dc0*/  LEA.HI.X.SX32 R107, R6, R8, 0x1, P0 ;  /* 0x00000008066b7211 */ /* 0x000fe200000f0eff */
[----:B-1----:R-:W-:Y:S01]  /*0dd0*/  IMAD.WIDE.U32 R10, R215, c[0x0][0x240], R16 ;  /* 0x00009000d70a7a25 */ /* 0x002fe200078e0010 */
[----:B------:R-:W-:Y:S01]  /*0de0*/  SHF.R.S32.HI R19, RZ, 0x1f, R18 ;  /* 0x0000001fff137819 */ /* 0x000fe20000011412 */
[----:B------:R-:W-:Y:S01]  /*0df0*/  USHF.L.U32 UR13, UR4, 0x5, URZ ;  /* 0x00000005040d7899 */ /* 0x000fe2000800063f */
[----:B------:R-:W-:Y:S01]  /*0e00*/  SHF.R.S32.HI R9, RZ, 0x1f, R57 ;  /* 0x0000001fff097819 */ /* 0x000fe20000011439 */
[----:B------:R-:W-:Y:S01]  /*0e10*/  IMAD.IADD R149, R11, 0x1, R148 ;  /* 0x000000010b957824 */ /* 0x000fe200078e0294 */
[----:B------:R-:W-:Y:S01]  /*0e20*/  LEA.HI R6, R5, R216, RZ, 0x6 ;  /* 0x000000d805067211 */ /* 0x000fe200078f30ff */
[----:B------:R-:W-:Y:S01]  /*0e30*/  IMAD.MOV.U32 R148, RZ, RZ, R10 ;  /* 0x000000ffff947224 */ /* 0x000fe200078e000a */
[----:B------:R-:W-:Y:S01]  /*0e40*/  UMOV UR6, 0x5 ;  /* 0x0000000500067882 */ /* 0x000fe20000000000 */
[----:B------:R-:W-:Y:S01]  /*0e50*/  IMAD.MOV.U32 R28, RZ, RZ, R12 ;  /* 0x000000ffff1c7224 */ /* 0x000fe200078e000c */
[----:B------:R-:W-:Y:S01]  /*0e60*/  USHF.L.U64.HI UR12, UR4, UR6, UR5 ;  /* 0x00000006040c7299 */ /* 0x000fe20008010205 */
[----:B------:R-:W-:Y:S01]  /*0e70*/  IMAD.WIDE.U32 R148, R152, c[0x0][0x248], R148 ;  /* 0x0000920098947a25 */ /* 0x000fe200078e0094 */
[C---:B------:R-:W-:Y:S01]  /*0e80*/  IADD3 R121, R16.reuse, 0x80, RZ ;  /* 0x0000008010797810 */ /* 0x040fe20007ffe0ff */
[----:B------:R-:W-:Y:S01]  /*0e90*/  ULDC.64 UR4, c[0x0][0x1e0] ;  /* 0x0000780000047ab9 */ /* 0x000fe20000000a00 */
[----:B------:R-:W-:Y:S01]  /*0ea0*/  IADD3 R120, R16, 0xc0, RZ ;  /* 0x000000c010787810 */ /* 0x000fe20007ffe0ff */
[----:B------:R-:W-:Y:S01]  /*0eb0*/  IMAD R24, R215, c[0x0][0x264], R24 ;  /* 0x00009900d7187a24 */ /* 0x000fe200078e0218 */
[----:B------:R-:W-:Y:S01]  /*0ec0*/  IADD3 R149, R149, R3, RZ ;  /* 0x0000000395957210 */ /* 0x000fe20007ffe0ff */
[----:B------:R-:W-:Y:S01]  /*0ed0*/  IMAD.IADD R3, R4, 0x1, -R113 ;  /* 0x0000000104037824 */ /* 0x000fe200078e0a71 */
[----:B------:R-:W-:Y:S01]  /*0ee0*/  ISETP.GE.AND P6, PT, R120, c[0x0][0x1d4], PT ;  /* 0x0000750078007a0c */ /* 0x000fe20003fc6270 */
[----:B------:R-:W-:Y:S01]  /*0ef0*/  IMAD R4, R107, c[0x0][0x238], RZ ;  /* 0x00008e006b047a24 */ /* 0x000fe200078e02ff */
[----:B------:R-:W-:Y:S01]  /*0f00*/  IADD3 R118, R113, 0x20, RZ ;  /* 0x0000002071767810 */ /* 0x000fe20007ffe0ff */
[----:B------:R-:W-:Y:S01]  /*0f10*/  IMAD.WIDE.U32 R148, R109, c[0x0][0x238], R148 ;  /* 0x00008e006d947a25 */ /* 0x000fe200078e0094 */
[C---:B------:R-:W-:Y:S01]  /*0f20*/  ISETP.GE.AND P2, PT, R3.reuse, 0x1, PT ;  /* 0x000000010300780c */ /* 0x040fe20003f46270 */
[----:B------:R-:W-:Y:S01]  /*0f30*/  USHF.L.U64.HI UR10, UR4, UR6, UR5 ;  /* 0x00000006040a7299 */ /* 0x000fe20008010205 */
[----:B------:R-:W-:Y:S01]  /*0f40*/  ISETP.GT.AND P0, PT, R3, 0x20, PT ;  /* 0x000000200300780c */ /* 0x000fe20003f04270 */
[----:B------:R-:W-:Y:S01]  /*0f50*/  IMAD R151, R109, c[0x0][0x23c], R4 ;  /* 0x00008f006d977a24 */ /* 0x000fe200078e0204 */
[----:B------:R-:W-:Y:S01]  /*0f60*/  SHF.R.S32.HI R11, RZ, 0x1f, R118 ;  /* 0x0000001fff0b7819 */ /* 0x000fe20000011476 */
[----:B------:R-:W-:Y:S01]  /*0f70*/  IMAD.WIDE.U32 R12, R215, c[0x0][0x260], R16 ;  /* 0x00009800d70c7a25 */ /* 0x000fe200078e0010 */
[----:B------:R-:W-:Y:S01]  /*0f80*/  USHF.L.U32 UR11, UR4, 0x5, URZ ;  /* 0x00000005040b7899 */ /* 0x000fe2000800063f */
[----:B------:R-:W-:Y:S01]  /*0f90*/  SHF.R.S32.HI R127, RZ, 0x1f, R118 ;  /* 0x0000001fff7f7819 */ /* 0x000fe20000011476 */
[----:B------:R-:W-:Y:S01]  /*0fa0*/  ULDC UR26, c[0x0][0x1e0] ;  /* 0x00007800001a7ab9 */ /* 0x000fe20000000800 */
[----:B------:R-:W-:Y:S01]  /*0fb0*/  IMAD R158, R8, c[0x0][0x280], RZ ;  /* 0x0000a000089e7a24 */ /* 0x000fe200078e02ff */
[----:B------:R-:W-:Y:S01]  /*0fc0*/  LEA.HI R11, R11, R118, RZ, 0x3 ;  /* 0x000000760b0b7211 */ /* 0x000fe200078f18ff */
[----:B------:R-:W-:Y:S01]  /*0fd0*/  IMAD R10, R57, UR9, RZ ;  /* 0x00000009390a7c24 */ /* 0x000fe2000f8e02ff */
[----:B------:R-:W-:Y:S01]  /*0fe0*/  ULDC.64 UR4, c[0x0][0x280] ;  /* 0x0000a00000047ab9 */ /* 0x000fe20000000a00 */
[----:B------:R-:W-:Y:S01]  /*0ff0*/  IMAD.IADD R151, R149, 0x1, R151 ;  /* 0x0000000195977824 */ /* 0x000fe200078e0297 */
[----:B------:R-:W-:Y:S01]  /*1000*/  UIMAD.WIDE.U32 UR14, UR7, UR4, URZ ;  /* 0x00000004070e72a5 */ /* 0x000fe2000f8e003f */
[----:B------:R-:W-:Y:S01]  /*1010*/  IMAD.MOV.U32 R150, RZ, RZ, R148 ;  /* 0x000000ffff967224 */ /* 0x000fe200078e0094 */
[----:B------:R-:W-:Y:S01]  /*1020*/  UIMAD UR8, UR7, UR5, URZ ;  /* 0x00000005070872a4 */ /* 0x000fe2000f8e023f */
[----:B------:R-:W-:Y:S01]  /*1030*/  IMAD.IADD R25, R13, 0x1, R24 ;  /* 0x000000010d197824 */ /* 0x000fe200078e0218 */
[----:B------:R-:W-:Y:S01]  /*1040*/  MOV R24, R12 ;  /* 0x0000000c00187202 */ /* 0x000fe20000000f00 */
[C---:B------:R-:W-:Y:S01]  /*1050*/  IMAD R158, R113.reuse, c[0x0][0x284], R158 ;  /* 0x0000a100719e7a24 */ /* 0x040fe200078e029e */
[----:B------:R-:W-:Y:S01]  /*1060*/  USHF.L.U64.HI UR16, UR4, UR6, UR5 ;  /* 0x0000000604107299 */ /* 0x000fe20008010205 */
[C---:B------:R-:W-:Y:S01]  /*1070*/  IMAD.WIDE.U32 R14, R113.reuse, c[0x0][0x280], R16 ;  /* 0x0000a000710e7a25 */ /* 0x040fe200078e0010 */
[----:B------:R-:W-:Y:S01]  /*1080*/  USHF.L.U32 UR20, UR4, 0x5, URZ ;  /* 0x0000000504147899 */ /* 0x000fe2000800063f */
[C---:B------:R-:W-:Y:S01]  /*1090*/  IADD3 R128, -R113.reuse, 0x30, RZ ;  /* 0x0000003071807810 */ /* 0x040fe20007ffe1ff */
[----:B------:R-:W-:Y:S01]  /*10a0*/  UIMAD.WIDE.U32 UR26, UR7, UR26, URZ ;  /* 0x0000001a071a72a5 */ /* 0x000fe2000f8e003f */
[----:B------:R-:W-:Y:S01]  /*10b0*/  IMAD.WIDE.U32 R162, R113, c[0x0][0x280], R18 ;  /* 0x0000a00071a27a25 */ /* 0x000fe200078e0012 */
[----:B------:R-:W-:Y:S01]  /*10c0*/  IADD3 R159, R158, R15, RZ ;  /* 0x0000000f9e9f7210 */ /* 0x000fe20007ffe0ff */
[----:B------:R-:W-:-:S02]  /*10d0*/  ULDC.64 UR4, c[0x0][0x290] ;  /* 0x0000a40000047ab9 */ /* 0x000fc40000000a00 */
[----:B------:R-:W-:Y:S01]  /*10e0*/  IMAD R10, R9, UR18, R10 ;  /* 0x00000012090a7c24 */ /* 0x000fe2000f8e020a */
[----:B------:R-:W-:Y:S01]  /*10f0*/  UIMAD UR17, UR7, UR5, URZ ;  /* 0x00000005071172a4 */ /* 0x000fe2000f8e023f */
[----:B------:R-:W-:Y:S01]  /*1100*/  IMAD.WIDE.U32 R12, R57, UR18, R150 ;  /* 0x00000012390c7c25 */ /* 0x000fe2000f8e0096 */
[----:B------:R-:W-:Y:S02]  /*1110*/  USHF.L.U64.HI UR5, UR4, UR6, UR5 ;  /* 0x0000000604057299 */ /* 0x000fe40008010205 */
[----:B------:R-:W-:Y:S01]  /*1120*/  UIMAD.WIDE.U32 UR24, UR7, UR4, URZ ;  /* 0x00000004071872a5 */ /* 0x000fe2000f8e003f */
[----:B------:R-:W-:Y:S01]  /*1130*/  IMAD.IADD R163, R163, 0x1, R158 ;  /* 0x00000001a3a37824 */ /* 0x000fe200078e029e */
[C---:B------:R-:W-:Y:S01]  /*1140*/  @P2 LEA R32, P1, R12.reuse, c[0x0][0x220], 0x1 ;  /* 0x000088000c202a11 */ /* 0x040fe200078208ff */
[----:B------:R-:W-:Y:S01]  /*1150*/  IMAD.IADD R10, R13, 0x1, R10 ;  /* 0x000000010d0a7824 */ /* 0x000fe200078e020a */
[C---:B------:R-:W-:Y:S01]  /*1160*/  @P0 IADD3 R3, P4, R12.reuse, UR13, RZ ;  /* 0x0000000d0c030c10 */ /* 0x040fe2000ff9e0ff */
[----:B------:R-:W-:Y:S01]  /*1170*/  IMAD.MOV.U32 R158, RZ, RZ, R14 ;  /* 0x000000ffff9e7224 */ /* 0x000fe200078e000e */
[----:B------:R-:W-:Y:S01]  /*1180*/  USHF.L.U32 UR6, UR4, 0x5, URZ ;  /* 0x0000000504067899 */ /* 0x000fe2000800063f */
[----:B------:R-:W-:Y:S01]  /*1190*/  IMAD.SHL.U32 R111, R113, 0x40, RZ ;  /* 0x00000040716f7824 */ /* 0x000fe200078e00ff */
[----:B------:R-:W-:Y:S01]  /*11a0*/  @P2 LEA.HI.X R33, R12, c[0x0][0x224], R10, 0x1, P1 ;  /* 0x000089000c212a11 */ /* 0x000fe200008f0c0a */
[----:B------:R-:W-:Y:S01]  /*11b0*/  IMAD.SHL.U32 R6, R6, 0x8, RZ ;  /* 0x0000000806067824 */ /* 0x000fe200078e00ff */
[----:B------:R-:W-:Y:S01]  /*11c0*/  ISETP.GE.AND P1, PT, R16, c[0x0][0x1d4], PT ;  /* 0x0000750010007a0c */ /* 0x000fe20003f26270 */
[----:B------:R-:W-:Y:S01]  /*11d0*/  IMAD R20, R106, c[0x0][0x210], RZ ;  /* 0x000084006a147a24 */ /* 0x000fe200078e02ff */
[----:B------:R-:W-:Y:S01]  /*11e0*/  LOP3.LUT R111, R111, 0x1c0, RZ, 0xc0, !PT ;  /* 0x000001c06f6f7812 */ /* 0x000fe200078ec0ff */
[C---:B------:R-:W-:Y:S01]  /*11f0*/  IMAD.WIDE.U32 R26, R215.reuse, c[0x0][0x210], R16 ;  /* 0x00008400d71a7a25 */ /* 0x040fe200078e0010 */
[----:B------:R-:W-:Y:S01]  /*1200*/  P2R R126, PR, RZ, 0x2 ;  /* 0x00000002ff7e7803 */ /* 0x000fe20000000000 */
[----:B------:R-:W-:Y:S01]  /*1210*/  ULDC UR4, c[0x0][0x1e4] ;  /* 0x0000790000047ab9 */ /* 0x000fe20000000800 */
[----:B------:R-:W-:Y:S01]  /*1220*/  LOP3.LUT R6, R6, 0xfffffe00, RZ, 0xc0, !PT ;  /* 0xfffffe0006067812 */ /* 0x000fe200078ec0ff */
[----:B------:R-:W-:Y:S01]  /*1230*/  IMAD R20, R215, c[0x0][0x214], R20 ;  /* 0x00008500d7147a24 */ /* 0x000fe200078e0214 */
[----:B------:R-:W-:Y:S01]  /*1240*/  LOP3.LUT R122, R111, 0x38, R16, 0xf8, !PT ;  /* 0x000000386f7a7812 */ /* 0x000fe200078ef810 */
[----:B------:R-:W-:Y:S01]  /*1250*/  IMAD R22, R8, c[0x0][0x290], RZ ;  /* 0x0000a40008167a24 */ /* 0x000fe200078e02ff */
[----:B------:R-:W-:Y:S01]  /*1260*/  SHF.R.U32.HI R123, RZ, 0x3, R111 ;  /* 0x00000003ff7b7819 */ /* 0x000fe2000001166f */
[----:B------:R-:W-:Y:S01]  /*1270*/  IMAD.IADD R21, R27, 0x1, R20 ;  /* 0x000000011b157824 */ /* 0x000fe200078e0214 */
[----:B------:R-:W-:Y:S01]  /*1280*/  @P0 IADD3.X R10, R10, UR12, RZ, P4, !PT ;  /* 0x0000000c0a0a0c10 */ /* 0x000fe2000a7fe4ff */
[C---:B------:R-:W-:Y:S01]  /*1290*/  IMAD.WIDE.U32 R164, R113.reuse, c[0x0][0x1e0], RZ ;  /* 0x0000780071a47a25 */ /* 0x040fe200078e00ff */
[----:B------:R-:W-:Y:S01]  /*12a0*/  ISETP.NE.AND P4, PT, R126, RZ, PT ;  /* 0x000000ff7e00720c */ /* 0x000fe20003f85270 */
[----:B------:R-:W-:Y:S01]  /*12b0*/  UIMAD UR4, UR7, UR4, URZ ;  /* 0x00000004070472a4 */ /* 0x000fe2000f8e023f */
[----:B------:R-:W-:Y:S01]  /*12c0*/  LOP3.LUT R122, R6, R122, R123, 0xf6, !PT ;  /* 0x0000007a067a7212 */ /* 0x000fe200078ef67b */
[----:B------:R-:W-:Y:S01]  /*12d0*/  IMAD.SHL.U32 R119, R118, 0x40, RZ ;  /* 0x0000004076777824 */ /* 0x000fe200078e00ff */
[----:B------:R-:W-:Y:S01]  /*12e0*/  MOV R20, R26 ;  /* 0x0000001a00147202 */ /* 0x000fe20000000f00 */
[----:B------:R-:W-:Y:S01]  /*12f0*/  IMAD R22, R113, c[0x0][0x294], R22 ;  /* 0x0000a50071167a24 */ /* 0x000fe200078e0216 */
[----:B------:R-:W-:Y:S01]  /*1300*/  ISETP.GE.AND P1, PT, R16, c[0x0][0x27c], PT ;  /* 0x00009f0010007a0c */ /* 0x000fe20003f26270 */
[----:B------:R-:W-:Y:S01]  /*1310*/  IMAD.SHL.U32 R122, R122, 0x2, RZ ;  /* 0x000000027a7a7824 */ /* 0x000fe200078e00ff */
[----:B------:R-:W-:Y:S01]  /*1320*/  LOP3.LUT R119, R119, 0x1c0, RZ, 0xc0, !PT ;  /* 0x000001c077777812 */ /* 0x000fe200078ec0ff */
[C---:B------:R-:W-:Y:S01]  /*1330*/  IMAD.WIDE.U32 R160, R113.reuse, c[0x0][0x290], R18 ;  /* 0x0000a40071a07a25 */ /* 0x040fe200078e0012 */
[----:B------:R-:W-:Y:S01]  /*1340*/  SEL R5, RZ, c[0x0][0x27c], !P1 ;  /* 0x00009f00ff057a07 */ /* 0x000fe20004800000 */
[----:B------:R-:W-:Y:S01]  /*1350*/  UIADD3 UR7, UR27, UR4, URZ ;  /* 0x000000041b077290 */ /* 0x000fe2000fffe03f */
[----:B------:R-:W-:Y:S01]  /*1360*/  SHF.R.U32.HI R129, RZ, 0x3, R119 ;  /* 0x00000003ff817819 */ /* 0x000fe20000011677 */
[----:B------:R-:W-:Y:S01]  /*1370*/  @!PT LDS RZ, [RZ] ;  /* 0x00000000fffff984 */ /* 0x000fe20000000800 */
[----:B------:R-:W-:Y:S01]  /*1380*/  @!PT LDS RZ, [RZ] ;  /* 0x00000000fffff984 */ /* 0x000fe20000000800 */
[----:B------:R-:W-:Y:S01]  /*1390*/  @!PT LDS RZ, [RZ] ;  /* 0x00000000fffff984 */ /* 0x000fe20000000800 */
[----:B------:R1:W-:Y:S01]  /*13a0*/  @P2 LDGSTS.E.BYPASS.LTC128B.128 [R122+0xa080], [R32.64], !P4 ;  /* 0x0a080000207a2fae */ /* 0x0003e2000e101d56 */
[----:B------:R-:W-:Y:S01]  /*13b0*/  IADD3 R5, R16, R5, RZ ;  /* 0x0000000510057210 */ /* 0x000fe20007ffe0ff */
[----:B------:R-:W-:Y:S01]  /*13c0*/  IMAD.WIDE.U32 R30, R113, c[0x0][0x290], R16 ;  /* 0x0000a400711e7a25 */ /* 0x000fe200078e0010 */
[----:B------:R-:W-:Y:S01]  /*13d0*/  IADD3 R13, R18, 0x60, RZ ;  /* 0x00000060120d7810 */ /* 0x000fe20007ffe0ff */
[----:B------:R-:W-:-:S02]  /*13e0*/  UIADD3 UR8, UR15, UR8, URZ ;  /* 0x000000080f087290 */ /* 0x000fc4000fffe03f */
[----:B------:R-:W-:Y:S01]  /*13f0*/  IMAD R133, R133, c[0x0][0x268], RZ ;  /* 0x00009a0085857a24 */ /* 0x000fe200078e02ff */
[----:B------:R-:W-:Y:S01]  /*1400*/  UIADD3 UR17, UR25, UR17, URZ ;  /* 0x0000001119117290 */ /* 0x000fe2000fffe03f */
[----:B------:R-:W-:Y:S01]  /*1410*/  IMAD.SHL.U32 R11, R11, 0x40, RZ ;  /* 0x000000400b0b7824 */ /* 0x000fe200078e00ff */
[----:B------:R-:W-:Y:S01]  /*1420*/  ULDC.U8 UR4, c[0x0][0x298] ;  /* 0x0000a60000047ab9 */ /* 0x000fe20000000000 */
[----:B------:R-:W-:Y:S02]  /*1430*/  IMAD.IADD R161, R161, 0x1, R22 ;  /* 0x00000001a1a17824 */ /* 0x000fe400078e0216 */
[----:B------:R-:W-:Y:S01]  /*1440*/  IMAD.IADD R23, R22, 0x1, R31 ;  /* 0x0000000116177824 */ /* 0x000fe200078e021f */
[----:B------:R-:W-:Y:S01]  /*1450*/  LOP3.LUT R11, R11, 0xfffffe00, RZ, 0xc0, !PT ;  /* 0xfffffe000b0b7812 */ /* 0x000fe200078ec0ff */
[----:B------:R-:W-:Y:S02]  /*1460*/  IMAD R133, R152, c[0x0][0x26c], R133 ;  /* 0x00009b0098857a24 */ /* 0x000fe400078e0285 */
[----:B------:R-:W-:-:S02]  /*1470*/  IMAD.MOV.U32 R22, RZ, RZ, R30 ;  /* 0x000000ffff167224 */ /* 0x000fc400078e001e */
[----:B------:R-:W-:-:S04]  /*1480*/  IMAD.WIDE.U32 R152, R152, c[0x0][0x268], R24 ;  /* 0x00009a0098987a25 */ /* 0x000fc800078e0018 */
        /* <DEDUP_REMOVED lines=15> */
[----:B------:R-:W-:Y:S02]  /*1580*/  IADD3 R14, R18, 0x40, RZ ;  /* 0x00000040120e7810 */ /* 0x000fe40007ffe0ff */
[----:B------:R-:W-:Y:S01]  /*1590*/  SEL R4, R15, RZ, !P5 ;  /* 0x000000ff0f047207 */ /* 0x000fe20006800000 */
[----:B------:R-:W-:Y:S01]  /*15a0*/  IMAD.WIDE.U32 R28, R166, c[0x0][0x1f0], R28 ;  /* 0x00007c00a61c7a25 */ /* 0x000fe200078e001c */
[----:B------:R-:W-:Y:S02]  /*15b0*/  IADD3 R12, R18, R14, RZ ;  /* 0x0000000e120c7210 */ /* 0x000fe40007ffe0ff */
[----:B------:R-:W-:Y:S01]  /*15c0*/  ISETP.GE.AND P3, PT, R121, c[0x0][0x1d4], PT ;  /* 0x0000750079007a0c */ /* 0x000fe20003f66270 */
[----:B------:R-:W-:Y:S01]  /*15d0*/  IMAD R7, R4, c[0x0][0x1f0], RZ ;  /* 0x00007c0004077a24 */ /* 0x000fe200078e02ff */
[----:B------:R-:W-:Y:S01]  /*15e0*/  ISETP.GE.AND P5, PT, R12, c[0x0][0x1d4], PT ;  /* 0x000075000c007a0c */ /* 0x000fe20003fa6270 */
[----:B------:R-:W-:Y:S01]  /*15f0*/  IMAD R131, R4, c[0x0][0x218], RZ ;  /* 0x0000860004837a24 */ /* 0x000fe200078e02ff */
[----:B------:R-:W-:Y:S01]  /*1600*/  P2R R124, PR, RZ, 0x8 ;  /* 0x00000008ff7c7803 */ /* 0x000fe20000000000 */
[C---:B------:R-:W-:Y:S01]  /*1610*/  IMAD R0, R166.reuse, c[0x0][0x1f4], R7 ;  /* 0x00007d00a6007a24 */ /* 0x040fe200078e0207 */
[----:B------:R-:W-:Y:S01]  /*1620*/  P2R R125, PR, RZ, 0x20 ;  /* 0x00000020ff7d7803 */ /* 0x000fe20000000000 */
[----:B------:R-:W-:Y:S01]  /*1630*/  IMAD R131, R166, c[0x0][0x21c], R131 ;  /* 0x00008700a6837a24 */ /* 0x000fe200078e0283 */
[----:B------:R-:W-:Y:S01]  /*1640*/  IADD3 R15, R18, 0x20, RZ ;  /* 0x00000020120f7810 */ /* 0x000fe20007ffe0ff */
[----:B------:R-:W-:-:S02]  /*1650*/  IMAD.IADD R29, R29, 0x1, R0 ;  /* 0x000000011d1d7824 */ /* 0x000fc400078e0200 */
[----:B------:R-:W-:-:S04]  /*1660*/  IMAD.WIDE.U32 R166, R166, c[0x0][0x218], R20 ;  /* 0x00008600a6a67a25 */ /* 0x000fc800078e0014 */
[----:B------:R1:W-:Y:S01]  /*1670*/  @P2 LDGSTS.E.BYPASS.LTC128B.128 [R122+0xb880], [R32.64+0x80], !P5 ;  /* 0x0b880080207a2fae */ /* 0x0003e2000e901d56 */
[----:B------:R-:W-:-:S03]  /*1680*/  IADD3 R131, R167, R131, RZ ;  /* 0x00000083a7837210 */ /* 0x000fc60007ffe0ff */
[----:B------:R1:W-:Y:S04]  /*1690*/  @P2 LDGSTS.E.BYPASS.LTC128B.128 [R122+0xd080], [R32.64+0x100], !P3 ;  /* 0x0d080100207a2fae */ /* 0x0003e8000d901d56 */
[----:B------:R1:W-:Y:S01]  /*16a0*/  @P2 LDGSTS.E.BYPASS.LTC128B.128 [R122+0xe880], [R32.64+0x180], !P6 ;  /* 0x0e880180207a2fae */ /* 0x0003e2000f101d56 */
[----:B------:R-:W-:-:S04]  /*16b0*/  @P0 LEA R26, P2, R3, c[0x0][0x220], 0x1 ;  /* 0x00008800031a0a11 */ /* 0x000fc800078408ff */
[----:B------:R-:W-:Y:S02]  /*16c0*/  @P0 LEA.HI.X R27, R3, c[0x0][0x224], R10, 0x1, P2 ;  /* 0x00008900031b0a11 */ /* 0x000fe400010f0c0a */
[----:B------:R-:W-:Y:S02]  /*16d0*/  SHF.R.S32.HI R3, RZ, 0x1f, R154 ;  /* 0x0000001fff037819 */ /* 0x000fe4000001149a */
[----:B------:R-:W-:Y:S01]  /*16e0*/  IADD3 R112, P2, R154, R113, RZ ;  /* 0x000000719a707210 */ /* 0x000fe20007f5e0ff */
[----:B------:R2:W-:Y:S01]  /*16f0*/  @P0 LDGSTS.E.BYPASS.LTC128B.128 [R122+0xb080], [R26.64], !P4 ;  /* 0x0b0800001a7a0fae */ /* 0x0005e2000e101d56 */
[----:B------:R-:W-:Y:S01]  /*1700*/  SHF.R.S32.HI R10, RZ, 0x1f, R5 ;  /* 0x0000001fff0a7819 */ /* 0x000fe20000011405 */
[C---:B------:R-:W-:Y:S01]  /*1710*/  IMAD R117, R3.reuse, c[0x0][0x1e0], RZ ;  /* 0x0000780003757a24 */ /* 0x040fe200078e02ff */
[----:B------:R-:W-:Y:S01]  /*1720*/  IADD3.X R110, R3, R8, RZ, P2, !PT ;  /* 0x00000008036e7210 */ /* 0x000fe200017fe4ff */
[----:B------:R-:W-:Y:S01]  /*1730*/  IMAD R8, R8, c[0x0][0x1e0], RZ ;  /* 0x0000780008087a24 */ /* 0x000fe200078e02ff */
[----:B------:R2:W-:Y:S01]  /*1740*/  @P0 LDGSTS.E.BYPASS.LTC128B.128 [R122+0xc880], [R26.64+0x80], !P5 ;  /* 0x0c8800801a7a0fae */ /* 0x0005e2000e901d56 */
[----:B------:R-:W-:Y:S01]  /*1750*/  IMAD R117, R154, c[0x0][0x1e4], R117 ;  /* 0x000079009a757a24 */ /* 0x000fe200078e0275 */
[-C--:B------:R-:W-:Y:S01]  /*1760*/  LEA.HI R0, R10, R5.reuse, RZ, 0x3 ;  /* 0x000000050a007211 */ /* 0x080fe200078f18ff */
[----:B------:R-:W-:Y:S01]  /*1770*/  IMAD.WIDE.U32 R154, R154, c[0x0][0x1e0], R28 ;  /* 0x000078009a9a7a25 */ /* 0x000fe200078e001c */
[----:B------:R2:W-:Y:S01]  /*1780*/  @P0 LDGSTS.E.BYPASS.LTC128B.128 [R122+0xe080], [R26.64+0x100], !P3 ;  /* 0x0e0801001a7a0fae */ /* 0x0005e2000d901d56 */
[----:B------:R-:W-:-:S02]  /*1790*/  LEA.HI R10, R10, R5, RZ, 0x6 ;  /* 0x000000050a0a7211 */ /* 0x000fc400078f30ff */
[----:B------:R-:W-:Y:S01]  /*17a0*/  IMAD R3, R113, c[0x0][0x1e4], R8 ;  /* 0x0000790071037a24 */ /* 0x000fe200078e0208 */
[----:B------:R2:W-:Y:S01]  /*17b0*/  @P0 LDGSTS.E.BYPASS.LTC128B.128 [R122+0xf880], [R26.64+0x180], !P6 ;  /* 0x0f8801801a7a0fae */ /* 0x0005e2000f101d56 */
[----:B------:R-:W-:Y:S01]  /*17c0*/  IMAD.IADD R117, R155, 0x1, R117 ;  /* 0x000000019b757824 */ /* 0x000fe200078e0275 */
[----:B------:R-:W-:Y:S01]  /*17d0*/  IADD3 R115, P2, P0, R154, R164, R16 ;  /* 0x000000a49a737210 */ /* 0x000fe2000785e010 */
[----:B------:R-:W-:Y:S01]  /*17e0*/  IMAD.IADD R116, R165, 0x1, R3 ;  /* 0x00000001a5747824 */ /* 0x000fe200078e0203 */
[----:B------:R-:W-:Y:S01]  /*17f0*/  SHF.R.S32.HI R3, RZ, 0x1f, R156 ;  /* 0x0000001fff037819 */ /* 0x000fe2000001149c */
[----:B------:R-:W0:Y:S01]  /*1800*/  LDGDEPBAR ;  /* 0x00000000000079af */ /* 0x000e220000000000 */
[----:B------:R-:W-:Y:S02]  /*1810*/  SHF.R.S32.HI R10, RZ, 0x6, R10 ;  /* 0x00000006ff0a7819 */ /* 0x000fe4000001140a */
[----:B------:R-:W-:Y:S01]  /*1820*/  IADD3.X R114, R117, R116, R17, P2, P0 ;  /* 0x0000007475727210 */ /* 0x000fe200017e0411 */
[C---:B------:R-:W-:Y:S01]  /*1830*/  IMAD R135, R3.reuse, c[0x0][0x280], RZ ;  /* 0x0000a00003877a24 */ /* 0x040fe200078e02ff */
[----:B------:R-:W-:Y:S01]  /*1840*/  ISETP.GE.AND P2, PT, R12, c[0x0][0x27c], PT ;  /* 0x00009f000c007a0c */ /* 0x000fe20003f46270 */
[----:B------:R-:W-:Y:S01]  /*1850*/  IMAD R3, R3, c[0x0][0x290], RZ ;  /* 0x0000a40003037a24 */ /* 0x000fe200078e02ff */
[----:B------:R-:W-:Y:S01]  /*1860*/  LOP3.LUT R24, R119, 0x38, R0, 0xf8, !PT ;  /* 0x0000003877187812 */ /* 0x000fe200078ef800 */
[C---:B------:R-:W-:Y:S01]  /*1870*/  IMAD R135, R156.reuse, c[0x0][0x284], R135 ;  /* 0x0000a1009c877a24 */ /* 0x040fe200078e0287 */
[----:B------:R-:W-:Y:S01]  /*1880*/  SEL R5, RZ, c[0x0][0x27c], !P2 ;  /* 0x00009f00ff057a07 */ /* 0x000fe20005000000 */
[----:B------:R-:W-:Y:S01]  /*1890*/  IMAD R3, R156, c[0x0][0x294], R3 ;  /* 0x0000a5009c037a24 */ /* 0x000fe200078e0203 */
[----:B------:R-:W-:Y:S01]  /*18a0*/  LOP3.LUT R143, R24, R129, RZ, 0x3c, !PT ;  /* 0x00000081188f7212 */ /* 0x000fe200078e3cff */
[----:B------:R-:W-:Y:S01]  /*18b0*/  IMAD.WIDE.U32 R156, R156, c[0x0][0x290], R22 ;  /* 0x0000a4009c9c7a25 */ /* 0x000fe200078e0016 */
[----:B------:R-:W-:-:S02]  /*18c0*/  IADD3 R5, R12, R5, RZ ;  /* 0x000000050c057210 */ /* 0x000fc40007ffe0ff */
[----:B------:R-:W-:Y:S01]  /*18d0*/  LOP3.LUT R140, R0, 0xfffffff8, RZ, 0xc0, !PT ;  /* 0xfffffff8008c7812 */ /* 0x000fe200078ec0ff */
[C---:B------:R-:W-:Y:S01]  /*18e0*/  IMAD R22, R10.reuse, 0xc00, R6 ;  /* 0x00000c000a167824 */ /* 0x040fe200078e0206 */
[----:B------:R-:W-:Y:S01]  /*18f0*/  SHF.R.S32.HI R8, RZ, 0x1f, R5 ;  /* 0x0000001fff087819 */ /* 0x000fe20000011405 */
[----:B------:R-:W-:Y:S01]  /*1900*/  IMAD R10, R10, 0xc00, R11 ;  /* 0x00000c000a0a7824 */ /* 0x000fe200078e020b */
[----:B------:R-:W-:Y:S01]  /*1910*/  ISETP.GE.AND P0, PT, R72, 0x1, PT ;  /* 0x000000014800780c */ /* 0x000fe20003f06270 */
[----:B------:R-:W-:Y:S01]  /*1920*/  IMAD.IADD R137, R163, 0x1, R135 ;  /* 0x00000001a3897824 */ /* 0x000fe200078e0287 */
[-C--:B------:R-:W-:Y:S01]  /*1930*/  LEA.HI R74, R8, R5.reuse, RZ, 0x3 ;  /* 0x00000005084a7211 */ /* 0x080fe200078f18ff */
[----:B------:R-:W-:Y:S01]  /*1940*/  IMAD.IADD R143, R10, 0x1, R143 ;  /* 0x000000010a8f7824 */ /* 0x000fe200078e028f */
[----:B------:R-:W-:Y:S01]  /*1950*/  LEA.HI R8, R8, R5, RZ, 0x6 ;  /* 0x0000000508087211 */ /* 0x000fe200078f30ff */
[----:B------:R-:W-:Y:S01]  /*1960*/  IMAD.IADD R136, R161, 0x1, R3 ;  /* 0x00000001a1887824 */ /* 0x000fe200078e0203 */
[----:B------:R-:W-:Y:S01]  /*1970*/  LOP3.LUT R144, R111, 0x38, R74, 0xf8, !PT ;  /* 0x000000386f907812 */ /* 0x000fe200078ef84a */
[----:B------:R-:W-:Y:S01]  /*1980*/  IMAD.IADD R134, R3, 0x1, R157 ;  /* 0x0000000103867824 */ /* 0x000fe200078e029d */
[----:B------:R-:W-:Y:S01]  /*1990*/  SHF.R.S32.HI R8, RZ, 0x6, R8 ;  /* 0x00000006ff087819 */ /* 0x000fe20000011408 */
[----:B------:R-:W-:Y:S01]  /*19a0*/  IMAD.SHL.U32 R143, R143, 0x2, RZ ;  /* 0x000000028f8f7824 */ /* 0x000fe200078e00ff */
[----:B--2---:R-:W-:-:S02]  /*19b0*/  LOP3.LUT R26, R111, 0x38, R0, 0xf8, !PT ;  /* 0x000000386f1a7812 */ /* 0x004fc400078ef800 */
[----:B------:R-:W-:Y:S01]  /*19c0*/  LOP3.LUT R10, R119, 0x38, R74, 0xf8, !PT ;  /* 0x00000038770a7812 */ /* 0x000fe200078ef84a */
[----:B------:R-:W-:Y:S01]  /*19d0*/  IMAD R5, R8, 0xc00, R6 ;  /* 0x00000c0008057824 */ /* 0x000fe200078e0206 */
[-C--:B------:R-:W-:Y:S01]  /*19e0*/  LOP3.LUT R144, R144, R123.reuse, RZ, 0x3c, !PT ;  /* 0x0000007b90907212 */ /* 0x080fe200078e3cff */
[----:B------:R-:W-:Y:S01]  /*19f0*/  IMAD R8, R8, 0xc00, R11 ;  /* 0x00000c0008087824 */ /* 0x000fe200078e020b */
[----:B------:R-:W-:Y:S02]  /*1a00*/  LOP3.LUT R145, R26, R123, RZ, 0x3c, !PT ;  /* 0x0000007b1a917212 */ /* 0x000fe400078e3cff */
[----:B------:R-:W-:Y:S01]  /*1a10*/  LOP3.LUT R141, R10, R129, RZ, 0x3c, !PT ;  /* 0x000000810a8d7212 */ /* 0x000fe200078e3cff */
[----:B------:R-:W-:Y:S01]  /*1a20*/  IMAD.IADD R144, R5, 0x1, R144 ;  /* 0x0000000105907824 */ /* 0x000fe200078e0290 */
[----:B------:R-:W-:Y:S02]  /*1a30*/  IADD3 R145, R22, R145, RZ ;  /* 0x0000009116917210 */ /* 0x000fe40007ffe0ff */
[----:B------:R-:W-:-:S02]  /*1a40*/  IADD3 R141, R8, R141, RZ ;  /* 0x0000008d088d7210 */ /* 0x000fc40007ffe0ff */
[----:B------:R-:W-:Y:S01]  /*1a50*/  LOP3.LUT R139, R74, 0xfffffff8, RZ, 0xc0, !PT ;  /* 0xfffffff84a8b7812 */ /* 0x000fe200078ec0ff */
[----:B------:R-:W-:Y:S01]  /*1a60*/  IMAD.SHL.U32 R145, R145, 0x2, RZ ;  /* 0x0000000291917824 */ /* 0x000fe200078e00ff */
[----:B------:R-:W-:Y:S01]  /*1a70*/  SHF.R.S32.HI R75, RZ, 0x3, R0 ;  /* 0x00000003ff4b7819 */ /* 0x000fe20000011400 */
[----:B------:R-:W-:Y:S01]  /*1a80*/  IMAD.SHL.U32 R141, R141, 0x2, RZ ;  /* 0x000000028d8d7824 */ /* 0x000fe200078e00ff */
[----:B------:R-:W-:Y:S02]  /*1a90*/  IADD3 R135, R135, R159, RZ ;  /* 0x0000009f87877210 */ /* 0x000fe40007ffe0ff */
[----:B------:R-:W-:Y:S02]  /*1aa0*/  SHF.R.S32.HI R138, RZ, 0x1f, R140 ;  /* 0x0000001fff8a7819 */ /* 0x000fe4000001148c */
[----:B------:R-:W-:Y:S02]  /*1ab0*/  SHF.R.S32.HI R74, RZ, 0x3, R74 ;  /* 0x00000003ff4a7819 */ /* 0x000fe4000001144a */
[----:B------:R-:W-:-:S02]  /*1ac0*/  SHF.R.S32.HI R142, RZ, 0x1f, R139 ;  /* 0x0000001fff8e7819 */ /* 0x000fc4000001148b */
[----:B------:R-:W-:Y:S01]  /*1ad0*/  SHF.L.U32 R144, R144, 0x1, RZ ;  /* 0x0000000190907819 */ /* 0x000fe200000006ff */
[----:B-1----:R-:W-:Y:S06]  /*1ae0*/  BAR.SYNC.DEFER_BLOCKING 0x0 ;  /* 0x0000000000007b1d */ /* 0x002fec0000010000 */
.L_x_2590:
        /* <DEDUP_REMOVED lines=74> */
.L_x_2555:
[----:B------:R-:W-:Y:S05]  /*1f90*/  BSYNC B0 ;  /* 0x0000000000007941 */ /* 0x000fea0003800000 */
.L_x_2554:
        /* <DEDUP_REMOVED lines=74> */
.L_x_2557:
[----:B------:R-:W-:Y:S05]  /*2440*/  BSYNC B0 ;  /* 0x0000000000007941 */ /* 0x000fea0003800000 */
.L_x_2556:
        /* <DEDUP_REMOVED lines=90> */
.L_x_2561:
[----:B------:R-:W-:Y:S05]  /*29f0*/  BSYNC B0 ;  /* 0x0000000000007941 */ /* 0x000fea0003800000 */
.L_x_2560:
        /* <DEDUP_REMOVED lines=56> */
.L_x_2563:
[----:B------:R-:W-:Y:S05]  /*2d80*/  BSYNC B0 ;  /* 0x0000000000007941 */ /* 0x000fea0003800000 */
.L_x_2562:
        /* <DEDUP_REMOVED lines=56> */
.L_x_2565:
[----:B------:R-:W-:Y:S05]  /*3110*/  BSYNC B0 ;  /* 0x0000000000007941 */ /* 0x000fea0003800000 */
.L_x_2564:
        /* <DEDUP_REMOVED lines=55> */
.L_x_2559:
[----:B------:R-:W-:Y:S05]  /*3490*/  BSYNC B1 ;  /* 0x0000000000017941 */ /* 0x000fea0003800000 */
.L_x_2558:
        /* <DEDUP_REMOVED lines=57> */
.L_x_2568:
[----:B------:R-:W-:Y:S05]  /*3830*/  BSYNC B0 ;  /* 0x0000000000007941 */ /* 0x000fea0003800000 */
.L_x_2567:
        /* <DEDUP_REMOVED lines=56> */
.L_x_2570:
[----:B------:R-:W-:Y:S05]  /*3bc0*/  BSYNC B0 ;  /* 0x0000000000007941 */ /* 0x000fea0003800000 */
.L_x_2569:
        /* <DEDUP_REMOVED lines=56> */
.L_x_2572:
[----:B------:R-:W-:Y:S05]  /*3f50*/  BSYNC B0 ;  /* 0x0000000000007941 */ /* 0x000fea0003800000 */
.L_x_2571:
        /* <DEDUP_REMOVED lines=56> */
.L_x_2553:
        /* <DEDUP_REMOVED lines=36> */
.L_x_2574:
[----:B------:R-:W-:Y:S05]  /*4520*/  BSYNC B0 ;  /* 0x0000000000007941 */ /* 0x000fea0003800000 */
.L_x_2573:
        /* <DEDUP_REMOVED lines=66> */
.L_x_2576:
[----:B------:R-:W-:Y:S05]  /*4950*/  BSYNC B0 ;  /* 0x0000000000007941 */ /* 0x000fea0003800000 */
.L_x_2575:
        /* <DEDUP_REMOVED lines=165> */
.L_x_2580:
[----:B------:R-:W-:Y:S05]  /*53b0*/  BSYNC B0 ;  /* 0x0000000000007941 */ /* 0x000fea0003800000 */
.L_x_2579:
        /* <DEDUP_REMOVED lines=128> */
.L_x_2578:
[----:B------:R-:W-:Y:S05]  /*5bc0*/  BSYNC B1 ;  /* 0x0000000000017941 */ /* 0x000fea0003800000 */
.L_x_2577:
        /* <DEDUP_REMOVED lines=131> */
.L_x_2582:
[----:B------:R-:W-:Y:S05]  /*6400*/  BSYNC B0 ;  /* 0x0000000000007941 */ /* 0x000fea0003800000 */
.L_x_2581:
        /* <DEDUP_REMOVED lines=130> */
.L_x_2552:
        /* <DEDUP_REMOVED lines=22> */
.L_x_2584:
[----:B------:R-:W-:Y:S05]  /*6d90*/  BSYNC B0 ;  /* 0x0000000000007941 */ /* 0x000fea0003800000 */
.L_x_2583:
        /* <DEDUP_REMOVED lines=19> */
.L_x_2566:
[----:B------:R-:W-:Y:S05]  /*6ed0*/  BSYNC B2 ;  /* 0x0000000000027941 */ /* 0x000fea0003800000 */
.L_x_2551:
        /* <DEDUP_REMOVED lines=76> */
.L_x_2586:
[----:B-1----:R-:W-:Y:S05]  /*73a0*/  BSYNC B0 ;  /* 0x0000000000007941 */ /* 0x002fea0003800000 */
.L_x_2585:
        /* <DEDUP_REMOVED lines=29> */
.L_x_2588:
[----:B------:R-:W-:Y:S05]  /*7580*/  BSYNC B0 ;  /* 0x0000000000007941 */ /* 0x000fea0003800000 */
.L_x_2587:
        /* <DEDUP_REMOVED lines=40> */
.L_x_2589:
[----:B------:R-:W0:Y:S01]  /*7810*/  LDGDEPBAR ;  /* 0x00000000000079af */ /* 0x000e220000000000 */
[----:B------:R-:W-:Y:S01]  /*7820*/  IADD3 R57, R57, -0x1, RZ ;  /* 0xffffffff39397810 */ /* 0x000fe20007ffe0ff */
[----:B------:R-:W-:-:S05]  /*7830*/  @P5 BRA `(.L_x_2590) ;  /* 0xffffa2b000005947 */ /* 0x000fca000383ffff */
[----:B------:R-:W2:Y:S04]  /*7840*/  LDL R3, [R1+0x64] ;  /* 0x0000640001037983 */ /* 0x000ea80000100800 */
[----:B-1----:R1:W5:Y:S04]  /*7850*/  LDL R4, [R1+0x58] ;  /* 0x0000580001047983 */ /* 0x0023680000100800 */
[----:B------:R-:W-:Y:S01]  /*7860*/  BAR.SYNC.DEFER_BLOCKING 0x0 ;  /* 0x0000000000007b1d */ /* 0x000fe20000010000 */
[----:B--2---:R-:W-:-:S05]  /*7870*/  IADD3 R5, R3, 0x2f, RZ ;  /* 0x0000002f03057810 */ /* 0x004fca0007ffe0ff */
[----:B------:R-:W-:-:S05]  /*7880*/  IMAD.HI R5, R5, 0x2aaaaaab, RZ ;  /* 0x2aaaaaab05057827 */ /* 0x000fca00078e02ff */
[----:B------:R-:W-:-:S04]  /*7890*/  SHF.R.U32.HI R0, RZ, 0x1f, R5 ;  /* 0x0000001fff007819 */ /* 0x000fc80000011605 */
[----:B------:R-:W-:Y:S02]  /*78a0*/  LEA.HI.SX32 R0, R5, R0, 0x1d ;  /* 0x0000000005007211 */ /* 0x000fe400078feaff */
.L_x_2550:
[----:B-1----:R-:W-:Y:S01]  /*78b0*/  IMAD.MOV.U32 R2, RZ, RZ, c[0x0][0x2c4] ;  /* 0x0000b100ff027624 */ /* 0x002fe200078e00ff */
        /* <DEDUP_REMOVED lines=22> */
.L_x_2593:
[----:B------:R-:W-:-:S13]  /*7a20*/  ISETP.NE.AND P0, PT, R2, 0x1, PT ;  /* 0x000000010200780c */ /* 0x000fda0003f05270 */
[----:B------:R-:W-:-:S05]  /*7a30*/  @P0 IMAD.HI.U32 R6, R5, c[0x0][0x330], RZ ;  /* 0x0000cc0005060a27 */ /* 0x000fca00078e00ff */
[----:B------:R-:W-:Y:S02]  /*7a40*/  @P0 SHF.R.U32.HI R5, RZ, c[0x0][0x334], R6 ;  /* 0x0000cd00ff050a19 */ /* 0x000fe40000011606 */
.L_x_2594:
[----:B------:R-:W-:Y:S05]  /*7a50*/  BSYNC B0 ;  /* 0x0000000000007941 */ /* 0x000fea0003800000 */
.L_x_2592:
[----:B------:R-:W-:-:S05]  /*7a60*/  IMAD R6, R5, R2, c[0x0][0x32c] ;  /* 0x0000cb0005067624 */ /* 0x000fca00078e0202 */
[----:B------:R-:W-:-:S04]  /*7a70*/  IMNMX R7, R7, R6, PT ;  /* 0x0000000607077217 */ /* 0x000fc80003800200 */
.L_x_2591:
        /* <DEDUP_REMOVED lines=20> */
.L_x_2597:
[----:B------:R-:W-:-:S13]  /*7bc0*/  ISETP.NE.AND P0, PT, R2, 0x1, PT ;  /* 0x000000010200780c */ /* 0x000fda0003f05270 */
[----:B------:R-:W-:-:S05]  /*7bd0*/  @P0 IMAD.HI.U32 R0, R5, c[0x0][0x330], RZ ;  /* 0x0000cc0005000a27 */ /* 0x000fca00078e00ff */
[----:B------:R-:W-:Y:S02]  /*7be0*/  @P0 SHF.R.U32.HI R5, RZ, c[0x0][0x334], R0 ;  /* 0x0000cd00ff050a19 */ /* 0x000fe40000011600 */
.L_x_2598:
[----:B------:R-:W-:Y:S05]  /*7bf0*/  BSYNC B0 ;  /* 0x0000000000007941 */ /* 0x000fea0003800000 */
.L_x_2596:
[----:B------:R-:W-:-:S05]  /*7c00*/  IMAD R5, R5, c[0x0][0x32c], RZ ;  /* 0x0000cb0005057a24 */ /* 0x000fca00078e02ff */
[----:B------:R-:W-:-:S05]  /*7c10*/  IMNMX R6, R6, R5, !PT ;  /* 0x0000000506067217 */ /* 0x000fca0007800200 */
.L_x_2595:
        /* <DEDUP_REMOVED lines=19> */
[----:B------:R-:W-:Y:S01]  /*7d50*/  IMAD.MOV.U32 R5, RZ, RZ, RZ ;  /* 0x000000ffff057224 */ /* 0x000fe200078e00ff */
        /* <DEDUP_REMOVED lines=51> */
[----:B------:R-:W-:-:S02]  /*8090*/  IMAD.MOV.U32 R8, RZ, RZ, RZ ;  /* 0x000000ffff087224 */ /* 0x000fc400078e00ff */
        /* <DEDUP_REMOVED lines=13> */
[----:B------:R-:W-:-:S04]  /*8170*/  IMAD R5, R215, c[0x0][0x1ec], R2 ;  /* 0x00007b00d7057a24 */ /* 0x000fc800078e0202 */
[----:B------:R-:W-:Y:S01]  /*8180*/  IMAD.IADD R19, R19, 0x1, R5 ;  /* 0x0000000113137824 */ /* 0x000fe200078e0205 */
[CC--:B------:R-:W-:Y:S01]  /*8190*/  LEA.HI R13, R43.reuse, R216.reuse, RZ, 0x4 ;  /* 0x000000d82b0d7211 */ /* 0x0c0fe200078f20ff */
[----:B------:R-:W-:Y:S01]  /*81a0*/  IMAD R2, R106, c[0x0][0x210], RZ ;  /* 0x000084006a027a24 */ /* 0x000fe200078e02ff */
[----:B------:R-:W-:Y:S01]  /*81b0*/  LEA.HI R240, R43, R216, RZ, 0x3 ;  /* 0x000000d82bf07211 */ /* 0x000fe200078f18ff */
[C---:B------:R-:W-:Y:S01]  /*81c0*/  IMAD.WIDE.U32 R10, R215.reuse, c[0x0][0x210], RZ ;  /* 0x00008400d70a7a25 */ /* 0x040fe200078e00ff */
[----:B------:R-:W-:Y:S01]  /*81d0*/  UIADD3 UR4, UP0, UR4, 0x10080, URZ ;  /* 0x0001008004047890 */ /* 0x000fe2000ff1e03f */
[----:B------:R-:W-:Y:S02]  /*81e0*/  SHF.R.S32.HI R42, RZ, 0x4, R13 ;  /* 0x00000004ff2a7819 */ /* 0x000fe4000001140d */
[----:B------:R-:W-:Y:S01]  /*81f0*/  LOP3.LUT R41, R240, 0xfffffff8, RZ, 0xc0, !PT ;  /* 0xfffffff8f0297812 */ /* 0x000fe200078ec0ff */
[----:B------:R-:W-:Y:S01]  /*8200*/  UIADD3.X UR5, URZ, UR5, URZ, UP0, !UPT ;  /* 0x000000053f057290 */ /* 0x000fe200087fe43f */
[----:B------:R-:W-:Y:S01]  /*8210*/  IMAD R22, R106, c[0x0][0x1b8], RZ ;  /* 0x00006e006a167a24 */ /* 0x000fe200078e02ff */
[----:B------:R-:W-:Y:S01]  /*8220*/  SHF.R.S32.HI R240, RZ, 0x3, R240 ;  /* 0x00000003fff07819 */ /* 0x000fe200000114f0 */
[----:B-1----:R-:W-:-:S04]  /*8230*/  IMAD R7, R215, c[0x0][0x214], R2 ;  /* 0x00008500d7077a24 */ /* 0x002fc800078e0202 */
[----:B------:R-:W-:Y:S02]  /*8240*/  IMAD.IADD R11, R7, 0x1, R11 ;  /* 0x00000001070b7824 */ /* 0x000fe400078e020b */
[----:B------:R-:W-:Y:S01]  /*8250*/  IMAD.IADD R41, R216, 0x1, -R41 ;  /* 0x00000001d8297824 */ /* 0x000fe200078e0a29 */
[----:B------:R-:W-:Y:S01]  /*8260*/  ISETP.NE.U32.AND P1, PT, RZ, c[0x0][0x348], PT ;  /* 0x0000d200ff007a0c */ /* 0x000fe20003f25070 */
[----:B------:R-:W-:Y:S02]  /*8270*/  IMAD R22, R215, c[0x0][0x1bc], R22 ;  /* 0x00006f00d7167a24 */ /* 0x000fe400078e0216 */
[----:B------:R-:W-:Y:S02]  /*8280*/  IMAD.U32 R8, RZ, RZ, UR4 ;  /* 0x00000004ff087e24 */ /* 0x000fe4000f8e00ff */
[----:B------:R-:W-:Y:S02]  /*8290*/  IMAD.U32 R9, RZ, RZ, UR5 ;  /* 0x00000005ff097e24 */ /* 0x000fe4000f8e00ff */
[----:B------:R-:W-:-:S02]  /*82a0*/  IMAD R2, R41, 0x20, R240 ;  /* 0x0000002029027824 */ /* 0x000fc400078e02f0 */
[----:B------:R-:W-:Y:S01]  /*82b0*/  IMAD.SHL.U32 R220, R41, 0x8, RZ ;  /* 0x0000000829dc7824 */ /* 0x000fe200078e00ff */
[----:B------:R-:W-:Y:S01]  /*82c0*/  ISETP.NE.AND.EX P1, PT, RZ, c[0x0][0x34c], PT, P1 ;  /* 0x0000d300ff007a0c */ /* 0x000fe20003f25310 */
[----:B------:R1:W-:Y:S03]  /*82d0*/  STL.64 [R1+0x8], R8 ;  /* 0x0000080801007387 */ /* 0x0003e60000100a00 */
[----:B------:R-:W-:Y:S02]  /*82e0*/  IADD3 R219, R220, 0x80, RZ ;  /* 0x00000080dcdb7810 */ /* 0x000fe40007ffe0ff */
[----:B------:R-:W-:Y:S02]  /*82f0*/  SEL R20, R218, RZ, !P1 ;  /* 0x000000ffda147207 */ /* 0x000fe40004800000 */
[----:B------:R-:W-:Y:S02]  /*8300*/  LOP3.LUT R243, R243, 0xfffffbff, RZ, 0xc0, !PT ;  /* 0xfffffbfff3f37812 */ /* 0x000fe400078ec0ff */
[----:B------:R-:W-:Y:S01]  /*8310*/  IADD3 R217, R220, 0xc0, RZ ;  /* 0x000000c0dcd97810 */ /* 0x000fe20007ffe0ff */
[----:B-1----:R-:W-:-:S04]  /*8320*/  IMAD.IADD R9, R105, 0x1, R2 ;  /* 0x0000000169097824 */ /* 0x002fc800078e0202 */
[----:B------:R-:W-:Y:S01]  /*8330*/  @P2 IMAD.HI.U32 R2, R9, c[0x0][0x2c8], RZ ;  /* 0x0000b20009022a27 */ /* 0x000fe200078e00ff */
[C---:B------:R-:W-:Y:S01]  /*8340*/  ISETP.GE.AND P6, PT, R220.reuse, c[0x0][0x1d4], PT ;  /* 0x00007500dc007a0c */ /* 0x040fe20003fc6270 */
[----:B------:R1:W-:Y:S01]  /*8350*/  STL [R1+0x10], R4 ;  /* 0x0000100401007387 */ /* 0x0003e20000100800 */
[----:B------:R-:W-:Y:S02]  /*8360*/  IADD3 R222, R220, 0x40, RZ ;  /* 0x00000040dcde7810 */ /* 0x000fe40007ffe0ff */
[----:B------:R-:W-:Y:S02]  /*8370*/  ISETP.GE.AND P5, PT, R219, c[0x0][0x198], PT ;  /* 0x00006600db007a0c */ /* 0x000fe40003fa6270 */
[----:B------:R-:W-:Y:S02]  /*8380*/  ISETP.GE.AND P4, PT, R217, c[0x0][0x198], PT ;  /* 0x00006600d9007a0c */ /* 0x000fe40003f86270 */
[----:B------:R-:W-:Y:S02]  /*8390*/  IADD3 R73, R156, -0x1, RZ ;  /* 0xffffffff9c497810 */ /* 0x000fe40007ffe0ff */
[----:B------:R-:W-:-:S02]  /*83a0*/  ISETP.GE.AND P3, PT, R220, c[0x0][0x198], PT ;  /* 0x00006600dc007a0c */ /* 0x000fc40003f66270 */
[----:B------:R-:W-:Y:S02]  /*83b0*/  SEL R40, RZ, 0x1, P6 ;  /* 0x00000001ff287807 */ /* 0x000fe40003000000 */
[----:B---3--:R-:W-:-:S05]  /*83c0*/  SHF.R.S32.HI R5, RZ, 0x1f, R14 ;  /* 0x0000001fff057819 */ /* 0x008fca000001140e */
[----:B------:R-:W-:-:S04]  /*83d0*/  IMAD R5, R5, c[0x0][0x178], RZ ;  /* 0x00005e0005057a24 */ /* 0x000fc800078e02ff */
[C---:B------:R-:W-:Y:S02]  /*83e0*/  IMAD R6, R14.reuse, c[0x0][0x17c], R5 ;  /* 0x00005f000e067a24 */ /* 0x040fe400078e0205 */
[----:B------:R-:W-:Y:S01]  /*83f0*/  IMAD.WIDE.U32 R14, R14, c[0x0][0x178], RZ ;  /* 0x00005e000e0e7a25 */ /* 0x000fe200078e00ff */
[----:B------:R-:W-:-:S03]  /*8400*/  LEA.HI R5, R13, R42, RZ, 0x1 ;  /* 0x0000002a0d057211 */ /* 0x000fc600078f08ff */
[----:B------:R-:W-:Y:S02]  /*8410*/  IMAD.IADD R7, R15, 0x1, R6 ;  /* 0x000000010f077824 */ /* 0x000fe400078e0206 */
[----:B------:R-:W-:Y:S01]  /*8420*/  IMAD.MOV.U32 R6, RZ, RZ, R14 ;  /* 0x000000ffff067224 */ /* 0x000fe200078e000e */
[----:B------:R-:W-:-:S03]  /*8430*/  LOP3.LUT R5, R5, 0xfffffffe, RZ, 0xc0, !PT ;  /* 0xfffffffe05057812 */ /* 0x000fc600078ec0ff */
[----:B------:R-:W-:-:S04]  /*8440*/  IMAD.WIDE.U32 R6, R215, c[0x0][0x1b8], R6 ;  /* 0x00006e00d7067a25 */ /* 0x000fc800078e0006 */
[----:B------:R-:W-:Y:S02]  /*8450*/  IMAD.IADD R42, R42, 0x1, -R5 ;  /* 0x000000012a2a7824 */ /* 0x000fe400078e0a05 */
[----:B------:R-:W-:Y:S01]  /*8460*/  IMAD.IADD R23, R7, 0x1, R22 ;  /* 0x0000000107177824 */ /* 0x000fe200078e0216 */
[----:B------:R-:W-:Y:S01]  /*8470*/  SHF.R.S32.HI R7, RZ, 0x1f, R218 ;  /* 0x0000001fff077819 */ /* 0x000fe200000114da */
[----:B------:R-:W-:-:S03]  /*8480*/  IMAD.SHL.U32 R5, R240, 0x40, RZ ;  /* 0x00000040f0057824 */ /* 0x000fc600078e00ff */
[----:B------:R-:W-:Y:S02]  /*8490*/  SEL R21, R7, RZ, !P1 ;  /* 0x000000ff07157207 */ /* 0x000fe40004800000 */
[----:B------:R-:W-:Y:S01]  /*84a0*/  LOP3.LUT R5, R5, 0x1c0, RZ, 0xc0, !PT ;  /* 0x000001c005057812 */ /* 0x000fe200078ec0ff */
[----:B------:R-:W-:Y:S01]  /*84b0*/  IMAD.MOV.U32 R22, RZ, RZ, R6 ;  /* 0x000000ffff167224 */ /* 0x000fe200078e0006 */
[----:B------:R-:W-:Y:S01]  /*84c0*/  ISETP.GE.AND P1, PT, R219, c[0x0][0x1d4], PT ;  /* 0x00007500db007a0c */ /* 0x000fe20003f26270 */
[----:B------:R-:W-:Y:S01]  /*84d0*/  IMAD R21, R21, c[0x0][0x1c0], RZ ;  /* 0x0000700015157a24 */ /* 0x000fe200078e02ff */
[----:B------:R-:W-:Y:S02]  /*84e0*/  LOP3.LUT R15, R5, 0x38, R220, 0xf8, !PT ;  /* 0x00000038050f7812 */ /* 0x000fe400078ef8dc */
[----:B------:R-:W-:Y:S01]  /*84f0*/  SHF.R.U32.HI R6, RZ, 0x3, R5 ;  /* 0x00000003ff067819 */ /* 0x000fe20000011605 */
[----:B------:R-:W-:Y:S01]  /*8500*/  IMAD.MOV.U32 R5, RZ, RZ, R9 ;  /* 0x000000ffff057224 */ /* 0x000fe200078e0009 */
[----:B------:R-:W-:Y:S01]  /*8510*/  @P2 SHF.R.U32.HI R5, RZ, c[0x0][0x2cc], R2 ;  /* 0x0000b300ff052a19 */ /* 0x000fe20000011602 */
[----:B------:R-:W-:-:S02]  /*8520*/  IMAD R14, R20, c[0x0][0x1c4], R21 ;  /* 0x00007100140e7a24 */ /* 0x000fc400078e0215 */
[----:B------:R-:W-:Y:S01]  /*8530*/  IMAD.WIDE.U32 R20, R20, c[0x0][0x1c0], R22 ;  /* 0x0000700014147a25 */ /* 0x000fe200078e0016 */
[--C-:B------:R-:W-:Y:S02]  /*8540*/  SHF.R.S32.HI R8, RZ, 0x1f, R5.reuse ;  /* 0x0000001fff087819 */ /* 0x100fe40000011405 */
[----:B------:R-:W-:Y:S01]  /*8550*/  LOP3.LUT R6, R15, R6, RZ, 0x3c, !PT ;  /* 0x000000060f067212 */ /* 0x000fe200078e3cff */
[----:B------:R-:W-:Y:S01]  /*8560*/  IMAD.IADD R15, R21, 0x1, R14 ;  /* 0x00000001150f7824 */ /* 0x000fe200078e020e */
[----:B------:R-:W-:Y:S01]  /*8570*/  LOP3.LUT R13, R13, 0xfffffff0, RZ, 0xc0, !PT ;  /* 0xfffffff00d0d7812 */ /* 0x000fe200078ec0ff */
[----:B------:R-:W-:Y:S01]  /*8580*/  IMAD.MOV.U32 R14, RZ, RZ, R20 ;  /* 0x000000ffff0e7224 */ /* 0x000fe200078e0014 */
[----:B------:R-:W-:Y:S01]  /*8590*/  @P1 LOP3.LUT R243, R243, 0x400, RZ, 0xfc, !PT ;  /* 0x00000400f3f31812 */ /* 0x000fe200078efcff */
[----:B------:R-:W-:Y:S01]  /*85a0*/  IMAD R8, R8, c[0x0][0x1b0], RZ ;  /* 0x00006c0008087a24 */ /* 0x000fe200078e02ff */
[----:B------:R-:W-:Y:S01]  /*85b0*/  ISETP.GE.AND P1, PT, R217, c[0x0][0x1d4], PT ;  /* 0x00007500d9007a0c */ /* 0x000fe20003f26270 */
[----:B------:R-:W-:-:S02]  /*85c0*/  IMAD.MOV R20, RZ, RZ, -R5 ;  /* 0x000000ffff147224 */ /* 0x000fc400078e0a05 */
[----:B------:R-:W-:Y:S02]  /*85d0*/  IMAD.IADD R13, R216, 0x1, -R13 ;  /* 0x00000001d80d7824 */ /* 0x000fe400078e0a0d */
[C---:B------:R-:W-:Y:S02]  /*85e0*/  IMAD R8, R5.reuse, c[0x0][0x1b4], R8 ;  /* 0x00006d0005087a24 */ /* 0x040fe400078e0208 */
[----:B------:R-:W-:Y:S01]  /*85f0*/  IMAD.WIDE.U32 R14, R5, c[0x0][0x1b0], R14 ;  /* 0x00006c00050e7a25 */ /* 0x000fe200078e000e */
[----:B------:R-:W-:-:S03]  /*8600*/  SHF.R.S32.HI R2, RZ, 0x1f, R13 ;  /* 0x0000001fff027819 */ /* 0x000fc6000001140d */
[----:B------:R-:W-:Y:S02]  /*8610*/  IMAD R20, R20, c[0x0][0x2c4], R9 ;  /* 0x0000b10014147a24 */ /* 0x000fe400078e0209 */
[----:B------:R-:W-:Y:S01]  /*8620*/  IMAD.IADD R9, R15, 0x1, R8 ;  /* 0x000000010f097824 */ /* 0x000fe200078e0208 */
[----:B------:R-:W-:Y:S02]  /*8630*/  LOP3.LUT R243, R243, 0xfffffdff, RZ, 0xc0, !PT ;  /* 0xfffffdfff3f37812 */ /* 0x000fe400078ec0ff */
[----:B------:R-:W-:Y:S02]  /*8640*/  SHF.R.S32.HI R15, RZ, 0x1f, R20 ;  /* 0x0000001fff0f7819 */ /* 0x000fe40000011414 */
[----:B------:R-:W-:Y:S01]  /*8650*/  LEA.HI R5, R2, R13, RZ, 0x3 ;  /* 0x0000000d02057211 */ /* 0x000fe200078f18ff */
[----:B------:R-:W-:Y:S01]  /*8660*/  IMAD.MOV.U32 R8, RZ, RZ, R14 ;  /* 0x000000ffff087224 */ /* 0x000fe200078e000e */
[----:B------:R-:W-:Y:S01]  /*8670*/  @P1 LOP3.LUT R243, R243, 0x200, RZ, 0xfc, !PT ;  /* 0x00000200f3f31812 */ /* 0x000fe200078efcff */
[----:B------:R-:W-:Y:S01]  /*8680*/  IMAD R15, R15, c[0x0][0x1a8], RZ ;  /* 0x00006a000f0f7a24 */ /* 0x000fe200078e02ff */
[----:B------:R-:W-:-:S02]  /*8690*/  LOP3.LUT R12, R5, 0xfffffff8, RZ, 0xc0, !PT ;  /* 0xfffffff8050c7812 */ /* 0x000fc400078ec0ff */
[----:B------:R-:W-:Y:S01]  /*86a0*/  ISETP.NE.U32.AND P1, PT, RZ, c[0x0][0x350], PT ;  /* 0x0000d400ff007a0c */ /* 0x000fe20003f25070 */
[--C-:B-----5:R-:W-:Y:S01]  /*86b0*/  @P0 IMAD.MOV.U32 R22, RZ, RZ, R0.reuse ;  /* 0x000000ffff160224 */ /* 0x120fe200078e0000 */
[----:B------:R-:W-:Y:S01]  /*86c0*/  @P0 SHF.R.S32.HI R23, RZ, 0x1f, R0 ;  /* 0x0000001fff170819 */ /* 0x000fe20000011400 */
[----:B------:R-:W-:Y:S01]  /*86d0*/  @!P0 IMAD.MOV.U32 R23, RZ, RZ, R7 ;  /* 0x000000ffff178224 */ /* 0x000fe200078e0007 */
[----:B------:R-:W-:Y:S01]  /*86e0*/  ISETP.NE.AND.EX P1, PT, RZ, c[0x0][0x354], PT, P1 ;  /* 0x0000d500ff007a0c */ /* 0x000fe20003f25310 */
[C---:B------:R-:W-:Y:S02]  /*86f0*/  IMAD R15, R20.reuse, c[0x0][0x1ac], R15 ;  /* 0x00006b00140f7a24 */ /* 0x040fe400078e020f */
[----:B------:R-:W-:Y:S02]  /*8700*/  @!P0 IMAD.MOV.U32 R22, RZ, RZ, R218 ;  /* 0x000000ffff168224 */ /* 0x000fe400078e00da */
[----:B------:R-:W-:Y:S01]  /*8710*/  IMAD.WIDE.U32 R20, R20, c[0x0][0x1a8], R8 ;  /* 0x00006a0014147a25 */ /* 0x000fe200078e0008 */
[----:B------:R-:W-:-:S03]  /*8720*/  SEL R0, R23, RZ, !P1 ;  /* 0x000000ff17007207 */ /* 0x000fc60004800000 */
[----:B------:R-:W-:Y:S01]  /*8730*/  IMAD.IADD R12, R13, 0x1, -R12 ;  /* 0x000000010d0c7824 */ /* 0x000fe200078e0a0c */
[----:B------:R-:W-:Y:S01]  /*8740*/  LEA.HI R13, R43, R216, RZ, 0x6 ;  /* 0x000000d82b0d7211 */ /* 0x000fe200078f30ff */
[----:B------:R-:W-:Y:S01]  /*8750*/  IMAD.IADD R15, R21, 0x1, R15 ;  /* 0x00000001150f7824 */ /* 0x000fe200078e020f */
[----:B------:R-:W-:Y:S02]  /*8760*/  SEL R7, R22, RZ, !P1 ;  /* 0x000000ff16077207 */ /* 0x000fe40004800000 */
[----:B------:R-:W-:Y:S01]  /*8770*/  LEA R8, P0, R20, c[0x0][0x160], 0x1 ;  /* 0x0000580014087a11 */ /* 0x000fe200078008ff */
[----:B------:R-:W-:Y:S01]  /*8780*/  IMAD.SHL.U32 R13, R13, 0x8, RZ ;  /* 0x000000080d0d7824 */ /* 0x000fe200078e00ff */
[----:B----4-:R-:W-:Y:S01]  /*8790*/  SHF.R.S32.HI R229, RZ, 0x1f, R17 ;  /* 0x0000001fffe57819 */ /* 0x010fe20000011411 */
[----:B------:R-:W-:Y:S01]  /*87a0*/  IMAD R14, R0, c[0x0][0x1f0], RZ ;  /* 0x00007c00000e7a24 */ /* 0x000fe200078e02ff */
[----:B------:R-:W-:Y:S01]  /*87b0*/  LEA.HI.X R15, R20, c[0x0][0x164], R15, 0x1, P0 ;  /* 0x00005900140f7a11 */ /* 0x000fe200000f0c0f */
[----:B------:R-:W-:Y:S01]  /*87c0*/  IMAD.SHL.U32 R2, R12, 0x40, RZ ;  /* 0x000000400c027824 */ /* 0x000fe200078e00ff */
[----:B------:R-:W-:Y:S01]  /*87d0*/  IADD3 R224, P0, R240, R17, RZ ;  /* 0x00000011f0e07210 */ /* 0x000fe20007f1e0ff */
[----:B------:R-:W-:-:S02]  /*87e0*/  IMAD R0, R0, c[0x0][0x218], RZ ;  /* 0x0000860000007a24 */ /* 0x000fc400078e02ff */
[C---:B------:R-:W-:Y:S01]  /*87f0*/  IMAD.WIDE.U32 R10, R7.reuse, c[0x0][0x218], R10 ;  /* 0x00008600070a7a25 */ /* 0x040fe200078e000a */
[----:B------:R-:W-:Y:S02]  /*8800*/  LOP3.LUT R6, R6, 0xfffffe00, R13, 0xf8, !PT ;  /* 0xfffffe0006067812 */ /* 0x000fe400078ef80d */
[----:B------:R-:W-:Y:S01]  /*8810*/  LOP3.LUT R2, R2, 0x1c0, RZ, 0xc0, !PT ;  /* 0x000001c002027812 */ /* 0x000fe200078ec0ff */
[----:B------:R-:W-:Y:S01]  /*8820*/  IMAD.SHL.U32 R13, R42, 0x8, RZ ;  /* 0x000000082a0d7824 */ /* 0x000fe200078e00ff */
[----:B------:R-:W-:Y:S01]  /*8830*/  LEA.HI.X.SX32 R229, R240, R229, 0x1, P0 ;  /* 0x000000e5f0e57211 */ /* 0x000fe200000f0eff */
[C---:B------:R-:W-:Y:S01]  /*8840*/  IMAD.WIDE.U32 R18, R7.reuse, c[0x0][0x1f0], R18 ;  /* 0x00007c0007127a25 */ /* 0x040fe200078e0012 */
[----:B------:R-:W-:Y:S02]  /*8850*/  SHF.R.S32.HI R9, RZ, 0x1f, R220 ;  /* 0x0000001fff097819 */ /* 0x000fe400000114dc */
[----:B------:R-:W-:Y:S01]  /*8860*/  IADD3 R10, P0, R220, R10, RZ ;  /* 0x0000000adc0a7210 */ /* 0x000fe20007f1e0ff */
[C---:B------:R-:W-:Y:S01]  /*8870*/  IMAD R0, R7.reuse, c[0x0][0x21c], R0 ;  /* 0x0000870007007a24 */ /* 0x040fe200078e0200 */
[----:B------:R-:W-:Y:S01]  /*8880*/  LOP3.LUT R13, R2, 0x8, R13, 0xf8, !PT ;  /* 0x00000008020d7812 */ /* 0x000fe200078ef80d */
[----:B------:R-:W-:Y:S01]  /*8890*/  IMAD R14, R7, c[0x0][0x1f4], R14 ;  /* 0x00007d00070e7a24 */ /* 0x000fe200078e020e */
[----:B------:R-:W-:-:S02]  /*88a0*/  IADD3 R226, P1, R220, R18, RZ ;  /* 0x00000012dce27210 */ /* 0x000fc40007f3e0ff */
[----:B------:R-:W-:Y:S02]  /*88b0*/  SHF.R.U32.HI R2, RZ, 0x3, R2 ;  /* 0x00000003ff027819 */ /* 0x000fe40000011602 */
[----:B------:R-:W-:Y:S02]  /*88c0*/  IADD3.X R11, R9, R11, R0, P0, !PT ;  /* 0x0000000b090b7210 */ /* 0x000fe400007fe400 */
[----:B------:R-:W-:Y:S01]  /*88d0*/  ISETP.GE.AND P0, PT, R222, c[0x0][0x1d4], PT ;  /* 0x00007500de007a0c */ /* 0x000fe20003f06270 */
[----:B------:R-:W-:Y:S01]  /*88e0*/  IMAD.SHL.U32 R5, R5, 0x40, RZ ;  /* 0x0000004005057824 */ /* 0x000fe200078e00ff */
[----:B------:R-:W-:Y:S01]  /*88f0*/  LOP3.LUT R243, R243, 0xffffff7f, RZ, 0xc0, !PT ;  /* 0xffffff7ff3f37812 */ /* 0x000fe200078ec0ff */
[----:B------:R-:W-:Y:S01]  /*8900*/  IMAD R237, R229, c[0x0][0x1e0], RZ ;  /* 0x00007800e5ed7a24 */ /* 0x000fe200078e02ff */
[----:B------:R-:W-:Y:S01]  /*8910*/  IADD3.X R227, R9, R19, R14, P1, !PT ;  /* 0x0000001309e37210 */ /* 0x000fe20000ffe40e */
[----:B------:R-:W-:Y:S01]  /*8920*/  IMAD R229, R229, c[0x0][0x208], RZ ;  /* 0x00008200e5e57a24 */ /* 0x000fe200078e02ff */
[----:B------:R-:W-:-:S02]  /*8930*/  LOP3.LUT R2, R13, R2, RZ, 0x3c, !PT ;  /* 0x000000020d027212 */ /* 0x000fc400078e3cff */
        /* <DEDUP_REMOVED lines=18> */
[----:B-1----:R1:W3:Y:S02]  /*8a60*/  SHFL.IDX PT, R17, R15, RZ, 0x181f ;  /* 0x00181fff0f117589 */ /* 0x0022e400000e0000 */
.L_x_2690:
[----:B------:R-:W-:Y:S05]  /*8a70*/  BRA.DIV ~URZ, `(.L_x_2601) ;  /* 0x000105e27f007947 */ /* 0x000fea000b800000 */
[----:B------:R4:W1:Y:S02]  /*8a80*/  SHFL.IDX PT, R16, R8, RZ, 0x181f ;  /* 0x00181fff08107589 */ /* 0x00086400000e0000 */
.L_x_2691:
[----:B------:R-:W-:Y:S01]  /*8a90*/  IMAD R2, R4, c[0x0][0x2c4], RZ ;  /* 0x0000b10004027a24 */ /* 0x000fe200078e02ff */
[----:B------:R-:W-:Y:S01]  /*8aa0*/  IADD3 R105, R105, R240, RZ ;  /* 0x000000f069697210 */ /* 0x000fe20007ffe0ff */
[----:B------:R-:W-:Y:S03]  /*8ab0*/  BSSY B0, `(.L_x_2602) ;  /* 0x000001d000007945 */ /* 0x000fe60003800000 */
[----:B------:R-:W-:-:S13]  /*8ac0*/  ISETP.GE.AND P0, PT, R105, R2, PT ;  /* 0x000000026900720c */ /* 0x000fda0003f06270 */
[----:B------:R-:W-:Y:S05]  /*8ad0*/  @P0 BRA `(.L_x_2603) ;  /* 0x000001a000000947 */ /* 0x000fea0003800000 */
[C---:B------:R-:W-:Y:S01]  /*8ae0*/  IADD3 R10, R220.reuse, 0x80, RZ ;  /* 0x00000080dc0a7810 */ /* 0x040fe20007ffe0ff */
[----:B-1----:R-:W-:Y:S01]  /*8af0*/  IMAD.MOV.U32 R18, RZ, RZ, R16 ;  /* 0x000000ffff127224 */ /* 0x002fe200078e0010 */
[----:B--2---:R-:W-:Y:S02]  /*8b00*/  IADD3 R4, R220, 0xc0, RZ ;  /* 0x000000c0dc047810 */ /* 0x004fe40007ffe0ff */
[----:B------:R-:W-:Y:S02]  /*8b10*/  SHF.R.S32.HI R19, RZ, 0x1f, R222 ;  /* 0x0000001fff137819 */ /* 0x000fe400000114de */
[----:B------:R-:W-:Y:S02]  /*8b20*/  SHF.R.S32.HI R13, RZ, 0x1f, R10 ;  /* 0x0000001fff0d7819 */ /* 0x000fe4000001140a */
[----:B------:R-:W-:Y:S02]  /*8b30*/  SHF.R.S32.HI R11, RZ, 0x1f, R4 ;  /* 0x0000001fff0b7819 */ /* 0x000fe40000011404 */
[----:B------:R-:W-:Y:S01]  /*8b40*/  LEA.HI R12, R19, R222, RZ, 0x3 ;  /* 0x000000de130c7211 */ /* 0x000fe200078f18ff */
[----:B---3--:R-:W-:Y:S01]  /*8b50*/  IMAD.MOV.U32 R19, RZ, RZ, R17 ;  /* 0x000000ffff137224 */ /* 0x008fe200078e0011 */
        /* <DEDUP_REMOVED lines=18> */
.L_x_2603:
[----:B------:R-:W-:Y:S05]  /*8c80*/  BSYNC B0 ;  /* 0x0000000000007941 */ /* 0x000fea0003800000 */
.L_x_2602:
[----:B------:R-:W-:Y:S05]  /*8c90*/  BRA.DIV ~URZ, `(.L_x_2604) ;  /* 0x000104327f007947 */ /* 0x000fea000b800000 */
[----:B-1-3--:R1:W3:Y:S04]  /*8ca0*/  SHFL.IDX PT, R17, R15, 0x1, 0x181f ;  /* 0x00381f000f117f89 */ /* 0x00a2e800000e0000 */
[----:B------:R1:W2:Y:S02]  /*8cb0*/  SHFL.IDX PT, R16, R8, 0x1, 0x181f ;  /* 0x00381f0008107f89 */ /* 0x0002a400000e0000 */
.L_x_2692:
        /* <DEDUP_REMOVED lines=8> */
[----:B--2---:R-:W-:Y:S02]  /*8d40*/  SHF.R.S32.HI R4, RZ, 0x1f, R11 ;  /* 0x0000001fff047819 */ /* 0x004fe4000001140b */
[----:B------:R-:W-:-:S02]  /*8d50*/  LEA.HI R12, R19, R222, RZ, 0x3 ;  /* 0x000000de130c7211 */ /* 0x000fc400078f18ff */
[----:B------:R-:W-:Y:S02]  /*8d60*/  LEA.HI R10, R10, R13, RZ, 0x3 ;  /* 0x0000000d0a0a7211 */ /* 0x000fe400078f18ff */
[----:B------:R-:W-:Y:S01]  /*8d70*/  LEA.HI R4, R4, R11, RZ, 0x3 ;  /* 0x0000000b04047211 */ /* 0x000fe200078f18ff */
[----:B------:R-:W-:Y:S01]  /*8d80*/  IMAD.SHL.U32 R11, R6, 0x2, RZ ;  /* 0x00000002060b7824 */ /* 0x000fe200078e00ff */
[----:B------:R-:W-:Y:S02]  /*8d90*/  LEA R20, P0, R220, R16, 0x1 ;  /* 0x00000010dc147211 */ /* 0x000fe400078008ff */
[----:B------:R-:W-:Y:S02]  /*8da0*/  LOP3.LUT R12, R12, 0xfffffff8, RZ, 0xc0, !PT ;  /* 0xfffffff80c0c7812 */ /* 0x000fe400078ec0ff */
[----:B------:R-:W-:Y:S02]  /*8db0*/  LOP3.LUT R10, R10, 0xfffffff8, RZ, 0xc0, !PT ;  /* 0xfffffff80a0a7812 */ /* 0x000fe400078ec0ff */
[----:B------:R-:W-:Y:S01]  /*8dc0*/  LOP3.LUT R4, R4, 0xfffffff8, RZ, 0xc0, !PT ;  /* 0xfffffff804047812 */ /* 0x000fe200078ec0ff */
[----:B---3--:R-:W-:Y:S01]  /*8dd0*/  IMAD.WIDE R12, R12, 0x2, R16 ;  /* 0x000000020c0c7825 */ /* 0x008fe200078e0210 */
        /* <DEDUP_REMOVED lines=10> */
.L_x_2606:
[----:B------:R-:W-:Y:S05]  /*8e80*/  BSYNC B0 ;  /* 0x0000000000007941 */ /* 0x000fea0003800000 */
.L_x_2605:
[----:B------:R-:W-:Y:S05]  /*8e90*/  BRA.DIV ~URZ, `(.L_x_2607) ;  /* 0x000103127f007947 */ /* 0x000fea000b800000 */
[----:B--23--:R2:W3:Y:S02]  /*8ea0*/  SHFL.IDX PT, R17, R15, 0x2, 0x181f ;  /* 0x00581f000f117f89 */ /* 0x00c4e400000e0000 */
.L_x_2693:
[----:B------:R-:W-:Y:S05]  /*8eb0*/  BRA.DIV ~URZ, `(.L_x_2608) ;  /* 0x000103727f007947 */ /* 0x000fea000b800000 */
[----:B------:R1:W2:Y:S02]  /*8ec0*/  SHFL.IDX PT, R16, R8, 0x2, 0x181f ;  /* 0x00581f0008107f89 */ /* 0x0002a400000e0000 */
.L_x_2694:
        /* <DEDUP_REMOVED lines=13> */
[----:B--2---:R-:W-:Y:S02]  /*8fa0*/  LEA R20, P0, R220, R16, 0x1 ;  /* 0x00000010dc147211 */ /* 0x004fe400078008ff */
        /* <DEDUP_REMOVED lines=14> */
.L_x_2610:
[----:B------:R-:W-:Y:S05]  /*9090*/  BSYNC B0 ;  /* 0x0000000000007941 */ /* 0x000fea0003800000 */
.L_x_2609:
[----:B------:R-:W-:Y:S05]  /*90a0*/  BRA.DIV ~URZ, `(.L_x_2611) ;  /* 0x000101f27f007947 */ /* 0x000fea000b800000 */
[----:B-12---:R-:W1:Y:S04]  /*90b0*/  SHFL.IDX PT, R15, R15, 0x3, 0x181f ;  /* 0x00781f000f0f7f89 */ /* 0x006e6800000e0000 */
[----:B------:R2:W4:Y:S02]  /*90c0*/  SHFL.IDX PT, R16, R8, 0x3, 0x181f ;  /* 0x00781f0008107f89 */ /* 0x00052400000e0000 */
.L_x_2695:
        /* <DEDUP_REMOVED lines=10> */
[----:B------:R-:W-:-:S03]  /*9170*/  IADD3 R4, R71, R11, RZ ;  /* 0x0000000b47047210 */ /* 0x000fc60007ffe0ff */
[----:B------:R-:W-:Y:S01]  /*9180*/  IMAD.X R25, RZ, RZ, R19, P0 ;  /* 0x000000ffff197224 */ /* 0x000fe200000e0613 */
[----:B------:R-:W-:-:S04]  /*9190*/  IADD3 R20, P0, R18, 0x8, RZ ;  /* 0x0000000812147810 */ /* 0x000fc80007f1e0ff */
[----:B------:R-:W-:Y:S02]  /*91a0*/  IADD3.X R21, RZ, R19, RZ, P0, !PT ;  /* 0x00000013ff157210 */ /* 0x000fe400007fe4ff */
[----:B------:R-:W-:-:S05]  /*91b0*/  IADD3 R26, P0, R18, 0x10, RZ ;  /* 0x00000010121a7810 */ /* 0x000fca0007f1e0ff */
[----:B------:R-:W-:Y:S01]  /*91c0*/  IMAD.X R27, RZ, RZ, R19, P0 ;  /* 0x000000ffff1b7224 */ /* 0x000fe200000e0613 */
[----:B------:R-:W-:-:S13]  /*91d0*/  ISETP.GE.AND P0, PT, R105, R2, PT ;  /* 0x000000026900720c */ /* 0x000fda0003f06270 */
[----:B------:R-:W-:Y:S05]  /*91e0*/  @P0 BRA `(.L_x_2613) ;  /* 0x0000019000000947 */ /* 0x000fea0003800000 */
[C---:B----4-:R-:W-:Y:S01]  /*91f0*/  LEA R28, P0, R220.reuse, R16, 0x1 ;  /* 0x00000010dc1c7211 */ /* 0x050fe200078008ff */
[----:B-1-3--:R-:W-:Y:S01]  /*9200*/  IMAD.MOV.U32 R17, RZ, RZ, R15 ;  /* 0x000000ffff117224 */ /* 0x00afe200078e000f */
        /* <DEDUP_REMOVED lines=9> */
[----:B--2---:R-:W-:-:S02]  /*92a0*/  SHF.R.S32.HI R8, RZ, 0x1f, R11 ;  /* 0x0000001fff087819 */ /* 0x004fc4000001140b */
        /* <DEDUP_REMOVED lines=13> */
.L_x_2613:
[----:B------:R-:W-:Y:S05]  /*9380*/  BSYNC B0 ;  /* 0x0000000000007941 */ /* 0x000fea0003800000 */
.L_x_2612:
[----:B------:R-:W-:Y:S01]  /*9390*/  ULDC.64 UR4, c[0x0][0x40] ;  /* 0x0000100000047ab9 */ /* 0x000fe20000000a00 */
[----:B------:R2:W-:Y:S01]  /*93a0*/  STL.64 [R1+0x20], R18 ;  /* 0x0000201201007387 */ /* 0x0005e20000100a00 */
[----:B------:R-:W-:-:S03]  /*93b0*/  UIADD3 UR4, UP0, UR4, 0x160, URZ ;  /* 0x0000016004047890 */ /* 0x000fc6000ff1e03f */
[----:B------:R2:W-:Y:S01]  /*93c0*/  STL.64 [R1+0x28], R26 ;  /* 0x0000281a01007387 */ /* 0x0005e20000100a00 */
[----:B------:R-:W-:Y:S02]  /*93d0*/  UIADD3.X UR5, URZ, UR5, URZ, UP0, !UPT ;  /* 0x000000053f057290 */ /* 0x000fe400087fe43f */
[----:B-12-4-:R-:W-:Y:S01]  /*93e0*/  MOV R8, UR4 ;  /* 0x0000000400087c02 */ /* 0x016fe20008000f00 */
[----:B------:R1:W-:Y:S03]  /*93f0*/  STL.64 [R1+0x30], R24 ;  /* 0x0000301801007387 */ /* 0x0003e60000100a00 */
[----:B------:R-:W-:Y:S01]  /*9400*/  MOV R9, UR5 ;  /* 0x0000000500097c02 */ /* 0x000fe20008000f00 */
[----:B------:R1:W-:Y:S04]  /*9410*/  STL.64 [R1+0x38], R22 ;  /* 0x0000381601007387 */ /* 0x0003e80000100a00 */
[----:B------:R1:W-:Y:S04]  /*9420*/  STL.64 [R1+0x40], R20 ;  /* 0x0000401401007387 */ /* 0x0003e80000100a00 */
[----:B------:R1:W-:Y:S04]  /*9430*/  STL.64 [R1+0x18], R8 ;  /* 0x0000180801007387 */ /* 0x0003e80000100a00 */
[----:B------:R-:W0:Y:S01]  /*9440*/  LDGDEPBAR ;  /* 0x00000000000079af */ /* 0x000e220000000000 */
[----:B------:R-:W-:Y:S02]  /*9450*/  WARPSYNC 0xffffffff ;  /* 0xffffffff00007948 */ /* 0x000fe40003800000 */
[----:B------:R-:W2:Y:S01]  /*9460*/  LDL R2, [R1+0x64] ;  /* 0x0000640001027983 */ /* 0x000ea20000100800 */
[----:B------:R-:W-:Y:S01]  /*9470*/  IMAD R69, R156, -0x30, R69 ;  /* 0xffffffd09c457824 */ /* 0x000fe200078e0245 */
[----:B------:R-:W-:Y:S01]  /*9480*/  SHF.R.S32.HI R81, RZ, 0x1f, R73 ;  /* 0x0000001fff517819 */ /* 0x000fe20000011449 */
[----:B-1----:R-:W-:Y:S01]  /*9490*/  IMAD R8, R4, R73, RZ ;  /* 0x0000004904087224 */ /* 0x002fe200078e02ff */
        /* <DEDUP_REMOVED lines=17> */
[----:B--2---:R-:W-:-:S05]  /*95b0*/  IMAD.IADD R2, R69, 0x1, R2 ;  /* 0x0000000145027824 */ /* 0x004fca00078e0202 */
        /* <DEDUP_REMOVED lines=28> */
[----:B-1-3--:R-:W-:Y:S05]  /*9780*/  CALL.REL.NOINC `($_ZN7cutlass13device_kernelIN5flash19enable_sm80_to_sm89INS1_16FlashAttnFwdSm80INS1_25CollectiveMainloopFwdSm80ILi8ELi1ELb0EN4cute5tupleIJNS5_1CILi128EEENS7_ILi48EEENS7_ILi256EEEEEELi256ENS_10bfloat16_tEfNS_4arch4Sm80ELb0ELb1ELb0ELb1ELb0ELb1ELb1ELb0EEENS1_21CollectiveEpilogueFwdINS6_IJS8_SA_S9_EEENS6_IJNS7_ILi1EEESI_SI_EEESC_SE_Li256ELb1ELb1ELb0ELb0EEENS1_19SingleTileSchedulerILb1ELb0ELb1ELi128EEEEEEEEEvNT_6ParamsE$_ZZN5flash25CollectiveMainloopFwdSm80ILi8ELi1ELb0EN4cute5tupleIJNS1_1CILi128EEENS3_ILi48EEENS3_ILi256EEEEEELi256EN7cutlass10bfloat16_tEfNS8_4arch4Sm80ELb0ELb1ELb0ELb1ELb0ELb1ELb1ELb0EE3mmaINS_16FlashAttnFwdSm80ISC_NS_21CollectiveEpilogueFwdINS2_IJS4_S6_S5_EEENS2_IJNS3_ILi1EEESH_SH_EEES9_SB_Li256ELb1ELb1ELb0ELb0EEENS_19SingleTileSchedulerILb1ELb0ELb1ELi128EEEE13SharedStorageENS1_6TensorINS1_11ArrayEngineIfLm128EEENS1_6LayoutINS2_IJNS2_IJNS3_ILi2EEESS_EEESH_NS3_ILi32EEEEEENS2_IJNS2_IJSH_SS_EEENS3_ILi0EEENS3_ILi4EEEEEEEEEENS_7SoftmaxILi2ELi0EEEEEbRKNSC_6ParamsERT0_RT1_iRKNS_16SeqlenInfoQKNewKILb1ELb1EEENS2_IJiiiiEEERT_ENKUlvE_clEv) ;  /* 0x000100e000007944 */ /* 0x00afea0003c00000 */
[----:B------:R-:W-:Y:S05]  /*9790*/  BSYNC B2 ;  /* 0x0000000000027941 */ /* 0x000fea0003800000 */
.L_x_2614:
[----:B-1----:R-:W2:Y:S01]  /*97a0*/  LDL R12, [R1+0x64] ;  /* 0x00006400010c7983 */ /* 0x002ea20000100800 */
[----:B------:R-:W-:Y:S01]  /*97b0*/  IMAD R8, R81, c[0x0][0x208], RZ ;  /* 0x0000820051087a24 */ /* 0x000fe200078e02ff */
        /* <DEDUP_REMOVED lines=21> */
[----:B------:R-:W-:Y:S01]  /*9910*/  SHF.R.U32.HI R86, RZ, 0x3, R86 ;  /* 0x00000003ff567819 */ /* 0x000fe20000011656 */
[----:B------:R1:W5:Y:S01]  /*9920*/  LDL R6, [R1] ;  /* 0x0000000001067983 */ /* 0x0003620000100800 */
[----:B------:R-:W-:Y:S01]  /*9930*/  LEA.HI.X R25, R10, c[0x0][0x1fc], R8, 0x1, P0 ;  /* 0x00007f000a197a11 */ /* 0x000fe200000f0c08 */
[----:B------:R-:W-:Y:S01]  /*9940*/  IMAD.SHL.U32 R11, R11, 0x20, RZ ;  /* 0x000000200b0b7824 */ /* 0x000fe200078e00ff */
[----:B------:R-:W-:Y:S01]  /*9950*/  LOP3.LUT R213, R213, R86, RZ, 0x3c, !PT ;  /* 0x00000056d5d57212 */ /* 0x000fe200078e3cff */
[----:B------:R-:W-:Y:S01]  /*9960*/  @!P5 IMAD.MOV.U32 R8, RZ, RZ, c[0x0][0x20c] ;  /* 0x00008300ff08d624 */ /* 0x000fe200078e00ff */
[----:B------:R-:W-:-:S02]  /*9970*/  @!P5 LEA R64, P0, R9, R24, 0x6 ;  /* 0x000000180940d211 */ /* 0x000fc400078030ff */
        /* <DEDUP_REMOVED lines=15> */
[----:B------:R-:W-:Y:S01]  /*9a70*/  IMAD R210, R5, 0x2, R214 ;  /* 0x0000000205d27824 */ /* 0x000fe200078e02d6 */
[----:B------:R-:W-:Y:S01]  /*9a80*/  LOP3.LUT P1, RZ, R13, 0x4, RZ, 0xc0, !PT ;  /* 0x000000040dff7812 */ /* 0x000fe2000782c0ff */
[----:B------:R-:W-:Y:S01]  /*9a90*/  IMAD R209, R5, 0x2, R212 ;  /* 0x0000000205d17824 */ /* 0x000fe200078e02d4 */
[----:B--2---:R-:W-:Y:S01]  /*9aa0*/  IADD3 R12, R12, R69, -R240 ;  /* 0x000000450c0c7210 */ /* 0x004fe20007ffe8f0 */
[----:B------:R-:W-:Y:S01]  /*9ab0*/  LDSM.16.M88.4 R36, [R36+0x10080] ;  /* 0x010080002424783b */ /* 0x000fe20000000200 */
[----:B------:R-:W-:Y:S01]  /*9ac0*/  BSSY B0, `(.L_x_2615) ;  /* 0x00000ea000007945 */ /* 0x000fe20003800000 */
[----:B------:R-:W-:Y:S02]  /*9ad0*/  @P5 LOP3.LUT R243, R243, 0x40, RZ, 0xfc, !PT ;  /* 0x00000040f3f35812 */ /* 0x000fe400078efcff */
[C---:B------:R-:W-:Y:S01]  /*9ae0*/  ISETP.LT.OR P0, PT, R12.reuse, 0x1, !P3 ;  /* 0x000000010c00780c */ /* 0x040fe20005f01670 */
[----:B------:R-:W2:Y:S01]  /*9af0*/  LDSM.16.M88.4 R16, [R213+0xa080] ;  /* 0x00a08000d510783b */ /* 0x000ea20000000200 */
[----:B------:R-:W-:-:S03]  /*9b00*/  @!P5 ISETP.LT.OR P3, PT, R12, 0x21, !P3 ;  /* 0x000000210c00d80c */ /* 0x000fc60005f61670 */
[----:B------:R-:W-:Y:S04]  /*9b10*/  LDSM.16.M88.4 R60, [R213+0xa880] ;  /* 0x00a88000d53c783b */ /* 0x000fe80000000200 */
        /* <DEDUP_REMOVED lines=13> */
[--C-:B------:R-:W-:Y:S01]  /*9bf0*/  IMAD.IADD R207, R213, 0x1, R2.reuse ;  /* 0x00000001d5cf7824 */ /* 0x100fe200078e0202 */
[----:B--2---:R-:W-:Y:S01]  /*9c00*/  HMMA.16816.F32.BF16 R20, R36, R16, RZ ;  /* 0x000000102414723c */ /* 0x004fe200000418ff */
[----:B------:R-:W-:-:S08]  /*9c10*/  IMAD.IADD R201, R211, 0x1, R2 ;  /* 0x00000001d3c97824 */ /* 0x000fd000078e0202 */
[----:B------:R2:W-:Y:S01]  /*9c20*/  LDGSTS.E.BYPASS.LTC128B.128 [R223+0x5880], [R24.64+0x80], !P0 ;  /* 0x0588008018df7fae */ /* 0x0005e2000c101d56 */
[C---:B------:R-:W-:Y:S01]  /*9c30*/  ISETP.LT.OR P0, PT, R12.reuse, 0x1, !P1 ;  /* 0x000000010c00780c */ /* 0x040fe20004f01670 */
[----:B------:R-:W-:Y:S01]  /*9c40*/  HMMA.16816.F32.BF16 R16, R36, R18, RZ ;  /* 0x000000122410723c */ /* 0x000fe200000418ff */
[----:B------:R-:W-:-:S07]  /*9c50*/  @!P5 ISETP.LT.OR P1, PT, R12, 0x21, !P1 ;  /* 0x000000210c00d80c */ /* 0x000fce0004f21670 */
[----:B---3--:R-:W-:Y:S04]  /*9c60*/  HMMA.16816.F32.BF16 R40, R36, R56, RZ ;  /* 0x000000382428723c */ /* 0x008fe800000418ff */
[----:B------:R2:W-:Y:S01]  /*9c70*/  LDGSTS.E.BYPASS.LTC128B.128 [R223+0x7080], [R24.64+0x100], !P0 ;  /* 0x0708010018df7fae */ /* 0x0005e2000c101d56 */
[----:B------:R-:W-:-:S03]  /*9c80*/  LOP3.LUT P0, RZ, R13, 0x8, RZ, 0xc0, !PT ;  /* 0x000000080dff7812 */ /* 0x000fc6000780c0ff */
[----:B----4-:R-:W-:Y:S01]  /*9c90*/  HMMA.16816.F32.BF16 R20, R44, R52, R20 ;  /* 0x000000342c14723c */ /* 0x010fe20000041814 */
[C---:B------:R-:W-:Y:S02]  /*9ca0*/  ISETP.LT.OR P4, PT, R12.reuse, 0x1, !P0 ;  /* 0x000000010c00780c */ /* 0x040fe40004781670 */
[----:B------:R-:W-:-:S05]  /*9cb0*/  @!P5 ISETP.LT.OR P0, PT, R12, 0x21, !P0 ;  /* 0x000000210c00d80c */ /* 0x000fca0004701670 */
[C---:B------:R-:W-:Y:S06]  /*9cc0*/  HMMA.16816.F32.BF16 R12, R36.reuse, R60, RZ ;  /* 0x0000003c240c723c */ /* 0x040fec00000418ff */
[----:B------:R2:W-:Y:S02]  /*9cd0*/  LDGSTS.E.BYPASS.LTC128B.128 [R223+0x8880], [R24.64+0x180], !P4 ;  /* 0x0888018018df7fae */ /* 0x0005e4000e101d56 */
[C---:B------:R-:W-:Y:S02]  /*9ce0*/  HMMA.16816.F32.BF16 R60, R36.reuse, R62, RZ ;  /* 0x0000003e243c723c */ /* 0x040fe400000418ff */
[----:B------:R3:W-:Y:S04]  /*9cf0*/  @!P5 LDGSTS.E.BYPASS.LTC128B.128 [R223+0x5080], [R64.64], !P3 ;  /* 0x0508000040dfdfae */ /* 0x0007e8000d901d56 */
[----:B------:R3:W-:Y:S02]  /*9d00*/  @!P5 LDGSTS.E.BYPASS.LTC128B.128 [R223+0x6880], [R64.64+0x80], !P2 ;  /* 0x0688008040dfdfae */ /* 0x0007e4000d101d56 */
[----:B------:R-:W-:Y:S02]  /*9d10*/  HMMA.16816.F32.BF16 R36, R36, R58, RZ ;  /* 0x0000003a2424723c */ /* 0x000fe400000418ff */
[----:B------:R3:W-:Y:S04]  /*9d20*/  @!P5 LDGSTS.E.BYPASS.LTC128B.128 [R223+0x8080], [R64.64+0x100], !P1 ;  /* 0x0808010040dfdfae */ /* 0x0007e8000c901d56 */
[----:B------:R3:W-:Y:S02]  /*9d30*/  @!P5 LDGSTS.E.BYPASS.LTC128B.128 [R223+0x9880], [R64.64+0x180], !P0 ;  /* 0x0988018040dfdfae */ /* 0x0007e4000c101d56 */
[C---:B------:R-:W-:Y:S02]  /*9d40*/  HMMA.16816.F32.BF16 R16, R44.reuse, R54, R16 ;  /* 0x000000362c10723c */ /* 0x040fe40000041810 */
[----:B------:R-:W-:Y:S04]  /*9d50*/  LDSM.16.M88.4 R32, [R210] ;  /* 0x00000000d220783b */ /* 0x000fe80000000200 */
[----:B------:R-:W4:Y:S02]  /*9d60*/  LDSM.16.M88.4 R28, [R207+0xa080] ;  /* 0x00a08000cf1c783b */ /* 0x000f240000000200 */
[C---:B-1----:R-:W-:Y:S02]  /*9d70*/  HMMA.16816.F32.BF16 R12, R44.reuse, R48, R12 ;  /* 0x000000302c0c723c */ /* 0x042fe4000004180c */
[----:B--2---:R-:W1:Y:S04]  /*9d80*/  LDSM.16.M88.4 R24, [R207+0xa880] ;  /* 0x00a88000cf18783b */ /* 0x004e680000000200 */
[----:B------:R-:W-:Y:S02]  /*9d90*/  LDSM.16.M88.4 R56, [R209] ;  /* 0x00000000d138783b */ /* 0x000fe40000000200 */
[C---:B------:R-:W-:Y:S02]  /*9da0*/  HMMA.16816.F32.BF16 R60, R44.reuse, R50, R60 ;  /* 0x000000322c3c723c */ /* 0x040fe4000004183c */
[----:B------:R-:W-:Y:S04]  /*9db0*/  LDSM.16.M88.4 R52, [R201] ;  /* 0x00000000c934783b */ /* 0x000fe80000000200 */
[----:B------:R-:W-:Y:S02]  /*9dc0*/  LDSM.16.M88.4 R48, [R201+0x800] ;  /* 0x00080000c930783b */ /* 0x000fe40000000200 */
[C---:B------:R-:W-:Y:S02]  /*9dd0*/  HMMA.16816.F32.BF16 R40, R44.reuse, R8, R40 ;  /* 0x000000082c28723c */ /* 0x040fe40000041828 */
[----:B---3--:R-:W2:Y:S04]  /*9de0*/  LDSM.16.M88.4 R64, [R207+0xb080] ;  /* 0x00b08000cf40783b */ /* 0x008ea80000000200 */
[----:B------:R-:W0:Y:S02]  /*9df0*/  LDGDEPBAR ;  /* 0x00000000000079af */ /* 0x000e240000000000 */
[----:B------:R-:W-:Y:S02]  /*9e00*/  HMMA.16816.F32.BF16 R36, R44, R10, R36 ;  /* 0x0000000a2c24723c */ /* 0x000fe40000041824 */
[----:B------:R-:W3:Y:S04]  /*9e10*/  LDSM.16.M88.4 R8, [R201+0x1000] ;  /* 0x00100000c908783b */ /* 0x000ee80000000200 */
[----:B------:R-:W-:Y:S02]  /*9e20*/  LDSM.16.M88.4 R44, [R213+0xb880] ;  /* 0x00b88000d52c783b */ /* 0x000fe40000000200 */
[C---:B----4-:R-:W-:Y:S08]  /*9e30*/  HMMA.16816.F32.BF16 R20, R32.reuse, R28, R20 ;  /* 0x0000001c2014723c */ /* 0x050ff00000041814 */
[C---:B------:R-:W-:Y:S01]  /*9e40*/  HMMA.16816.F32.BF16 R16, R32.reuse, R30, R16 ;  /* 0x0000001e2010723c */ /* 0x040fe20000041810 */
[----:B------:R-:W-:Y:S07]  /*9e50*/  LDSM.16.M88.4 R28, [R213+0xc080] ;  /* 0x00c08000d51c783b */ /* 0x000fee0000000200 */
[C---:B-1----:R-:W-:Y:S08]  /*9e60*/  HMMA.16816.F32.BF16 R12, R32.reuse, R24, R12 ;  /* 0x00000018200c723c */ /* 0x042ff0000004180c */
[C---:B------:R-:W-:Y:S01]  /*9e70*/  HMMA.16816.F32.BF16 R60, R32.reuse, R26, R60 ;  /* 0x0000001a203c723c */ /* 0x040fe2000004183c */
[----:B------:R-:W1:Y:S07]  /*9e80*/  LDSM.16.M88.4 R24, [R214+0x4000] ;  /* 0x00400000d618783b */ /* 0x000e6e0000000200 */
[C---:B--2---:R-:W-:Y:S08]  /*9e90*/  HMMA.16816.F32.BF16 R40, R32.reuse, R64, R40 ;  /* 0x000000402028723c */ /* 0x044ff00000041828 */
[----:B------:R-:W-:Y:S08]  /*9ea0*/  HMMA.16816.F32.BF16 R36, R32, R66, R36 ;  /* 0x000000422024723c */ /* 0x000ff00000041824 */
[C---:B------:R-:W-:Y:S08]  /*9eb0*/  HMMA.16816.F32.BF16 R20, R56.reuse, R52, R20 ;  /* 0x000000343814723c */ /* 0x040ff00000041814 */
[C---:B------:R-:W-:Y:S01]  /*9ec0*/  HMMA.16816.F32.BF16 R16, R56.reuse, R54, R16 ;  /* 0x000000363810723c */ /* 0x040fe20000041810 */
[----:B------:R-:W-:Y:S07]  /*9ed0*/  LDSM.16.M88.4 R52, [R210+0x4000] ;  /* 0x00400000d234783b */ /* 0x000fee0000000200 */
[C---:B------:R-:W-:Y:S01]  /*9ee0*/  HMMA.16816.F32.BF16 R32, R56.reuse, R48, R12 ;  /* 0x000000303820723c */ /* 0x040fe2000004180c */
[----:B------:R-:W2:Y:S07]  /*9ef0*/  LDSM.16.M88.4 R12, [R213+0xc880] ;  /* 0x00c88000d50c783b */ /* 0x000eae0000000200 */
[C---:B------:R-:W-:Y:S01]  /*9f00*/  HMMA.16816.F32.BF16 R60, R56.reuse, R50, R60 ;  /* 0x00000032383c723c */ /* 0x040fe2000004183c */
[----:B------:R-:W-:Y:S07]  /*9f10*/  LDSM.16.M88.4 R48, [R212+0x4000] ;  /* 0x00400000d430783b */ /* 0x000fee0000000200 */
        /* <DEDUP_REMOVED lines=9> */
[C---:B--2---:R-:W-:Y:S08]  /*9fb0*/  HMMA.16816.F32.BF16 R40, R24.reuse, R12, R40 ;  /* 0x0000000c1828723c */ /* 0x044ff00000041828 */
[----:B------:R-:W-:Y:S01]  /*9fc0*/  HMMA.16816.F32.BF16 R56, R24, R14, R36 ;  /* 0x0000000e1838723c */ /* 0x000fe20000041824 */
[----:B------:R-:W2:Y:S04]  /*9fd0*/  LDSM.16.M88.4 R36, [R207+0xb880] ;  /* 0x00b88000cf24783b */ /* 0x000ea80000000200 */
[----:B------:R-:W4:Y:S04]  /*9fe0*/  LDSM.16.M88.4 R24, [R207+0xc080] ;  /* 0x00c08000cf18783b */ /* 0x000f280000000200 */
[----:B------:R-:W2:Y:S01]  /*9ff0*/  LDSM.16.M88.4 R12, [R207+0xc880] ;  /* 0x00c88000cf0c783b */ /* 0x000ea20000000200 */
        /* <DEDUP_REMOVED lines=13> */
[C---:B----4-:R-:W-:Y:S08]  /*a0d0*/  HMMA.16816.F32.BF16 R32, R52.reuse, R24, R32 ;  /* 0x000000183420723c */ /* 0x050ff00000041820 */
        /* <DEDUP_REMOVED lines=9> */
[C---:B---3--:R-:W-:Y:S08]  /*a170*/  HMMA.16816.F32.BF16 R32, R48.reuse, R28, R32 ;  /* 0x0000001c3020723c */ /* 0x048ff00000041820 */
[C---:B------:R-:W-:Y:S01]  /*a180*/  HMMA.16816.F32.BF16 R60, R48.reuse, R30, R60 ;  /* 0x0000001e303c723c */ /* 0x040fe2000004183c */
[----:B------:R-:W-:Y:S07]  /*a190*/  LDSM.16.M88.4 R28, [R211+0x3800] ;  /* 0x00380000d31c783b */ /* 0x000fee0000000200 */
[C---:B------:R-:W-:Y:S08]  /*a1a0*/  HMMA.16816.F32.BF16 R40, R48.reuse, R8, R40 ;  /* 0x000000083028723c */ /* 0x040ff00000041828 */
        /* <DEDUP_REMOVED lines=62> */
[----:B------:R-:W3:Y:S01]  /*a590*/  LDSM.16.M88.4 R8, [R201+0x5800] ;  /* 0x00580000c908783b */ /* 0x000ee20000000200 */
[----:B------:R-:W-:Y:S01]  /*a5a0*/  ISETP.GT.AND P0, PT, R73, R221, PT ;  /* 0x000000dd4900720c */ /* 0x000fe20003f04270 */
[----:B------:R-:W-:-:S04]  /*a5b0*/  DEPBAR.LE SB0, 0x0 ;  /* 0x000080000000791a */ /* 0x000fc80000000000 */
[C---:B--2---:R-:W-:Y:S08]  /*a5c0*/  HMMA.16816.F32.BF16 R20, R52.reuse, R36, R20 ;  /* 0x000000243414723c */ /* 0x044ff00000041814 */
[C---:B------:R-:W-:Y:S08]  /*a5d0*/  HMMA.16816.F32.BF16 R16, R52.reuse, R38, R16 ;  /* 0x000000263410723c */ /* 0x040ff00000041810 */
[C---:B------:R-:W-:Y:S08]  /*a5e0*/  HMMA.16816.F32.BF16 R32, R52.reuse, R24, R32 ;  /* 0x000000183420723c */ /* 0x040ff00000041820 */
[C---:B------:R-:W-:Y:S08]  /*a5f0*/  HMMA.16816.F32.BF16 R60, R52.reuse, R26, R60 ;  /* 0x0000001a343c723c */ /* 0x040ff0000004183c */
[C---:B----4-:R-:W-:Y:S08]  /*a600*/  HMMA.16816.F32.BF16 R40, R52.reuse, R12, R40 ;  /* 0x0000000c3428723c */ /* 0x050ff00000041828 */
[----:B------:R-:W-:Y:S01]  /*a610*/  HMMA.16816.F32.BF16 R56, R52, R14, R56 ;  /* 0x0000000e3438723c */ /* 0x000fe20000041838 */
[----:B------:R-:W-:-:S02]  /*a620*/  IADD3 R203, R211, 0x800, RZ ;  /* 0x00000800d3cb7810 */ /* 0x000fc40007ffe0ff */
[C---:B------:R-:W-:Y:S02]  /*a630*/  IADD3 R202, R211.reuse, 0x1000, RZ ;  /* 0x00001000d3ca7810 */ /* 0x040fe40007ffe0ff */
[----:B------:R-:W-:-:S03]  /*a640*/  IADD3 R200, R211, 0x1800, RZ ;  /* 0x00001800d3c87810 */ /* 0x000fc60007ffe0ff */
[----:B-1----:R-:W-:Y:S01]  /*a650*/  HMMA.16816.F32.BF16 R20, R48, R44, R20 ;  /* 0x0000002c3014723c */ /* 0x002fe20000041814 */
        /* <DEDUP_REMOVED lines=9> */
[----:B------:R-:W-:-:S05]  /*a6f0*/  IADD3 R192, R211, 0x5800, RZ ;  /* 0x00005800d3c07810 */ /* 0x000fca0007ffe0ff */
[C---:B------:R-:W-:Y:S08]  /*a700*/  HMMA.16816.F32.BF16 R60, R48.reuse, R30, R60 ;  /* 0x0000001e303c723c */ /* 0x040ff0000004183c */
[C---:B---3--:R-:W-:Y:S08]  /*a710*/  HMMA.16816.F32.BF16 R40, R48.reuse, R8, R40 ;  /* 0x000000083028723c */ /* 0x048ff00000041828 */
[----:B------:R-:W-:Y:S01]  /*a720*/  HMMA.16816.F32.BF16 R56, R48, R10, R56 ;  /* 0x0000000a3038723c */ /* 0x000fe20000041838 */
[----:B------:R-:W-:Y:S06]  /*a730*/  BAR.SYNC.DEFER_BLOCKING 0x0 ;  /* 0x0000000000007b1d */ /* 0x000fec0000010000 */
[----:B------:R-:W-:Y:S01]  /*a740*/  @!UPT UIADD3 URZ, URZ, URZ, URZ ;  /* 0x0000003f3f3ff290 */ /* 0x000fe2000fffe03f */
[----:B------:R-:W-:Y:S11]  /*a750*/  @!P0 BRA `(.L_x_2616) ;  /* 0x0000020000008947 */ /* 0x000ff60003800000 */
[----:B------:R-:W-:Y:S02]  /*a760*/  IADD3 R2, -R240, 0x30, RZ ;  /* 0x00000030f0027810 */ /* 0x000fe40007ffe1ff */
        /* <DEDUP_REMOVED lines=31> */
.L_x_2616:
[----:B------:R-:W-:Y:S05]  /*a960*/  BSYNC B0 ;  /* 0x0000000000007941 */ /* 0x000fea0003800000 */
.L_x_2615:
[----:B------:R-:W2:Y:S01]  /*a970*/  LDL R2, [R1+0x4] ;  /* 0x0000040001027983 */ /* 0x000ea20000100800 */
[----:B-1---5:R-:W-:Y:S01]  /*a980*/  SHF.R.S32.HI R9, RZ, 0x1f, R6 ;  /* 0x0000001fff097819 */ /* 0x022fe20000011406 */
[----:B------:R-:W-:Y:S01]  /*a990*/  IMAD.MOV.U32 R242, RZ, RZ, c[0x0][0x2c4] ;  /* 0x0000b100fff27624 */ /* 0x000fe200078e00ff */
[----:B------:R-:W-:Y:S01]  /*a9a0*/  LOP3.LUT R243, R243, 0xfffff7ff, RZ, 0xc0, !PT ;  /* 0xfffff7fff3f37812 */ /* 0x000fe200078ec0ff */
[----:B------:R-:W-:Y:S01]  /*a9b0*/  IMAD.MOV.U32 R241, RZ, RZ, c[0x0][0x32c] ;  /* 0x0000cb00fff17624 */ /* 0x000fe200078e00ff */
[CC--:B------:R-:W-:Y:S01]  /*a9c0*/  LEA.HI R11, R9.reuse, R6.reuse, RZ, 0x2 ;  /* 0x00000006090b7211 */ /* 0x0c0fe200078f10ff */
[----:B------:R-:W-:Y:S01]  /*a9d0*/  ULDC UR7, c[0x0][0x324] ;  /* 0x0000c90000077ab9 */ /* 0x000fe20000000800 */
[----:B------:R-:W-:Y:S01]  /*a9e0*/  LEA.HI R4, R9, R6, RZ, 0x5 ;  /* 0x0000000609047211 */ /* 0x000fe200078f28ff */
[----:B------:R-:W-:Y:S01]  /*a9f0*/  ULOP3.LUT UR7, URZ, UR7, URZ, 0x33, !UPT ;  /* 0x000000073f077292 */ /* 0x000fe2000f8e333f */
[----:B------:R-:W-:Y:S01]  /*aa00*/  LOP3.LUT R11, R11, 0xfffffffc, RZ, 0xc0, !PT ;  /* 0xfffffffc0b0b7812 */ /* 0x000fe200078ec0ff */
[----:B------:R-:W0:Y:S01]  /*aa10*/  LDGDEPBAR ;  /* 0x00000000000079af */ /* 0x000e220000000000 */
[----:B------:R-:W-:-:S02]  /*aa20*/  LOP3.LUT R9, R4, 0xffffffe0, RZ, 0xc0, !PT ;  /* 0xffffffe004097812 */ /* 0x000fc400078ec0ff */
[--C-:B------:R-:W-:Y:S01]  /*aa30*/  SHF.R.S32.HI R231, RZ, 0x5, R4.reuse ;  /* 0x00000005ffe77819 */ /* 0x100fe20000011404 */
[C---:B------:R-:W-:Y:S01]  /*aa40*/  IMAD.IADD R230, R6.reuse, 0x1, -R11 ;  /* 0x0000000106e67824 */ /* 0x040fe200078e0a0b */
[----:B------:R-:W-:Y:S01]  /*aa50*/  SHF.R.S32.HI R4, RZ, 0x1f, R4 ;  /* 0x0000001fff047819 */ /* 0x000fe20000011404 */
[----:B------:R-:W-:Y:S01]  /*aa60*/  IMAD.IADD R9, R6, 0x1, -R9 ;  /* 0x0000000106097824 */ /* 0x000fe200078e0a09 */
[----:B------:R-:W-:Y:S02]  /*aa70*/  ISETP.NE.AND P0, PT, R242, 0x1, PT ;  /* 0x00000001f200780c */ /* 0x000fe40003f05270 */
[----:B------:R-:W-:Y:S02]  /*aa80*/  LEA.HI R4, R4, R231, RZ, 0x3 ;  /* 0x000000e704047211 */ /* 0x000fe400078f18ff */
[----:B------:R-:W-:Y:S02]  /*aa90*/  LEA.HI R11, R230, R230, RZ, 0x1 ;  /* 0x000000e6e60b7211 */ /* 0x000fe400078f08ff */
[----:B------:R-:W-:-:S02]  /*aaa0*/  SHF.R.S32.HI R232, RZ, 0x1f, R9 ;  /* 0x0000001fffe87819 */ /* 0x000fc40000011409 */
[----:B------:R-:W-:Y:S02]  /*aab0*/  LOP3.LUT R4, R4, 0xffffff8, RZ, 0xc0, !PT ;  /* 0x0ffffff804047812 */ /* 0x000fe400078ec0ff */
[----:B------:R-:W-:Y:S02]  /*aac0*/  LOP3.LUT R11, R11, 0x1ffffffe, RZ, 0xc0, !PT ;  /* 0x1ffffffe0b0b7812 */ /* 0x000fe400078ec0ff */
        /* <DEDUP_REMOVED lines=8> */
[----:B------:R-:W-:-:S03]  /*ab50*/  LOP3.LUT R243, R243, 0xffffefff, RZ, 0xc0, !PT ;  /* 0xffffeffff3f37812 */ /* 0x000fc600078ec0ff */
[----:B------:R-:W-:Y:S02]  /*ab60*/  IMAD.IADD R232, R9, 0x1, -R232 ;  /* 0x0000000109e87824 */ /* 0x000fe400078e0ae8 */
[----:B------:R-:W-:Y:S02]  /*ab70*/  IMAD.IADD R9, R69, 0x1, R3 ;  /* 0x0000000145097824 */ /* 0x000fe400078e0203 */
[----:B------:R-:W-:-:S04]  /*ab80*/  IMAD.SHL.U32 R232, R232, 0x2, RZ ;  /* 0x00000002e8e87824 */ /* 0x000fc800078e00ff */
[--C-:B------:R-:W-:Y:S01]  /*ab90*/  IMAD.IADD R24, R9, 0x1, -R232.reuse ;  /* 0x0000000109187824 */ /* 0x100fe200078e0ae8 */
[----:B------:R-:W-:Y:S01]  /*aba0*/  IADD3 R11, -R232, 0x1, R9 ;  /* 0x00000001e80b7810 */ /* 0x000fe20007ffe109 */
[----:B------:R-:W-:-:S04]  /*abb0*/  IMAD.IADD R9, R69, 0x1, -R232 ;  /* 0x0000000145097824 */ /* 0x000fc800078e0ae8 */
[----:B------:R-:W-:-:S05]  /*abc0*/  IMAD.IADD R11, R11, 0x1, -R234 ;  /* 0x000000010b0b7824 */ /* 0x000fca00078e0aea */
[C---:B------:R-:W-:Y:S02]  /*abd0*/  IADD3 R15, R11.reuse, c[0x0][0x328], RZ ;  /* 0x0000ca000b0f7a10 */ /* 0x040fe40007ffe0ff */
[----:B------:R-:W-:Y:S01]  /*abe0*/  IADD3 R11, R11, UR7, RZ ;  /* 0x000000070b0b7c10 */ /* 0x000fe2000fffe0ff */
[----:B--2---:R-:W-:-:S05]  /*abf0*/  IMAD R25, R2, 0x80, R233 ;  /* 0x0000008002197824 */ /* 0x004fca00078e02e9 */
[----:B------:R-:W-:-:S05]  /*ac00*/  IADD3 R25, R230, R25, R231 ;  /* 0x00000019e6197210 */ /* 0x000fca0007ffe0e7 */
[----:B------:R-:W-:-:S05]  /*ac10*/  @P0 IMAD.HI.U32 R4, R25, c[0x0][0x2c8], RZ ;  /* 0x0000b20019040a27 */ /* 0x000fca00078e00ff */
[----:B------:R-:W-:Y:S02]  /*ac20*/  @P0 SHF.R.U32.HI R25, RZ, c[0x0][0x2cc], R4 ;  /* 0x0000b300ff190a19 */ /* 0x000fe40000011604 */
[----:B------:R-:W-:-:S03]  /*ac30*/  ISETP.GE.AND P0, PT, R241, 0x1, PT ;  /* 0x00000001f100780c */ /* 0x000fc60003f06270 */
[----:B------:R-:W1:Y:S10]  /*ac40*/  SHFL.IDX PT, R6, R25, RZ, 0x1c1f ;  /* 0x001c1fff19067589 */ /* 0x000e7400000e0000 */
[----:B------:R-:W-:Y:S01]  /*ac50*/  @P0 LOP3.LUT R243, R243, 0x1000, RZ, 0xfc, !PT ;  /* 0x00001000f3f30812 */ /* 0x000fe200078efcff */
[----:B-1----:R-:W-:-:S02]  /*ac60*/  IMAD.IADD R27, R15, 0x1, R6 ;  /* 0x000000010f1b7824 */ /* 0x002fc400078e0206 */
[----:B------:R-:W-:-:S03]  /*ac70*/  IMAD.IADD R26, R11, 0x1, R6 ;  /* 0x000000010b1a7824 */ /* 0x000fc600078e0206 */
[----:B------:R-:W-:Y:S01]  /*ac80*/  IMNMX R27, R24, R27, PT ;  /* 0x0000001b181b7217 */ /* 0x000fe20003800200 */
[----:B------:R-:W-:Y:S05]  /*ac90*/  @!P0 BRA `(.L_x_2617) ;  /* 0x0000012000008947 */ /* 0x000fea0003800000 */
[----:B------:R-:W-:Y:S01]  /*aca0*/  IADD3 R6, -R234, R3, R6 ;  /* 0x00000003ea067210 */ /* 0x000fe20007ffe106 */
        /* <DEDUP_REMOVED lines=9> */
.L_x_2619:
[----:B------:R-:W-:-:S13]  /*ad40*/  ISETP.NE.AND P0, PT, R241, 0x1, PT ;  /* 0x00000001f100780c */ /* 0x000fda0003f05270 */
[----:B------:R-:W-:-:S05]  /*ad50*/  @P0 IMAD.HI.U32 R4, R6, c[0x0][0x330], RZ ;  /* 0x0000cc0006040a27 */ /* 0x000fca00078e00ff */
[----:B------:R-:W-:Y:S02]  /*ad60*/  @P0 SHF.R.U32.HI R6, RZ, c[0x0][0x334], R4 ;  /* 0x0000cd00ff060a19 */ /* 0x000fe40000011604 */
.L_x_2620:
[----:B------:R-:W-:Y:S05]  /*ad70*/  BSYNC B0 ;  /* 0x0000000000007941 */ /* 0x000fea0003800000 */
.L_x_2618:
[----:B------:R-:W-:-:S05]  /*ad80*/  IMAD R13, R6, c[0x0][0x32c], R9 ;  /* 0x0000cb00060d7a24 */ /* 0x000fca00078e0209 */
[----:B------:R-:W-:Y:S02]  /*ad90*/  IADD3 R4, R13, c[0x0][0x32c], RZ ;  /* 0x0000cb000d047a10 */ /* 0x000fe40007ffe0ff */
[----:B------:R-:W-:Y:S02]  /*ada0*/  IMNMX R26, R26, R13, !PT ;  /* 0x0000000d1a1a7217 */ /* 0x000fe40007800200 */
[----:B------:R-:W-:Y:S02]  /*adb0*/  IMNMX R27, R27, R4, PT ;  /* 0x000000041b1b7217 */ /* 0x000fe40003800200 */
.L_x_2617:
[C---:B------:R-:W-:Y:S02]  /*adc0*/  ISETP.GE.AND P0, PT, R69.reuse, 0x2, PT ;  /* 0x000000024500780c */ /* 0x040fe40003f06270 */
[----:B------:R-:W-:Y:S02]  /*add0*/  ISETP.GE.AND P1, PT, R69, 0x9, PT ;  /* 0x000000094500780c */ /* 0x000fe40003f26270 */
[----:B------:R-:W-:Y:S02]  /*ade0*/  P2R R13, PR, RZ, 0x1 ;  /* 0x00000001ff0d7803 */ /* 0x000fe40000000000 */
[----:B------:R-:W-:-:S02]  /*adf0*/  ISETP.GT.AND P0, PT, R26, 0x1, !P0 ;  /* 0x000000011a00780c */ /* 0x000fc40004704270 */
[----:B------:R-:W-:Y:S02]  /*ae00*/  P2R R28, PR, RZ, 0x2 ;  /* 0x00000002ff1c7803 */ /* 0x000fe40000000000 */
[----:B------:R-:W-:Y:S02]  /*ae10*/  ISETP.LT.OR P0, PT, R27, 0x2, P0 ;  /* 0x000000021b00780c */ /* 0x000fe40000701670 */
[----:B------:R-:W-:Y:S02]  /*ae20*/  ISETP.GE.AND P6, PT, R69, 0x11, PT ;  /* 0x000000114500780c */ /* 0x000fe40003fc6270 */
[----:B------:R-:W-:Y:S02]  /*ae30*/  FSEL R14, R21, -INF , !P0 ;  /* 0xff800000150e7808 */ /* 0x000fe40004000000 */
[----:B------:R-:W-:Y:S02]  /*ae40*/  ISETP.GT.AND P0, PT, R26, 0x8, !P1 ;  /* 0x000000081a00780c */ /* 0x000fe40004f04270 */
[----:B------:R-:W-:-:S02]  /*ae50*/  ISETP.GE.AND P1, PT, R69, 0xa, PT ;  /* 0x0000000a4500780c */ /* 0x000fc40003f26270 */
[----:B------:R-:W-:Y:S02]  /*ae60*/  ISETP.LT.OR P0, PT, R27, 0x9, P0 ;  /* 0x000000091b00780c */ /* 0x000fe40000701670 */
[C---:B------:R-:W-:Y:S02]  /*ae70*/  ISETP.GE.AND P5, PT, R69.reuse, 0x12, PT ;  /* 0x000000124500780c */ /* 0x040fe40003fa6270 */
[----:B------:R-:W-:Y:S02]  /*ae80*/  FSEL R16, R16, -INF , !P0 ;  /* 0xff80000010107808 */ /* 0x000fe40004000000 */
[----:B------:R-:W-:Y:S02]  /*ae90*/  ISETP.GT.AND P0, PT, R26, 0x9, !P1 ;  /* 0x000000091a00780c */ /* 0x000fe40004f04270 */
[----:B------:R-:W-:Y:S02]  /*aea0*/  ISETP.GE.AND P4, PT, R69, 0x19, PT ;  /* 0x000000194500780c */ /* 0x000fe40003f86270 */
[----:B------:R-:W-:-:S02]  /*aeb0*/  ISETP.LT.OR P0, PT, R27, 0xa, P0 ;  /* 0x0000000a1b00780c */ /* 0x000fc40000701670 */
[----:B------:R-:W-:Y:S02]  /*aec0*/  ISETP.GE.AND P3, PT, R69, 0x1a, PT ;  /* 0x0000001a4500780c */ /* 0x000fe40003f66270 */
[----:B------:R-:W-:Y:S02]  /*aed0*/  FSEL R12, R17, -INF , !P0 ;  /* 0xff800000110c7808 */ /* 0x000fe40004000000 */
[----:B------:R-:W-:Y:S02]  /*aee0*/  ISETP.GT.AND P0, PT, R26, 0x10, !P6 ;  /* 0x000000101a00780c */ /* 0x000fe40007704270 */
[----:B------:R-:W-:Y:S02]  /*aef0*/  ISETP.GE.AND P2, PT, R69, 0x21, PT ;  /* 0x000000214500780c */ /* 0x000fe40003f46270 */
[----:B------:R-:W-:Y:S02]  /*af00*/  ISETP.LT.OR P0, PT, R27, 0x11, P0 ;  /* 0x000000111b00780c */ /* 0x000fe40000701670 */
[----:B------:R-:W-:-:S02]  /*af10*/  P2R R21, PR, RZ, 0x2 ;  /* 0x00000002ff157803 */ /* 0x000fc40000000000 */
[----:B------:R-:W-:Y:S02]  /*af20*/  FSEL R10, R32, -INF , !P0 ;  /* 0xff800000200a7808 */ /* 0x000fe40004000000 */
[----:B------:R-:W-:Y:S01]  /*af30*/  ISETP.GT.AND P0, PT, R26, 0x11, !P5 ;  /* 0x000000111a00780c */ /* 0x000fe20006f04270 */
[----:B------:R-:W1:Y:S01]  /*af40*/  SHFL.IDX PT, R32, R25, 0x1, 0x1c1f ;  /* 0x003c1f0019207f89 */ /* 0x000e6200000e0000 */
[----:B------:R-:W-:Y:S02]  /*af50*/  ISETP.GE.AND P1, PT, R69, 0x22, PT ;  /* 0x000000224500780c */ /* 0x000fe40003f26270 */
[----:B------:R-:W-:-:S04]  /*af60*/  ISETP.LT.OR P0, PT, R27, 0x12, P0 ;  /* 0x000000121b00780c */ /* 0x000fc80000701670 */
[----:B------:R-:W-:Y:S02]  /*af70*/  FSEL R6, R33, -INF , !P0 ;  /* 0xff80000021067808 */ /* 0x000fe40004000000 */
[----:B------:R-:W-:-:S04]  /*af80*/  ISETP.GT.AND P0, PT, R26, 0x18, !P4 ;  /* 0x000000181a00780c */ /* 0x000fc80006704270 */
[----:B------:R-:W-:-:S04]  /*af90*/  ISETP.LT.OR P0, PT, R27, 0x19, P0 ;  /* 0x000000191b00780c */ /* 0x000fc80000701670 */
[----:B------:R-:W-:Y:S02]  /*afa0*/  FSEL R4, R60, -INF , !P0 ;  /* 0xff8000003c047808 */ /* 0x000fe40004000000 */
[----:B------:R-:W-:-:S04]  /*afb0*/  ISETP.GT.AND P0, PT, R26, 0x19, !P3 ;  /* 0x000000191a00780c */ /* 0x000fc80005f04270 */
[----:B------:R-:W-:Y:S01]  /*afc0*/  ISETP.LT.OR P0, PT, R27, 0x1a, P0 ;  /* 0x0000001a1b00780c */ /* 0x000fe20000701670 */
[----:B-1----:R-:W-:-:S03]  /*afd0*/  IMAD.IADD R15, R15, 0x1, R32 ;  /* 0x000000010f0f7824 */ /* 0x002fc600078e0220 */
[----:B------:R-:W-:Y:S02]  /*afe0*/  FSEL R8, R61, -INF , !P0 ;  /* 0xff8000003d087808 */ /* 0x000fe40004000000 */
[----:B------:R-:W-:Y:S02]  /*aff0*/  ISETP.GT.AND P0, PT, R26, 0x20, !P2 ;  /* 0x000000201a00780c */ /* 0x000fe40005704270 */
[----:B------:R-:W-:Y:S02]  /*b000*/  IMNMX R24, R24, R15, PT ;  /* 0x0000000f18187217 */ /* 0x000fe40003800200 */
[----:B------:R-:W-:-:S04]  /*b010*/  ISETP.LT.OR P0, PT, R27, 0x21, P0 ;  /* 0x000000211b00780c */ /* 0x000fc80000701670 */
[----:B------:R-:W-:Y:S02]  /*b020*/  FSEL R188, R40, -INF , !P0 ;  /* 0xff80000028bc7808 */ /* 0x000fe40004000000 */
[----:B------:R-:W-:-:S04]  /*b030*/  ISETP.GT.AND P0, PT, R26, 0x21, !P1 ;  /* 0x000000211a00780c */ /* 0x000fc80004f04270 */
[----:B------:R-:W-:-:S04]  /*b040*/  ISETP.LT.OR P0, PT, R27, 0x22, P0 ;  /* 0x000000221b00780c */ /* 0x000fc80000701670 */
[----:B------:R-:W-:Y:S02]  /*b050*/  FSEL R244, R41, -INF , !P0 ;  /* 0xff80000029f47808 */ /* 0x000fe40004000000 */
[----:B------:R-:W-:-:S04]  /*b060*/  ISETP.GE.AND P0, PT, R69, 0x29, PT ;  /* 0x000000294500780c */ /* 0x000fc80003f06270 */
[----:B------:R-:W-:Y:S02]  /*b070*/  P2R R29, PR, RZ, 0x1 ;  /* 0x00000001ff1d7803 */ /* 0x000fe40000000000 */
[----:B------:R-:W-:-:S04]  /*b080*/  ISETP.GT.AND P0, PT, R26, 0x28, !P0 ;  /* 0x000000281a00780c */ /* 0x000fc80004704270 */
[----:B------:R-:W-:-:S04]  /*b090*/  ISETP.LT.OR P0, PT, R27, 0x29, P0 ;  /* 0x000000291b00780c */ /* 0x000fc80000701670 */
[----:B------:R-:W-:Y:S02]  /*b0a0*/  FSEL R190, R56, -INF , !P0 ;  /* 0xff80000038be7808 */ /* 0x000fe40004000000 */
[----:B------:R-:W-:-:S04]  /*b0b0*/  ISETP.GE.AND P0, PT, R69, 0x1, PT ;  /* 0x000000014500780c */ /* 0x000fc80003f06270 */
[----:B------:R-:W-:Y:S02]  /*b0c0*/  P2R R30, PR, RZ, 0x1 ;  /* 0x00000001ff1e7803 */ /* 0x000fe40000000000 */
[----:B------:R-:W-:-:S04]  /*b0d0*/  ISETP.GT.AND P0, PT, R26, RZ, !P0 ;  /* 0x000000ff1a00720c */ /* 0x000fc80004704270 */
[----:B------:R-:W-:-:S04]  /*b0e0*/  ISETP.LT.OR P0, PT, R27, 0x1, P0 ;  /* 0x000000011b00780c */ /* 0x000fc80000701670 */
[----:B------:R-:W-:Y:S02]  /*b0f0*/  FSEL R20, R20, -INF , !P0 ;  /* 0xff80000014147808 */ /* 0x000fe40004000000 */
[----:B------:R-:W-:-:S04]  /*b100*/  ISETP.GE.AND P0, PT, R69, 0x2a, PT ;  /* 0x0000002a4500780c */ /* 0x000fc80003f06270 */
[----:B------:R-:W-:Y:S02]  /*b110*/  P2R R31, PR, RZ, 0x1 ;  /* 0x00000001ff1f7803 */ /* 0x000fe40000000000 */
[----:B------:R-:W-:Y:S01]  /*b120*/  ISETP.GT.AND P0, PT, R26, 0x29, !P0 ;  /* 0x000000291a00780c */ /* 0x000fe20004704270 */
[----:B------:R-:W-:-:S03]  /*b130*/  IMAD.IADD R26, R11, 0x1, R32 ;  /* 0x000000010b1a7824 */ /* 0x000fc600078e0220 */
[----:B------:R-:W-:-:S04]  /*b140*/  ISETP.LT.OR P0, PT, R27, 0x2a, P0 ;  /* 0x0000002a1b00780c */ /* 0x000fc80000701670 */
[----:B------:R-:W-:Y:S02]  /*b150*/  FSEL R238, R57, -INF , !P0 ;  /* 0xff80000039ee7808 */ /* 0x000fe40004000000 */
[----:B------:R-:W-:-:S13]  /*b160*/  ISETP.GE.AND P0, PT, R241, 0x1, PT ;  /* 0x00000001f100780c */ /* 0x000fda0003f06270 */
        /* <DEDUP_REMOVED lines=11> */
.L_x_2623:
[----:B------:R-:W-:-:S13]  /*b220*/  ISETP.NE.AND P0, PT, R241, 0x1, PT ;  /* 0x00000001f100780c */ /* 0x000fda0003f05270 */
[----:B------:R-:W-:-:S05]  /*b230*/  @P0 IMAD.HI.U32 R11, R32, c[0x0][0x330], RZ ;  /* 0x0000cc00200b0a27 */ /* 0x000fca00078e00ff */
[----:B------:R-:W-:Y:S02]  /*b240*/  @P0 SHF.R.U32.HI R32, RZ, c[0x0][0x334], R11 ;  /* 0x0000cd00ff200a19 */ /* 0x000fe4000001160b */
.L_x_2624:
[----:B------:R-:W-:Y:S05]  /*b250*/  BSYNC B0 ;  /* 0x0000000000007941 */ /* 0x000fea0003800000 */
.L_x_2622:
[----:B------:R-:W-:-:S05]  /*b260*/  IMAD R11, R32, c[0x0][0x32c], R9 ;  /* 0x0000cb00200b7a24 */ /* 0x000fca00078e0209 */
[----:B------:R-:W-:Y:S02]  /*b270*/  IADD3 R9, R11, c[0x0][0x32c], RZ ;  /* 0x0000cb000b097a10 */ /* 0x000fe40007ffe0ff */
[----:B------:R-:W-:Y:S02]  /*b280*/  IMNMX R26, R26, R11, !PT ;  /* 0x0000000b1a1a7217 */ /* 0x000fe40007800200 */
[----:B------:R-:W-:Y:S02]  /*b290*/  IMNMX R24, R24, R9, PT ;  /* 0x0000000918187217 */ /* 0x000fe40003800200 */
.L_x_2621:
[----:B------:R-:W-:Y:S01]  /*b2a0*/  ISETP.NE.AND P0, PT, R28, RZ, PT ;  /* 0x000000ff1c00720c */ /* 0x000fe20003f05270 */
[----:B------:R-:W2:Y:S01]  /*b2b0*/  LDL R181, [R1+0x64] ;  /* 0x0000640001b57983 */ /* 0x000ea20000100800 */
[----:B------:R-:W-:Y:S02]  /*b2c0*/  IMAD.SHL.U32 R208, R0, 0x2, RZ ;  /* 0x0000000200d07824 */ /* 0x000fe400078e00ff */
[----:B------:R-:W-:Y:S01]  /*b2d0*/  ISETP.GT.AND P0, PT, R26, 0x8, !P0 ;  /* 0x000000081a00780c */ /* 0x000fe20004704270 */
[----:B------:R-:W2:Y:S01]  /*b2e0*/  LDL R176, [R1+0x58] ;  /* 0x0000580001b07983 */ /* 0x000ea20000100800 */
[----:B------:R-:W-:-:S02]  /*b2f0*/  IMAD R206, R7, 0x2, R208 ;  /* 0x0000000207ce7824 */ /* 0x000fc400078e02d0 */
[----:B------:R-:W-:Y:S01]  /*b300*/  ISETP.LT.OR P0, PT, R24, 0x9, P0 ;  /* 0x000000091800780c */ /* 0x000fe20000701670 */
[C---:B------:R-:W-:Y:S01]  /*b310*/  IMAD R205, R5.reuse, 0x2, R208 ;  /* 0x0000000205cd7824 */ /* 0x040fe200078e02d0 */
[----:B------:R-:W-:Y:S01]  /*b320*/  LDSM.16.MT88.4 R132, [R208+0x4080] ;  /* 0x00408000d084783b */ /* 0x000fe20000004200 */
[----:B------:R-:W-:Y:S01]  /*b330*/  IMAD R204, R5, 0x2, R206 ;  /* 0x0000000205cc7824 */ /* 0x000fe200078e02ce */
[----:B------:R-:W-:Y:S02]  /*b340*/  FSEL R17, R18, -INF , !P0 ;  /* 0xff80000012117808 */ /* 0x000fe40004000000 */
[----:B------:R-:W-:Y:S01]  /*b350*/  ISETP.NE.AND P0, PT, R21, RZ, PT ;  /* 0x000000ff1500720c */ /* 0x000fe20003f05270 */
[----:B------:R-:W-:Y:S01]  /*b360*/  LDSM.16.MT88.4 R140, [R206+0x4080] ;  /* 0x00408000ce8c783b */ /* 0x000fe20000004200 */
[----:B------:R-:W-:Y:S02]  /*b370*/  FMNMX.FTZ R21, R20, R14, !PT ;  /* 0x0000000e14157209 */ /* 0x000fe40007810000 */
[----:B------:R-:W-:Y:S01]  /*b380*/  ISETP.GT.AND P0, PT, R26, 0x9, !P0 ;  /* 0x000000091a00780c */ /* 0x000fe20004704270 */
[----:B------:R-:W-:Y:S01]  /*b390*/  LDSM.16.MT88.4 R148, [R205+0x4080] ;  /* 0x00408000cd94783b */ /* 0x000fe20000004200 */
[----:B------:R-:W-:-:S02]  /*b3a0*/  FMNMX.FTZ R21, R16, R21, !PT ;  /* 0x0000001510157209 */ /* 0x000fc40007810000 */
[----:B------:R-:W-:Y:S01]  /*b3b0*/  ISETP.LT.OR P0, PT, R24, 0xa, P0 ;  /* 0x0000000a1800780c */ /* 0x000fe20000701670 */
[----:B------:R-:W-:Y:S01]  /*b3c0*/  LDSM.16.MT88.4 R48, [R206+0x5880] ;  /* 0x00588000ce30783b */ /* 0x000fe20000004200 */
[----:B------:R-:W-:Y:S02]  /*b3d0*/  FMNMX.FTZ R21, R12, R21, !PT ;  /* 0x000000150c157209 */ /* 0x000fe40007810000 */
[----:B------:R-:W-:Y:S01]  /*b3e0*/  FSEL R19, R19, -INF , !P0 ;  /* 0xff80000013137808 */ /* 0x000fe20004000000 */
[----:B------:R-:W-:Y:S01]  /*b3f0*/  LDSM.16.MT88.4 R64, [R204+0x5880] ;  /* 0x00588000cc40783b */ /* 0x000fe20000004200 */
[----:B------:R-:W-:Y:S02]  /*b400*/  ISETP.GT.AND P0, PT, R26, 0x10, !P6 ;  /* 0x000000101a00780c */ /* 0x000fe40007704270 */
[----:B------:R-:W-:Y:S01]  /*b410*/  FMNMX.FTZ R21, R10, R21, !PT ;  /* 0x000000150a157209 */ /* 0x000fe20007810000 */
[----:B------:R-:W-:Y:S01]  /*b420*/  LDSM.16.MT88.4 R72, [R208+0x7080] ;  /* 0x00708000d048783b */ /* 0x000fe20000004200 */
[----:B------:R-:W-:-:S02]  /*b430*/  ISETP.LT.OR P0, PT, R24, 0x11, P0 ;  /* 0x000000111800780c */ /* 0x000fc40000701670 */
[----:B------:R-:W-:Y:S01]  /*b440*/  FMNMX.FTZ R21, R6, R21, !PT ;  /* 0x0000001506157209 */ /* 0x000fe20007810000 */
[----:B------:R-:W-:Y:S01]  /*b450*/  LDSM.16.MT88.4 R80, [R206+0x7080] ;  /* 0x00708000ce50783b */ /* 0x000fe20000004200 */
[----:B------:R-:W-:Y:S02]  /*b460*/  FSEL R11, R34, -INF , !P0 ;  /* 0xff800000220b7808 */ /* 0x000fe40004000000 */
        /* <DEDUP_REMOVED lines=8> */
[----:B------:R-:W-:Y:S02]  /*b4f0*/  ISETP.GT.AND P0, PT, R26, 0x18, !P4 ;  /* 0x000000181a00780c */ /* 0x000fe40006704270 */
[----:B------:R-:W-:Y:S01]  /*b500*/  ISETP.NE.AND P4, PT, R30, RZ, PT ;  /* 0x000000ff1e00720c */ /* 0x000fe20003f85270 */
[----:B------:R-:W-:Y:S01]  /*b510*/  LDSM.16.MT88.4 R32, [R204+0x4080] ;  /* 0x00408000cc20783b */ /* 0x000fe20000004200 */
[----:B------:R-:W-:Y:S02]  /*b520*/  ISETP.LT.OR P0, PT, R24, 0x19, P0 ;  /* 0x000000191800780c */ /* 0x000fe40000701670 */
[----:B------:R-:W-:Y:S01]  /*b530*/  ISETP.NE.AND P5, PT, R29, RZ, PT ;  /* 0x000000ff1d00720c */ /* 0x000fe20003fa5270 */
[----:B------:R-:W-:Y:S01]  /*b540*/  LDSM.16.MT88.4 R112, [R206+0x8880] ;  /* 0x00888000ce70783b */ /* 0x000fe20000004200 */
[----:B------:R-:W-:-:S02]  /*b550*/  FSEL R15, R62, -INF , !P0 ;  /* 0xff8000003e0f7808 */ /* 0x000fc40004000000 */
[----:B------:R-:W-:Y:S01]  /*b560*/  ISETP.GT.AND P0, PT, R26, 0x19, !P3 ;  /* 0x000000191a00780c */ /* 0x000fe20005f04270 */
[----:B------:R-:W-:Y:S01]  /*b570*/  LDSM.16.MT88.4 R120, [R205+0x8880] ;  /* 0x00888000cd78783b */ /* 0x000fe20000004200 */
[----:B------:R-:W-:Y:S02]  /*b580*/  ISETP.NE.AND P3, PT, R13, RZ, PT ;  /* 0x000000ff0d00720c */ /* 0x000fe40003f65270 */
[----:B------:R-:W-:Y:S01]  /*b590*/  ISETP.LT.OR P0, PT, R24, 0x1a, P0 ;  /* 0x0000001a1800780c */ /* 0x000fe20000701670 */
[----:B------:R-:W-:Y:S01]  /*b5a0*/  LDSM.16.MT88.4 R168, [R208+0x6080] ;  /* 0x00608000d0a8783b */ /* 0x000fe20000004200 */
[----:B------:R-:W-:Y:S02]  /*b5b0*/  FMNMX.FTZ R21, R188, R21, !PT ;  /* 0x00000015bc157209 */ /* 0x000fe40007810000 */
[----:B------:R-:W-:Y:S01]  /*b5c0*/  FSEL R13, R63, -INF , !P0 ;  /* 0xff8000003f0d7808 */ /* 0x000fe20004000000 */
[----:B------:R-:W-:Y:S01]  /*b5d0*/  LDSM.16.MT88.4 R164, [R205+0x6080] ;  /* 0x00608000cda4783b */ /* 0x000fe20000004200 */
[----:B------:R-:W-:-:S02]  /*b5e0*/  ISETP.GT.AND P0, PT, R26, 0x20, !P2 ;  /* 0x000000201a00780c */ /* 0x000fc40005704270 */
[----:B------:R-:W-:Y:S01]  /*b5f0*/  FMNMX.FTZ R21, R244, R21, !PT ;  /* 0x00000015f4157209 */ /* 0x000fe20007810000 */
[----:B------:R-:W-:Y:S01]  /*b600*/  LDSM.16.MT88.4 R160, [R208+0x7880] ;  /* 0x00788000d0a0783b */ /* 0x000fe20000004200 */
[----:B------:R-:W-:Y:S02]  /*b610*/  ISETP.LT.OR P0, PT, R24, 0x21, P0 ;  /* 0x000000211800780c */ /* 0x000fe40000701670 */
[----:B------:R-:W-:Y:S02]  /*b620*/  ISETP.NE.AND P6, PT, R31, RZ, PT ;  /* 0x000000ff1f00720c */ /* 0x000fe40003fc5270 */
[----:B------:R-:W-:Y:S02]  /*b630*/  FSEL R247, R42, -INF , !P0 ;  /* 0xff8000002af77808 */ /* 0x000fe40004000000 */
[----:B------:R-:W-:Y:S02]  /*b640*/  ISETP.GT.AND P0, PT, R26, 0x21, !P1 ;  /* 0x000000211a00780c */ /* 0x000fe40004f04270 */
[----:B------:R-:W-:-:S02]  /*b650*/  FMNMX.FTZ R21, R190, R21, !PT ;  /* 0x00000015be157209 */ /* 0x000fc40007810000 */
[----:B------:R-:W-:Y:S02]  /*b660*/  ISETP.LT.OR P0, PT, R24, 0x22, P0 ;  /* 0x000000221800780c */ /* 0x000fe40000701670 */
[----:B------:R-:W-:Y:S02]  /*b670*/  FMNMX.FTZ R21, R238, R21, !PT ;  /* 0x00000015ee157209 */ /* 0x000fe40007810000 */
[----:B------:R-:W-:Y:S02]  /*b680*/  FSEL R239, R43, -INF , !P0 ;  /* 0xff8000002bef7808 */ /* 0x000fe40004000000 */
[----:B------:R-:W-:Y:S01]  /*b690*/  ISETP.GT.AND P0, PT, R26, 0x1, !P3 ;  /* 0x000000011a00780c */ /* 0x000fe20005f04270 */
[----:B------:R-:W-:Y:S03]  /*b6a0*/  LDSM.16.MT88.4 R40, [R208+0x5880] ;  /* 0x00588000d028783b */ /* 0x000fe60000004200 */
[----:B------:R-:W-:-:S04]  /*b6b0*/  ISETP.LT.OR P0, PT, R24, 0x2, P0 ;  /* 0x000000021800780c */ /* 0x000fc80000701670 */
[----:B------:R-:W-:Y:S02]  /*b6c0*/  FSEL R23, R23, -INF , !P0 ;  /* 0xff80000017177808 */ /* 0x000fe40004000000 */
[----:B------:R-:W-:-:S04]  /*b6d0*/  ISETP.GT.AND P0, PT, R26, RZ, !P4 ;  /* 0x000000ff1a00720c */ /* 0x000fc80006704270 */
[----:B------:R-:W-:-:S04]  /*b6e0*/  ISETP.LT.OR P0, PT, R24, 0x1, P0 ;  /* 0x000000011800780c */ /* 0x000fc80000701670 */
[----:B------:R-:W-:Y:S02]  /*b6f0*/  FSEL R22, R22, -INF , !P0 ;  /* 0xff80000016167808 */ /* 0x000fe40004000000 */
[----:B------:R-:W-:Y:S02]  /*b700*/  ISETP.GT.AND P0, PT, R26, 0x28, !P5 ;  /* 0x000000281a00780c */ /* 0x000fe40006f04270 */
[----:B------:R-:W-:Y:S02]  /*b710*/  FMNMX.FTZ R18, R22, R23, !PT ;  /* 0x0000001716127209 */ /* 0x000fe40007810000 */
[----:B------:R-:W-:Y:S02]  /*b720*/  ISETP.LT.OR P0, PT, R24, 0x29, P0 ;  /* 0x000000291800780c */ /* 0x000fe40000701670 */
[----:B------:R-:W-:Y:S02]  /*b730*/  FMNMX.FTZ R18, R17, R18, !PT ;  /* 0x0000001211127209 */ /* 0x000fe40007810000 */
[----:B------:R-:W-:-:S02]  /*b740*/  FSEL R235, R58, -INF , !P0 ;  /* 0xff8000003aeb7808 */ /* 0x000fc40004000000 */
[----:B------:R-:W-:Y:S02]  /*b750*/  FMNMX.FTZ R18, R19, R18, !PT ;  /* 0x0000001213127209 */ /* 0x000fe40007810000 */
[----:B------:R-:W-:Y:S02]  /*b760*/  ISETP.GT.AND P0, PT, R26, 0x29, !P6 ;  /* 0x000000291a00780c */ /* 0x000fe40007704270 */
[----:B------:R-:W-:Y:S02]  /*b770*/  FMNMX.FTZ R18, R11, R18, !PT ;  /* 0x000000120b127209 */ /* 0x000fe40007810000 */
[----:B------:R-:W-:Y:S02]  /*b780*/  ISETP.LT.OR P0, PT, R24, 0x2a, P0 ;  /* 0x0000002a1800780c */ /* 0x000fe40000701670 */
[----:B------:R-:W1:Y:S01]  /*b790*/  SHFL.BFLY PT, R24, R21, 0x2, 0x1f ;  /* 0x0c401f0015187f89 */ /* 0x000e6200000e0000 */
[----:B------:R-:W-:Y:S02]  /*b7a0*/  FMNMX.FTZ R18, R9, R18, !PT ;  /* 0x0000001209127209 */ /* 0x000fe40007810000 */
[----:B------:R-:W-:-:S02]  /*b7b0*/  FSEL R191, R59, -INF , !P0 ;  /* 0xff8000003bbf7808 */ /* 0x000fc40004000000 */
[----:B------:R-:W-:Y:S01]  /*b7c0*/  FMNMX.FTZ R18, R15, R18, !PT ;  /* 0x000000120f127209 */ /* 0x000fe20007810000 */
[----:B------:R-:W-:Y:S03]  /*b7d0*/  LDSM.16.MT88.4 R56, [R205+0x5880] ;  /* 0x00588000cd38783b */ /* 0x000fe60000004200 */
[----:B------:R-:W-:-:S04]  /*b7e0*/  FMNMX.FTZ R18, R13, R18, !PT ;  /* 0x000000120d127209 */ /* 0x000fc80007810000 */
[----:B------:R-:W-:-:S04]  /*b7f0*/  FMNMX.FTZ R18, R247, R18, !PT ;  /* 0x00000012f7127209 */ /* 0x000fc80007810000 */
[----:B------:R-:W-:-:S04]  /*b800*/  FMNMX.FTZ R18, R239, R18, !PT ;  /* 0x00000012ef127209 */ /* 0x000fc80007810000 */
[----:B------:R-:W-:Y:S02]  /*b810*/  FMNMX.FTZ R18, R235, R18, !PT ;  /* 0x00000012eb127209 */ /* 0x000fe40007810000 */
[----:B-1----:R-:W-:Y:S02]  /*b820*/  FMNMX.FTZ R24, R21, R24, !PT ;  /* 0x0000001815187209 */ /* 0x002fe40007810000 */
[----:B------:R-:W-:-:S03]  /*b830*/  FMNMX.FTZ R21, R191, R18, !PT ;  /* 0x00000012bf157209 */ /* 0x000fc60007810000 */
[----:B------:R-:W1:Y:S04]  /*b840*/  SHFL.BFLY PT, R157, R24, 0x1, 0x1f ;  /* 0x0c201f00189d7f89 */ /* 0x000e6800000e0000 */
[----:B------:R-:W3:Y:S01]  /*b850*/  SHFL.BFLY PT, R18, R21, 0x2, 0x1f ;  /* 0x0c401f0015127f89 */ /* 0x000ee200000e0000 */
[----:B-1----:R-:W-:-:S03]  /*b860*/  FMNMX.FTZ R157, R24, R157, !PT ;  /* 0x0000009d189d7209 */ /* 0x002fc60007810000 */
[----:B------:R-:W-:Y:S01]  /*b870*/  LDSM.16.MT88.4 R24, [R206+0x7880] ;  /* 0x00788000ce18783b */ /* 0x000fe20000004200 */
[----:B---3--:R-:W-:Y:S01]  /*b880*/  FMNMX.FTZ R18, R21, R18, !PT ;  /* 0x0000001215127209 */ /* 0x008fe20007810000 */
[C---:B------:R-:W-:Y:S01]  /*b890*/  FMUL.FTZ R249, R157.reuse, c[0x0][0x2d0] ;  /* 0x0000b4009df97a20 */ /* 0x040fe20000410000 */
[----:B------:R-:W-:-:S03]  /*b8a0*/  FSETP.NEU.FTZ.AND P0, PT, R157, -INF , PT ;  /* 0xff8000009d00780b */ /* 0x000fc60003f1d000 */
[----:B------:R-:W1:Y:S01]  /*b8b0*/  SHFL.BFLY PT, R159, R18, 0x1, 0x1f ;  /* 0x0c201f00129f7f89 */ /* 0x000e6200000e0000 */
[----:B------:R-:W-:-:S05]  /*b8c0*/  FSEL R249, R249, RZ, P0 ;  /* 0x000000fff9f97208 */ /* 0x000fca0000000000 */
[--C-:B------:R-:W-:Y:S02]  /*b8d0*/  FFMA.FTZ R177, R20, c[0x0][0x2d0], -R249.reuse ;  /* 0x0000b40014b17a23 */ /* 0x100fe400000108f9 */
[--C-:B------:R-:W-:Y:S02]  /*b8e0*/  FFMA.FTZ R172, R14, c[0x0][0x2d0], -R249.reuse ;  /* 0x0000b4000eac7a23 */ /* 0x100fe400000108f9 */
[--C-:B------:R-:W-:Y:S02]  /*b8f0*/  FFMA.FTZ R173, R16, c[0x0][0x2d0], -R249.reuse ;  /* 0x0000b40010ad7a23 */ /* 0x100fe400000108f9 */
[--C-:B------:R-:W-:Y:S01]  /*b900*/  FFMA.FTZ R158, R12, c[0x0][0x2d0], -R249.reuse ;  /* 0x0000b4000c9e7a23 */ /* 0x100fe200000108f9 */
[----:B------:R-:W-:Y:S01]  /*b910*/  MUFU.EX2 R177, R177 ;  /* 0x000000b100b17308 */ /* 0x000fe20000000800 */
[--C-:B------:R-:W-:Y:S02]  /*b920*/  FFMA.FTZ R185, R6, c[0x0][0x2d0], -R249.reuse ;  /* 0x0000b40006b97a23 */ /* 0x100fe400000108f9 */
[----:B------:R-:W-:-:S02]  /*b930*/  FFMA.FTZ R178, R4, c[0x0][0x2d0], -R249 ;  /* 0x0000b40004b27a23 */ /* 0x000fc400000108f9 */
[----:B------:R-:W3:Y:S01]  /*b940*/  LDSM.16.MT88.4 R4, [R204+0x8880] ;  /* 0x00888000cc04783b */ /* 0x000ee20000004200 */
[--C-:B------:R-:W-:Y:S02]  /*b950*/  FFMA.FTZ R180, R10, c[0x0][0x2d0], -R249.reuse ;  /* 0x0000b4000ab47a23 */ /* 0x100fe400000108f9 */
[----:B------:R-:W4:Y:S01]  /*b960*/  MUFU.EX2 R172, R172 ;  /* 0x000000ac00ac7308 */ /* 0x000f220000000800 */
[----:B------:R-:W-:Y:S01]  /*b970*/  FFMA.FTZ R183, R8, c[0x0][0x2d0], -R249 ;  /* 0x0000b40008b77a23 */ /* 0x000fe200000108f9 */
[----:B-1----:R-:W-:-:S04]  /*b980*/  FMNMX.FTZ R159, R18, R159, !PT ;  /* 0x0000009f129f7209 */ /* 0x002fc80007810000 */
[C---:B------:R-:W-:Y:S01]  /*b990*/  FSETP.NEU.FTZ.AND P0, PT, R159.reuse, -INF , PT ;  /* 0xff8000009f00780b */ /* 0x040fe20003f1d000 */
[----:B------:R-:W-:Y:S01]  /*b9a0*/  FMUL.FTZ R186, R159, c[0x0][0x2d0] ;  /* 0x0000b4009fba7a20 */ /* 0x000fe20000410000 */
[----:B------:R-:W-:Y:S04]  /*b9b0*/  MUFU.EX2 R173, R173 ;  /* 0x000000ad00ad7308 */ /* 0x000fe80000000800 */
[----:B------:R-:W-:Y:S02]  /*b9c0*/  FSEL R186, R186, RZ, P0 ;  /* 0x000000ffbaba7208 */ /* 0x000fe40000000000 */
[----:B----4-:R-:W-:Y:S02]  /*b9d0*/  F2FP.BF16.PACK_AB R128, R172, R177 ;  /* 0x000000b1ac80723e */ /* 0x010fe400000010ff */
[----:B------:R-:W1:Y:S01]  /*b9e0*/  MUFU.EX2 R158, R158 ;  /* 0x0000009e009e7308 */ /* 0x000e620000000800 */
[----:B------:R-:W-:-:S02]  /*b9f0*/  FFMA.FTZ R174, R22, c[0x0][0x2d0], -R186 ;  /* 0x0000b40016ae7a23 */ /* 0x000fc400000108ba */
[--C-:B------:R-:W-:Y:S02]  /*ba00*/  FFMA.FTZ R179, R23, c[0x0][0x2d0], -R186.reuse ;  /* 0x0000b40017b37a23 */ /* 0x100fe400000108ba */
[--C-:B------:R-:W-:Y:S01]  /*ba10*/  FFMA.FTZ R0, R17, c[0x0][0x2d0], -R186.reuse ;  /* 0x0000b40011007a23 */ /* 0x100fe200000108ba */
[----:B------:R-:W-:Y:S01]  /*ba20*/  LDSM.16.MT88.4 R20, [R205+0x4880] ;  /* 0x00488000cd14783b */ /* 0x000fe20000004200 */
[--C-:B------:R-:W-:Y:S01]  /*ba30*/  FFMA.FTZ R175, R19, c[0x0][0x2d0], -R186.reuse ;  /* 0x0000b40013af7a23 */ /* 0x100fe200000108ba */
[----:B------:R-:W-:Y:S01]  /*ba40*/  MUFU.EX2 R174, R174 ;  /* 0x000000ae00ae7308 */ /* 0x000fe20000000800 */
[--C-:B------:R-:W-:Y:S01]  /*ba50*/  FFMA.FTZ R184, R11, c[0x0][0x2d0], -R186.reuse ;  /* 0x0000b4000bb87a23 */ /* 0x100fe200000108ba */
[----:B------:R-:W-:Y:S06]  /*ba60*/  LDSM.16.MT88.4 R16, [R208+0x4880] ;  /* 0x00488000d010783b */ /* 0x000fec0000004200 */
[----:B------:R-:W4:Y:S01]  /*ba70*/  MUFU.EX2 R179, R179 ;  /* 0x000000b300b37308 */ /* 0x000f220000000800 */
[--C-:B------:R-:W-:Y:S01]  /*ba80*/  FFMA.FTZ R189, R9, c[0x0][0x2d0], -R186.reuse ;  /* 0x0000b40009bd7a23 */ /* 0x100fe200000108ba */
[----:B-1----:R-:W-:Y:S01]  /*ba90*/  F2FP.BF16.PACK_AB R130, R158, R173 ;  /* 0x000000ad9e82723e */ /* 0x002fe200000010ff */
[----:B------:R-:W1:Y:S05]  /*baa0*/  LDSM.16.MT88.4 R8, [R206+0x4880] ;  /* 0x00488000ce08783b */ /* 0x000e6a0000004200 */
[----:B------:R-:W-:Y:S08]  /*bab0*/  MUFU.EX2 R0, R0 ;  /* 0x0000000000007308 */ /* 0x000ff00000000800 */
[----:B------:R-:W5:Y:S01]  /*bac0*/  MUFU.EX2 R175, R175 ;  /* 0x000000af00af7308 */ /* 0x000f620000000800 */
[--C-:B------:R-:W-:Y:S01]  /*bad0*/  FFMA.FTZ R182, R15, c[0x0][0x2d0], -R186.reuse ;  /* 0x0000b4000fb67a23 */ /* 0x100fe200000108ba */
[----:B----4-:R-:W-:Y:S01]  /*bae0*/  F2FP.BF16.PACK_AB R129, R179, R174 ;  /* 0x000000aeb381723e */ /* 0x010fe200000010ff */
[----:B------:R-:W-:-:S02]  /*baf0*/  FFMA.FTZ R187, R13, c[0x0][0x2d0], -R186 ;  /* 0x0000b4000dbb7a23 */ /* 0x000fc400000108ba */
[----:B------:R-:W4:Y:S03]  /*bb00*/  LDSM.16.MT88.4 R12, [R204+0x4880] ;  /* 0x00488000cc0c783b */ /* 0x000f260000004200 */
[----:B------:R-:W-:Y:S01]  /*bb10*/  MUFU.EX2 R180, R180 ;  /* 0x000000b400b47308 */ /* 0x000fe20000000800 */
[----:B-----5:R-:W-:-:S07]  /*bb20*/  F2FP.BF16.PACK_AB R131, R175, R0 ;  /* 0x00000000af83723e */ /* 0x020fce00000010ff */
[----:B------:R-:W5:Y:S01]  /*bb30*/  MUFU.EX2 R185, R185 ;  /* 0x000000b900b97308 */ /* 0x000f620000000800 */
[C---:B------:R-:W-:Y:S07]  /*bb40*/  HMMA.16816.F32.BF16 R136, R128.reuse, R140, RZ ;  /* 0x0000008c8088723c */ /* 0x040fee00000418ff */
[----:B------:R-:W-:Y:S01]  /*bb50*/  MUFU.EX2 R178, R178 ;  /* 0x000000b200b27308 */ /* 0x000fe20000000800 */
[C---:B------:R-:W-:Y:S07]  /*bb60*/  HMMA.16816.F32.BF16 R140, R128.reuse, R142, RZ ;  /* 0x0000008e808c723c */ /* 0x040fee00000418ff */
[----:B------:R-:W-:Y:S01]  /*bb70*/  MUFU.EX2 R183, R183 ;  /* 0x000000b700b77308 */ /* 0x000fe20000000800 */
[C---:B------:R-:W-:Y:S07]  /*bb80*/  HMMA.16816.F32.BF16 R28, R128.reuse, R32, RZ ;  /* 0x00000020801c723c */ /* 0x040fee00000418ff */
[----:B------:R-:W-:Y:S01]  /*bb90*/  MUFU.EX2 R184, R184 ;  /* 0x000000b800b87308 */ /* 0x000fe20000000800 */
[C---:B------:R-:W-:Y:S07]  /*bba0*/  HMMA.16816.F32.BF16 R32, R128.reuse, R34, RZ ;  /* 0x000000228020723c */ /* 0x040fee00000418ff */
[----:B------:R-:W1:Y:S01]  /*bbb0*/  MUFU.EX2 R189, R189 ;  /* 0x000000bd00bd7308 */ /* 0x000e620000000800 */
[C---:B------:R-:W-:Y:S07]  /*bbc0*/  HMMA.16816.F32.BF16 R152, R128.reuse, R132, RZ ;  /* 0x000000848098723c */ /* 0x040fee00000418ff */
[----:B------:R-:W-:Y:S01]  /*bbd0*/  MUFU.EX2 R182, R182 ;  /* 0x000000b600b67308 */ /* 0x000fe20000000800 */
[C---:B------:R-:W-:Y:S07]  /*bbe0*/  HMMA.16816.F32.BF16 R144, R128.reuse, R148, RZ ;  /* 0x000000948090723c */ /* 0x040fee00000418ff */
[----:B------:R-:W1:Y:S01]  /*bbf0*/  MUFU.EX2 R187, R187 ;  /* 0x000000bb00bb7308 */ /* 0x000e620000000800 */
        /* <DEDUP_REMOVED lines=25> */
[----:B-----5:R-:W-:Y:S01]  /*bd90*/  F2FP.BF16.PACK_AB R4, R185, R180 ;  /* 0x000000b4b904723e */ /* 0x020fe200000010ff */
[----:B------:R-:W-:Y:S01]  /*bda0*/  HMMA.16816.F32.BF16 R128, R128, R6, RZ ;  /* 0x000000068080723c */ /* 0x000fe200000418ff */
[----:B-1----:R-:W-:-:S06]  /*bdb0*/  F2FP.BF16.PACK_AB R5, R189, R184 ;  /* 0x000000b8bd05723e */ /* 0x002fcc00000010ff */
[----:B------:R-:W-:Y:S02]  /*bdc0*/  F2FP.BF16.PACK_AB R6, R183, R178 ;  /* 0x000000b2b706723e */ /* 0x000fe400000010ff */
[----:B------:R-:W-:-:S07]  /*bdd0*/  F2FP.BF16.PACK_AB R7, R187, R182 ;  /* 0x000000b6bb07723e */ /* 0x000fce00000010ff */
[C---:B------:R-:W-:Y:S08]  /*bde0*/  HMMA.16816.F32.BF16 R136, R4.reuse, R8, R136 ;  /* 0x000000080488723c */ /* 0x040ff00000041888 */
        /* <DEDUP_REMOVED lines=27> */
[----:B------:R-:W-:-:S04]  /*bfa0*/  FFMA.FTZ R245, R244, c[0x0][0x2d0], -R249 ;  /* 0x0000b400f4f57a23 */ /* 0x000fc800000108f9 */
[----:B---3--:R-:W-:Y:S01]  /*bfb0*/  HMMA.16816.F32.BF16 R116, R4, R12, R116 ;  /* 0x0000000c0474723c */ /* 0x008fe20000041874 */
[--C-:B------:R-:W-:Y:S02]  /*bfc0*/  FFMA.FTZ R190, R190, c[0x0][0x2d0], -R249.reuse ;  /* 0x0000b400bebe7a23 */ /* 0x100fe400000108f9 */
[----:B------:R-:W-:-:S05]  /*bfd0*/  FFMA.FTZ R249, R238, c[0x0][0x2d0], -R249 ;  /* 0x0000b400eef97a23 */ /* 0x000fca00000108f9 */
[C---:B------:R-:W-:Y:S01]  /*bfe0*/  HMMA.16816.F32.BF16 R120, R4.reuse, R14, R120 ;  /* 0x0000000e0478723c */ /* 0x040fe20000041878 */
[----:B------:R-:W3:Y:S01]  /*bff0*/  LDSM.16.MT88.4 R12, [R205+0x6880] ;  /* 0x00688000cd0c783b */ /* 0x000ee20000004200 */
[--C-:B------:R-:W-:Y:S02]  /*c000*/  FFMA.FTZ R238, R247, c[0x0][0x2d0], -R186.reuse ;  /* 0x0000b400f7ee7a23 */ /* 0x100fe400000108ba */
[--C-:B------:R-:W-:Y:S02]  /*c010*/  FFMA.FTZ R239, R239, c[0x0][0x2d0], -R186.reuse ;  /* 0x0000b400efef7a23 */ /* 0x100fe400000108ba */
[--C-:B------:R-:W-:Y:S02]  /*c020*/  FFMA.FTZ R235, R235, c[0x0][0x2d0], -R186.reuse ;  /* 0x0000b400ebeb7a23 */ /* 0x100fe400000108ba */
[----:B------:R-:W-:Y:S01]  /*c030*/  FFMA.FTZ R186, R191, c[0x0][0x2d0], -R186 ;  /* 0x0000b400bfba7a23 */ /* 0x000fe200000108ba */
[----:B------:R-:W-:Y:S01]  /*c040*/  MUFU.EX2 R188, R188 ;  /* 0x000000bc00bc7308 */ /* 0x000fe20000000800 */
[C---:B------:R-:W-:Y:S07]  /*c050*/  HMMA.16816.F32.BF16 R52, R4.reuse, R164, R52 ;  /* 0x000000a40434723c */ /* 0x040fee0000041834 */
[----:B------:R-:W1:Y:S01]  /*c060*/  MUFU.EX2 R245, R245 ;  /* 0x000000f500f57308 */ /* 0x000e620000000800 */
[C---:B------:R-:W-:Y:S01]  /*c070*/  HMMA.16816.F32.BF16 R56, R4.reuse, R166, R56 ;  /* 0x000000a60438723c */ /* 0x040fe20000041838 */
[----:B------:R-:W1:Y:S06]  /*c080*/  LDSM.16.MT88.4 R164, [R208+0x5080] ;  /* 0x00508000d0a4783b */ /* 0x000e6c0000004200 */
[----:B------:R-:W-:Y:S08]  /*c090*/  MUFU.EX2 R190, R190 ;  /* 0x000000be00be7308 */ /* 0x000ff00000000800 */
[----:B------:R-:W1:Y:S08]  /*c0a0*/  MUFU.EX2 R249, R249 ;  /* 0x000000f900f97308 */ /* 0x000e700000000800 */
[----:B------:R-:W-:Y:S08]  /*c0b0*/  MUFU.EX2 R238, R238 ;  /* 0x000000ee00ee7308 */ /* 0x000ff00000000800 */
[----:B------:R-:W1:Y:S08]  /*c0c0*/  MUFU.EX2 R239, R239 ;  /* 0x000000ef00ef7308 */ /* 0x000e700000000800 */
[----:B------:R-:W-:Y:S08]  /*c0d0*/  MUFU.EX2 R235, R235 ;  /* 0x000000eb00eb7308 */ /* 0x000ff00000000800 */
[----:B------:R-:W1:Y:S01]  /*c0e0*/  MUFU.EX2 R186, R186 ;  /* 0x000000ba00ba7308 */ /* 0x000e620000000800 */
        /* <DEDUP_REMOVED lines=23> */
[----:B------:R-:W-:Y:S01]  /*c260*/  HMMA.16816.F32.BF16 R56, R4, R14, R56 ;  /* 0x0000000e0438723c */ /* 0x000fe20000041838 */
[----:B------:R-:W3:Y:S01]  /*c270*/  LDSM.16.MT88.4 R12, [R205+0x9880] ;  /* 0x00988000cd0c783b */ /* 0x000ee20000004200 */
[----:B------:R-:W-:-:S02]  /*c280*/  FADD.FTZ R172, R177, R172 ;  /* 0x000000acb1ac7221 */ /* 0x000fc40000010000 */
[----:B------:R-:W-:-:S04]  /*c290*/  FADD.FTZ R179, R174, R179 ;  /* 0x000000b3aeb37221 */ /* 0x000fc80000010000 */
        /* <DEDUP_REMOVED lines=18> */
[----:B------:R-:W-:Y:S01]  /*c3c0*/  FADD.FTZ R0, R0, R179 ;  /* 0x000000b300007221 */ /* 0x000fe20000010000 */
[----:B------:R-:W-:-:S05]  /*c3d0*/  ISETP.NE.AND P6, PT, R242, 0x1, PT ;  /* 0x00000001f200780c */ /* 0x000fca0003fc5270 */
[----:B---3--:R-:W-:Y:S01]  /*c3e0*/  HMMA.16816.F32.BF16 R116, R4, R12, R116 ;  /* 0x0000000c0474723c */ /* 0x008fe20000041874 */
[----:B------:R-:W-:-:S06]  /*c3f0*/  FADD.FTZ R175, R175, R0 ;  /* 0x00000000afaf7221 */ /* 0x000fcc0000010000 */
[----:B------:R-:W-:-:S04]  /*c400*/  FADD.FTZ R13, R173, R172 ;  /* 0x000000acad0d7221 */ /* 0x000fc80000010000 */
[----:B------:R-:W-:Y:S02]  /*c410*/  FADD.FTZ R13, R158, R13 ;  /* 0x0000000d9e0d7221 */ /* 0x000fe40000010000 */
[----:B------:R-:W-:Y:S02]  /*c420*/  FADD.FTZ R184, R184, R175 ;  /* 0x000000afb8b87221 */ /* 0x000fe40000010000 */
[----:B------:R-:W-:Y:S02]  /*c430*/  FADD.FTZ R180, R180, R13 ;  /* 0x0000000db4b47221 */ /* 0x000fe40000010000 */
[----:B------:R-:W-:Y:S02]  /*c440*/  FADD.FTZ R189, R189, R184 ;  /* 0x000000b8bdbd7221 */ /* 0x000fe40000010000 */
[----:B------:R-:W-:Y:S02]  /*c450*/  FADD.FTZ R185, R185, R180 ;  /* 0x000000b4b9b97221 */ /* 0x000fe40000010000 */
[----:B------:R-:W-:-:S02]  /*c460*/  IMAD.SHL.U32 R180, R2, 0x80, RZ ;  /* 0x0000008002b47824 */ /* 0x000fc400078e00ff */
[----:B------:R-:W-:Y:S02]  /*c470*/  FADD.FTZ R178, R178, R185 ;  /* 0x000000b9b2b27221 */ /* 0x000fe40000010000 */
[----:B------:R-:W-:-:S04]  /*c480*/  @P6 IMAD.HI.U32 R0, R180, c[0x0][0x2c8], RZ ;  /* 0x0000b200b4006a27 */ /* 0x000fc800078e00ff */
[----:B------:R-:W-:Y:S02]  /*c490*/  FADD.FTZ R182, R182, R189 ;  /* 0x000000bdb6b67221 */ /* 0x000fe40000010000 */
[----:B------:R-:W-:Y:S01]  /*c4a0*/  IMAD.MOV.U32 R2, RZ, RZ, R180 ;  /* 0x000000ffff027224 */ /* 0x000fe200078e00b4 */
[----:B------:R-:W-:Y:S01]  /*c4b0*/  @P6 SHF.R.U32.HI R2, RZ, c[0x0][0x2cc], R0 ;  /* 0x0000b300ff026a19 */ /* 0x000fe20000011600 */
[----:B------:R-:W-:Y:S01]  /*c4c0*/  FADD.FTZ R183, R183, R178 ;  /* 0x000000b2b7b77221 */ /* 0x000fe20000010000 */
[----:B------:R-:W-:Y:S01]  /*c4d0*/  ISETP.GE.AND P6, PT, R241, 0x1, PT ;  /* 0x00000001f100780c */ /* 0x000fe20003fc6270 */
[----:B------:R-:W-:Y:S02]  /*c4e0*/  FADD.FTZ R187, R187, R182 ;  /* 0x000000b6bbbb7221 */ /* 0x000fe40000010000 */
[----:B------:R-:W-:Y:S02]  /*c4f0*/  FADD.FTZ R188, R188, R183 ;  /* 0x000000b7bcbc7221 */ /* 0x000fe40000010000 */
[----:B------:R-:W-:-:S02]  /*c500*/  FADD.FTZ R238, R238, R187 ;  /* 0x000000bbeeee7221 */ /* 0x000fc40000010000 */
[----:B------:R-:W-:Y:S02]  /*c510*/  FADD.FTZ R245, R245, R188 ;  /* 0x000000bcf5f57221 */ /* 0x000fe40000010000 */
[----:B------:R-:W-:Y:S01]  /*c520*/  FADD.FTZ R238, R239, R238 ;  /* 0x000000eeefee7221 */ /* 0x000fe20000010000 */
[----:B--2---:R-:W-:Y:S01]  /*c530*/  IADD3 R176, -R176, R181, R2 ;  /* 0x000000b5b0b07210 */ /* 0x004fe20007ffe102 */
[----:B------:R-:W-:Y:S01]  /*c540*/  FADD.FTZ R190, R190, R245 ;  /* 0x000000f5bebe7221 */ /* 0x000fe20000010000 */
[----:B------:R-:W-:Y:S01]  /*c550*/  HMMA.16816.F32.BF16 R68, R4, R168, R68 ;  /* 0x000000a80444723c */ /* 0x000fe20000041844 */
[----:B------:R-:W-:Y:S01]  /*c560*/  FADD.FTZ R235, R235, R238 ;  /* 0x000000eeebeb7221 */ /* 0x000fe20000010000 */
[----:B------:R-:W-:Y:S01]  /*c570*/  IADD3 R238, R156, -0x2, RZ ;  /* 0xfffffffe9cee7810 */ /* 0x000fe20007ffe0ff */
[----:B------:R-:W-:Y:S01]  /*c580*/  FADD.FTZ R239, R249, R190 ;  /* 0x000000bef9ef7221 */ /* 0x000fe20000010000 */
[----:B------:R-:W-:Y:S01]  /*c590*/  IADD3 R0, R176, c[0x0][0x328], RZ ;  /* 0x0000ca00b0007a10 */ /* 0x000fe20007ffe0ff */
[----:B------:R-:W-:-:S03]  /*c5a0*/  FADD.FTZ R235, R186, R235 ;  /* 0x000000ebbaeb7221 */ /* 0x000fc60000010000 */
        /* <DEDUP_REMOVED lines=9> */
[C---:B----4-:R-:W-:Y:S08]  /*c640*/  HMMA.16816.F32.BF16 R108, R4.reuse, R16, R108 ;  /* 0x00000010046c723c */ /* 0x050ff0000004186c */
[C---:B------:R-:W-:Y:S08]  /*c650*/  HMMA.16816.F32.BF16 R112, R4.reuse, R18, R112 ;  /* 0x000000120470723c */ /* 0x040ff00000041870 */
[C---:B------:R-:W-:Y:S08]  /*c660*/  HMMA.16816.F32.BF16 R120, R4.reuse, R14, R120 ;  /* 0x0000000e0478723c */ /* 0x040ff00000041878 */
[C---:B-1----:R-:W-:Y:S08]  /*c670*/  HMMA.16816.F32.BF16 R124, R4.reuse, R8, R124 ;  /* 0x00000008047c723c */ /* 0x042ff0000004187c */
[----:B------:R-:W-:Y:S01]  /*c680*/  HMMA.16816.F32.BF16 R128, R4, R10, R128 ;  /* 0x0000000a0480723c */ /* 0x000fe20000041880 */
[----:B------:R-:W-:Y:S07]  /*c690*/  @!P6 BRA `(.L_x_2625) ;  /* 0x000001000000e947 */ /* 0x000fee0003800000 */
        /* <DEDUP_REMOVED lines=10> */
.L_x_2627:
[----:B------:R-:W-:-:S13]  /*c740*/  ISETP.NE.AND P0, PT, R241, 0x1, PT ;  /* 0x00000001f100780c */ /* 0x000fda0003f05270 */
[----:B------:R-:W-:-:S05]  /*c750*/  @P0 IMAD.HI.U32 R4, R2, c[0x0][0x330], RZ ;  /* 0x0000cc0002040a27 */ /* 0x000fca00078e00ff */
[----:B------:R-:W-:Y:S02]  /*c760*/  @P0 SHF.R.U32.HI R2, RZ, c[0x0][0x334], R4 ;  /* 0x0000cd00ff020a19 */ /* 0x000fe40000011604 */
.L_x_2628:
[----:B------:R-:W-:Y:S05]  /*c770*/  BSYNC B0 ;  /* 0x0000000000007941 */ /* 0x000fea0003800000 */
.L_x_2626:
[----:B------:R-:W-:-:S05]  /*c780*/  IMAD R5, R2, R241, c[0x0][0x32c] ;  /* 0x0000cb0002057624 */ /* 0x000fca00078e02f1 */
[----:B------:R-:W-:-:S05]  /*c790*/  IMNMX R0, R0, R5, PT ;  /* 0x0000000500007217 */ /* 0x000fca0003800200 */
.L_x_2625:
[----:B------:R-:W-:-:S05]  /*c7a0*/  IMAD.HI R5, R0, 0x2aaaaaab, RZ ;  /* 0x2aaaaaab00057827 */ /* 0x000fca00078e02ff */
[----:B------:R-:W-:-:S04]  /*c7b0*/  SHF.R.U32.HI R0, RZ, 0x1f, R5 ;  /* 0x0000001fff007819 */ /* 0x000fc80000011605 */
[----:B------:R-:W-:-:S04]  /*c7c0*/  LEA.HI.SX32 R0, R5, R0, 0x1d ;  /* 0x0000000005007211 */ /* 0x000fc800078feaff */
[----:B------:R-:W-:-:S04]  /*c7d0*/  IMNMX R245, R221, R0, !PT ;  /* 0x00000000ddf57217 */ /* 0x000fc80007800200 */
[----:B------:R-:W-:-:S13]  /*c7e0*/  ISETP.GE.AND P0, PT, R238, R245, PT ;  /* 0x000000f5ee00720c */ /* 0x000fda0003f06270 */
[----:B------:R-:W-:Y:S05]  /*c7f0*/  @!P0 BRA `(.L_x_2629) ;  /* 0x0000336000008947 */ /* 0x000fea0003800000 */
.L_x_2642:
        /* <DEDUP_REMOVED lines=25> */
[----:B------:R-:W-:Y:S02]  /*c990*/  @!P1 IMAD.MOV.U32 R5, RZ, RZ, c[0x0][0x208] ;  /* 0x00008200ff059624 */ /* 0x000fe400078e00ff */
[----:B------:R-:W-:Y:S02]  /*c9a0*/  IMAD R7, R7, 0x30, RZ ;  /* 0x0000003007077824 */ /* 0x000fe400078e02ff */
[----:B------:R-:W-:Y:S03]  /*c9b0*/  @!P1 IMAD.MOV.U32 R0, RZ, RZ, c[0x0][0x20c] ;  /* 0x00008300ff009624 */ /* 0x000fe600078e00ff */
        /* <DEDUP_REMOVED lines=22> */
.L_x_2631:
[----:B------:R-:W-:Y:S05]  /*cb20*/  BSYNC B0 ;  /* 0x0000000000007941 */ /* 0x000fea0003800000 */
.L_x_2630:
[C---:B--234-:R-:W-:Y:S01]  /*cb30*/  HMMA.16816.F32.BF16 R4, R160.reuse, R164, RZ ;  /* 0x000000a4a004723c */ /* 0x05cfe200000418ff */
[----:B------:R-:W0:Y:S01]  /*cb40*/  LDGDEPBAR ;  /* 0x00000000000079af */ /* 0x000e220000000000 */
[----:B------:R-:W-:Y:S01]  /*cb50*/  BSSY B0, `(.L_x_2632) ;  /* 0x00000bd000007945 */ /* 0x000fe20003800000 */
[----:B------:R-:W-:Y:S05]  /*cb60*/  ISETP.GT.AND P0, PT, R238, R221, PT ;  /* 0x000000ddee00720c */ /* 0x000fea0003f04270 */
[C---:B------:R-:W-:Y:S01]  /*cb70*/  HMMA.16816.F32.BF16 R8, R160.reuse, R166, RZ ;  /* 0x000000a6a008723c */ /* 0x040fe200000418ff */
[----:B------:R-:W-:Y:S07]  /*cb80*/  LDSM.16.M88.4 R164, [R210] ;  /* 0x00000000d2a4783b */ /* 0x000fee0000000200 */
[C---:B------:R-:W-:Y:S08]  /*cb90*/  HMMA.16816.F32.BF16 R12, R160.reuse, R168, RZ ;  /* 0x000000a8a00c723c */ /* 0x040ff000000418ff */
[C---:B------:R-:W-:Y:S01]  /*cba0*/  HMMA.16816.F32.BF16 R16, R160.reuse, R170, RZ ;  /* 0x000000aaa010723c */ /* 0x040fe200000418ff */
[----:B------:R-:W2:Y:S07]  /*cbb0*/  LDSM.16.M88.4 R168, [R207+0xa080] ;  /* 0x00a08000cfa8783b */ /* 0x000eae0000000200 */
[C---:B-1----:R-:W-:Y:S08]  /*cbc0*/  HMMA.16816.F32.BF16 R20, R160.reuse, R172, RZ ;  /* 0x000000aca014723c */ /* 0x042ff000000418ff */
[----:B------:R-:W-:Y:S01]  /*cbd0*/  HMMA.16816.F32.BF16 R24, R160, R174, RZ ;  /* 0x000000aea018723c */ /* 0x000fe200000418ff */
[----:B------:R-:W1:Y:S05]  /*cbe0*/  LDSM.16.M88.4 R160, [R207+0xa880] ;  /* 0x00a88000cfa0783b */ /* 0x000e6a0000000200 */
[----:B------:R-:W3:Y:S02]  /*cbf0*/  LDSM.16.M88.4 R172, [R207+0xb080] ;  /* 0x00b08000cfac783b */ /* 0x000ee40000000200 */
[C---:B------:R-:W-:Y:S08]  /*cc00*/  HMMA.16816.F32.BF16 R4, R176.reuse, R180, R4 ;  /* 0x000000b4b004723c */ /* 0x040ff00000041804 */
[C---:B------:R-:W-:Y:S01]  /*cc10*/  HMMA.16816.F32.BF16 R8, R176.reuse, R182, R8 ;  /* 0x000000b6b008723c */ /* 0x040fe20000041808 */
[----:B------:R-:W-:Y:S07]  /*cc20*/  LDSM.16.M88.4 R180, [R209] ;  /* 0x00000000d1b4783b */ /* 0x000fee0000000200 */
[C---:B------:R-:W-:Y:S08]  /*cc30*/  HMMA.16816.F32.BF16 R12, R176.reuse, R184, R12 ;  /* 0x000000b8b00c723c */ /* 0x040ff0000004180c */
[C---:B------:R-:W-:Y:S01]  /*cc40*/  HMMA.16816.F32.BF16 R16, R176.reuse, R186, R16 ;  /* 0x000000bab010723c */ /* 0x040fe20000041810 */
[----:B------:R-:W4:Y:S07]  /*cc50*/  LDSM.16.M88.4 R184, [R201] ;  /* 0x00000000c9b8783b */ /* 0x000f2e0000000200 */
[C---:B------:R-:W-:Y:S08]  /*cc60*/  HMMA.16816.F32.BF16 R20, R176.reuse, R188, R20 ;  /* 0x000000bcb014723c */ /* 0x040ff00000041814 */
[----:B------:R-:W-:Y:S01]  /*cc70*/  HMMA.16816.F32.BF16 R24, R176, R190, R24 ;  /* 0x000000beb018723c */ /* 0x000fe20000041818 */
[----:B------:R-:W5:Y:S05]  /*cc80*/  LDSM.16.M88.4 R176, [R201+0x800] ;  /* 0x00080000c9b0783b */ /* 0x000f6a0000000200 */
[----:B------:R-:W4:Y:S02]  /*cc90*/  LDSM.16.M88.4 R188, [R201+0x1000] ;  /* 0x00100000c9bc783b */ /* 0x000f240000000200 */
[C---:B--2---:R-:W-:Y:S08]  /*cca0*/  HMMA.16816.F32.BF16 R4, R164.reuse, R168, R4 ;  /* 0x000000a8a404723c */ /* 0x044ff00000041804 */
[C---:B------:R-:W-:Y:S01]  /*ccb0*/  HMMA.16816.F32.BF16 R8, R164.reuse, R170, R8 ;  /* 0x000000aaa408723c */ /* 0x040fe20000041808 */
[----:B------:R-:W-:Y:S07]  /*ccc0*/  LDSM.16.M88.4 R168, [R213+0xb880] ;  /* 0x00b88000d5a8783b */ /* 0x000fee0000000200 */
[C---:B-1----:R-:W-:Y:S08]  /*ccd0*/  HMMA.16816.F32.BF16 R12, R164.reuse, R160, R12 ;  /* 0x000000a0a40c723c */ /* 0x042ff0000004180c */
[C---:B------:R-:W-:Y:S01]  /*cce0*/  HMMA.16816.F32.BF16 R16, R164.reuse, R162, R16 ;  /* 0x000000a2a410723c */ /* 0x040fe20000041810 */
[----:B------:R-:W1:Y:S07]  /*ccf0*/  LDSM.16.M88.4 R160, [R214+0x4000] ;  /* 0x00400000d6a0783b */ /* 0x000e6e0000000200 */
[C---:B---3--:R-:W-:Y:S08]  /*cd00*/  HMMA.16816.F32.BF16 R20, R164.reuse, R172, R20 ;  /* 0x000000aca414723c */ /* 0x048ff00000041814 */
[----:B------:R-:W-:Y:S01]  /*cd10*/  HMMA.16816.F32.BF16 R24, R164, R174, R24 ;  /* 0x000000aea418723c */ /* 0x000fe20000041818 */
[----:B------:R-:W2:Y:S05]  /*cd20*/  LDSM.16.M88.4 R164, [R213+0xc080] ;  /* 0x00c08000d5a4783b */ /* 0x000eaa0000000200 */
[----:B------:R-:W3:Y:S02]  /*cd30*/  LDSM.16.M88.4 R172, [R213+0xc880] ;  /* 0x00c88000d5ac783b */ /* 0x000ee40000000200 */
[C---:B----4-:R-:W-:Y:S08]  /*cd40*/  HMMA.16816.F32.BF16 R4, R180.reuse, R184, R4 ;  /* 0x000000b8b404723c */ /* 0x050ff00000041804 */
[C---:B------:R-:W-:Y:S01]  /*cd50*/  HMMA.16816.F32.BF16 R8, R180.reuse, R186, R8 ;  /* 0x000000bab408723c */ /* 0x040fe20000041808 */
[----:B------:R-:W-:Y:S07]  /*cd60*/  LDSM.16.M88.4 R184, [R200] ;  /* 0x00000000c8b8783b */ /* 0x000fee0000000200 */
[C---:B-----5:R-:W-:Y:S08]  /*cd70*/  HMMA.16816.F32.BF16 R12, R180.reuse, R176, R12 ;  /* 0x000000b0b40c723c */ /* 0x060ff0000004180c */
[C---:B------:R-:W-:Y:S01]  /*cd80*/  HMMA.16816.F32.BF16 R16, R180.reuse, R178, R16 ;  /* 0x000000b2b410723c */ /* 0x040fe20000041810 */
[----:B------:R-:W4:Y:S07]  /*cd90*/  LDSM.16.M88.4 R176, [R212+0x4000] ;  /* 0x00400000d4b0783b */ /* 0x000f2e0000000200 */
[C---:B------:R-:W-:Y:S08]  /*cda0*/  HMMA.16816.F32.BF16 R20, R180.reuse, R188, R20 ;  /* 0x000000bcb414723c */ /* 0x040ff00000041814 */
[----:B------:R-:W-:Y:S01]  /*cdb0*/  HMMA.16816.F32.BF16 R24, R180, R190, R24 ;  /* 0x000000beb418723c */ /* 0x000fe20000041818 */
[----:B------:R-:W5:Y:S05]  /*cdc0*/  LDSM.16.M88.4 R180, [R199] ;  /* 0x00000000c7b4783b */ /* 0x000f6a0000000200 */
[----:B------:R-:W4:Y:S02]  /*cdd0*/  LDSM.16.M88.4 R188, [R198] ;  /* 0x00000000c6bc783b */ /* 0x000f240000000200 */
        /* <DEDUP_REMOVED lines=12> */
[----:B------:R-:W-:Y:S07]  /*cea0*/  LDSM.16.M88.4 R184, [R201+0x1800] ;  /* 0x00180000c9b8783b */ /* 0x000fee0000000200 */
[C---:B-----5:R-:W-:Y:S08]  /*ceb0*/  HMMA.16816.F32.BF16 R12, R176.reuse, R180, R12 ;  /* 0x000000b4b00c723c */ /* 0x060ff0000004180c */
[C---:B------:R-:W-:Y:S01]  /*cec0*/  HMMA.16816.F32.BF16 R16, R176.reuse, R182, R16 ;  /* 0x000000b6b010723c */ /* 0x040fe20000041810 */
[----:B------:R-:W4:Y:S07]  /*ced0*/  LDSM.16.M88.4 R180, [R209+0x4000] ;  /* 0x00400000d1b4783b */ /* 0x000f2e0000000200 */
[C---:B------:R-:W-:Y:S08]  /*cee0*/  HMMA.16816.F32.BF16 R20, R176.reuse, R188, R20 ;  /* 0x000000bcb014723c */ /* 0x040ff00000041814 */
[----:B------:R-:W-:Y:S01]  /*cef0*/  HMMA.16816.F32.BF16 R24, R176, R190, R24 ;  /* 0x000000beb018723c */ /* 0x000fe20000041818 */
[----:B------:R-:W5:Y:S05]  /*cf00*/  LDSM.16.M88.4 R176, [R201+0x2000] ;  /* 0x00200000c9b0783b */ /* 0x000f6a0000000200 */
[----:B------:R-:W4:Y:S02]  /*cf10*/  LDSM.16.M88.4 R188, [R201+0x2800] ;  /* 0x00280000c9bc783b */ /* 0x000f240000000200 */
        /* <DEDUP_REMOVED lines=80> */
[C---:B-1----:R-:W-:Y:S01]  /*d420*/  HMMA.16816.F32.BF16 R4, R164.reuse, R168, R4 ;  /* 0x000000a8a404723c */ /* 0x042fe20000041804 */
[----:B------:R-:W-:Y:S04]  /*d430*/  DEPBAR.LE SB0, 0x0 ;  /* 0x000080000000791a */ /* 0x000fe80000000000 */
[----:B------:R-:W-:Y:S03]  /*d440*/  BAR.SYNC.DEFER_BLOCKING 0x0 ;  /* 0x0000000000007b1d */ /* 0x000fe60000010000 */
[C---:B------:R-:W-:Y:S08]  /*d450*/  HMMA.16816.F32.BF16 R8, R164.reuse, R170, R8 ;  /* 0x000000aaa408723c */ /* 0x040ff00000041808 */
[C---:B--2---:R-:W-:Y:S08]  /*d460*/  HMMA.16816.F32.BF16 R12, R164.reuse, R160, R12 ;  /* 0x000000a0a40c723c */ /* 0x044ff0000004180c */
[C---:B------:R-:W-:Y:S08]  /*d470*/  HMMA.16816.F32.BF16 R16, R164.reuse, R162, R16 ;  /* 0x000000a2a410723c */ /* 0x040ff00000041810 */
[C---:B---3--:R-:W-:Y:S08]  /*d480*/  HMMA.16816.F32.BF16 R20, R164.reuse, R172, R20 ;  /* 0x000000aca414723c */ /* 0x048ff00000041814 */
[----:B------:R-:W-:Y:S08]  /*d490*/  HMMA.16816.F32.BF16 R24, R164, R174, R24 ;  /* 0x000000aea418723c */ /* 0x000ff00000041818 */
[C---:B----4-:R-:W-:Y:S08]  /*d4a0*/  HMMA.16816.F32.BF16 R4, R180.reuse, R184, R4 ;  /* 0x000000b8b404723c */ /* 0x050ff00000041804 */
[C---:B------:R-:W-:Y:S08]  /*d4b0*/  HMMA.16816.F32.BF16 R8, R180.reuse, R186, R8 ;  /* 0x000000bab408723c */ /* 0x040ff00000041808 */
[C---:B-----5:R-:W-:Y:S08]  /*d4c0*/  HMMA.16816.F32.BF16 R12, R180.reuse, R176, R12 ;  /* 0x000000b0b40c723c */ /* 0x060ff0000004180c */
[C---:B------:R-:W-:Y:S08]  /*d4d0*/  HMMA.16816.F32.BF16 R16, R180.reuse, R178, R16 ;  /* 0x000000b2b410723c */ /* 0x040ff00000041810 */
[C---:B------:R-:W-:Y:S08]  /*d4e0*/  HMMA.16816.F32.BF16 R20, R180.reuse, R188, R20 ;  /* 0x000000bcb414723c */ /* 0x040ff00000041814 */
[----:B------:R-:W-:Y:S01]  /*d4f0*/  HMMA.16816.F32.BF16 R24, R180, R190, R24 ;  /* 0x000000beb418723c */ /* 0x000fe20000041818 */
[----:B------:R-:W-:Y:S07]  /*d500*/  @!UPT UIADD3 URZ, URZ, URZ, URZ ;  /* 0x0000003f3f3ff290 */ /* 0x000fee000fffe03f */
[----:B------:R-:W-:-:S11]  /*d510*/  @!P0 BRA `(.L_x_2633) ;  /* 0x0000020000008947 */ /* 0x000fd60003800000 */
[----:B------:R-:W-:Y:S04]  /*d520*/  IADD3 R161, R238, -0x1, RZ ;  /* 0xffffffffeea17810 */ /* 0x000fe80007ffe0ff */
        /* <DEDUP_REMOVED lines=31> */
.L_x_2633:
[----:B------:R-:W-:Y:S05]  /*d720*/  BSYNC B0 ;  /* 0x0000000000007941 */ /* 0x000fea0003800000 */
.L_x_2632:
[----:B------:R-:W-:Y:S01]  /*d730*/  ISETP.NE.AND P0, PT, R242, 0x1, PT ;  /* 0x00000001f200780c */ /* 0x000fe20003f05270 */
[----:B------:R-:W2:Y:S01]  /*d740*/  LDL R180, [R1+0x4] ;  /* 0x0000040001b47983 */ /* 0x000ea20000100800 */
[----:B------:R-:W-:Y:S03]  /*d750*/  IMAD R179, R238, -0x30, RZ ;  /* 0xffffffd0eeb37824 */ /* 0x000fe600078e02ff */
[----:B------:R-:W0:Y:S01]  /*d760*/  LDGDEPBAR ;  /* 0x00000000000079af */ /* 0x000e220000000000 */
[----:B------:R-:W-:Y:S01]  /*d770*/  IMAD.IADD R161, R179, 0x1, -R232 ;  /* 0x00000001b3a17824 */ /* 0x000fe200078e0ae8 */
[----:B-1----:R-:W-:Y:S04]  /*d780*/  IADD3 R162, -R232, 0x1, R179 ;  /* 0x00000001e8a27810 */ /* 0x002fe80007ffe1b3 */
        /* <DEDUP_REMOVED lines=25> */
.L_x_2636:
[----:B------:R-:W-:Y:S04]  /*d920*/  MOV R0, c[0x0][0x32c] ;  /* 0x0000cb0000007a02 */ /* 0x000fe80000000f00 */
[----:B------:R-:W-:Y:S11]  /*d930*/  ISETP.NE.AND P0, PT, R0, 0x1, PT ;  /* 0x000000010000780c */ /* 0x000ff60003f05270 */
[----:B------:R-:W-:Y:S02]  /*d940*/  @!UPT UIADD3 URZ, URZ, URZ, URZ ;  /* 0x0000003f3f3ff290 */ /* 0x000fe4000fffe03f */
[----:B------:R-:W-:Y:S05]  /*d950*/  @P0 IMAD.HI.U32 R0, R2, c[0x0][0x330], RZ ;  /* 0x0000cc0002000a27 */ /* 0x000fea00078e00ff */
[----:B------:R-:W-:Y:S02]  /*d960*/  @P0 SHF.R.U32.HI R2, RZ, c[0x0][0x334], R0 ;  /* 0x0000cd00ff020a19 */ /* 0x000fe40000011600 */
.L_x_2637:
[----:B------:R-:W-:Y:S05]  /*d970*/  BSYNC B0 ;  /* 0x0000000000007941 */ /* 0x000fea0003800000 */
.L_x_2635:
[----:B------:R-:W-:Y:S05]  /*d980*/  IMAD R165, R2, c[0x0][0x32c], R161 ;  /* 0x0000cb0002a57a24 */ /* 0x000fea00078e02a1 */
[----:B------:R-:W-:Y:S02]  /*d990*/  IADD3 R163, R165, c[0x0][0x32c], RZ ;  /* 0x0000cb00a5a37a10 */ /* 0x000fe40007ffe0ff */
[----:B------:R-:W-:Y:S02]  /*d9a0*/  IMNMX R160, R160, R165, !PT ;  /* 0x000000a5a0a07217 */ /* 0x000fe40007800200 */
[----:B------:R-:W-:Y:S02]  /*d9b0*/  IMNMX R168, R168, R163, PT ;  /* 0x000000a3a8a87217 */ /* 0x000fe40003800200 */
.L_x_2634:
[C---:B------:R-:W-:Y:S02]  /*d9c0*/  ISETP.GE.AND P0, PT, R179.reuse, 0x2, PT ;  /* 0x00000002b300780c */ /* 0x040fe40003f06270 */
        /* <DEDUP_REMOVED lines=8> */
[C---:B------:R-:W-:Y:S02]  /*da50*/  ISETP.GE.AND P1, PT, R179.reuse, 0xa, PT ;  /* 0x0000000ab300780c */ /* 0x040fe40003f26270 */
[----:B------:R-:W-:Y:S02]  /*da60*/  ISETP.LT.OR P0, PT, R168, 0x9, P0 ;  /* 0x00000009a800780c */ /* 0x000fe40000701670 */
[----:B------:R-:W-:Y:S02]  /*da70*/  P2R R5, PR, RZ, 0x2 ;  /* 0x00000002ff057803 */ /* 0x000fe40000000000 */
[----:B------:R-:W-:Y:S02]  /*da80*/  FSEL R167, R8, -INF , !P0 ;  /* 0xff80000008a77808 */ /* 0x000fe40004000000 */
[----:B------:R-:W-:Y:S02]  /*da90*/  ISETP.GT.AND P0, PT, R160, 0x9, !P1 ;  /* 0x00000009a000780c */ /* 0x000fe40004f04270 */
[----:B------:R-:W-:Y:S02]  /*daa0*/  ISETP.GE.AND P1, PT, R179, 0x11, PT ;  /* 0x00000011b300780c */ /* 0x000fe40003f26270 */
[----:B------:R-:W-:Y:S02]  /*dab0*/  ISETP.LT.OR P0, PT, R168, 0xa, P0 ;  /* 0x0000000aa800780c */ /* 0x000fe40000701670 */
[----:B------:R-:W-:Y:S02]  /*dac0*/  P2R R2, PR, RZ, 0x2 ;  /* 0x00000002ff027803 */ /* 0x000fe40000000000 */
[----:B------:R-:W-:Y:S02]  /*dad0*/  FSEL R165, R9, -INF , !P0 ;  /* 0xff80000009a57808 */ /* 0x000fe40004000000 */
[----:B------:R-:W-:Y:S01]  /*dae0*/  ISETP.GT.AND P0, PT, R160, 0x10, !P1 ;  /* 0x00000010a000780c */ /* 0x000fe20004f04270 */
[----:B------:R-:W1:Y:S01]  /*daf0*/  SHFL.IDX PT, R9, R166, 0x1, 0x1c1f ;  /* 0x003c1f00a6097f89 */ /* 0x000e6200000e0000 */
[C---:B------:R-:W-:Y:S02]  /*db00*/  ISETP.GE.AND P1, PT, R179.reuse, 0x12, PT ;  /* 0x00000012b300780c */ /* 0x040fe40003f26270 */
[----:B------:R-:W-:Y:S02]  /*db10*/  ISETP.LT.OR P0, PT, R168, 0x11, P0 ;  /* 0x00000011a800780c */ /* 0x000fe40000701670 */
[C---:B------:R-:W-:Y:S02]  /*db20*/  ISETP.GE.AND P5, PT, R179.reuse, 0x1a, PT ;  /* 0x0000001ab300780c */ /* 0x040fe40003fa6270 */
        /* <DEDUP_REMOVED lines=8> */
[----:B------:R-:W-:Y:S01]  /*dbb0*/  ISETP.LT.OR P0, PT, R168, 0x19, P0 ;  /* 0x00000019a800780c */ /* 0x000fe20000701670 */
[--C-:B-1----:R-:W-:Y:S01]  /*dbc0*/  IMAD.IADD R164, R164, 0x1, R9.reuse ;  /* 0x00000001a4a47824 */ /* 0x102fe200078e0209 */
        /* <DEDUP_REMOVED lines=17> */
[----:B------:R-:W-:Y:S01]  /*dce0*/  FSEL R13, R4, -INF , !P0 ;  /* 0xff800000040d7808 */ /* 0x000fe20004000000 */
[----:B------:R-:W-:Y:S01]  /*dcf0*/  IMAD.IADD R4, R162, 0x1, R9 ;  /* 0x00000001a2047824 */ /* 0x000fe200078e0209 */
        /* <DEDUP_REMOVED lines=21> */
.L_x_2640:
[----:B------:R-:W-:Y:S04]  /*de50*/  MOV R9, c[0x0][0x32c] ;  /* 0x0000cb0000097a02 */ /* 0x000fe80000000f00 */
[----:B------:R-:W-:Y:S11]  /*de60*/  ISETP.NE.AND P0, PT, R9, 0x1, PT ;  /* 0x000000010900780c */ /* 0x000ff60003f05270 */
[----:B------:R-:W-:Y:S02]  /*de70*/  @!UPT UIADD3 URZ, URZ, URZ, URZ ;  /* 0x0000003f3f3ff290 */ /* 0x000fe4000fffe03f */
[----:B------:R-:W-:Y:S05]  /*de80*/  @P0 IMAD.HI.U32 R9, R12, c[0x0][0x330], RZ ;  /* 0x0000cc000c090a27 */ /* 0x000fea00078e00ff */
[----:B------:R-:W-:Y:S02]  /*de90*/  @P0 SHF.R.U32.HI R12, RZ, c[0x0][0x334], R9 ;  /* 0x0000cd00ff0c0a19 */ /* 0x000fe40000011609 */
.L_x_2641:
[----:B------:R-:W-:Y:S05]  /*dea0*/  BSYNC B0 ;  /* 0x0000000000007941 */ /* 0x000fea0003800000 */
.L_x_2639:
[----:B------:R-:W-:Y:S05]  /*deb0*/  IMAD R161, R12, c[0x0][0x32c], R161 ;  /* 0x0000cb000ca17a24 */ /* 0x000fea00078e02a1 */
[----:B------:R-:W-:Y:S02]  /*dec0*/  IADD3 R9, R161, c[0x0][0x32c], RZ ;  /* 0x0000cb00a1097a10 */ /* 0x000fe40007ffe0ff */
[----:B------:R-:W-:Y:S02]  /*ded0*/  IMNMX R4, R4, R161, !PT ;  /* 0x000000a104047217 */ /* 0x000fe40007800200 */
[----:B------:R-:W-:Y:S02]  /*dee0*/  IMNMX R164, R164, R9, PT ;  /* 0x00000009a4a47217 */ /* 0x000fe40003800200 */
.L_x_2638:
[----:B------:R-:W-:Y:S02]  /*def0*/  ISETP.GT.AND P0, PT, R4, RZ, !P1 ;  /* 0x000000ff0400720c */ /* 0x000fe40004f04270 */
[----:B------:R-:W-:Y:S02]  /*df00*/  ISETP.NE.AND P1, PT, R8, RZ, PT ;  /* 0x000000ff0800720c */ /* 0x000fe40003f25270 */
[----:B------:R-:W-:Y:S04]  /*df10*/  ISETP.LT.OR P0, PT, R164, 0x1, P0 ;  /* 0x00000001a400780c */ /* 0x000fe80000701670 */
[----:B------:R-:W-:Y:S02]  /*df20*/  FSEL R16, R6, -INF , !P0 ;  /* 0xff80000006107808 */ /* 0x000fe40004000000 */
[----:B------:R-:W-:Y:S04]  /*df30*/  ISETP.NE.AND P0, PT, R158, RZ, PT ;  /* 0x000000ff9e00720c */ /* 0x000fe80003f05270 */
[----:B------:R-:W-:Y:S04]  /*df40*/  ISETP.GT.AND P0, PT, R4, 0x1, !P0 ;  /* 0x000000010400780c */ /* 0x000fe80004704270 */
        /* <DEDUP_REMOVED lines=38> */
[----:B------:R-:W-:Y:S02]  /*e1b0*/  FMNMX.FTZ R9, R16, R159, !PT ;  /* 0x0000009f10097209 */ /* 0x000fe40007810000 */
[----:B------:R-:W-:Y:S01]  /*e1c0*/  FSEL R244, R22, -INF , !P0 ;  /* 0xff80000016f47808 */ /* 0x000fe20004000000 */
[----:B------:R-:W1:Y:S01]  /*e1d0*/  SHFL.BFLY PT, R0, R7, 0x2, 0x1f ;  /* 0x0c401f0007007f89 */ /* 0x000e6200000e0000 */
[----:B------:R-:W-:Y:S02]  /*e1e0*/  FMNMX.FTZ R9, R12, R9, !PT ;  /* 0x000000090c097209 */ /* 0x000fe40007810000 */
[----:B------:R-:W-:Y:S02]  /*e1f0*/  ISETP.GT.AND P0, PT, R4, 0x21, !P3 ;  /* 0x000000210400780c */ /* 0x000fe40005f04270 */
[----:B------:R-:W-:Y:S02]  /*e200*/  FMNMX.FTZ R9, R10, R9, !PT ;  /* 0x000000090a097209 */ /* 0x000fe40007810000 */
[----:B------:R-:W-:Y:S02]  /*e210*/  ISETP.LT.OR P0, PT, R164, 0x22, P0 ;  /* 0x00000022a400780c */ /* 0x000fe40000701670 */
[----:B------:R-:W-:Y:S02]  /*e220*/  FMNMX.FTZ R9, R8, R9, !PT ;  /* 0x0000000908097209 */ /* 0x000fe40007810000 */
[----:B------:R-:W-:Y:S02]  /*e230*/  FSEL R190, R23, -INF , !P0 ;  /* 0xff80000017be7808 */ /* 0x000fe40004000000 */
[----:B------:R-:W-:Y:S01]  /*e240*/  FMNMX.FTZ R9, R174, R9, !PT ;  /* 0x00000009ae097209 */ /* 0x000fe20007810000 */
[----:B------:R-:W-:Y:S01]  /*e250*/  LDSM.16.MT88.4 R20, [R206+0x4080] ;  /* 0x00408000ce14783b */ /* 0x000fe20000004200 */
        /* <DEDUP_REMOVED lines=35> */
[----:B-1----:R-:W-:Y:S04]  /*e490*/  FMNMX.FTZ R0, R5, R0, !PT ;  /* 0x0000000005007209 */ /* 0x002fe80007810000 */
[C---:B------:R-:W-:Y:S01]  /*e4a0*/  FSETP.NEU.FTZ.AND P0, PT, R0.reuse, -INF , PT ;  /* 0xff8000000000780b */ /* 0x040fe20003f1d000 */
[C---:B------:R-:W-:Y:S04]  /*e4b0*/  FMUL.FTZ R161, R0.reuse, c[0x0][0x2d0] ;  /* 0x0000b40000a17a20 */ /* 0x040fe80000410000 */
[----:B------:R-:W-:Y:S01]  /*e4c0*/  MUFU.EX2 R182, R182 ;  /* 0x000000b600b67308 */ /* 0x000fe20000000800 */
[----:B------:R-:W-:Y:S02]  /*e4d0*/  FSEL R4, R0, RZ, P0 ;  /* 0x000000ff00047208 */ /* 0x000fe40000000000 */
[----:B------:R-:W-:Y:S02]  /*e4e0*/  FSEL R161, R161, RZ, P0 ;  /* 0x000000ffa1a17208 */ /* 0x000fe40000000000 */
[----:B------:R-:W-:Y:S01]  /*e4f0*/  ISETP.GT.AND P0, PT, R238, R245, PT ;  /* 0x000000f5ee00720c */ /* 0x000fe20003f04270 */
[----:B------:R-:W-:Y:S02]  /*e500*/  FADD.FTZ R4, -R4, R159 ;  /* 0x0000009f04047221 */ /* 0x000fe40000010100 */
[--C-:B------:R-:W-:Y:S02]  /*e510*/  FFMA.FTZ R187, R12, c[0x0][0x2d0], -R161.reuse ;  /* 0x0000b4000cbb7a23 */ /* 0x100fe400000108a1 */
        /* <DEDUP_REMOVED lines=8> */
[----:B------:R-:W-:Y:S02]  /*e5a0*/  FFMA.FTZ R159, R175, c[0x0][0x2d0], -R246 ;  /* 0x0000b400af9f7a23 */ /* 0x000fe400000108f6 */
[--C-:B------:R-:W-:Y:S02]  /*e5b0*/  FFMA.FTZ R252, R174, c[0x0][0x2d0], -R161.reuse ;  /* 0x0000b400aefc7a23 */ /* 0x100fe400000108a1 */
[--C-:B------:R-:W-:Y:S02]  /*e5c0*/  FFMA.FTZ R249, R172, c[0x0][0x2d0], -R161.reuse ;  /* 0x0000b400acf97a23 */ /* 0x100fe400000108a1 */
[----:B------:R-:W-:Y:S01]  /*e5d0*/  LDSM.16.MT88.4 R172, [R204+0x6080] ;  /* 0x00608000ccac783b */ /* 0x000fe20000004200 */
[--C-:B------:R-:W-:Y:S02]  /*e5e0*/  FFMA.FTZ R251, R170, c[0x0][0x2d0], -R161.reuse ;  /* 0x0000b400aafb7a23 */ /* 0x100fe400000108a1 */
[----:B------:R-:W-:Y:S01]  /*e5f0*/  MUFU.EX2 R188, R188 ;  /* 0x000000bc00bc7308 */ /* 0x000fe20000000800 */
[--C-:B------:R-:W-:Y:S02]  /*e600*/  FFMA.FTZ R168, R168, c[0x0][0x2d0], -R161.reuse ;  /* 0x0000b400a8a87a23 */ /* 0x100fe400000108a1 */
[----:B------:R-:W-:Y:S01]  /*e610*/  FFMA.FTZ R190, R190, c[0x0][0x2d0], -R161 ;  /* 0x0000b400bebe7a23 */ /* 0x000fe200000108a1 */
[----:B-1----:R-:W-:Y:S06]  /*e620*/  F2FP.BF16.PACK_AB R166, R181, R182 ;  /* 0x000000b6b5a6723e */ /* 0x002fec00000010ff */
        /* <DEDUP_REMOVED lines=33> */
[C---:B-1----:R-:W-:Y:S02]  /*e840*/  FMUL.FTZ R6, R157.reuse, R154 ;  /* 0x0000009a9d067220 */ /* 0x042fe40000410000 */
[C---:B------:R-:W-:Y:S02]  /*e850*/  FMUL.FTZ R7, R157.reuse, R155 ;  /* 0x0000009b9d077220 */ /* 0x040fe40000410000 */
[----:B------:R-:W1:Y:S01]  /*e860*/  LDSM.16.MT88.4 R152, [R205+0x4080] ;  /* 0x00408000cd98783b */ /* 0x000e620000004200 */
[C---:B------:R-:W-:Y:S01]  /*e870*/  FMUL.FTZ R8, R156.reuse, R132 ;  /* 0x000000849c087220 */ /* 0x040fe20000410000 */
[----:B------:R-:W2:Y:S01]  /*e880*/  MUFU.EX2 R248, R248 ;  /* 0x000000f800f87308 */ /* 0x000ea20000000800 */
[C---:B------:R-:W-:Y:S02]  /*e890*/  FMUL.FTZ R10, R157.reuse, R134 ;  /* 0x000000869d0a7220 */ /* 0x040fe40000410000 */
[C---:B---3--:R-:W-:Y:S03]  /*e8a0*/  HMMA.16816.F32.BF16 R4, R164.reuse, R12, R4 ;  /* 0x0000000ca404723c */ /* 0x048fe60000041804 */
[----:B----4-:R-:W-:Y:S02]  /*e8b0*/  LDSM.16.MT88.4 R168, [R205+0x6080] ;  /* 0x00608000cda8783b */ /* 0x010fe40000004200 */
[C---:B------:R-:W-:Y:S02]  /*e8c0*/  FMUL.FTZ R11, R157.reuse, R135 ;  /* 0x000000879d0b7220 */ /* 0x040fe40000410000 */
[C---:B------:R-:W-:Y:S01]  /*e8d0*/  FMUL.FTZ R12, R156.reuse, R136 ;  /* 0x000000889c0c7220 */ /* 0x040fe20000410000 */
[----:B------:R-:W-:Y:S01]  /*e8e0*/  MUFU.EX2 R247, R247 ;  /* 0x000000f700f77308 */ /* 0x000fe20000000800 */
[C---:B------:R-:W-:Y:S02]  /*e8f0*/  FMUL.FTZ R13, R156.reuse, R137 ;  /* 0x000000899c0d7220 */ /* 0x040fe40000410000 */
[----:B------:R-:W3:Y:S01]  /*e900*/  LDSM.16.MT88.4 R132, [R204+0x4080] ;  /* 0x00408000cc84783b */ /* 0x000ee20000004200 */
[C---:B------:R-:W-:Y:S03]  /*e910*/  HMMA.16816.F32.BF16 R8, R164.reuse, R14, R8 ;  /* 0x0000000ea408723c */ /* 0x040fe60000041808 */
[C---:B------:R-:W-:Y:S02]  /*e920*/  FMUL.FTZ R18, R157.reuse, R142 ;  /* 0x0000008e9d127220 */ /* 0x040fe40000410000 */
[C---:B------:R-:W-:Y:S01]  /*e930*/  FMUL.FTZ R19, R157.reuse, R143 ;  /* 0x0000008f9d137220 */ /* 0x040fe20000410000 */
[----:B------:R-:W-:Y:S01]  /*e940*/  MUFU.EX2 R250, R250 ;  /* 0x000000fa00fa7308 */ /* 0x000fe20000000800 */
[C---:B------:R-:W-:Y:S01]  /*e950*/  FMUL.FTZ R14, R157.reuse, R138 ;  /* 0x0000008a9d0e7220 */ /* 0x040fe20000410000 */
[----:B------:R-:W-:Y:S01]  /*e960*/  LDSM.16.MT88.4 R140, [R206+0x5880] ;  /* 0x00588000ce8c783b */ /* 0x000fe20000004200 */
[C---:B------:R-:W-:Y:S03]  /*e970*/  FMUL.FTZ R15, R157.reuse, R139 ;  /* 0x0000008b9d0f7220 */ /* 0x040fe60000410000 */
[C---:B------:R-:W-:Y:S02]  /*e980*/  FMUL.FTZ R26, R157.reuse, R150 ;  /* 0x000000969d1a7220 */ /* 0x040fe40000410000 */
[C---:B------:R-:W-:Y:S02]  /*e990*/  FMUL.FTZ R27, R157.reuse, R151 ;  /* 0x000000979d1b7220 */ /* 0x040fe40000410000 */
[C---:B------:R-:W-:Y:S01]  /*e9a0*/  HMMA.16816.F32.BF16 R12, R164.reuse, R20, R12 ;  /* 0x00000014a40c723c */ /* 0x040fe2000004180c */
[----:B------:R-:W4:Y:S01]  /*e9b0*/  LDSM.16.MT88.4 R136, [R208+0x5880] ;  /* 0x00588000d088783b */ /* 0x000f220000004200 */
        /* <DEDUP_REMOVED lines=11> */
[----:B------:R-:W-:Y:S01]  /*ea70*/  LDSM.16.MT88.4 R144, [R205+0x4880] ;  /* 0x00488000cd90783b */ /* 0x000fe20000004200 */
        /* <DEDUP_REMOVED lines=68> */
[C---:B---3--:R-:W-:Y:S03]  /*eec0*/  HMMA.16816.F32.BF16 R84, R164.reuse, R136, R84 ;  /* 0x00000088a454723c */ /* 0x048fe60000041854 */
[C---:B------:R-:W-:Y:S02]  /*eed0*/  FMUL.FTZ R91, R157.reuse, R91 ;  /* 0x0000005b9d5b7220 */ /* 0x040fe40000410000 */
[C---:B------:R-:W-:Y:S02]  /*eee0*/  FMUL.FTZ R92, R156.reuse, R92 ;  /* 0x0000005c9c5c7220 */ /* 0x040fe40000410000 */
[C---:B------:R-:W-:Y:S02]  /*eef0*/  FMUL.FTZ R93, R156.reuse, R93 ;  /* 0x0000005d9c5d7220 */ /* 0x040fe40000410000 */
[C---:B------:R-:W-:Y:S01]  /*ef00*/  FMUL.FTZ R94, R157.reuse, R94 ;  /* 0x0000005e9d5e7220 */ /* 0x040fe20000410000 */
[C---:B------:R-:W-:Y:S01]  /*ef10*/  HMMA.16816.F32.BF16 R88, R164.reuse, R138, R88 ;  /* 0x0000008aa458723c */ /* 0x040fe20000041858 */
[----:B------:R-:W3:Y:S02]  /*ef20*/  LDSM.16.MT88.4 R136, [R206+0x8880] ;  /* 0x00888000ce88783b */ /* 0x000ee40000004200 */
        /* <DEDUP_REMOVED lines=50> */
[----:B------:R-:W-:Y:S01]  /*f250*/  FFMA.FTZ R188, R157, R235, R188 ;  /* 0x000000eb9dbc7223 */ /* 0x000fe200000100bc */
[----:B------:R-:W-:Y:S01]  /*f260*/  MOV R157, R2 ;  /* 0x00000002009d7202 */ /* 0x000fe20000000f00 */
[----:B------:R-:W-:Y:S01]  /*f270*/  FFMA.FTZ R184, R156, R239, R184 ;  /* 0x000000ef9cb87223 */ /* 0x000fe200000100b8 */
[----:B--2---:R-:W-:Y:S01]  /*f280*/  F2FP.BF16.PACK_AB R132, R248, R159 ;  /* 0x0000009ff884723e */ /* 0x004fe200000010ff */
[----:B------:R-:W-:Y:S01]  /*f290*/  FADD.FTZ R187, R187, R188 ;  /* 0x000000bcbbbb7221 */ /* 0x000fe20000010000 */
[----:B------:R-:W-:Y:S01]  /*f2a0*/  HMMA.16816.F32.BF16 R128, R164, R134, R128 ;  /* 0x00000086a480723c */ /* 0x000fe20000041880 */
[----:B------:R-:W1:Y:S02]  /*f2b0*/  LDSM.16.MT88.4 R164, [R206+0x6080] ;  /* 0x00608000cea4783b */ /* 0x000e640000004200 */
[----:B-----5:R-:W-:Y:S01]  /*f2c0*/  F2FP.BF16.PACK_AB R133, R249, R252 ;  /* 0x000000fcf985723e */ /* 0x020fe200000010ff */
[----:B------:R-:W-:Y:S02]  /*f2d0*/  FADD.FTZ R186, R186, R187 ;  /* 0x000000bbbaba7221 */ /* 0x000fe40000010000 */
[----:B------:R-:W-:Y:S01]  /*f2e0*/  FADD.FTZ R183, R183, R184 ;  /* 0x000000b8b7b77221 */ /* 0x000fe20000010000 */
[----:B------:R-:W-:Y:S01]  /*f2f0*/  F2FP.BF16.PACK_AB R134, R250, R247 ;  /* 0x000000f7fa86723e */ /* 0x000fe200000010ff */
[----:B------:R-:W-:Y:S01]  /*f300*/  FADD.FTZ R185, R185, R186 ;  /* 0x000000bab9b97221 */ /* 0x000fe20000010000 */
[----:B------:R-:W-:Y:S03]  /*f310*/  F2FP.BF16.PACK_AB R135, R215, R251 ;  /* 0x000000fbd787723e */ /* 0x000fe600000010ff */
[----:B------:R-:W-:Y:S04]  /*f320*/  FADD.FTZ R252, R252, R185 ;  /* 0x000000b9fcfc7221 */ /* 0x000fe80000010000 */
[C---:B---3--:R-:W-:Y:S05]  /*f330*/  HMMA.16816.F32.BF16 R4, R132.reuse, R136, R4 ;  /* 0x000000888404723c */ /* 0x048fea0000041804 */
[----:B------:R-:W-:Y:S03]  /*f340*/  FADD.FTZ R252, R249, R252 ;  /* 0x000000fcf9fc7221 */ /* 0x000fe60000010000 */
[C---:B------:R-:W-:Y:S01]  /*f350*/  HMMA.16816.F32.BF16 R8, R132.reuse, R138, R8 ;  /* 0x0000008a8408723c */ /* 0x040fe20000041808 */
[----:B------:R-:W2:Y:S03]  /*f360*/  LDSM.16.MT88.4 R136, [R208+0x7880] ;  /* 0x00788000d088783b */ /* 0x000ea60000004200 */
[----:B------:R-:W-:Y:S04]  /*f370*/  FADD.FTZ R251, R251, R252 ;  /* 0x000000fcfbfb7221 */ /* 0x000fe80000010000 */
        /* <DEDUP_REMOVED lines=20> */
[C---:B--2---:R-:W-:Y:S08]  /*f4c0*/  HMMA.16816.F32.BF16 R68, R132.reuse, R136, R68 ;  /* 0x000000888444723c */ /* 0x044ff00000041844 */
[C---:B------:R-:W-:Y:S01]  /*f4d0*/  HMMA.16816.F32.BF16 R72, R132.reuse, R138, R72 ;  /* 0x0000008a8448723c */ /* 0x040fe20000041848 */
[----:B------:R-:W1:Y:S07]  /*f4e0*/  LDSM.16.MT88.4 R136, [R206+0x9080] ;  /* 0x00908000ce88783b */ /* 0x000e6e0000004200 */
[C---:B------:R-:W-:Y:S07]  /*f4f0*/  HMMA.16816.F32.BF16 R76, R132.reuse, R176, R76 ;  /* 0x000000b0844c723c */ /* 0x040fee000004184c */
[--C-:B------:R-:W-:Y:S01]  /*f500*/  FFMA.FTZ R176, R191, c[0x0][0x2d0], -R246.reuse ;  /* 0x0000b400bfb07a23 */ /* 0x100fe200000108f6 */
[C---:B------:R-:W-:Y:S04]  /*f510*/  HMMA.16816.F32.BF16 R80, R132.reuse, R178, R80 ;  /* 0x000000b28450723c */ /* 0x040fe80000041850 */
[--C-:B------:R-:W-:Y:S01]  /*f520*/  FFMA.FTZ R191, R162, c[0x0][0x2d0], -R161.reuse ;  /* 0x0000b400a2bf7a23 */ /* 0x100fe200000108a1 */
[----:B------:R-:W-:Y:S01]  /*f530*/  MUFU.EX2 R176, R176 ;  /* 0x000000b000b07308 */ /* 0x000fe20000000800 */
[--C-:B------:R-:W-:Y:S02]  /*f540*/  FFMA.FTZ R177, R189, c[0x0][0x2d0], -R246.reuse ;  /* 0x0000b400bdb17a23 */ /* 0x100fe400000108f6 */
[C---:B---3--:R-:W-:Y:S04]  /*f550*/  HMMA.16816.F32.BF16 R84, R132.reuse, R140, R84 ;  /* 0x0000008c8454723c */ /* 0x048fe80000041854 */
[--C-:B------:R-:W-:Y:S02]  /*f560*/  FFMA.FTZ R178, R163, c[0x0][0x2d0], -R246.reuse ;  /* 0x0000b400a3b27a23 */ /* 0x100fe400000108f6 */
[----:B------:R-:W-:Y:S01]  /*f570*/  FFMA.FTZ R246, R160, c[0x0][0x2d0], -R246 ;  /* 0x0000b400a0f67a23 */ /* 0x000fe200000108f6 */
[----:B------:R-:W2:Y:S01]  /*f580*/  MUFU.EX2 R177, R177 ;  /* 0x000000b100b17308 */ /* 0x000ea20000000800 */
[C---:B------:R-:W-:Y:S01]  /*f590*/  HMMA.16816.F32.BF16 R88, R132.reuse, R142, R88 ;  /* 0x0000008e8458723c */ /* 0x040fe20000041858 */
[----:B------:R-:W3:Y:S03]  /*f5a0*/  LDSM.16.MT88.4 R140, [R205+0x9080] ;  /* 0x00908000cd8c783b */ /* 0x000ee60000004200 */
[--C-:B------:R-:W-:Y:S02]  /*f5b0*/  FFMA.FTZ R189, R244, c[0x0][0x2d0], -R161.reuse ;  /* 0x0000b400f4bd7a23 */ /* 0x100fe400000108a1 */
[----:B------:R-:W-:Y:S02]  /*f5c0*/  FFMA.FTZ R161, R158, c[0x0][0x2d0], -R161 ;  /* 0x0000b4009ea17a23 */ /* 0x000fe400000108a1 */
[C---:B----4-:R-:W-:Y:S01]  /*f5d0*/  HMMA.16816.F32.BF16 R92, R132.reuse, R144, R92 ;  /* 0x00000090845c723c */ /* 0x050fe2000004185c */
[----:B------:R-:W-:Y:S07]  /*f5e0*/  MUFU.EX2 R178, R178 ;  /* 0x000000b200b27308 */ /* 0x000fee0000000800 */
[C---:B------:R-:W-:Y:S01]  /*f5f0*/  HMMA.16816.F32.BF16 R96, R132.reuse, R146, R96 ;  /* 0x000000928460723c */ /* 0x040fe20000041860 */
[----:B------:R-:W4:Y:S02]  /*f600*/  LDSM.16.MT88.4 R144, [R204+0x9080] ;  /* 0x00908000cc90783b */ /* 0x000f240000004200 */
[----:B------:R-:W3:Y:S01]  /*f610*/  MUFU.EX2 R179, R246 ;  /* 0x000000f600b37308 */ /* 0x000ee20000000800 */
[----:B--2---:R-:W-:Y:S04]  /*f620*/  F2FP.BF16.PACK_AB R160, R177, R176 ;  /* 0x000000b0b1a0723e */ /* 0x004fe800000010ff */
[C---:B-----5:R-:W-:Y:S05]  /*f630*/  HMMA.16816.F32.BF16 R100, R132.reuse, R148, R100 ;  /* 0x000000948464723c */ /* 0x060fea0000041864 */
[----:B------:R-:W2:Y:S03]  /*f640*/  MUFU.EX2 R189, R189 ;  /* 0x000000bd00bd7308 */ /* 0x000ea60000000800 */
[C---:B------:R-:W-:Y:S01]  /*f650*/  HMMA.16816.F32.BF16 R104, R132.reuse, R150, R104 ;  /* 0x000000968468723c */ /* 0x040fe20000041868 */
[----:B------:R-:W-:Y:S06]  /*f660*/  LDSM.16.MT88.4 R148, [R206+0x5080] ;  /* 0x00508000ce94783b */ /* 0x000fec0000004200 */
[----:B------:R-:W-:Y:S01]  /*f670*/  MUFU.EX2 R191, R191 ;  /* 0x000000bf00bf7308 */ /* 0x000fe20000000800 */
[C---:B-1----:R-:W-:Y:S04]  /*f680*/  HMMA.16816.F32.BF16 R108, R132.reuse, R136, R108 ;  /* 0x00000088846c723c */ /* 0x042fe8000004186c */
[----:B---3--:R-:W-:Y:S04]  /*f690*/  F2FP.BF16.PACK_AB R162, R179, R178 ;  /* 0x000000b2b3a2723e */ /* 0x008fe800000010ff */
[C---:B------:R-:W-:Y:S01]  /*f6a0*/  HMMA.16816.F32.BF16 R112, R132.reuse, R138, R112 ;  /* 0x0000008a8470723c */ /* 0x040fe20000041870 */
[----:B------:R-:W1:Y:S01]  /*f6b0*/  LDSM.16.MT88.4 R136, [R208+0x5080] ;  /* 0x00508000d088783b */ /* 0x000e620000004200 */
[----:B------:R2:W3:Y:S06]  /*f6c0*/  MUFU.EX2 R158, R161 ;  /* 0x000000a1009e7308 */ /* 0x0004ec0000000800 */
[C---:B------:R-:W-:Y:S08]  /*f6d0*/  HMMA.16816.F32.BF16 R116, R132.reuse, R140, R116 ;  /* 0x0000008c8474723c */ /* 0x040ff00000041874 */
[C---:B------:R-:W-:Y:S08]  /*f6e0*/  HMMA.16816.F32.BF16 R120, R132.reuse, R142, R120 ;  /* 0x0000008e8478723c */ /* 0x040ff00000041878 */
[C---:B----4-:R-:W-:Y:S04]  /*f6f0*/  HMMA.16816.F32.BF16 R124, R132.reuse, R144, R124 ;  /* 0x00000090847c723c */ /* 0x050fe8000004187c */
[----:B--2---:R-:W-:Y:S02]  /*f700*/  F2FP.BF16.PACK_AB R161, R190, R189 ;  /* 0x000000bdbea1723e */ /* 0x004fe400000010ff */
[----:B---3--:R-:W-:Y:S02]  /*f710*/  F2FP.BF16.PACK_AB R163, R158, R191 ;  /* 0x000000bf9ea3723e */ /* 0x008fe400000010ff */
        /* <DEDUP_REMOVED lines=27> */
[----:B------:R-:W-:Y:S01]  /*f8d0*/  FADD.FTZ R12, R182, R183 ;  /* 0x000000b7b60c7221 */ /* 0x000fe20000010000 */
[C---:B------:R-:W-:Y:S04]  /*f8e0*/  HMMA.16816.F32.BF16 R64, R160.reuse, R14, R64 ;  /* 0x0000000ea040723c */ /* 0x040fe80000041840 */
[----:B------:R-:W-:Y:S04]  /*f8f0*/  FADD.FTZ R12, R181, R12 ;  /* 0x0000000cb50c7221 */ /* 0x000fe80000010000 */
[C---:B----4-:R-:W-:Y:S04]  /*f900*/  HMMA.16816.F32.BF16 R68, R160.reuse, R16, R68 ;  /* 0x00000010a044723c */ /* 0x050fe80000041844 */
[----:B------:R-:W-:Y:S04]  /*f910*/  FADD.FTZ R159, R159, R12 ;  /* 0x0000000c9f9f7221 */ /* 0x000fe80000010000 */
[C---:B------:R-:W-:Y:S04]  /*f920*/  HMMA.16816.F32.BF16 R72, R160.reuse, R18, R72 ;  /* 0x00000012a048723c */ /* 0x040fe80000041848 */
[----:B------:R-:W-:Y:S01]  /*f930*/  FADD.FTZ R248, R248, R159 ;  /* 0x0000009ff8f87221 */ /* 0x000fe20000010000 */
[----:B------:R-:W-:Y:S03]  /*f940*/  MOV R159, R0 ;  /* 0x00000000009f7202 */ /* 0x000fe60000000f00 */
        /* <DEDUP_REMOVED lines=12> */
[C---:B------:R-:W-:Y:S01]  /*fa10*/  HMMA.16816.F32.BF16 R120, R160.reuse, R6, R120 ;  /* 0x00000006a078723c */ /* 0x040fe20000041878 */
[----:B------:R-:W1:Y:S03]  /*fa20*/  S2R R215, SR_CTAID.Y ;  /* 0x0000000000d77919 */ /* 0x000e660000002600 */
[----:B------:R-:W-:Y:S02]  /*fa30*/  FADD.FTZ R5, R247, R248 ;  /* 0x000000f8f7057221 */ /* 0x000fe40000010000 */
[----:B------:R-:W-:Y:S01]  /*fa40*/  FADD.FTZ R189, R189, R4 ;  /* 0x00000004bdbd7221 */ /* 0x000fe20000010000 */
[----:B------:R-:W-:Y:S01]  /*fa50*/  IADD3 R4, R238, -0x1, RZ ;  /* 0xffffffffee047810 */ /* 0x000fe20007ffe0ff */
[C---:B--2---:R-:W-:Y:S04]  /*fa60*/  HMMA.16816.F32.BF16 R124, R160.reuse, R8, R124 ;  /* 0x00000008a07c723c */ /* 0x044fe8000004187c */
[----:B------:R-:W-:Y:S01]  /*fa70*/  FADD.FTZ R5, R250, R5 ;  /* 0x00000005fa057221 */ /* 0x000fe20000010000 */
[----:B------:R-:W-:Y:S01]  /*fa80*/  MOV R238, R4 ;  /* 0x0000000400ee7202 */ /* 0x000fe20000000f00 */
[----:B------:R-:W-:Y:S02]  /*fa90*/  FADD.FTZ R190, R190, R189 ;  /* 0x000000bdbebe7221 */ /* 0x000fe40000010000 */
[----:B------:R-:W-:Y:S01]  /*faa0*/  FADD.FTZ R176, R176, R5 ;  /* 0x00000005b0b07221 */ /* 0x000fe20000010000 */
[----:B------:R-:W-:Y:S03]  /*fab0*/  HMMA.16816.F32.BF16 R128, R160, R10, R128 ;  /* 0x0000000aa080723c */ /* 0x000fe60000041880 */
[----:B------:R-:W-:Y:S02]  /*fac0*/  FADD.FTZ R177, R177, R176 ;  /* 0x000000b0b1b17221 */ /* 0x000fe40000010000 */
[----:B------:R-:W-:Y:S02]  /*fad0*/  FADD.FTZ R191, R191, R190 ;  /* 0x000000bebfbf7221 */ /* 0x000fe40000010000 */
[----:B------:R-:W-:Y:S02]  /*fae0*/  FADD.FTZ R178, R178, R177 ;  /* 0x000000b1b2b27221 */ /* 0x000fe40000010000 */
[----:B------:R-:W-:Y:S03]  /*faf0*/  FADD.FTZ R235, R158, R191 ;  /* 0x000000bf9eeb7221 */ /* 0x000fe60000010000 */
[----:B------:R-:W-:Y:S01]  /*fb00*/  FADD.FTZ R239, R179, R178 ;  /* 0x000000b2b3ef7221 */ /* 0x000fe20000010000 */
[----:B-1----:R-:W-:-:S05]  /*fb10*/  @P0 BRA `(.L_x_2642) ;  /* 0xffffcce000000947 */ /* 0x002fca000383ffff */
[----:B------:R-:W-:Y:S01]  /*fb20*/  IMAD.SHL.U32 R180, R180, 0x80, RZ ;  /* 0x00000080b4b47824 */ /* 0x000fe200078e00ff */
[----:B------:R-:W-:Y:S01]  /*fb30*/  MOV R157, R2 ;  /* 0x00000002009d7202 */ /* 0x000fe20000000f00 */
[----:B------:R-:W-:Y:S01]  /*fb40*/  IMAD.MOV.U32 R159, RZ, RZ, R0 ;  /* 0x000000ffff9f7224 */ /* 0x000fe200078e0000 */
[----:B------:R-:W-:-:S03]  /*fb50*/  MOV R238, R4 ;  /* 0x0000000400ee7202 */ /* 0x000fc60000000f00 */
.L_x_2629:
        /* <DEDUP_REMOVED lines=22> */
.L_x_2645:
[----:B------:R-:W-:-:S13]  /*fcc0*/  ISETP.NE.AND P0, PT, R241, 0x1, PT ;  /* 0x00000001f100780c */ /* 0x000fda0003f05270 */
[----:B------:R-:W-:-:S05]  /*fcd0*/  @P0 IMAD.HI.U32 R2, R4, c[0x0][0x330], RZ ;  /* 0x0000cc0004020a27 */ /* 0x000fca00078e00ff */
[----:B------:R-:W-:Y:S02]  /*fce0*/  @P0 SHF.R.U32.HI R4, RZ, c[0x0][0x334], R2 ;  /* 0x0000cd00ff040a19 */ /* 0x000fe40000011602 */
.L_x_2646:
[----:B------:R-:W-:Y:S05]  /*fcf0*/  BSYNC B0 ;  /* 0x0000000000007941 */ /* 0x000fea0003800000 */
.L_x_2644:
[----:B------:R-:W-:-:S05]  /*fd00*/  IMAD R5, R4, c[0x0][0x32c], RZ ;  /* 0x0000cb0004057a24 */ /* 0x000fca00078e02ff */
[----:B------:R-:W-:-:S04]  /*fd10*/  IMNMX R0, R0, R5, !PT ;  /* 0x0000000500007217 */ /* 0x000fc80007800200 */
.L_x_2643:
[----:B------:R-:W-:-:S05]  /*fd20*/  IADD3 R5, R0, 0x2f, RZ ;  /* 0x0000002f00057810 */ /* 0x000fca0007ffe0ff */
[----:B------:R-:W-:-:S05]  /*fd30*/  IMAD.HI R5, R5, 0x2aaaaaab, RZ ;  /* 0x2aaaaaab05057827 */ /* 0x000fca00078e02ff */
[----:B------:R-:W-:-:S04]  /*fd40*/  SHF.R.U32.HI R0, RZ, 0x1f, R5 ;  /* 0x0000001fff007819 */ /* 0x000fc80000011605 */
[----:B------:R-:W-:-:S04]  /*fd50*/  LEA.HI.SX32 R0, R5, R0, 0x1d ;  /* 0x0000000005007211 */ /* 0x000fc800078feaff */
[----:B------:R-:W-:-:S04]  /*fd60*/  IMNMX R244, R221, R0, !PT ;  /* 0x00000000ddf47217 */ /* 0x000fc80007800200 */
[----:B------:R-:W-:-:S13]  /*fd70*/  ISETP.GE.AND P0, PT, R238, R244, PT ;  /* 0x000000f4ee00720c */ /* 0x000fda0003f06270 */
[----:B------:R-:W-:Y:S05]  /*fd80*/  @!P0 BRA `(.L_x_2647) ;  /* 0x0000286000008947 */ /* 0x000fea0003800000 */
.L_x_2652:
        /* <DEDUP_REMOVED lines=52> */
.L_x_2649:
[----:B------:R-:W-:Y:S05]  /*100d0*/  BSYNC B0 ;  /* 0x0000000000007941 */ /* 0x000fea0003800000 */
.L_x_2648:
[C---:B--234-:R-:W-:Y:S01]  /*100e0*/  HMMA.16816.F32.BF16 R4, R160.reuse, R164, RZ ;  /* 0x000000a4a004723c */ /* 0x05cfe200000418ff */
[----:B------:R-:W-:Y:S01]  /*100f0*/  LDSM.16.M88.4 R184, [R207+0xa080] ;  /* 0x00a08000cfb8783b */ /* 0x000fe20000000200 */
[----:B------:R-:W-:Y:S01]  /*10100*/  BSSY B0, `(.L_x_2650) ;  /* 0x00000bd000007945 */ /* 0x000fe20003800000 */
[----:B------:R-:W-:Y:S03]  /*10110*/  ISETP.GT.AND P0, PT, R238, R221, PT ;  /* 0x000000ddee00720c */ /* 0x000fe60003f04270 */
[----:B------:R-:W0:Y:S02]  /*10120*/  LDGDEPBAR ;  /* 0x00000000000079af */ /* 0x000e240000000000 */
[C---:B------:R-:W-:Y:S03]  /*10130*/  HMMA.16816.F32.BF16 R8, R160.reuse, R166, RZ ;  /* 0x000000a6a008723c */ /* 0x040fe600000418ff */
[----:B------:R-:W2:Y:S05]  /*10140*/  LDSM.16.M88.4 R164, [R210] ;  /* 0x00000000d2a4783b */ /* 0x000eaa0000000200 */
[C---:B------:R-:W-:Y:S01]  /*10150*/  HMMA.16816.F32.BF16 R12, R160.reuse, R16, RZ ;  /* 0x00000010a00c723c */ /* 0x040fe200000418ff */
[----:B------:R-:W-:Y:S07]  /*10160*/  LDSM.16.M88.4 R188, [R207+0xb080] ;  /* 0x00b08000cfbc783b */ /* 0x000fee0000000200 */
[C---:B------:R-:W-:Y:S08]  /*10170*/  HMMA.16816.F32.BF16 R16, R160.reuse, R18, RZ ;  /* 0x00000012a010723c */ /* 0x040ff000000418ff */
[C---:B-1----:R-:W-:Y:S08]  /*10180*/  HMMA.16816.F32.BF16 R20, R160.reuse, R24, RZ ;  /* 0x00000018a014723c */ /* 0x042ff000000418ff */
[----:B------:R-:W-:Y:S01]  /*10190*/  HMMA.16816.F32.BF16 R24, R160, R26, RZ ;  /* 0x0000001aa018723c */ /* 0x000fe200000418ff */
[----:B------:R-:W1:Y:S07]  /*101a0*/  LDSM.16.M88.4 R160, [R207+0xa880] ;  /* 0x00a88000cfa0783b */ /* 0x000e6e0000000200 */
[C---:B------:R-:W-:Y:S08]  /*101b0*/  HMMA.16816.F32.BF16 R4, R168.reuse, R172, R4 ;  /* 0x000000aca804723c */ /* 0x040ff00000041804 */
[C---:B------:R-:W-:Y:S01]  /*101c0*/  HMMA.16816.F32.BF16 R8, R168.reuse, R174, R8 ;  /* 0x000000aea808723c */ /* 0x040fe20000041808 */
[----:B------:R-:W-:Y:S07]  /*101d0*/  LDSM.16.M88.4 R172, [R209] ;  /* 0x00000000d1ac783b */ /* 0x000fee0000000200 */
[C---:B------:R-:W-:Y:S08]  /*101e0*/  HMMA.16816.F32.BF16 R12, R168.reuse, R176, R12 ;  /* 0x000000b0a80c723c */ /* 0x040ff0000004180c */
[C---:B------:R-:W-:Y:S01]  /*101f0*/  HMMA.16816.F32.BF16 R16, R168.reuse, R178, R16 ;  /* 0x000000b2a810723c */ /* 0x040fe20000041810 */
[----:B------:R-:W3:Y:S07]  /*10200*/  LDSM.16.M88.4 R176, [R201] ;  /* 0x00000000c9b0783b */ /* 0x000eee0000000200 */
[C---:B------:R-:W-:Y:S08]  /*10210*/  HMMA.16816.F32.BF16 R20, R168.reuse, R180, R20 ;  /* 0x000000b4a814723c */ /* 0x040ff00000041814 */
[----:B------:R-:W-:Y:S01]  /*10220*/  HMMA.16816.F32.BF16 R24, R168, R182, R24 ;  /* 0x000000b6a818723c */ /* 0x000fe20000041818 */
[----:B------:R-:W4:Y:S05]  /*10230*/  LDSM.16.M88.4 R168, [R201+0x800] ;  /* 0x00080000c9a8783b */ /* 0x000f2a0000000200 */
[----:B------:R-:W5:Y:S02]  /*10240*/  LDSM.16.M88.4 R180, [R201+0x1000] ;  /* 0x00100000c9b4783b */ /* 0x000f640000000200 */
[C---:B--2---:R-:W-:Y:S08]  /*10250*/  HMMA.16816.F32.BF16 R4, R164.reuse, R184, R4 ;  /* 0x000000b8a404723c */ /* 0x044ff00000041804 */
[C---:B------:R-:W-:Y:S01]  /*10260*/  HMMA.16816.F32.BF16 R8, R164.reuse, R186, R8 ;  /* 0x000000baa408723c */ /* 0x040fe20000041808 */
[----:B------:R-:W-:Y:S07]  /*10270*/  LDSM.16.M88.4 R184, [R213+0xb880] ;  /* 0x00b88000d5b8783b */ /* 0x000fee0000000200 */
[C---:B-1----:R-:W-:Y:S08]  /*10280*/  HMMA.16816.F32.BF16 R12, R164.reuse, R160, R12 ;  /* 0x000000a0a40c723c */ /* 0x042ff0000004180c */
[C---:B------:R-:W-:Y:S01]  /*10290*/  HMMA.16816.F32.BF16 R16, R164.reuse, R162, R16 ;  /* 0x000000a2a410723c */ /* 0x040fe20000041810 */
[----:B------:R-:W1:Y:S07]  /*102a0*/  LDSM.16.M88.4 R160, [R214+0x4000] ;  /* 0x00400000d6a0783b */ /* 0x000e6e0000000200 */
[C---:B------:R-:W-:Y:S08]  /*102b0*/  HMMA.16816.F32.BF16 R20, R164.reuse, R188, R20 ;  /* 0x000000bca414723c */ /* 0x040ff00000041814 */
[----:B------:R-:W-:Y:S01]  /*102c0*/  HMMA.16816.F32.BF16 R24, R164, R190, R24 ;  /* 0x000000bea418723c */ /* 0x000fe20000041818 */
[----:B------:R-:W2:Y:S05]  /*102d0*/  LDSM.16.M88.4 R164, [R213+0xc080] ;  /* 0x00c08000d5a4783b */ /* 0x000eaa0000000200 */
[----:B------:R-:W1:Y:S02]  /*102e0*/  LDSM.16.M88.4 R188, [R213+0xc880] ;  /* 0x00c88000d5bc783b */ /* 0x000e640000000200 */
[C---:B---3--:R-:W-:Y:S08]  /*102f0*/  HMMA.16816.F32.BF16 R4, R172.reuse, R176, R4 ;  /* 0x000000b0ac04723c */ /* 0x048ff00000041804 */
[C---:B------:R-:W-:Y:S01]  /*10300*/  HMMA.16816.F32.BF16 R8, R172.reuse, R178, R8 ;  /* 0x000000b2ac08723c */ /* 0x040fe20000041808 */
[----:B------:R-:W-:Y:S07]  /*10310*/  LDSM.16.M88.4 R176, [R200] ;  /* 0x00000000c8b0783b */ /* 0x000fee0000000200 */
[C---:B----4-:R-:W-:Y:S08]  /*10320*/  HMMA.16816.F32.BF16 R12, R172.reuse, R168, R12 ;  /* 0x000000a8ac0c723c */ /* 0x050ff0000004180c */
[C---:B------:R-:W-:Y:S01]  /*10330*/  HMMA.16816.F32.BF16 R16, R172.reuse, R170, R16 ;  /* 0x000000aaac10723c */ /* 0x040fe20000041810 */
[----:B------:R-:W3:Y:S07]  /*10340*/  LDSM.16.M88.4 R168, [R212+0x4000] ;  /* 0x00400000d4a8783b */ /* 0x000eee0000000200 */
[C---:B-----5:R-:W-:Y:S08]  /*10350*/  HMMA.16816.F32.BF16 R20, R172.reuse, R180, R20 ;  /* 0x000000b4ac14723c */ /* 0x060ff00000041814 */
[----:B------:R-:W-:Y:S01]  /*10360*/  HMMA.16816.F32.BF16 R24, R172, R182, R24 ;  /* 0x000000b6ac18723c */ /* 0x000fe20000041818 */
[----:B------:R-:W4:Y:S05]  /*10370*/  LDSM.16.M88.4 R172, [R199] ;  /* 0x00000000c7ac783b */ /* 0x000f2a0000000200 */
[----:B------:R-:W5:Y:S02]  /*10380*/  LDSM.16.M88.4 R180, [R198] ;  /* 0x00000000c6b4783b */ /* 0x000f640000000200 */
        /* <DEDUP_REMOVED lines=18> */
[----:B------:R-:W4:Y:S05]  /*104b0*/  LDSM.16.M88.4 R168, [R201+0x2000] ;  /* 0x00200000c9a8783b */ /* 0x000f2a0000000200 */
[----:B------:R-:W5:Y:S02]  /*104c0*/  LDSM.16.M88.4 R180, [R201+0x2800] ;  /* 0x00280000c9b4783b */ /* 0x000f640000000200 */
        /* <DEDUP_REMOVED lines=80> */
[C---:B-1----:R-:W-:Y:S01]  /*109d0*/  HMMA.16816.F32.BF16 R4, R164.reuse, R184, R4 ;  /* 0x000000b8a404723c */ /* 0x042fe20000041804 */
[----:B------:R-:W-:Y:S04]  /*109e0*/  DEPBAR.LE SB0, 0x0 ;  /* 0x000080000000791a */ /* 0x000fe80000000000 */
[----:B------:R-:W-:Y:S03]  /*109f0*/  BAR.SYNC.DEFER_BLOCKING 0x0 ;  /* 0x0000000000007b1d */ /* 0x000fe60000010000 */
[C---:B------:R-:W-:Y:S08]  /*10a00*/  HMMA.16816.F32.BF16 R8, R164.reuse, R186, R8 ;  /* 0x000000baa408723c */ /* 0x040ff00000041808 */
[C---:B--2---:R-:W-:Y:S08]  /*10a10*/  HMMA.16816.F32.BF16 R12, R164.reuse, R160, R12 ;  /* 0x000000a0a40c723c */ /* 0x044ff0000004180c */
[C---:B------:R-:W-:Y:S08]  /*10a20*/  HMMA.16816.F32.BF16 R16, R164.reuse, R162, R16 ;  /* 0x000000a2a410723c */ /* 0x040ff00000041810 */
[C---:B------:R-:W-:Y:S08]  /*10a30*/  HMMA.16816.F32.BF16 R20, R164.reuse, R188, R20 ;  /* 0x000000bca414723c */ /* 0x040ff00000041814 */
[----:B------:R-:W-:Y:S08]  /*10a40*/  HMMA.16816.F32.BF16 R24, R164, R190, R24 ;  /* 0x000000bea418723c */ /* 0x000ff00000041818 */
[C---:B---3--:R-:W-:Y:S08]  /*10a50*/  HMMA.16816.F32.BF16 R4, R172.reuse, R176, R4 ;  /* 0x000000b0ac04723c */ /* 0x048ff00000041804 */
[C---:B------:R-:W-:Y:S08]  /*10a60*/  HMMA.16816.F32.BF16 R8, R172.reuse, R178, R8 ;  /* 0x000000b2ac08723c */ /* 0x040ff00000041808 */
[C---:B----4-:R-:W-:Y:S08]  /*10a70*/  HMMA.16816.F32.BF16 R12, R172.reuse, R168, R12 ;  /* 0x000000a8ac0c723c */ /* 0x050ff0000004180c */
[C---:B------:R-:W-:Y:S08]  /*10a80*/  HMMA.16816.F32.BF16 R16, R172.reuse, R170, R16 ;  /* 0x000000aaac10723c */ /* 0x040ff00000041810 */
[C---:B-----5:R-:W-:Y:S08]  /*10a90*/  HMMA.16816.F32.BF16 R20, R172.reuse, R180, R20 ;  /* 0x000000b4ac14723c */ /* 0x060ff00000041814 */
        /* <DEDUP_REMOVED lines=35> */
.L_x_2651:
[----:B------:R-:W-:Y:S05]  /*10cd0*/  BSYNC B0 ;  /* 0x0000000000007941 */ /* 0x000fea0003800000 */
.L_x_2650:
[----:B------:R-:W-:Y:S01]  /*10ce0*/  FMNMX.FTZ R2, R4, R157, !PT ;  /* 0x0000009d04027209 */ /* 0x000fe20007810000 */
[----:B------:R-:W-:Y:S01]  /*10cf0*/  LDSM.16.MT88.4 R168, [R205+0x4080] ;  /* 0x00408000cda8783b */ /* 0x000fe20000004200 */
[----:B------:R-:W-:Y:S02]  /*10d00*/  FMNMX.FTZ R156, R6, R159, !PT ;  /* 0x0000009f069c7209 */ /* 0x000fe40007810000 */
[----:B------:R-:W-:Y:S02]  /*10d10*/  FMNMX.FTZ R161, R5, R2, !PT ;  /* 0x0000000205a17209 */ /* 0x000fe40007810000 */
[----:B-1----:R-:W-:Y:S02]  /*10d20*/  FMNMX.FTZ R163, R7, R156, !PT ;  /* 0x0000009c07a37209 */ /* 0x002fe40007810000 */
        /* <DEDUP_REMOVED lines=28> */
[----:B------:R-:W1:Y:S08]  /*10ef0*/  SHFL.BFLY PT, R2, R161, 0x1, 0x1f ;  /* 0x0c201f00a1027f89 */ /* 0x000e7000000e0000 */
[----:B------:R-:W2:Y:S01]  /*10f00*/  SHFL.BFLY PT, R158, R165, 0x1, 0x1f ;  /* 0x0c201f00a59e7f89 */ /* 0x000ea200000e0000 */
[----:B-1----:R-:W-:Y:S05]  /*10f10*/  FMNMX.FTZ R2, R161, R2, !PT ;  /* 0x00000002a1027209 */ /* 0x002fea0007810000 */
[C---:B------:R-:W-:Y:S01]  /*10f20*/  FMUL.FTZ R176, R2.reuse, c[0x0][0x2d0] ;  /* 0x0000b40002b07a20 */ /* 0x040fe20000410000 */
[----:B--2---:R-:W-:Y:S01]  /*10f30*/  FMNMX.FTZ R157, R165, R158, !PT ;  /* 0x0000009ea59d7209 */ /* 0x004fe20007810000 */
[----:B------:R-:W-:Y:S01]  /*10f40*/  FADD.FTZ R158, -R2, R159 ;  /* 0x0000009f029e7221 */ /* 0x000fe20000010100 */
[----:B------:R-:W-:Y:S01]  /*10f50*/  LDSM.16.MT88.4 R164, [R206+0x4080] ;  /* 0x00408000cea4783b */ /* 0x000fe20000004200 */
[----:B------:R-:W-:Y:S02]  /*10f60*/  FFMA.FTZ R6, R6, c[0x0][0x2d0], -R176 ;  /* 0x0000b40006067a23 */ /* 0x000fe400000108b0 */
[C---:B------:R-:W-:Y:S02]  /*10f70*/  FADD.FTZ R0, -R157.reuse, R0 ;  /* 0x000000009d007221 */ /* 0x040fe40000010100 */
[----:B------:R-:W-:Y:S02]  /*10f80*/  FMUL.FTZ R177, R157, c[0x0][0x2d0] ;  /* 0x0000b4009db17a20 */ /* 0x000fe40000410000 */
[----:B------:R-:W-:Y:S01]  /*10f90*/  FMUL.FTZ R160, R0, c[0x0][0x2d0] ;  /* 0x0000b40000a07a20 */ /* 0x000fe20000410000 */
[----:B------:R-:W-:Y:S01]  /*10fa0*/  MUFU.EX2 R6, R6 ;  /* 0x0000000600067308 */ /* 0x000fe20000000800 */
[--C-:B------:R-:W-:Y:S02]  /*10fb0*/  FFMA.FTZ R162, R4, c[0x0][0x2d0], -R177.reuse ;  /* 0x0000b40004a27a23 */ /* 0x100fe400000108b1 */
[----:B------:R-:W-:Y:S02]  /*10fc0*/  FMUL.FTZ R156, R158, c[0x0][0x2d0] ;  /* 0x0000b4009e9c7a20 */ /* 0x000fe40000410000 */
        /* <DEDUP_REMOVED lines=9> */
[----:B------:R2:W-:Y:S01]  /*11060*/  MUFU.EX2 R158, R162 ;  /* 0x000000a2009e7308 */ /* 0x0005e20000000800 */
[--C-:B------:R-:W-:Y:S02]  /*11070*/  FFMA.FTZ R185, R14, c[0x0][0x2d0], -R176.reuse ;  /* 0x0000b4000eb97a23 */ /* 0x100fe400000108b0 */
[--C-:B------:R-:W-:Y:S02]  /*11080*/  FFMA.FTZ R186, R15, c[0x0][0x2d0], -R176.reuse ;  /* 0x0000b4000fba7a23 */ /* 0x100fe400000108b0 */
[----:B------:R-:W-:Y:S01]  /*11090*/  LDSM.16.MT88.4 R12, [R204+0x8880] ;  /* 0x00888000cc0c783b */ /* 0x000fe20000004200 */
[--C-:B------:R-:W-:Y:S02]  /*110a0*/  FFMA.FTZ R187, R16, c[0x0][0x2d0], -R177.reuse ;  /* 0x0000b40010bb7a23 */ /* 0x100fe400000108b1 */
[--C-:B------:R-:W-:Y:S02]  /*110b0*/  FFMA.FTZ R188, R17, c[0x0][0x2d0], -R177.reuse ;  /* 0x0000b40011bc7a23 */ /* 0x100fe400000108b1 */
[----:B------:R-:W3:Y:S01]  /*110c0*/  MUFU.EX2 R5, R5 ;  /* 0x0000000500057308 */ /* 0x000ee20000000800 */
[--C-:B------:R-:W-:Y:S02]  /*110d0*/  FFMA.FTZ R189, R18, c[0x0][0x2d0], -R176.reuse ;  /* 0x0000b40012bd7a23 */ /* 0x100fe400000108b0 */
[--C-:B------:R-:W-:Y:S02]  /*110e0*/  FFMA.FTZ R190, R19, c[0x0][0x2d0], -R176.reuse ;  /* 0x0000b40013be7a23 */ /* 0x100fe400000108b0 */
[C---:B-1----:R-:W-:Y:S01]  /*110f0*/  FMUL.FTZ R8, R0.reuse, R152 ;  /* 0x0000009800087220 */ /* 0x042fe20000410000 */
[----:B------:R-:W-:Y:S01]  /*11100*/  LDSM.16.MT88.4 R16, [R206+0x4880] ;  /* 0x00488000ce10783b */ /* 0x000fe20000004200 */
[C---:B------:R-:W-:Y:S02]  /*11110*/  FMUL.FTZ R9, R0.reuse, R153 ;  /* 0x0000009900097220 */ /* 0x040fe40000410000 */
[C---:B------:R-:W-:Y:S01]  /*11120*/  FMUL.FTZ R132, R0.reuse, R132 ;  /* 0x0000008400847220 */ /* 0x040fe20000410000 */
[----:B------:R-:W-:Y:S01]  /*11130*/  MUFU.EX2 R159, R159 ;  /* 0x0000009f009f7308 */ /* 0x000fe20000000800 */
[C---:B------:R-:W-:Y:S02]  /*11140*/  FMUL.FTZ R133, R0.reuse, R133 ;  /* 0x0000008500857220 */ /* 0x040fe40000410000 */
[C---:B------:R-:W-:Y:S01]  /*11150*/  FMUL.FTZ R136, R0.reuse, R136 ;  /* 0x0000008800887220 */ /* 0x040fe20000410000 */
[----:B--2---:R-:W1:Y:S01]  /*11160*/  LDSM.16.MT88.4 R160, [R208+0x4080] ;  /* 0x00408000d0a0783b */ /* 0x004e620000004200 */
[C---:B------:R-:W-:Y:S02]  /*11170*/  FMUL.FTZ R137, R0.reuse, R137 ;  /* 0x0000008900897220 */ /* 0x040fe40000410000 */
[C---:B------:R-:W-:Y:S02]  /*11180*/  FMUL.FTZ R140, R0.reuse, R140 ;  /* 0x0000008c008c7220 */ /* 0x040fe40000410000 */
[C---:B------:R-:W-:Y:S01]  /*11190*/  FMUL.FTZ R141, R0.reuse, R141 ;  /* 0x0000008d008d7220 */ /* 0x040fe20000410000 */
[----:B------:R-:W-:Y:S01]  /*111a0*/  MUFU.EX2 R180, R180 ;  /* 0x000000b400b47308 */ /* 0x000fe20000000800 */
[C---:B------:R-:W-:Y:S02]  /*111b0*/  FMUL.FTZ R144, R0.reuse, R144 ;  /* 0x0000009000907220 */ /* 0x040fe40000410000 */
[----:B------:R-:W-:Y:S01]  /*111c0*/  FMUL.FTZ R145, R0, R145 ;  /* 0x0000009100917220 */ /* 0x000fe20000410000 */
[----:B---3--:R-:W-:Y:S01]  /*111d0*/  F2FP.BF16.PACK_AB R152, R5, R158 ;  /* 0x0000009e0598723e */ /* 0x008fe200000010ff */
[--C-:B------:R-:W-:Y:S02]  /*111e0*/  FFMA.FTZ R191, R20, c[0x0][0x2d0], -R177.reuse ;  /* 0x0000b40014bf7a23 */ /* 0x100fe400000108b1 */
[--C-:B------:R-:W-:Y:S02]  /*111f0*/  FFMA.FTZ R246, R21, c[0x0][0x2d0], -R177.reuse ;  /* 0x0000b40015f67a23 */ /* 0x100fe400000108b1 */
[--C-:B------:R-:W-:Y:S01]  /*11200*/  FFMA.FTZ R245, R22, c[0x0][0x2d0], -R176.reuse ;  /* 0x0000b40016f57a23 */ /* 0x100fe200000108b0 */
[----:B------:R-:W2:Y:S01]  /*11210*/  MUFU.EX2 R7, R7 ;  /* 0x0000000700077308 */ /* 0x000ea20000000800 */
[--C-:B------:R-:W-:Y:S02]  /*11220*/  FFMA.FTZ R248, R23, c[0x0][0x2d0], -R176.reuse ;  /* 0x0000b40017f87a23 */ /* 0x100fe400000108b0 */
[----:B------:R-:W-:Y:S01]  /*11230*/  LDSM.16.MT88.4 R20, [R205+0x9080] ;  /* 0x00908000cd14783b */ /* 0x000fe20000004200 */
[--C-:B------:R-:W-:Y:S02]  /*11240*/  FFMA.FTZ R247, R24, c[0x0][0x2d0], -R177.reuse ;  /* 0x0000b40018f77a23 */ /* 0x100fe400000108b1 */
[--C-:B------:R-:W-:Y:S02]  /*11250*/  FFMA.FTZ R249, R26, c[0x0][0x2d0], -R176.reuse ;  /* 0x0000b4001af97a23 */ /* 0x100fe400000108b0 */
[----:B------:R-:W-:Y:S02]  /*11260*/  FFMA.FTZ R177, R25, c[0x0][0x2d0], -R177 ;  /* 0x0000b40019b17a23 */ /* 0x000fe400000108b1 */
[----:B------:R-:W-:Y:S01]  /*11270*/  MUFU.EX2 R181, R181 ;  /* 0x000000b500b57308 */ /* 0x000fe20000000800 */
[----:B------:R-:W-:Y:S02]  /*11280*/  FFMA.FTZ R176, R27, c[0x0][0x2d0], -R176 ;  /* 0x0000b4001bb07a23 */ /* 0x000fe400000108b0 */
[----:B------:R-:W-:Y:S01]  /*11290*/  LDSM.16.MT88.4 R24, [R206+0x5080] ;  /* 0x00508000ce18783b */ /* 0x000fe20000004200 */
[C---:B------:R-:W-:Y:S02]  /*112a0*/  FMUL.FTZ R148, R0.reuse, R148 ;  /* 0x0000009400947220 */ /* 0x040fe40000410000 */
[C---:B------:R-:W-:Y:S02]  /*112b0*/  FMUL.FTZ R149, R0.reuse, R149 ;  /* 0x0000009500957220 */ /* 0x040fe40000410000 */
[C---:B------:R-:W-:Y:S02]  /*112c0*/  FMUL.FTZ R28, R0.reuse, R28 ;  /* 0x0000001c001c7220 */ /* 0x040fe40000410000 */
[----:B------:R-:W-:Y:S01]  /*112d0*/  MUFU.EX2 R182, R182 ;  /* 0x000000b600b67308 */ /* 0x000fe20000000800 */
        /* <DEDUP_REMOVED lines=20> */
[----:B------:R-:W-:Y:S02]  /*11420*/  FMUL.FTZ R61, R0, R61 ;  /* 0x0000003d003d7220 */ /* 0x000fe40000410000 */
[----:B--2---:R-:W-:Y:S01]  /*11430*/  FMUL.FTZ R10, R156, R154 ;  /* 0x0000009a9c0a7220 */ /* 0x004fe20000410000 */
[----:B------:R-:W-:Y:S01]  /*11440*/  F2FP.BF16.PACK_AB R154, R180, R159 ;  /* 0x0000009fb49a723e */ /* 0x000fe200000010ff */
[----:B------:R-:W-:Y:S01]  /*11450*/  FMUL.FTZ R11, R156, R155 ;  /* 0x0000009b9c0b7220 */ /* 0x000fe20000410000 */
[----:B------:R-:W-:Y:S01]  /*11460*/  F2FP.BF16.PACK_AB R155, R182, R181 ;  /* 0x000000b5b69b723e */ /* 0x000fe200000010ff */
[C---:B------:R-:W-:Y:S01]  /*11470*/  FMUL.FTZ R134, R156.reuse, R134 ;  /* 0x000000869c867220 */ /* 0x040fe20000410000 */
[----:B------:R-:W-:Y:S01]  /*11480*/  MUFU.EX2 R183, R183 ;  /* 0x000000b700b77308 */ /* 0x000fe20000000800 */
[C---:B------:R-:W-:Y:S02]  /*11490*/  FMUL.FTZ R135, R156.reuse, R135 ;  /* 0x000000879c877220 */ /* 0x040fe40000410000 */
[C---:B------:R-:W-:Y:S02]  /*114a0*/  FMUL.FTZ R138, R156.reuse, R138 ;  /* 0x0000008a9c8a7220 */ /* 0x040fe40000410000 */
[C---:B-1----:R-:W-:Y:S05]  /*114b0*/  HMMA.16816.F32.BF16 R8, R152.reuse, R160, R8 ;  /* 0x000000a09808723c */ /* 0x042fea0000041808 */
[C---:B------:R-:W-:Y:S01]  /*114c0*/  FMUL.FTZ R139, R156.reuse, R139 ;  /* 0x0000008b9c8b7220 */ /* 0x040fe20000410000 */
[----:B------:R-:W1:Y:S01]  /*114d0*/  MUFU.EX2 R184, R184 ;  /* 0x000000b800b87308 */ /* 0x000e620000000800 */
[C---:B------:R-:W-:Y:S01]  /*114e0*/  FMUL.FTZ R142, R156.reuse, R142 ;  /* 0x0000008e9c8e7220 */ /* 0x040fe20000410000 */
[C---:B------:R-:W-:Y:S01]  /*114f0*/  HMMA.16816.F32.BF16 R132, R152.reuse, R162, R132 ;  /* 0x000000a29884723c */ /* 0x040fe20000041884 */
[----:B------:R-:W2:Y:S03]  /*11500*/  LDSM.16.MT88.4 R160, [R204+0x4080] ;  /* 0x00408000cca0783b */ /* 0x000ea60000004200 */
[C---:B------:R-:W-:Y:S02]  /*11510*/  FMUL.FTZ R143, R156.reuse, R143 ;  /* 0x0000008f9c8f7220 */ /* 0x040fe40000410000 */
[C---:B------:R-:W-:Y:S02]  /*11520*/  FMUL.FTZ R146, R156.reuse, R146 ;  /* 0x000000929c927220 */ /* 0x040fe40000410000 */
[C---:B------:R-:W-:Y:S01]  /*11530*/  HMMA.16816.F32.BF16 R136, R152.reuse, R164, R136 ;  /* 0x000000a49888723c */ /* 0x040fe20000041888 */
[----:B---3--:R-:W-:Y:S01]  /*11540*/  LDSM.16.MT88.4 R176, [R204+0x8080] ;  /* 0x00808000ccb0783b */ /* 0x008fe20000004200 */
[----:B------:R-:W-:Y:S02]  /*11550*/  MUFU.EX2 R185, R185 ;  /* 0x000000b900b97308 */ /* 0x000fe40000000800 */
[C---:B------:R-:W-:Y:S02]  /*11560*/  FMUL.FTZ R147, R156.reuse, R147 ;  /* 0x000000939c937220 */ /* 0x040fe40000410000 */
[C---:B------:R-:W-:Y:S02]  /*11570*/  FMUL.FTZ R150, R156.reuse, R150 ;  /* 0x000000969c967220 */ /* 0x040fe40000410000 */
[C---:B------:R-:W-:Y:S01]  /*11580*/  HMMA.16816.F32.BF16 R140, R152.reuse, R166, R140 ;  /* 0x000000a6988c723c */ /* 0x040fe2000004188c */
[----:B------:R-:W3:Y:S03]  /*11590*/  LDSM.16.MT88.4 R164, [R208+0x5880] ;  /* 0x00588000d0a4783b */ /* 0x000ee60000004200 */
[C---:B------:R-:W-:Y:S01]  /*115a0*/  FMUL.FTZ R151, R156.reuse, R151 ;  /* 0x000000979c977220 */ /* 0x040fe20000410000 */
[----:B------:R-:W4:Y:S01]  /*115b0*/  MUFU.EX2 R186, R186 ;  /* 0x000000ba00ba7308 */ /* 0x000f220000000800 */
[C---:B------:R-:W-:Y:S02]  /*115c0*/  FMUL.FTZ R30, R156.reuse, R30 ;  /* 0x0000001e9c1e7220 */ /* 0x040fe40000410000 */
[C---:B------:R-:W-:Y:S04]  /*115d0*/  HMMA.16816.F32.BF16 R144, R152.reuse, R168, R144 ;  /* 0x000000a89890723c */ /* 0x040fe80000041890 */
[C---:B------:R-:W-:Y:S02]  /*115e0*/  FMUL.FTZ R31, R156.reuse, R31 ;  /* 0x0000001f9c1f7220 */ /* 0x040fe40000410000 */
[C---:B------:R-:W-:Y:S01]  /*115f0*/  FMUL.FTZ R34, R156.reuse, R34 ;  /* 0x000000229c227220 */ /* 0x040fe20000410000 */
[----:B------:R-:W-:Y:S01]  /*11600*/  MUFU.EX2 R187, R187 ;  /* 0x000000bb00bb7308 */ /* 0x000fe20000000800 */
[C---:B------:R-:W-:Y:S01]  /*11610*/  HMMA.16816.F32.BF16 R148, R152.reuse, R170, R148 ;  /* 0x000000aa9894723c */ /* 0x040fe20000041894 */
[----:B------:R-:W5:Y:S03]  /*11620*/  LDSM.16.MT88.4 R168, [R206+0x5880] ;  /* 0x00588000cea8783b */ /* 0x000f660000004200 */
[C---:B------:R-:W-:Y:S02]  /*11630*/  FMUL.FTZ R35, R156.reuse, R35 ;  /* 0x000000239c237220 */ /* 0x040fe40000410000 */
[C---:B------:R-:W-:Y:S02]  /*11640*/  FMUL.FTZ R38, R156.reuse, R38 ;  /* 0x000000269c267220 */ /* 0x040fe40000410000 */
[C---:B------:R-:W-:Y:S01]  /*11650*/  FMUL.FTZ R39, R156.reuse, R39 ;  /* 0x000000279c277220 */ /* 0x040fe20000410000 */
[C---:B--2---:R-:W-:Y:S01]  /*11660*/  HMMA.16816.F32.BF16 R28, R152.reuse, R160, R28 ;  /* 0x000000a0981c723c */ /* 0x044fe2000004181c */
[----:B------:R-:W2:Y:S02]  /*11670*/  MUFU.EX2 R188, R188 ;  /* 0x000000bc00bc7308 */ /* 0x000ea40000000800 */
[C---:B------:R-:W-:Y:S02]  /*11680*/  FMUL.FTZ R42, R156.reuse, R42 ;  /* 0x0000002a9c2a7220 */ /* 0x040fe40000410000 */
[C---:B------:R-:W-:Y:S02]  /*11690*/  FMUL.FTZ R43, R156.reuse, R43 ;  /* 0x0000002b9c2b7220 */ /* 0x040fe40000410000 */
[C---:B------:R-:W-:Y:S01]  /*116a0*/  FMUL.FTZ R46, R156.reuse, R46 ;  /* 0x0000002e9c2e7220 */ /* 0x040fe20000410000 */
[C---:B------:R-:W-:Y:S01]  /*116b0*/  HMMA.16816.F32.BF16 R32, R152.reuse, R162, R32 ;  /* 0x000000a29820723c */ /* 0x040fe20000041820 */
[----:B------:R-:W1:Y:S02]  /*116c0*/  LDSM.16.MT88.4 R160, [R205+0x5880] ;  /* 0x00588000cda0783b */ /* 0x000e640000004200 */
[----:B------:R-:W-:Y:S01]  /*116d0*/  MUFU.EX2 R189, R189 ;  /* 0x000000bd00bd7308 */ /* 0x000fe20000000800 */
[C---:B------:R-:W-:Y:S02]  /*116e0*/  FMUL.FTZ R47, R156.reuse, R47 ;  /* 0x0000002f9c2f7220 */ /* 0x040fe40000410000 */
[C---:B------:R-:W-:Y:S02]  /*116f0*/  FMUL.FTZ R50, R156.reuse, R50 ;  /* 0x000000329c327220 */ /* 0x040fe40000410000 */
[C---:B---3--:R-:W-:Y:S04]  /*11700*/  HMMA.16816.F32.BF16 R36, R152.reuse, R164, R36 ;  /* 0x000000a49824723c */ /* 0x048fe80000041824 */
[C---:B------:R-:W-:Y:S01]  /*11710*/  FMUL.FTZ R51, R156.reuse, R51 ;  /* 0x000000339c337220 */ /* 0x040fe20000410000 */
[----:B------:R-:W3:Y:S01]  /*11720*/  MUFU.EX2 R190, R190 ;  /* 0x000000be00be7308 */ /* 0x000ee20000000800 */
[C---:B------:R-:W-:Y:S02]  /*11730*/  FMUL.FTZ R54, R156.reuse, R54 ;  /* 0x000000369c367220 */ /* 0x040fe40000410000 */
[C---:B------:R-:W-:Y:S01]  /*11740*/  HMMA.16816.F32.BF16 R40, R152.reuse, R166, R40 ;  /* 0x000000a69828723c */ /* 0x040fe20000041828 */
[----:B------:R-:W2:Y:S03]  /*11750*/  LDSM.16.MT88.4 R164, [R204+0x5880] ;  /* 0x00588000cca4783b */ /* 0x000ea60000004200 */
[C---:B------:R-:W-:Y:S02]  /*11760*/  FMUL.FTZ R55, R156.reuse, R55 ;  /* 0x000000379c377220 */ /* 0x040fe40000410000 */
[C---:B------:R-:W-:Y:S01]  /*11770*/  FMUL.FTZ R58, R156.reuse, R58 ;  /* 0x0000003a9c3a7220 */ /* 0x040fe20000410000 */
[----:B------:R-:W-:Y:S01]  /*11780*/  MUFU.EX2 R191, R191 ;  /* 0x000000bf00bf7308 */ /* 0x000fe20000000800 */
[C---:B-----5:R-:W-:Y:S04]  /*11790*/  HMMA.16816.F32.BF16 R44, R152.reuse, R168, R44 ;  /* 0x000000a8982c723c */ /* 0x060fe8000004182c */
[C---:B------:R-:W-:Y:S02]  /*117a0*/  FMUL.FTZ R59, R156.reuse, R59 ;  /* 0x0000003b9c3b7220 */ /* 0x040fe40000410000 */
[C---:B------:R-:W-:Y:S02]  /*117b0*/  FMUL.FTZ R62, R156.reuse, R62 ;  /* 0x0000003e9c3e7220 */ /* 0x040fe40000410000 */
[C---:B------:R-:W-:Y:S01]  /*117c0*/  HMMA.16816.F32.BF16 R48, R152.reuse, R170, R48 ;  /* 0x000000aa9830723c */ /* 0x040fe20000041830 */
[----:B------:R-:W5:Y:S01]  /*117d0*/  LDSM.16.MT88.4 R168, [R208+0x7080] ;  /* 0x00708000d0a8783b */ /* 0x000f620000004200 */
[----:B------:R-:W3:Y:S02]  /*117e0*/  MUFU.EX2 R246, R246 ;  /* 0x000000f600f67308 */ /* 0x000ee40000000800 */
        /* <DEDUP_REMOVED lines=12> */
[----:B------:R-:W1:Y:S01]  /*118b0*/  MUFU.EX2 R248, R248 ;  /* 0x000000f800f87308 */ /* 0x000e620000000800 */
[C---:B--2---:R-:W-:Y:S04]  /*118c0*/  HMMA.16816.F32.BF16 R60, R152.reuse, R164, R60 ;  /* 0x000000a4983c723c */ /* 0x044fe8000004183c */
[----:B------:R-:W-:Y:S02]  /*118d0*/  FMUL.FTZ R71, R156, R71 ;  /* 0x000000479c477220 */ /* 0x000fe40000410000 */
[C---:B------:R-:W-:Y:S02]  /*118e0*/  FMUL.FTZ R72, R0.reuse, R72 ;  /* 0x0000004800487220 */ /* 0x040fe40000410000 */
[C---:B------:R-:W-:Y:S01]  /*118f0*/  HMMA.16816.F32.BF16 R64, R152.reuse, R166, R64 ;  /* 0x000000a69840723c */ /* 0x040fe20000041840 */
[----:B------:R-:W2:Y:S01]  /*11900*/  LDSM.16.MT88.4 R164, [R205+0x7080] ;  /* 0x00708000cda4783b */ /* 0x000ea20000004200 */
[----:B------:R-:W1:Y:S02]  /*11910*/  MUFU.EX2 R247, R247 ;  /* 0x000000f700f77308 */ /* 0x000e640000000800 */
[----:B------:R-:W-:Y:S02]  /*11920*/  FMUL.FTZ R73, R0, R73 ;  /* 0x0000004900497220 */ /* 0x000fe40000410000 */
[C---:B------:R-:W-:Y:S02]  /*11930*/  FMUL.FTZ R74, R156.reuse, R74 ;  /* 0x0000004a9c4a7220 */ /* 0x040fe40000410000 */
[C---:B-----5:R-:W-:Y:S04]  /*11940*/  HMMA.16816.F32.BF16 R68, R152.reuse, R168, R68 ;  /* 0x000000a89844723c */ /* 0x060fe80000041844 */
[----:B------:R-:W-:Y:S01]  /*11950*/  FMUL.FTZ R75, R156, R75 ;  /* 0x0000004b9c4b7220 */ /* 0x000fe20000410000 */
[----:B------:R-:W5:Y:S01]  /*11960*/  MUFU.EX2 R249, R249 ;  /* 0x000000f900f97308 */ /* 0x000f620000000800 */
        /* <DEDUP_REMOVED lines=74> */
[C---:B------:R-:W-:Y:S03]  /*11e10*/  HMMA.16816.F32.BF16 R124, R152.reuse, R12, R124 ;  /* 0x0000000c987c723c */ /* 0x040fe6000004187c */
[C---:B------:R-:W-:Y:S02]  /*11e20*/  FMUL.FTZ R130, R156.reuse, R130 ;  /* 0x000000829c827220 */ /* 0x040fe40000410000 */
[----:B------:R-:W-:Y:S02]  /*11e30*/  FMUL.FTZ R131, R156, R131 ;  /* 0x000000839c837220 */ /* 0x000fe40000410000 */
[----:B------:R-:W-:Y:S01]  /*11e40*/  F2FP.BF16.PACK_AB R12, R184, R183 ;  /* 0x000000b7b80c723e */ /* 0x000fe200000010ff */
[----:B------:R-:W-:Y:S01]  /*11e50*/  FFMA.FTZ R158, R0, R239, R158 ;  /* 0x000000ef009e7223 */ /* 0x000fe2000001009e */
[----:B----4-:R-:W-:Y:S03]  /*11e60*/  F2FP.BF16.PACK_AB R13, R186, R185 ;  /* 0x000000b9ba0d723e */ /* 0x010fe600000010ff */
[----:B------:R-:W-:Y:S01]  /*11e70*/  HMMA.16816.F32.BF16 R128, R152, R14, R128 ;  /* 0x0000000e9880723c */ /* 0x000fe20000041880 */
[----:B------:R-:W4:Y:S02]  /*11e80*/  LDSM.16.MT88.4 R152, [R208+0x6080] ;  /* 0x00608000d098783b */ /* 0x000f240000004200 */
[----:B------:R-:W-:Y:S02]  /*11e90*/  FFMA.FTZ R6, R156, R235, R6 ;  /* 0x000000eb9c067223 */ /* 0x000fe40000010006 */
[----:B------:R-:W-:Y:S02]  /*11ea0*/  FADD.FTZ R158, R5, R158 ;  /* 0x0000009e059e7221 */ /* 0x000fe40000010000 */
[----:B------:R-:W-:Y:S01]  /*11eb0*/  F2FP.BF16.PACK_AB R14, R188, R187 ;  /* 0x000000bbbc0e723e */ /* 0x000fe200000010ff */
[----:B------:R-:W-:Y:S01]  /*11ec0*/  FADD.FTZ R6, R7, R6 ;  /* 0x0000000607067221 */ /* 0x000fe20000010000 */
[----:B------:R-:W-:Y:S03]  /*11ed0*/  F2FP.BF16.PACK_AB R15, R190, R189 ;  /* 0x000000bdbe0f723e */ /* 0x000fe600000010ff */
[----:B------:R-:W-:Y:S02]  /*11ee0*/  FADD.FTZ R159, R159, R158 ;  /* 0x0000009e9f9f7221 */ /* 0x000fe40000010000 */
[----:B------:R-:W-:Y:S02]  /*11ef0*/  FADD.FTZ R181, R181, R6 ;  /* 0x00000006b5b57221 */ /* 0x000fe40000010000 */
[C---:B-1----:R-:W-:Y:S05]  /*11f00*/  HMMA.16816.F32.BF16 R8, R12.reuse, R160, R8 ;  /* 0x000000a00c08723c */ /* 0x042fea0000041808 */
[----:B------:R-:W-:Y:S01]  /*11f10*/  FADD.FTZ R180, R180, R159 ;  /* 0x0000009fb4b47221 */ /* 0x000fe20000010000 */
[----:B------:R-:W-:Y:S01]  /*11f20*/  MOV R159, R2 ;  /* 0x00000002009f7202 */ /* 0x000fe20000000f00 */
        /* <DEDUP_REMOVED lines=43> */
[----:B------:R-:W-:Y:S07]  /*121e0*/  LDSM.16.MT88.4 R160, [R205+0x5080] ;  /* 0x00508000cda0783b */ /* 0x000fee0000004200 */
[C---:B------:R-:W-:Y:S08]  /*121f0*/  HMMA.16816.F32.BF16 R100, R12.reuse, R16, R100 ;  /* 0x000000100c64723c */ /* 0x040ff00000041864 */
[C---:B------:R-:W-:Y:S01]  /*12200*/  HMMA.16816.F32.BF16 R104, R12.reuse, R18, R104 ;  /* 0x000000120c68723c */ /* 0x040fe20000041868 */
[----:B------:R-:W1:Y:S07]  /*12210*/  LDSM.16.MT88.4 R16, [R208+0x5080] ;  /* 0x00508000d010783b */ /* 0x000e6e0000004200 */
[C---:B--2---:R-:W-:Y:S08]  /*12220*/  HMMA.16816.F32.BF16 R108, R12.reuse, R164, R108 ;  /* 0x000000a40c6c723c */ /* 0x044ff0000004186c */
[C---:B------:R-:W-:Y:S01]  /*12230*/  HMMA.16816.F32.BF16 R112, R12.reuse, R166, R112 ;  /* 0x000000a60c70723c */ /* 0x040fe20000041870 */
[----:B------:R-:W-:Y:S07]  /*12240*/  LDSM.16.MT88.4 R164, [R204+0x6880] ;  /* 0x00688000cca4783b */ /* 0x000fee0000004200 */
[C---:B------:R-:W-:Y:S08]  /*12250*/  HMMA.16816.F32.BF16 R116, R12.reuse, R20, R116 ;  /* 0x000000140c74723c */ /* 0x040ff00000041874 */
[C---:B------:R-:W-:Y:S01]  /*12260*/  HMMA.16816.F32.BF16 R120, R12.reuse, R22, R120 ;  /* 0x000000160c78723c */ /* 0x040fe20000041878 */
[----:B------:R-:W2:Y:S07]  /*12270*/  LDSM.16.MT88.4 R20, [R204+0x5080] ;  /* 0x00508000cc14783b */ /* 0x000eae0000004200 */
[C---:B---3--:R-:W-:Y:S08]  /*12280*/  HMMA.16816.F32.BF16 R124, R12.reuse, R152, R124 ;  /* 0x000000980c7c723c */ /* 0x048ff0000004187c */
[----:B------:R-:W-:Y:S07]  /*12290*/  HMMA.16816.F32.BF16 R128, R12, R154, R128 ;  /* 0x0000009a0c80723c */ /* 0x000fee0000041880 */
[----:B------:R-:W-:Y:S01]  /*122a0*/  F2FP.BF16.PACK_AB R12, R246, R191 ;  /* 0x000000bff60c723e */ /* 0x000fe200000010ff */
[----:B------:R-:W-:Y:S01]  /*122b0*/  FADD.FTZ R191, R191, R188 ;  /* 0x000000bcbfbf7221 */ /* 0x000fe20000010000 */
[----:B------:R-:W-:Y:S03]  /*122c0*/  F2FP.BF16.PACK_AB R13, R248, R245 ;  /* 0x000000f5f80d723e */ /* 0x000fe600000010ff */
[----:B------:R-:W-:Y:S01]  /*122d0*/  F2FP.BF16.PACK_AB R14, R250, R247 ;  /* 0x000000f7fa0e723e */ /* 0x000fe200000010ff */
[----:B------:R-:W-:Y:S01]  /*122e0*/  FADD.FTZ R245, R245, R190 ;  /* 0x000000bef5f57221 */ /* 0x000fe20000010000 */
[----:B-----5:R-:W-:Y:S01]  /*122f0*/  F2FP.BF16.PACK_AB R15, R252, R249 ;  /* 0x000000f9fc0f723e */ /* 0x020fe200000010ff */
[----:B------:R-:W-:Y:S02]  /*12300*/  FADD.FTZ R246, R246, R191 ;  /* 0x000000bff6f67221 */ /* 0x000fe40000010000 */
[----:B------:R-:W-:Y:S02]  /*12310*/  FADD.FTZ R248, R248, R245 ;  /* 0x000000f5f8f87221 */ /* 0x000fe40000010000 */
[----:B------:R-:W-:Y:S02]  /*12320*/  FADD.FTZ R239, R247, R246 ;  /* 0x000000f6f7ef7221 */ /* 0x000fe40000010000 */
[C---:B-1----:R-:W-:Y:S01]  /*12330*/  HMMA.16816.F32.BF16 R152, R12.reuse, R16, R8 ;  /* 0x000000100c98723c */ /* 0x042fe20000041808 */
[----:B------:R-:W1:Y:S02]  /*12340*/  LDSM.16.MT88.4 R8, [R208+0x6880] ;  /* 0x00688000d008783b */ /* 0x000e640000004200 */
[----:B------:R-:W-:Y:S02]  /*12350*/  FADD.FTZ R235, R249, R248 ;  /* 0x000000f8f9eb7221 */ /* 0x000fe40000010000 */
[----:B------:R-:W-:Y:S02]  /*12360*/  FADD.FTZ R239, R250, R239 ;  /* 0x000000effaef7221 */ /* 0x000fe40000010000 */
[----:B------:R-:W-:Y:S01]  /*12370*/  FADD.FTZ R235, R252, R235 ;  /* 0x000000ebfceb7221 */ /* 0x000fe20000010000 */
        /* <DEDUP_REMOVED lines=16> */
[----:B------:R-:W3:Y:S07]  /*12480*/  LDSM.16.MT88.4 R16, [R205+0x9880] ;  /* 0x00988000cd10783b */ /* 0x000eee0000004200 */
[C---:B----4-:R-:W-:Y:S08]  /*12490*/  HMMA.16816.F32.BF16 R52, R12.reuse, R24, R52 ;  /* 0x000000180c34723c */ /* 0x050ff00000041834 */
        /* <DEDUP_REMOVED lines=14> */
[C---:B-1----:R-:W-:Y:S08]  /*12580*/  HMMA.16816.F32.BF16 R108, R12.reuse, R8, R108 ;  /* 0x000000080c6c723c */ /* 0x042ff0000004186c */
[C---:B------:R-:W-:Y:S08]  /*12590*/  HMMA.16816.F32.BF16 R112, R12.reuse, R10, R112 ;  /* 0x0000000a0c70723c */ /* 0x040ff00000041870 */
[C---:B---3--:R-:W-:Y:S08]  /*125a0*/  HMMA.16816.F32.BF16 R116, R12.reuse, R16, R116 ;  /* 0x000000100c74723c */ /* 0x048ff00000041874 */
[C---:B------:R-:W-:Y:S08]  /*125b0*/  HMMA.16816.F32.BF16 R120, R12.reuse, R18, R120 ;  /* 0x000000120c78723c */ /* 0x040ff00000041878 */
[C---:B--2---:R-:W-:Y:S08]  /*125c0*/  HMMA.16816.F32.BF16 R124, R12.reuse, R20, R124 ;  /* 0x000000140c7c723c */ /* 0x044ff0000004187c */
[----:B------:R-:W-:Y:S01]  /*125d0*/  HMMA.16816.F32.BF16 R128, R12, R22, R128 ;  /* 0x000000160c80723c */ /* 0x000fe20000041880 */
[----:B------:R-:W-:-:S07]  /*125e0*/  @P0 BRA `(.L_x_2652) ;  /* 0xffffd7a000000947 */ /* 0x000fce000383ffff */
.L_x_2647:
        /* <DEDUP_REMOVED lines=10> */
.L_x_2664:
        /* <DEDUP_REMOVED lines=12> */
[----:B------:R-:W-:Y:S01]  /*12750*/  IMAD.IADD R5, R17, 0x1, R5 ;  /* 0x0000000111057824 */ /* 0x000fe200078e0205 */
[----:B------:R-:W-:Y:S01]  /*12760*/  ISETP.GE.AND P5, PT, R222, c[0x0][0x1d4], PT ;  /* 0x00007500de007a0c */ /* 0x000fe20003fa6270 */
[----:B------:R-:W-:Y:S01]  /*12770*/  @!P1 IMAD.MOV.U32 R4, RZ, RZ, c[0x0][0x20c] ;  /* 0x00008300ff049624 */ /* 0x000fe200078e00ff */
[----:B------:R-:W-:Y:S01]  /*12780*/  ISETP.GE.AND P4, PT, R219, c[0x0][0x1d4], PT ;  /* 0x00007500db007a0c */ /* 0x000fe20003f86270 */
[--C-:B------:R-:W-:Y:S01]  /*12790*/  IMAD.X R8, RZ, RZ, R229.reuse, P0 ;  /* 0x000000ffff087224 */ /* 0x100fe200000e06e5 */
[-C--:B------:R-:W-:Y:S02]  /*127a0*/  @!P1 LEA R13, P0, R11, R16.reuse, 0x5 ;  /* 0x000000100b0d9211 */ /* 0x080fe400078028ff */
[----:B------:R-:W-:Y:S02]  /*127b0*/  ISETP.GE.AND P3, PT, R217, c[0x0][0x1d4], PT ;  /* 0x00007500d9007a0c */ /* 0x000fe40003f66270 */
[----:B------:R-:W-:Y:S02]  /*127c0*/  @!P1 LEA.HI.X R11, R11, R5, R4, 0x5, P0 ;  /* 0x000000050b0b9211 */ /* 0x000fe400000f2c04 */
[-C--:B------:R-:W-:Y:S05]  /*127d0*/  IADD3 R9, P0, R224, R16.reuse, RZ ;  /* 0x00000010e0097210 */ /* 0x080fea0007f1e0ff */
[C-C-:B------:R-:W-:Y:S01]  /*127e0*/  IMAD.X R6, R5.reuse, 0x1, R229.reuse, P0 ;  /* 0x0000000105067824 */ /* 0x140fe200000e06e5 */
[-C--:B------:R-:W-:Y:S01]  /*127f0*/  IADD3 R7, P0, R14, R16.reuse, RZ ;  /* 0x000000100e077210 */ /* 0x080fe20007f1e0ff */
[----:B------:R-:W-:Y:S04]  /*12800*/  LDSM.16.M88.4 R24, [R214] ;  /* 0x00000000d618783b */ /* 0x000fe80000000200 */
[----:B------:R-:W-:Y:S01]  /*12810*/  IMAD.X R4, R5, 0x1, R8, P0 ;  /* 0x0000000105047824 */ /* 0x000fe200000e0608 */
[C---:B------:R-:W-:Y:S01]  /*12820*/  LEA R180, P0, R9.reuse, c[0x0][0x1f8], 0x1 ;  /* 0x00007e0009b47a11 */ /* 0x040fe200078008ff */
[----:B------:R-:W-:Y:S01]  /*12830*/  BSSY B0, `(.L_x_2654) ;  /* 0x000010e000007945 */ /* 0x000fe20003800000 */
[----:B------:R-:W-:Y:S02]  /*12840*/  LDSM.16.M88.4 R156, [R213+0xb080] ;  /* 0x00b08000d59c783b */ /* 0x000fe40000000200 */
[----:B------:R-:W-:Y:S02]  /*12850*/  LEA.HI.X R181, R9, c[0x0][0x1fc], R6, 0x1, P0 ;  /* 0x00007f0009b57a11 */ /* 0x000fe400000f0c06 */
[C---:B------:R-:W-:Y:S01]  /*12860*/  LEA R186, P0, R7.reuse, c[0x0][0x1f8], 0x1 ;  /* 0x00007e0007ba7a11 */ /* 0x040fe200078008ff */
[----:B------:R-:W-:Y:S03]  /*12870*/  LDSM.16.M88.4 R160, [R212] ;  /* 0x00000000d4a0783b */ /* 0x000fe60000000200 */
[----:B------:R-:W-:Y:S02]  /*12880*/  LEA.HI.X R187, R7, c[0x0][0x1fc], R4, 0x1, P0 ;  /* 0x00007f0007bb7a11 */ /* 0x000fe400000f0c04 */
[----:B------:R-:W-:Y:S01]  /*12890*/  IADD3 R12, P0, R224, 0x80, RZ ;  /* 0x00000080e00c7810 */ /* 0x000fe20007f1e0ff */
[----:B------:R-:W-:Y:S04]  /*128a0*/  LDSM.16.M88.4 R164, [R211] ;  /* 0x00000000d3a4783b */ /* 0x000fe80000000200 */
[--C-:B------:R-:W-:Y:S01]  /*128b0*/  IMAD.X R6, RZ, RZ, R229.reuse, P0 ;  /* 0x000000ffff067224 */ /* 0x100fe200000e06e5 */
[-C--:B------:R-:W-:Y:S01]  /*128c0*/  IADD3 R7, P0, R12, R16.reuse, RZ ;  /* 0x000000100c077210 */ /* 0x080fe20007f1e0ff */
[----:B------:R-:W-:Y:S04]  /*128d0*/  LDSM.16.M88.4 R168, [R203] ;  /* 0x00000000cba8783b */ /* 0x000fe80000000200 */
[----:B------:R-:W-:Y:S01]  /*128e0*/  IMAD.X R4, R5, 0x1, R6, P0 ;  /* 0x0000000105047824 */ /* 0x000fe200000e0606 */
[C---:B------:R-:W-:Y:S01]  /*128f0*/  LEA R184, P0, R7.reuse, c[0x0][0x1f8], 0x1 ;  /* 0x00007e0007b87a11 */ /* 0x040fe200078008ff */
[----:B------:R-:W-:Y:S03]  /*12900*/  LDSM.16.M88.4 R172, [R202] ;  /* 0x00000000caac783b */ /* 0x000fe60000000200 */
[----:B------:R-:W-:Y:S02]  /*12910*/  LEA.HI.X R185, R7, c[0x0][0x1fc], R4, 0x1, P0 ;  /* 0x00007f0007b97a11 */ /* 0x000fe400000f0c04 */
[----:B------:R-:W-:Y:S05]  /*12920*/  IADD3 R10, P0, R224, 0xc0, RZ ;  /* 0x000000c0e00a7810 */ /* 0x000fea0007f1e0ff */
[----:B------:R-:W-:Y:S01]  /*12930*/  IMAD.X R4, RZ, RZ, R229, P0 ;  /* 0x000000ffff047224 */ /* 0x000fe200000e06e5 */
[----:B------:R-:W-:Y:S05]  /*12940*/  IADD3 R16, P0, R10, R16, RZ ;  /* 0x000000100a107210 */ /* 0x000fea0007f1e0ff */
[----:B------:R-:W-:Y:S01]  /*12950*/  IMAD.X R5, R5, 0x1, R4, P0 ;  /* 0x0000000105057824 */ /* 0x000fe200000e0604 */
[C---:B------:R-:W-:Y:S04]  /*12960*/  LEA R250, P0, R16.reuse, c[0x0][0x1f8], 0x1 ;  /* 0x00007e0010fa7a11 */ /* 0x040fe800078008ff */
[----:B------:R-:W-:Y:S02]  /*12970*/  LEA.HI.X R251, R16, c[0x0][0x1fc], R5, 0x1, P0 ;  /* 0x00007f0010fb7a11 */ /* 0x000fe400000f0c05 */
[----:B------:R-:W-:Y:S01]  /*12980*/  @!P1 IADD3 R9, P0, R13, R14, RZ ;  /* 0x0000000e0d099210 */ /* 0x000fe20007f1e0ff */
[----:B------:R-:W-:Y:S04]  /*12990*/  LDSM.16.M88.4 R16, [R213+0xa880] ;  /* 0x00a88000d510783b */ /* 0x000fe80000000200 */
[----:B------:R-:W-:Y:S01]  /*129a0*/  @!P1 IMAD.X R8, R11, 0x1, R8, P0 ;  /* 0x000000010b089824 */ /* 0x000fe200000e0608 */
[----:B------:R-:W-:Y:S05]  /*129b0*/  @!P1 IADD3 R7, P0, R13, R12, RZ ;  /* 0x0000000c0d079210 */ /* 0x000fea0007f1e0ff */
[----:B------:R-:W-:Y:S01]  /*129c0*/  @!P1 IMAD.X R6, R11, 0x1, R6, P0 ;  /* 0x000000010b069824 */ /* 0x000fe200000e0606 */
        /* <DEDUP_REMOVED lines=8> */
[----:B------:R-:W1:Y:S01]  /*12a50*/  LDSM.16.M88.4 R8, [R213+0xa080] ;  /* 0x00a08000d508783b */ /* 0x000e620000000200 */
[C---:B------:R-:W-:Y:S04]  /*12a60*/  @!P1 LEA R244, P0, R7.reuse, c[0x0][0x1f8], 0x1 ;  /* 0x00007e0007f49a11 */ /* 0x040fe800078008ff */
[----:B------:R-:W-:Y:S01]  /*12a70*/  @!P1 LEA.HI.X R245, R7, c[0x0][0x1fc], R6, 0x1, P0 ;  /* 0x00007f0007f59a11 */ /* 0x000fe200000f0c06 */
[----:B------:R-:W-:Y:S01]  /*12a80*/  @!PT LDS RZ, [RZ] ;  /* 0x00000000fffff984 */ /* 0x000fe20000000800 */
[----:B------:R-:W-:Y:S01]  /*12a90*/  @!PT LDS RZ, [RZ] ;  /* 0x00000000fffff984 */ /* 0x000fe20000000800 */
[----:B------:R-:W-:Y:S01]  /*12aa0*/  @!PT LDS RZ, [RZ] ;  /* 0x00000000fffff984 */ /* 0x000fe20000000800 */
[----:B------:R2:W-:Y:S01]  /*12ab0*/  LDGSTS.E.BYPASS.LTC128B.128 [R223+0x4080], [R180.64], !P6 ;  /* 0x04080000b4df7fae */ /* 0x0005e2000f101d56 */
[C---:B------:R-:W-:Y:S04]  /*12ac0*/  @!P1 LEA R190, P0, R5.reuse, c[0x0][0x1f8], 0x1 ;  /* 0x00007e0005be9a11 */ /* 0x040fe800078008ff */
[----:B------:R-:W-:Y:S01]  /*12ad0*/  @!P1 LEA.HI.X R191, R5, c[0x0][0x1fc], R4, 0x1, P0 ;  /* 0x00007f0005bf9a11 */ /* 0x000fe200000f0c04 */
[----:B------:R3:W-:Y:S01]  /*12ae0*/  LDGSTS.E.BYPASS.LTC128B.128 [R223+0x5880], [R186.64], !P5 ;  /* 0x05880000badf7fae */ /* 0x0007e2000e901d56 */
[----:B------:R-:W-:Y:S04]  /*12af0*/  ISETP.GT.AND P0, PT, R238, R221, PT ;  /* 0x000000ddee00720c */ /* 0x000fe80003f04270 */
[----:B------:R3:W-:Y:S05]  /*12b00*/  LDGSTS.E.BYPASS.LTC128B.128 [R223+0x7080], [R184.64], !P4 ;  /* 0x07080000b8df7fae */ /* 0x0007ea000e101d56 */
[----:B------:R4:W-:Y:S05]  /*12b10*/  LDGSTS.E.BYPASS.LTC128B.128 [R223+0x8880], [R250.64], !P3 ;  /* 0x08880000fadf7fae */ /* 0x0009ea000d901d56 */
[----:B------:R4:W-:Y:S05]  /*12b20*/  @!P1 LDGSTS.E.BYPASS.LTC128B.128 [R223+0x5080], [R248.64], !P6 ;  /* 0x05080000f8df9fae */ /* 0x0009ea000f101d56 */
[----:B------:R4:W-:Y:S05]  /*12b30*/  @!P1 LDGSTS.E.BYPASS.LTC128B.128 [R223+0x6880], [R246.64], !P5 ;  /* 0x06880000f6df9fae */ /* 0x0009ea000e901d56 */
[----:B------:R4:W-:Y:S01]  /*12b40*/  @!P1 LDGSTS.E.BYPASS.LTC128B.128 [R223+0x8080], [R244.64], !P4 ;  /* 0x08080000f4df9fae */ /* 0x0009e2000e101d56 */
[C---:B-1----:R-:W-:Y:S04]  /*12b50*/  HMMA.16816.F32.BF16 R4, R24.reuse, R8, RZ ;  /* 0x000000081804723c */ /* 0x042fe800000418ff */
[----:B------:R4:W-:Y:S05]  /*12b60*/  @!P1 LDGSTS.E.BYPASS.LTC128B.128 [R223+0x9880], [R190.64], !P3 ;  /* 0x09880000bedf9fae */ /* 0x0009ea000d901d56 */
[----:B------:R-:W-:Y:S01]  /*12b70*/  LDSM.16.M88.4 R176, [R210] ;  /* 0x00000000d2b0783b */ /* 0x000fe20000000200 */
[C---:B------:R-:W-:Y:S04]  /*12b80*/  HMMA.16816.F32.BF16 R8, R24.reuse, R10, RZ ;  /* 0x0000000a1808723c */ /* 0x040fe800000418ff */
[----:B------:R-:W0:Y:S04]  /*12b90*/  LDGDEPBAR ;  /* 0x00000000000079af */ /* 0x000e280000000000 */
[C---:B------:R-:W-:Y:S01]  /*12ba0*/  HMMA.16816.F32.BF16 R12, R24.reuse, R16, RZ ;  /* 0x00000010180c723c */ /* 0x040fe200000418ff */
[----:B--2---:R-:W1:Y:S05]  /*12bb0*/  LDSM.16.M88.4 R180, [R207+0xa080] ;  /* 0x00a08000cfb4783b */ /* 0x004e6a0000000200 */
[----:B---3--:R-:W-:Y:S02]  /*12bc0*/  LDSM.16.M88.4 R184, [R207+0xb080] ;  /* 0x00b08000cfb8783b */ /* 0x008fe40000000200 */
[C---:B------:R-:W-:Y:S08]  /*12bd0*/  HMMA.16816.F32.BF16 R16, R24.reuse, R18, RZ ;  /* 0x000000121810723c */ /* 0x040ff000000418ff */
[C---:B------:R-:W-:Y:S08]  /*12be0*/  HMMA.16816.F32.BF16 R20, R24.reuse, R156, RZ ;  /* 0x0000009c1814723c */ /* 0x040ff000000418ff */
[----:B------:R-:W-:Y:S01]  /*12bf0*/  HMMA.16816.F32.BF16 R24, R24, R158, RZ ;  /* 0x0000009e1818723c */ /* 0x000fe200000418ff */
[----:B------:R-:W2:Y:S07]  /*12c00*/  LDSM.16.M88.4 R156, [R207+0xa880] ;  /* 0x00a88000cf9c783b */ /* 0x000eae0000000200 */
        /* <DEDUP_REMOVED lines=8> */
[----:B------:R-:W5:Y:S05]  /*12c90*/  LDSM.16.M88.4 R160, [R201+0x800] ;  /* 0x00080000c9a0783b */ /* 0x000f6a0000000200 */
[----:B------:R-:W3:Y:S02]  /*12ca0*/  LDSM.16.M88.4 R172, [R201+0x1000] ;  /* 0x00100000c9ac783b */ /* 0x000ee40000000200 */
        /* <DEDUP_REMOVED lines=13> */
[C---:B-----5:R-:W-:Y:S08]  /*12d80*/  HMMA.16816.F32.BF16 R12, R164.reuse, R160, R12 ;  /* 0x000000a0a40c723c */ /* 0x060ff0000004180c */
[C---:B------:R-:W-:Y:S01]  /*12d90*/  HMMA.16816.F32.BF16 R16, R164.reuse, R162, R16 ;  /* 0x000000a2a410723c */ /* 0x040fe20000041810 */
[----:B------:R-:W3:Y:S07]  /*12da0*/  LDSM.16.M88.4 R160, [R212+0x4000] ;  /* 0x00400000d4a0783b */ /* 0x000eee0000000200 */
[C---:B------:R-:W-:Y:S08]  /*12db0*/  HMMA.16816.F32.BF16 R20, R164.reuse, R172, R20 ;  /* 0x000000aca414723c */ /* 0x040ff00000041814 */
[----:B------:R-:W-:Y:S01]  /*12dc0*/  HMMA.16816.F32.BF16 R24, R164, R174, R24 ;  /* 0x000000aea418723c */ /* 0x000fe20000041818 */
[----:B------:R-:W5:Y:S05]  /*12dd0*/  LDSM.16.M88.4 R164, [R199] ;  /* 0x00000000c7a4783b */ /* 0x000f6a0000000200 */
[----:B------:R-:W3:Y:S02]  /*12de0*/  LDSM.16.M88.4 R172, [R198] ;  /* 0x00000000c6ac783b */ /* 0x000ee40000000200 */
        /* <DEDUP_REMOVED lines=13> */
[C---:B-----5:R-:W-:Y:S08]  /*12ec0*/  HMMA.16816.F32.BF16 R12, R160.reuse, R164, R12 ;  /* 0x000000a4a00c723c */ /* 0x060ff0000004180c */
[C---:B------:R-:W-:Y:S01]  /*12ed0*/  HMMA.16816.F32.BF16 R16, R160.reuse, R166, R16 ;  /* 0x000000a6a010723c */ /* 0x040fe20000041810 */
[----:B------:R-:W3:Y:S07]  /*12ee0*/  LDSM.16.M88.4 R164, [R209+0x4000] ;  /* 0x00400000d1a4783b */ /* 0x000eee0000000200 */
        /* <DEDUP_REMOVED lines=94> */
[C---:B-----5:R-:W-:Y:S08]  /*134d0*/  HMMA.16816.F32.BF16 R12, R164.reuse, R160, R12 ;  /* 0x000000a0a40c723c */ /* 0x060ff0000004180c */
[C---:B------:R-:W-:Y:S08]  /*134e0*/  HMMA.16816.F32.BF16 R16, R164.reuse, R162, R16 ;  /* 0x000000a2a410723c */ /* 0x040ff00000041810 */
[C---:B------:R-:W-:Y:S08]  /*134f0*/  HMMA.16816.F32.BF16 R20, R164.reuse, R172, R20 ;  /* 0x000000aca414723c */ /* 0x040ff00000041814 */
[----:B------:R-:W-:Y:S01]  /*13500*/  HMMA.16816.F32.BF16 R24, R164, R174, R24 ;  /* 0x000000aea418723c */ /* 0x000fe20000041818 */
[----:B------:R-:W-:Y:S07]  /*13510*/  @!UPT UIADD3 URZ, URZ, URZ, URZ ;  /* 0x0000003f3f3ff290 */ /* 0x000fee000fffe03f */
[----:B------:R-:W-:-:S11]  /*13520*/  @!P0 BRA `(.L_x_2655) ;  /* 0x000003e000008947 */ /* 0x000fd60003800000 */
[----:B----4-:R-:W-:Y:S02]  /*13530*/  IADD3 R156, R238, -0x1, RZ ;  /* 0xffffffffee9c7810 */ /* 0x010fe40007ffe0ff */
[----:B------:R-:W-:Y:S02]  /*13540*/  ISETP.GE.AND P1, PT, R240, 0x1, PT ;  /* 0x00000001f000780c */ /* 0x000fe40003f26270 */
[----:B------:R-:W-:Y:S01]  /*13550*/  SHF.R.S32.HI R163, RZ, 0x1f, R156 ;  /* 0x0000001fffa37819 */ /* 0x000fe2000001149c */
        /* <DEDUP_REMOVED lines=12> */
[----:B------:R-:W-:Y:S01]  /*13620*/  @P1 IMAD.X R164, R163, 0x1, R237, P0 ;  /* 0x00000001a3a41824 */ /* 0x000fe200000e06ed */
[-C--:B------:R-:W-:Y:S05]  /*13630*/  @P1 IADD3 R165, P0, R161, R172.reuse, RZ ;  /* 0x000000aca1a51210 */ /* 0x080fea0007f1e0ff */
[C---:B------:R-:W-:Y:S01]  /*13640*/  @P1 IMAD.X R162, R163.reuse, 0x1, R158, P0 ;  /* 0x00000001a3a21824 */ /* 0x040fe200000e069e */
        /* <DEDUP_REMOVED lines=24> */
[C---:B------:R-:W-:Y:S05]  /*137d0*/  @P0 IADD3 R161, P2, R162.reuse, R161, RZ ;  /* 0x000000a1a2a10210 */ /* 0x040fea0007f5e0ff */
[C---:B------:R-:W-:Y:S01]  /*137e0*/  @P0 IMAD.X R158, R163.reuse, 0x1, R158, P2 ;  /* 0x00000001a39e0824 */ /* 0x040fe200010e069e */
[C---:B------:R-:W-:Y:S05]  /*137f0*/  @P0 IADD3 R160, P2, R162.reuse, R160, RZ ;  /* 0x000000a0a2a00210 */ /* 0x040fea0007f5e0ff */
[C---:B------:R-:W-:Y:S01]  /*13800*/  @P0 IMAD.X R157, R163.reuse, 0x1, R157, P2 ;  /* 0x00000001a39d0824 */ /* 0x040fe200010e069d */
[C---:B------:R-:W-:Y:S05]  /*13810*/  @P0 IADD3 R159, P2, R162.reuse, R159, RZ ;  /* 0x0000009fa29f0210 */ /* 0x040fea0007f5e0ff */
[C---:B------:R-:W-:Y:S01]  /*13820*/  @P0 IMAD.X R156, R163.reuse, 0x1, R156, P2 ;  /* 0x00000001a39c0824 */ /* 0x040fe200010e069c */
        /* <DEDUP_REMOVED lines=14> */
.L_x_2655:
[----:B----4-:R-:W-:Y:S05]  /*13910*/  BSYNC B0 ;  /* 0x0000000000007941 */ /* 0x010fea0003800000 */
.L_x_2654:
        /* <DEDUP_REMOVED lines=33> */
.L_x_2658:
[----:B------:R-:W-:Y:S04]  /*13b30*/  MOV R156, c[0x0][0x32c] ;  /* 0x0000cb00009c7a02 */ /* 0x000fe80000000f00 */
[----:B------:R-:W-:Y:S11]  /*13b40*/  ISETP.NE.AND P0, PT, R156, 0x1, PT ;  /* 0x000000019c00780c */ /* 0x000ff60003f05270 */
[----:B------:R-:W-:Y:S02]  /*13b50*/  @!UPT UIADD3 URZ, URZ, URZ, URZ ;  /* 0x0000003f3f3ff290 */ /* 0x000fe4000fffe03f */
[----:B------:R-:W-:Y:S05]  /*13b60*/  @P0 IMAD.HI.U32 R156, R158, c[0x0][0x330], RZ ;  /* 0x0000cc009e9c0a27 */ /* 0x000fea00078e00ff */
[----:B------:R-:W-:Y:S02]  /*13b70*/  @P0 SHF.R.U32.HI R158, RZ, c[0x0][0x334], R156 ;  /* 0x0000cd00ff9e0a19 */ /* 0x000fe4000001169c */
.L_x_2659:
[----:B------:R-:W-:Y:S05]  /*13b80*/  BSYNC B0 ;  /* 0x0000000000007941 */ /* 0x000fea0003800000 */
.L_x_2657:
[----:B------:R-:W-:Y:S05]  /*13b90*/  IMAD R158, R158, c[0x0][0x32c], R161 ;  /* 0x0000cb009e9e7a24 */ /* 0x000fea00078e02a1 */
[----:B------:R-:W-:Y:S02]  /*13ba0*/  IADD3 R157, R158, c[0x0][0x32c], RZ ;  /* 0x0000cb009e9d7a10 */ /* 0x000fe40007ffe0ff */
[----:B------:R-:W-:Y:S02]  /*13bb0*/  IMNMX R167, R167, R158, !PT ;  /* 0x0000009ea7a77217 */ /* 0x000fe40007800200 */
[----:B------:R-:W-:Y:S02]  /*13bc0*/  IMNMX R168, R168, R157, PT ;  /* 0x0000009da8a87217 */ /* 0x000fe40003800200 */
.L_x_2656:
[C---:B------:R-:W-:Y:S01]  /*13bd0*/  ISETP.GE.AND P0, PT, R165.reuse, 0x2, PT ;  /* 0x00000002a500780c */ /* 0x040fe20003f06270 */
[----:B------:R-:W1:Y:S01]  /*13be0*/  SHFL.IDX PT, R164, R164, 0x1, 0x1c1f ;  /* 0x003c1f00a4a47f89 */ /* 0x000e6200000e0000 */
[----:B------:R-:W-:Y:S02]  /*13bf0*/  ISETP.GE.AND P1, PT, R165, 0x9, PT ;  /* 0x00000009a500780c */ /* 0x000fe40003f26270 */
[----:B------:R-:W-:Y:S02]  /*13c00*/  P2R R160, PR, RZ, 0x1 ;  /* 0x00000001ffa07803 */ /* 0x000fe40000000000 */
[----:B------:R-:W-:Y:S02]  /*13c10*/  ISETP.GT.AND P0, PT, R167, 0x1, !P0 ;  /* 0x00000001a700780c */ /* 0x000fe40004704270 */
[----:B------:R-:W-:Y:S02]  /*13c20*/  P2R R159, PR, RZ, 0x2 ;  /* 0x00000002ff9f7803 */ /* 0x000fe40000000000 */
[C---:B------:R-:W-:Y:S02]  /*13c30*/  ISETP.LT.OR P0, PT, R168.reuse, 0x2, P0 ;  /* 0x00000002a800780c */ /* 0x040fe40000701670 */
[----:B------:R-:W-:Y:S02]  /*13c40*/  ISETP.GE.AND P6, PT, R165, 0x19, PT ;  /* 0x00000019a500780c */ /* 0x000fe40003fc6270 */
[----:B------:R-:W-:Y:S02]  /*13c50*/  FSEL R158, R5, -INF , !P0 ;  /* 0xff800000059e7808 */ /* 0x000fe40004000000 */
[----:B------:R-:W-:Y:S02]  /*13c60*/  ISETP.GT.AND P0, PT, R167, 0x8, !P1 ;  /* 0x00000008a700780c */ /* 0x000fe40004f04270 */
[----:B------:R-:W-:Y:S02]  /*13c70*/  ISETP.GE.AND P1, PT, R165, 0xa, PT ;  /* 0x0000000aa500780c */ /* 0x000fe40003f26270 */
[----:B------:R-:W-:Y:S02]  /*13c80*/  ISETP.LT.OR P0, PT, R168, 0x9, P0 ;  /* 0x00000009a800780c */ /* 0x000fe40000701670 */
[----:B------:R-:W-:Y:S02]  /*13c90*/  P2R R157, PR, RZ, 0x2 ;  /* 0x00000002ff9d7803 */ /* 0x000fe40000000000 */
[----:B------:R-:W-:Y:S01]  /*13ca0*/  FSEL R176, R8, -INF , !P0 ;  /* 0xff80000008b07808 */ /* 0x000fe20004000000 */
[--C-:B-1----:R-:W-:Y:S01]  /*13cb0*/  IMAD.IADD R163, R163, 0x1, R164.reuse ;  /* 0x00000001a3a37824 */ /* 0x102fe200078e02a4 */
[----:B------:R-:W-:Y:S02]  /*13cc0*/  ISETP.GT.AND P0, PT, R167, 0x9, !P1 ;  /* 0x00000009a700780c */ /* 0x000fe40004f04270 */
[----:B------:R-:W-:Y:S02]  /*13cd0*/  ISETP.GE.AND P1, PT, R165, 0x11, PT ;  /* 0x00000011a500780c */ /* 0x000fe40003f26270 */
[C---:B------:R-:W-:Y:S02]  /*13ce0*/  ISETP.LT.OR P0, PT, R168.reuse, 0xa, P0 ;  /* 0x0000000aa800780c */ /* 0x040fe40000701670 */
        /* <DEDUP_REMOVED lines=9> */
[C---:B------:R-:W-:Y:S02]  /*13d80*/  ISETP.LT.OR P0, PT, R168.reuse, 0x12, P0 ;  /* 0x00000012a800780c */ /* 0x040fe40000701670 */
        /* <DEDUP_REMOVED lines=9> */
[C---:B------:R-:W-:Y:S04]  /*13e20*/  ISETP.LT.OR P0, PT, R168.reuse, 0x1a, P0 ;  /* 0x0000001aa800780c */ /* 0x040fe80000701670 */
[----:B------:R-:W-:Y:S02]  /*13e30*/  FSEL R166, R17, -INF , !P0 ;  /* 0xff80000011a67808 */ /* 0x000fe40004000000 */
[C---:B------:R-:W-:Y:S04]  /*13e40*/  ISETP.GT.AND P0, PT, R167.reuse, 0x20, !P4 ;  /* 0x00000020a700780c */ /* 0x040fe80006704270 */
[----:B------:R-:W-:Y:S04]  /*13e50*/  ISETP.LT.OR P0, PT, R168, 0x21, P0 ;  /* 0x00000021a800780c */ /* 0x000fe80000701670 */
[----:B------:R-:W-:Y:S02]  /*13e60*/  FSEL R243, R20, -INF , !P0 ;  /* 0xff80000014f37808 */ /* 0x000fe40004000000 */
[----:B------:R-:W-:Y:S04]  /*13e70*/  ISETP.GT.AND P0, PT, R167, 0x21, !P3 ;  /* 0x00000021a700780c */ /* 0x000fe80005f04270 */
[C---:B------:R-:W-:Y:S04]  /*13e80*/  ISETP.LT.OR P0, PT, R168.reuse, 0x22, P0 ;  /* 0x00000022a800780c */ /* 0x040fe80000701670 */
[----:B------:R-:W-:Y:S02]  /*13e90*/  FSEL R191, R21, -INF , !P0 ;  /* 0xff80000015bf7808 */ /* 0x000fe40004000000 */
[C---:B------:R-:W-:Y:S04]  /*13ea0*/  ISETP.GT.AND P0, PT, R167.reuse, 0x28, !P2 ;  /* 0x00000028a700780c */ /* 0x040fe80005704270 */
        /* <DEDUP_REMOVED lines=27> */
.L_x_2662:
[----:B------:R-:W-:Y:S04]  /*14060*/  MOV R12, c[0x0][0x32c] ;  /* 0x0000cb00000c7a02 */ /* 0x000fe80000000f00 */
[----:B------:R-:W-:Y:S11]  /*14070*/  ISETP.NE.AND P0, PT, R12, 0x1, PT ;  /* 0x000000010c00780c */ /* 0x000ff60003f05270 */
[----:B------:R-:W-:Y:S02]  /*14080*/  @!UPT UIADD3 URZ, URZ, URZ, URZ ;  /* 0x0000003f3f3ff290 */ /* 0x000fe4000fffe03f */
[----:B------:R-:W-:Y:S05]  /*14090*/  @P0 IMAD.HI.U32 R12, R164, c[0x0][0x330], RZ ;  /* 0x0000cc00a40c0a27 */ /* 0x000fea00078e00ff */
[----:B------:R-:W-:Y:S02]  /*140a0*/  @P0 SHF.R.U32.HI R164, RZ, c[0x0][0x334], R12 ;  /* 0x0000cd00ffa40a19 */ /* 0x000fe4000001160c */
.L_x_2663:
[----:B------:R-:W-:Y:S05]  /*140b0*/  BSYNC B0 ;  /* 0x0000000000007941 */ /* 0x000fea0003800000 */
.L_x_2661:
[----:B------:R-:W-:Y:S05]  /*140c0*/  IMAD R161, R164, c[0x0][0x32c], R161 ;  /* 0x0000cb00a4a17a24 */ /* 0x000fea00078e02a1 */
[----:B------:R-:W-:Y:S02]  /*140d0*/  IADD3 R12, R161, c[0x0][0x32c], RZ ;  /* 0x0000cb00a10c7a10 */ /* 0x000fe40007ffe0ff */
[----:B------:R-:W-:Y:S02]  /*140e0*/  IMNMX R4, R4, R161, !PT ;  /* 0x000000a104047217 */ /* 0x000fe40007800200 */
[----:B------:R-:W-:Y:S02]  /*140f0*/  IMNMX R163, R163, R12, PT ;  /* 0x0000000ca3a37217 */ /* 0x000fe40003800200 */
.L_x_2660:
[----:B------:R-:W-:Y:S02]  /*14100*/  ISETP.GT.AND P0, PT, R4, RZ, !P1 ;  /* 0x000000ff0400720c */ /* 0x000fe40004f04270 */
[----:B------:R-:W-:Y:S02]  /*14110*/  ISETP.NE.AND P1, PT, R9, RZ, PT ;  /* 0x000000ff0900720c */ /* 0x000fe40003f25270 */
[C---:B------:R-:W-:Y:S04]  /*14120*/  ISETP.LT.OR P0, PT, R163.reuse, 0x1, P0 ;  /* 0x00000001a300780c */ /* 0x040fe80000701670 */
[----:B------:R-:W-:Y:S02]  /*14130*/  FSEL R13, R6, -INF , !P0 ;  /* 0xff800000060d7808 */ /* 0x000fe40004000000 */
[----:B------:R-:W-:Y:S04]  /*14140*/  ISETP.NE.AND P0, PT, R160, RZ, PT ;  /* 0x000000ffa000720c */ /* 0x000fe80003f05270 */
[C---:B------:R-:W-:Y:S04]  /*14150*/  ISETP.GT.AND P0, PT, R4.reuse, 0x1, !P0 ;  /* 0x000000010400780c */ /* 0x040fe80004704270 */
        /* <DEDUP_REMOVED lines=24> */
[C---:B------:R-:W-:Y:S02]  /*142e0*/  ISETP.LT.OR P0, PT, R163.reuse, 0x19, P0 ;  /* 0x00000019a300780c */ /* 0x040fe40000701670 */
        /* <DEDUP_REMOVED lines=14> */
[C---:B------:R-:W-:Y:S01]  /*143d0*/  ISETP.GT.AND P0, PT, R4.reuse, 0x21, !P3 ;  /* 0x000000210400780c */ /* 0x040fe20005f04270 */
[----:B------:R-:W1:Y:S03]  /*143e0*/  SHFL.BFLY PT, R5, R6, 0x2, 0x1f ;  /* 0x0c401f0006057f89 */ /* 0x000e6600000e0000 */
[----:B------:R-:W-:Y:S04]  /*143f0*/  ISETP.LT.OR P0, PT, R163, 0x22, P0 ;  /* 0x00000022a300780c */ /* 0x000fe80000701670 */
[----:B------:R-:W-:Y:S02]  /*14400*/  FSEL R184, R23, -INF , !P0 ;  /* 0xff80000017b87808 */ /* 0x000fe40004000000 */
[----:B------:R-:W-:Y:S04]  /*14410*/  ISETP.GT.AND P0, PT, R4, 0x28, !P2 ;  /* 0x000000280400780c */ /* 0x000fe80005704270 */
[C---:B------:R-:W-:Y:S04]  /*14420*/  ISETP.LT.OR P0, PT, R163.reuse, 0x29, P0 ;  /* 0x00000029a300780c */ /* 0x040fe80000701670 */
[----:B------:R-:W-:Y:S02]  /*14430*/  FSEL R10, R26, -INF , !P0 ;  /* 0xff8000001a0a7808 */ /* 0x000fe40004000000 */
[----:B------:R-:W-:Y:S04]  /*14440*/  ISETP.GT.AND P0, PT, R4, 0x29, !P1 ;  /* 0x000000290400780c */ /* 0x000fe80004f04270 */
[----:B------:R-:W-:Y:S02]  /*14450*/  ISETP.LT.OR P0, PT, R163, 0x2a, P0 ;  /* 0x0000002aa300780c */ /* 0x000fe40000701670 */
[----:B-1----:R-:W-:Y:S02]  /*14460*/  FMNMX.FTZ R4, R6, R5, !PT ;  /* 0x0000000506047209 */ /* 0x002fe40007810000 */
[----:B------:R-:W-:Y:S02]  /*14470*/  FMNMX.FTZ R5, R13, R0, !PT ;  /* 0x000000000d057209 */ /* 0x000fe40007810000 */
[----:B------:R-:W-:Y:S01]  /*14480*/  FSEL R8, R27, -INF , !P0 ;  /* 0xff8000001b087808 */ /* 0x000fe20004000000 */
[----:B------:R-:W1:Y:S01]  /*14490*/  SHFL.BFLY PT, R157, R4, 0x1, 0x1f ;  /* 0x0c201f00049d7f89 */ /* 0x000e6200000e0000 */
[----:B------:R-:W-:Y:S04]  /*144a0*/  FMNMX.FTZ R5, R20, R5, !PT ;  /* 0x0000000514057209 */ /* 0x000fe80007810000 */
[----:B------:R-:W-:Y:S03]  /*144b0*/  FMNMX.FTZ R5, R16, R5, !PT ;  /* 0x0000000510057209 */ /* 0x000fe60007810000 */
[----:B------:R-:W-:Y:S01]  /*144c0*/  LDSM.16.MT88.4 R24, [R205+0x4080] ;  /* 0x00408000cd18783b */ /* 0x000fe20000004200 */
[----:B------:R-:W-:Y:S04]  /*144d0*/  FMNMX.FTZ R5, R12, R5, !PT ;  /* 0x000000050c057209 */ /* 0x000fe80007810000 */
[----:B------:R-:W-:Y:S04]  /*144e0*/  FMNMX.FTZ R5, R168, R5, !PT ;  /* 0x00000005a8057209 */ /* 0x000fe80007810000 */
[----:B------:R-:W-:Y:S04]  /*144f0*/  FMNMX.FTZ R5, R164, R5, !PT ;  /* 0x00000005a4057209 */ /* 0x000fe80007810000 */
[----:B------:R-:W-:Y:S02]  /*14500*/  FMNMX.FTZ R5, R162, R5, !PT ;  /* 0x00000005a2057209 */ /* 0x000fe40007810000 */
[----:B-1----:R-:W-:Y:S02]  /*14510*/  FMNMX.FTZ R157, R4, R157, !PT ;  /* 0x0000009d049d7209 */ /* 0x002fe40007810000 */
[----:B------:R-:W-:Y:S02]  /*14520*/  FMNMX.FTZ R5, R160, R5, !PT ;  /* 0x00000005a0057209 */ /* 0x000fe40007810000 */
[C---:B------:R-:W-:Y:S01]  /*14530*/  FSETP.NEU.FTZ.AND P0, PT, R157.reuse, -INF , PT ;  /* 0xff8000009d00780b */ /* 0x040fe20003f1d000 */
[C---:B------:R-:W-:Y:S01]  /*14540*/  FMUL.FTZ R11, R157.reuse, c[0x0][0x2d0] ;  /* 0x0000b4009d0b7a20 */ /* 0x040fe20000410000 */
[----:B------:R-:W-:Y:S02]  /*14550*/  FMNMX.FTZ R5, R188, R5, !PT ;  /* 0x00000005bc057209 */ /* 0x000fe40007810000 */
[----:B------:R-:W-:Y:S02]  /*14560*/  FSEL R7, R157, RZ, P0 ;  /* 0x000000ff9d077208 */ /* 0x000fe40000000000 */
[----:B------:R-:W-:Y:S02]  /*14570*/  FMNMX.FTZ R5, R184, R5, !PT ;  /* 0x00000005b8057209 */ /* 0x000fe40007810000 */
[----:B------:R-:W-:Y:S01]  /*14580*/  FSEL R11, R11, RZ, P0 ;  /* 0x000000ff0b0b7208 */ /* 0x000fe20000000000 */
[----:B------:R-:W-:Y:S01]  /*14590*/  FADD.FTZ R7, -R7, R2 ;  /* 0x0000000207077221 */ /* 0x000fe20000010100 */
[----:B------:R-:W-:Y:S03]  /*145a0*/  FMNMX.FTZ R5, R10, R5, !PT ;  /* 0x000000050a057209 */ /* 0x000fe60007810000 */
[--C-:B------:R-:W-:Y:S01]  /*145b0*/  FFMA.FTZ R183, R17, c[0x0][0x2d0], -R11.reuse ;  /* 0x0000b40011b77a23 */ /* 0x100fe2000001080b */
[----:B------:R-:W-:Y:S01]  /*145c0*/  FMNMX.FTZ R6, R8, R5, !PT ;  /* 0x0000000508067209 */ /* 0x000fe20007810000 */
[--C-:B------:R-:W-:Y:S02]  /*145d0*/  FFMA.FTZ R181, R176, c[0x0][0x2d0], -R11.reuse ;  /* 0x0000b400b0b57a23 */ /* 0x100fe4000001080b */
[----:B------:R-:W-:Y:S01]  /*145e0*/  FMUL.FTZ R2, R7, c[0x0][0x2d0] ;  /* 0x0000b40007027a20 */ /* 0x000fe20000410000 */
[----:B------:R-:W-:Y:S01]  /*145f0*/  LDSM.16.MT88.4 R176, [R206+0x7880] ;  /* 0x00788000ceb0783b */ /* 0x000fe20000004200 */
[--C-:B------:R-:W-:Y:S01]  /*14600*/  FFMA.FTZ R158, R158, c[0x0][0x2d0], -R11.reuse ;  /* 0x0000b4009e9e7a23 */ /* 0x100fe2000001080b */
[----:B------:R-:W-:Y:S01]  /*14610*/  MUFU.EX2 R183, R183 ;  /* 0x000000b700b77308 */ /* 0x000fe20000000800 */
[--C-:B------:R-:W-:Y:S02]  /*14620*/  FFMA.FTZ R156, R156, c[0x0][0x2d0], -R11.reuse ;  /* 0x0000b4009c9c7a23 */ /* 0x100fe4000001080b */
[--C-:B------:R-:W-:Y:S02]  /*14630*/  FFMA.FTZ R244, R174, c[0x0][0x2d0], -R11.reuse ;  /* 0x0000b400aef47a23 */ /* 0x100fe4000001080b */
[--C-:B------:R-:W-:Y:S01]  /*14640*/  FFMA.FTZ R245, R172, c[0x0][0x2d0], -R11.reuse ;  /* 0x0000b400acf57a23 */ /* 0x100fe2000001080b */
[----:B------:R-:W1:Y:S01]  /*14650*/  SHFL.BFLY PT, R5, R6, 0x2, 0x1f ;  /* 0x0c401f0006057f89 */ /* 0x000e6200000e0000 */
[--C-:B------:R-:W-:Y:S02]  /*14660*/  FFMA.FTZ R246, R170, c[0x0][0x2d0], -R11.reuse ;  /* 0x0000b400aaf67a23 */ /* 0x100fe4000001080b */
[----:B------:R-:W-:Y:S01]  /*14670*/  FFMA.FTZ R247, R166, c[0x0][0x2d0], -R11 ;  /* 0x0000b400a6f77a23 */ /* 0x000fe2000001080b */
[----:B------:R-:W2:Y:S04]  /*14680*/  MUFU.EX2 R2, R2 ;  /* 0x0000000200027308 */ /* 0x000ea80000000800 */
[----:B------:R-:W-:Y:S06]  /*14690*/  LDSM.16.MT88.4 R172, [R204+0x6080] ;  /* 0x00608000ccac783b */ /* 0x000fec0000004200 */
[----:B------:R-:W-:Y:S01]  /*146a0*/  MUFU.EX2 R158, R158 ;  /* 0x0000009e009e7308 */ /* 0x000fe20000000800 */
[----:B-1----:R-:W-:Y:S09]  /*146b0*/  FMNMX.FTZ R4, R6, R5, !PT ;  /* 0x0000000506047209 */ /* 0x002ff20007810000 */
[----:B------:R-:W-:Y:S01]  /*146c0*/  MUFU.EX2 R181, R181 ;  /* 0x000000b500b57308 */ /* 0x000fe20000000800 */
[C---:B--2---:R-:W-:Y:S01]  /*146d0*/  FMUL.FTZ R132, R2.reuse, R132 ;  /* 0x0000008402847220 */ /* 0x044fe20000410000 */
[----:B------:R-:W1:Y:S01]  /*146e0*/  SHFL.BFLY PT, R159, R4, 0x1, 0x1f ;  /* 0x0c201f00049f7f89 */ /* 0x000e6200000e0000 */
[C---:B------:R-:W-:Y:S02]  /*146f0*/  FMUL.FTZ R133, R2.reuse, R133 ;  /* 0x0000008502857220 */ /* 0x040fe40000410000 */
[C---:B------:R-:W-:Y:S02]  /*14700*/  FMUL.FTZ R136, R2.reuse, R136 ;  /* 0x0000008802887220 */ /* 0x040fe40000410000 */
[C---:B------:R-:W-:Y:S03]  /*14710*/  FMUL.FTZ R137, R2.reuse, R137 ;  /* 0x0000008902897220 */ /* 0x040fe60000410000 */
        /* <DEDUP_REMOVED lines=10> */
[----:B------:R-:W-:Y:S01]  /*147c0*/  FMUL.FTZ R32, R2, R32 ;  /* 0x0000002002207220 */ /* 0x000fe20000410000 */
[----:B-1----:R-:W-:Y:S01]  /*147d0*/  FMNMX.FTZ R159, R4, R159, !PT ;  /* 0x0000009f049f7209 */ /* 0x002fe20007810000 */
[C---:B------:R-:W-:Y:S01]  /*147e0*/  FMUL.FTZ R4, R2.reuse, R152 ;  /* 0x0000009802047220 */ /* 0x040fe20000410000 */
[----:B------:R-:W-:Y:S01]  /*147f0*/  MUFU.EX2 R245, R245 ;  /* 0x000000f500f57308 */ /* 0x000fe20000000800 */
[----:B------:R-:W-:Y:S01]  /*14800*/  FMUL.FTZ R33, R2, R33 ;  /* 0x0000002102217220 */ /* 0x000fe20000410000 */
[C---:B------:R-:W-:Y:S01]  /*14810*/  FSETP.NEU.FTZ.AND P0, PT, R159.reuse, -INF , PT ;  /* 0xff8000009f00780b */ /* 0x040fe20003f1d000 */
[C---:B------:R-:W-:Y:S01]  /*14820*/  FMUL.FTZ R9, R159.reuse, c[0x0][0x2d0] ;  /* 0x0000b4009f097a20 */ /* 0x040fe20000410000 */
[----:B--2---:R-:W-:Y:S01]  /*14830*/  F2FP.BF16.PACK_AB R14, R156, R181 ;  /* 0x000000b59c0e723e */ /* 0x004fe200000010ff */
[C---:B------:R-:W-:Y:S01]  /*14840*/  FMUL.FTZ R36, R2.reuse, R36 ;  /* 0x0000002402247220 */ /* 0x040fe20000410000 */
[----:B------:R-:W-:Y:S01]  /*14850*/  FSEL R5, R159, RZ, P0 ;  /* 0x000000ff9f057208 */ /* 0x000fe20000000000 */
[C---:B------:R-:W-:Y:S01]  /*14860*/  FMUL.FTZ R37, R2.reuse, R37 ;  /* 0x0000002502257220 */ /* 0x040fe20000410000 */
[----:B------:R-:W-:Y:S01]  /*14870*/  FSEL R9, R9, RZ, P0 ;  /* 0x000000ff09097208 */ /* 0x000fe20000000000 */
[----:B------:R-:W-:Y:S01]  /*14880*/  FMUL.FTZ R40, R2, R40 ;  /* 0x0000002802287220 */ /* 0x000fe20000410000 */
[----:B------:R-:W-:Y:S01]  /*14890*/  MUFU.EX2 R246, R246 ;  /* 0x000000f600f67308 */ /* 0x000fe20000000800 */
[----:B------:R-:W-:Y:S01]  /*148a0*/  FADD.FTZ R5, -R5, R0 ;  /* 0x0000000005057221 */ /* 0x000fe20000010100 */
[----:B------:R-:W-:Y:S01]  /*148b0*/  ISETP.GT.AND P0, PT, R238, R221, PT ;  /* 0x000000ddee00720c */ /* 0x000fe20003f04270 */
[--C-:B------:R-:W-:Y:S02]  /*148c0*/  FFMA.FTZ R185, R16, c[0x0][0x2d0], -R9.reuse ;  /* 0x0000b40010b97a23 */ /* 0x100fe40000010809 */
[----:B------:R-:W1:Y:S01]  /*148d0*/  LDSM.16.MT88.4 R16, [R208+0x4080] ;  /* 0x00408000d010783b */ /* 0x000e620000004200 */
[--C-:B------:R-:W-:Y:S02]  /*148e0*/  FFMA.FTZ R182, R20, c[0x0][0x2d0], -R9.reuse ;  /* 0x0000b40014b67a23 */ /* 0x100fe40000010809 */
[----:B------:R-:W-:Y:S02]  /*148f0*/  FMUL.FTZ R0, R5, c[0x0][0x2d0] ;  /* 0x0000b40005007a20 */ /* 0x000fe40000410000 */
[--C-:B------:R-:W-:Y:S01]  /*14900*/  FFMA.FTZ R187, R13, c[0x0][0x2d0], -R9.reuse ;  /* 0x0000b4000dbb7a23 */ /* 0x100fe20000010809 */
[----:B------:R-:W-:Y:S01]  /*14910*/  MUFU.EX2 R185, R185 ;  /* 0x000000b900b97308 */ /* 0x000fe20000000800 */
[--C-:B------:R-:W-:Y:S01]  /*14920*/  FFMA.FTZ R180, R12, c[0x0][0x2d0], -R9.reuse ;  /* 0x0000b4000cb47a23 */ /* 0x100fe20000010809 */
[----:B------:R-:W2:Y:S01]  /*14930*/  LDSM.16.MT88.4 R20, [R206+0x4080] ;  /* 0x00408000ce14783b */ /* 0x000ea20000004200 */
[----:B------:R-:W-:Y:S01]  /*14940*/  FMUL.FTZ R5, R2, R153 ;  /* 0x0000009902057220 */ /* 0x000fe20000410000 */
[----:B------:R-:W-:Y:S01]  /*14950*/  F2FP.BF16.PACK_AB R12, R158, R183 ;  /* 0x000000b79e0c723e */ /* 0x000fe200000010ff */
[--C-:B------:R-:W-:Y:S02]  /*14960*/  FFMA.FTZ R249, R168, c[0x0][0x2d0], -R9.reuse ;  /* 0x0000b400a8f97a23 */ /* 0x100fe40000010809 */
[--C-:B------:R-:W-:Y:S02]  /*14970*/  FFMA.FTZ R248, R164, c[0x0][0x2d0], -R9.reuse ;  /* 0x0000b400a4f87a23 */ /* 0x100fe40000010809 */
[--C-:B------:R-:W-:Y:S01]  /*14980*/  FFMA.FTZ R250, R162, c[0x0][0x2d0], -R9.reuse ;  /* 0x0000b400a2fa7a23 */ /* 0x100fe20000010809 */
[----:B------:R-:W3:Y:S01]  /*14990*/  MUFU.EX2 R0, R0 ;  /* 0x0000000000007308 */ /* 0x000ee20000000800 */
[----:B------:R-:W-:Y:S01]  /*149a0*/  LDSM.16.MT88.4 R164, [R208+0x6080] ;  /* 0x00608000d0a4783b */ /* 0x000fe20000004200 */
[----:B------:R-:W-:Y:S02]  /*149b0*/  FFMA.FTZ R251, R160, c[0x0][0x2d0], -R9 ;  /* 0x0000b400a0fb7a23 */ /* 0x000fe40000010809 */
[C---:B------:R-:W-:Y:S02]  /*149c0*/  FMUL.FTZ R41, R2.reuse, R41 ;  /* 0x0000002902297220 */ /* 0x040fe40000410000 */
[C---:B------:R-:W-:Y:S02]  /*149d0*/  FMUL.FTZ R44, R2.reuse, R44 ;  /* 0x0000002c022c7220 */ /* 0x040fe40000410000 */
[C---:B------:R-:W-:Y:S01]  /*149e0*/  FMUL.FTZ R45, R2.reuse, R45 ;  /* 0x0000002d022d7220 */ /* 0x040fe20000410000 */
[----:B------:R-:W-:Y:S01]  /*149f0*/  LDSM.16.MT88.4 R160, [R204+0x4880] ;  /* 0x00488000cca0783b */ /* 0x000fe20000004200 */
[----:B------:R-:W-:Y:S01]  /*14a00*/  MUFU.EX2 R187, R187 ;  /* 0x000000bb00bb7308 */ /* 0x000fe20000000800 */
[C---:B------:R-:W-:Y:S02]  /*14a10*/  FMUL.FTZ R48, R2.reuse, R48 ;  /* 0x0000003002307220 */ /* 0x040fe40000410000 */
[C---:B------:R-:W-:Y:S02]  /*14a20*/  FMUL.FTZ R49, R2.reuse, R49 ;  /* 0x0000003102317220 */ /* 0x040fe40000410000 */
[C---:B------:R-:W-:Y:S02]  /*14a30*/  FMUL.FTZ R52, R2.reuse, R52 ;  /* 0x0000003402347220 */ /* 0x040fe40000410000 */
[----:B------:R-:W-:Y:S01]  /*14a40*/  LDSM.16.MT88.4 R168, [R205+0x6080] ;  /* 0x00608000cda8783b */ /* 0x000fe20000004200 */
[C---:B------:R-:W-:Y:S02]  /*14a50*/  FMUL.FTZ R53, R2.reuse, R53 ;  /* 0x0000003502357220 */ /* 0x040fe40000410000 */
[----:B------:R-:W4:Y:S01]  /*14a60*/  MUFU.EX2 R182, R182 ;  /* 0x000000b600b67308 */ /* 0x000f220000000800 */
[C---:B------:R-:W-:Y:S02]  /*14a70*/  FMUL.FTZ R56, R2.reuse, R56 ;  /* 0x0000003802387220 */ /* 0x040fe40000410000 */
[----:B------:R-:W-:Y:S02]  /*14a80*/  FMUL.FTZ R57, R2, R57 ;  /* 0x0000003902397220 */ /* 0x000fe40000410000 */
[C---:B---3--:R-:W-:Y:S02]  /*14a90*/  FMUL.FTZ R6, R0.reuse, R154 ;  /* 0x0000009a00067220 */ /* 0x048fe40000410000 */
[C---:B------:R-:W-:Y:S02]  /*14aa0*/  FMUL.FTZ R7, R0.reuse, R155 ;  /* 0x0000009b00077220 */ /* 0x040fe40000410000 */
[C---:B------:R-:W-:Y:S01]  /*14ab0*/  FMUL.FTZ R134, R0.reuse, R134 ;  /* 0x0000008600867220 */ /* 0x040fe20000410000 */
[----:B------:R-:W3:Y:S01]  /*14ac0*/  MUFU.EX2 R180, R180 ;  /* 0x000000b400b47308 */ /* 0x000ee20000000800 */
[C---:B------:R-:W-:Y:S01]  /*14ad0*/  FMUL.FTZ R135, R0.reuse, R135 ;  /* 0x0000008700877220 */ /* 0x040fe20000410000 */
[----:B------:R-:W-:Y:S01]  /*14ae0*/  LDSM.16.MT88.4 R152, [R205+0x4880] ;  /* 0x00488000cd98783b */ /* 0x000fe20000004200 */
        /* <DEDUP_REMOVED lines=11> */
[----:B------:R-:W-:Y:S01]  /*14ba0*/  MUFU.EX2 R249, R249 ;  /* 0x000000f900f97308 */ /* 0x000fe20000000800 */
[C---:B------:R-:W-:Y:S02]  /*14bb0*/  FMUL.FTZ R31, R0.reuse, R31 ;  /* 0x0000001f001f7220 */ /* 0x040fe40000410000 */
[----:B------:R-:W-:Y:S01]  /*14bc0*/  FMUL.FTZ R34, R0, R34 ;  /* 0x0000002200227220 */ /* 0x000fe20000410000 */
[----:B---3--:R-:W-:Y:S01]  /*14bd0*/  F2FP.BF16.PACK_AB R15, R180, R185 ;  /* 0x000000b9b40f723e */ /* 0x008fe200000010ff */
[C---:B------:R-:W-:Y:S02]  /*14be0*/  FMUL.FTZ R35, R0.reuse, R35 ;  /* 0x0000002300237220 */ /* 0x040fe40000410000 */
[C---:B------:R-:W-:Y:S02]  /*14bf0*/  FMUL.FTZ R38, R0.reuse, R38 ;  /* 0x0000002600267220 */ /* 0x040fe40000410000 */
[C---:B------:R-:W-:Y:S01]  /*14c00*/  FMUL.FTZ R39, R0.reuse, R39 ;  /* 0x0000002700277220 */ /* 0x040fe20000410000 */
[----:B------:R-:W3:Y:S01]  /*14c10*/  MUFU.EX2 R248, R248 ;  /* 0x000000f800f87308 */ /* 0x000ee20000000800 */
        /* <DEDUP_REMOVED lines=8> */
[C---:B--2---:R-:W-:Y:S04]  /*14ca0*/  HMMA.16816.F32.BF16 R136, R12.reuse, R20, R136 ;  /* 0x000000140c88723c */ /* 0x044fe80000041888 */
[C---:B------:R-:W-:Y:S01]  /*14cb0*/  FMUL.FTZ R50, R0.reuse, R50 ;  /* 0x0000003200327220 */ /* 0x040fe20000410000 */
[----:B------:R-:W2:Y:S01]  /*14cc0*/  MUFU.EX2 R251, R251 ;  /* 0x000000fb00fb7308 */ /* 0x000ea20000000800 */
[C---:B------:R-:W-:Y:S02]  /*14cd0*/  FMUL.FTZ R51, R0.reuse, R51 ;  /* 0x0000003300337220 */ /* 0x040fe40000410000 */
[C---:B------:R-:W-:Y:S01]  /*14ce0*/  HMMA.16816.F32.BF16 R140, R12.reuse, R22, R140 ;  /* 0x000000160c8c723c */ /* 0x040fe2000004188c */
[----:B------:R-:W4:Y:S03]  /*14cf0*/  LDSM.16.MT88.4 R20, [R208+0x5880] ;  /* 0x00588000d014783b */ /* 0x000f260000004200 */
[C---:B------:R-:W-:Y:S02]  /*14d00*/  FMUL.FTZ R54, R0.reuse, R54 ;  /* 0x0000003600367220 */ /* 0x040fe40000410000 */
[C---:B------:R-:W-:Y:S02]  /*14d10*/  FMUL.FTZ R55, R0.reuse, R55 ;  /* 0x0000003700377220 */ /* 0x040fe40000410000 */
        /* <DEDUP_REMOVED lines=76> */
[C---:B------:R-:W-:Y:S04]  /*151e0*/  FMUL.FTZ R104, R2.reuse, R104 ;  /* 0x0000006802687220 */ /* 0x040fe80000410000 */
[----:B------:R-:W-:Y:S01]  /*151f0*/  FMUL.FTZ R105, R2, R105 ;  /* 0x0000006902697220 */ /* 0x000fe20000410000 */
        /* <DEDUP_REMOVED lines=36> */
[----:B------:R-:W-:Y:S01]  /*15440*/  FFMA.FTZ R183, R2, R239, R183 ;  /* 0x000000ef02b77223 */ /* 0x000fe200000100b7 */
[----:B------:R-:W-:Y:S01]  /*15450*/  MOV R2, R157 ;  /* 0x0000009d00027202 */ /* 0x000fe20000000f00 */
[----:B------:R-:W-:Y:S03]  /*15460*/  FFMA.FTZ R187, R0, R235, R187 ;  /* 0x000000eb00bb7223 */ /* 0x000fe600000100bb */
[----:B------:R-:W-:Y:S01]  /*15470*/  HMMA.16816.F32.BF16 R128, R12, R18, R128 ;  /* 0x000000120c80723c */ /* 0x000fe20000041880 */
[----:B------:R-:W1:Y:S02]  /*15480*/  LDSM.16.MT88.4 R16, [R206+0x6080] ;  /* 0x00608000ce10783b */ /* 0x000e640000004200 */
[----:B------:R-:W-:Y:S01]  /*15490*/  FADD.FTZ R158, R158, R183 ;  /* 0x000000b79e9e7221 */ /* 0x000fe20000010000 */
[----:B------:R-:W-:Y:S01]  /*154a0*/  IADD3 R0, R238, -0x1, RZ ;  /* 0xffffffffee007810 */ /* 0x000fe20007ffe0ff */
[----:B------:R-:W-:Y:S02]  /*154b0*/  FADD.FTZ R182, R182, R187 ;  /* 0x000000bbb6b67221 */ /* 0x000fe40000010000 */
[----:B------:R-:W-:Y:S02]  /*154c0*/  F2FP.BF16.PACK_AB R12, R245, R244 ;  /* 0x000000f4f50c723e */ /* 0x000fe400000010ff */
[----:B-----5:R-:W-:Y:S03]  /*154d0*/  F2FP.BF16.PACK_AB R14, R247, R246 ;  /* 0x000000f6f70e723e */ /* 0x020fe600000010ff */
[----:B---3--:R-:W-:Y:S01]  /*154e0*/  F2FP.BF16.PACK_AB R13, R248, R249 ;  /* 0x000000f9f80d723e */ /* 0x008fe200000010ff */
[----:B------:R-:W-:Y:S01]  /*154f0*/  FADD.FTZ R185, R185, R182 ;  /* 0x000000b6b9b97221 */ /* 0x000fe20000010000 */
[----:B------:R-:W-:Y:S02]  /*15500*/  F2FP.BF16.PACK_AB R15, R251, R250 ;  /* 0x000000fafb0f723e */ /* 0x000fe400000010ff */
[----:B------:R-:W-:Y:S01]  /*15510*/  MOV R238, R0 ;  /* 0x0000000000ee7202 */ /* 0x000fe20000000f00 */
[----:B------:R-:W-:Y:S01]  /*15520*/  FADD.FTZ R180, R180, R185 ;  /* 0x000000b9b4b47221 */ /* 0x000fe20000010000 */
[----:B------:R-:W-:Y:S03]  /*15530*/  MOV R0, R159 ;  /* 0x0000009f00007202 */ /* 0x000fe60000000f00 */
[C---:B----4-:R-:W-:Y:S03]  /*15540*/  HMMA.16816.F32.BF16 R4, R12.reuse, R20, R4 ;  /* 0x000000140c04723c */ /* 0x050fe60000041804 */
[----:B------:R-:W-:Y:S04]  /*15550*/  FADD.FTZ R249, R249, R180 ;  /* 0x000000b4f9f97221 */ /* 0x000fe80000010000 */
[----:B------:R-:W-:Y:S01]  /*15560*/  FADD.FTZ R249, R248, R249 ;  /* 0x000000f9f8f97221 */ /* 0x000fe20000010000 */
[C---:B------:R-:W-:Y:S01]  /*15570*/  HMMA.16816.F32.BF16 R132, R12.reuse, R22, R132 ;  /* 0x000000160c84723c */ /* 0x040fe20000041884 */
[----:B------:R-:W3:Y:S03]  /*15580*/  LDSM.16.MT88.4 R20, [R208+0x7880] ;  /* 0x00788000d014783b */ /* 0x000ee60000004200 */
[----:B------:R-:W-:Y:S04]  /*15590*/  FADD.FTZ R250, R250, R249 ;  /* 0x000000f9fafa7221 */ /* 0x000fe80000010000 */
[C---:B--2---:R-:W-:Y:S04]  /*155a0*/  HMMA.16816.F32.BF16 R136, R12.reuse, R24, R136 ;  /* 0x000000180c88723c */ /* 0x044fe80000041888 */
[----:B------:R-:W-:Y:S04]  /*155b0*/  FADD.FTZ R251, R251, R250 ;  /* 0x000000fafbfb7221 */ /* 0x000fe80000010000 */
[C---:B------:R-:W-:Y:S01]  /*155c0*/  HMMA.16816.F32.BF16 R140, R12.reuse, R26, R140 ;  /* 0x0000001a0c8c723c */ /* 0x040fe2000004188c */
[----:B------:R-:W2:Y:S07]  /*155d0*/  LDSM.16.MT88.4 R24, [R205+0x7880] ;  /* 0x00788000cd18783b */ /* 0x000eae0000004200 */
        /* <DEDUP_REMOVED lines=25> */
[----:B------:R-:W-:Y:S01]  /*15770*/  MUFU.EX2 R176, R176 ;  /* 0x000000b000b07308 */ /* 0x000fe20000000800 */
[--C-:B------:R-:W-:Y:S02]  /*15780*/  FFMA.FTZ R191, R184, c[0x0][0x2d0], -R9.reuse ;  /* 0x0000b400b8bf7a23 */ /* 0x100fe40000010809 */
[C---:B--2---:R-:W-:Y:S04]  /*15790*/  HMMA.16816.F32.BF16 R84, R12.reuse, R24, R84 ;  /* 0x000000180c54723c */ /* 0x044fe80000041854 */
[----:B------:R-:W-:Y:S02]  /*157a0*/  FFMA.FTZ R184, R10, c[0x0][0x2d0], -R9 ;  /* 0x0000b4000ab87a23 */ /* 0x000fe40000010809 */
[--C-:B------:R-:W-:Y:S01]  /*157b0*/  FFMA.FTZ R178, R190, c[0x0][0x2d0], -R11.reuse ;  /* 0x0000b400beb27a23 */ /* 0x100fe2000001080b */
[----:B------:R-:W2:Y:S01]  /*157c0*/  MUFU.EX2 R177, R177 ;  /* 0x000000b100b17308 */ /* 0x000ea20000000800 */
[C---:B------:R-:W-:Y:S01]  /*157d0*/  HMMA.16816.F32.BF16 R88, R12.reuse, R26, R88 ;  /* 0x0000001a0c58723c */ /* 0x040fe20000041858 */
[----:B------:R-:W5:Y:S03]  /*157e0*/  LDSM.16.MT88.4 R24, [R205+0x9080] ;  /* 0x00908000cd18783b */ /* 0x000f660000004200 */
[----:B------:R-:W-:Y:S02]  /*157f0*/  FFMA.FTZ R11, R186, c[0x0][0x2d0], -R11 ;  /* 0x0000b400ba0b7a23 */ /* 0x000fe4000001080b */
[--C-:B------:R-:W-:Y:S02]  /*15800*/  FFMA.FTZ R186, R188, c[0x0][0x2d0], -R9.reuse ;  /* 0x0000b400bcba7a23 */ /* 0x100fe40000010809 */
[C---:B----4-:R-:W-:Y:S01]  /*15810*/  HMMA.16816.F32.BF16 R92, R12.reuse, R152, R92 ;  /* 0x000000980c5c723c */ /* 0x050fe2000004185c */
[----:B------:R-:W-:Y:S03]  /*15820*/  MUFU.EX2 R178, R178 ;  /* 0x000000b200b27308 */ /* 0x000fe60000000800 */
[----:B------:R-:W-:Y:S04]  /*15830*/  FFMA.FTZ R9, R8, c[0x0][0x2d0], -R9 ;  /* 0x0000b40008097a23 */ /* 0x000fe80000010809 */
[C---:B------:R-:W-:Y:S01]  /*15840*/  HMMA.16816.F32.BF16 R96, R12.reuse, R154, R96 ;  /* 0x0000009a0c60723c */ /* 0x040fe20000041860 */
[----:B------:R-:W4:Y:S02]  /*15850*/  LDSM.16.MT88.4 R152, [R204+0x9080] ;  /* 0x00908000cc98783b */ /* 0x000f240000004200 */
[----:B------:R-:W5:Y:S01]  /*15860*/  MUFU.EX2 R179, R11 ;  /* 0x0000000b00b37308 */ /* 0x000f620000000800 */
[----:B--2---:R-:W-:Y:S04]  /*15870*/  F2FP.BF16.PACK_AB R8, R177, R176 ;  /* 0x000000b0b108723e */ /* 0x004fe800000010ff */
[C---:B-1----:R-:W-:Y:S05]  /*15880*/  HMMA.16816.F32.BF16 R100, R12.reuse, R16, R100 ;  /* 0x000000100c64723c */ /* 0x042fea0000041864 */
[----:B------:R-:W-:Y:S03]  /*15890*/  MUFU.EX2 R186, R186 ;  /* 0x000000ba00ba7308 */ /* 0x000fe60000000800 */
[C---:B------:R-:W-:Y:S01]  /*158a0*/  HMMA.16816.F32.BF16 R104, R12.reuse, R18, R104 ;  /* 0x000000120c68723c */ /* 0x040fe20000041868 */
[----:B------:R-:W1:Y:S06]  /*158b0*/  LDSM.16.MT88.4 R16, [R208+0x5080] ;  /* 0x00508000d010783b */ /* 0x000e6c0000004200 */
[----:B------:R-:W2:Y:S01]  /*158c0*/  MUFU.EX2 R191, R191 ;  /* 0x000000bf00bf7308 */ /* 0x000ea20000000800 */
[C---:B---3--:R-:W-:Y:S04]  /*158d0*/  HMMA.16816.F32.BF16 R108, R12.reuse, R20, R108 ;  /* 0x000000140c6c723c */ /* 0x048fe8000004186c */
[----:B-----5:R-:W-:Y:S04]  /*158e0*/  F2FP.BF16.PACK_AB R10, R179, R178 ;  /* 0x000000b2b30a723e */ /* 0x020fe800000010ff */
[C---:B------:R-:W-:Y:S01]  /*158f0*/  HMMA.16816.F32.BF16 R112, R12.reuse, R22, R112 ;  /* 0x000000160c70723c */ /* 0x040fe20000041870 */
[----:B------:R-:W3:Y:S01]  /*15900*/  LDSM.16.MT88.4 R20, [R206+0x5080] ;  /* 0x00508000ce14783b */ /* 0x000ee20000004200 */
[----:B------:R-:W-:Y:S06]  /*15910*/  MUFU.EX2 R184, R184 ;  /* 0x000000b800b87308 */ /* 0x000fec0000000800 */
[C---:B------:R-:W-:Y:S04]  /*15920*/  HMMA.16816.F32.BF16 R116, R12.reuse, R24, R116 ;  /* 0x000000180c74723c */ /* 0x040fe80000041874 */
[----:B------:R2:W5:Y:S04]  /*15930*/  MUFU.EX2 R243, R9 ;  /* 0x0000000900f37308 */ /* 0x0005680000000800 */
[C---:B------:R-:W-:Y:S01]  /*15940*/  HMMA.16816.F32.BF16 R120, R12.reuse, R26, R120 ;  /* 0x0000001a0c78723c */ /* 0x040fe20000041878 */
[----:B------:R-:W3:Y:S07]  /*15950*/  LDSM.16.MT88.4 R24, [R205+0x5080] ;  /* 0x00508000cd18783b */ /* 0x000eee0000004200 */
[C---:B----4-:R-:W-:Y:S08]  /*15960*/  HMMA.16816.F32.BF16 R124, R12.reuse, R152, R124 ;  /* 0x000000980c7c723c */ /* 0x050ff0000004187c */
[----:B------:R-:W-:Y:S01]  /*15970*/  HMMA.16816.F32.BF16 R128, R12, R154, R128 ;  /* 0x0000009a0c80723c */ /* 0x000fe20000041880 */
[----:B------:R-:W4:Y:S03]  /*15980*/  LDSM.16.MT88.4 R12, [R208+0x6880] ;  /* 0x00688000d00c783b */ /* 0x000f260000004200 */
[----:B--2---:R-:W-:Y:S01]  /*15990*/  F2FP.BF16.PACK_AB R9, R191, R186 ;  /* 0x000000babf09723e */ /* 0x004fe200000010ff */
[----:B------:R-:W-:Y:S01]  /*159a0*/  FADD.FTZ R186, R186, R251 ;  /* 0x000000fbbaba7221 */ /* 0x000fe20000010000 */
[----:B-----5:R-:W-:Y:S03]  /*159b0*/  F2FP.BF16.PACK_AB R11, R243, R184 ;  /* 0x000000b8f30b723e */ /* 0x020fe600000010ff */
[----:B------:R-:W-:Y:S04]  /*159c0*/  FADD.FTZ R191, R191, R186 ;  /* 0x000000babfbf7221 */ /* 0x000fe80000010000 */
[C---:B-1----:R-:W-:Y:S01]  /*159d0*/  HMMA.16816.F32.BF16 R152, R8.reuse, R16, R4 ;  /* 0x000000100898723c */ /* 0x042fe20000041804 */
[----:B------:R-:W1:Y:S04]  /*159e0*/  LDSM.16.MT88.4 R4, [R206+0x6880] ;  /* 0x00688000ce04783b */ /* 0x000e680000004200 */
[----:B------:R-:W-:Y:S03]  /*159f0*/  FADD.FTZ R184, R184, R191 ;  /* 0x000000bfb8b87221 */ /* 0x000fe60000010000 */
[C---:B------:R-:W-:Y:S01]  /*15a00*/  HMMA.16816.F32.BF16 R132, R8.reuse, R18, R132 ;  /* 0x000000120884723c */ /* 0x040fe20000041884 */
[----:B------:R-:W2:Y:S03]  /*15a10*/  LDSM.16.MT88.4 R16, [R205+0x6880] ;  /* 0x00688000cd10783b */ /* 0x000ea60000004200 */
[----:B------:R-:W-:Y:S04]  /*15a20*/  FADD.FTZ R235, R243, R184 ;  /* 0x000000b8f3eb7221 */ /* 0x000fe80000010000 */
        /* <DEDUP_REMOVED lines=30> */
[C---:B----4-:R-:W-:Y:S07]  /*15c10*/  HMMA.16816.F32.BF16 R108, R8.reuse, R12, R108 ;  /* 0x0000000c086c723c */ /* 0x050fee000004186c */
[----:B------:R-:W-:Y:S01]  /*15c20*/  FADD.FTZ R13, R181, R158 ;  /* 0x0000009eb50d7221 */ /* 0x000fe20000010000 */
[C---:B------:R-:W-:Y:S04]  /*15c30*/  HMMA.16816.F32.BF16 R112, R8.reuse, R14, R112 ;  /* 0x0000000e0870723c */ /* 0x040fe80000041870 */
[----:B------:R-:W-:Y:S04]  /*15c40*/  FADD.FTZ R13, R156, R13 ;  /* 0x0000000d9c0d7221 */ /* 0x000fe80000010000 */
[C---:B-1----:R-:W-:Y:S04]  /*15c50*/  HMMA.16816.F32.BF16 R116, R8.reuse, R4, R116 ;  /* 0x000000040874723c */ /* 0x042fe80000041874 */
[----:B------:R-:W-:Y:S04]  /*15c60*/  FADD.FTZ R244, R244, R13 ;  /* 0x0000000df4f47221 */ /* 0x000fe80000010000 */
[C---:B------:R-:W-:Y:S04]  /*15c70*/  HMMA.16816.F32.BF16 R120, R8.reuse, R6, R120 ;  /* 0x000000060878723c */ /* 0x040fe80000041878 */
[----:B------:R-:W-:Y:S04]  /*15c80*/  FADD.FTZ R245, R245, R244 ;  /* 0x000000f4f5f57221 */ /* 0x000fe80000010000 */
[C---:B--2---:R-:W-:Y:S04]  /*15c90*/  HMMA.16816.F32.BF16 R124, R8.reuse, R16, R124 ;  /* 0x00000010087c723c */ /* 0x044fe8000004187c */
[----:B------:R-:W-:Y:S04]  /*15ca0*/  FADD.FTZ R246, R246, R245 ;  /* 0x000000f5f6f67221 */ /* 0x000fe80000010000 */
[----:B------:R-:W-:Y:S01]  /*15cb0*/  FADD.FTZ R247, R247, R246 ;  /* 0x000000f6f7f77221 */ /* 0x000fe20000010000 */
[----:B------:R-:W-:Y:S03]  /*15cc0*/  HMMA.16816.F32.BF16 R128, R8, R18, R128 ;  /* 0x000000120880723c */ /* 0x000fe60000041880 */
[----:B------:R-:W-:Y:S04]  /*15cd0*/  FADD.FTZ R176, R176, R247 ;  /* 0x000000f7b0b07221 */ /* 0x000fe80000010000 */
[----:B------:R-:W-:Y:S05]  /*15ce0*/  FADD.FTZ R177, R177, R176 ;  /* 0x000000b0b1b17221 */ /* 0x000fea0000010000 */
[----:B------:R-:W-:Y:S04]  /*15cf0*/  FADD.FTZ R178, R178, R177 ;  /* 0x000000b1b2b27221 */ /* 0x000fe80000010000 */
[----:B------:R-:W-:Y:S01]  /*15d00*/  FADD.FTZ R239, R179, R178 ;  /* 0x000000b2b3ef7221 */ /* 0x000fe20000010000 */
[----:B------:R-:W-:-:S05]  /*15d10*/  @P0 BRA `(.L_x_2664) ;  /* 0xffffc97000000947 */ /* 0x000fca000383ffff */
.L_x_2653:
[----:B------:R-:W-:Y:S02]  /*15d20*/  MOV R3, 0x1f ;  /* 0x0000001f00037802 */ /* 0x000fe40000000f00 */
[----:B------:R-:W-:Y:S01]  /*15d30*/  MOV R0, 0xffffffff ;  /* 0xffffffff00007802 */ /* 0x000fe20000000f00 */
[----:B------:R-:W-:Y:S05]  /*15d40*/  BRA.DIV ~URZ, `(.L_x_2665) ;  /* 0x000036327f007947 */ /* 0x000fea000b800000 */
[----:B------:R1:W2:Y:S02]  /*15d50*/  SHFL.BFLY PT, R2, R239, 0x2, 0x1f ;  /* 0x0c401f00ef027f89 */ /* 0x0002a400000e0000 */
.L_x_2696:
[----:B-12---:R-:W-:Y:S01]  /*15d60*/  FADD.FTZ R239, R2, R239 ;  /* 0x000000ef02ef7221 */ /* 0x006fe20000010000 */
[----:B------:R-:W-:Y:S05]  /*15d70*/  BRA.DIV ~URZ, `(.L_x_2666) ;  /* 0x000036427f007947 */ /* 0x000fea000b800000 */
[----:B------:R-:W1:Y:S04]  /*15d80*/  SHFL.BFLY PT, R8, R235, 0x2, 0x1f ;  /* 0x0c401f00eb087f89 */ /* 0x000e6800000e0000 */
[----:B------:R-:W2:Y:S01]  /*15d90*/  SHFL.BFLY PT, R0, R239, 0x1, 0x1f ;  /* 0x0c201f00ef007f89 */ /* 0x000ea200000e0000 */
[----:B-1----:R-:W-:-:S02]  /*15da0*/  FADD.FTZ R8, R8, R235 ;  /* 0x000000eb08087221 */ /* 0x002fc40000010000 */
[----:B--2---:R-:W-:-:S03]  /*15db0*/  FADD.FTZ R7, R239, R0 ;  /* 0x00000000ef077221 */ /* 0x004fc60000010000 */
[----:B------:R1:W2:Y:S04]  /*15dc0*/  SHFL.BFLY PT, R2, R8, 0x1, 0x1f ;  /* 0x0c201f0008027f89 */ /* 0x0002a800000e0000 */
.L_x_2697:
[----:B--2---:R-:W-:Y:S01]  /*15dd0*/  FADD.FTZ R2, R2, R8 ;  /* 0x0000000802027221 */ /* 0x004fe20000010000 */
[----:B------:R-:W-:Y:S02]  /*15de0*/  FSETP.NE.FTZ.AND P1, PT, R7, RZ, PT ;  /* 0x000000ff0700720b */ /* 0x000fe40003f35000 */
[----:B------:R-:W-:Y:S02]  /*15df0*/  MOV R4, RZ ;  /* 0x000000ff00047202 */ /* 0x000fe40000000f00 */
[----:B------:R-:W-:Y:S02]  /*15e00*/  FSETP.NE.FTZ.AND P0, PT, R2, RZ, PT ;  /* 0x000000ff0200720b */ /* 0x000fe40003f15000 */
[----:B------:R-:W-:Y:S02]  /*15e10*/  MOV R6, RZ ;  /* 0x000000ff00067202 */ /* 0x000fe40000000f00 */
[----:B------:R-:W-:-:S05]  /*15e20*/  MOV R0, 0xff800000 ;  /* 0xff80000000007802 */ /* 0x000fca0000000f00 */
[----:B------:R-:W2:Y:S01]  /*15e30*/  @P1 MUFU.LG2 R5, R7 ;  /* 0x0000000700051308 */ /* 0x000ea20000000c00 */
[----:B------:R-:W-:-:S03]  /*15e40*/  @P1 MOV R3, 0x3f317218 ;  /* 0x3f31721800031802 */ /* 0x000fc60000000f00 */
[----:B------:R-:W-:Y:S02]  /*15e50*/  @P0 MOV R9, 0x3f317218 ;  /* 0x3f31721800090802 */ /* 0x000fe40000000f00 */
[----:B------:R-:W-:Y:S02]  /*15e60*/  @P1 FMUL.FTZ R3, R3, c[0x0][0x2d0] ;  /* 0x0000b40003031a20 */ /* 0x000fe40000410000 */
[----:B------:R-:W3:Y:S08]  /*15e70*/  @P0 MUFU.RCP R4, R2 ;  /* 0x0000000200040308 */ /* 0x000ef00000001000 */
[----:B------:R-:W4:Y:S01]  /*15e80*/  @P0 MUFU.LG2 R2, R2 ;  /* 0x0000000200020308 */ /* 0x000f220000000c00 */
[----:B-12---:R-:W-:-:S04]  /*15e90*/  @P1 FMUL.FTZ R8, R5, 0.69314718246459960938 ;  /* 0x3f31721805081820 */ /* 0x006fc80000410000 */
[----:B------:R-:W-:Y:S01]  /*15ea0*/  @P1 FFMA.FTZ R0, R3, R157, R8 ;  /* 0x0000009d03001223 */ /* 0x000fe20000010008 */
[----:B------:R-:W-:Y:S02]  /*15eb0*/  MOV R8, 0xff800000 ;  /* 0xff80000000087802 */ /* 0x000fe40000000f00 */
[----:B------:R-:W1:Y:S01]  /*15ec0*/  @P1 MUFU.RCP R6, R7 ;  /* 0x0000000700061308 */ /* 0x000e620000001000 */
[C---:B---3--:R-:W-:Y:S01]  /*15ed0*/  FMUL.FTZ R154, R4.reuse, R154 ;  /* 0x0000009a049a7220 */ /* 0x048fe20000410000 */
[----:B------:R-:W-:Y:S01]  /*15ee0*/  PLOP3.LUT P1, PT, PT, PT, PT, 0x8, 0x0 ;  /* 0x000000000000781c */ /* 0x000fe20003f2e170 */
[C---:B------:R-:W-:Y:S02]  /*15ef0*/  FMUL.FTZ R155, R4.reuse, R155 ;  /* 0x0000009b049b7220 */ /* 0x040fe40000410000 */
[C---:B------:R-:W-:Y:S02]  /*15f00*/  FMUL.FTZ R134, R4.reuse, R134 ;  /* 0x0000008604867220 */ /* 0x040fe40000410000 */
[----:B------:R-:W-:-:S02]  /*15f10*/  FMUL.FTZ R135, R4, R135 ;  /* 0x0000008704877220 */ /* 0x000fc40000410000 */
[----:B----4-:R-:W-:Y:S02]  /*15f20*/  @P0 FMUL.FTZ R3, R2, 0.69314718246459960938 ;  /* 0x3f31721802030820 */ /* 0x010fe40000410000 */
[----:B------:R-:W-:Y:S02]  /*15f30*/  @P0 FMUL.FTZ R2, R9, c[0x0][0x2d0] ;  /* 0x0000b40009020a20 */ /* 0x000fe40000410000 */
[C---:B------:R-:W-:Y:S02]  /*15f40*/  FMUL.FTZ R138, R4.reuse, R138 ;  /* 0x0000008a048a7220 */ /* 0x040fe40000410000 */
[----:B------:R-:W-:Y:S02]  /*15f50*/  FMUL.FTZ R139, R4, R139 ;  /* 0x0000008b048b7220 */ /* 0x000fe40000410000 */
[C---:B-1----:R-:W-:Y:S02]  /*15f60*/  FMUL.FTZ R152, R6.reuse, R152 ;  /* 0x0000009806987220 */ /* 0x042fe40000410000 */
        /* <DEDUP_REMOVED lines=122> */
.L_x_2599:
[----:B------:R-:W-:Y:S01]  /*16710*/  SHF.R.S32.HI R2, RZ, 0x1f, R215 ;  /* 0x0000001fff027819 */ /* 0x000fe200000114d7 */
        /* <DEDUP_REMOVED lines=16> */
[----:B-12---:R-:W-:Y:S02]  /*16820*/  SHF.R.S32.HI R4, RZ, 0x1f, R3 ;  /* 0x0000001fff047819 */ /* 0x006fe40000011403 */
        /* <DEDUP_REMOVED lines=39> */
[--C-:B------:R-:W-:Y:S01]  /*16aa0*/  IMAD.IADD R17, R10, 0x1, R11.reuse ;  /* 0x000000010a117824 */ /* 0x100fe200078e020b */
[----:B------:R-:W-:Y:S01]  /*16ab0*/  SEL R14, R14, 0xffffffc0, !P2 ;  /* 0xffffffc00e0e7807 */ /* 0x000fe20005000000 */
[----:B------:R-:W-:Y:S01]  /*16ac0*/  STS [R11], R132 ;  /* 0x000000840b007388 */ /* 0x000fe20000000800 */
[----:B------:R-:W-:Y:S02]  /*16ad0*/  F2FP.BF16.PACK_AB R48, R49, R48 ;  /* 0x000000303130723e */ /* 0x000fe400000010ff */
        /* <DEDUP_REMOVED lines=99> */
[----:B------:R-:W-:Y:S04]  /*17110*/  STS [R17+0xc000], R112 ;  /* 0x00c0007011007388 */ /* 0x000fe80000000800 */
[----:B------:R3:W-:Y:S04]  /*17120*/  STS [R17+0xc400], R114 ;  /* 0x00c4007211007388 */ /* 0x0007e80000000800 */
[----:B------:R4:W-:Y:S01]  /*17130*/  STS [R19+0xc080], R116 ;  /* 0x00c0807413007388 */ /* 0x0009e20000000800 */
[----:B-1----:R-:W-:-:S03]  /*17140*/  IMAD.MOV.U32 R7, RZ, RZ, 0x4 ;  /* 0x00000004ff077424 */ /* 0x002fc600078e00ff */
[----:B------:R4:W-:Y:S04]  /*17150*/  STS [R19+0xc480], R118 ;  /* 0x00c4807613007388 */ /* 0x0009e80000000800 */
[----:B------:R4:W-:Y:S04]  /*17160*/  STS [R21+0xc000], R120 ;  /* 0x00c0007815007388 */ /* 0x0009e80000000800 */
[----:B------:R4:W-:Y:S01]  /*17170*/  STS [R21+0xc400], R122 ;  /* 0x00c4007a15007388 */ /* 0x0009e20000000800 */
[----:B--2---:R-:W-:-:S03]  /*17180*/  IMAD.WIDE R14, R218, R7, c[0x0][0x500] ;  /* 0x00014000da0e7625 */ /* 0x004fc600078e0207 */
        /* <DEDUP_REMOVED lines=17> */
.L_x_2668:
        /* <DEDUP_REMOVED lines=11> */
[----:B------:R-:W-:Y:S01]  /*17350*/  LOP3.LUT R16, R16, 0xffffff8, RZ, 0xc0, !PT ;  /* 0x0ffffff810107812 */ /* 0x000fe200078ec0ff */
[----:B------:R-:W-:Y:S01]  /*17360*/  IMAD.IADD R12, R12, 0x1, -R7 ;  /* 0x000000010c0c7824 */ /* 0x000fe200078e0a07 */
[----:B------:R-:W-:Y:S02]  /*17370*/  LEA.HI R13, R13, R14, RZ, 0x2 ;  /* 0x0000000e0d0d7211 */ /* 0x000fe400078f10ff */
[----:B------:R-:W-:Y:S02]  /*17380*/  IADD3 R9, R9, -R16, RZ ;  /* 0x8000001009097210 */ /* 0x000fe40007ffe0ff */
[----:B------:R-:W-:Y:S02]  /*17390*/  SHF.R.S32.HI R16, RZ, 0x2, R13 ;  /* 0x00000002ff107819 */ /* 0x000fe4000001140d */
[----:B------:R-:W-:Y:S01]  /*173a0*/  ISETP.NE.AND P1, PT, R6, 0x1, PT ;  /* 0x000000010600780c */ /* 0x000fe20003f25270 */
[----:B------:R-:W-:Y:S01]  /*173b0*/  IMAD R6, R2, c[0x0][0x490], RZ ;  /* 0x0001240002067a24 */ /* 0x000fe200078e02ff */
[----:B------:R-:W-:Y:S01]  /*173c0*/  MOV R18, R10 ;  /* 0x0000000a00127202 */ /* 0x000fe20000000f00 */
[----:B------:R-:W-:Y:S01]  /*173d0*/  IMAD R7, R9, 0x10, R16 ;  /* 0x0000001009077824 */ /* 0x000fe200078e0210 */
[CC--:B------:R-:W-:Y:S01]  /*173e0*/  LEA.HI R17, R4.reuse, R3.reuse, RZ, 0x3 ;  /* 0x0000000304117211 */ /* 0x0c0fe200078f18ff */
[----:B------:R-:W-:Y:S01]  /*173f0*/  IMAD R9, R11, c[0x0][0x3a0], RZ ;  /* 0x0000e8000b097a24 */ /* 0x000fe200078e02ff */
[----:B------:R-:W-:Y:S01]  /*17400*/  LEA.HI R4, R4, R3, RZ, 0x6 ;  /* 0x0000000304047211 */ /* 0x000fe200078f30ff */
[----:B------:R-:W-:Y:S01]  /*17410*/  IMAD R15, R12, 0x8, R7 ;  /* 0x000000080c0f7824 */ /* 0x000fe200078e0207 */
[----:B------:R-:W-:Y:S01]  /*17420*/  LOP3.LUT P2, RZ, R14, 0x3, RZ, 0xc0, !PT ;  /* 0x000000030eff7812 */ /* 0x000fe2000784c0ff */
[----:B------:R-:W-:-:S02]  /*17430*/  IMAD R9, R10, c[0x0][0x3a4], R9 ;  /* 0x0000e9000a097a24 */ /* 0x000fc400078e0209 */
[----:B------:R-:W-:Y:S01]  /*17440*/  IMAD.WIDE.U32 R12, R10, c[0x0][0x3a0], RZ ;  /* 0x0000e8000a0c7a25 */ /* 0x000fe200078e00ff */
[----:B-1----:R-:W-:-:S03]  /*17450*/  LEA R10, R76, R15, 0x7 ;  /* 0x0000000f4c0a7211 */ /* 0x002fc600078e38ff */
[----:B------:R-:W-:Y:S01]  /*17460*/  IMAD.WIDE.U32 R18, R215, c[0x0][0x490], R18 ;  /* 0x00012400d7127a25 */ /* 0x000fe200078e0012 */
[----:B------:R-:W-:-:S03]  /*17470*/  IADD3 R13, R13, R9, RZ ;  /* 0x000000090d0d7210 */ /* 0x000fc60007ffe0ff */
[----:B------:R-:W-:Y:S01]  /*17480*/  IMAD R11, R215, c[0x0][0x494], R6 ;  /* 0x00012500d70b7a24 */ /* 0x000fe200078e0206 */
[----:B------:R-:W-:Y:S01]  /*17490*/  LOP3.LUT R6, R17, 0xfffffff8, RZ, 0xc0, !PT ;  /* 0xfffffff811067812 */ /* 0x000fe200078ec0ff */
[----:B------:R-:W-:Y:S01]  /*174a0*/  IMAD.MOV.U32 R9, RZ, RZ, R10 ;  /* 0x000000ffff097224 */ /* 0x000fe200078e000a */
[----:B------:R-:W-:Y:S01]  /*174b0*/  SHF.R.S32.HI R17, RZ, 0x3, R17 ;  /* 0x00000003ff117819 */ /* 0x000fe20000011411 */
[----:B------:R-:W-:Y:S02]  /*174c0*/  IMAD.IADD R19, R19, 0x1, R11 ;  /* 0x0000000113137824 */ /* 0x000fe400078e020b */
[----:B------:R-:W-:-:S04]  /*174d0*/  @P1 IMAD.HI.U32 R11, R10, c[0x0][0x4ec], RZ ;  /* 0x00013b000a0b1a27 */ /* 0x000fc800078e00ff */
[----:B------:R-:W-:Y:S01]  /*174e0*/  IMAD.IADD R6, R3, 0x1, -R6 ;  /* 0x0000000103067824 */ /* 0x000fe200078e0a06 */
[----:B------:R-:W-:Y:S01]  /*174f0*/  SHF.R.S32.HI R3, RZ, 0x1f, R218 ;  /* 0x0000001fff037819 */ /* 0x000fe200000114da */
[----:B------:R-:W-:Y:S01]  /*17500*/  IMAD R2, R2, c[0x0][0x3e8], RZ ;  /* 0x0000fa0002027a24 */ /* 0x000fe200078e02ff */
[----:B------:R-:W-:Y:S01]  /*17510*/  @P1 SHF.R.U32.HI R9, RZ, c[0x0][0x4f0], R11 ;  /* 0x00013c00ff091a19 */ /* 0x000fe2000001160b */
[----:B------:R-:W-:Y:S01]  /*17520*/  IMAD.WIDE.U32 R12, R215, c[0x0][0x3e8], R12 ;  /* 0x0000fa00d70c7a25 */ /* 0x000fe200078e000c */
[----:B------:R-:W-:Y:S02]  /*17530*/  SEL R218, R218, RZ, !P0 ;  /* 0x000000ffdada7207 */ /* 0x000fe40004000000 */
[----:B------:R-:W-:Y:S01]  /*17540*/  SEL R3, R3, RZ, !P0 ;  /* 0x000000ff03037207 */ /* 0x000fe20004000000 */
[----:B------:R-:W-:Y:S01]  /*17550*/  IMAD.MOV R11, RZ, RZ, -R9 ;  /* 0x000000ffff0b7224 */ /* 0x000fe200078e0a09 */
[----:B------:R-:W-:Y:S01]  /*17560*/  LEA R23, R6, R17, 0x5 ;  /* 0x0000001106177211 */ /* 0x000fe200078e28ff */
[----:B------:R-:W-:-:S02]  /*17570*/  IMAD R15, R215, c[0x0][0x3ec], R2 ;  /* 0x0000fb00d70f7a24 */ /* 0x000fc400078e0202 */
[----:B------:R-:W-:-:S03]  /*17580*/  IMAD.WIDE.U32 R18, R218, c[0x0][0x498], R18 ;  /* 0x00012600da127a25 */ /* 0x000fc600078e0012 */
[----:B------:R-:W-:Y:S01]  /*17590*/  IADD3 R13, R13, R15, RZ ;  /* 0x0000000f0d0d7210 */ /* 0x000fe20007ffe0ff */
[----:B------:R-:W-:Y:S01]  /*175a0*/  IMAD R11, R11, c[0x0][0x4e8], R10 ;  /* 0x00013a000b0b7a24 */ /* 0x000fe200078e020a */
[----:B------:R-:W-:Y:S01]  /*175b0*/  IADD3 R20, P0, R9, R18, RZ ;  /* 0x0000001209147210 */ /* 0x000fe20007f1e0ff */
[----:B------:R-:W-:Y:S01]  /*175c0*/  IMAD R21, R3, c[0x0][0x498], RZ ;  /* 0x0001260003157a24 */ /* 0x000fe200078e02ff */
[----:B------:R-:W-:Y:S01]  /*175d0*/  SHF.R.S32.HI R15, RZ, 0x1f, R9 ;  /* 0x0000001fff0f7819 */ /* 0x000fe20000011409 */
[----:B------:R-:W-:Y:S01]  /*175e0*/  IMAD.SHL.U32 R2, R17, 0x40, RZ ;  /* 0x0000004011027824 */ /* 0x000fe200078e00ff */
[----:B------:R-:W-:Y:S01]  /*175f0*/  SHF.R.S32.HI R18, RZ, 0x1f, R11 ;  /* 0x0000001fff127819 */ /* 0x000fe2000001140b */
[----:B------:R-:W-:Y:S02]  /*17600*/  IMAD R14, R218, c[0x0][0x49c], R21 ;  /* 0x00012700da0e7a24 */ /* 0x000fe400078e0215 */
[----:B------:R-:W-:Y:S02]  /*17610*/  IMAD R10, R76, 0x80, R23 ;  /* 0x000000804c0a7824 */ /* 0x000fe400078e0217 */
[----:B------:R-:W-:Y:S01]  /*17620*/  IMAD R18, R18, c[0x0][0x488], RZ ;  /* 0x0001220012127a24 */ /* 0x000fe200078e02ff */
[----:B------:R-:W-:Y:S01]  /*17630*/  IADD3.X R21, R15, R19, R14, P0, !PT ;  /* 0x000000130f157210 */ /* 0x000fe200007fe40e */
[----:B------:R-:W-:Y:S01]  /*17640*/  @P1 IMAD.HI.U32 R16, R10, c[0x0][0x4ec], RZ ;  /* 0x00013b000a101a27 */ /* 0x000fe200078e00ff */
[----:B------:R-:W-:-:S03]  /*17650*/  LOP3.LUT R15, R2, 0x1c0, RZ, 0xc0, !PT ;  /* 0x000001c0020f7812 */ /* 0x000fc600078ec0ff */
[----:B------:R-:W-:Y:S02]  /*17660*/  IMAD.SHL.U32 R2, R6, 0x8, RZ ;  /* 0x0000000806027824 */ /* 0x000fe400078e00ff */
[----:B------:R-:W-:-:S03]  /*17670*/  IMAD.WIDE.U32 R20, R11, c[0x0][0x488], R20 ;  /* 0x000122000b147a25 */ /* 0x000fc600078e0014 */
[----:B------:R-:W-:Y:S01]  /*17680*/  LOP3.LUT R6, R15, 0x38, R2, 0xf8, !PT ;  /* 0x000000380f067812 */ /* 0x000fe200078ef802 */
[----:B------:R-:W-:Y:S01]  /*17690*/  IMAD R18, R11, c[0x0][0x48c], R18 ;  /* 0x000123000b127a24 */ /* 0x000fe200078e0212 */
[----:B------:R-:W-:Y:S01]  /*176a0*/  LEA R14, P0, R20, c[0x0][0x450], 0x2 ;  /* 0x00011400140e7a11 */ /* 0x000fe200078010ff */
[----:B------:R-:W-:Y:S01]  /*176b0*/  IMAD R11, R3, c[0x0][0x3f0], RZ ;  /* 0x0000fc00030b7a24 */ /* 0x000fe200078e02ff */
[----:B------:R-:W-:Y:S01]  /*176c0*/  SHF.R.U32.HI R3, RZ, 0x3, R15 ;  /* 0x00000003ff037819 */ /* 0x000fe2000001160f */
[----:B------:R-:W-:Y:S01]  /*176d0*/  IMAD.MOV.U32 R9, RZ, RZ, R10 ;  /* 0x000000ffff097224 */ /* 0x000fe200078e000a */
[----:B------:R-:W-:Y:S01]  /*176e0*/  IADD3 R15, R21, R18, RZ ;  /* 0x00000012150f7210 */ /* 0x000fe20007ffe0ff */
[----:B------:R-:W-:Y:S01]  /*176f0*/  SHFL.IDX PT, R32, R14, 0x1, 0x1c1f ;  /* 0x003c1f000e207f89 */ /* 0x000fe200000e0000 */
[----:B------:R-:W-:Y:S01]  /*17700*/  @P1 SHF.R.U32.HI R9, RZ, c[0x0][0x4f0], R16 ;  /* 0x00013c00ff091a19 */ /* 0x000fe20000011610 */
[----:B------:R-:W-:Y:S01]  /*17710*/  IMAD R11, R218, c[0x0][0x3f4], R11 ;  /* 0x0000fd00da0b7a24 */ /* 0x000fe200078e020b */
[----:B------:R-:W-:Y:S01]  /*17720*/  LEA.HI.X R15, R20, c[0x0][0x454], R15, 0x2, P0 ;  /* 0x00011500140f7a11 */ /* 0x000fe200000f140f */
[----:B------:R-:W-:Y:S01]  /*17730*/  SHFL.IDX PT, R18, R14, RZ, 0x1c1f ;  /* 0x001c1fff0e127589 */ /* 0x000fe200000e0000 */
[----:B------:R-:W-:Y:S01]  /*17740*/  LOP3.LUT R6, R6, R3, RZ, 0x3c, !PT ;  /* 0x0000000306067212 */ /* 0x000fe200078e3cff */
[--C-:B------:R-:W-:Y:S01]  /*17750*/  IMAD.MOV R3, RZ, RZ, -R9.reuse ;  /* 0x000000ffff037224 */ /* 0x100fe200078e0a09 */
[----:B------:R-:W-:Y:S01]  /*17760*/  SHF.R.S32.HI R16, RZ, 0x1f, R9 ;  /* 0x0000001fff107819 */ /* 0x000fe20000011409 */
[----:B------:R-:W1:Y:S01]  /*17770*/  SHFL.IDX PT, R19, R15, RZ, 0x1c1f ;  /* 0x001c1fff0f137589 */ /* 0x000e6200000e0000 */
[----:B------:R-:W-:-:S03]  /*17780*/  IMAD.WIDE.U32 R12, R218, c[0x0][0x3f0], R12 ;  /* 0x0000fc00da0c7a25 */ /* 0x000fc600078e000c */
[----:B------:R-:W2:Y:S01]  /*17790*/  SHFL.IDX PT, R33, R15, 0x1, 0x1c1f ;  /* 0x003c1f000f217f89 */ /* 0x000ea200000e0000 */
[----:B------:R-:W-:Y:S01]  /*177a0*/  IMAD R72, R3, c[0x0][0x4e8], R10 ;  /* 0x00013a0003487a24 */ /* 0x000fe200078e020a */
[----:B------:R-:W-:Y:S01]  /*177b0*/  IADD3 R13, R13, R11, RZ ;  /* 0x0000000b0d0d7210 */ /* 0x000fe20007ffe0ff */
[----:B------:R-:W-:Y:S01]  /*177c0*/  IMAD R10, R76, 0x80, R7 ;  /* 0x000000804c0a7824 */ /* 0x000fe200078e0207 */
[----:B------:R-:W-:Y:S01]  /*177d0*/  SHF.L.U32 R7, R4, 0x3, RZ ;  /* 0x0000000304077819 */ /* 0x000fe200000006ff */
[----:B-----5:R-:W-:Y:S01]  /*177e0*/  IMAD R3, R5, c[0x0][0x4e8], RZ ;  /* 0x00013a0005037a24 */ /* 0x020fe200078e02ff */
[----:B------:R-:W-:Y:S01]  /*177f0*/  SHF.R.S32.HI R5, RZ, 0x1f, R72 ;  /* 0x0000001fff057819 */ /* 0x000fe20000011448 */
[----:B------:R-:W-:Y:S01]  /*17800*/  IMAD R16, R16, c[0x0][0x3e0], RZ ;  /* 0x0000f80010107a24 */ /* 0x000fe200078e02ff */
[C---:B------:R-:W-:Y:S01]  /*17810*/  IADD3 R20, R10.reuse, 0x8, RZ ;  /* 0x000000080a147810 */ /* 0x040fe20007ffe0ff */
[----:B------:R-:W-:Y:S01]  /*17820*/  IMAD.WIDE.U32 R12, R9, c[0x0][0x3e0], R12 ;  /* 0x0000f800090c7a25 */ /* 0x000fe200078e000c */
[----:B------:R-:W-:-:S02]  /*17830*/  ISETP.GE.OR P1, PT, R10, R3, P2 ;  /* 0x000000030a00720c */ /* 0x000fc40001726670 */
[----:B------:R-:W-:Y:S01]  /*17840*/  ISETP.GE.OR P0, PT, R20, R3, P2 ;  /* 0x000000031400720c */ /* 0x000fe20001706670 */
[----:B------:R-:W-:Y:S01]  /*17850*/  IMAD R16, R9, c[0x0][0x3e4], R16 ;  /* 0x0000f90009107a24 */ /* 0x000fe200078e0210 */
[----:B------:R-:W-:Y:S01]  /*17860*/  LOP3.LUT R6, R6, 0x7ffffe00, R7, 0xf8, !PT ;  /* 0x7ffffe0006067812 */ /* 0x000fe200078ef807 */
[----:B------:R-:W-:Y:S01]  /*17870*/  IMAD R5, R5, c[0x0][0x3d8], RZ ;  /* 0x0000f60005057a24 */ /* 0x000fe200078e02ff */
[----:B------:R-:W-:Y:S01]  /*17880*/  LEA R76, R76, R17, 0x7 ;  /* 0x000000114c4c7211 */ /* 0x000fe200078e38ff */
[----:B------:R-:W-:Y:S01]  /*17890*/  IMAD.IADD R13, R13, 0x1, R16 ;  /* 0x000000010d0d7824 */ /* 0x000fe200078e0210 */
[----:B------:R-:W-:Y:S01]  /*178a0*/  SHF.L.U32 R75, R6, 0x1, RZ ;  /* 0x00000001064b7819 */ /* 0x000fe200000006ff */
[C---:B------:R-:W-:Y:S02]  /*178b0*/  IMAD R16, R72.reuse, c[0x0][0x3dc], R5 ;  /* 0x0000f70048107a24 */ /* 0x040fe400078e0205 */
[----:B------:R-:W-:Y:S02]  /*178c0*/  IMAD.WIDE.U32 R72, R72, c[0x0][0x3d8], R12 ;  /* 0x0000f60048487a25 */ /* 0x000fe400078e000c */
[----:B-1----:R1:W-:Y:S02]  /*178d0*/  @!P1 ST.E [R18.64], R0 ;  /* 0x0000000012009985 */ /* 0x0023e4000c101916 */
[----:B------:R-:W-:-:S02]  /*178e0*/  IMAD.IADD R16, R73, 0x1, R16 ;  /* 0x0000000149107824 */ /* 0x000fc400078e0210 */
[----:B--2---:R1:W-:Y:S01]  /*178f0*/  @!P0 ST.E [R32.64], R8 ;  /* 0x0000000820008985 */ /* 0x0043e2000c101916 */
        /* <DEDUP_REMOVED lines=22> */
[C---:B------:R-:W-:Y:S02]  /*17a60*/  IADD3 R69, R2.reuse, 0xc0, RZ ;  /* 0x000000c002457810 */ /* 0x040fe40007ffe0ff */
[----:B------:R-:W-:Y:S01]  /*17a70*/  ISETP.GE.AND P2, PT, R73, c[0x0][0x3c8], PT ;  /* 0x0000f20049007a0c */ /* 0x000fe20003f46270 */
[----:B-1----:R-:W1:Y:S01]  /*17a80*/  LDS.128 R32, [R75+0x8080] ;  /* 0x008080004b207984 */ /* 0x002e620000000c00 */
[----:B------:R-:W-:Y:S02]  /*17a90*/  ISETP.GE.AND P1, PT, R71, c[0x0][0x3c8], PT ;  /* 0x0000f20047007a0c */ /* 0x000fe40003f26270 */
[----:B------:R-:W-:Y:S01]  /*17aa0*/  ISETP.GE.AND P0, PT, R69, c[0x0][0x3c8], PT ;  /* 0x0000f20045007a0c */ /* 0x000fe20003f06270 */
[----:B------:R-:W4:Y:S01]  /*17ab0*/  LDS.128 R16, [R75+0xc080] ;  /* 0x00c080004b107984 */ /* 0x000f220000000c00 */
        /* <DEDUP_REMOVED lines=16> */
[----:B-1----:R2:W-:Y:S04]  /*17bc0*/  @!P1 ST.E.128 [R68.64], R32 ;  /* 0x0000002044009985 */ /* 0x0025e8000c101d16 */
[----:B----4-:R2:W-:Y:S02]  /*17bd0*/  @!P0 ST.E.128 [R78.64], R16 ;  /* 0x000000104e008985 */ /* 0x0105e4000c101d16 */
.L_x_2670:
[----:B--234-:R-:W-:Y:S05]  /*17be0*/  BSYNC B0 ;  /* 0x0000000000007941 */ /* 0x01cfea0003800000 */
.L_x_2669:
        /* <DEDUP_REMOVED lines=30> */
.L_x_2672:
[----:B------:R-:W-:Y:S05]  /*17dd0*/  BSYNC B0 ;  /* 0x0000000000007941 */ /* 0x000fea0003800000 */
.L_x_2671:
        /* <DEDUP_REMOVED lines=30> */
.L_x_2674:
[----:B------:R-:W-:Y:S05]  /*17fc0*/  BSYNC B0 ;  /* 0x0000000000007941 */ /* 0x000fea0003800000 */
.L_x_2673:
        /* <DEDUP_REMOVED lines=31> */
.L_x_2667:
[----:B------:R-:W-:Y:S01]  /*181c0*/  ISETP.NE.U32.AND P1, PT, RZ, c[0x0][0x508], PT ;  /* 0x00014200ff007a0c */ /* 0x000fe20003f25070 */
[----:B------:R-:W-:Y:S01]  /*181d0*/  IMAD.MOV.U32 R7, RZ, RZ, 0x4 ;  /* 0x00000004ff077424 */ /* 0x000fe200078e00ff */
[----:B------:R-:W-:Y:S02]  /*181e0*/  ISETP.NE.U32.AND P0, PT, RZ, c[0x0][0x500], PT ;  /* 0x00014000ff007a0c */ /* 0x000fe40003f05070 */
[----:B------:R-:W-:Y:S01]  /*181f0*/  ISETP.NE.AND.EX P1, PT, RZ, c[0x0][0x50c], PT, P1 ;  /* 0x00014300ff007a0c */ /* 0x000fe20003f25310 */
[----:B--2---:R-:W-:Y:S01]  /*18200*/  IMAD.WIDE R4, R218, R7, c[0x0][0x500] ;  /* 0x00014000da047625 */ /* 0x004fe200078e0207 */
        /* <DEDUP_REMOVED lines=13> */
.L_x_2675:
        /* <DEDUP_REMOVED lines=41> */
.L_x_2677:
[----:B------:R-:W-:Y:S05]  /*18570*/  BSYNC B0 ;  /* 0x0000000000007941 */ /* 0x000fea0003800000 */
.L_x_2676:
        /* <DEDUP_REMOVED lines=46> */
.L_x_2698:
[----:B------:R-:W-:Y:S05]  /*18860*/  BRA.DIV ~URZ, `(.L_x_2679) ;  /* 0x00000cb27f007947 */ /* 0x000fea000b800000 */
[----:B------:R3:W4:Y:S02]  /*18870*/  SHFL.IDX PT, R12, R8, RZ, 0x181f ;  /* 0x00181fff080c7589 */ /* 0x00072400000e0000 */
.L_x_2699:
        /* <DEDUP_REMOVED lines=26> */
.L_x_2681:
[----:B------:R-:W-:Y:S05]  /*18a20*/  BSYNC B0 ;  /* 0x0000000000007941 */ /* 0x000fea0003800000 */
.L_x_2680:
[----:B------:R-:W-:Y:S05]  /*18a30*/  BRA.DIV ~URZ, `(.L_x_2682) ;  /* 0x00000b627f007947 */ /* 0x000fea000b800000 */
[----:B------:R1:W2:Y:S04]  /*18a40*/  SHFL.IDX PT, R9, R7, 0x1, 0x181f ;  /* 0x00381f0007097f89 */ /* 0x0002a800000e0000 */
[----:B--2-4-:R1:W2:Y:S02]  /*18a50*/  SHFL.IDX PT, R12, R8, 0x1, 0x181f ;  /* 0x00381f00080c7f89 */ /* 0x0142a400000e0000 */
.L_x_2700:
        /* <DEDUP_REMOVED lines=26> */
.L_x_2684:
[----:B------:R-:W-:Y:S05]  /*18c00*/  BSYNC B0 ;  /* 0x0000000000007941 */ /* 0x000fea0003800000 */
.L_x_2683:
[----:B------:R-:W-:Y:S05]  /*18c10*/  BRA.DIV ~URZ, `(.L_x_2685) ;  /* 0x00000a727f007947 */ /* 0x000fea000b800000 */
[----:B------:R4:W1:Y:S02]  /*18c20*/  SHFL.IDX PT, R9, R7, 0x2, 0x181f ;  /* 0x00581f0007097f89 */ /* 0x00086400000e0000 */
.L_x_2701:
[----:B------:R-:W-:Y:S05]  /*18c30*/  BRA.DIV ~URZ, `(.L_x_2686) ;  /* 0x00000ad27f007947 */ /* 0x000fea000b800000 */
[----:B--2---:R2:W3:Y:S02]  /*18c40*/  SHFL.IDX PT, R12, R8, 0x2, 0x181f ;  /* 0x00581f00080c7f89 */ /* 0x0044e400000e0000 */
.L_x_2702:
        /* <DEDUP_REMOVED lines=26> */
.L_x_2688:
[----:B------:R-:W-:Y:S05]  /*18df0*/  BSYNC B0 ;  /* 0x0000000000007941 */ /* 0x000fea0003800000 */
.L_x_2687:
[----:B------:R-:W-:Y:S05]  /*18e00*/  BRA.DIV ~URZ, `(.L_x_2689) ;  /* 0x000009827f007947 */ /* 0x000fea000b800000 */
[----:B----4-:R-:W4:Y:S04]  /*18e10*/  SHFL.IDX PT, R7, R7, 0x3, 0x181f ;  /* 0x00781f0007077f89 */ /* 0x010f2800000e0000 */
[----:B-1----:R1:W2:Y:S02]  /*18e20*/  SHFL.IDX PT, R16, R8, 0x3, 0x181f ;  /* 0x00781f0008107f89 */ /* 0x0022a400000e0000 */
.L_x_2703:
        /* <DEDUP_REMOVED lines=27> */
.L_x_2600:
[----:B-1----:R-:W-:Y:S01]  /*18fe0*/  IMAD.MOV.U32 R14, RZ, RZ, R15 ;  /* 0x000000ffff0e7224 */ /* 0x002fe200078e000f */
[----:B------:R-:W-:Y:S01]  /*18ff0*/  MOV R12, 0x181f ;  /* 0x0000181f000c7802 */ /* 0x000fe20000000f00 */
[----:B------:R-:W-:Y:S01]  /*19000*/  IMAD.MOV.U32 R13, RZ, RZ, RZ ;  /* 0x000000ffff0d7224 */ /* 0x000fe200078e00ff */
[----:B------:R-:W-:Y:S02]  /*19010*/  MOV R11, 0xffffffff ;  /* 0xffffffff000b7802 */ /* 0x000fe40000000f00 */
[----:B------:R-:W-:Y:S02]  /*19020*/  MOV R10, 0x19040 ;  /* 0x00019040000a7802 */ /* 0x000fe40000000f00 */
[----:B--2---:R-:W-:Y:S05]  /*19030*/  CALL.REL.NOINC `($__internal_9_$__cuda_sm70_shflsync_idx_p) ;  /* 0x0000b9e000007944 */ /* 0x004fea0003c00000 */
[----:B--2---:R-:W-:Y:S01]  /*19040*/  MOV R17, R16 ;  /* 0x0000001000117202 */ /* 0x004fe20000000f00 */
[----:B-1----:R-:W-:Y:S05]  /*19050*/  BRA `(.L_x_2690) ;  /* 0xfffefa1000007947 */ /* 0x002fea000383ffff */
.L_x_2601:
[----:B------:R-:W-:Y:S01]  /*19060*/  IMAD.MOV.U32 R14, RZ, RZ, R8 ;  /* 0x000000ffff0e7224 */ /* 0x000fe200078e0008 */
[----:B------:R-:W-:Y:S01]  /*19070*/  MOV R12, 0x181f ;  /* 0x0000181f000c7802 */ /* 0x000fe20000000f00 */
[----:B------:R-:W-:Y:S01]  /*19080*/  IMAD.MOV.U32 R13, RZ, RZ, RZ ;  /* 0x000000ffff0d7224 */ /* 0x000fe200078e00ff */
[----:B------:R-:W-:-:S02]  /*19090*/  MOV R11, 0xffffffff ;  /* 0xffffffff000b7802 */ /* 0x000fc40000000f00 */
[----:B------:R-:W-:Y:S02]  /*190a0*/  MOV R10, 0x190c0 ;  /* 0x000190c0000a7802 */ /* 0x000fe40000000f00 */
[----:B-123--:R-:W-:Y:S05]  /*190b0*/  CALL.REL.NOINC `($__internal_9_$__cuda_sm70_shflsync_idx_p) ;  /* 0x0000b96000007944 */ /* 0x00efea0003c00000 */
[----:B-12---:R-:W-:Y:S05]  /*190c0*/  BRA `(.L_x_2691) ;  /* 0xfffef9c000007947 */ /* 0x006fea000383ffff */
.L_x_2604:
[----:B------:R-:W-:Y:S01]  /*190d0*/  IMAD.MOV.U32 R14, RZ, RZ, R15 ;  /* 0x000000ffff0e7224 */ /* 0x000fe200078e000f */
[----:B-1----:R-:W-:Y:S01]  /*190e0*/  MOV R12, 0x181f ;  /* 0x0000181f000c7802 */ /* 0x002fe20000000f00 */
[----:B------:R-:W-:Y:S01]  /*190f0*/  IMAD.MOV.U32 R13, RZ, RZ, 0x1 ;  /* 0x00000001ff0d7424 */ /* 0x000fe200078e00ff */
[----:B------:R-:W-:Y:S02]  /*19100*/  MOV R11, 0xffffffff ;  /* 0xffffffff000b7802 */ /* 0x000fe40000000f00 */
[----:B------:R-:W-:Y:S02]  /*19110*/  MOV R10, 0x19130 ;  /* 0x00019130000a7802 */ /* 0x000fe40000000f00 */
[----:B--234-:R-:W-:Y:S05]  /*19120*/  CALL.REL.NOINC `($__internal_9_$__cuda_sm70_shflsync_idx_p) ;  /* 0x0000b8f000007944 */ /* 0x01cfea0003c00000 */
[----:B--2---:R-:W-:Y:S01]  /*19130*/  IMAD.MOV.U32 R17, RZ, RZ, R16 ;  /* 0x000000ffff117224 */ /* 0x004fe200078e0010 */
[----:B-1----:R-:W-:Y:S01]  /*19140*/  MOV R14, R8 ;  /* 0x00000008000e7202 */ /* 0x002fe20000000f00 */
[----:B------:R-:W-:Y:S01]  /*19150*/  IMAD.MOV.U32 R13, RZ, RZ, 0x1 ;  /* 0x00000001ff0d7424 */ /* 0x000fe200078e00ff */
[----:B------:R-:W-:Y:S01]  /*19160*/  MOV R12, 0x181f ;  /* 0x0000181f000c7802 */ /* 0x000fe20000000f00 */
[----:B------:R-:W-:Y:S01]  /*19170*/  IMAD.MOV.U32 R11, RZ, RZ, -0x1 ;  /* 0xffffffffff0b7424 */ /* 0x000fe200078e00ff */
[----:B------:R-:W-:-:S02]  /*19180*/  MOV R10, 0x191a0 ;  /* 0x000191a0000a7802 */ /* 0x000fc40000000f00 */
[----:B------:R-:W-:Y:S05]  /*19190*/  CALL.REL.NOINC `($__internal_9_$__cuda_sm70_shflsync_idx_p) ;  /* 0x0000b88000007944 */ /* 0x000fea0003c00000 */
[----:B-12---:R-:W-:Y:S05]  /*191a0*/  BRA `(.L_x_2692) ;  /* 0xfffefb1000007947 */ /* 0x006fea000383ffff */
.L_x_2607:
[----:B------:R-:W-:Y:S01]  /*191b0*/  IMAD.MOV.U32 R14, RZ, RZ, R15 ;  /* 0x000000ffff0e7224 */ /* 0x000fe200078e000f */
[----:B--2---:R-:W-:Y:S01]  /*191c0*/  MOV R12, 0x181f ;  /* 0x0000181f000c7802 */ /* 0x004fe20000000f00 */
[----:B------:R-:W-:Y:S01]  /*191d0*/  IMAD.MOV.U32 R13, RZ, RZ, 0x2 ;  /* 0x00000002ff0d7424 */ /* 0x000fe200078e00ff */
[----:B------:R-:W-:-:S02]  /*191e0*/  MOV R11, 0xffffffff ;  /* 0xffffffff000b7802 */ /* 0x000fc40000000f00 */
[----:B------:R-:W-:Y:S02]  /*191f0*/  MOV R10, 0x19210 ;  /* 0x00019210000a7802 */ /* 0x000fe40000000f00 */
[----:B-1-34-:R-:W-:Y:S05]  /*19200*/  CALL.REL.NOINC `($__internal_9_$__cuda_sm70_shflsync_idx_p) ;  /* 0x0000b81000007944 */ /* 0x01afea0003c00000 */
[----:B--2---:R-:W-:Y:S01]  /*19210*/  MOV R17, R16 ;  /* 0x0000001000117202 */ /* 0x004fe20000000f00 */
[----:B-1----:R-:W-:Y:S05]  /*19220*/  BRA `(.L_x_2693) ;  /* 0xfffefc8000007947 */ /* 0x002fea000383ffff */
.L_x_2608:
[----:B------:R-:W-:Y:S01]  /*19230*/  IMAD.MOV.U32 R14, RZ, RZ, R8 ;  /* 0x000000ffff0e7224 */ /* 0x000fe200078e0008 */
[----:B------:R-:W-:Y:S01]  /*19240*/  MOV R12, 0x181f ;  /* 0x0000181f000c7802 */ /* 0x000fe20000000f00 */
[----:B------:R-:W-:Y:S01]  /*19250*/  IMAD.MOV.U32 R13, RZ, RZ, 0x2 ;  /* 0x00000002ff0d7424 */ /* 0x000fe200078e00ff */
[----:B------:R-:W-:Y:S02]  /*19260*/  MOV R11, 0xffffffff ;  /* 0xffffffff000b7802 */ /* 0x000fe40000000f00 */
[----:B------:R-:W-:Y:S02]  /*19270*/  MOV R10, 0x19290 ;  /* 0x00019290000a7802 */ /* 0x000fe40000000f00 */
[----:B-1234-:R-:W-:Y:S05]  /*19280*/  CALL.REL.NOINC `($__internal_9_$__cuda_sm70_shflsync_idx_p) ;  /* 0x0000b79000007944 */ /* 0x01efea0003c00000 */
[----:B-12---:R-:W-:Y:S05]  /*19290*/  BRA `(.L_x_2694) ;  /* 0xfffefc3000007947 */ /* 0x006fea000383ffff */
.L_x_2611:
[----:B------:R-:W-:Y:S01]  /*192a0*/  IMAD.MOV.U32 R14, RZ, RZ, R15 ;  /* 0x000000ffff0e7224 */ /* 0x000fe200078e000f */
[----:B--2---:R-:W-:Y:S01]  /*192b0*/  MOV R12, 0x181f ;  /* 0x0000181f000c7802 */ /* 0x004fe20000000f00 */
[----:B------:R-:W-:Y:S01]  /*192c0*/  IMAD.MOV.U32 R13, RZ, RZ, 0x3 ;  /* 0x00000003ff0d7424 */ /* 0x000fe200078e00ff */
[----:B------:R-:W-:Y:S02]  /*192d0*/  MOV R11, 0xffffffff ;  /* 0xffffffff000b7802 */ /* 0x000fe40000000f00 */
[----:B------:R-:W-:-:S02]  /*192e0*/  MOV R10, 0x19300 ;  /* 0x00019300000a7802 */ /* 0x000fc40000000f00 */
[----:B-1-34-:R-:W-:Y:S05]  /*192f0*/  CALL.REL.NOINC `($__internal_9_$__cuda_sm70_shflsync_idx_p) ;  /* 0x0000b72000007944 */ /* 0x01afea0003c00000 */
        /* <DEDUP_REMOVED lines=8> */
.L_x_2665:
[----:B------:R-:W-:Y:S02]  /*19380*/  MOV R2, 0x2 ;  /* 0x0000000200027802 */ /* 0x000fe40000000f00 */
[----:B------:R-:W-:-:S02]  /*19390*/  MOV R4, 0x193b0 ;  /* 0x000193b000047802 */ /* 0x000fc40000000f00 */
[----:B------:R-:W-:Y:S05]  /*193a0*/  CALL.REL.NOINC `($__internal_8_$__cuda_sm70_shflsync_bfly_p) ;  /* 0x0000b63000007944 */ /* 0x000fea0003c00000 */
[----:B-12---:R-:W-:Y:S05]  /*193b0*/  BRA `(.L_x_2696) ;  /* 0xffffc9a000007947 */ /* 0x006fea000383ffff */
.L_x_2666:
[----:B------:R-:W-:Y:S02]  /*193c0*/  MOV R2, 0x1 ;  /* 0x0000000100027802 */ /* 0x000fe40000000f00 */
[----:B------:R-:W-:-:S02]  /*193d0*/  MOV R4, 0x193f0 ;  /* 0x000193f000047802 */ /* 0x000fc40000000f00 */
[----:B------:R-:W-:Y:S05]  /*193e0*/  CALL.REL.NOINC `($__internal_8_$__cuda_sm70_shflsync_bfly_p) ;  /* 0x0000b5f000007944 */ /* 0x000fea0003c00000 */
[----:B--2---:R-:W-:Y:S01]  /*193f0*/  FADD.FTZ R7, R239, R2 ;  /* 0x00000002ef077221 */ /* 0x004fe20000010000 */
[----:B-1----:R-:W-:-:S02]  /*19400*/  MOV R239, R235 ;  /* 0x000000eb00ef7202 */ /* 0x002fc40000000f00 */
[----:B------:R-:W-:Y:S02]  /*19410*/  MOV R2, 0x2 ;  /* 0x0000000200027802 */ /* 0x000fe40000000f00 */
[----:B------:R-:W-:Y:S02]  /*19420*/  MOV R4, 0x19440 ;  /* 0x0001944000047802 */ /* 0x000fe40000000f00 */
[----:B------:R-:W-:Y:S05]  /*19430*/  CALL.REL.NOINC `($__internal_8_$__cuda_sm70_shflsync_bfly_p) ;  /* 0x0000b5a000007944 */ /* 0x000fea0003c00000 */
[----:B--2---:R-:W-:Y:S01]  /*19440*/  FADD.FTZ R8, R235, R2 ;  /* 0x00000002eb087221 */ /* 0x004fe20000010000 */
[----:B------:R-:W-:Y:S02]  /*19450*/  MOV R2, 0x1 ;  /* 0x0000000100027802 */ /* 0x000fe40000000f00 */
[----:B------:R-:W-:Y:S02]  /*19460*/  MOV R4, 0x19490 ;  /* 0x0001949000047802 */ /* 0x000fe40000000f00 */
[----:B-1----:R-:W-:Y:S02]  /*19470*/  MOV R239, R8 ;  /* 0x0000000800ef7202 */ /* 0x002fe40000000f00 */
[----:B------:R-:W-:Y:S05]  /*19480*/  CALL.REL.NOINC `($__internal_8_$__cuda_sm70_shflsync_bfly_p) ;  /* 0x0000b55000007944 */ /* 0x000fea0003c00000 */
[----:B-12---:R-:W-:Y:S05]  /*19490*/  BRA `(.L_x_2697) ;  /* 0xffffc93000007947 */ /* 0x006fea000383ffff */
.L_x_2678:
[----:B------:R-:W-:Y:S01]  /*194a0*/  IMAD.MOV.U32 R14, RZ, RZ, R7 ;  /* 0x000000ffff0e7224 */ /* 0x000fe200078e0007 */
[----:B------:R-:W-:Y:S01]  /*194b0*/  MOV R12, 0x181f ;  /* 0x0000181f000c7802 */ /* 0x000fe20000000f00 */
[----:B------:R-:W-:Y:S01]  /*194c0*/  IMAD.MOV.U32 R13, RZ, RZ, RZ ;  /* 0x000000ffff0d7224 */ /* 0x000fe200078e00ff */
[----:B------:R-:W-:-:S02]  /*194d0*/  MOV R11, 0xffffffff ;  /* 0xffffffff000b7802 */ /* 0x000fc40000000f00 */
[----:B------:R-:W-:Y:S02]  /*194e0*/  MOV R10, 0x19500 ;  /* 0x00019500000a7802 */ /* 0x000fe40000000f00 */
[----:B-----5:R-:W-:Y:S05]  /*194f0*/  CALL.REL.NOINC `($__internal_9_$__cuda_sm70_shflsync_idx_p) ;  /* 0x0000b52000007944 */ /* 0x020fea0003c00000 */
[----:B--2---:R-:W-:Y:S01]  /*19500*/  MOV R9, R16 ;  /* 0x0000001000097202 */ /* 0x004fe20000000f00 */
[----:B-1----:R-:W-:Y:S05]  /*19510*/  BRA `(.L_x_2698) ;  /* 0xfffff34000007947 */ /* 0x002fea000383ffff */
.L_x_2679:
[----:B------:R-:W-:Y:S01]  /*19520*/  IMAD.MOV.U32 R14, RZ, RZ, R8 ;  /* 0x000000ffff0e7224 */ /* 0x000fe200078e0008 */
[----:B------:R-:W-:Y:S01]  /*19530*/  MOV R12, 0x181f ;  /* 0x0000181f000c7802 */ /* 0x000fe20000000f00 */
[----:B------:R-:W-:Y:S01]  /*19540*/  IMAD.MOV.U32 R13, RZ, RZ, RZ ;  /* 0x000000ffff0d7224 */ /* 0x000fe200078e00ff */
[----:B------:R-:W-:Y:S02]  /*19550*/  MOV R11, 0xffffffff ;  /* 0xffffffff000b7802 */ /* 0x000fe40000000f00 */
[----:B------:R-:W-:Y:S02]  /*19560*/  MOV R10, 0x19580 ;  /* 0x00019580000a7802 */ /* 0x000fe40000000f00 */
[----:B-12--5:R-:W-:Y:S05]  /*19570*/  CALL.REL.NOINC `($__internal_9_$__cuda_sm70_shflsync_idx_p) ;  /* 0x0000b4a000007944 */ /* 0x026fea0003c00000 */
[----:B-12---:R-:W-:Y:S01]  /*19580*/  MOV R12, R16 ;  /* 0x00000010000c7202 */ /* 0x006fe20000000f00 */
[----:B------:R-:W-:Y:S05]  /*19590*/  BRA `(.L_x_2699) ;  /* 0xfffff2e000007947 */ /* 0x000fea000383ffff */
.L_x_2682:
[----:B------:R-:W-:Y:S01]  /*195a0*/  IMAD.MOV.U32 R14, RZ, RZ, R7 ;  /* 0x000000ffff0e7224 */ /* 0x000fe200078e0007 */
[----:B--2-4-:R-:W-:Y:S01]  /*195b0*/  MOV R12, 0x181f ;  /* 0x0000181f000c7802 */ /* 0x014fe20000000f00 */
[----:B------:R-:W-:Y:S01]  /*195c0*/  IMAD.MOV.U32 R13, RZ, RZ, 0x1 ;  /* 0x00000001ff0d7424 */ /* 0x000fe200078e00ff */
[----:B------:R-:W-:-:S02]  /*195d0*/  MOV R11, 0xffffffff ;  /* 0xffffffff000b7802 */ /* 0x000fc40000000f00 */
[----:B------:R-:W-:Y:S02]  /*195e0*/  MOV R10, 0x19600 ;  /* 0x00019600000a7802 */ /* 0x000fe40000000f00 */
[----:B-1-3--:R-:W-:Y:S05]  /*195f0*/  CALL.REL.NOINC `($__internal_9_$__cuda_sm70_shflsync_idx_p) ;  /* 0x0000b42000007944 */ /* 0x00afea0003c00000 */
[----:B--2---:R-:W-:Y:S01]  /*19600*/  IMAD.MOV.U32 R9, RZ, RZ, R16 ;  /* 0x000000ffff097224 */ /* 0x004fe200078e0010 */
[----:B-1----:R-:W-:Y:S01]  /*19610*/  MOV R14, R8 ;  /* 0x00000008000e7202 */ /* 0x002fe20000000f00 */
[----:B------:R-:W-:Y:S01]  /*19620*/  IMAD.MOV.U32 R13, RZ, RZ, 0x1 ;  /* 0x00000001ff0d7424 */ /* 0x000fe200078e00ff */
[----:B------:R-:W-:Y:S01]  /*19630*/  MOV R12, 0x181f ;  /* 0x0000181f000c7802 */ /* 0x000fe20000000f00 */
[----:B------:R-:W-:Y:S01]  /*19640*/  IMAD.MOV.U32 R11, RZ, RZ, -0x1 ;  /* 0xffffffffff0b7424 */ /* 0x000fe200078e00ff */
[----:B------:R-:W-:Y:S02]  /*19650*/  MOV R10, 0x19670 ;  /* 0x00019670000a7802 */ /* 0x000fe40000000f00 */
[----:B------:R-:W-:Y:S05]  /*19660*/  CALL.REL.NOINC `($__internal_9_$__cuda_sm70_shflsync_idx_p) ;  /* 0x0000b3b000007944 */ /* 0x000fea0003c00000 */
[----:B-12---:R-:W-:Y:S01]  /*19670*/  MOV R12, R16 ;  /* 0x00000010000c7202 */ /* 0x006fe20000000f00 */
[----:B------:R-:W-:Y:S05]  /*19680*/  BRA `(.L_x_2700) ;  /* 0xfffff3d000007947 */ /* 0x000fea000383ffff */
.L_x_2685:
[----:B------:R-:W-:Y:S01]  /*19690*/  IMAD.MOV.U32 R14, RZ, RZ, R7 ;  /* 0x000000ffff0e7224 */ /* 0x000fe200078e0007 */
[----:B--2---:R-:W-:Y:S01]  /*196a0*/  MOV R12, 0x181f ;  /* 0x0000181f000c7802 */ /* 0x004fe20000000f00 */
[----:B------:R-:W-:Y:S01]  /*196b0*/  IMAD.MOV.U32 R13, RZ, RZ, 0x2 ;  /* 0x00000002ff0d7424 */ /* 0x000fe200078e00ff */
[----:B------:R-:W-:Y:S02]  /*196c0*/  MOV R11, 0xffffffff ;  /* 0xffffffff000b7802 */ /* 0x000fe40000000f00 */
[----:B------:R-:W-:-:S02]  /*196d0*/  MOV R10, 0x196f0 ;  /* 0x000196f0000a7802 */ /* 0x000fc40000000f00 */
[----:B-1-3--:R-:W-:Y:S05]  /*196e0*/  CALL.REL.NOINC `($__internal_9_$__cuda_sm70_shflsync_idx_p) ;  /* 0x0000b33000007944 */ /* 0x00afea0003c00000 */
[----:B--2---:R-:W-:Y:S01]  /*196f0*/  MOV R9, R16 ;  /* 0x0000001000097202 */ /* 0x004fe20000000f00 */
[----:B-1----:R-:W-:Y:S05]  /*19700*/  BRA `(.L_x_2701) ;  /* 0xfffff52000007947 */ /* 0x002fea000383ffff */
.L_x_2686:
[----:B------:R-:W-:Y:S01]  /*19710*/  IMAD.MOV.U32 R14, RZ, RZ, R8 ;  /* 0x000000ffff0e7224 */ /* 0x000fe200078e0008 */
[----:B--2---:R-:W-:Y:S01]  /*19720*/  MOV R12, 0x181f ;  /* 0x0000181f000c7802 */ /* 0x004fe20000000f00 */
[----:B------:R-:W-:Y:S01]  /*19730*/  IMAD.MOV.U32 R13, RZ, RZ, 0x2 ;  /* 0x00000002ff0d7424 */ /* 0x000fe200078e00ff */
[----:B------:R-:W-:-:S02]  /*19740*/  MOV R11, 0xffffffff ;  /* 0xffffffff000b7802 */ /* 0x000fc40000000f00 */
[----:B------:R-:W-:Y:S02]  /*19750*/  MOV R10, 0x19770 ;  /* 0x00019770000a7802 */ /* 0x000fe40000000f00 */
[----:B-1-34-:R-:W-:Y:S05]  /*19760*/  CALL.REL.NOINC `($__internal_9_$__cuda_sm70_shflsync_idx_p) ;  /* 0x0000b2b000007944 */ /* 0x01afea0003c00000 */
[----:B-12---:R-:W-:Y:S01]  /*19770*/  MOV R12, R16 ;  /* 0x00000010000c7202 */ /* 0x006fe20000000f00 */
[----:B------:R-:W-:Y:S05]  /*19780*/  BRA `(.L_x_2702) ;  /* 0xfffff4c000007947 */ /* 0x000fea000383ffff */
.L_x_2689:
[----:B------:R-:W-:Y:S01]  /*19790*/  IMAD.MOV.U32 R14, RZ, RZ, R7 ;  /* 0x000000ffff0e7224 */ /* 0x000fe200078e0007 */
[----:B-1-3--:R-:W-:Y:S01]  /*197a0*/  MOV R12, 0x181f ;  /* 0x0000181f000c7802 */ /* 0x00afe20000000f00 */
[----:B------:R-:W-:Y:S01]  /*197b0*/  IMAD.MOV.U32 R13, RZ, RZ, 0x3 ;  /* 0x00000003ff0d7424 */ /* 0x000fe200078e00ff */
[----:B------:R-:W-:Y:S02]  /*197c0*/  MOV R11, 0xffffffff ;  /* 0xffffffff000b7802 */ /* 0x000fe40000000f00 */
[----:B------:R-:W-:Y:S02]  /*197d0*/  MOV R10, 0x197f0 ;  /* 0x000197f0000a7802 */ /* 0x000fe40000000f00 */
[----:B--2-4-:R-:W-:Y:S05]  /*197e0*/  CALL.REL.NOINC `($__internal_9_$__cuda_sm70_shflsync_idx_p) ;  /* 0x0000b23000007944 */ /* 0x014fea0003c00000 */
        /* <DEDUP_REMOVED lines=8> */
        .type           $_ZN7cutlass13device_kernelIN5flash19enable_sm80_to_sm89INS1_16FlashAttnFwdSm80INS1_25CollectiveMainloopFwdSm80ILi8ELi1ELb0EN4cute5tupleIJNS5_1CILi128EEENS7_ILi48EEENS7_ILi256EEEEEELi256ENS_10bfloat16_tEfNS_4arch4Sm80ELb0ELb1ELb0ELb1ELb0ELb1ELb1ELb0EEENS1_21CollectiveEpilogueFwdINS6_IJS8_SA_S9_EEENS6_IJNS7_ILi1EEESI_SI_EEESC_SE_Li256ELb1ELb1ELb0ELb0EEENS1_19SingleTileSchedulerILb1ELb0ELb1ELi128EEEEEEEEEvNT_6ParamsE$_ZZN5flash25CollectiveMainloopFwdSm80ILi8ELi1ELb0EN4cute5tupleIJNS1_1CILi128EEENS3_ILi48EEENS3_ILi256EEEEEELi256EN7cutlass10bfloat16_tEfNS8_4arch4Sm80ELb0ELb1ELb0ELb1ELb0ELb1ELb1ELb0EE3mmaINS_16FlashAttnFwdSm80ISC_NS_21CollectiveEpilogueFwdINS2_IJS4_S6_S5_EEENS2_IJNS3_ILi1EEESH_SH_EEES9_SB_Li256ELb1ELb1ELb0ELb0EEENS_19SingleTileSchedulerILb1ELb0ELb1ELi128EEEE13SharedStorageENS1_6TensorINS1_11ArrayEngineIfLm128EEENS1_6LayoutINS2_IJNS2_IJNS3_ILi2EEESS_EEESH_NS3_ILi32EEEEEENS2_IJNS2_IJSH_SS_EEENS3_ILi0EEENS3_ILi4EEEEEEEEEENS_7SoftmaxILi2ELi0EEEEEbRKNSC_6ParamsERT0_RT1_iRKNS_16SeqlenInfoQKNewKILb1ELb1EEENS2_IJiiiiEEERT_ENKUlvE_clEv,@function
        .size           $_ZN7cutlass13device_kernelIN5flash19enable_sm80_to_sm89INS1_16FlashAttnFwdSm80INS1_25CollectiveMainloopFwdSm80ILi8ELi1ELb0EN4cute5tupleIJNS5_1CILi128EEENS7_ILi48EEENS7_ILi256EEEEEELi256ENS_10bfloat16_tEfNS_4arch4Sm80ELb0ELb1ELb0ELb1ELb0ELb1ELb1ELb0EEENS1_21CollectiveEpilogueFwdINS6_IJS8_SA_S9_EEENS6_IJNS7_ILi1EEESI_SI_EEESC_SE_Li256ELb1ELb1ELb0ELb0EEENS1_19SingleTileSchedulerILb1ELb0ELb1ELi128EEEEEEEEEvNT_6ParamsE$_ZZN5flash25CollectiveMainloopFwdSm80ILi8ELi1ELb0EN4cute5tupleIJNS1_1CILi128EEENS3_ILi48EEENS3_ILi256EEEEEELi256EN7cutlass10bfloat16_tEfNS8_4arch4Sm80ELb0ELb1ELb0ELb1ELb0ELb1ELb1ELb0EE3mmaINS_16FlashAttnFwdSm80ISC_NS_21CollectiveEpilogueFwdINS2_IJS4_S6_S5_EEENS2_IJNS3_ILi1EEESH_SH_EEES9_SB_Li256ELb1ELb1ELb0ELb0EEENS_19SingleTileSchedulerILb1ELb0ELb1ELi128EEEE13SharedStorageENS1_6TensorINS1_11ArrayEngineIfLm128EEENS1_6LayoutINS2_IJNS2_IJNS3_ILi2EEESS_EEESH_NS3_ILi32EEEEEENS2_IJNS2_IJSH_SS_EEENS3_ILi0EEENS3_ILi4EEEEEEEEEENS_7SoftmaxILi2ELi0EEEEEbRKNSC_6ParamsERT0_RT1_iRKNS_16SeqlenInfoQKNewKILb1ELb1EEENS2_IJiiiiEEERT_ENKUlvE_clEv,($__internal_8_$__cuda_sm70_shflsync_bfly_p - $_ZN7cutlass13device_kernelIN5flash19enable_sm80_to_sm89INS1_16FlashAttnFwdSm80INS1_25CollectiveMainloopFwdSm80ILi8ELi1ELb0EN4cute5tupleIJNS5_1CILi128EEENS7_ILi48EEENS7_ILi256EEEEEELi256ENS_10bfloat16_tEfNS_4arch4Sm80ELb0ELb1ELb0ELb1ELb0ELb1ELb1ELb0EEENS1_21CollectiveEpilogueFwdINS6_IJS8_SA_S9_EEENS6_IJNS7_ILi1EEESI_SI_EEESC_SE_Li256ELb1ELb1ELb0ELb0EEENS1_19SingleTileSchedulerILb1ELb0ELb1ELi128EEEEEEEEEvNT_6ParamsE$_ZZN5flash25CollectiveMainloopFwdSm80ILi8ELi1ELb0EN4cute5tupleIJNS1_1CILi128EEENS3_ILi48EEENS3_ILi256EEEEEELi256EN7cutlass10bfloat16_tEfNS8_4arch4Sm80ELb0ELb1ELb0ELb1ELb0ELb1ELb1ELb0EE3mmaINS_16FlashAttnFwdSm80ISC_NS_21CollectiveEpilogueFwdINS2_IJS4_S6_S5_EEENS2_IJNS3_ILi1EEESH_SH_EEES9_SB_Li256ELb1ELb1ELb0ELb0EEENS_19SingleTileSchedulerILb1ELb0ELb1ELi128EEEE13SharedStorageENS1_6TensorINS1_11ArrayEngineIfLm128EEENS1_6LayoutINS2_IJNS2_IJNS3_ILi2EEESS_EEESH_NS3_ILi32EEEEEENS2_IJNS2_IJSH_SS_EEENS3_ILi0EEENS3_ILi4EEEEEEEEEENS_7SoftmaxILi2ELi0EEEEEbRKNSC_6ParamsERT0_RT1_iRKNS_16SeqlenInfoQKNewKILb1ELb1EEENS2_IJiiiiEEERT_ENKUlvE_clEv)
$_ZN7cutlass13device_kernelIN5flash19enable_sm80_to_sm89INS1_16FlashAttnFwdSm80INS1_25CollectiveMainloopFwdSm80ILi8ELi1ELb0EN4cute5tupleIJNS5_1CILi128EEENS7_ILi48EEENS7_ILi256EEEEEELi256ENS_10bfloat16_tEfNS_4arch4Sm80ELb0ELb1ELb0ELb1ELb0ELb1ELb1ELb0EEENS1_21CollectiveEpilogueFwdINS6_IJS8_SA_S9_EEENS6_IJNS7_ILi1EEESI_SI_EEESC_SE_Li256ELb1ELb1ELb0ELb0EEENS1_19SingleTileSchedulerILb1ELb0ELb1ELi128EEEEEEEEEvNT_6ParamsE$_ZZN5flash25CollectiveMainloopFwdSm80ILi8ELi1ELb0EN4cute5tupleIJNS1_1CILi128EEENS3_ILi48EEENS3_ILi256EEEEEELi256EN7cutlass10bfloat16_tEfNS8_4arch4Sm80ELb0ELb1ELb0ELb1ELb0ELb1ELb1ELb0EE3mmaINS_16FlashAttnFwdSm80ISC_NS_21CollectiveEpilogueFwdINS2_IJS4_S6_S5_EEENS2_IJNS3_ILi1EEESH_SH_EEES9_SB_Li256ELb1ELb1ELb0ELb0EEENS_19SingleTileSchedulerILb1ELb0ELb1ELi128EEEE13SharedStorageENS1_6TensorINS1_11ArrayEngineIfLm128EEENS1_6LayoutINS2_IJNS2_IJNS3_ILi2EEESS_EEESH_NS3_ILi32EEEEEENS2_IJNS2_IJSH_SS_EEENS3_ILi0EEENS3_ILi4EEEEEEEEEENS_7SoftmaxILi2ELi0EEEEEbRKNSC_6ParamsERT0_RT1_iRKNS_16SeqlenInfoQKNewKILb1ELb1EEENS2_IJiiiiEEERT_ENKUlvE_clEv:
[----:B------:R-:W-:-:S05]  /*19870*/  IADD3 R11, R9, -c[0x0][0x20], RZ ;  /* 0x80000800090b7a10 */ /* 0x000fca0007ffe0ff */
[----:B------:R-:W2:Y:S01]  /*19880*/  LDL.64 R30, [R11] ;  /* 0x000000000b1e7983 */ /* 0x000ea20000100a00 */
[----:B------:R-:W-:-:S03]  /*19890*/  ULDC.64 UR8, c[0x0][0x118] ;  /* 0x0000460000087ab9 */ /* 0x000fc60000000a00 */
[----:B--2---:R-:W2:Y:S02]  /*198a0*/  LD.E R83, [R30.64+0x11c] ;  /* 0x00011c081e537980 */ /* 0x004ea4000c101900 */
[----:B--2---:R-:W-:-:S13]  /*198b0*/  ISETP.GT.AND P0, PT, R83, RZ, PT ;  /* 0x000000ff5300720c */ /* 0x004fda0003f04270 */
[----:B------:R-:W-:Y:S05]  /*198c0*/  @P0 BRA `(.L_x_2704) ;  /* 0x0000003000000947 */ /* 0x000fea0003800000 */
[----:B------:R-:W-:Y:S01]  /*198d0*/  MOV R83, 0x0 ;  /* 0x0000000000537802 */ /* 0x000fe20000000f00 */
[----:B------:R-:W-:-:S04]  /*198e0*/  DEPBAR.LE SB0, 0x1 ;  /* 0x000080400000791a */ /* 0x000fc80000000000 */
[----:B------:R-:W-:Y:S05]  /*198f0*/  RET.REL.NODEC R82 `(_ZN7cutlass13device_kernelIN5flash19enable_sm80_to_sm89INS1_16FlashAttnFwdSm80INS1_25CollectiveMainloopFwdSm80ILi8ELi1ELb0EN4cute5tupleIJNS5_1CILi128EEENS7_ILi48EEENS7_ILi256EEEEEELi256ENS_10bfloat16_tEfNS_4arch4Sm80ELb0ELb1ELb0ELb1ELb0ELb1ELb1ELb0EEENS1_21CollectiveEpilogueFwdINS6_IJS8_SA_S9_EEENS6_IJNS7_ILi1EEESI_SI_EEESC_SE_Li256ELb1ELb1ELb0ELb0EEENS1_19SingleTileSchedulerILb1ELb0ELb1ELi128EEEEEEEEEvNT_6ParamsE) ;  /* 0xfffe670052007950 */ /* 0x000fea0003c3ffff */
.L_x_2704:
        /* <DEDUP_REMOVED lines=11> */
[----:B---3--:R-:W3:Y:S04]  /*199b0*/  LD.E R15, [R18.64] ;  /* 0x00000008120f7980 */ /* 0x008ee8000c101900 */
[----:B----4-:R3:W4:Y:S01]  /*199c0*/  LD.E R16, [R16.64+0x20] ;  /* 0x0000200810107980 */ /* 0x010722000c101900 */
[----:B------:R-:W-:-:S03]  /*199d0*/  ISETP.NE.AND P0, PT, R10, RZ, PT ;  /* 0x000000ff0a00720c */ /* 0x000fc60003f05270 */
[----:B------:R4:W5:Y:S01]  /*199e0*/  LD.E R25, [R12.64] ;  /* 0x000000080c197980 */ /* 0x000962000c101900 */
[----:B--2---:R-:W-:-:S04]  /*199f0*/  SHF.R.S32.HI R106, RZ, 0x1f, R157 ;  /* 0x0000001fff6a7819 */ /* 0x004fc8000001149d */
[----:B------:R-:W-:-:S04]  /*19a00*/  LEA.HI R106, R106, R157, RZ, 0x3 ;  /* 0x0000009d6a6a7211 */ /* 0x000fc800078f18ff */
[----:B------:R-:W-:Y:S02]  /*19a10*/  LOP3.LUT R14, R106, 0xfffffff8, RZ, 0xc0, !PT ;  /* 0xfffffff86a0e7812 */ /* 0x000fe400078ec0ff */
[----:B------:R-:W-:-:S03]  /*19a20*/  SHF.R.S32.HI R106, RZ, 0x3, R106 ;  /* 0x00000003ff6a7819 */ /* 0x000fc6000001146a */
[----:B------:R-:W-:Y:S02]  /*19a30*/  IMAD.IADD R14, R157, 0x1, -R14 ;  /* 0x000000019d0e7824 */ /* 0x000fe400078e0a0e */
[----:B---3--:R-:W-:Y:S01]  /*19a40*/  IMAD R17, R15, 0x80, R106 ;  /* 0x000000800f117824 */ /* 0x008fe200078e026a */
[----:B----4-:R-:W-:-:S03]  /*19a50*/  SHF.R.S32.HI R12, RZ, 0x1f, R16 ;  /* 0x0000001fff0c7819 */ /* 0x010fc60000011410 */
[----:B------:R-:W-:Y:S01]  /*19a60*/  IMAD R14, R14, 0x20, R17 ;  /* 0x000000200e0e7824 */ /* 0x000fe200078e0211 */
[----:B------:R-:W-:Y:S05]  /*19a70*/  @!P0 BRA `(.L_x_2705) ;  /* 0x00004e7000008947 */ /* 0x000fea0003800000 */
[----:B-1---5:R-:W-:-:S13]  /*19a80*/  ISETP.NE.AND P0, PT, R8, 0x1, PT ;  /* 0x000000010800780c */ /* 0x022fda0003f05270 */
        /* <DEDUP_REMOVED lines=27> */
.L_x_2780:
[----:B------:R-:W-:Y:S05]  /*19c40*/  BRA.DIV ~URZ, `(.L_x_2707) ;  /* 0x00009f527f007947 */ /* 0x000fea000b800000 */
[----:B------:R3:W4:Y:S04]  /*19c50*/  SHFL.IDX PT, R26, R23, RZ, 0x181f ;  /* 0x00181fff171a7589 */ /* 0x00072800000e0000 */
[----:B------:R3:W1:Y:S04]  /*19c60*/  SHFL.IDX PT, R21, R22, RZ, 0x181f ;  /* 0x00181fff16157589 */ /* 0x00066800000e0000 */
[----:B------:R3:W2:Y:S02]  /*19c70*/  SHFL.IDX PT, R16, R19, RZ, 0x181f ;  /* 0x00181fff13107589 */ /* 0x0006a400000e0000 */
.L_x_2781:
        /* <DEDUP_REMOVED lines=59> */
.L_x_2709:
[----:B------:R-:W-:Y:S05]  /*1a030*/  BSYNC B0 ;  /* 0x0000000000007941 */ /* 0x000fea0003800000 */
.L_x_2708:
        /* <DEDUP_REMOVED lines=37> */
.L_x_2782:
        /* <DEDUP_REMOVED lines=53> */
.L_x_2712:
[----:B------:R-:W-:Y:S05]  /*1a5e0*/  BSYNC B0 ;  /* 0x0000000000007941 */ /* 0x000fea0003800000 */
.L_x_2711:
        /* <DEDUP_REMOVED lines=34> */
.L_x_2783:
[----:B------:R-:W-:Y:S05]  /*1a810*/  BRA.DIV ~URZ, `(.L_x_2714) ;  /* 0x000097227f007947 */ /* 0x000fea000b800000 */
[----:B----4-:R4:W1:Y:S01]  /*1a820*/  SHFL.IDX PT, R26, R23, 0x2, 0x181f ;  /* 0x00581f00171a7f89 */ /* 0x01086200000e0000 */
[----:B--23--:R-:W-:-:S03]  /*1a830*/  MOV R27, R25 ;  /* 0x00000019001b7202 */ /* 0x00cfc60000000f00 */
[----:B------:R4:W2:Y:S04]  /*1a840*/  SHFL.IDX PT, R21, R22, 0x2, 0x181f ;  /* 0x00581f0016157f89 */ /* 0x0008a800000e0000 */
[----:B------:R4:W3:Y:S02]  /*1a850*/  SHFL.IDX PT, R16, R19, 0x2, 0x181f ;  /* 0x00581f0013107f89 */ /* 0x0008e400000e0000 */
.L_x_2784:
        /* <DEDUP_REMOVED lines=53> */
.L_x_2716:
[----:B------:R-:W-:Y:S05]  /*1abb0*/  BSYNC B0 ;  /* 0x0000000000007941 */ /* 0x000fea0003800000 */
.L_x_2715:
        /* <DEDUP_REMOVED lines=35> */
.L_x_2785:
        /* <DEDUP_REMOVED lines=9> */
.L_x_2786:
        /* <DEDUP_REMOVED lines=52> */
.L_x_2720:
[----:B------:R-:W-:Y:S05]  /*1b1c0*/  BSYNC B0 ;  /* 0x0000000000007941 */ /* 0x000fea0003800000 */
.L_x_2719:
[----:B--2---:R-:W-:Y:S01]  /*1b1d0*/  IADD3 R12, R9, -c[0x0][0x20], RZ ;  /* 0x80000800090c7a10 */ /* 0x004fe20007ffe0ff */
[----:B------:R-:W-:-:S04]  /*1b1e0*/  DEPBAR.LE SB0, 0x1 ;  /* 0x000080400000791a */ /* 0x000fc80000000000 */
[----:B------:R-:W2:Y:S04]  /*1b1f0*/  LDL.64 R14, [R12+0x20] ;  /* 0x000020000c0e7983 */ /* 0x000ea80000100a00 */
[----:B----4-:R-:W4:Y:S01]  /*1b200*/  LDL.64 R146, [R12+0x28] ;  /* 0x000028000c927983 */ /* 0x010f220000100a00 */
[----:B------:R-:W-:Y:S03]  /*1b210*/  WARPSYNC 0xffffffff ;  /* 0xffffffff00007948 */ /* 0x000fe60003800000 */
[----:B------:R-:W-:Y:S01]  /*1b220*/  BAR.SYNC.DEFER_BLOCKING 0x0 ;  /* 0x0000000000007b1d */ /* 0x000fe20000010000 */
[----:B------:R-:W-:-:S05]  /*1b230*/  SHF.R.S32.HI R30, RZ, 0x1f, R157 ;  /* 0x0000001fff1e7819 */ /* 0x000fca000001149d */
[----:B--23--:R2:W3:Y:S04]  /*1b240*/  LD.E R45, [R14.64] ;  /* 0x000000080e2d7980 */ /* 0x00c4e8000c101900 */
[----:B----4-:R-:W4:Y:S01]  /*1b250*/  LD.E.64 R146, [R146.64] ;  /* 0x0000000892927980 */ /* 0x010f22000c101b00 */
[----:B------:R-:W-:Y:S01]  /*1b260*/  LEA.HI R24, R30, R157, RZ, 0x3 ;  /* 0x0000009d1e187211 */ /* 0x000fe200078f18ff */
[----:B-----5:R-:W-:Y:S01]  /*1b270*/  IMAD.MOV.U32 R11, RZ, RZ, R21 ;  /* 0x000000ffff0b7224 */ /* 0x020fe200078e0015 */
[----:B------:R-:W-:Y:S01]  /*1b280*/  BSSY B1, `(.L_x_2721) ;  /* 0x00000f9000017945 */ /* 0x000fe20003800000 */
[----:B------:R-:W-:Y:S01]  /*1b290*/  IMAD.MOV.U32 R10, RZ, RZ, R62 ;  /* 0x000000ffff0a7224 */ /* 0x000fe200078e003e */
[----:B------:R-:W-:Y:S01]  /*1b2a0*/  LOP3.LUT R24, R24, 0xfffffff8, RZ, 0xc0, !PT ;  /* 0xfffffff818187812 */ /* 0x000fe200078ec0ff */
[----:B------:R-:W-:Y:S01]  /*1b2b0*/  IMAD.MOV.U32 R9, RZ, RZ, R20 ;  /* 0x000000ffff097224 */ /* 0x000fe200078e0014 */
[----:B------:R-:W-:Y:S01]  /*1b2c0*/  PRMT R12, R11, 0x7610, R12 ;  /* 0x000076100b0c7816 */ /* 0x000fe2000000000c */
[----:B-1----:R-:W-:Y:S01]  /*1b2d0*/  IMAD.SHL.U32 R22, R106, 0x40, RZ ;  /* 0x000000406a167824 */ /* 0x002fe200078e00ff */
[----:B------:R-:W-:Y:S01]  /*1b2e0*/  PRMT R17, R10, 0x7610, R17 ;  /* 0x000076100a117816 */ /* 0x000fe20000000011 */
[----:B------:R-:W-:Y:S01]  /*1b2f0*/  IMAD.IADD R11, R157, 0x1, -R24 ;  /* 0x000000019d0b7824 */ /* 0x000fe200078e0a18 */
[----:B------:R-:W-:Y:S01]  /*1b300*/  PRMT R13, R9, 0x7610, R13 ;  /* 0x00007610090d7816 */ /* 0x000fe2000000000d */
[----:B------:R-:W-:Y:S01]  /*1b310*/  IMAD.MOV.U32 R10, RZ, RZ, R77 ;  /* 0x000000ffff0a7224 */ /* 0x000fe200078e004d */
[----:B------:R-:W-:Y:S01]  /*1b320*/  LOP3.LUT R22, R22, 0x1c0, RZ, 0xc0, !PT ;  /* 0x000001c016167812 */ /* 0x000fe200078ec0ff */
[----:B------:R-:W-:-:S02]  /*1b330*/  IMAD.MOV.U32 R9, RZ, RZ, R63 ;  /* 0x000000ffff097224 */ /* 0x000fc400078e003f */
[----:B------:R-:W-:Y:S01]  /*1b340*/  IMAD.SHL.U32 R11, R11, 0x8, RZ ;  /* 0x000000080b0b7824 */ /* 0x000fe200078e00ff */
[----:B------:R-:W-:Y:S01]  /*1b350*/  PRMT R31, R10, 0x7610, R31 ;  /* 0x000076100a1f7816 */ /* 0x000fe2000000001f */
[----:B------:R-:W-:Y:S01]  /*1b360*/  IMAD.MOV.U32 R10, RZ, RZ, R54 ;  /* 0x000000ffff0a7224 */ /* 0x000fe200078e0036 */
[----:B------:R-:W-:Y:S01]  /*1b370*/  PRMT R16, R9, 0x7610, R16 ;  /* 0x0000761009107816 */ /* 0x000fe20000000010 */
[----:B--2---:R-:W-:Y:S01]  /*1b380*/  IMAD.MOV.U32 R14, RZ, RZ, R76 ;  /* 0x000000ffff0e7224 */ /* 0x004fe200078e004c */
[----:B------:R-:W-:Y:S01]  /*1b390*/  LOP3.LUT R11, R22, 0x38, R11, 0xf8, !PT ;  /* 0x00000038160b7812 */ /* 0x000fe200078ef80b */
[----:B------:R-:W-:Y:S01]  /*1b3a0*/  IMAD.MOV.U32 R15, RZ, RZ, R92 ;  /* 0x000000ffff0f7224 */ /* 0x000fe200078e005c */
[----:B------:R-:W-:Y:S02]  /*1b3b0*/  LEA.HI R9, R30, R157, RZ, 0x6 ;  /* 0x0000009d1e097211 */ /* 0x000fe400078f30ff */
[----:B------:R-:W-:Y:S02]  /*1b3c0*/  SHF.R.U32.HI R22, RZ, 0x3, R22 ;  /* 0x00000003ff167819 */ /* 0x000fe40000011616 */
[----:B------:R-:W-:Y:S01]  /*1b3d0*/  PRMT R32, R14, 0x7610, R32 ;  /* 0x000076100e207816 */ /* 0x000fe20000000020 */
[----:B------:R-:W-:Y:S01]  /*1b3e0*/  IMAD.MOV.U32 R14, RZ, RZ, R93 ;  /* 0x000000ffff0e7224 */ /* 0x000fe200078e005d */
[----:B------:R-:W-:Y:S01]  /*1b3f0*/  PRMT R44, R15, 0x7610, R44 ;  /* 0x000076100f2c7816 */ /* 0x000fe2000000002c */
[----:B------:R-:W-:Y:S01]  /*1b400*/  IMAD.SHL.U32 R9, R9, 0x8, RZ ;  /* 0x0000000809097824 */ /* 0x000fe200078e00ff */
[----:B------:R-:W-:Y:S01]  /*1b410*/  PRMT R15, R10, 0x7610, R15 ;  /* 0x000076100a0f7816 */ /* 0x000fe2000000000f */
[----:B------:R-:W-:Y:S01]  /*1b420*/  IMAD.MOV.U32 R10, RZ, RZ, R60 ;  /* 0x000000ffff0a7224 */ /* 0x000fe200078e003c */
[----:B------:R-:W-:Y:S01]  /*1b430*/  LOP3.LUT R22, R11, R22, RZ, 0x3c, !PT ;  /* 0x000000160b167212 */ /* 0x000fe200078e3cff */
[----:B------:R-:W-:Y:S01]  /*1b440*/  IMAD.MOV.U32 R11, RZ, RZ, R55 ;  /* 0x000000ffff0b7224 */ /* 0x000fe200078e0037 */
[----:B------:R-:W-:-:S02]  /*1b450*/  PRMT R39, R14, 0x7610, R39 ;  /* 0x000076100e277816 */ /* 0x000fc40000000027 */
[----:B------:R-:W-:Y:S01]  /*1b460*/  PRMT R24, R10, 0x7610, R24 ;  /* 0x000076100a187816 */ /* 0x000fe20000000018 */
[----:B------:R-:W-:Y:S01]  /*1b470*/  IMAD.MOV.U32 R10, RZ, RZ, R75 ;  /* 0x000000ffff0a7224 */ /* 0x000fe200078e004b */
[----:B------:R-:W-:Y:S01]  /*1b480*/  PRMT R14, R11, 0x7610, R14 ;  /* 0x000076100b0e7816 */ /* 0x000fe2000000000e */
[----:B------:R-:W-:Y:S01]  /*1b490*/  IMAD.MOV.U32 R11, RZ, RZ, R74 ;  /* 0x000000ffff0b7224 */ /* 0x000fe200078e004a */
[----:B------:R-:W-:Y:S01]  /*1b4a0*/  LOP3.LUT R22, R22, 0xfffffe00, R9, 0xf8, !PT ;  /* 0xfffffe0016167812 */ /* 0x000fe200078ef809 */
[----:B------:R-:W-:Y:S01]  /*1b4b0*/  IMAD.MOV.U32 R9, RZ, RZ, R90 ;  /* 0x000000ffff097224 */ /* 0x000fe200078e005a */
[----:B------:R-:W-:Y:S02]  /*1b4c0*/  PRMT R29, R10, 0x7610, R29 ;  /* 0x000076100a1d7816 */ /* 0x000fe4000000001d */
[----:B------:R-:W-:Y:S02]  /*1b4d0*/  PRMT R30, R11, 0x7610, R30 ;  /* 0x000076100b1e7816 */ /* 0x000fe4000000001e */
[----:B------:R-:W-:Y:S01]  /*1b4e0*/  PRMT R38, R9, 0x7610, R38 ;  /* 0x0000761009267816 */ /* 0x000fe20000000026 */
[----:B---3--:R-:W-:-:S02]  /*1b4f0*/  IMAD R45, R45, -0x80, R8 ;  /* 0xffffff802d2d7824 */ /* 0x008fc400078e0208 */
        /* <DEDUP_REMOVED lines=57> */
.L_x_2724:
[----:B------:R-:W-:Y:S05]  /*1b890*/  BSYNC B0 ;  /* 0x0000000000007941 */ /* 0x000fea0003800000 */
.L_x_2723:
        /* <DEDUP_REMOVED lines=50> */
.L_x_2726:
[----:B------:R-:W-:Y:S05]  /*1bbc0*/  BSYNC B0 ;  /* 0x0000000000007941 */ /* 0x000fea0003800000 */
.L_x_2725:
        /* <DEDUP_REMOVED lines=50> */
.L_x_2728:
[----:B------:R-:W-:Y:S05]  /*1bef0*/  BSYNC B0 ;  /* 0x0000000000007941 */ /* 0x000fea0003800000 */
.L_x_2727:
        /* <DEDUP_REMOVED lines=49> */
.L_x_2722:
[----:B------:R-:W-:Y:S05]  /*1c210*/  BSYNC B1 ;  /* 0x0000000000017941 */ /* 0x000fea0003800000 */
.L_x_2721:
        /* <DEDUP_REMOVED lines=53> */
.L_x_2732:
[----:B------:R-:W-:Y:S05]  /*1c570*/  BSYNC B0 ;  /* 0x0000000000007941 */ /* 0x000fea0003800000 */
.L_x_2731:
        /* <DEDUP_REMOVED lines=50> */
.L_x_2734:
[----:B------:R-:W-:Y:S05]  /*1c8a0*/  BSYNC B0 ;  /* 0x0000000000007941 */ /* 0x000fea0003800000 */
.L_x_2733:
        /* <DEDUP_REMOVED lines=50> */
.L_x_2736:
[----:B------:R-:W-:Y:S05]  /*1cbd0*/  BSYNC B0 ;  /* 0x0000000000007941 */ /* 0x000fea0003800000 */
.L_x_2735:
        /* <DEDUP_REMOVED lines=49> */
.L_x_2730:
[----:B------:R-:W-:Y:S05]  /*1cef0*/  BSYNC B1 ;  /* 0x0000000000017941 */ /* 0x000fea0003800000 */
.L_x_2729:
        /* <DEDUP_REMOVED lines=53> */
.L_x_2740:
[----:B------:R-:W-:Y:S05]  /*1d250*/  BSYNC B0 ;  /* 0x0000000000007941 */ /* 0x000fea0003800000 */
.L_x_2739:
        /* <DEDUP_REMOVED lines=50> */
.L_x_2742:
[----:B------:R-:W-:Y:S05]  /*1d580*/  BSYNC B0 ;  /* 0x0000000000007941 */ /* 0x000fea0003800000 */
.L_x_2741:
        /* <DEDUP_REMOVED lines=50> */
.L_x_2744:
[----:B------:R-:W-:Y:S05]  /*1d8b0*/  BSYNC B0 ;  /* 0x0000000000007941 */ /* 0x000fea0003800000 */
.L_x_2743:
        /* <DEDUP_REMOVED lines=49> */
.L_x_2738:
[----:B------:R-:W-:Y:S05]  /*1dbd0*/  BSYNC B1 ;  /* 0x0000000000017941 */ /* 0x000fea0003800000 */
.L_x_2737:
[----:B------:R-:W-:Y:S01]  /*1dbe0*/  IADD3 R106, R106, 0x60, RZ ;  /* 0x000000606a6a7810 */ /* 0x000fe20007ffe0ff */
[----:B-1----:R-:W-:Y:S02]  /*1dbf0*/  IMAD.MOV.U32 R8, RZ, RZ, R82 ;  /* 0x000000ffff087224 */ /* 0x002fe400078e0052 */
[----:B------:R-:W-:Y:S01]  /*1dc00*/  IMAD.MOV.U32 R9, RZ, RZ, 0x0 ;  /* 0x00000000ff097424 */ /* 0x000fe200078e00ff */
[----:B------:R-:W-:-:S13]  /*1dc10*/  ISETP.GE.AND P0, PT, R106, R45, PT ;  /* 0x0000002d6a00720c */ /* 0x000fda0003f06270 */
[----:B------:R-:W-:Y:S05]  /*1dc20*/  @P0 RET.REL.NODEC R8 `(_ZN7cutlass13device_kernelIN5flash19enable_sm80_to_sm89INS1_16FlashAttnFwdSm80INS1_25CollectiveMainloopFwdSm80ILi8ELi1ELb0EN4cute5tupleIJNS5_1CILi128EEENS7_ILi48EEENS7_ILi256EEEEEELi256ENS_10bfloat16_tEfNS_4arch4Sm80ELb0ELb1ELb0ELb1ELb0ELb1ELb1ELb0EEENS1_21CollectiveEpilogueFwdINS6_IJS8_SA_S9_EEENS6_IJNS7_ILi1EEESI_SI_EEESC_SE_Li256ELb1ELb1ELb0ELb0EEENS1_19SingleTileSchedulerILb1ELb0ELb1ELi128EEEEEEEEEvNT_6ParamsE) ;  /* 0xfffe23d008000950 */ /* 0x000fea0003c3ffff */
        /* <DEDUP_REMOVED lines=49> */
.L_x_2746:
[----:B------:R-:W-:Y:S05]  /*1df40*/  BSYNC B0 ;  /* 0x0000000000007941 */ /* 0x000fea0003800000 */
.L_x_2745:
        /* <DEDUP_REMOVED lines=50> */
.L_x_2748:
[----:B------:R-:W-:Y:S05]  /*1e270*/  BSYNC B0 ;  /* 0x0000000000007941 */ /* 0x000fea0003800000 */
.L_x_2747:
        /* <DEDUP_REMOVED lines=50> */
.L_x_2750:
[----:B------:R-:W-:Y:S05]  /*1e5a0*/  BSYNC B0 ;  /* 0x0000000000007941 */ /* 0x000fea0003800000 */
.L_x_2749:
[----:B------:R-:W-:-:S04]  /*1e5b0*/  IADD3 R18, R18, 0x60, RZ ;  /* 0x0000006012127810 */ /* 0x000fc80007ffe0ff */
[----:B------:R-:W-:Y:S01]  /*1e5c0*/  ISETP.GE.AND P0, PT, R18, R83, PT ;  /* 0x000000531200720c */ /* 0x000fe20003f06270 */
[----:B------:R-:W-:-:S12]  /*1e5d0*/  IMAD.MOV.U32 R83, RZ, RZ, 0x0 ;  /* 0x00000000ff537424 */ /* 0x000fd800078e00ff */
[----:B------:R-:W-:Y:S05]  /*1e5e0*/  @P0 RET.REL.NODEC R82 `(_ZN7cutlass13device_kernelIN5flash19enable_sm80_to_sm89INS1_16FlashAttnFwdSm80INS1_25CollectiveMainloopFwdSm80ILi8ELi1ELb0EN4cute5tupleIJNS5_1CILi128EEENS7_ILi48EEENS7_ILi256EEEEEELi256ENS_10bfloat16_tEfNS_4arch4Sm80ELb0ELb1ELb0ELb1ELb0ELb1ELb1ELb0EEENS1_21CollectiveEpilogueFwdINS6_IJS8_SA_S9_EEENS6_IJNS7_ILi1EEESI_SI_EEESC_SE_Li256ELb1ELb1ELb0ELb0EEENS1_19SingleTileSchedulerILb1ELb0ELb1ELi128EEEEEEEEEvNT_6ParamsE) ;  /* 0xfffe1a1052000950 */ /* 0x000fea0003c3ffff */
[----:B-1----:R-:W2:Y:S01]  /*1e5f0*/  LD.E.128 R8, [R22.64+0xf000] ;  /* 0x00f0000816087980 */ /* 0x002ea2000c101d00 */
        /* <DEDUP_REMOVED lines=9> */
[----:B------:R-:W-:Y:S02]  /*1e690*/  LOP3.LUT R25, R14, 0xffff0000, RZ, 0xc0, !PT ;  /* 0xffff00000e197812 */ /* 0x000fe400078ec0ff */
[----:B------:R-:W-:Y:S01]  /*1e6a0*/  MOV R83, 0x0 ;  /* 0x0000000000537802 */ /* 0x000fe20000000f00 */
[C---:B--2---:R-:W-:Y:S01]  /*1e6b0*/  IMAD.U32 R17, R10.reuse, 0x10000, RZ ;  /* 0x000100000a117824 */ /* 0x044fe200078e00ff */
[----:B------:R-:W-:Y:S01]  /*1e6c0*/  LOP3.LUT R16, R10, 0xffff0000, RZ, 0xc0, !PT ;  /* 0xffff00000a107812 */ /* 0x000fe200078ec0ff */
[C---:B------:R-:W-:Y:S01]  /*1e6d0*/  IMAD.U32 R10, R11.reuse, 0x10000, RZ ;  /* 0x000100000b0a7824 */ /* 0x040fe200078e00ff */
[----:B------:R-:W-:Y:S01]  /*1e6e0*/  LOP3.LUT R18, R11, 0xffff0000, RZ, 0xc0, !PT ;  /* 0xffff00000b127812 */ /* 0x000fe200078ec0ff */
[----:B------:R-:W-:Y:S01]  /*1e6f0*/  IMAD.U32 R19, R9, 0x10000, RZ ;  /* 0x0001000009137824 */ /* 0x000fe200078e00ff */
[----:B------:R-:W-:-:S02]  /*1e700*/  SHF.L.U32 R21, R8, 0x10, RZ ;  /* 0x0000001008157819 */ /* 0x000fc400000006ff */
[----:B------:R-:W-:Y:S01]  /*1e710*/  LOP3.LUT R20, R8, 0xffff0000, RZ, 0xc0, !PT ;  /* 0xffff000008147812 */ /* 0x000fe200078ec0ff */
[----:B------:R-:W-:Y:S01]  /*1e720*/  IMAD.U32 R8, R14, 0x10000, RZ ;  /* 0x000100000e087824 */ /* 0x000fe200078e00ff */
[----:B------:R-:W-:Y:S02]  /*1e730*/  SHF.L.U32 R11, R12, 0x10, RZ ;  /* 0x000000100c0b7819 */ /* 0x000fe400000006ff */
[----:B------:R-:W-:Y:S01]  /*1e740*/  LOP3.LUT R14, R9, 0xffff0000, RZ, 0xc0, !PT ;  /* 0xffff0000090e7812 */ /* 0x000fe200078ec0ff */
[CC--:B------:R-:W-:Y:S02]  /*1e750*/  FMUL.FTZ R12, R16.reuse, R8.reuse ;  /* 0x00000008100c7220 */ /* 0x0c0fe40000410000 */
[-C--:B------:R-:W-:Y:S02]  /*1e760*/  FMUL.FTZ R16, R16, R11.reuse ;  /* 0x0000000b10107220 */ /* 0x080fe40000410000 */
[C---:B------:R-:W-:Y:S02]  /*1e770*/  FFMA.FTZ R12, R17.reuse, R11, -R12 ;  /* 0x0000000b110c7223 */ /* 0x040fe4000001080c */
[----:B------:R-:W-:Y:S01]  /*1e780*/  FFMA.FTZ R17, R17, R8, R16 ;  /* 0x0000000811117223 */ /* 0x000fe20000010010 */
[C---:B------:R-:W-:Y:S01]  /*1e790*/  SHF.L.U32 R8, R15.reuse, 0x10, RZ ;  /* 0x000000100f087819 */ /* 0x040fe200000006ff */
[C---:B------:R-:W-:Y:S01]  /*1e7a0*/  FMUL.FTZ R9, R18.reuse, R25 ;  /* 0x0000001912097220 */ /* 0x040fe20000410000 */
[----:B------:R-:W-:Y:S01]  /*1e7b0*/  LOP3.LUT R15, R15, 0xffff0000, RZ, 0xc0, !PT ;  /* 0xffff00000f0f7812 */ /* 0x000fe200078ec0ff */
[----:B------:R-:W-:-:S02]  /*1e7c0*/  FMUL.FTZ R18, R18, R27 ;  /* 0x0000001b12127220 */ /* 0x000fc40000410000 */
[C---:B------:R-:W-:Y:S01]  /*1e7d0*/  IMAD.U32 R11, R13.reuse, 0x10000, RZ ;  /* 0x000100000d0b7824 */ /* 0x040fe200078e00ff */
[----:B------:R-:W-:Y:S01]  /*1e7e0*/  LOP3.LUT R13, R13, 0xffff0000, RZ, 0xc0, !PT ;  /* 0xffff00000d0d7812 */ /* 0x000fe200078ec0ff */
[C---:B------:R-:W-:Y:S02]  /*1e7f0*/  FFMA.FTZ R9, R10.reuse, R27, -R9 ;  /* 0x0000001b0a097223 */ /* 0x040fe40000010809 */
[----:B------:R-:W-:Y:S02]  /*1e800*/  FFMA.FTZ R18, R10, R25, R18 ;  /* 0x000000190a127223 */ /* 0x000fe40000010012 */
[----:B------:R-:W-:Y:S02]  /*1e810*/  FMUL.FTZ R10, R20, R8 ;  /* 0x00000008140a7220 */ /* 0x000fe40000410000 */
[----:B------:R-:W-:Y:S02]  /*1e820*/  FMUL.FTZ R16, R14, R15 ;  /* 0x0000000f0e107220 */ /* 0x000fe40000410000 */
[----:B------:R-:W-:-:S02]  /*1e830*/  FMUL.FTZ R20, R20, R11 ;  /* 0x0000000b14147220 */ /* 0x000fc40000410000 */
        /* <DEDUP_REMOVED lines=9> */
[----:B------:R1:W-:Y:S01]  /*1e8d0*/  ST.E.128 [R22.64+0xf000], R8 ;  /* 0x00f0000816007985 */ /* 0x0003e2000c101d08 */
[----:B------:R-:W-:Y:S05]  /*1e8e0*/  RET.REL.NODEC R82 `(_ZN7cutlass13device_kernelIN5flash19enable_sm80_to_sm89INS1_16FlashAttnFwdSm80INS1_25CollectiveMainloopFwdSm80ILi8ELi1ELb0EN4cute5tupleIJNS5_1CILi128EEENS7_ILi48EEENS7_ILi256EEEEEELi256ENS_10bfloat16_tEfNS_4arch4Sm80ELb0ELb1ELb0ELb1ELb0ELb1ELb1ELb0EEENS1_21CollectiveEpilogueFwdINS6_IJS8_SA_S9_EEENS6_IJNS7_ILi1EEESI_SI_EEESC_SE_Li256ELb1ELb1ELb0ELb0EEENS1_19SingleTileSchedulerILb1ELb0ELb1ELi128EEEEEEEEEvNT_6ParamsE) ;  /* 0xfffe171052007950 */ /* 0x000fea0003c3ffff */
.L_x_2705:
        /* <DEDUP_REMOVED lines=28> */
.L_x_2787:
[----:B------:R-:W-:Y:S05]  /*1eab0*/  BRA.DIV ~URZ, `(.L_x_2752) ;  /* 0x000058427f007947 */ /* 0x000fea000b800000 */
[----:B------:R3:W4:Y:S04]  /*1eac0*/  SHFL.IDX PT, R26, R21, RZ, 0x181f ;  /* 0x00181fff151a7589 */ /* 0x00072800000e0000 */
[----:B------:R3:W1:Y:S04]  /*1ead0*/  SHFL.IDX PT, R23, R20, RZ, 0x181f ;  /* 0x00181fff14177589 */ /* 0x00066800000e0000 */
[----:B------:R3:W2:Y:S02]  /*1eae0*/  SHFL.IDX PT, R16, R18, RZ, 0x181f ;  /* 0x00181fff12107589 */ /* 0x0006a400000e0000 */
.L_x_2788:
        /* <DEDUP_REMOVED lines=41> */
.L_x_2754:
[----:B------:R-:W-:Y:S05]  /*1ed80*/  BSYNC B0 ;  /* 0x0000000000007941 */ /* 0x000fea0003800000 */
.L_x_2753:
        /* <DEDUP_REMOVED lines=37> */
.L_x_2789:
        /* <DEDUP_REMOVED lines=34> */
.L_x_2757:
[----:B------:R-:W-:Y:S05]  /*1f200*/  BSYNC B0 ;  /* 0x0000000000007941 */ /* 0x000fea0003800000 */
.L_x_2756:
        /* <DEDUP_REMOVED lines=34> */
.L_x_2790:
[----:B------:R-:W-:Y:S05]  /*1f430*/  BRA.DIV ~URZ, `(.L_x_2759) ;  /* 0x000052627f007947 */ /* 0x000fea000b800000 */
[----:B----4-:R4:W1:Y:S04]  /*1f440*/  SHFL.IDX PT, R24, R21, 0x2, 0x181f ;  /* 0x00581f0015187f89 */ /* 0x01086800000e0000 */
[----:B------:R4:W2:Y:S04]  /*1f450*/  SHFL.IDX PT, R23, R20, 0x2, 0x181f ;  /* 0x00581f0014177f89 */ /* 0x0008a800000e0000 */
[----:B------:R4:W3:Y:S02]  /*1f460*/  SHFL.IDX PT, R16, R18, 0x2, 0x181f ;  /* 0x00581f0012107f89 */ /* 0x0008e400000e0000 */
.L_x_2791:
        /* <DEDUP_REMOVED lines=35> */
.L_x_2761:
[----:B------:R-:W-:Y:S05]  /*1f6a0*/  BSYNC B0 ;  /* 0x0000000000007941 */ /* 0x000fea0003800000 */
.L_x_2760:
        /* <DEDUP_REMOVED lines=35> */
.L_x_2792:
        /* <DEDUP_REMOVED lines=9> */
.L_x_2793:
        /* <DEDUP_REMOVED lines=33> */
.L_x_2765:
[----:B------:R-:W-:Y:S05]  /*1fb80*/  BSYNC B0 ;  /* 0x0000000000007941 */ /* 0x000fea0003800000 */
.L_x_2764:
        /* <DEDUP_REMOVED lines=76> */
[----:B------:R-:W-:Y:S02]  /*20050*/  PRMT R159, R159, 0x5410, R108 ;  /* 0x000054109f9f7816 */ /* 0x000fe4000000006c */
[----:B------:R-:W-:Y:S02]  /*20060*/  PRMT R158, R158, 0x5410, R109 ;  /* 0x000054109e9e7816 */ /* 0x000fe4000000006d */
[----:B------:R-:W-:Y:S02]  /*20070*/  SHF.R.U64 R114, R114, 0x10, R115 ;  /* 0x0000001072727819 */ /* 0x000fe40000001273 */
[----:B------:R-:W-:Y:S02]  /*20080*/  PRMT R160, R160, 0x5410, R111 ;  /* 0x00005410a0a07816 */ /* 0x000fe4000000006f */
[----:B------:R-:W-:Y:S02]  /*20090*/  SHF.R.U32.HI R115, RZ, 0x10, R115 ;  /* 0x00000010ff737819 */ /* 0x000fe40000011673 */
[----:B------:R-:W-:-:S02]  /*200a0*/  PRMT R163, R163, 0x5410, R112 ;  /* 0x00005410a3a37816 */ /* 0x000fc40000000070 */
[----:B------:R-:W-:Y:S02]  /*200b0*/  PRMT R162, R162, 0x5410, R113 ;  /* 0x00005410a2a27816 */ /* 0x000fe40000000071 */
[----:B------:R-:W-:Y:S01]  /*200c0*/  PRMT R164, R164, 0x5410, R115 ;  /* 0x00005410a4a47816 */ /* 0x000fe20000000073 */
[C---:B------:R-:W-:Y:S01]  /*200d0*/  IMAD.U32 R115, R163.reuse, 0x10000, RZ ;  /* 0x00010000a3737824 */ /* 0x040fe200078e00ff */
[----:B------:R-:W-:Y:S01]  /*200e0*/  LOP3.LUT R174, R163, 0xffff0000, RZ, 0xc0, !PT ;  /* 0xffff0000a3ae7812 */ /* 0x000fe200078ec0ff */
        /* <DEDUP_REMOVED lines=51> */
[-C--:B------:R-:W-:Y:S02]  /*20420*/  FMUL.FTZ R167, R167, R162.reuse ;  /* 0x000000a2a7a77220 */ /* 0x080fe40000410000 */
[----:B------:R-:W-:Y:S02]  /*20430*/  FMUL.FTZ R114, R114, R159 ;  /* 0x0000009f72727220 */ /* 0x000fe40000410000 */
[C---:B------:R-:W-:Y:S02]  /*20440*/  FFMA.FTZ R111, R110.reuse, R162, -R163 ;  /* 0x000000a26e6f7223 */ /* 0x040fe400000108a3 */
[----:B------:R-:W-:-:S02]  /*20450*/  FFMA.FTZ R167, R110, R8, R167 ;  /* 0x000000086ea77223 */ /* 0x000fc400000100a7 */
[----:B------:R-:W-:Y:S02]  /*20460*/  FFMA.FTZ R114, R13, R12, R114 ;  /* 0x0000000c0d727223 */ /* 0x000fe40000010072 */
[C---:B------:R-:W-:Y:S02]  /*20470*/  FMUL.FTZ R110, R166.reuse, R161 ;  /* 0x000000a1a66e7220 */ /* 0x040fe40000410000 */
[C---:B------:R-:W-:Y:S02]  /*20480*/  FMUL.FTZ R12, R11.reuse, R160 ;  /* 0x000000a00b0c7220 */ /* 0x040fe40000410000 */
[----:B------:R-:W-:Y:S02]  /*20490*/  FMUL.FTZ R162, R166, R165 ;  /* 0x000000a5a6a27220 */ /* 0x000fe40000410000 */
[----:B------:R-:W-:Y:S02]  /*204a0*/  FMUL.FTZ R8, R11, R164 ;  /* 0x000000a40b087220 */ /* 0x000fe40000410000 */
[----:B------:R-:W-:Y:S01]  /*204b0*/  FFMA.FTZ R168, R13, R159, -R168 ;  /* 0x0000009f0da87223 */ /* 0x000fe200000108a8 */
[----:B------:R-:W-:Y:S01]  /*204c0*/  F2FP.BF16.PACK_AB R13, R108, R109 ;  /* 0x0000006d6c0d723e */ /* 0x000fe200000010ff */
[----:B------:R-:W-:-:S02]  /*204d0*/  FFMA.FTZ R110, R14, R165, -R110 ;  /* 0x000000a50e6e7223 */ /* 0x000fc4000001086e */
[----:B------:R-:W-:Y:S01]  /*204e0*/  FFMA.FTZ R11, R113, R164, -R12 ;  /* 0x000000a4710b7223 */ /* 0x000fe2000001080c */
[----:B------:R-:W-:Y:S01]  /*204f0*/  F2FP.BF16.PACK_AB R12, R115, R10 ;  /* 0x0000000a730c723e */ /* 0x000fe200000010ff */
[----:B------:R-:W-:Y:S01]  /*20500*/  FFMA.FTZ R162, R14, R161, R162 ;  /* 0x000000a10ea27223 */ /* 0x000fe200000100a2 */
[----:B------:R-:W-:Y:S01]  /*20510*/  F2FP.BF16.PACK_AB R14, R110, R111 ;  /* 0x0000006f6e0e723e */ /* 0x000fe200000010ff */
[----:B------:R-:W-:Y:S01]  /*20520*/  FFMA.FTZ R113, R113, R160, R8 ;  /* 0x000000a071717223 */ /* 0x000fe20000010008 */
[----:B------:R-:W-:Y:S02]  /*20530*/  F2FP.BF16.PACK_AB R8, R15, R112 ;  /* 0x000000700f08723e */ /* 0x000fe400000010ff */
[----:B------:R-:W-:Y:S02]  /*20540*/  F2FP.BF16.PACK_AB R15, R11, R168 ;  /* 0x000000a80b0f723e */ /* 0x000fe400000010ff */
[----:B------:R-:W-:Y:S02]  /*20550*/  F2FP.BF16.PACK_AB R10, R162, R167 ;  /* 0x000000a7a20a723e */ /* 0x000fe400000010ff */
[----:B------:R-:W-:Y:S01]  /*20560*/  F2FP.BF16.PACK_AB R11, R113, R114 ;  /* 0x00000072710b723e */ /* 0x000fe200000010ff */
[----:B------:R1:W-:Y:S04]  /*20570*/  ST.E.128 [R172.64], R12 ;  /* 0x0000000cac007985 */ /* 0x0003e8000c101d08 */
[----:B------:R1:W-:Y:S02]  /*20580*/  ST.E.128 [R170.64], R8 ;  /* 0x00000008aa007985 */ /* 0x0003e4000c101d08 */
.L_x_2769:
[----:B------:R-:W-:Y:S05]  /*20590*/  BSYNC B0 ;  /* 0x0000000000007941 */ /* 0x000fea0003800000 */
.L_x_2768:
        /* <DEDUP_REMOVED lines=122> */
.L_x_2767:
[----:B------:R-:W-:Y:S05]  /*20d40*/  BSYNC B1 ;  /* 0x0000000000017941 */ /* 0x000fea0003800000 */
.L_x_2766:
        /* <DEDUP_REMOVED lines=119> */
.L_x_2773:
[----:B------:R-:W-:Y:S05]  /*214c0*/  BSYNC B0 ;  /* 0x0000000000007941 */ /* 0x000fea0003800000 */
.L_x_2772:
        /* <DEDUP_REMOVED lines=122> */
.L_x_2771:
[----:B------:R-:W-:Y:S05]  /*21c70*/  BSYNC B1 ;  /* 0x0000000000017941 */ /* 0x000fea0003800000 */
.L_x_2770:
        /* <DEDUP_REMOVED lines=119> */
.L_x_2777:
[----:B------:R-:W-:Y:S05]  /*223f0*/  BSYNC B0 ;  /* 0x0000000000007941 */ /* 0x000fea0003800000 */
.L_x_2776:
        /* <DEDUP_REMOVED lines=122> */
.L_x_2775:
[----:B------:R-:W-:Y:S05]  /*22ba0*/  BSYNC B1 ;  /* 0x0000000000017941 */ /* 0x000fea0003800000 */
.L_x_2774:
        /* <DEDUP_REMOVED lines=38> */
[----:B------:R-:W-:-:S02]  /*22e10*/  PRMT R98, R98, 0x5410, R25 ;  /* 0x0000541062627816 */ /* 0x000fc40000000019 */
[----:B------:R-:W-:Y:S01]  /*22e20*/  SHF.R.U32.HI R26, RZ, 0x10, R27 ;  /* 0x00000010ff1a7819 */ /* 0x000fe2000001161b */
[----:B------:R-:W-:Y:S01]  /*22e30*/  IMAD.U32 R39, R87, 0x10000, RZ ;  /* 0x0001000057277824 */ /* 0x000fe200078e00ff */
[----:B------:R-:W-:Y:S02]  /*22e40*/  PRMT R96, R96, 0x5410, R31 ;  /* 0x0000541060607816 */ /* 0x000fe4000000001f */
[----:B------:R-:W-:Y:S02]  /*22e50*/  PRMT R100, R100, 0x5410, R33 ;  /* 0x0000541064647816 */ /* 0x000fe40000000021 */
[----:B------:R-:W-:Y:S02]  /*22e60*/  PRMT R102, R102, 0x5410, R29 ;  /* 0x0000541066667816 */ /* 0x000fe4000000001d */
[----:B------:R-:W-:Y:S01]  /*22e70*/  PRMT R99, R99, 0x5410, R28 ;  /* 0x0000541063637816 */ /* 0x000fe2000000001c */
[C---:B------:R-:W-:Y:S01]  /*22e80*/  IMAD.U32 R31, R100.reuse, 0x10000, RZ ;  /* 0x00010000641f7824 */ /* 0x040fe200078e00ff */
[----:B------:R-:W-:Y:S01]  /*22e90*/  LOP3.LUT R100, R100, 0xffff0000, RZ, 0xc0, !PT ;  /* 0xffff000064647812 */ /* 0x000fe200078ec0ff */
[----:B------:R-:W-:Y:S01]  /*22ea0*/  IMAD.U32 R44, R102, 0x10000, RZ ;  /* 0x00010000662c7824 */ /* 0x000fe200078e00ff */
[----:B------:R-:W-:-:S02]  /*22eb0*/  LOP3.LUT R87, R87, 0xffff0000, RZ, 0xc0, !PT ;  /* 0xffff000057577812 */ /* 0x000fc400078ec0ff */
        /* <DEDUP_REMOVED lines=30> */
[C---:B------:R-:W-:Y:S02]  /*230a0*/  FMUL.FTZ R12, R38.reuse, R87 ;  /* 0x00000057260c7220 */ /* 0x040fe40000410000 */
[-C--:B------:R-:W-:Y:S02]  /*230b0*/  FMUL.FTZ R38, R38, R24.reuse ;  /* 0x0000001826267220 */ /* 0x080fe40000410000 */
[----:B------:R-:W-:Y:S02]  /*230c0*/  IMAD.U32 R8, R98, 0x10000, RZ ;  /* 0x0001000062087824 */ /* 0x000fe400078e00ff */
[----:B------:R-:W-:Y:S02]  /*230d0*/  FFMA.FTZ R24, R27, R24, -R12 ;  /* 0x000000181b187223 */ /* 0x000fe4000001080c */
[C---:B------:R-:W-:Y:S01]  /*230e0*/  IMAD.U32 R30, R11.reuse, 0x10000, RZ ;  /* 0x000100000b1e7824 */ /* 0x040fe200078e00ff */
[----:B------:R-:W-:Y:S01]  /*230f0*/  LOP3.LUT R11, R11, 0xffff0000, RZ, 0xc0, !PT ;  /* 0xffff00000b0b7812 */ /* 0x000fe200078ec0ff */
[----:B------:R-:W-:-:S02]  /*23100*/  IMAD.U32 R12, R97, 0x10000, RZ ;  /* 0x00010000610c7824 */ /* 0x000fc400078e00ff */
[----:B------:R-:W-:Y:S02]  /*23110*/  FMUL.FTZ R45, R33, R8 ;  /* 0x00000008212d7220 */ /* 0x000fe40000410000 */
[C---:B------:R-:W-:Y:S01]  /*23120*/  IMAD.U32 R26, R14.reuse, 0x10000, RZ ;  /* 0x000100000e1a7824 */ /* 0x040fe200078e00ff */
[----:B------:R-:W-:Y:S01]  /*23130*/  LOP3.LUT R14, R14, 0xffff0000, RZ, 0xc0, !PT ;  /* 0xffff00000e0e7812 */ /* 0x000fe200078ec0ff */
[----:B------:R-:W-:Y:S02]  /*23140*/  IMAD.U32 R39, R101, 0x10000, RZ ;  /* 0x0001000065277824 */ /* 0x000fe400078e00ff */
[----:B------:R-:W-:Y:S02]  /*23150*/  FMUL.FTZ R33, R33, R44 ;  /* 0x0000002c21217220 */ /* 0x000fe40000410000 */
[----:B------:R-:W-:Y:S02]  /*23160*/  FMUL.FTZ R46, R30, R12 ;  /* 0x0000000c1e2e7220 */ /* 0x000fe40000410000 */
[----:B------:R-:W-:-:S02]  /*23170*/  FFMA.FTZ R38, R27, R87, R38 ;  /* 0x000000571b267223 */ /* 0x000fc40000010026 */
[----:B------:R-:W-:Y:S01]  /*23180*/  FFMA.FTZ R33, R26, R8, R33 ;  /* 0x000000081a217223 */ /* 0x000fe20000010021 */
[----:B------:R-:W-:Y:S01]  /*23190*/  LOP3.LUT R8, R97, 0xffff0000, RZ, 0xc0, !PT ;  /* 0xffff000061087812 */ /* 0x000fe200078ec0ff */
[----:B------:R-:W-:Y:S01]  /*231a0*/  FMUL.FTZ R30, R30, R39 ;  /* 0x000000271e1e7220 */ /* 0x000fe20000410000 */
[----:B------:R-:W-:Y:S01]  /*231b0*/  F2FP.BF16.PACK_AB R9, R38, R9 ;  /* 0x000000092609723e */ /* 0x000fe200000010ff */
[C---:B------:R-:W-:Y:S01]  /*231c0*/  FFMA.FTZ R46, R13.reuse, R39, -R46 ;  /* 0x000000270d2e7223 */ /* 0x040fe2000001082e */
[----:B------:R-:W-:Y:S01]  /*231d0*/  LOP3.LUT R39, R98, 0xffff0000, RZ, 0xc0, !PT ;  /* 0xffff000062277812 */ /* 0x000fe200078ec0ff */
[----:B------:R-:W-:Y:S01]  /*231e0*/  FFMA.FTZ R27, R26, R44, -R45 ;  /* 0x0000002c1a1b7223 */ /* 0x000fe2000001082d */
[----:B------:R-:W-:Y:S01]  /*231f0*/  LOP3.LUT R45, R102, 0xffff0000, RZ, 0xc0, !PT ;  /* 0xffff0000662d7812 */ /* 0x000fe200078ec0ff */
[----:B------:R-:W-:Y:S01]  /*23200*/  FFMA.FTZ R30, R13, R12, R30 ;  /* 0x0000000c0d1e7223 */ /* 0x000fe2000001001e */
[----:B------:R-:W-:Y:S01]  /*23210*/  LOP3.LUT R26, R101, 0xffff0000, RZ, 0xc0, !PT ;  /* 0xffff0000651a7812 */ /* 0x000fe200078ec0ff */
[----:B------:R-:W-:-:S02]  /*23220*/  FMUL.FTZ R47, R32, R39 ;  /* 0x00000027202f7220 */ /* 0x000fc40000410000 */
[C---:B------:R-:W-:Y:S02]  /*23230*/  FMUL.FTZ R13, R11.reuse, R8 ;  /* 0x000000080b0d7220 */ /* 0x040fe40000410000 */
[-C--:B------:R-:W-:Y:S02]  /*23240*/  FMUL.FTZ R44, R32, R45.reuse ;  /* 0x0000002d202c7220 */ /* 0x080fe40000410000 */
[-C--:B------:R-:W-:Y:S02]  /*23250*/  FMUL.FTZ R12, R11, R26.reuse ;  /* 0x0000001a0b0c7220 */ /* 0x080fe40000410000 */
[----:B------:R-:W-:Y:S02]  /*23260*/  FFMA.FTZ R32, R14, R45, -R47 ;  /* 0x0000002d0e207223 */ /* 0x000fe4000001082f */
[C---:B------:R-:W-:Y:S01]  /*23270*/  FFMA.FTZ R11, R29.reuse, R26, -R13 ;  /* 0x0000001a1d0b7223 */ /* 0x040fe2000001080d */
        /* <DEDUP_REMOVED lines=9> */
[----:B------:R1:W-:Y:S04]  /*23310*/  ST.E.128 [R36.64], R12 ;  /* 0x0000000c24007985 */ /* 0x0003e8000c101d08 */
[----:B------:R1:W-:Y:S02]  /*23320*/  ST.E.128 [R34.64], R8 ;  /* 0x0000000822007985 */ /* 0x0003e4000c101d08 */
.L_x_2779:
[----:B------:R-:W-:Y:S05]  /*23330*/  BSYNC B0 ;  /* 0x0000000000007941 */ /* 0x000fea0003800000 */
.L_x_2778:
[----:B------:R-:W-:Y:S01]  /*23340*/  IADD3 R80, R80, 0x40, RZ ;  /* 0x0000004050507810 */ /* 0x000fe20007ffe0ff */
[----:B-1----:R-:W-:-:S02]  /*23350*/  IMAD.MOV.U32 R8, RZ, RZ, R82 ;  /* 0x000000ffff087224 */ /* 0x002fc400078e0052 */
[----:B------:R-:W-:Y:S01]  /*23360*/  IMAD.MOV.U32 R9, RZ, RZ, 0x0 ;  /* 0x00000000ff097424 */ /* 0x000fe200078e00ff */
[----:B------:R-:W-:-:S13]  /*23370*/  ISETP.GE.AND P0, PT, R80, R83, PT ;  /* 0x000000535000720c */ /* 0x000fda0003f06270 */
[----:B------:R-:W-:Y:S05]  /*23380*/  @P0 RET.REL.NODEC R8 `(_ZN7cutlass13device_kernelIN5flash19enable_sm80_to_sm89INS1_16FlashAttnFwdSm80INS1_25CollectiveMainloopFwdSm80ILi8ELi1ELb0EN4cute5tupleIJNS5_1CILi128EEENS7_ILi48EEENS7_ILi256EEEEEELi256ENS_10bfloat16_tEfNS_4arch4Sm80ELb0ELb1ELb0ELb1ELb0ELb1ELb1ELb0EEENS1_21CollectiveEpilogueFwdINS6_IJS8_SA_S9_EEENS6_IJNS7_ILi1EEESI_SI_EEESC_SE_Li256ELb1ELb1ELb0ELb0EEENS1_19SingleTileSchedulerILb1ELb0ELb1ELi128EEEEEEEEEvNT_6ParamsE) ;  /* 0xfffdcc7008000950 */ /* 0x000fea0003c3ffff */
        /* <DEDUP_REMOVED lines=29> */
[--C-:B------:R-:W-:Y:S01]  /*23560*/  SHF.R.U64 R25, R16, 0x10, R17.reuse ;  /* 0x0000001010197819 */ /* 0x100fe20000001211 */
[----:B------:R-:W-:Y:S01]  /*23570*/  IMAD.MOV.U32 R83, RZ, RZ, 0x0 ;  /* 0x00000000ff537424 */ /* 0x000fe200078e00ff */
        /* <DEDUP_REMOVED lines=16> */
[----:B------:R-:W-:Y:S02]  /*23680*/  LOP3.LUT R29, R72, 0xffff0000, RZ, 0xc0, !PT ;  /* 0xffff0000481d7812 */ /* 0x000fe400078ec0ff */
[----:B------:R-:W-:Y:S02]  /*23690*/  LOP3.LUT R77, R77, 0xffff0000, RZ, 0xc0, !PT ;  /* 0xffff00004d4d7812 */ /* 0x000fe400078ec0ff */
[----:B------:R-:W-:-:S02]  /*236a0*/  LOP3.LUT R68, R68, 0xffff0000, RZ, 0xc0, !PT ;  /* 0xffff000044447812 */ /* 0x000fc400078ec0ff */
        /* <DEDUP_REMOVED lines=13> */
[----:B------:R-:W-:Y:S01]  /*23780*/  IMAD.U32 R13, R72, 0x10000, RZ ;  /* 0x00010000480d7824 */ /* 0x000fe200078e00ff */
[----:B------:R-:W-:Y:S01]  /*23790*/  LOP3.LUT R12, R12, 0xffff0000, RZ, 0xc0, !PT ;  /* 0xffff00000c0c7812 */ /* 0x000fe200078ec0ff */
[----:B------:R-:W-:-:S02]  /*237a0*/  IMAD.U32 R25, R14, 0x10000, RZ ;  /* 0x000100000e197824 */ /* 0x000fc400078e00ff */
[C---:B------:R-:W-:Y:S02]  /*237b0*/  FMUL.FTZ R14, R20.reuse, R13 ;  /* 0x0000000d140e7220 */ /* 0x040fe40000410000 */
[-C--:B------:R-:W-:Y:S02]  /*237c0*/  FMUL.FTZ R20, R20, R23.reuse ;  /* 0x0000001714147220 */ /* 0x080fe40000410000 */
[C---:B------:R-:W-:Y:S02]  /*237d0*/  FFMA.FTZ R14, R17.reuse, R23, -R14 ;  /* 0x00000017110e7223 */ /* 0x040fe4000001080e */
[----:B------:R-:W-:Y:S02]  /*237e0*/  FFMA.FTZ R20, R17, R13, R20 ;  /* 0x0000000d11147223 */ /* 0x000fe40000010014 */
[----:B------:R-:W-:Y:S02]  /*237f0*/  FMUL.FTZ R23, R12, R29 ;  /* 0x0000001d0c177220 */ /* 0x000fe40000410000 */
[----:B------:R-:W-:-:S02]  /*23800*/  IMAD.U32 R13, R76, 0x10000, RZ ;  /* 0x000100004c0d7824 */ /* 0x000fc400078e00ff */
[----:B------:R-:W-:Y:S02]  /*23810*/  FMUL.FTZ R12, R12, R77 ;  /* 0x0000004d0c0c7220 */ /* 0x000fe40000410000 */
[C---:B------:R-:W-:Y:S02]  /*23820*/  FMUL.FTZ R17, R11.reuse, R30 ;  /* 0x0000001e0b117220 */ /* 0x040fe40000410000 */
[----:B------:R-:W-:Y:S02]  /*23830*/  FMUL.FTZ R11, R11, R13 ;  /* 0x0000000d0b0b7220 */ /* 0x000fe40000410000 */
[C---:B------:R-:W-:Y:S02]  /*23840*/  FFMA.FTZ R23, R16.reuse, R77, -R23 ;  /* 0x0000004d10177223 */ /* 0x040fe40000010817 */
[----:B------:R-:W-:Y:S01]  /*23850*/  FFMA.FTZ R29, R16, R29, R12 ;  /* 0x0000001d101d7223 */ /* 0x000fe2000001000c */
[----:B------:R-:W-:Y:S01]  /*23860*/  LOP3.LUT R16, R76, 0xffff0000, RZ, 0xc0, !PT ;  /* 0xffff00004c107812 */ /* 0x000fe200078ec0ff */
[----:B------:R-:W-:-:S02]  /*23870*/  FFMA.FTZ R13, R8, R13, -R17 ;  /* 0x0000000d080d7223 */ /* 0x000fc40000010811 */
[----:B------:R-:W-:Y:S02]  /*23880*/  FFMA.FTZ R11, R8, R30, R11 ;  /* 0x0000001e080b7223 */ /* 0x000fe4000001000b */
[C---:B------:R-:W-:Y:S02]  /*23890*/  FMUL.FTZ R12, R28.reuse, R68 ;  /* 0x000000441c0c7220 */ /* 0x040fe40000410000 */
[C---:B------:R-:W-:Y:S01]  /*238a0*/  IMAD.U32 R8, R75.reuse, 0x10000, RZ ;  /* 0x000100004b087824 */ /* 0x040fe200078e00ff */
[----:B------:R-:W-:Y:S01]  /*238b0*/  LOP3.LUT R75, R75, 0xffff0000, RZ, 0xc0, !PT ;  /* 0xffff00004b4b7812 */ /* 0x000fe200078ec0ff */
[C---:B------:R-:W-:Y:S01]  /*238c0*/  IMAD.U32 R17, R79.reuse, 0x10000, RZ ;  /* 0x000100004f117824 */ /* 0x040fe200078e00ff */
[----:B------:R-:W-:Y:S01]  /*238d0*/  LOP3.LUT R79, R79, 0xffff0000, RZ, 0xc0, !PT ;  /* 0xffff00004f4f7812 */ /* 0x000fe200078ec0ff */
[-C--:B------:R-:W-:Y:S02]  /*238e0*/  FMUL.FTZ R31, R28, R16.reuse ;  /* 0x000000101c1f7220 */ /* 0x080fe40000410000 */
[----:B------:R-:W-:-:S02]  /*238f0*/  FFMA.FTZ R16, R19, R16, -R12 ;  /* 0x0000001013107223 */ /* 0x000fc4000001080c */
        /* <DEDUP_REMOVED lines=8> */
[----:B------:R-:W-:Y:S02]  /*23980*/  FMUL.FTZ R25, R25, R17 ;  /* 0x0000001119197220 */ /* 0x000fe40000410000 */
[----:B------:R-:W-:-:S02]  /*23990*/  FFMA.FTZ R68, R19, R68, R31 ;  /* 0x0000004413447223 */ /* 0x000fc4000001001f */
[C---:B------:R-:W-:Y:S02]  /*239a0*/  FFMA.FTZ R17, R18.reuse, R17, -R30 ;  /* 0x0000001112117223 */ /* 0x040fe4000001081e */
[----:B------:R-:W-:Y:S02]  /*239b0*/  FFMA.FTZ R25, R18, R8, R25 ;  /* 0x0000000812197223 */ /* 0x000fe40000010019 */
[----:B------:R-:W-:Y:S02]  /*239c0*/  FMUL.FTZ R19, R22, R12 ;  /* 0x0000000c16137220 */ /* 0x000fe40000410000 */
[----:B------:R-:W-:Y:S02]  /*239d0*/  FMUL.FTZ R18, R24, R75 ;  /* 0x0000004b18127220 */ /* 0x000fe40000410000 */
[----:B------:R-:W-:Y:S02]  /*239e0*/  FMUL.FTZ R8, R15, R74 ;  /* 0x0000004a0f087220 */ /* 0x000fe40000410000 */
[----:B------:R-:W-:-:S02]  /*239f0*/  FMUL.FTZ R22, R22, R28 ;  /* 0x0000001c16167220 */ /* 0x000fc40000410000 */
        /* <DEDUP_REMOVED lines=16> */
[----:B------:R1:W-:Y:S01]  /*23b00*/  ST.E.128 [R146.64], R8 ;  /* 0x0000000892007985 */ /* 0x0003e2000c101d08 */
[----:B------:R-:W-:Y:S05]  /*23b10*/  RET.REL.NODEC R82 `(_ZN7cutlass13device_kernelIN5flash19enable_sm80_to_sm89INS1_16FlashAttnFwdSm80INS1_25CollectiveMainloopFwdSm80ILi8ELi1ELb0EN4cute5tupleIJNS5_1CILi128EEENS7_ILi48EEENS7_ILi256EEEEEELi256ENS_10bfloat16_tEfNS_4arch4Sm80ELb0ELb1ELb0ELb1ELb0ELb1ELb1ELb0EEENS1_21CollectiveEpilogueFwdINS6_IJS8_SA_S9_EEENS6_IJNS7_ILi1EEESI_SI_EEESC_SE_Li256ELb1ELb1ELb0ELb0EEENS1_19SingleTileSchedulerILb1ELb0ELb1ELi128EEEEEEEEEvNT_6ParamsE) ;  /* 0xfffdc4e052007950 */ /* 0x000fea0003c3ffff */
.L_x_2706:
[----:B------:R-:W-:Y:S01]  /*23b20*/  IMAD.MOV.U32 R14, RZ, RZ, R24 ;  /* 0x000000ffff0e7224 */ /* 0x000fe200078e0018 */
[----:B------:R-:W-:Y:S01]  /*23b30*/  MOV R12, 0x181f ;  /* 0x0000181f000c7802 */ /* 0x000fe20000000f00 */
[----:B------:R-:W-:Y:S01]  /*23b40*/  IMAD.MOV.U32 R13, RZ, RZ, RZ ;  /* 0x000000ffff0d7224 */ /* 0x000fe200078e00ff */
[----:B------:R-:W-:-:S02]  /*23b50*/  MOV R11, 0xffffffff ;  /* 0xffffffff000b7802 */ /* 0x000fc40000000f00 */
[----:B------:R-:W-:Y:S02]  /*23b60*/  MOV R10, 0x23b80 ;  /* 0x00023b80000a7802 */ /* 0x000fe40000000f00 */
[----:B------:R-:W-:Y:S05]  /*23b70*/  CALL.REL.NOINC `($__internal_9_$__cuda_sm70_shflsync_idx_p) ;  /* 0x00000ea000007944 */ /* 0x000fea0003c00000 */
[----:B--2---:R-:W-:Y:S01]  /*23b80*/  MOV R27, R16 ;  /* 0x00000010001b7202 */ /* 0x004fe20000000f00 */
[----:B-1----:R-:W-:Y:S05]  /*23b90*/  BRA `(.L_x_2780) ;  /* 0xffff60a000007947 */ /* 0x002fea000383ffff */
.L_x_2707:
[----:B------:R-:W-:Y:S01]  /*23ba0*/  IMAD.MOV.U32 R14, RZ, RZ, R23 ;  /* 0x000000ffff0e7224 */ /* 0x000fe200078e0017 */
[----:B------:R-:W-:Y:S01]  /*23bb0*/  MOV R12, 0x181f ;  /* 0x0000181f000c7802 */ /* 0x000fe20000000f00 */
[----:B------:R-:W-:Y:S01]  /*23bc0*/  IMAD.MOV.U32 R13, RZ, RZ, RZ ;  /* 0x000000ffff0d7224 */ /* 0x000fe200078e00ff */
[----:B------:R-:W-:Y:S02]  /*23bd0*/  MOV R11, 0xffffffff ;  /* 0xffffffff000b7802 */ /* 0x000fe40000000f00 */
[----:B------:R-:W-:Y:S02]  /*23be0*/  MOV R10, 0x23c00 ;  /* 0x00023c00000a7802 */ /* 0x000fe40000000f00 */
[----:B-12---:R-:W-:Y:S05]  /*23bf0*/  CALL.REL.NOINC `($__internal_9_$__cuda_sm70_shflsync_idx_p) ;  /* 0x00000e2000007944 */ /* 0x006fea0003c00000 */
[----:B-1----:R-:W-:Y:S01]  /*23c00*/  IMAD.MOV.U32 R14, RZ, RZ, R22 ;  /* 0x000000ffff0e7224 */ /* 0x002fe200078e0016 */
[----:B------:R-:W-:Y:S01]  /*23c10*/  MOV R13, RZ ;  /* 0x000000ff000d7202 */ /* 0x000fe20000000f00 */
[----:B------:R-:W-:Y:S01]  /*23c20*/  IMAD.MOV.U32 R12, RZ, RZ, 0x181f ;  /* 0x0000181fff0c7424 */ /* 0x000fe200078e00ff */
[----:B------:R-:W-:Y:S01]  /*23c30*/  MOV R11, 0xffffffff ;  /* 0xffffffff000b7802 */ /* 0x000fe20000000f00 */
[----:B--2---:R-:W-:Y:S01]  /*23c40*/  IMAD.MOV.U32 R26, RZ, RZ, R16 ;  /* 0x000000ffff1a7224 */ /* 0x004fe200078e0010 */
[----:B------:R-:W-:-:S02]  /*23c50*/  MOV R10, 0x23c70 ;  /* 0x00023c70000a7802 */ /* 0x000fc40000000f00 */
[----:B------:R-:W-:Y:S05]  /*23c60*/  CALL.REL.NOINC `($__internal_9_$__cuda_sm70_shflsync_idx_p) ;  /* 0x00000db000007944 */ /* 0x000fea0003c00000 */
[----:B--2---:R-:W-:Y:S01]  /*23c70*/  IMAD.MOV.U32 R21, RZ, RZ, R16 ;  /* 0x000000ffff157224 */ /* 0x004fe200078e0010 */
[----:B-1----:R-:W-:Y:S01]  /*23c80*/  MOV R14, R19 ;  /* 0x00000013000e7202 */ /* 0x002fe20000000f00 */
[----:B------:R-:W-:Y:S01]  /*23c90*/  IMAD.MOV.U32 R13, RZ, RZ, RZ ;  /* 0x000000ffff0d7224 */ /* 0x000fe200078e00ff */
[----:B------:R-:W-:Y:S01]  /*23ca0*/  MOV R12, 0x181f ;  /* 0x0000181f000c7802 */ /* 0x000fe20000000f00 */
[----:B------:R-:W-:Y:S01]  /*23cb0*/  IMAD.MOV.U32 R11, RZ, RZ, -0x1 ;  /* 0xffffffffff0b7424 */ /* 0x000fe200078e00ff */
[----:B------:R-:W-:-:S02]  /*23cc0*/  MOV R10, 0x23ce0 ;  /* 0x00023ce0000a7802 */ /* 0x000fc40000000f00 */
[----:B------:R-:W-:Y:S05]  /*23cd0*/  CALL.REL.NOINC `($__internal_9_$__cuda_sm70_shflsync_idx_p) ;  /* 0x00000d4000007944 */ /* 0x000fea0003c00000 */
[----:B-12---:R-:W-:Y:S05]  /*23ce0*/  BRA `(.L_x_2781) ;  /* 0xffff5f9000007947 */ /* 0x006fea000383ffff */
.L_x_2710:
[----:B------:R-:W-:Y:S01]  /*23cf0*/  IMAD.MOV.U32 R14, RZ, RZ, R24 ;  /* 0x000000ffff0e7224 */ /* 0x000fe200078e0018 */
[----:B------:R-:W-:Y:S01]  /*23d00*/  MOV R12, 0x181f ;  /* 0x0000181f000c7802 */ /* 0x000fe20000000f00 */
[----:B------:R-:W-:Y:S01]  /*23d10*/  IMAD.MOV.U32 R13, RZ, RZ, 0x1 ;  /* 0x00000001ff0d7424 */ /* 0x000fe200078e00ff */
[----:B------:R-:W-:-:S02]  /*23d20*/  MOV R11, 0xffffffff ;  /* 0xffffffff000b7802 */ /* 0x000fc40000000f00 */
[----:B------:R-:W-:Y:S02]  /*23d30*/  MOV R10, 0x23d50 ;  /* 0x00023d50000a7802 */ /* 0x000fe40000000f00 */
[----:B-1-34-:R-:W-:Y:S05]  /*23d40*/  CALL.REL.NOINC `($__internal_9_$__cuda_sm70_shflsync_idx_p) ;  /* 0x00000cd000007944 */ /* 0x01afea0003c00000 */
[----:B--2---:R-:W-:Y:S01]  /*23d50*/  IMAD.MOV.U32 R21, RZ, RZ, R16 ;  /* 0x000000ffff157224 */ /* 0x004fe200078e0010 */
[----:B-1----:R-:W-:Y:S01]  /*23d60*/  MOV R14, R23 ;  /* 0x00000017000e7202 */ /* 0x002fe20000000f00 */
[----:B------:R-:W-:Y:S01]  /*23d70*/  IMAD.MOV.U32 R13, RZ, RZ, 0x1 ;  /* 0x00000001ff0d7424 */ /* 0x000fe200078e00ff */
[----:B------:R-:W-:Y:S01]  /*23d80*/  MOV R12, 0x181f ;  /* 0x0000181f000c7802 */ /* 0x000fe20000000f00 */
[----:B------:R-:W-:Y:S01]  /*23d90*/  IMAD.MOV.U32 R11, RZ, RZ, -0x1 ;  /* 0xffffffffff0b7424 */ /* 0x000fe200078e00ff */
[----:B------:R-:W-:Y:S02]  /*23da0*/  MOV R10, 0x23dc0 ;  /* 0x00023dc0000a7802 */ /* 0x000fe40000000f00 */
[----:B------:R-:W-:Y:S05]  /*23db0*/  CALL.REL.NOINC `($__internal_9_$__cuda_sm70_shflsync_idx_p) ;  /* 0x00000c6000007944 */ /* 0x000fea0003c00000 */
[----:B-1----:R-:W-:Y:S01]  /*23dc0*/  IMAD.MOV.U32 R14, RZ, RZ, R22 ;  /* 0x000000ffff0e7224 */ /* 0x002fe200078e0016 */
[----:B------:R-:W-:Y:S01]  /*23dd0*/  MOV R12, 0x181f ;  /* 0x0000181f000c7802 */ /* 0x000fe20000000f00 */
[----:B------:R-:W-:Y:S01]  /*23de0*/  IMAD.MOV.U32 R13, RZ, RZ, 0x1 ;  /* 0x00000001ff0d7424 */ /* 0x000fe200078e00ff */
[----:B--2---:R-:W-:Y:S01]  /*23df0*/  MOV R26, R16 ;  /* 0x00000010001a7202 */ /* 0x004fe20000000f00 */
[----:B------:R-:W-:Y:S01]  /*23e00*/  IMAD.MOV.U32 R11, RZ, RZ, -0x1 ;  /* 0xffffffffff0b7424 */ /* 0x000fe200078e00ff */
[----:B------:R-:W-:-:S02]  /*23e10*/  MOV R27, R21 ;  /* 0x00000015001b7202 */ /* 0x000fc40000000f00 */
[----:B------:R-:W-:Y:S02]  /*23e20*/  MOV R10, 0x23e40 ;  /* 0x00023e40000a7802 */ /* 0x000fe40000000f00 */
[----:B------:R-:W-:Y:S05]  /*23e30*/  CALL.REL.NOINC `($__internal_9_$__cuda_sm70_shflsync_idx_p) ;  /* 0x00000be000007944 */ /* 0x000fea0003c00000 */
[----:B--2---:R-:W-:Y:S01]  /*23e40*/  IMAD.MOV.U32 R21, RZ, RZ, R16 ;  /* 0x000000ffff157224 */ /* 0x004fe200078e0010 */
[----:B-1----:R-:W-:Y:S01]  /*23e50*/  MOV R14, R19 ;  /* 0x00000013000e7202 */ /* 0x002fe20000000f00 */
[----:B------:R-:W-:Y:S01]  /*23e60*/  IMAD.MOV.U32 R13, RZ, RZ, 0x1 ;  /* 0x00000001ff0d7424 */ /* 0x000fe200078e00ff */
[----:B------:R-:W-:Y:S01]  /*23e70*/  MOV R12, 0x181f ;  /* 0x0000181f000c7802 */ /* 0x000fe20000000f00 */
[----:B------:R-:W-:Y:S01]  /*23e80*/  IMAD.MOV.U32 R11, RZ, RZ, -0x1 ;  /* 0xffffffffff0b7424 */ /* 0x000fe200078e00ff */
[----:B------:R-:W-:Y:S02]  /*23e90*/  MOV R10, 0x23eb0 ;  /* 0x00023eb0000a7802 */ /* 0x000fe40000000f00 */
[----:B------:R-:W-:Y:S05]  /*23ea0*/  CALL.REL.NOINC `($__internal_9_$__cuda_sm70_shflsync_idx_p) ;  /* 0x00000b7000007944 */ /* 0x000fea0003c00000 */
[----:B-12---:R-:W-:Y:S05]  /*23eb0*/  BRA `(.L_x_2782) ;  /* 0xffff63d000007947 */ /* 0x006fea000383ffff */
.L_x_2713:
[----:B------:R-:W-:Y:S01]  /*23ec0*/  IMAD.MOV.U32 R14, RZ, RZ, R24 ;  /* 0x000000ffff0e7224 */ /* 0x000fe200078e0018 */
[----:B------:R-:W-:Y:S01]  /*23ed0*/  MOV R12, 0x181f ;  /* 0x0000181f000c7802 */ /* 0x000fe20000000f00 */
[----:B------:R-:W-:Y:S01]  /*23ee0*/  IMAD.MOV.U32 R13, RZ, RZ, 0x2 ;  /* 0x00000002ff0d7424 */ /* 0x000fe200078e00ff */
[----:B------:R-:W-:Y:S02]  /*23ef0*/  MOV R11, 0xffffffff ;  /* 0xffffffff000b7802 */ /* 0x000fe40000000f00 */
[----:B------:R-:W-:-:S02]  /*23f00*/  MOV R10, 0x23f20 ;  /* 0x00023f20000a7802 */ /* 0x000fc40000000f00 */
[----:B--234-:R-:W-:Y:S05]  /*23f10*/  CALL.REL.NOINC `($__internal_9_$__cuda_sm70_shflsync_idx_p) ;  /* 0x00000b0000007944 */ /* 0x01cfea0003c00000 */
[----:B--2---:R-:W-:Y:S01]  /*23f20*/  MOV R25, R16 ;  /* 0x0000001000197202 */ /* 0x004fe20000000f00 */
[----:B-1----:R-:W-:Y:S05]  /*23f30*/  BRA `(.L_x_2783) ;  /* 0xffff68d000007947 */ /* 0x002fea000383ffff */
.L_x_2714:
[----:B------:R-:W-:Y:S01]  /*23f40*/  IMAD.MOV.U32 R14, RZ, RZ, R23 ;  /* 0x000000ffff0e7224 */ /* 0x000fe200078e0017 */
[----:B------:R-:W-:Y:S01]  /*23f50*/  MOV R12, 0x181f ;  /* 0x0000181f000c7802 */ /* 0x000fe20000000f00 */
[----:B------:R-:W-:Y:S01]  /*23f60*/  IMAD.MOV.U32 R13, RZ, RZ, 0x2 ;  /* 0x00000002ff0d7424 */ /* 0x000fe200078e00ff */
[----:B------:R-:W-:-:S02]  /*23f70*/  MOV R11, 0xffffffff ;  /* 0xffffffff000b7802 */ /* 0x000fc40000000f00 */
[----:B------:R-:W-:Y:S02]  /*23f80*/  MOV R10, 0x23fa0 ;  /* 0x00023fa0000a7802 */ /* 0x000fe40000000f00 */
[----:B-1234-:R-:W-:Y:S05]  /*23f90*/  CALL.REL.NOINC `($__internal_9_$__cuda_sm70_shflsync_idx_p) ;  /* 0x00000a8000007944 */ /* 0x01efea0003c00000 */
[----:B-1----:R-:W-:Y:S01]  /*23fa0*/  IMAD.MOV.U32 R14, RZ, RZ, R22 ;  /* 0x000000ffff0e7224 */ /* 0x002fe200078e0016 */
[----:B------:R-:W-:Y:S01]  /*23fb0*/  MOV R12, 0x181f ;  /* 0x0000181f000c7802 */ /* 0x000fe20000000f00 */
[----:B------:R-:W-:Y:S01]  /*23fc0*/  IMAD.MOV.U32 R13, RZ, RZ, 0x2 ;  /* 0x00000002ff0d7424 */ /* 0x000fe200078e00ff */
[----:B--2---:R-:W-:Y:S01]  /*23fd0*/  MOV R26, R16 ;  /* 0x00000010001a7202 */ /* 0x004fe20000000f00 */
[----:B------:R-:W-:Y:S01]  /*23fe0*/  IMAD.MOV.U32 R11, RZ, RZ, -0x1 ;  /* 0xffffffffff0b7424 */ /* 0x000fe200078e00ff */
[----:B------:R-:W-:Y:S02]  /*23ff0*/  MOV R27, R25 ;  /* 0x00000019001b7202 */ /* 0x000fe40000000f00 */
[----:B------:R-:W-:Y:S02]  /*24000*/  MOV R10, 0x24020 ;  /* 0x00024020000a7802 */ /* 0x000fe40000000f00 */
[----:B------:R-:W-:Y:S05]  /*24010*/  CALL.REL.NOINC `($__internal_9_$__cuda_sm70_shflsync_idx_p) ;  /* 0x00000a0000007944 */ /* 0x000fea0003c00000 */
        /* <DEDUP_REMOVED lines=8> */
.L_x_2717:
[----:B------:R-:W-:Y:S01]  /*240a0*/  IMAD.MOV.U32 R14, RZ, RZ, R24 ;  /* 0x000000ffff0e7224 */ /* 0x000fe200078e0018 */
[----:B------:R-:W-:Y:S01]  /*240b0*/  MOV R12, 0x181f ;  /* 0x0000181f000c7802 */ /* 0x000fe20000000f00 */
[----:B------:R-:W-:Y:S01]  /*240c0*/  IMAD.MOV.U32 R13, RZ, RZ, 0x3 ;  /* 0x00000003ff0d7424 */ /* 0x000fe200078e00ff */
[----:B------:R-:W-:-:S02]  /*240d0*/  MOV R11, 0xffffffff ;  /* 0xffffffff000b7802 */ /* 0x000fc40000000f00 */
[----:B------:R-:W-:Y:S02]  /*240e0*/  MOV R10, 0x24100 ;  /* 0x00024100000a7802 */ /* 0x000fe40000000f00 */
[----:B----4-:R-:W-:Y:S05]  /*240f0*/  CALL.REL.NOINC `($__internal_9_$__cuda_sm70_shflsync_idx_p) ;  /* 0x0000092000007944 */ /* 0x010fea0003c00000 */
[----:B--2---:R-:W-:Y:S01]  /*24100*/  MOV R17, R16 ;  /* 0x0000001000117202 */ /* 0x004fe20000000f00 */
[----:B-1----:R-:W-:Y:S05]  /*24110*/  BRA `(.L_x_2785) ;  /* 0xffff6cd000007947 */ /* 0x002fea000383ffff */
.L_x_2718:
[----:B------:R-:W-:Y:S01]  /*24120*/  IMAD.MOV.U32 R14, RZ, RZ, R23 ;  /* 0x000000ffff0e7224 */ /* 0x000fe200078e0017 */
[----:B------:R-:W-:Y:S01]  /*24130*/  MOV R12, 0x181f ;  /* 0x0000181f000c7802 */ /* 0x000fe20000000f00 */
[----:B------:R-:W-:Y:S01]  /*24140*/  IMAD.MOV.U32 R13, RZ, RZ, 0x3 ;  /* 0x00000003ff0d7424 */ /* 0x000fe200078e00ff */
[----:B------:R-:W-:Y:S02]  /*24150*/  MOV R11, 0xffffffff ;  /* 0xffffffff000b7802 */ /* 0x000fe40000000f00 */
[----:B------:R-:W-:Y:S02]  /*24160*/  MOV R10, 0x24180 ;  /* 0x00024180000a7802 */ /* 0x000fe40000000f00 */
[----:B--2-4-:R-:W-:Y:S05]  /*24170*/  CALL.REL.NOINC `($__internal_9_$__cuda_sm70_shflsync_idx_p) ;  /* 0x000008a000007944 */ /* 0x014fea0003c00000 */
        /* <DEDUP_REMOVED lines=16> */
.L_x_2751:
[----:B------:R-:W-:Y:S01]  /*24280*/  IMAD.MOV.U32 R14, RZ, RZ, R19 ;  /* 0x000000ffff0e7224 */ /* 0x000fe200078e0013 */
[----:B------:R-:W-:Y:S01]  /*24290*/  MOV R12, 0x181f ;  /* 0x0000181f000c7802 */ /* 0x000fe20000000f00 */
[----:B------:R-:W-:Y:S01]  /*242a0*/  IMAD.MOV.U32 R13, RZ, RZ, RZ ;  /* 0x000000ffff0d7224 */ /* 0x000fe200078e00ff */
[----:B------:R-:W-:Y:S02]  /*242b0*/  MOV R11, 0xffffffff ;  /* 0xffffffff000b7802 */ /* 0x000fe40000000f00 */
[----:B------:R-:W-:-:S02]  /*242c0*/  MOV R10, 0x242e0 ;  /* 0x000242e0000a7802 */ /* 0x000fc40000000f00 */
[----:B------:R-:W-:Y:S05]  /*242d0*/  CALL.REL.NOINC `($__internal_9_$__cuda_sm70_shflsync_idx_p) ;  /* 0x0000074000007944 */ /* 0x000fea0003c00000 */
[----:B--2---:R-:W-:Y:S01]  /*242e0*/  MOV R27, R16 ;  /* 0x00000010001b7202 */ /* 0x004fe20000000f00 */
[----:B-1----:R-:W-:Y:S05]  /*242f0*/  BRA `(.L_x_2787) ;  /* 0xffffa7b000007947 */ /* 0x002fea000383ffff */
.L_x_2752:
[----:B------:R-:W-:Y:S01]  /*24300*/  IMAD.MOV.U32 R14, RZ, RZ, R21 ;  /* 0x000000ffff0e7224 */ /* 0x000fe200078e0015 */
[----:B------:R-:W-:Y:S01]  /*24310*/  MOV R12, 0x181f ;  /* 0x0000181f000c7802 */ /* 0x000fe20000000f00 */
[----:B------:R-:W-:Y:S01]  /*24320*/  IMAD.MOV.U32 R13, RZ, RZ, RZ ;  /* 0x000000ffff0d7224 */ /* 0x000fe200078e00ff */
[----:B------:R-:W-:-:S02]  /*24330*/  MOV R11, 0xffffffff ;  /* 0xffffffff000b7802 */ /* 0x000fc40000000f00 */
[----:B------:R-:W-:Y:S02]  /*24340*/  MOV R10, 0x24360 ;  /* 0x00024360000a7802 */ /* 0x000fe40000000f00 */
[----:B-12---:R-:W-:Y:S05]  /*24350*/  CALL.REL.NOINC `($__internal_9_$__cuda_sm70_shflsync_idx_p) ;  /* 0x000006c000007944 */ /* 0x006fea0003c00000 */
[----:B-1----:R-:W-:Y:S01]  /*24360*/  IMAD.MOV.U32 R14, RZ, RZ, R20 ;  /* 0x000000ffff0e7224 */ /* 0x002fe200078e0014 */
[----:B------:R-:W-:Y:S01]  /*24370*/  MOV R13, RZ ;  /* 0x000000ff000d7202 */ /* 0x000fe20000000f00 */
[----:B------:R-:W-:Y:S01]  /*24380*/  IMAD.MOV.U32 R12, RZ, RZ, 0x181f ;  /* 0x0000181fff0c7424 */ /* 0x000fe200078e00ff */
[----:B------:R-:W-:Y:S01]  /*24390*/  MOV R11, 0xffffffff ;  /* 0xffffffff000b7802 */ /* 0x000fe20000000f00 */
[----:B--2---:R-:W-:Y:S01]  /*243a0*/  IMAD.MOV.U32 R26, RZ, RZ, R16 ;  /* 0x000000ffff1a7224 */ /* 0x004fe200078e0010 */
[----:B------:R-:W-:Y:S02]  /*243b0*/  MOV R10, 0x243d0 ;  /* 0x000243d0000a7802 */ /* 0x000fe40000000f00 */
        /* <DEDUP_REMOVED lines=9> */
.L_x_2755:
        /* <DEDUP_REMOVED lines=29> */
.L_x_2758:
        /* <DEDUP_REMOVED lines=8> */
.L_x_2759:
        /* <DEDUP_REMOVED lines=9> */
[----:B------:R-:W-:Y:S01]  /*24730*/  MOV R11, 0xffffffff ;  /* 0xffffffff000b7802 */ /* 0x000fe20000000f00 */
[----:B--2---:R-:W-:Y:S01]  /*24740*/  IMAD.MOV.U32 R24, RZ, RZ, R16 ;  /* 0x000000ffff187224 */ /* 0x004fe200078e0010 */
        /* <DEDUP_REMOVED lines=10> */
.L_x_2762:
[----:B------:R-:W-:Y:S01]  /*247f0*/  IMAD.MOV.U32 R14, RZ, RZ, R19 ;  /* 0x000000ffff0e7224 */ /* 0x000fe200078e0013 */
[----:B------:R-:W-:Y:S01]  /*24800*/  MOV R12, 0x181f ;  /* 0x0000181f000c7802 */ /* 0x000fe20000000f00 */
[----:B------:R-:W-:Y:S01]  /*24810*/  IMAD.MOV.U32 R13, RZ, RZ, 0x3 ;  /* 0x00000003ff0d7424 */ /* 0x000fe200078e00ff */
[----:B------:R-:W-:-:S02]  /*24820*/  MOV R11, 0xffffffff ;  /* 0xffffffff000b7802 */ /* 0x000fc40000000f00 */
[----:B------:R-:W-:Y:S02]  /*24830*/  MOV R10, 0x24850 ;  /* 0x00024850000a7802 */ /* 0x000fe40000000f00 */
[----:B---34-:R-:W-:Y:S05]  /*24840*/  CALL.REL.NOINC `($__internal_9_$__cuda_sm70_shflsync_idx_p) ;  /* 0x000001d000007944 */ /* 0x018fea0003c00000 */
[----:B--2---:R-:W-:Y:S01]  /*24850*/  MOV R17, R16 ;  /* 0x0000001000117202 */ /* 0x004fe20000000f00 */
[----:B-1----:R-:W-:Y:S05]  /*24860*/  BRA `(.L_x_2792) ;  /* 0xffffb07000007947 */ /* 0x002fea000383ffff */
.L_x_2763:
[----:B------:R-:W-:Y:S01]  /*24870*/  IMAD.MOV.U32 R14, RZ, RZ, R21 ;  /* 0x000000ffff0e7224 */ /* 0x000fe200078e0015 */
[----:B------:R-:W-:Y:S01]  /*24880*/  MOV R12, 0x181f ;  /* 0x0000181f000c7802 */ /* 0x000fe20000000f00 */
[----:B------:R-:W-:Y:S01]  /*24890*/  IMAD.MOV.U32 R13, RZ, RZ, 0x3 ;  /* 0x00000003ff0d7424 */ /* 0x000fe200078e00ff */
[----:B------:R-:W-:Y:S02]  /*248a0*/  MOV R11, 0xffffffff ;  /* 0xffffffff000b7802 */ /* 0x000fe40000000f00 */
[----:B------:R-:W-:Y:S02]  /*248b0*/  MOV R10, 0x248d0 ;  /* 0x000248d0000a7802 */ /* 0x000fe40000000f00 */
[----:B--234-:R-:W-:Y:S05]  /*248c0*/  CALL.REL.NOINC `($__internal_9_$__cuda_sm70_shflsync_idx_p) ;  /* 0x0000015000007944 */ /* 0x01cfea0003c00000 */
        /* <DEDUP_REMOVED lines=17> */
        .weak           $__internal_8_$__cuda_sm70_shflsync_bfly_p
        .type           $__internal_8_$__cuda_sm70_shflsync_bfly_p,@function
        .size           $__internal_8_$__cuda_sm70_shflsync_bfly_p,($__internal_9_$__cuda_sm70_shflsync_idx_p - $__internal_8_$__cuda_sm70_shflsync_bfly_p)
$__internal_8_$__cuda_sm70_shflsync_bfly_p:
[----:B------:R-:W-:Y:S01]  /*249e0*/  MOV R5, 0x0 ;  /* 0x0000000000057802 */ /* 0x000fe20000000f00 */
[----:B------:R-:W-:Y:S04]  /*249f0*/  WARPSYNC R0 ;  /* 0x0000000000007348 */ /* 0x000fe80003800000 */
[----:B------:R1:W2:Y:S01]  /*24a00*/  SHFL.BFLY PT, R2, R239, R2, R3 ;  /* 0x0c000002ef027389 */ /* 0x0002a200000e0003 */
[----:B------:R-:W-:Y:S05]  /*24a10*/  RET.REL.NODEC R4 `(_ZN7cutlass13device_kernelIN5flash19enable_sm80_to_sm89INS1_16FlashAttnFwdSm80INS1_25CollectiveMainloopFwdSm80ILi8ELi1ELb0EN4cute5tupleIJNS5_1CILi128EEENS7_ILi48EEENS7_ILi256EEEEEELi256ENS_10bfloat16_tEfNS_4arch4Sm80ELb0ELb1ELb0ELb1ELb0ELb1ELb1ELb0EEENS1_21CollectiveEpilogueFwdINS6_IJS8_SA_S9_EEENS6_IJNS7_ILi1EEESI_SI_EEESC_SE_Li256ELb1ELb1ELb0ELb0EEENS1_19SingleTileSchedulerILb1ELb0ELb1ELi128EEEEEEEEEvNT_6ParamsE) ;  /* 0xfffdb5e004007950 */ /* 0x000fea0003c3ffff */
        .weak           $__internal_9_$__cuda_sm70_shflsync_idx_p
        .type           $__internal_9_$__cuda_sm70_shflsync_idx_p,@function
        .size           $__internal_9_$__cuda_sm70_shflsync_idx_p,(.L_x_3097 - $__internal_9_$__cuda_sm70_shflsync_idx_p)
$__internal_9_$__cuda_sm70_shflsync_idx_p:
[----:B------:R-:W-:Y:S01]  /*24a20*/  MOV R30, R10 ;  /* 0x0000000a001e7202 */ /* 0x000fe20000000f00 */
[----:B------:R-:W-:Y:S04]  /*24a30*/  WARPSYNC R11 ;  /* 0x0000000b00007348 */ /* 0x000fe80003800000 */
[----:B------:R-:W-:Y:S01]  /*24a40*/  MOV R31, 0x0 ;  /* 0x00000000001f7802 */ /* 0x000fe20000000f00 */
[----:B------:R1:W2:Y:S03]  /*24a50*/  SHFL.IDX PT, R16, R14, R13, R12 ;  /* 0x0000000d0e107389 */ /* 0x0002a600000e000c */
[----:B------:R-:W-:Y:S05]  /*24a60*/  RET.REL.NODEC R30 `(_ZN7cutlass13device_kernelIN5flash19enable_sm80_to_sm89INS1_16FlashAttnFwdSm80INS1_25CollectiveMainloopFwdSm80ILi8ELi1ELb0EN4cute5tupleIJNS5_1CILi128EEENS7_ILi48EEENS7_ILi256EEEEEELi256ENS_10bfloat16_tEfNS_4arch4Sm80ELb0ELb1ELb0ELb1ELb0ELb1ELb1ELb0EEENS1_21CollectiveEpilogueFwdINS6_IJS8_SA_S9_EEENS6_IJNS7_ILi1EEESI_SI_EEESC_SE_Li256ELb1ELb1ELb0ELb0EEENS1_19SingleTileSchedulerILb1ELb0ELb1ELi128EEEEEEEEEvNT_6ParamsE) ;  /* 0xfffdb5901e007950 */ /* 0x000fea0003c3ffff */
.L_x_2794:
        /* <DEDUP_REMOVED lines=9> */
.L_x_3097:


//--------------------- .text._ZN7cutlass13device_kernelIN5flash19enable_sm80_to_sm89INS1_16FlashAttnFwdSm80INS1_25CollectiveMainloopFwdSm80ILi8ELi1ELb0EN4cute5tupleIJNS5_1CILi128EEENS7_ILi96EEENS7_ILi256EEEEEELi256ENS_10bfloat16_tEfNS_4arch4Sm80ELb1ELb0ELb0ELb0ELb0ELb0ELb1ELb0EEENS1_21CollectiveEpilogueFwdINS6_IJS8_SA_S9_EEENS6_IJNS7_ILi1EEESI_SI_EEESC_SE_Li256ELb0ELb1ELb0ELb0EEENS1_30DynamicPersistentTileSchedulerILi256ELi256ELb0ELb1ELb0EEEEEEEEEvNT_6ParamsE --------------------------
	.section	.text._ZN7cutlass13device_kernelIN5flash19enable_sm80_to_sm89INS1_16FlashAttnFwdSm80INS1_25CollectiveMainloopFwdSm80ILi8ELi1ELb0EN4cute5tupleIJNS5_1CILi128EEENS7_ILi96EEENS7_ILi256EEEEEELi256ENS_10bfloat16_tEfNS_4arch4Sm80ELb1ELb0ELb0ELb0ELb0ELb0ELb1ELb0EEENS1_21CollectiveEpilogueFwdINS6_IJS8_SA_S9_EEENS6_IJNS7_ILi1EEESI_SI_EEESC_SE_Li256ELb0ELb1ELb0ELb0EEENS1_30DynamicPersistentTileSchedulerILi256ELi256ELb0ELb1ELb0EEEEEEEEEvNT_6ParamsE,"ax",@progbits
	.sectioninfo	@"SHI_REGISTERS=255"
	.align	128
.text._ZN7cutlass13device_kernelIN5flash19enable_sm80_to_sm89INS1_16FlashAttnFwdSm80INS1_25CollectiveMainloopFwdSm80ILi8ELi1ELb0EN4cute5tupleIJNS5_1CILi128EEENS7_ILi96EEENS7_ILi256EEEEEELi256ENS_10bfloat16_tEfNS_4arch4Sm80ELb1ELb0ELb0ELb0ELb0ELb0ELb1ELb0EEENS1_21CollectiveEpilogueFwdINS6_IJS8_SA_S9_EEENS6_IJNS7_ILi1EEESI_SI_EEESC_SE_Li256ELb0ELb1ELb0ELb0EEENS1_30DynamicPersistentTileSchedulerILi256ELi256ELb0ELb1ELb0EEEEEEEEEvNT_6ParamsE:
        .type           _ZN7cutlass13device_kernelIN5flash19enable_sm80_to_sm89INS1_16FlashAttnFwdSm80INS1_25CollectiveMainloopFwdSm80ILi8ELi1ELb0EN4cute5tupleIJNS5_1CILi128EEENS7_ILi96EEENS7_ILi256EEEEEELi256ENS_10bfloat16_tEfNS_4arch4Sm80ELb1ELb0ELb0ELb0ELb0ELb0ELb1ELb0EEENS1_21CollectiveEpilogueFwdINS6_IJS8_SA_S9_EEENS6_IJNS7_ILi1EEESI_SI_EEESC_SE_Li256ELb0ELb1ELb0ELb0EEENS1_30DynamicPersistentTileSchedulerILi256ELi256ELb0ELb1ELb0EEEEEEEEEvNT_6ParamsE,@function
        .size           _ZN7cutlass13device_kernelIN5flash19enable_sm80_to_sm89INS1_16FlashAttnFwdSm80INS1_25CollectiveMainloopFwdSm80ILi8ELi1ELb0EN4cute5tupleIJNS5_1CILi128EEENS7_ILi96EEENS7_ILi256EEEEEELi256ENS_10bfloat16_tEfNS_4arch4Sm80ELb1ELb0ELb0ELb0ELb0ELb0ELb1ELb0EEENS1_21CollectiveEpilogueFwdINS6_IJS8_SA_S9_EEENS6_IJNS7_ILi1EEESI_SI_EEESC_SE_Li256ELb0ELb1ELb0ELb0EEENS1_30DynamicPersistentTileSchedulerILi256ELi256ELb0ELb1ELb0EEEEEEEEEvNT_6ParamsE,(.L_x_3101 - _ZN7cutlass13device_kernelIN5flash19enable_sm80_to_sm89INS1_16FlashAttnFwdSm80INS1_25CollectiveMainloopFwdSm80ILi8ELi1ELb0EN4cute5tupleIJNS5_1CILi128EEENS7_ILi96EEENS7_ILi256EEEEEELi256ENS_10bfloat16_tEfNS_4arch4Sm80ELb1ELb0ELb0ELb0ELb0ELb0ELb1ELb0EEENS1_21CollectiveEpilogueFwdINS6_IJS8_SA_S9_EEENS6_IJNS7_ILi1EEESI_SI_EEESC_SE_Li256ELb0ELb1ELb0ELb0EEENS1_30DynamicPersistentTileSchedulerILi256ELi256ELb0ELb1ELb0EEEEEEEEEvNT_6ParamsE)
        .other          _ZN7cutlass13device_kernelIN5flash19enable_sm80_to_sm89INS1_16FlashAttnFwdSm80INS1_25CollectiveMainloopFwdSm80ILi8ELi1ELb0EN4cute5tupleIJNS5_1CILi128EEENS7_ILi96EEENS7_ILi256EEEEEELi256ENS_10bfloat16_tEfNS_4arch4Sm80ELb1ELb0ELb0ELb0ELb0ELb0ELb1ELb0EEENS1_21CollectiveEpilogueFwdINS6_IJS8_SA_S9_EEENS6_IJNS7_ILi1EEESI_SI_EEESC_SE_Li256ELb0ELb1ELb0ELb0EEENS1_30DynamicPersistentTileSchedulerILi256ELi256ELb0ELb1ELb0EEEEEEEEEvNT_6ParamsE,@"STO_CUDA_ENTRY STV_DEFAULT"
_ZN7cutlass13device_kernelIN5flash19enable_sm80_to_sm89INS1_16FlashAttnFwdSm80INS1_25CollectiveMainloopFwdSm80ILi8ELi1ELb0EN4cute5tupleIJNS5_1CILi128EEENS7_ILi96EEENS7_ILi256EEEEEELi256ENS_10bfloat16_tEfNS_4arch4Sm80ELb1ELb0ELb0ELb0ELb0ELb0ELb1ELb0EEENS1_21CollectiveEpilogueFwdINS6_IJS8_SA_S9_EEENS6_IJNS7_ILi1EEESI_SI_EEESC_SE_Li256ELb0ELb1ELb0ELb0EEENS1_30DynamicPersistentTileSchedulerILi256ELi256ELb0ELb1ELb0EEEEEEEEEvNT_6ParamsE:
        /* <DEDUP_REMOVED lines=175> */
.L_x_2848:
        /* <DEDUP_REMOVED lines=19> */
.L_x_2796:
[----:B------:R-:W-:-:S04]  /*0c20*/  MOV R0, c[0x0][0x554] ;  /* 0x0001550000007a02 */ /* 0x000fc80000000f00 */
[----:B------:R-:W-:Y:S02]  /*0c30*/  ISETP.NE.AND P0, PT, R0, 0x1, PT ;  /* 0x000000010000780c */ /* 0x000fe40003f05270 */
[----:B------:R-:W-:-:S11]  /*0c40*/  MOV R0, R2 ;  /* 0x0000000200007202 */ /* 0x000fd60000000f00 */
[----:B------:R-:W-:-:S05]  /*0c50*/  @P0 IMAD.HI.U32 R4, R2, c[0x0][0x558], RZ ;  /* 0x0001560002040a27 */ /* 0x000fca00078e00ff */
[----:B------:R-:W-:-:S05]  /*0c60*/  @P0 SHF.R.U32.HI R0, RZ, c[0x0][0x55c], R4 ;  /* 0x00015700ff000a19 */ /* 0x000fca0000011604 */
[----:B------:R-:W-:Y:S02]  /*0c70*/  IMAD R4, R0, c[0x0][0x554], RZ ;  /* 0x0001550000047a24 */ /* 0x000fe400078e02ff */
.L_x_2797:
[----:B------:R-:W-:Y:S05]  /*0c80*/  BSYNC B0 ;  /* 0x0000000000007941 */ /* 0x000fea0003800000 */
.L_x_2795:
[----:B------:R-:W2:Y:S01]  /*0c90*/  LDL.LU R55, [R1] ;  /* 0x0000000001377983 */ /* 0x000ea20000300800 */
        /* <DEDUP_REMOVED lines=94> */
[----:B------:R-:W-:Y:S01]  /*1280*/  CS2R R46, SRZ ;  /* 0x00000000002e7805 */ /* 0x000fe2000001ff00 */
[----:B------:R-:W-:Y:S01]  /*1290*/  MOV R158, RZ ;  /* 0x000000ff009e7202 */ /* 0x000fe20000000f00 */
        /* <DEDUP_REMOVED lines=24> */
[----:B------:R1:W-:Y:S04]  /*1420*/  STL [R1], R55 ;  /* 0x0000003701007387 */ /* 0x0003e80000100800 */
        /* <DEDUP_REMOVED lines=77> */
[----:B------:R-:W-:Y:S03]  /*1900*/  STL [R1], R62 ;  /* 0x0000003e01007387 */ /* 0x000fe60000100800 */
        /* <DEDUP_REMOVED lines=26> */
.L_x_2849:
[----:B------:R-:W-:Y:S05]  /*1ab0*/  BRA.DIV ~URZ, `(.L_x_2800) ;  /* 0x00011f527f007947 */ /* 0x000fea000b800000 */
[----:B--2---:R2:W4:Y:S02]  /*1ac0*/  SHFL.IDX PT, R0, R14, RZ, 0x181f ;  /* 0x00181fff0e007589 */ /* 0x00452400000e0000 */
.L_x_2850:
        /* <DEDUP_REMOVED lines=28> */
.L_x_2802:
[----:B------:R-:W-:Y:S05]  /*1c90*/  BSYNC B0 ;  /* 0x0000000000007941 */ /* 0x000fea0003800000 */
.L_x_2801:
[----:B------:R-:W-:Y:S05]  /*1ca0*/  BRA.DIV ~URZ, `(.L_x_2803) ;  /* 0x00011dc27f007947 */ /* 0x000fea000b800000 */
[----:B---3--:R3:W1:Y:S04]  /*1cb0*/  SHFL.IDX PT, R2, R12, 0x1, 0x181f ;  /* 0x00381f000c027f89 */ /* 0x00866800000e0000 */
[----:B----4-:R3:W4:Y:S02]  /*1cc0*/  SHFL.IDX PT, R0, R14, 0x1, 0x181f ;  /* 0x00381f000e007f89 */ /* 0x01072400000e0000 */
.L_x_2851:
        /* <DEDUP_REMOVED lines=27> */
.L_x_2805:
[----:B------:R-:W-:Y:S05]  /*1e80*/  BSYNC B0 ;  /* 0x0000000000007941 */ /* 0x000fea0003800000 */
.L_x_2804:
[----:B------:R-:W-:Y:S05]  /*1e90*/  BRA.DIV ~URZ, `(.L_x_2806) ;  /* 0x00011c927f007947 */ /* 0x000fea000b800000 */
[----:B-1----:R1:W2:Y:S02]  /*1ea0*/  SHFL.IDX PT, R2, R12, 0x2, 0x181f ;  /* 0x00581f000c027f89 */ /* 0x0022a400000e0000 */
.L_x_2852:
[----:B------:R-:W-:Y:S05]  /*1eb0*/  BRA.DIV ~URZ, `(.L_x_2807) ;  /* 0x00011ce27f007947 */ /* 0x000fea000b800000 */
[----:B----4-:R4:W1:Y:S02]  /*1ec0*/  SHFL.IDX PT, R0, R14, 0x2, 0x181f ;  /* 0x00581f000e007f89 */ /* 0x01086400000e0000 */
.L_x_2853:
        /* <DEDUP_REMOVED lines=27> */
.L_x_2809:
[----:B------:R-:W-:Y:S05]  /*2080*/  BSYNC B0 ;  /* 0x0000000000007941 */ /* 0x000fea0003800000 */
.L_x_2808:
[----:B------:R-:W-:Y:S05]  /*2090*/  BRA.DIV ~URZ, `(.L_x_2810) ;  /* 0x00011b627f007947 */ /* 0x000fea000b800000 */
[----:B--2---:R2:W3:Y:S04]  /*20a0*/  SHFL.IDX PT, R2, R12, 0x3, 0x181f ;  /* 0x00781f000c027f89 */ /* 0x0044e800000e0000 */
[----:B-1----:R2:W1:Y:S02]  /*20b0*/  SHFL.IDX PT, R0, R14, 0x3, 0x181f ;  /* 0x00781f000e007f89 */ /* 0x00246400000e0000 */
.L_x_2854:
        /* <DEDUP_REMOVED lines=31> */
[----:B------:R-:W5:Y:S04]  /*22b0*/  LDL R125, [R1] ;  /* 0x00000000017d7983 */ /* 0x000f680000100800 */
[----:B--2---:R-:W2:Y:S04]  /*22c0*/  LDL R11, [R1+0x30] ;  /* 0x00003000010b7983 */ /* 0x004ea80000100800 */
[----:B------:R-:W2:Y:S04]  /*22d0*/  LDL.64 R12, [R1+0x28] ;  /* 0x00002800010c7983 */ /* 0x000ea80000100a00 */
[----:B------:R-:W1:Y:S01]  /*22e0*/  S2R R18, SR_TID.X ;  /* 0x0000000000127919 */ /* 0x000e620000002100 */
[----:B------:R-:W-:Y:S01]  /*22f0*/  IMAD.MOV.U32 R120, RZ, RZ, -0x60 ;  /* 0xffffffa0ff787424 */ /* 0x000fe200078e00ff */
[----:B------:R-:W-:-:S03]  /*2300*/  SHF.R.S32.HI R8, RZ, 0x1f, R6 ;  /* 0x0000001fff087819 */ /* 0x000fc60000011406 */
[----:B------:R-:W-:Y:S02]  /*2310*/  IMAD R120, R126, R120, 0x60 ;  /* 0x000000607e787424 */ /* 0x000fe400078e0278 */
[----:B------:R-:W-:Y:S01]  /*2320*/  IMAD R2, R8, c[0x0][0x1e0], RZ ;  /* 0x0000780008027a24 */ /* 0x000fe200078e02ff */
[----:B-1----:R-:W-:-:S04]  /*2330*/  SHF.R.S32.HI R14, RZ, 0x1f, R18 ;  /* 0x0000001fff0e7819 */ /* 0x002fc80000011412 */
[----:B------:R-:W-:-:S04]  /*2340*/  LEA.HI R14, R14, R18, RZ, 0x3 ;  /* 0x000000120e0e7211 */ /* 0x000fc800078f18ff */
[----:B------:R-:W-:-:S04]  /*2350*/  SHF.R.S32.HI R14, RZ, 0x3, R14 ;  /* 0x00000003ff0e7819 */ /* 0x000fc8000001140e */
[----:B------:R-:W-:Y:S01]  /*2360*/  IADD3 R0, R120, c[0x0][0x1d0], -R14 ;  /* 0x0000740078007a10 */ /* 0x000fe20007ffe80e */
[----:B------:R-:W-:-:S03]  /*2370*/  IMAD.WIDE.U32 R4, R6, c[0x0][0x1e0], RZ ;  /* 0x0000780006047a25 */ /* 0x000fc600078e00ff */
[----:B------:R-:W-:Y:S01]  /*2380*/  ISETP.GE.AND P0, PT, R0, 0x1, PT ;  /* 0x000000010000780c */ /* 0x000fe20003f06270 */
[----:B------:R-:W-:-:S04]  /*2390*/  IMAD R2, R6, c[0x0][0x1e4], R2 ;  /* 0x0000790006027a24 */ /* 0x000fc800078e0202 */
[----:B------:R-:W-:-:S04]  /*23a0*/  IMAD.IADD R2, R5, 0x1, R2 ;  /* 0x0000000105027824 */ /* 0x000fc800078e0202 */
[----:B------:R-:W-:Y:S02]  /*23b0*/  IMAD R3, R2, 0x60, RZ ;  /* 0x0000006002037824 */ /* 0x000fe400078e02ff */
[----:B------:R-:W-:Y:S02]  /*23c0*/  IMAD.MOV.U32 R121, RZ, RZ, c[0x0][0x1e0] ;  /* 0x00007800ff797624 */ /* 0x000fe400078e00ff */
[----:B------:R-:W-:Y:S02]  /*23d0*/  IMAD.MOV.U32 R124, RZ, RZ, c[0x0][0x1e4] ;  /* 0x00007900ff7c7624 */ /* 0x000fe400078e00ff */
[----:B------:R-:W-:Y:S02]  /*23e0*/  IMAD.MOV.U32 R22, RZ, RZ, c[0x0][0x208] ;  /* 0x00008200ff167624 */ /* 0x000fe400078e00ff */
[----:B------:R-:W-:-:S05]  /*23f0*/  IMAD.MOV.U32 R21, RZ, RZ, 0x6 ;  /* 0x00000006ff157424 */ /* 0x000fca00078e00ff */
[C---:B------:R-:W-:Y:S01]  /*2400*/  SHF.L.U64.HI R21, R22.reuse, R21, c[0x0][0x20c] ;  /* 0x0000830016157619 */ /* 0x040fe20000010215 */
[----:B------:R-:W-:Y:S01]  /*2410*/  IMAD.SHL.U32 R22, R22, 0x40, RZ ;  /* 0x0000004016167824 */ /* 0x000fe200078e00ff */
[----:B------:R-:W-:Y:S01]  /*2420*/  BAR.SYNC.DEFER_BLOCKING 0x0 ;  /* 0x0000000000007b1d */ /* 0x000fe20000010000 */
[----:B------:R-:W-:Y:S01]  /*2430*/  LOP3.LUT P3, RZ, R20, 0x4, RZ, 0xc0, !PT ;  /* 0x0000000414ff7812 */ /* 0x000fe2000786c0ff */
[----:B---3--:R-:W-:Y:S02]  /*2440*/  IMAD.MOV.U32 R123, RZ, RZ, R10 ;  /* 0x000000ffff7b7224 */ /* 0x008fe400078e000a */
[----:B----4-:R-:W-:-:S04]  /*2450*/  IMAD.MOV.U32 R122, RZ, RZ, R16 ;  /* 0x000000ffff7a7224 */ /* 0x010fc800078e0010 */
[----:B------:R-:W-:Y:S01]  /*2460*/  IMAD.WIDE.U32 R4, R4, 0x60, R122 ;  /* 0x0000006004047825 */ /* 0x000fe200078e007a */
[----:B-----5:R-:W-:-:S03]  /*2470*/  LOP3.LUT P4, RZ, R125, 0x2, RZ, 0xc0, !PT ;  /* 0x000000027dff7812 */ /* 0x020fc6000788c0ff */
[----:B------:R-:W-:Y:S01]  /*2480*/  IMAD.IADD R5, R5, 0x1, R3 ;  /* 0x0000000105057824 */ /* 0x000fe200078e0203 */
[C---:B------:R-:W-:Y:S02]  /*2490*/  @P0 LEA R2, P1, R4.reuse, c[0x0][0x1c8], 0x1 ;  /* 0x0000720004020a11 */ /* 0x040fe400078208ff */
[----:B------:R-:W-:Y:S02]  /*24a0*/  LOP3.LUT P2, RZ, R125, 0x1, RZ, 0xc0, !PT ;  /* 0x000000017dff7812 */ /* 0x000fe4000784c0ff */
[----:B------:R-:W-:Y:S02]  /*24b0*/  @P0 LEA.HI.X R3, R4, c[0x0][0x1cc], R5, 0x1, P1 ;  /* 0x0000730004030a11 */ /* 0x000fe400008f0c05 */
[----:B------:R-:W-:-:S03]  /*24c0*/  ISETP.GE.AND P1, PT, R0, 0x21, PT ;  /* 0x000000210000780c */ /* 0x000fc60003f26270 */
[----:B------:R-:W-:Y:S01]  /*24d0*/  @!PT LDS RZ, [RZ] ;  /* 0x00000000fffff984 */ /* 0x000fe20000000800 */
[----:B------:R-:W-:Y:S01]  /*24e0*/  @!PT LDS RZ, [RZ] ;  /* 0x00000000fffff984 */ /* 0x000fe20000000800 */
[----:B------:R-:W-:Y:S01]  /*24f0*/  @!PT LDS RZ, [RZ] ;  /* 0x00000000fffff984 */ /* 0x000fe20000000800 */
[----:B------:R1:W-:Y:S06]  /*2500*/  @P0 LDGSTS.E.BYPASS.LTC128B.128 [R251+0xc100], [R2.64], !P4 ;  /* 0x0c10000002fb0fae */ /* 0x0003ec000e101d48 */
[----:B------:R1:W-:Y:S04]  /*2510*/  @P0 LDGSTS.E.BYPASS.LTC128B.128 [R251+0xf100], [R2.64+0x80], !P2 ;  /* 0x0f10008002fb0fae */ /* 0x0003e8000d101d48 */
[----:B------:R1:W-:Y:S04]  /*2520*/  @P0 LDGSTS.E.BYPASS.LTC128B.128 [R251+0x12100], [R2.64+0x100], !P6 ;  /* 0x1210010002fb0fae */ /* 0x0003e8000f101d48 */
[----:B------:R1:W-:Y:S01]  /*2530*/  @P0 LDGSTS.E.BYPASS.LTC128B.128 [R251+0x15100], [R2.64+0x180], !P5 ;  /* 0x1510018002fb0fae */ /* 0x0003e2000e901d48 */
[----:B------:R-:W-:-:S02]  /*2540*/  IMAD R10, R8, c[0x0][0x208], RZ ;  /* 0x00008200080a7a24 */ /* 0x000fc400078e02ff */
[----:B------:R-:W-:-:S04]  /*2550*/  IMAD.WIDE.U32 R8, R6, c[0x0][0x208], RZ ;  /* 0x0000820006087a25 */ /* 0x000fc800078e00ff */
[----:B------:R-:W-:Y:S02]  /*2560*/  IMAD R10, R6, c[0x0][0x20c], R10 ;  /* 0x00008300060a7a24 */ /* 0x000fe400078e020a */
[----:B--2---:R-:W-:Y:S01]  /*2570*/  IMAD.MOV.U32 R6, RZ, RZ, R12 ;  /* 0x000000ffff067224 */ /* 0x004fe200078e000c */
[----:B-1----:R-:W-:-:S04]  /*2580*/  @P1 LEA R3, P0, R121, R4, 0x5 ;  /* 0x0000000479031211 */ /* 0x002fc800078028ff */
[----:B------:R-:W-:Y:S02]  /*2590*/  @P1 LEA.HI.X R7, R121, R5, R124, 0x5, P0 ;  /* 0x0000000579071211 */ /* 0x000fe400000f2c7c */
[----:B------:R-:W-:-:S04]  /*25a0*/  @P1 LEA R2, P0, R3, c[0x0][0x1c8], 0x1 ;  /* 0x0000720003021a11 */ /* 0x000fc800078008ff */
[----:B------:R-:W-:Y:S02]  /*25b0*/  @P1 LEA.HI.X R3, R3, c[0x0][0x1cc], R7, 0x1, P0 ;  /* 0x0000730003031a11 */ /* 0x000fe400000f0c07 */
[----:B------:R-:W-:Y:S01]  /*25c0*/  ISETP.GE.AND P0, PT, R0, 0x41, PT ;  /* 0x000000410000780c */ /* 0x000fe20003f06270 */
[----:B------:R-:W-:Y:S02]  /*25d0*/  IMAD.MOV.U32 R7, RZ, RZ, R11 ;  /* 0x000000ffff077224 */ /* 0x000fe400078e000b */
[----:B------:R-:W-:Y:S01]  /*25e0*/  IMAD.IADD R9, R9, 0x1, R10 ;  /* 0x0000000109097824 */ /* 0x000fe200078e020a */
[----:B------:R1:W-:Y:S01]  /*25f0*/  @P1 LDGSTS.E.BYPASS.LTC128B.128 [R251+0xd100], [R2.64], !P4 ;  /* 0x0d10000002fb1fae */ /* 0x0003e2000e101d48 */
[----:B------:R-:W-:-:S03]  /*2600*/  IMAD.WIDE.U32 R10, R121, 0x40, RZ ;  /* 0x00000040790a7825 */ /* 0x000fc600078e00ff */
[----:B------:R1:W-:Y:S01]  /*2610*/  @P1 LDGSTS.E.BYPASS.LTC128B.128 [R251+0x10100], [R2.64+0x80], !P2 ;  /* 0x1010008002fb1fae */ /* 0x0003e2000d101d48 */
[----:B------:R-:W-:-:S03]  /*2620*/  IMAD.WIDE.U32 R6, R8, 0x60, R6 ;  /* 0x0000006008067825 */ /* 0x000fc600078e0006 */
[----:B------:R1:W-:Y:S04]  /*2630*/  @P1 LDGSTS.E.BYPASS.LTC128B.128 [R251+0x13100], [R2.64+0x100], !P6 ;  /* 0x1310010002fb1fae */ /* 0x0003e8000f101d48 */
[----:B------:R1:W-:Y:S01]  /*2640*/  @P1 LDGSTS.E.BYPASS.LTC128B.128 [R251+0x16100], [R2.64+0x180], !P5 ;  /* 0x1610018002fb1fae */ /* 0x0003e2000e901d48 */
[----:B------:R-:W-:Y:S01]  /*2650*/  @P0 IADD3 R8, P1, R4, R10, RZ ;  /* 0x0000000a04080210 */ /* 0x000fe20007f3e0ff */
[----:B-1----:R-:W-:Y:S02]  /*2660*/  IMAD.SHL.U32 R2, R124, 0x40, RZ ;  /* 0x000000407c027824 */ /* 0x002fe400078e00ff */
[----:B------:R-:W-:-:S03]  /*2670*/  IMAD R3, R9, 0x60, RZ ;  /* 0x0000006009037824 */ /* 0x000fc600078e02ff */
[----:B------:R-:W-:Y:S01]  /*2680*/  @P0 IADD3.X R5, R5, R11, R2, P1, !PT ;  /* 0x0000000b05050210 */ /* 0x000fe20000ffe402 */
[----:B------:R-:W-:Y:S01]  /*2690*/  IMAD.IADD R3, R7, 0x1, R3 ;  /* 0x0000000107037824 */ /* 0x000fe200078e0203 */
[----:B------:R-:W-:-:S04]  /*26a0*/  LEA R2, P1, R6, c[0x0][0x1f8], 0x1 ;  /* 0x00007e0006027a11 */ /* 0x000fc800078208ff */
        /* <DEDUP_REMOVED lines=22> */
[----:B------:R-:W-:Y:S04]  /*2810*/  LDSM.16.M88.4 R32, [R216] ;  /* 0x00000000d820783b */ /* 0x000fe80000000200 */
[----:B------:R-:W1:Y:S04]  /*2820*/  LDSM.16.M88.4 R28, [R216+0x800] ;  /* 0x00080000d81c783b */ /* 0x000e680000000200 */
[----:B------:R-:W2:Y:S04]  /*2830*/  LDSM.16.M88.4 R24, [R216+0x1000] ;  /* 0x00100000d818783b */ /* 0x000ea80000000200 */
[----:B------:R-:W3:Y:S04]  /*2840*/  LDSM.16.M88.4 R48, [R216+0x1800] ;  /* 0x00180000d830783b */ /* 0x000ee80000000200 */
[----:B------:R-:W4:Y:S04]  /*2850*/  LDSM.16.M88.4 R56, [R216+0x2000] ;  /* 0x00200000d838783b */ /* 0x000f280000000200 */
[----:B------:R-:W5:Y:S04]  /*2860*/  LDSM.16.M88.4 R68, [R216+0x2800] ;  /* 0x00280000d844783b */ /* 0x000f680000000200 */
[----:B------:R-:W-:Y:S04]  /*2870*/  LDSM.16.M88.4 R8, [R224] ;  /* 0x00000000e008783b */ /* 0x000fe80000000200 */
[----:B------:R-:W-:Y:S04]  /*2880*/  LDSM.16.M88.4 R64, [R227] ;  /* 0x00000000e340783b */ /* 0x000fe80000000200 */
[----:B------:R-:W1:Y:S04]  /*2890*/  LDSM.16.M88.4 R60, [R250] ;  /* 0x00000000fa3c783b */ /* 0x000e680000000200 */
[----:B------:R-:W1:Y:S04]  /*28a0*/  LDSM.16.M88.4 R80, [R249] ;  /* 0x00000000f950783b */ /* 0x000e680000000200 */
        /* <DEDUP_REMOVED lines=16> */
[----:B-1----:R-:W-:-:S05]  /*29b0*/  IADD3 R2, P0, R12, R22, RZ ;  /* 0x000000160c027210 */ /* 0x002fca0007f1e0ff */
[----:B------:R-:W-:Y:S01]  /*29c0*/  IMAD.X R3, R13, 0x1, R21, P0 ;  /* 0x000000010d037824 */ /* 0x000fe200000e0615 */
        /* <DEDUP_REMOVED lines=8> */
[----:B------:R-:W-:-:S13]  /*2a50*/  ISETP.LT.OR P0, PT, R0, 0x41, P1 ;  /* 0x000000410000780c */ /* 0x000fda0000f01670 */
[----:B------:R1:W-:Y:S01]  /*2a60*/  LDGSTS.E.BYPASS.LTC128B.128 [R251+0x2100], [R2.64], !P0 ;  /* 0x0210000002fb7fae */ /* 0x0003e2000c101d48 */
[C---:B------:R-:W-:Y:S02]  /*2a70*/  ISETP.LT.OR P0, PT, R0.reuse, 0x41, !P4 ;  /* 0x000000410000780c */ /* 0x040fe40006701670 */
[C---:B------:R-:W-:Y:S01]  /*2a80*/  ISETP.LT.OR P1, PT, R0.reuse, 0x41, !P3 ;  /* 0x000000410000780c */ /* 0x040fe20005f21670 */
[C---:B------:R-:W-:Y:S10]  /*2a90*/  HMMA.16816.F32.BF16 R40, R4.reuse, R28, RZ ;  /* 0x0000001c0428723c */ /* 0x040ff400000418ff */
[----:B------:R1:W-:Y:S01]  /*2aa0*/  LDGSTS.E.BYPASS.LTC128B.128 [R251+0x5100], [R2.64+0x80], !P0 ;  /* 0x0510008002fb7fae */ /* 0x0003e2000c101d48 */
[----:B------:R-:W-:Y:S01]  /*2ab0*/  ISETP.LT.OR P0, PT, R0, 0x41, !P2 ;  /* 0x000000410000780c */ /* 0x000fe20005701670 */
[C---:B------:R-:W-:Y:S02]  /*2ac0*/  HMMA.16816.F32.BF16 R52, R4.reuse, R32, RZ ;  /* 0x000000200434723c */ /* 0x040fe400000418ff */
[----:B------:R1:W-:Y:S06]  /*2ad0*/  LDGSTS.E.BYPASS.LTC128B.128 [R251+0x8100], [R2.64+0x100], !P1 ;  /* 0x0810010002fb7fae */ /* 0x0003ec000c901d48 */
[C---:B------:R-:W-:Y:S04]  /*2ae0*/  HMMA.16816.F32.BF16 R44, R4.reuse, R34, RZ ;  /* 0x00000022042c723c */ /* 0x040fe800000418ff */
[----:B------:R1:W-:Y:S04]  /*2af0*/  LDGSTS.E.BYPASS.LTC128B.128 [R251+0xb100], [R2.64+0x180], !P0 ;  /* 0x0b10018002fb7fae */ /* 0x0003e8000c101d48 */
[C---:B------:R-:W-:Y:S01]  /*2b00*/  HMMA.16816.F32.BF16 R32, R4.reuse, R30, RZ ;  /* 0x0000001e0420723c */ /* 0x040fe200000418ff */
[----:B------:R-:W0:Y:S07]  /*2b10*/  LDGDEPBAR ;  /* 0x00000000000079af */ /* 0x000e2e0000000000 */
[C---:B--2---:R-:W-:Y:S08]  /*2b20*/  HMMA.16816.F32.BF16 R36, R4.reuse, R24, RZ ;  /* 0x000000180424723c */ /* 0x044ff000000418ff */
[C---:B------:R-:W-:Y:S08]  /*2b30*/  HMMA.16816.F32.BF16 R28, R4.reuse, R26, RZ ;  /* 0x0000001a041c723c */ /* 0x040ff000000418ff */
[C---:B---3--:R-:W-:Y:S08]  /*2b40*/  HMMA.16816.F32.BF16 R24, R4.reuse, R48, RZ ;  /* 0x000000300418723c */ /* 0x048ff000000418ff */
[C---:B------:R-:W-:Y:S08]  /*2b50*/  HMMA.16816.F32.BF16 R20, R4.reuse, R50, RZ ;  /* 0x000000320414723c */ /* 0x040ff000000418ff */
[C---:B----4-:R-:W-:Y:S08]  /*2b60*/  HMMA.16816.F32.BF16 R16, R4.reuse, R56, RZ ;  /* 0x000000380410723c */ /* 0x050ff000000418ff */
[C---:B-1----:R-:W-:Y:S08]  /*2b70*/  HMMA.16816.F32.BF16 R12, R4.reuse, R58, RZ ;  /* 0x0000003a040c723c */ /* 0x042ff000000418ff */
[C---:B-----5:R-:W-:Y:S08]  /*2b80*/  HMMA.16816.F32.BF16 R96, R4.reuse, R68, RZ ;  /* 0x000000440460723c */ /* 0x060ff000000418ff */
[----:B------:R-:W-:Y:S01]  /*2b90*/  HMMA.16816.F32.BF16 R92, R4, R70, RZ ;  /* 0x00000046045c723c */ /* 0x000fe200000418ff */
[----:B------:R-:W-:Y:S04]  /*2ba0*/  LDSM.16.M88.4 R4, [R226] ;  /* 0x00000000e204783b */ /* 0x000fe80000000200 */
[----:B------:R-:W1:Y:S03]  /*2bb0*/  LDSM.16.M88.4 R68, [R222+0x800] ;  /* 0x00080000de44783b */ /* 0x000e660000000200 */
[C---:B------:R-:W-:Y:S01]  /*2bc0*/  HMMA.16816.F32.BF16 R48, R8.reuse, R60, R40 ;  /* 0x0000003c0830723c */ /* 0x040fe20000041828 */
[----:B------:R-:W2:Y:S07]  /*2bd0*/  LDSM.16.M88.4 R40, [R222] ;  /* 0x00000000de28783b */ /* 0x000eae0000000200 */
[C---:B------:R-:W-:Y:S01]  /*2be0*/  HMMA.16816.F32.BF16 R76, R8.reuse, R62, R32 ;  /* 0x0000003e084c723c */ /* 0x040fe20000041820 */
[----:B------:R-:W3:Y:S04]  /*2bf0*/  LDSM.16.M88.4 R60, [R222+0x1000] ;  /* 0x00100000de3c783b */ /* 0x000ee80000000200 */
[----:B------:R-:W-:Y:S03]  /*2c00*/  LDSM.16.M88.4 R32, [R222+0x2000] ;  /* 0x00200000de20783b */ /* 0x000fe60000000200 */
[C---:B------:R-:W-:Y:S01]  /*2c10*/  HMMA.16816.F32.BF16 R72, R8.reuse, R80, R36 ;  /* 0x000000500848723c */ /* 0x040fe20000041824 */
[----:B------:R-:W4:Y:S07]  /*2c20*/  LDSM.16.M88.4 R36, [R222+0x1800] ;  /* 0x00180000de24783b */ /* 0x000f2e0000000200 */
[C---:B------:R-:W-:Y:S08]  /*2c30*/  HMMA.16816.F32.BF16 R88, R8.reuse, R64, R52 ;  /* 0x000000400858723c */ /* 0x040ff00000041834 */
[C---:B------:R-:W-:Y:S08]  /*2c40*/  HMMA.16816.F32.BF16 R84, R8.reuse, R66, R44 ;  /* 0x000000420854723c */ /* 0x040ff0000004182c */
[C---:B------:R-:W-:Y:S01]  /*2c50*/  HMMA.16816.F32.BF16 R64, R8.reuse, R82, R28 ;  /* 0x000000520840723c */ /* 0x040fe2000004181c */
[----:B------:R-:W5:Y:S04]  /*2c60*/  LDSM.16.M88.4 R28, [R222+0x2800] ;  /* 0x00280000de1c783b */ /* 0x000f680000000200 */
[----:B------:R-:W-:Y:S03]  /*2c70*/  LDSM.16.M88.4 R80, [R219] ;  /* 0x00000000db50783b */ /* 0x000fe60000000200 */
[C---:B------:R-:W-:Y:S08]  /*2c80*/  HMMA.16816.F32.BF16 R56, R8.reuse, R100, R24 ;  /* 0x000000640838723c */ /* 0x040ff00000041818 */
[C---:B------:R-:W-:Y:S01]  /*2c90*/  HMMA.16816.F32.BF16 R52, R8.reuse, R102, R20 ;  /* 0x000000660834723c */ /* 0x040fe20000041814 */
[----:B------:R-:W-:Y:S07]  /*2ca0*/  LDSM.16.M88.4 R100, [R219+0x800] ;  /* 0x00080000db64783b */ /* 0x000fee0000000200 */
[C---:B------:R-:W-:Y:S01]  /*2cb0*/  HMMA.16816.F32.BF16 R20, R8.reuse, R108, R96 ;  /* 0x0000006c0814723c */ /* 0x040fe20000041860 */
[----:B------:R-:W-:Y:S07]  /*2cc0*/  LDSM.16.M88.4 R96, [R219+0x2000] ;  /* 0x00200000db60783b */ /* 0x000fee0000000200 */
[C---:B------:R-:W-:Y:S01]  /*2cd0*/  HMMA.16816.F32.BF16 R44, R8.reuse, R104, R16 ;  /* 0x00000068082c723c */ /* 0x040fe20000041810 */
[----:B------:R-:W3:Y:S07]  /*2ce0*/  LDSM.16.M88.4 R16, [R225] ;  /* 0x00000000e110783b */ /* 0x000eee0000000200 */
[C---:B------:R-:W-:Y:S01]  /*2cf0*/  HMMA.16816.F32.BF16 R24, R8.reuse, R106, R12 ;  /* 0x0000006a0818723c */ /* 0x040fe2000004180c */
[----:B------:R-:W-:Y:S07]  /*2d00*/  LDSM.16.M88.4 R104, [R245] ;  /* 0x00000000f568783b */ /* 0x000fee0000000200 */
[----:B------:R-:W-:Y:S01]  /*2d10*/  HMMA.16816.F32.BF16 R12, R8, R110, R92 ;  /* 0x0000006e080c723c */ /* 0x000fe2000004185c */
[----:B------:R-:W4:Y:S04]  /*2d20*/  LDSM.16.M88.4 R92, [R219+0x1000] ;  /* 0x00100000db5c783b */ /* 0x000f280000000200 */
[----:B------:R-:W-:Y:S03]  /*2d30*/  LDSM.16.M88.4 R108, [R242] ;  /* 0x00000000f26c783b */ /* 0x000fe60000000200 */
[C---:B-1----:R-:W-:Y:S08]  /*2d40*/  HMMA.16816.F32.BF16 R48, R4.reuse, R68, R48 ;  /* 0x000000440430723c */ /* 0x042ff00000041830 */
[C---:B------:R-:W-:Y:S01]  /*2d50*/  HMMA.16816.F32.BF16 R76, R4.reuse, R70, R76 ;  /* 0x00000046044c723c */ /* 0x040fe2000004184c */
[----:B------:R-:W1:Y:S07]  /*2d60*/  LDSM.16.M88.4 R68, [R219+0x1800] ;  /* 0x00180000db44783b */ /* 0x000e6e0000000200 */
[C---:B--2---:R-:W-:Y:S08]  /*2d70*/  HMMA.16816.F32.BF16 R8, R4.reuse, R40, R88 ;  /* 0x000000280408723c */ /* 0x044ff00000041858 */
[C---:B------:R-:W-:Y:S08]  /*2d80*/  HMMA.16816.F32.BF16 R40, R4.reuse, R42, R84 ;  /* 0x0000002a0428723c */ /* 0x040ff00000041854 */
[C---:B---3--:R-:W-:Y:S08]  /*2d90*/  HMMA.16816.F32.BF16 R72, R4.reuse, R60, R72 ;  /* 0x0000003c0448723c */ /* 0x048ff00000041848 */
[C---:B------:R-:W-:Y:S08]  /*2da0*/  HMMA.16816.F32.BF16 R64, R4.reuse, R62, R64 ;  /* 0x0000003e0440723c */ /* 0x040ff00000041840 */
[C---:B----4-:R-:W-:Y:S08]  /*2db0*/  HMMA.16816.F32.BF16 R60, R4.reuse, R36, R56 ;  /* 0x00000024043c723c */ /* 0x050ff00000041838 */
[C---:B------:R-:W-:Y:S08]  /*2dc0*/  HMMA.16816.F32.BF16 R56, R4.reuse, R38, R52 ;  /* 0x000000260438723c */ /* 0x040ff00000041834 */
[C---:B-----5:R-:W-:Y:S01]  /*2dd0*/  HMMA.16816.F32.BF16 R88, R4.reuse, R28, R20 ;  /* 0x0000001c0458723c */ /* 0x060fe20000041814 */
[----:B------:R-:W2:Y:S07]  /*2de0*/  LDSM.16.M88.4 R20, [R219+0x2800] ;  /* 0x00280000db14783b */ /* 0x000eae0000000200 */
[C---:B------:R-:W-:Y:S01]  /*2df0*/  HMMA.16816.F32.BF16 R52, R4.reuse, R32, R44 ;  /* 0x000000200434723c */ /* 0x040fe2000004182c */
[----:B------:R-:W-:Y:S07]  /*2e00*/  LDSM.16.M88.4 R44, [R216+0x3800] ;  /* 0x00380000d82c783b */ /* 0x000fee0000000200 */
[C---:B------:R-:W-:Y:S08]  /*2e10*/  HMMA.16816.F32.BF16 R32, R4.reuse, R34, R24 ;  /* 0x000000220420723c */ /* 0x040ff00000041818 */
[----:B------:R-:W-:Y:S01]  /*2e20*/  HMMA.16816.F32.BF16 R24, R4, R30, R12 ;  /* 0x0000001e0418723c */ /* 0x000fe2000004180c */
[----:B------:R-:W-:Y:S04]  /*2e30*/  LDSM.16.M88.4 R4, [R223+0x4000] ;  /* 0x00400000df04783b */ /* 0x000fe80000000200 */
[----:B------:R-:W3:Y:S03]  /*2e40*/  LDSM.16.M88.4 R28, [R216+0x3000] ;  /* 0x00300000d81c783b */ /* 0x000ee60000000200 */
[C---:B------:R-:W-:Y:S01]  /*2e50*/  HMMA.16816.F32.BF16 R8, R16.reuse, R80, R8 ;  /* 0x000000501008723c */ /* 0x040fe20000041808 */
[----:B------:R-:W-:Y:S07]  /*2e60*/  LDSM.16.M88.4 R12, [R224+0x4000] ;  /* 0x00400000e00c783b */ /* 0x000fee0000000200 */
[C---:B------:R-:W-:Y:S08]  /*2e70*/  HMMA.16816.F32.BF16 R36, R16.reuse, R82, R40 ;  /* 0x000000521024723c */ /* 0x040ff00000041828 */
[C---:B------:R-:W-:Y:S08]  /*2e80*/  HMMA.16816.F32.BF16 R80, R16.reuse, R92, R72 ;  /* 0x0000005c1050723c */ /* 0x040ff00000041848 */
[C---:B-1----:R-:W-:Y:S01]  /*2e90*/  HMMA.16816.F32.BF16 R72, R16.reuse, R68, R60 ;  /* 0x000000441048723c */ /* 0x042fe2000004183c */
[----:B------:R-:W1:Y:S07]  /*2ea0*/  LDSM.16.M88.4 R60, [R216+0x4800] ;  /* 0x00480000d83c783b */ /* 0x000e6e0000000200 */
[C---:B------:R-:W-:Y:S08]  /*2eb0*/  HMMA.16816.F32.BF16 R84, R16.reuse, R102, R76 ;  /* 0x000000661054723c */ /* 0x040ff0000004184c */
[C---:B------:R-:W-:Y:S01]  /*2ec0*/  HMMA.16816.F32.BF16 R68, R16.reuse, R70, R56 ;  /* 0x000000461044723c */ /* 0x040fe20000041838 */
[----:B------:R-:W4:Y:S07]  /*2ed0*/  LDSM.16.M88.4 R56, [R216+0x5000] ;  /* 0x00500000d838783b */ /* 0x000f2e0000000200 */
[C---:B------:R-:W-:Y:S01]  /*2ee0*/  HMMA.16816.F32.BF16 R76, R16.reuse, R94, R64 ;  /* 0x0000005e104c723c */ /* 0x040fe20000041840 */
[----:B------:R-:W5:Y:S04]  /*2ef0*/  LDSM.16.M88.4 R64, [R216+0x4000] ;  /* 0x00400000d840783b */ /* 0x000f680000000200 */
[----:B------:R-:W1:Y:S03]  /*2f00*/  LDSM.16.M88.4 R92, [R216+0x5800] ;  /* 0x00580000d85c783b */ /* 0x000e660000000200 */
[C---:B------:R-:W-:Y:S01]  /*2f10*/  HMMA.16816.F32.BF16 R40, R16.reuse, R100, R48 ;  /* 0x000000641028723c */ /* 0x040fe20000041830 */
[----:B------:R-:W-:Y:S07]  /*2f20*/  LDSM.16.M88.4 R100, [R243] ;  /* 0x00000000f364783b */ /* 0x000fee0000000200 */
[C---:B------:R-:W-:Y:S08]  /*2f30*/  HMMA.16816.F32.BF16 R52, R16.reuse, R96, R52 ;  /* 0x000000601034723c */ /* 0x040ff00000041834 */
[C---:B------:R-:W-:Y:S01]  /*2f40*/  HMMA.16816.F32.BF16 R48, R16.reuse, R98, R32 ;  /* 0x000000621030723c */ /* 0x040fe20000041820 */
[----:B------:R-:W1:Y:S07]  /*2f50*/  LDSM.16.M88.4 R96, [R244] ;  /* 0x00000000f460783b */ /* 0x000e6e0000000200 */
[C---:B--2---:R-:W-:Y:S08]  /*2f60*/  HMMA.16816.F32.BF16 R88, R16.reuse, R20, R88 ;  /* 0x000000141058723c */ /* 0x044ff00000041858 */
[----:B------:R-:W-:Y:S08]  /*2f70*/  HMMA.16816.F32.BF16 R32, R16, R22, R24 ;  /* 0x000000161020723c */ /* 0x000ff00000041818 */
[C---:B---3--:R-:W-:Y:S08]  /*2f80*/  HMMA.16816.F32.BF16 R24, R4.reuse, R28, R8 ;  /* 0x0000001c0418723c */ /* 0x048ff00000041808 */
[C---:B------:R-:W-:Y:S01]  /*2f90*/  HMMA.16816.F32.BF16 R20, R4.reuse, R30, R36 ;  /* 0x0000001e0414723c */ /* 0x040fe20000041824 */
[----:B------:R-:W-:Y:S04]  /*2fa0*/  LDSM.16.M88.4 R36, [R240] ;  /* 0x00000000f024783b */ /* 0x000fe80000000200 */
[----:B------:R-:W-:Y:S03]  /*2fb0*/  LDSM.16.M88.4 R28, [R222+0x3000] ;  /* 0x00300000de1c783b */ /* 0x000fe60000000200 */
[C---:B------:R-:W-:Y:S08]  /*2fc0*/  HMMA.16816.F32.BF16 R8, R4.reuse, R46, R84 ;  /* 0x0000002e0408723c */ /* 0x040ff00000041854 */
[C---:B-1----:R-:W-:Y:S08]  /*2fd0*/  HMMA.16816.F32.BF16 R72, R4.reuse, R60, R72 ;  /* 0x0000003c0448723c */ /* 0x042ff00000041848 */
[C---:B------:R-:W-:Y:S08]  /*2fe0*/  HMMA.16816.F32.BF16 R84, R4.reuse, R62, R68 ;  /* 0x0000003e0454723c */ /* 0x040ff00000041844 */
[C---:B------:R-:W-:Y:S01]  /*2ff0*/  HMMA.16816.F32.BF16 R16, R4.reuse, R44, R40 ;  /* 0x0000002c0410723c */ /* 0x040fe20000041828 */
[----:B------:R-:W1:Y:S07]  /*3000*/  LDSM.16.M88.4 R44, [R241] ;  /* 0x00000000f12c783b */ /* 0x000e6e0000000200 */
        /* <DEDUP_REMOVED lines=8> */
[----:B------:R-:W2:Y:S07]  /*3090*/  LDSM.16.M88.4 R4, [R226+0x4000] ;  /* 0x00400000e204783b */ /* 0x000eae0000000200 */
[C---:B------:R-:W-:Y:S01]  /*30a0*/  HMMA.16816.F32.BF16 R48, R12.reuse, R104, R24 ;  /* 0x000000680c30723c */ /* 0x040fe20000041818 */
[----:B------:R-:W3:Y:S07]  /*30b0*/  LDSM.16.M88.4 R24, [R222+0x3800] ;  /* 0x00380000de18783b */ /* 0x000eee0000000200 */
[C---:B------:R-:W-:Y:S01]  /*30c0*/  HMMA.16816.F32.BF16 R40, R12.reuse, R106, R20 ;  /* 0x0000006a0c28723c */ /* 0x040fe20000041814 */
[----:B------:R-:W-:Y:S07]  /*30d0*/  LDSM.16.M88.4 R104, [R219+0x3800] ;  /* 0x00380000db68783b */ /* 0x000fee0000000200 */
[C---:B------:R-:W-:Y:S08]  /*30e0*/  HMMA.16816.F32.BF16 R32, R12.reuse, R96, R16 ;  /* 0x000000600c20723c */ /* 0x040ff00000041810 */
[C---:B------:R-:W-:Y:S01]  /*30f0*/  HMMA.16816.F32.BF16 R16, R12.reuse, R100, R80 ;  /* 0x000000640c10723c */ /* 0x040fe20000041850 */
[----:B------:R-:W4:Y:S07]  /*3100*/  LDSM.16.M88.4 R80, [R222+0x4800] ;  /* 0x00480000de50783b */ /* 0x000f2e0000000200 */
[C---:B------:R-:W-:Y:S08]  /*3110*/  HMMA.16816.F32.BF16 R76, R12.reuse, R102, R76 ;  /* 0x000000660c4c723c */ /* 0x040ff0000004184c */
[C---:B------:R-:W-:Y:S01]  /*3120*/  HMMA.16816.F32.BF16 R20, R12.reuse, R98, R8 ;  /* 0x000000620c14723c */ /* 0x040fe20000041808 */
[----:B------:R-:W5:Y:S04]  /*3130*/  LDSM.16.M88.4 R96, [R222+0x5800] ;  /* 0x00580000de60783b */ /* 0x000f680000000200 */
[----:B------:R-:W-:Y:S03]  /*3140*/  LDSM.16.M88.4 R8, [R225+0x4000] ;  /* 0x00400000e108783b */ /* 0x000fe60000000200 */
[C---:B------:R-:W-:Y:S08]  /*3150*/  HMMA.16816.F32.BF16 R72, R12.reuse, R108, R72 ;  /* 0x0000006c0c48723c */ /* 0x040ff00000041848 */
[C---:B------:R-:W-:Y:S01]  /*3160*/  HMMA.16816.F32.BF16 R84, R12.reuse, R110, R84 ;  /* 0x0000006e0c54723c */ /* 0x040fe20000041854 */
[----:B------:R-:W3:Y:S07]  /*3170*/  LDSM.16.M88.4 R108, [R219+0x3000] ;  /* 0x00300000db6c783b */ /* 0x000eee0000000200 */
[C---:B-1----:R-:W-:Y:S08]  /*3180*/  HMMA.16816.F32.BF16 R68, R12.reuse, R44, R68 ;  /* 0x0000002c0c44723c */ /* 0x042ff00000041844 */
[C---:B------:R-:W-:Y:S08]  /*3190*/  HMMA.16816.F32.BF16 R60, R12.reuse, R46, R60 ;  /* 0x0000002e0c3c723c */ /* 0x040ff0000004183c */
[C---:B------:R-:W-:Y:S08]  /*31a0*/  HMMA.16816.F32.BF16 R56, R12.reuse, R36, R56 ;  /* 0x000000240c38723c */ /* 0x040ff00000041838 */
[----:B------:R-:W-:Y:S08]  /*31b0*/  HMMA.16816.F32.BF16 R52, R12, R38, R52 ;  /* 0x000000260c34723c */ /* 0x000ff00000041834 */
[C---:B--2---:R-:W-:Y:S01]  /*31c0*/  HMMA.16816.F32.BF16 R12, R4.reuse, R30, R40 ;  /* 0x0000001e040c723c */ /* 0x044fe20000041828 */
[----:B------:R-:W1:Y:S07]  /*31d0*/  LDSM.16.M88.4 R40, [R219+0x4000] ;  /* 0x00400000db28783b */ /* 0x000e6e0000000200 */
[C---:B------:R-:W-:Y:S08]  /*31e0*/  HMMA.16816.F32.BF16 R48, R4.reuse, R28, R48 ;  /* 0x0000001c0430723c */ /* 0x040ff00000041830 */
[C---:B---3--:R-:W-:Y:S08]  /*31f0*/  HMMA.16816.F32.BF16 R44, R4.reuse, R24, R32 ;  /* 0x00000018042c723c */ /* 0x048ff00000041820 */
[C---:B------:R-:W-:Y:S01]  /*3200*/  HMMA.16816.F32.BF16 R32, R4.reuse, R64, R16 ;  /* 0x000000400420723c */ /* 0x040fe20000041810 */
[----:B------:R-:W2:Y:S07]  /*3210*/  LDSM.16.M88.4 R16, [R219+0x4800] ;  /* 0x00480000db10783b */ /* 0x000eae0000000200 */
[C---:B------:R-:W-:Y:S08]  /*3220*/  HMMA.16816.F32.BF16 R28, R4.reuse, R66, R76 ;  /* 0x00000042041c723c */ /* 0x040ff0000004184c */
[C---:B------:R-:W-:Y:S08]  /*3230*/  HMMA.16816.F32.BF16 R36, R4.reuse, R26, R20 ;  /* 0x0000001a0424723c */ /* 0x040ff00000041814 */
[C---:B----4-:R-:W-:Y:S01]  /*3240*/  HMMA.16816.F32.BF16 R24, R4.reuse, R80, R72 ;  /* 0x000000500418723c */ /* 0x050fe20000041848 */
[----:B------:R-:W-:Y:S07]  /*3250*/  LDSM.16.M88.4 R72, [R216+0x6000] ;  /* 0x00600000d848783b */ /* 0x000fee0000000200 */
[C---:B------:R-:W-:Y:S08]  /*3260*/  HMMA.16816.F32.BF16 R20, R4.reuse, R82, R84 ;  /* 0x000000520414723c */ /* 0x040ff00000041854 */
[C---:B------:R-:W-:Y:S08]  /*3270*/  HMMA.16816.F32.BF16 R84, R4.reuse, R88, R68 ;  /* 0x000000580454723c */ /* 0x040ff00000041844 */
[C---:B-----5:R-:W-:Y:S01]  /*3280*/  HMMA.16816.F32.BF16 R100, R4.reuse, R96, R56 ;  /* 0x000000600464723c */ /* 0x060fe20000041838 */
[----:B------:R-:W3:Y:S07]  /*3290*/  LDSM.16.M88.4 R56, [R219+0x5800] ;  /* 0x00580000db38783b */ /* 0x000eee0000000200 */
[C---:B------:R-:W-:Y:S08]  /*32a0*/  HMMA.16816.F32.BF16 R80, R4.reuse, R90, R60 ;  /* 0x0000005a0450723c */ /* 0x040ff0000004183c */
[----:B------:R-:W-:Y:S01]  /*32b0*/  HMMA.16816.F32.BF16 R96, R4, R98, R52 ;  /* 0x000000620460723c */ /* 0x000fe20000041834 */
[----:B------:R-:W-:Y:S04]  /*32c0*/  LDSM.16.M88.4 R4, [R223+0x8000] ;  /* 0x00800000df04783b */ /* 0x000fe80000000200 */
[----:B------:R-:W-:Y:S03]  /*32d0*/  LDSM.16.M88.4 R52, [R216+0x7000] ;  /* 0x00700000d834783b */ /* 0x000fe60000000200 */
[C---:B------:R-:W-:Y:S08]  /*32e0*/  HMMA.16816.F32.BF16 R92, R8.reuse, R108, R48 ;  /* 0x0000006c085c723c */ /* 0x040ff00000041830 */
[C---:B-1----:R-:W-:Y:S01]  /*32f0*/  HMMA.16816.F32.BF16 R68, R8.reuse, R42, R28 ;  /* 0x0000002a0844723c */ /* 0x042fe2000004181c */
[----:B------:R-:W1:Y:S07]  /*3300*/  LDSM.16.M88.4 R28, [R216+0x6800] ;  /* 0x00680000d81c783b */ /* 0x000e6e0000000200 */
[C---:B------:R-:W-:Y:S01]  /*3310*/  HMMA.16816.F32.BF16 R108, R8.reuse, R110, R12 ;  /* 0x0000006e086c723c */ /* 0x040fe2000004180c */
[----:B------:R-:W4:Y:S07]  /*3320*/  LDSM.16.M88.4 R12, [R219+0x5000] ;  /* 0x00500000db0c783b */ /* 0x000f2e0000000200 */
[C---:B------:R-:W-:Y:S01]  /*3330*/  HMMA.16816.F32.BF16 R88, R8.reuse, R104, R44 ;  /* 0x000000680858723c */ /* 0x040fe2000004182c */
[----:B------:R-:W-:Y:S07]  /*3340*/  LDSM.16.M88.4 R44, [R216+0x8000] ;  /* 0x00800000d82c783b */ /* 0x000fee0000000200 */
[C---:B--2---:R-:W-:Y:S01]  /*3350*/  HMMA.16816.F32.BF16 R60, R8.reuse, R16, R24 ;  /* 0x00000010083c723c */ /* 0x044fe20000041818 */
[----:B------:R-:W2:Y:S07]  /*3360*/  LDSM.16.M88.4 R24, [R216+0x7800] ;  /* 0x00780000d818783b */ /* 0x000eae0000000200 */
[C---:B------:R-:W-:Y:S08]  /*3370*/  HMMA.16816.F32.BF16 R76, R8.reuse, R106, R36 ;  /* 0x0000006a084c723c */ /* 0x040ff00000041824 */
[C---:B------:R-:W-:Y:S08]  /*3380*/  HMMA.16816.F32.BF16 R64, R8.reuse, R40, R32 ;  /* 0x000000280840723c */ /* 0x040ff00000041820 */
[C---:B------:R-:W-:Y:S01]  /*3390*/  HMMA.16816.F32.BF16 R40, R8.reuse, R18, R20 ;  /* 0x000000120828723c */ /* 0x040fe20000041814 */
[----:B------:R-:W5:Y:S07]  /*33a0*/  LDSM.16.M88.4 R20, [R216+0x8800] ;  /* 0x00880000d814783b */ /* 0x000f6e0000000200 */
[----:B---3--:R-:W-:Y:S08]  /*33b0*/  HMMA.16816.F32.BF16 R16, R8, R58, R96 ;  /* 0x0000003a0810723c */ /* 0x008ff00000041860 */
[----:B-1----:R-:W-:Y:S08]  /*33c0*/  HMMA.16816.F32.BF16 R96, R4, R28, R88 ;  /* 0x0000001c0460723c */ /* 0x002ff00000041858 */
[C---:B----4-:R-:W-:Y:S08]  /*33d0*/  HMMA.16816.F32.BF16 R48, R8.reuse, R12, R84 ;  /* 0x0000000c0830723c */ /* 0x050ff00000041854 */
[----:B------:R-:W-:Y:S01]  /*33e0*/  HMMA.16816.F32.BF16 R36, R8, R14, R80 ;  /* 0x0000000e0824723c */ /* 0x000fe20000041850 */
[----:B------:R-:W-:Y:S07]  /*33f0*/  LDSM.16.M88.4 R12, [R224+0x8000] ;  /* 0x00800000e00c783b */ /* 0x000fee0000000200 */
[----:B------:R-:W-:Y:S01]  /*3400*/  HMMA.16816.F32.BF16 R88, R4, R30, R76 ;  /* 0x0000001e0458723c */ /* 0x000fe2000004184c */
[----:B------:R-:W1:Y:S04]  /*3410*/  LDSM.16.M88.4 R28, [R239] ;  /* 0x00000000ef1c783b */ /* 0x000e680000000200 */
[----:B------:R-:W-:Y:S03]  /*3420*/  LDSM.16.M88.4 R76, [R235] ;  /* 0x00000000eb4c783b */ /* 0x000fe60000000200 */
[----:B------:R-:W-:Y:S01]  /*3430*/  HMMA.16816.F32.BF16 R32, R8, R56, R100 ;  /* 0x000000380820723c */ /* 0x000fe20000041864 */
[----:B------:R-:W-:Y:S07]  /*3440*/  LDSM.16.M88.4 R56, [R222+0x6000] ;  /* 0x00600000de38783b */ /* 0x000fee0000000200 */
[C---:B------:R-:W-:Y:S08]  /*3450*/  HMMA.16816.F32.BF16 R104, R4.reuse, R74, R108 ;  /* 0x0000004a0468723c */ /* 0x040ff0000004186c */
[C---:B--2---:R-:W-:Y:S08]  /*3460*/  HMMA.16816.F32.BF16 R108, R4.reuse, R24, R60 ;  /* 0x00000018046c723c */ /* 0x044ff0000004183c */
[C---:B------:R-:W-:Y:S01]  /*3470*/  HMMA.16816.F32.BF16 R100, R4.reuse, R26, R40 ;  /* 0x0000001a0464723c */ /* 0x040fe20000041828 */
[----:B------:R-:W2:Y:S04]  /*3480*/  LDSM.16.M88.4 R24, [R238] ;  /* 0x00000000ee18783b */ /* 0x000ea80000000200 */
[----:B------:R-:W-:Y:S03]  /*3490*/  LDSM.16.M88.4 R40, [R222+0x7000] ;  /* 0x00700000de28783b */ /* 0x000fe60000000200 */
[C---:B------:R-:W-:Y:S01]  /*34a0*/  HMMA.16816.F32.BF16 R8, R4.reuse, R72, R92 ;  /* 0x000000480408723c */ /* 0x040fe2000004185c */
[----:B------:R-:W3:Y:S07]  /*34b0*/  LDSM.16.M88.4 R72, [R237] ;  /* 0x00000000ed48783b */ /* 0x000eee0000000200 */
[C---:B------:R-:W-:Y:S01]  /*34c0*/  HMMA.16816.F32.BF16 R112, R4.reuse, R54, R68 ;  /* 0x000000360470723c */ /* 0x040fe20000041844 */
[----:B------:R-:W4:Y:S07]  /*34d0*/  LDSM.16.M88.4 R68, [R236] ;  /* 0x00000000ec44783b */ /* 0x000f2e0000000200 */
[C---:B------:R-:W-:Y:S01]  /*34e0*/  HMMA.16816.F32.BF16 R116, R4.reuse, R52, R64 ;  /* 0x000000340474723c */ /* 0x040fe20000041840 */
[----:B------:R-:W2:Y:S07]  /*34f0*/  LDSM.16.M88.4 R64, [R234] ;  /* 0x00000000ea40783b */ /* 0x000eae0000000200 */
[C---:B------:R-:W-:Y:S08]  /*3500*/  HMMA.16816.F32.BF16 R92, R4.reuse, R44, R48 ;  /* 0x0000002c045c723c */ /* 0x040ff00000041830 */
[C---:B------:R-:W-:Y:S01]  /*3510*/  HMMA.16816.F32.BF16 R84, R4.reuse, R46, R36 ;  /* 0x0000002e0454723c */ /* 0x040fe20000041824 */
[----:B------:R-:W-:Y:S04]  /*3520*/  LDSM.16.M88.4 R44, [R222+0x6800] ;  /* 0x00680000de2c783b */ /* 0x000fe80000000200 */
[----:B------:R-:W-:Y:S03]  /*3530*/  LDSM.16.M88.4 R36, [R222+0x7800] ;  /* 0x00780000de24783b */ /* 0x000fe60000000200 */
[C---:B-----5:R-:W-:Y:S08]  /*3540*/  HMMA.16816.F32.BF16 R80, R4.reuse, R20, R32 ;  /* 0x000000140450723c */ /* 0x060ff00000041820 */
[----:B------:R-:W-:Y:S08]  /*3550*/  HMMA.16816.F32.BF16 R60, R4, R22, R16 ;  /* 0x00000016043c723c */ /* 0x000ff00000041810 */
[C---:B-1----:R-:W-:Y:S01]  /*3560*/  HMMA.16816.F32.BF16 R4, R12.reuse, R28, R8 ;  /* 0x0000001c0c04723c */ /* 0x042fe20000041808 */
[----:B------:R-:W1:Y:S07]  /*3570*/  LDSM.16.M88.4 R8, [R226+0x8000] ;  /* 0x00800000e208783b */ /* 0x000e6e0000000200 */
[C---:B------:R-:W-:Y:S01]  /*3580*/  HMMA.16816.F32.BF16 R52, R12.reuse, R30, R104 ;  /* 0x0000001e0c34723c */ /* 0x040fe20000041868 */
[----:B------:R-:W-:Y:S07]  /*3590*/  LDSM.16.M88.4 R104, [R222+0x8800] ;  /* 0x00880000de68783b */ /* 0x000fee0000000200 */
[C---:B--2---:R-:W-:Y:S08]  /*35a0*/  HMMA.16816.F32.BF16 R48, R12.reuse, R24, R96 ;  /* 0x000000180c30723c */ /* 0x044ff00000041860 */
[C---:B------:R-:W-:Y:S08]  /*35b0*/  HMMA.16816.F32.BF16 R32, R12.reuse, R26, R88 ;  /* 0x0000001a0c20723c */ /* 0x040ff00000041858 */
[C---:B---3--:R-:W-:Y:S01]  /*35c0*/  HMMA.16816.F32.BF16 R28, R12.reuse, R72, R116 ;  /* 0x000000480c1c723c */ /* 0x048fe20000041874 */
[----:B------:R-:W2:Y:S07]  /*35d0*/  LDSM.16.M88.4 R116, [R222+0x8000] ;  /* 0x00800000de74783b */ /* 0x000eae0000000200 */
[C---:B------:R-:W-:Y:S01]  /*35e0*/  HMMA.16816.F32.BF16 R24, R12.reuse, R74, R112 ;  /* 0x0000004a0c18723c */ /* 0x040fe20000041870 */
[----:B------:R-:W-:Y:S07]  /*35f0*/  LDSM.16.M88.4 R112, [R222+0x9000] ;  /* 0x00900000de70783b */ /* 0x000fee0000000200 */
[C---:B----4-:R-:W-:Y:S01]  /*3600*/  HMMA.16816.F32.BF16 R20, R12.reuse, R68, R108 ;  /* 0x000000440c14723c */ /* 0x050fe2000004186c */
[----:B------:R-:W-:Y:S07]  /*3610*/  LDSM.16.M88.4 R108, [R228] ;  /* 0x00000000e46c783b */ /* 0x000fee0000000200 */
[C---:B------:R-:W-:Y:S08]  /*3620*/  HMMA.16816.F32.BF16 R16, R12.reuse, R70, R100 ;  /* 0x000000460c10723c */ /* 0x040ff00000041864 */
[C---:B------:R-:W-:Y:S01]  /*3630*/  HMMA.16816.F32.BF16 R68, R12.reuse, R76, R92 ;  /* 0x0000004c0c44723c */ /* 0x040fe2000004185c */
[----:B------:R-:W-:Y:S07]  /*3640*/  LDSM.16.M88.4 R92, [R219+0x6000] ;  /* 0x00600000db5c783b */ /* 0x000fee0000000200 */
[C---:B------:R-:W-:Y:S08]  /*3650*/  HMMA.16816.F32.BF16 R84, R12.reuse, R78, R84 ;  /* 0x0000004e0c54723c */ /* 0x040ff00000041854 */
[C---:B------:R-:W-:Y:S08]  /*3660*/  HMMA.16816.F32.BF16 R100, R12.reuse, R64, R80 ;  /* 0x000000400c64723c */ /* 0x040ff00000041850 */
[----:B------:R-:W-:Y:S01]  /*3670*/  HMMA.16816.F32.BF16 R96, R12, R66, R60 ;  /* 0x000000420c60723c */ /* 0x000fe2000004183c */
[----:B------:R-:W-:Y:S07]  /*3680*/  LDSM.16.M88.4 R12, [R223+0xc000] ;  /* 0x00c00000df0c783b */ /* 0x000fee0000000200 */
[C---:B-1----:R-:W-:Y:S01]  /*3690*/  HMMA.16816.F32.BF16 R88, R8.reuse, R56, R4 ;  /* 0x000000380858723c */ /* 0x042fe20000041804 */
[----:B------:R-:W-:Y:S07]  /*36a0*/  LDSM.16.M88.4 R4, [R225+0x8000] ;  /* 0x00800000e104783b */ /* 0x000fee0000000200 */
[C---:B------:R-:W-:Y:S08]  /*36b0*/  HMMA.16816.F32.BF16 R72, R8.reuse, R40, R28 ;  /* 0x000000280848723c */ /* 0x040ff0000004181c */
[C---:B------:R-:W-:Y:S01]  /*36c0*/  HMMA.16816.F32.BF16 R60, R8.reuse, R42, R24 ;  /* 0x0000002a083c723c */ /* 0x040fe20000041818 */
[----:B------:R-:W1:Y:S07]  /*36d0*/  LDSM.16.M88.4 R40, [R219+0x7800] ;  /* 0x00780000db28783b */ /* 0x000e6e0000000200 */
[C---:B------:R-:W-:Y:S01]  /*36e0*/  HMMA.16816.F32.BF16 R76, R8.reuse, R46, R32 ;  /* 0x0000002e084c723c */ /* 0x040fe20000041820 */
[----:B------:R-:W3:Y:S07]  /*36f0*/  LDSM.16.M88.4 R32, [R219+0x8800] ;  /* 0x00880000db20783b */ /* 0x000eee0000000200 */
[C---:B------:R-:W-:Y:S01]  /*3700*/  HMMA.16816.F32.BF16 R80, R8.reuse, R44, R48 ;  /* 0x0000002c0850723c */ /* 0x040fe20000041830 */
[----:B------:R-:W4:Y:S04]  /*3710*/  LDSM.16.M88.4 R48, [R219+0x6800] ;  /* 0x00680000db30783b */ /* 0x000f280000000200 */
[----:B------:R-:W5:Y:S03]  /*3720*/  LDSM.16.M88.4 R44, [R219+0x7000] ;  /* 0x00700000db2c783b */ /* 0x000f660000000200 */
[C---:B------:R-:W-:Y:S08]  /*3730*/  HMMA.16816.F32.BF16 R64, R8.reuse, R58, R52 ;  /* 0x0000003a0840723c */ /* 0x040ff00000041834 */
[C---:B------:R-:W-:Y:S08]  /*3740*/  HMMA.16816.F32.BF16 R56, R8.reuse, R36, R20 ;  /* 0x000000240838723c */ /* 0x040ff00000041814 */
[C---:B------:R-:W-:Y:S01]  /*3750*/  HMMA.16816.F32.BF16 R28, R8.reuse, R38, R16 ;  /* 0x00000026081c723c */ /* 0x040fe20000041810 */
[----:B------:R-:W3:Y:S07]  /*3760*/  LDSM.16.M88.4 R36, [R219+0x8000] ;  /* 0x00800000db24783b */ /* 0x000eee0000000200 */
[C---:B--2---:R-:W-:Y:S08]  /*3770*/  HMMA.16816.F32.BF16 R24, R8.reuse, R116, R68 ;  /* 0x000000740818723c */ /* 0x044ff00000041844 */
[C---:B------:R-:W-:Y:S08]  /*3780*/  HMMA.16816.F32.BF16 R20, R8.reuse, R118, R84 ;  /* 0x000000760814723c */ /* 0x040ff00000041854 */
[C---:B------:R-:W-:Y:S01]  /*3790*/  HMMA.16816.F32.BF16 R16, R8.reuse, R104, R100 ;  /* 0x000000680810723c */ /* 0x040fe20000041864 */
[----:B------:R-:W2:Y:S07]  /*37a0*/  LDSM.16.M88.4 R100, [R216+0x9000] ;  /* 0x00900000d864783b */ /* 0x000eae0000000200 */
[----:B------:R-:W-:Y:S01]  /*37b0*/  HMMA.16816.F32.BF16 R8, R8, R106, R96 ;  /* 0x0000006a0808723c */ /* 0x000fe20000041860 */
[----:B------:R-:W2:Y:S04]  /*37c0*/  LDSM.16.M88.4 R96, [R216+0x9800] ;  /* 0x00980000d860783b */ /* 0x000ea80000000200 */
[----:B------:R-:W2:Y:S03]  /*37d0*/  LDSM.16.M88.4 R104, [R216+0xa000] ;  /* 0x00a00000d868783b */ /* 0x000ea60000000200 */
[C---:B-1----:R-:W-:Y:S08]  /*37e0*/  HMMA.16816.F32.BF16 R84, R4.reuse, R40, R56 ;  /* 0x000000280454723c */ /* 0x042ff00000041838 */
[C---:B---3--:R-:W-:Y:S01]  /*37f0*/  HMMA.16816.F32.BF16 R56, R4.reuse, R32, R16 ;  /* 0x000000200438723c */ /* 0x048fe20000041810 */
[----:B------:R-:W-:Y:S07]  /*3800*/  LDSM.16.M88.4 R16, [R216+0xb000] ;  /* 0x00b00000d810783b */ /* 0x000fee0000000200 */
[C---:B------:R-:W-:Y:S01]  /*3810*/  HMMA.16816.F32.BF16 R32, R4.reuse, R34, R8 ;  /* 0x000000220420723c */ /* 0x040fe20000041808 */
[----:B------:R-:W1:Y:S07]  /*3820*/  LDSM.16.M88.4 R8, [R216+0xa800] ;  /* 0x00a80000d808783b */ /* 0x000e6e0000000200 */
[C---:B------:R-:W-:Y:S08]  /*3830*/  HMMA.16816.F32.BF16 R52, R4.reuse, R92, R88 ;  /* 0x0000005c0434723c */ /* 0x040ff00000041858 */
[C---:B----4-:R-:W-:Y:S08]  /*3840*/  HMMA.16816.F32.BF16 R68, R4.reuse, R48, R80 ;  /* 0x000000300444723c */ /* 0x050ff00000041850 */
[C---:B------:R-:W-:Y:S08]  /*3850*/  HMMA.16816.F32.BF16 R64, R4.reuse, R94, R64 ;  /* 0x0000005e0440723c */ /* 0x040ff00000041840 */
[C---:B------:R-:W-:Y:S08]  /*3860*/  HMMA.16816.F32.BF16 R48, R4.reuse, R50, R76 ;  /* 0x000000320430723c */ /* 0x040ff0000004184c */
[C---:B-----5:R-:W-:Y:S08]  /*3870*/  HMMA.16816.F32.BF16 R88, R4.reuse, R44, R72 ;  /* 0x0000002c0458723c */ /* 0x060ff00000041848 */
[C---:B------:R-:W-:Y:S01]  /*3880*/  HMMA.16816.F32.BF16 R92, R4.reuse, R46, R60 ;  /* 0x0000002e045c723c */ /* 0x040fe2000004183c */
[----:B------:R-:W-:Y:S04]  /*3890*/  LDSM.16.M88.4 R44, [R232] ;  /* 0x00000000e82c783b */ /* 0x000fe80000000200 */
[----:B------:R-:W-:Y:S03]  /*38a0*/  LDSM.16.M88.4 R60, [R231] ;  /* 0x00000000e73c783b */ /* 0x000fe60000000200 */
[C---:B------:R-:W-:Y:S08]  /*38b0*/  HMMA.16816.F32.BF16 R76, R4.reuse, R36, R24 ;  /* 0x00000024044c723c */ /* 0x040ff00000041818 */
[C---:B------:R-:W-:Y:S01]  /*38c0*/  HMMA.16816.F32.BF16 R72, R4.reuse, R38, R20 ;  /* 0x000000260448723c */ /* 0x040fe20000041814 */
[----:B------:R-:W3:Y:S07]  /*38d0*/  LDSM.16.M88.4 R36, [R216+0xb800] ;  /* 0x00b80000d824783b */ /* 0x000eee0000000200 */
[----:B------:R-:W-:Y:S01]  /*38e0*/  HMMA.16816.F32.BF16 R80, R4, R42, R28 ;  /* 0x0000002a0450723c */ /* 0x000fe2000004181c */
[----:B------:R-:W-:Y:S04]  /*38f0*/  LDSM.16.M88.4 R4, [R224+0xc000] ;  /* 0x00c00000e004783b */ /* 0x000fe80000000200 */
[----:B------:R-:W4:Y:S03]  /*3900*/  LDSM.16.M88.4 R28, [R233] ;  /* 0x00000000e91c783b */ /* 0x000f260000000200 */
[C---:B--2---:R-:W-:Y:S08]  /*3910*/  HMMA.16816.F32.BF16 R24, R12.reuse, R100, R52 ;  /* 0x000000640c18723c */ /* 0x044ff00000041834 */
[C---:B------:R-:W-:Y:S01]  /*3920*/  HMMA.16816.F32.BF16 R20, R12.reuse, R102, R64 ;  /* 0x000000660c14723c */ /* 0x040fe20000041840 */
[----:B------:R-:W2:Y:S07]  /*3930*/  LDSM.16.M88.4 R100, [R230] ;  /* 0x00000000e664783b */ /* 0x000eae0000000200 */
[C---:B------:R-:W-:Y:S08]  /*3940*/  HMMA.16816.F32.BF16 R40, R12.reuse, R96, R68 ;  /* 0x000000600c28723c */ /* 0x040ff00000041844 */
[C---:B------:R-:W-:Y:S01]  /*3950*/  HMMA.16816.F32.BF16 R48, R12.reuse, R98, R48 ;  /* 0x000000620c30723c */ /* 0x040fe20000041830 */
[----:B------:R-:W-:Y:S07]  /*3960*/  LDSM.16.M88.4 R96, [R222+0xb000] ;  /* 0x00b00000de60783b */ /* 0x000fee0000000200 */
[C---:B------:R-:W-:Y:S01]  /*3970*/  HMMA.16816.F32.BF16 R68, R12.reuse, R106, R92 ;  /* 0x0000006a0c44723c */ /* 0x040fe2000004185c */
[----:B------:R-:W5:Y:S07]  /*3980*/  LDSM.16.M88.4 R92, [R229] ;  /* 0x00000000e55c783b */ /* 0x000f6e0000000200 */
[C---:B-1----:R-:W-:Y:S08]  /*3990*/  HMMA.16816.F32.BF16 R84, R12.reuse, R8, R84 ;  /* 0x000000080c54723c */ /* 0x042ff00000041854 */
[C---:B------:R-:W-:Y:S01]  /*39a0*/  HMMA.16816.F32.BF16 R80, R12.reuse, R10, R80 ;  /* 0x0000000a0c50723c */ /* 0x040fe20000041850 */
[----:B------:R-:W1:Y:S07]  /*39b0*/  LDSM.16.M88.4 R8, [R226+0xc000] ;  /* 0x00c00000e208783b */ /* 0x000e6e0000000200 */
[C---:B------:R-:W-:Y:S01]  /*39c0*/  HMMA.16816.F32.BF16 R52, R12.reuse, R104, R88 ;  /* 0x000000680c34723c */ /* 0x040fe20000041858 */
[----:B------:R-:W-:Y:S07]  /*39d0*/  LDSM.16.M88.4 R104, [R222+0xb800] ;  /* 0x00b80000de68783b */ /* 0x000fee0000000200 */
[C---:B------:R-:W-:Y:S08]  /*39e0*/  HMMA.16816.F32.BF16 R88, R12.reuse, R16, R76 ;  /* 0x000000100c58723c */ /* 0x040ff0000004184c */
[C---:B------:R-:W-:Y:S08]  /*39f0*/  HMMA.16816.F32.BF16 R76, R12.reuse, R18, R72 ;  /* 0x000000120c4c723c */ /* 0x040ff00000041848 */
[C---:B---3--:R-:W-:Y:S08]  /*3a00*/  HMMA.16816.F32.BF16 R72, R12.reuse, R36, R56 ;  /* 0x000000240c48723c */ /* 0x048ff00000041838 */
[----:B------:R-:W-:Y:S01]  /*3a10*/  HMMA.16816.F32.BF16 R64, R12, R38, R32 ;  /* 0x000000260c40723c */ /* 0x000fe20000041820 */
[----:B------:R-:W3:Y:S04]  /*3a20*/  LDSM.16.M88.4 R36, [R222+0x9800] ;  /* 0x00980000de24783b */ /* 0x000ee80000000200 */
[----:B------:R-:W1:Y:S03]  /*3a30*/  LDSM.16.M88.4 R32, [R222+0xa000] ;  /* 0x00a00000de20783b */ /* 0x000e660000000200 */
[C---:B----4-:R-:W-:Y:S08]  /*3a40*/  HMMA.16816.F32.BF16 R56, R4.reuse, R28, R24 ;  /* 0x0000001c0438723c */ /* 0x050ff00000041818 */
[C---:B------:R-:W-:Y:S08]  /*3a50*/  HMMA.16816.F32.BF16 R28, R4.reuse, R30, R20 ;  /* 0x0000001e041c723c */ /* 0x040ff00000041814 */
[C---:B------:R-:W-:Y:S08]  /*3a60*/  HMMA.16816.F32.BF16 R24, R4.reuse, R44, R40 ;  /* 0x0000002c0418723c */ /* 0x040ff00000041828 */
[C---:B------:R-:W-:Y:S01]  /*3a70*/  HMMA.16816.F32.BF16 R20, R4.reuse, R46, R48 ;  /* 0x0000002e0414723c */ /* 0x040fe20000041830 */
[----:B------:R-:W4:Y:S07]  /*3a80*/  LDSM.16.M88.4 R44, [R222+0xa800] ;  /* 0x00a80000de2c783b */ /* 0x000f2e0000000200 */
[C---:B------:R-:W-:Y:S08]  /*3a90*/  HMMA.16816.F32.BF16 R16, R4.reuse, R60, R52 ;  /* 0x0000003c0410723c */ /* 0x040ff00000041834 */
[C---:B------:R-:W-:Y:S01]  /*3aa0*/  HMMA.16816.F32.BF16 R12, R4.reuse, R62, R68 ;  /* 0x0000003e040c723c */ /* 0x040fe20000041844 */
[----:B------:R-:W-:Y:S07]  /*3ab0*/  LDSM.16.M88.4 R68, [R219+0x9800] ;  /* 0x00980000db44783b */ /* 0x000fee0000000200 */
[C---:B--2---:R-:W-:Y:S08]  /*3ac0*/  HMMA.16816.F32.BF16 R40, R4.reuse, R100, R84 ;  /* 0x000000640428723c */ /* 0x044ff00000041854 */
[C---:B------:R-:W-:Y:S01]  /*3ad0*/  HMMA.16816.F32.BF16 R52, R4.reuse, R102, R80 ;  /* 0x000000660434723c */ /* 0x040fe20000041850 */
[----:B------:R-:W-:Y:S07]  /*3ae0*/  LDSM.16.M88.4 R100, [R219+0xa800] ;  /* 0x00a80000db64783b */ /* 0x000fee0000000200 */
[C---:B-----5:R-:W-:Y:S08]  /*3af0*/  HMMA.16816.F32.BF16 R88, R4.reuse, R92, R88 ;  /* 0x0000005c0458723c */ /* 0x060ff00000041858 */
[C---:B------:R-:W-:Y:S01]  /*3b00*/  HMMA.16816.F32.BF16 R84, R4.reuse, R94, R76 ;  /* 0x0000005e0454723c */ /* 0x040fe2000004184c */
[----:B------:R-:W-:Y:S04]  /*3b10*/  LDSM.16.M88.4 R92, [R219+0xa000] ;  /* 0x00a00000db5c783b */ /* 0x000fe80000000200 */
[----:B------:R-:W-:Y:S03]  /*3b20*/  LDSM.16.M88.4 R76, [R219+0x9000] ;  /* 0x00900000db4c783b */ /* 0x000fe60000000200 */
[C---:B------:R-:W-:Y:S08]  /*3b30*/  HMMA.16816.F32.BF16 R80, R4.reuse, R108, R72 ;  /* 0x0000006c0450723c */ /* 0x040ff00000041848 */
[----:B------:R-:W-:Y:S01]  /*3b40*/  HMMA.16816.F32.BF16 R72, R4, R110, R64 ;  /* 0x0000006e0448723c */ /* 0x000fe20000041840 */
[----:B------:R-:W2:Y:S04]  /*3b50*/  LDSM.16.M88.4 R4, [R225+0xc000] ;  /* 0x00c00000e104783b */ /* 0x000ea80000000200 */
[----:B------:R-:W5:Y:S03]  /*3b60*/  LDSM.16.M88.4 R108, [R219+0xb000] ;  /* 0x00b00000db6c783b */ /* 0x000f660000000200 */
[C---:B-1----:R-:W-:Y:S08]  /*3b70*/  HMMA.16816.F32.BF16 R64, R8.reuse, R112, R56 ;  /* 0x000000700840723c */ /* 0x042ff00000041838 */
[----:B------:R-:W-:Y:S01]  /*3b80*/  HMMA.16816.F32.BF16 R60, R8, R114, R28 ;  /* 0x00000072083c723c */ /* 0x000fe2000004181c */
[----:B------:R-:W1:Y:S01]  /*3b90*/  LDSM.16.M88.4 R112, [R219+0xb800] ;  /* 0x00b80000db70783b */ /* 0x000e620000000200 */
[----:B------:R-:W-:-:S06]  /*3ba0*/  DEPBAR.LE SB0, 0x0 ;  /* 0x000080000000791a */ /* 0x000fcc0000000000 */
[C---:B---3--:R-:W-:Y:S08]  /*3bb0*/  HMMA.16816.F32.BF16 R56, R8.reuse, R36, R24 ;  /* 0x000000240838723c */ /* 0x048ff00000041818 */
        /* <DEDUP_REMOVED lines=8> */
[----:B------:R-:W-:Y:S01]  /*3c40*/  HMMA.16816.F32.BF16 R8, R8, R106, R72 ;  /* 0x0000006a0808723c */ /* 0x000fe20000041848 */
[----:B------:R-:W-:-:S05]  /*3c50*/  IMAD.MOV.U32 R105, RZ, RZ, R126 ;  /* 0x000000ffff697224 */ /* 0x000fca00078e007e */
[----:B------:R-:W-:Y:S01]  /*3c60*/  ISETP.GE.AND P0, PT, R105, 0x2, PT ;  /* 0x000000026900780c */ /* 0x000fe20003f06270 */
[----:B------:R-:W-:Y:S01]  /*3c70*/  BSSY B0, `(.L_x_2811) ;  /* 0x0000038000007945 */ /* 0x000fe20003800000 */
        /* <DEDUP_REMOVED lines=10> */
[C---:B-1----:R-:W-:Y:S08]  /*3d20*/  HMMA.16816.F32.BF16 R52, R4.reuse, R112, R12 ;  /* 0x000000700434723c */ /* 0x042ff0000004180c */
[----:B------:R-:W-:Y:S01]  /*3d30*/  HMMA.16816.F32.BF16 R44, R4, R114, R8 ;  /* 0x00000072042c723c */ /* 0x000fe20000041808 */
[----:B------:R-:W-:Y:S06]  /*3d40*/  BAR.SYNC.DEFER_BLOCKING 0x0 ;  /* 0x0000000000007b1d */ /* 0x000fec0000010000 */
[----:B------:R-:W-:Y:S01]  /*3d50*/  @!UPT UIADD3 URZ, URZ, URZ, URZ ;  /* 0x0000003f3f3ff290 */ /* 0x000fe2000fffe03f */
[----:B------:R-:W-:Y:S11]  /*3d60*/  @!P0 BRA `(.L_x_2812) ;  /* 0x0000028000008947 */ /* 0x000ff60003800000 */
[----:B------:R-:W-:Y:S01]  /*3d70*/  IADD3 R0, R105, -0x2, RZ ;  /* 0xfffffffe69007810 */ /* 0x000fe20007ffe0ff */
[----:B------:R-:W-:Y:S01]  /*3d80*/  IMAD.SHL.U32 R7, R121, 0x40, RZ ;  /* 0x0000004079077824 */ /* 0x000fe200078e00ff */
[----:B------:R-:W-:-:S02]  /*3d90*/  LOP3.LUT P3, RZ, R125, 0x2, RZ, 0xc0, !PT ;  /* 0x000000027dff7812 */ /* 0x000fc4000786c0ff */
[----:B------:R-:W-:Y:S02]  /*3da0*/  SHF.R.S32.HI R2, RZ, 0x1f, R0 ;  /* 0x0000001fff027819 */ /* 0x000fe40000011400 */
[----:B------:R-:W-:-:S03]  /*3db0*/  LOP3.LUT P4, RZ, R125, 0x1, RZ, 0xc0, !PT ;  /* 0x000000017dff7812 */ /* 0x000fc6000788c0ff */
[----:B------:R-:W-:Y:S02]  /*3dc0*/  IMAD R4, R2, c[0x0][0x1e0], RZ ;  /* 0x0000780002047a24 */ /* 0x000fe400078e02ff */
[----:B------:R-:W-:-:S04]  /*3dd0*/  IMAD.WIDE.U32 R2, R0, c[0x0][0x1e0], RZ ;  /* 0x0000780000027a25 */ /* 0x000fc800078e00ff */
[----:B------:R-:W-:Y:S02]  /*3de0*/  IMAD R0, R0, c[0x0][0x1e4], R4 ;  /* 0x0000790000007a24 */ /* 0x000fe400078e0204 */
[----:B------:R-:W-:-:S04]  /*3df0*/  IMAD.WIDE.U32 R4, R2, 0x60, R122 ;  /* 0x0000006002047825 */ /* 0x000fc800078e007a */
[----:B------:R-:W-:Y:S01]  /*3e00*/  IMAD.IADD R0, R3, 0x1, R0 ;  /* 0x0000000103007824 */ /* 0x000fe200078e0200 */
[----:B------:R-:W-:-:S03]  /*3e10*/  LEA R2, P0, R4, c[0x0][0x1c8], 0x1 ;  /* 0x0000720004027a11 */ /* 0x000fc600078008ff */
[----:B------:R-:W-:-:S04]  /*3e20*/  IMAD R0, R0, 0x60, RZ ;  /* 0x0000006000007824 */ /* 0x000fc800078e02ff */
        /* <DEDUP_REMOVED lines=28> */
.L_x_2812:
[----:B------:R-:W-:Y:S05]  /*3ff0*/  BSYNC B0 ;  /* 0x0000000000007941 */ /* 0x000fea0003800000 */
.L_x_2811:
[----:B-1----:R-:W2:Y:S04]  /*4000*/  LDL R2, [R1+0x58] ;  /* 0x0000580001027983 */ /* 0x002ea80000100800 */
        /* <DEDUP_REMOVED lines=8> */
[----:B------:R-:W0:Y:S01]  /*4090*/  LDGDEPBAR ;  /* 0x00000000000079af */ /* 0x000e220000000000 */
[----:B--2---:R-:W-:-:S04]  /*40a0*/  IMAD.IADD R0, R0, 0x1, R2 ;  /* 0x0000000100007824 */ /* 0x004fc800078e0202 */
[----:B------:R-:W-:-:S05]  /*40b0*/  @P2 IMAD.HI.U32 R2, R0, c[0x0][0x2c8], RZ ;  /* 0x0000b20000022a27 */ /* 0x000fca00078e00ff */
[----:B------:R-:W-:Y:S02]  /*40c0*/  @P2 SHF.R.U32.HI R0, RZ, c[0x0][0x2cc], R2 ;  /* 0x0000b300ff002a19 */ /* 0x000fe40000011602 */
[----:B------:R-:W-:-:S03]  /*40d0*/  IADD3 R2, R120, c[0x0][0x1d0], RZ ;  /* 0x0000740078027a10 */ /* 0x000fc60007ffe0ff */
[----:B------:R-:W1:Y:S01]  /*40e0*/  SHFL.IDX PT, R5, R0, RZ, 0x1c1f ;  /* 0x001c1fff00057589 */ /* 0x000e6200000e0000 */
[----:B---3--:R-:W-:-:S03]  /*40f0*/  IADD3 R3, -R6, 0x1, R2 ;  /* 0x0000000106037810 */ /* 0x008fc60007ffe102 */
[----:B------:R-:W2:Y:S01]  /*4100*/  SHFL.IDX PT, R0, R0, 0x1, 0x1c1f ;  /* 0x003c1f0000007f89 */ /* 0x000ea200000e0000 */
[----:B------:R-:W-:Y:S02]  /*4110*/  IADD3 R4, R3, -c[0x0][0x168], RZ ;  /* 0x80005a0003047a10 */ /* 0x000fe40007ffe0ff */
[----:B------:R-:W-:-:S03]  /*4120*/  IADD3 R3, -R6, R2, RZ ;  /* 0x0000000206037210 */ /* 0x000fc60007ffe1ff */
[C---:B-1----:R-:W-:Y:S02]  /*4130*/  IMAD.IADD R2, R4.reuse, 0x1, R5 ;  /* 0x0000000104027824 */ /* 0x042fe400078e0205 */
[----:B--2---:R-:W-:-:S03]  /*4140*/  IMAD.IADD R0, R4, 0x1, R0 ;  /* 0x0000000104007824 */ /* 0x004fc600078e0200 */
[----:B------:R-:W-:-:S04]  /*4150*/  IMNMX R2, R3, R2, PT ;  /* 0x0000000203027217 */ /* 0x000fc80003800200 */
[C---:B------:R-:W-:Y:S02]  /*4160*/  ISETP.GT.AND P0, PT, R2.reuse, RZ, PT ;  /* 0x000000ff0200720c */ /* 0x040fe40003f04270 */
        /* <DEDUP_REMOVED lines=23> */
[----:B------:R-:W-:Y:S02]  /*42e0*/  IMNMX R0, R3, R0, PT ;  /* 0x0000000003007217 */ /* 0x000fe40003800200 */
        /* <DEDUP_REMOVED lines=9> */
[----:B------:R-:W-:Y:S02]  /*4380*/  ISETP.GT.AND P0, PT, R2, 0x40, PT ;  /* 0x000000400200780c */ /* 0x000fe40003f04270 */
[----:B------:R-:W-:-:S02]  /*4390*/  FMNMX.FTZ R3, R9, R3, !PT ;  /* 0x0000000309037209 */ /* 0x000fc40007810000 */
[----:B------:R-:W-:Y:S02]  /*43a0*/  FSEL R214, R25, -INF , P1 ;  /* 0xff80000019d67808 */ /* 0x000fe40000800000 */
[----:B------:R-:W-:Y:S02]  /*43b0*/  ISETP.GT.AND P1, PT, R2, 0x41, PT ;  /* 0x000000410200780c */ /* 0x000fe40003f24270 */
[----:B------:R-:W-:Y:S02]  /*43c0*/  FSEL R95, R20, -INF , P0 ;  /* 0xff800000145f7808 */ /* 0x000fe40000000000 */
[----:B------:R-:W-:Y:S02]  /*43d0*/  ISETP.GT.AND P0, PT, R2, 0x48, PT ;  /* 0x000000480200780c */ /* 0x000fe40003f04270 */
[----:B------:R-:W-:Y:S02]  /*43e0*/  FMNMX.FTZ R3, R10, R3, !PT ;  /* 0x000000030a037209 */ /* 0x000fe40007810000 */
[----:B------:R-:W-:-:S02]  /*43f0*/  FSEL R107, R21, -INF , P1 ;  /* 0xff800000156b7808 */ /* 0x000fc40000800000 */
[----:B------:R-:W-:Y:S02]  /*4400*/  ISETP.GT.AND P1, PT, R0, RZ, PT ;  /* 0x000000ff0000720c */ /* 0x000fe40003f24270 */
[----:B------:R-:W-:Y:S02]  /*4410*/  FSEL R106, R36, -INF , P0 ;  /* 0xff800000246a7808 */ /* 0x000fe40000000000 */
[----:B------:R-:W-:Y:S02]  /*4420*/  FMNMX.FTZ R3, R13, R3, !PT ;  /* 0x000000030d037209 */ /* 0x000fe40007810000 */
[----:B------:R-:W-:Y:S02]  /*4430*/  ISETP.GT.AND P0, PT, R0, 0x1, PT ;  /* 0x000000010000780c */ /* 0x000fe40003f04270 */
[----:B------:R-:W-:Y:S02]  /*4440*/  FSEL R8, R66, -INF , P1 ;  /* 0xff80000042087808 */ /* 0x000fe40000800000 */
[----:B------:R-:W-:-:S02]  /*4450*/  FMNMX.FTZ R3, R17, R3, !PT ;  /* 0x0000000311037209 */ /* 0x000fc40007810000 */
[C---:B------:R-:W-:Y:S02]  /*4460*/  ISETP.GT.AND P1, PT, R0.reuse, 0x8, PT ;  /* 0x000000080000780c */ /* 0x040fe40003f24270 */
[----:B------:R-:W-:Y:S02]  /*4470*/  FSEL R12, R67, -INF , P0 ;  /* 0xff800000430c7808 */ /* 0x000fe40000000000 */
[----:B------:R-:W-:Y:S01]  /*4480*/  ISETP.GT.AND P0, PT, R0, 0x9, PT ;  /* 0x000000090000780c */ /* 0x000fe20003f04270 */
[----:B------:R-:W-:Y:S01]  /*4490*/  LDSM.16.MT88.4 R64, [R221+0x6000] ;  /* 0x00600000dd40783b */ /* 0x000fe20000004200 */
[----:B------:R-:W-:Y:S02]  /*44a0*/  FMNMX.FTZ R3, R18, R3, !PT ;  /* 0x0000000312037209 */ /* 0x000fe40007810000 */
[----:B------:R-:W-:Y:S02]  /*44b0*/  FSEL R11, R62, -INF , P1 ;  /* 0xff8000003e0b7808 */ /* 0x000fe40000800000 */
[----:B------:R-:W-:-:S02]  /*44c0*/  FMNMX.FTZ R4, R8, R12, !PT ;  /* 0x0000000c08047209 */ /* 0x000fc40007810000 */
[----:B------:R-:W-:Y:S02]  /*44d0*/  FSEL R14, R63, -INF , P0 ;  /* 0xff8000003f0e7808 */ /* 0x000fe40000000000 */
[----:B------:R-:W-:Y:S01]  /*44e0*/  ISETP.GT.AND P0, PT, R0, 0x11, PT ;  /* 0x000000110000780c */ /* 0x000fe20003f04270 */
[----:B------:R-:W-:Y:S01]  /*44f0*/  LDSM.16.MT88.4 R60, [R220+0x800] ;  /* 0x00080000dc3c783b */ /* 0x000fe20000004200 */
[----:B------:R-:W-:Y:S02]  /*4500*/  FMNMX.FTZ R3, R76, R3, !PT ;  /* 0x000000034c037209 */ /* 0x000fe40007810000 */
[----:B------:R-:W-:Y:S02]  /*4510*/  ISETP.GT.AND P1, PT, R0, 0x10, PT ;  /* 0x000000100000780c */ /* 0x000fe40003f24270 */
[----:B------:R-:W-:Y:S02]  /*4520*/  FMNMX.FTZ R4, R11, R4, !PT ;  /* 0x000000040b047209 */ /* 0x000fe40007810000 */
[----:B------:R-:W-:-:S02]  /*4530*/  FSEL R19, R59, -INF , P0 ;  /* 0xff8000003b137808 */ /* 0x000fc40000000000 */
[----:B------:R-:W-:Y:S02]  /*4540*/  ISETP.GT.AND P0, PT, R0, 0x19, PT ;  /* 0x000000190000780c */ /* 0x000fe40003f04270 */
[----:B------:R-:W-:Y:S02]  /*4550*/  FMNMX.FTZ R3, R79, R3, !PT ;  /* 0x000000034f037209 */ /* 0x000fe40007810000 */
[----:B------:R-:W-:Y:S02]  /*4560*/  FSEL R16, R58, -INF , P1 ;  /* 0xff8000003a107808 */ /* 0x000fe40000800000 */
[----:B------:R-:W-:Y:S01]  /*4570*/  FMNMX.FTZ R4, R14, R4, !PT ;  /* 0x000000040e047209 */ /* 0x000fe20007810000 */
[----:B------:R-:W-:Y:S01]  /*4580*/  LDSM.16.MT88.4 R56, [R217+0x3000] ;  /* 0x00300000d938783b */ /* 0x000fe20000004200 */
[----:B------:R-:W-:Y:S02]  /*4590*/  FSEL R25, R51, -INF , P0 ;  /* 0xff80000033197808 */ /* 0x000fe40000000000 */
[----:B------:R-:W-:-:S02]  /*45a0*/  FMNMX.FTZ R3, R78, R3, !PT ;  /* 0x000000034e037209 */ /* 0x000fc40007810000 */
[C---:B------:R-:W-:Y:S02]  /*45b0*/  ISETP.GT.AND P1, PT, R0.reuse, 0x18, PT ;  /* 0x000000180000780c */ /* 0x040fe40003f24270 */
[----:B------:R-:W-:Y:S02]  /*45c0*/  ISETP.GT.AND P0, PT, R0, 0x20, PT ;  /* 0x000000200000780c */ /* 0x000fe40003f04270 */
[----:B------:R-:W-:Y:S02]  /*45d0*/  FMNMX.FTZ R4, R16, R4, !PT ;  /* 0x0000000410047209 */ /* 0x000fe40007810000 */
[----:B------:R-:W-:Y:S02]  /*45e0*/  FMNMX.FTZ R3, R77, R3, !PT ;  /* 0x000000034d037209 */ /* 0x000fe40007810000 */
[----:B------:R-:W-:Y:S02]  /*45f0*/  FSEL R24, R50, -INF , P1 ;  /* 0xff80000032187808 */ /* 0x000fe40000800000 */
[----:B------:R-:W-:Y:S01]  /*4600*/  FSEL R75, R42, -INF , P0 ;  /* 0xff8000002a4b7808 */ /* 0x000fe20000000000 */
[----:B------:R-:W-:Y:S01]  /*4610*/  LDSM.16.MT88.4 R48, [R221+0x800] ;  /* 0x00080000dd30783b */ /* 0x000fe20000004200 */
[----:B------:R-:W-:-:S02]  /*4620*/  FMNMX.FTZ R4, R19, R4, !PT ;  /* 0x0000000413047209 */ /* 0x000fc40007810000 */
[C---:B------:R-:W-:Y:S02]  /*4630*/  ISETP.GT.AND P0, PT, R2.reuse, 0x50, PT ;  /* 0x000000500200780c */ /* 0x040fe40003f04270 */
[----:B------:R-:W-:Y:S02]  /*4640*/  ISETP.GT.AND P1, PT, R2, 0x49, PT ;  /* 0x000000490200780c */ /* 0x000fe40003f24270 */
[----:B------:R-:W-:Y:S02]  /*4650*/  FMNMX.FTZ R3, R99, R3, !PT ;  /* 0x0000000363037209 */ /* 0x000fe40007810000 */
[----:B------:R-:W-:Y:S02]  /*4660*/  FMNMX.FTZ R4, R24, R4, !PT ;  /* 0x0000000418047209 */ /* 0x000fe40007810000 */
[----:B------:R-:W-:Y:S02]  /*4670*/  FSEL R93, R52, -INF , P0 ;  /* 0xff800000345d7808 */ /* 0x000fe40000000000 */
[----:B------:R-:W-:-:S02]  /*4680*/  ISETP.GT.AND P0, PT, R0, 0x28, PT ;  /* 0x000000280000780c */ /* 0x000fc40003f04270 */
[----:B------:R-:W-:Y:S02]  /*4690*/  FSEL R104, R37, -INF , P1 ;  /* 0xff80000025687808 */ /* 0x000fe40000800000 */
[----:B------:R-:W-:Y:S02]  /*46a0*/  FMNMX.FTZ R3, R252, R3, !PT ;  /* 0x00000003fc037209 */ /* 0x000fe40007810000 */
[----:B------:R-:W-:Y:S02]  /*46b0*/  ISETP.GT.AND P1, PT, R0, 0x21, PT ;  /* 0x000000210000780c */ /* 0x000fe40003f24270 */
[----:B------:R-:W-:Y:S02]  /*46c0*/  FMNMX.FTZ R4, R25, R4, !PT ;  /* 0x0000000419047209 */ /* 0x000fe40007810000 */
[----:B------:R-:W-:Y:S02]  /*46d0*/  FSEL R73, R34, -INF , P0 ;  /* 0xff80000022497808 */ /* 0x000fe40000000000 */
[----:B------:R-:W-:-:S02]  /*46e0*/  ISETP.GT.AND P0, PT, R2, 0x51, PT ;  /* 0x000000510200780c */ /* 0x000fc40003f04270 */
[----:B------:R-:W-:Y:S02]  /*46f0*/  FMNMX.FTZ R3, R215, R3, !PT ;  /* 0x00000003d7037209 */ /* 0x000fe40007810000 */
[----:B------:R-:W-:Y:S02]  /*4700*/  FSEL R74, R43, -INF , P1 ;  /* 0xff8000002b4a7808 */ /* 0x000fe40000800000 */
[----:B------:R-:W-:Y:S01]  /*4710*/  FMNMX.FTZ R4, R75, R4, !PT ;  /* 0x000000044b047209 */ /* 0x000fe20007810000 */
[----:B------:R-:W-:Y:S01]  /*4720*/  LDSM.16.MT88.4 R40, [R221] ;  /* 0x00000000dd28783b */ /* 0x000fe20000004200 */
[----:B------:R-:W-:Y:S02]  /*4730*/  FSEL R92, R53, -INF , P0 ;  /* 0xff800000355c7808 */ /* 0x000fe40000000000 */
[----:B------:R-:W-:Y:S02]  /*4740*/  FMNMX.FTZ R3, R214, R3, !PT ;  /* 0x00000003d6037209 */ /* 0x000fe40007810000 */
[----:B------:R-:W-:-:S02]  /*4750*/  ISETP.GT.AND P1, PT, R0, 0x29, PT ;  /* 0x000000290000780c */ /* 0x000fc40003f24270 */
[----:B------:R-:W-:Y:S02]  /*4760*/  ISETP.GT.AND P0, PT, R0, 0x30, PT ;  /* 0x000000300000780c */ /* 0x000fe40003f04270 */
[----:B------:R-:W-:Y:S02]  /*4770*/  FMNMX.FTZ R4, R74, R4, !PT ;  /* 0x000000044a047209 */ /* 0x000fe40007810000 */
[----:B------:R-:W-:Y:S02]  /*4780*/  FMNMX.FTZ R3, R95, R3, !PT ;  /* 0x000000035f037209 */ /* 0x000fe40007810000 */
[----:B------:R-:W-:Y:S02]  /*4790*/  FSEL R72, R35, -INF , P1 ;  /* 0xff80000023487808 */ /* 0x000fe40000800000 */
[----:B------:R-:W-:Y:S01]  /*47a0*/  FSEL R211, R30, -INF , P0 ;  /* 0xff8000001ed37808 */ /* 0x000fe20000000000 */
[----:B------:R-:W-:Y:S01]  /*47b0*/  LDSM.16.MT88.4 R32, [R218+0x800] ;  /* 0x00080000da20783b */ /* 0x000fe20000004200 */
[----:B------:R-:W-:-:S02]  /*47c0*/  FMNMX.FTZ R4, R73, R4, !PT ;  /* 0x0000000449047209 */ /* 0x000fc40007810000 */
[----:B------:R-:W-:Y:S02]  /*47d0*/  ISETP.GT.AND P0, PT, R2, 0x58, PT ;  /* 0x000000580200780c */ /* 0x000fe40003f04270 */
[----:B------:R-:W-:Y:S02]  /*47e0*/  FMNMX.FTZ R3, R107, R3, !PT ;  /* 0x000000036b037209 */ /* 0x000fe40007810000 */
[----:B------:R-:W-:Y:S02]  /*47f0*/  ISETP.GT.AND P1, PT, R0, 0x31, PT ;  /* 0x000000310000780c */ /* 0x000fe40003f24270 */
[----:B------:R-:W-:Y:S02]  /*4800*/  FMNMX.FTZ R4, R72, R4, !PT ;  /* 0x0000000448047209 */ /* 0x000fe40007810000 */
[----:B------:R-:W-:Y:S02]  /*4810*/  FSEL R223, R44, -INF , P0 ;  /* 0xff8000002cdf7808 */ /* 0x000fe40000000000 */
[----:B------:R-:W-:-:S02]  /*4820*/  ISETP.GT.AND P0, PT, R0, 0x38, PT ;  /* 0x000000380000780c */ /* 0x000fc40003f04270 */
[----:B------:R-:W-:Y:S02]  /*4830*/  FMNMX.FTZ R173, R106, R3, !PT ;  /* 0x000000036aad7209 */ /* 0x000fe40007810000 */
[----:B------:R-:W-:Y:S02]  /*4840*/  FSEL R213, R31, -INF , P1 ;  /* 0xff8000001fd57808 */ /* 0x000fe40000800000 */
[----:B------:R-:W-:Y:S02]  /*4850*/  FMNMX.FTZ R3, R211, R4, !PT ;  /* 0x00000004d3037209 */ /* 0x000fe40007810000 */
[----:B------:R-:W-:Y:S02]  /*4860*/  FSEL R212, R26, -INF , P0 ;  /* 0xff8000001ad47808 */ /* 0x000fe40000000000 */
[----:B------:R-:W-:Y:S02]  /*4870*/  ISETP.GT.AND P1, PT, R0, 0x39, PT ;  /* 0x000000390000780c */ /* 0x000fe40003f24270 */
[----:B------:R-:W-:-:S02]  /*4880*/  ISETP.GT.AND P0, PT, R2, 0x59, PT ;  /* 0x000000590200780c */ /* 0x000fc40003f04270 */
[----:B------:R-:W-:Y:S02]  /*4890*/  FMNMX.FTZ R173, R104, R173, !PT ;  /* 0x000000ad68ad7209 */ /* 0x000fe40007810000 */
[----:B------:R-:W-:Y:S02]  /*48a0*/  FMNMX.FTZ R2, R213, R3, !PT ;  /* 0x00000003d5027209 */ /* 0x000fe40007810000 */
[----:B------:R-:W-:Y:S02]  /*48b0*/  FSEL R210, R27, -INF , P1 ;  /* 0xff8000001bd27808 */ /* 0x000fe40000800000 */
[----:B------:R-:W-:Y:S02]  /*48c0*/  FMNMX.FTZ R173, R93, R173, !PT ;  /* 0x000000ad5dad7209 */ /* 0x000fe40007810000 */
[----:B------:R-:W-:Y:S02]  /*48d0*/  ISETP.GT.AND P1, PT, R0, 0x40, PT ;  /* 0x000000400000780c */ /* 0x000fe40003f24270 */
[----:B------:R-:W-:-:S02]  /*48e0*/  FMNMX.FTZ R2, R212, R2, !PT ;  /* 0x00000002d4027209 */ /* 0x000fc40007810000 */
[----:B------:R-:W-:Y:S02]  /*48f0*/  FSEL R100, R45, -INF , P0 ;  /* 0xff8000002d647808 */ /* 0x000fe40000000000 */
[----:B------:R-:W-:Y:S02]  /*4900*/  FMNMX.FTZ R173, R92, R173, !PT ;  /* 0x000000ad5cad7209 */ /* 0x000fe40007810000 */
[----:B------:R-:W-:Y:S02]  /*4910*/  ISETP.GT.AND P0, PT, R0, 0x41, PT ;  /* 0x000000410000780c */ /* 0x000fe40003f04270 */
[----:B------:R-:W-:Y:S02]  /*4920*/  FSEL R96, R22, -INF , P1 ;  /* 0xff80000016607808 */ /* 0x000fe40000800000 */
[----:B------:R-:W-:Y:S02]  /*4930*/  FMNMX.FTZ R2, R210, R2, !PT ;  /* 0x00000002d2027209 */ /* 0x000fe40007810000 */
[----:B------:R-:W-:-:S02]  /*4940*/  FMNMX.FTZ R173, R223, R173, !PT ;  /* 0x000000addfad7209 */ /* 0x000fc40007810000 */
[----:B------:R-:W-:Y:S02]  /*4950*/  FSEL R111, R23, -INF , P0 ;  /* 0xff800000176f7808 */ /* 0x000fe40000000000 */
[----:B------:R-:W-:Y:S02]  /*4960*/  ISETP.GT.AND P1, PT, R0, 0x48, PT ;  /* 0x000000480000780c */ /* 0x000fe40003f24270 */
[----:B------:R-:W-:Y:S02]  /*4970*/  FMNMX.FTZ R2, R96, R2, !PT ;  /* 0x0000000260027209 */ /* 0x000fe40007810000 */
[----:B------:R-:W-:Y:S02]  /*4980*/  FMNMX.FTZ R173, R100, R173, !PT ;  /* 0x000000ad64ad7209 */ /* 0x000fe40007810000 */
[----:B------:R-:W-:Y:S02]  /*4990*/  ISETP.GT.AND P0, PT, R0, 0x49, PT ;  /* 0x000000490000780c */ /* 0x000fe40003f04270 */
[----:B------:R-:W-:Y:S01]  /*49a0*/  FSEL R216, R38, -INF , P1 ;  /* 0xff80000026d87808 */ /* 0x000fe20000800000 */
[----:B------:R-:W1:Y:S01]  /*49b0*/  SHFL.BFLY PT, R3, R173, 0x2, 0x1f ;  /* 0x0c401f00ad037f89 */ /* 0x000e6200000e0000 */
[----:B------:R-:W-:-:S02]  /*49c0*/  FMNMX.FTZ R2, R111, R2, !PT ;  /* 0x000000026f027209 */ /* 0x000fc40007810000 */
[----:B------:R-:W-:Y:S02]  /*49d0*/  FSEL R109, R39, -INF , P0 ;  /* 0xff800000276d7808 */ /* 0x000fe40000000000 */
[----:B------:R-:W-:Y:S01]  /*49e0*/  ISETP.GT.AND P1, PT, R0, 0x50, PT ;  /* 0x000000500000780c */ /* 0x000fe20003f24270 */
[----:B------:R-:W-:Y:S01]  /*49f0*/  LDSM.16.MT88.4 R36, [R217+0x800] ;  /* 0x00080000d924783b */ /* 0x000fe20000004200 */
[----:B------:R-:W-:Y:S02]  /*4a00*/  FMNMX.FTZ R2, R216, R2, !PT ;  /* 0x00000002d8027209 */ /* 0x000fe40007810000 */
[----:B------:R-:W-:Y:S02]  /*4a10*/  ISETP.GT.AND P0, PT, R0, 0x51, PT ;  /* 0x000000510000780c */ /* 0x000fe40003f04270 */
[----:B------:R-:W-:Y:S02]  /*4a20*/  FSEL R103, R54, -INF , P1 ;  /* 0xff80000036677808 */ /* 0x000fe40000800000 */
[----:B------:R-:W-:-:S02]  /*4a30*/  FMNMX.FTZ R2, R109, R2, !PT ;  /* 0x000000026d027209 */ /* 0x000fc40007810000 */
[----:B------:R-:W-:Y:S02]  /*4a40*/  FSEL R108, R55, -INF , P0 ;  /* 0xff800000376c7808 */ /* 0x000fe40000000000 */
[C---:B------:R-:W-:Y:S01]  /*4a50*/  ISETP.GT.AND P1, PT, R0.reuse, 0x58, PT ;  /* 0x000000580000780c */ /* 0x040fe20003f24270 */
[----:B------:R-:W-:Y:S01]  /*4a60*/  LDSM.16.MT88.4 R52, [R218+0x3800] ;  /* 0x00380000da34783b */ /* 0x000fe20000004200 */
[----:B------:R-:W-:Y:S02]  /*4a70*/  FMNMX.FTZ R2, R103, R2, !PT ;  /* 0x0000000267027209 */ /* 0x000fe40007810000 */
[----:B------:R-:W-:Y:S02]  /*4a80*/  ISETP.GT.AND P0, PT, R0, 0x59, PT ;  /* 0x000000590000780c */ /* 0x000fe40003f04270 */
[----:B------:R-:W-:Y:S02]  /*4a90*/  FSEL R97, R46, -INF , P1 ;  /* 0xff8000002e617808 */ /* 0x000fe40000800000 */
[----:B------:R-:W-:-:S02]  /*4aa0*/  FMNMX.FTZ R0, R108, R2, !PT ;  /* 0x000000026c007209 */ /* 0x000fc40007810000 */
[----:B------:R-:W-:Y:S02]  /*4ab0*/  FSEL R98, R47, -INF , P0 ;  /* 0xff8000002f627808 */ /* 0x000fe40000000000 */
[----:B------:R-:W-:Y:S01]  /*4ac0*/  FMNMX.FTZ R0, R97, R0, !PT ;  /* 0x0000000061007209 */ /* 0x000fe20007810000 */
[----:B------:R-:W-:Y:S01]  /*4ad0*/  LDSM.16.MT88.4 R44, [R220] ;  /* 0x00000000dc2c783b */ /* 0x000fe20000004200 */
        /* <DEDUP_REMOVED lines=21> */
[----:B------:R-:W1:Y:S01]  /*4c30*/  LDSM.16.MT88.4 R4, [R217] ;  /* 0x00000000d904783b */ /* 0x000e620000004200 */
[----:B---3--:R-:W-:Y:S01]  /*4c40*/  FADD.FTZ R123, R71, R70 ;  /* 0x00000046477b7221 */ /* 0x008fe20000010000 */
[----:B------:R2:W3:Y:S02]  /*4c50*/  MUFU.EX2 R207, R3 ;  /* 0x0000000300cf7308 */ /* 0x0004e40000000800 */
[----:B--2---:R-:W-:Y:S01]  /*4c60*/  FFMA.FTZ R3, R10, c[0x0][0x2d0], -R2 ;  /* 0x0000b4000a037a23 */ /* 0x004fe20000010802 */
[----:B---3--:R-:W-:-:S05]  /*4c70*/  F2FP.BF16.PACK_AB R10, R206, R207 ;  /* 0x000000cfce0a723e */ /* 0x008fca00000010ff */
[----:B------:R2:W-:Y:S02]  /*4c80*/  MUFU.EX2 R209, R3 ;  /* 0x0000000300d17308 */ /* 0x0005e40000000800 */
[----:B--2---:R-:W-:-:S06]  /*4c90*/  FFMA.FTZ R3, R13, c[0x0][0x2d0], -R2 ;  /* 0x0000b4000d037a23 */ /* 0x004fcc0000010802 */
[----:B------:R2:W-:Y:S02]  /*4ca0*/  MUFU.EX2 R208, R3 ;  /* 0x0000000300d07308 */ /* 0x0005e40000000800 */
[----:B--2---:R-:W-:Y:S01]  /*4cb0*/  FFMA.FTZ R3, R8, c[0x0][0x2d0], -R0 ;  /* 0x0000b40008037a23 */ /* 0x004fe20000010800 */
[----:B------:R-:W-:-:S05]  /*4cc0*/  F2FP.BF16.PACK_AB R8, R70, R71 ;  /* 0x000000474608723e */ /* 0x000fca00000010ff */
[----:B------:R2:W-:Y:S02]  /*4cd0*/  MUFU.EX2 R69, R3 ;  /* 0x0000000300457308 */ /* 0x0005e40000000800 */
[----:B--2---:R-:W-:-:S06]  /*4ce0*/  FFMA.FTZ R3, R12, c[0x0][0x2d0], -R0 ;  /* 0x0000b4000c037a23 */ /* 0x004fcc0000010800 */
[----:B------:R2:W3:Y:S02]  /*4cf0*/  MUFU.EX2 R68, R3 ;  /* 0x0000000300447308 */ /* 0x0004e40000000800 */
[----:B--2---:R-:W-:Y:S01]  /*4d00*/  FFMA.FTZ R3, R11, c[0x0][0x2d0], -R0 ;  /* 0x0000b4000b037a23 */ /* 0x004fe20000010800 */
[----:B---3--:R-:W-:Y:S01]  /*4d10*/  F2FP.BF16.PACK_AB R9, R68, R69 ;  /* 0x000000454409723e */ /* 0x008fe200000010ff */
[----:B------:R-:W-:Y:S01]  /*4d20*/  FADD.FTZ R122, R69, R68 ;  /* 0x00000044457a7221 */ /* 0x000fe20000010000 */
[----:B------:R-:W-:-:S03]  /*4d30*/  MOV R68, R93 ;  /* 0x0000005d00447202 */ /* 0x000fc60000000f00 */
[----:B------:R2:W-:Y:S01]  /*4d40*/  MUFU.EX2 R174, R3 ;  /* 0x0000000300ae7308 */ /* 0x0005e20000000800 */
[----:B------:R-:W-:Y:S02]  /*4d50*/  IMAD.MOV.U32 R69, RZ, RZ, R92 ;  /* 0x000000ffff457224 */ /* 0x000fe400078e005c */
[----:B--2---:R-:W-:Y:S02]  /*4d60*/  FFMA.FTZ R3, R14, c[0x0][0x2d0], -R0 ;  /* 0x0000b4000e037a23 */ /* 0x004fe40000010800 */
[----:B------:R-:W2:Y:S03]  /*4d70*/  LDSM.16.MT88.4 R12, [R218] ;  /* 0x00000000da0c783b */ /* 0x000ea60000004200 */
[----:B------:R3:W4:Y:S02]  /*4d80*/  MUFU.EX2 R204, R3 ;  /* 0x0000000300cc7308 */ /* 0x0007240000000800 */
[----:B---3--:R-:W-:Y:S01]  /*4d90*/  FFMA.FTZ R3, R17, c[0x0][0x2d0], -R2 ;  /* 0x0000b40011037a23 */ /* 0x008fe20000010802 */
[----:B----4-:R-:W-:-:S05]  /*4da0*/  F2FP.BF16.PACK_AB R11, R204, R174 ;  /* 0x000000aecc0b723e */ /* 0x010fca00000010ff */
[----:B------:R3:W-:Y:S02]  /*4db0*/  MUFU.EX2 R110, R3 ;  /* 0x00000003006e7308 */ /* 0x0007e40000000800 */
[C---:B-1----:R-:W-:Y:S07]  /*4dc0*/  HMMA.16816.F32.BF16 R28, R8.reuse, R4, RZ ;  /* 0x00000004081c723c */ /* 0x042fee00000418ff */
[----:B------:R-:W-:Y:S01]  /*4dd0*/  F2FP.BF16.PACK_AB R4, R208, R209 ;  /* 0x000000d1d004723e */ /* 0x000fe200000010ff */
[----:B------:R-:W-:Y:S01]  /*4de0*/  HMMA.16816.F32.BF16 R20, R8, R6, RZ ;  /* 0x000000060814723c */ /* 0x000fe200000418ff */
[----:B---3--:R-:W-:-:S04]  /*4df0*/  FFMA.FTZ R3, R18, c[0x0][0x2d0], -R2 ;  /* 0x0000b40012037a23 */ /* 0x008fc80000010802 */
[----:B------:R1:W3:Y:S02]  /*4e00*/  MUFU.EX2 R101, R3 ;  /* 0x0000000300657308 */ /* 0x0002e40000000800 */
[----:B-1----:R-:W-:Y:S01]  /*4e10*/  FFMA.FTZ R3, R16, c[0x0][0x2d0], -R0 ;  /* 0x0000b40010037a23 */ /* 0x002fe20000010800 */
[----:B---3--:R-:W-:-:S05]  /*4e20*/  F2FP.BF16.PACK_AB R6, R101, R110 ;  /* 0x0000006e6506723e */ /* 0x008fca00000010ff */
[----:B------:R1:W-:Y:S02]  /*4e30*/  MUFU.EX2 R205, R3 ;  /* 0x0000000300cd7308 */ /* 0x0003e40000000800 */
[--C-:B-1----:R-:W-:Y:S02]  /*4e40*/  FFMA.FTZ R3, R19, c[0x0][0x2d0], -R0.reuse ;  /* 0x0000b40013037a23 */ /* 0x102fe40000010800 */
[C---:B--2---:R-:W-:Y:S04]  /*4e50*/  HMMA.16816.F32.BF16 R16, R8.reuse, R12, RZ ;  /* 0x0000000c0810723c */ /* 0x044fe800000418ff */
[----:B------:R1:W2:Y:S04]  /*4e60*/  MUFU.EX2 R175, R3 ;  /* 0x0000000300af7308 */ /* 0x0002a80000000800 */
[----:B------:R-:W-:Y:S01]  /*4e70*/  HMMA.16816.F32.BF16 R12, R8, R14, RZ ;  /* 0x0000000e080c723c */ /* 0x000fe200000418ff */
[----:B-1----:R-:W-:Y:S01]  /*4e80*/  FFMA.FTZ R3, R24, c[0x0][0x2d0], -R0 ;  /* 0x0000b40018037a23 */ /* 0x002fe20000010800 */
[----:B--2---:R-:W-:-:S03]  /*4e90*/  F2FP.BF16.PACK_AB R5, R175, R205 ;  /* 0x000000cdaf05723e */ /* 0x004fc600000010ff */
[----:B------:R1:W2:Y:S02]  /*4ea0*/  MUFU.EX2 R94, R3 ;  /* 0x00000003005e7308 */ /* 0x0002a40000000800 */
[----:B-1----:R-:W-:Y:S02]  /*4eb0*/  FFMA.FTZ R3, R25, c[0x0][0x2d0], -R0 ;  /* 0x0000b40019037a23 */ /* 0x002fe40000010800 */
[----:B------:R-:W-:Y:S01]  /*4ec0*/  HMMA.16816.F32.BF16 R24, R8, R40, RZ ;  /* 0x000000280818723c */ /* 0x000fe200000418ff */
[----:B--2---:R-:W-:-:S03]  /*4ed0*/  IMAD.MOV.U32 R70, RZ, RZ, R94 ;  /* 0x000000ffff467224 */ /* 0x004fc600078e005e */
[----:B------:R-:W1:Y:S02]  /*4ee0*/  MUFU.EX2 R102, R3 ;  /* 0x0000000300667308 */ /* 0x000e640000000800 */
[----:B-1----:R-:W-:Y:S01]  /*4ef0*/  F2FP.BF16.PACK_AB R7, R102, R94 ;  /* 0x0000005e6607723e */ /* 0x002fe200000010ff */
[----:B------:R-:W-:-:S05]  /*4f00*/  FFMA.FTZ R3, R76, c[0x0][0x2d0], -R2 ;  /* 0x0000b4004c037a23 */ /* 0x000fca0000010802 */
[----:B------:R1:W-:Y:S01]  /*4f10*/  MUFU.EX2 R121, R3 ;  /* 0x0000000300797308 */ /* 0x0003e20000000800 */
[C---:B------:R-:W-:Y:S08]  /*4f20*/  HMMA.16816.F32.BF16 R200, R4.reuse, R32, R16 ;  /* 0x0000002004c8723c */ /* 0x040ff00000041810 */
[----:B------:R-:W-:Y:S01]  /*4f30*/  HMMA.16816.F32.BF16 R88, R4, R36, R28 ;  /* 0x000000240458723c */ /* 0x000fe2000004181c */
[----:B------:R-:W2:Y:S01]  /*4f40*/  LDSM.16.MT88.4 R28, [R218+0x3000] ;  /* 0x00300000da1c783b */ /* 0x000ea20000004200 */
[----:B-1----:R-:W-:-:S06]  /*4f50*/  FFMA.FTZ R3, R79, c[0x0][0x2d0], -R2 ;  /* 0x0000b4004f037a23 */ /* 0x002fcc0000010802 */
[----:B------:R-:W-:Y:S01]  /*4f60*/  HMMA.16816.F32.BF16 R16, R8, R42, RZ ;  /* 0x0000002a0810723c */ /* 0x000fe200000418ff */
[----:B------:R-:W-:Y:S07]  /*4f70*/  LDSM.16.MT88.4 R40, [R221+0x3000] ;  /* 0x00300000dd28783b */ /* 0x000fee0000004200 */
[----:B------:R-:W-:Y:S01]  /*4f80*/  HMMA.16816.F32.BF16 R196, R4, R34, R12 ;  /* 0x0000002204c4723c */ /* 0x000fe2000004180c */
[----:B------:R-:W1:Y:S07]  /*4f90*/  LDSM.16.MT88.4 R32, [R217+0x3800] ;  /* 0x00380000d920783b */ /* 0x000e6e0000004200 */
[----:B------:R-:W-:Y:S08]  /*4fa0*/  HMMA.16816.F32.BF16 R12, R8, R44, RZ ;  /* 0x0000002c080c723c */ /* 0x000ff000000418ff */
[C---:B------:R-:W-:Y:S01]  /*4fb0*/  HMMA.16816.F32.BF16 R84, R4.reuse, R38, R20 ;  /* 0x000000260454723c */ /* 0x040fe20000041814 */
[----:B------:R-:W-:Y:S07]  /*4fc0*/  LDSM.16.MT88.4 R36, [R217+0x6000] ;  /* 0x00600000d924783b */ /* 0x000fee0000004200 */
        /* <DEDUP_REMOVED lines=9> */
[----:B--2---:R-:W-:Y:S08]  /*5060*/  HMMA.16816.F32.BF16 R12, R8, R28, RZ ;  /* 0x0000001c080c723c */ /* 0x004ff000000418ff */
[C---:B-1----:R-:W-:Y:S08]  /*5070*/  HMMA.16816.F32.BF16 R180, R4.reuse, R32, R20 ;  /* 0x0000002004b4723c */ /* 0x042ff00000041814 */
[----:B------:R-:W-:Y:S01]  /*5080*/  HMMA.16816.F32.BF16 R168, R4, R34, R16 ;  /* 0x0000002204a8723c */ /* 0x000fe20000041810 */
[----:B------:R-:W1:Y:S07]  /*5090*/  LDSM.16.MT88.4 R32, [R220+0x3800] ;  /* 0x00380000dc20783b */ /* 0x000e6e0000004200 */
[----:B------:R-:W-:Y:S08]  /*50a0*/  HMMA.16816.F32.BF16 R28, R8, R30, RZ ;  /* 0x0000001e081c723c */ /* 0x000ff000000418ff */
[----:B------:R-:W-:Y:S01]  /*50b0*/  HMMA.16816.F32.BF16 R184, R4, R62, R24 ;  /* 0x0000003e04b8723c */ /* 0x000fe20000041818 */
[----:B------:R-:W2:Y:S07]  /*50c0*/  LDSM.16.MT88.4 R60, [R217+0x6800] ;  /* 0x00680000d93c783b */ /* 0x000eae0000004200 */
[----:B------:R-:W-:Y:S08]  /*50d0*/  HMMA.16816.F32.BF16 R24, R8, R40, RZ ;  /* 0x000000280818723c */ /* 0x000ff000000418ff */
[----:B------:R-:W-:Y:S08]  /*50e0*/  HMMA.16816.F32.BF16 R164, R4, R52, R12 ;  /* 0x0000003404a4723c */ /* 0x000ff0000004180c */
[C---:B---3--:R-:W-:Y:S08]  /*50f0*/  HMMA.16816.F32.BF16 R16, R8.reuse, R44, RZ ;  /* 0x0000002c0810723c */ /* 0x048ff000000418ff */
[C---:B------:R-:W-:Y:S01]  /*5100*/  HMMA.16816.F32.BF16 R12, R8.reuse, R46, RZ ;  /* 0x0000002e080c723c */ /* 0x040fe200000418ff */
[----:B------:R-:W-:Y:S07]  /*5110*/  LDSM.16.MT88.4 R44, [R220+0x6000] ;  /* 0x00600000dc2c783b */ /* 0x000fee0000004200 */
[----:B------:R-:W-:Y:S01]  /*5120*/  HMMA.16816.F32.BF16 R20, R8, R42, RZ ;  /* 0x0000002a0814723c */ /* 0x000fe200000418ff */
[----:B------:R-:W-:Y:S07]  /*5130*/  LDSM.16.MT88.4 R40, [R218+0x6800] ;  /* 0x00680000da28783b */ /* 0x000fee0000004200 */
[----:B------:R-:W-:Y:S01]  /*5140*/  HMMA.16816.F32.BF16 R156, R4, R54, R28 ;  /* 0x00000036049c723c */ /* 0x000fe2000004181c */
[----:B------:R-:W3:Y:S07]  /*5150*/  LDSM.16.MT88.4 R52, [R221+0x6800] ;  /* 0x00680000dd34783b */ /* 0x000eee0000004200 */
[----:B------:R-:W-:Y:S08]  /*5160*/  HMMA.16816.F32.BF16 R28, R8, R36, RZ ;  /* 0x00000024081c723c */ /* 0x000ff000000418ff */
[----:B------:R-:W-:Y:S08]  /*5170*/  HMMA.16816.F32.BF16 R160, R4, R48, R24 ;  /* 0x0000003004a0723c */ /* 0x000ff00000041818 */
[----:B------:R-:W-:Y:S01]  /*5180*/  HMMA.16816.F32.BF16 R24, R8, R38, RZ ;  /* 0x000000260818723c */ /* 0x000fe200000418ff */
[----:B------:R-:W-:Y:S07]  /*5190*/  LDSM.16.MT88.4 R36, [R218+0x9000] ;  /* 0x00900000da24783b */ /* 0x000fee0000004200 */
[C---:B-1----:R-:W-:Y:S08]  /*51a0*/  HMMA.16816.F32.BF16 R152, R4.reuse, R32, R16 ;  /* 0x000000200498723c */ /* 0x042ff00000041810 */
[C---:B------:R-:W-:Y:S01]  /*51b0*/  HMMA.16816.F32.BF16 R144, R4.reuse, R34, R12 ;  /* 0x000000220490723c */ /* 0x040fe2000004180c */
[----:B------:R-:W1:Y:S07]  /*51c0*/  LDSM.16.MT88.4 R32, [R220+0x6800] ;  /* 0x00680000dc20783b */ /* 0x000e6e0000004200 */
[----:B------:R-:W-:Y:S08]  /*51d0*/  HMMA.16816.F32.BF16 R148, R4, R50, R20 ;  /* 0x000000320494723c */ /* 0x000ff00000041814 */
[C---:B------:R-:W-:Y:S08]  /*51e0*/  HMMA.16816.F32.BF16 R16, R8.reuse, R58, RZ ;  /* 0x0000003a0810723c */ /* 0x040ff000000418ff */
[C---:B------:R-:W-:Y:S07]  /*51f0*/  HMMA.16816.F32.BF16 R12, R8.reuse, R64, RZ ;  /* 0x00000040080c723c */ /* 0x040fee00000418ff */
[----:B------:R-:W-:Y:S01]  /*5200*/  MOV R65, R99 ;  /* 0x0000006300417202 */ /* 0x000fe20000000f00 */
[----:B------:R-:W-:Y:S08]  /*5210*/  HMMA.16816.F32.BF16 R20, R8, R56, RZ ;  /* 0x000000380814723c */ /* 0x000ff000000418ff */
[C---:B--2---:R-:W-:Y:S01]  /*5220*/  HMMA.16816.F32.BF16 R56, R4.reuse, R60, R28 ;  /* 0x0000003c0438723c */ /* 0x044fe2000004181c */
[----:B------:R-:W2:Y:S06]  /*5230*/  LDSM.16.MT88.4 R28, [R217+0x9000] ;  /* 0x00900000d91c783b */ /* 0x000eac0000004200 */
[----:B------:R-:W-:Y:S01]  /*5240*/  IMAD.MOV.U32 R61, RZ, RZ, R98 ;  /* 0x000000ffff3d7224 */ /* 0x000fe200078e0062 */
[C---:B------:R-:W-:Y:S01]  /*5250*/  HMMA.16816.F32.BF16 R140, R4.reuse, R62, R24 ;  /* 0x0000003e048c723c */ /* 0x040fe20000041818 */
[----:B------:R-:W-:Y:S01]  /*5260*/  IMAD.MOV.U32 R60, RZ, RZ, R97 ;  /* 0x000000ffff3c7224 */ /* 0x000fe200078e0061 */
[----:B------:R-:W4:Y:S01]  /*5270*/  LDSM.16.MT88.4 R24, [R217+0x9800] ;  /* 0x00980000d918783b */ /* 0x000f220000004200 */
[----:B------:R1:W1:Y:S04]  /*5280*/  MUFU.EX2 R63, R3 ;  /* 0x00000003003f7308 */ /* 0x0002680000000800 */
[----:B------:R-:W-:Y:S01]  /*5290*/  MOV R62, R96 ;  /* 0x00000060003e7202 */ /* 0x000fe20000000f00 */
[C---:B---3--:R-:W-:Y:S08]  /*52a0*/  HMMA.16816.F32.BF16 R136, R4.reuse, R52, R12 ;  /* 0x000000340488723c */ /* 0x048ff0000004180c */
[----:B------:R-:W-:Y:S01]  /*52b0*/  HMMA.16816.F32.BF16 R96, R4, R42, R16 ;  /* 0x0000002a0460723c */ /* 0x000fe20000041810 */
[----:B-1----:R-:W-:-:S04]  /*52c0*/  FFMA.FTZ R3, R78, c[0x0][0x2d0], -R2 ;  /* 0x0000b4004e037a23 */ /* 0x002fc80000010802 */
[----:B------:R1:W-:Y:S03]  /*52d0*/  MUFU.EX2 R222, R3 ;  /* 0x0000000300de7308 */ /* 0x0003e60000000800 */
[----:B------:R-:W-:Y:S08]  /*52e0*/  HMMA.16816.F32.BF16 R176, R4, R40, R20 ;  /* 0x0000002804b0723c */ /* 0x000ff00000041814 */
[----:B------:R-:W-:Y:S01]  /*52f0*/  HMMA.16816.F32.BF16 R16, R8, R44, RZ ;  /* 0x0000002c0810723c */ /* 0x000fe200000418ff */
[----:B-1----:R-:W-:-:S07]  /*5300*/  FFMA.FTZ R3, R77, c[0x0][0x2d0], -R2 ;  /* 0x0000b4004d037a23 */ /* 0x002fce0000010802 */
[C---:B------:R-:W-:Y:S01]  /*5310*/  HMMA.16816.F32.BF16 R12, R8.reuse, R46, RZ ;  /* 0x0000002e080c723c */ /* 0x040fe200000418ff */
[----:B------:R1:W-:Y:S07]  /*5320*/  MUFU.EX2 R64, R3 ;  /* 0x0000000300407308 */ /* 0x0003ee0000000800 */
[----:B------:R-:W-:Y:S07]  /*5330*/  HMMA.16816.F32.BF16 R20, R8, R66, RZ ;  /* 0x000000420814723c */ /* 0x000fee00000418ff */
[----:B------:R-:W-:Y:S01]  /*5340*/  IMAD.MOV.U32 R67, RZ, RZ, R111 ;  /* 0x000000ffff437224 */ /* 0x000fe200078e006f */
[----:B------:R-:W-:Y:S01]  /*5350*/  HMMA.16816.F32.BF16 R128, R4, R32, R16 ;  /* 0x000000200480723c */ /* 0x000fe20000041810 */
[----:B------:R-:W-:-:S02]  /*5360*/  IMAD.MOV.U32 R66, RZ, RZ, R110 ;  /* 0x000000ffff427224 */ /* 0x000fc400078e006e */
[----:B-1----:R-:W-:-:S04]  /*5370*/  FFMA.FTZ R3, R75, c[0x0][0x2d0], -R0 ;  /* 0x0000b4004b037a23 */ /* 0x002fc80000010800 */
[----:B------:R1:W-:Y:S01]  /*5380*/  MUFU.EX2 R120, R3 ;  /* 0x0000000300787308 */ /* 0x0003e20000000800 */
[C---:B------:R-:W-:Y:S01]  /*5390*/  HMMA.16816.F32.BF16 R124, R4.reuse, R34, R12 ;  /* 0x00000022047c723c */ /* 0x040fe2000004180c */
[----:B------:R-:W3:Y:S07]  /*53a0*/  LDSM.16.MT88.4 R32, [R218+0x9800] ;  /* 0x00980000da20783b */ /* 0x000eee0000004200 */
[----:B------:R-:W-:Y:S01]  /*53b0*/  HMMA.16816.F32.BF16 R132, R4, R54, R20 ;  /* 0x000000360484723c */ /* 0x000fe20000041814 */
[----:B-1----:R-:W-:-:S07]  /*53c0*/  FFMA.FTZ R3, R74, c[0x0][0x2d0], -R0 ;  /* 0x0000b4004a037a23 */ /* 0x002fce0000010800 */
[C---:B--2---:R-:W-:Y:S01]  /*53d0*/  HMMA.16816.F32.BF16 R20, R8.reuse, R28, RZ ;  /* 0x0000001c0814723c */ /* 0x044fe200000418ff */
[----:B------:R1:W2:Y:S06]  /*53e0*/  MUFU.EX2 R219, R3 ;  /* 0x0000000300db7308 */ /* 0x0002ac0000000800 */
[----:B------:R-:W-:Y:S01]  /*53f0*/  MOV R29, R109 ;  /* 0x0000006d001d7202 */ /* 0x000fe20000000f00 */
[----:B------:R-:W-:Y:S01]  /*5400*/  HMMA.16816.F32.BF16 R12, R8, R36, RZ ;  /* 0x00000024080c723c */ /* 0x000fe200000418ff */
[----:B------:R-:W-:-:S07]  /*5410*/  IMAD.MOV.U32 R28, RZ, RZ, R108 ;  /* 0x000000ffff1c7224 */ /* 0x000fce00078e006c */
[----:B------:R-:W-:Y:S01]  /*5420*/  HMMA.16816.F32.BF16 R16, R8, R30, RZ ;  /* 0x0000001e0810723c */ /* 0x000fe200000418ff */
[----:B-1----:R-:W-:-:S06]  /*5430*/  FFMA.FTZ R3, R73, c[0x0][0x2d0], -R0 ;  /* 0x0000b40049037a23 */ /* 0x002fcc0000010800 */
[----:B------:R-:W-:Y:S01]  /*5440*/  IMAD.MOV.U32 R31, RZ, RZ, R107 ;  /* 0x000000ffff1f7224 */ /* 0x000fe200078e006b */
[----:B----4-:R-:W-:Y:S01]  /*5450*/  HMMA.16816.F32.BF16 R116, R4, R24, R20 ;  /* 0x000000180474723c */ /* 0x010fe20000041814 */
[----:B------:R-:W1:Y:S01]  /*5460*/  LDSM.16.MT88.4 R20, [R221+0x9000] ;  /* 0x00900000dd14783b */ /* 0x000e620000004200 */
[----:B------:R-:W-:-:S05]  /*5470*/  MOV R30, R106 ;  /* 0x0000006a001e7202 */ /* 0x000fca0000000f00 */
[----:B------:R-:W-:Y:S01]  /*5480*/  IMAD.MOV.U32 R25, RZ, RZ, R104 ;  /* 0x000000ffff197224 */ /* 0x000fe200078e0068 */
[----:B---3--:R-:W-:Y:S01]  /*5490*/  HMMA.16816.F32.BF16 R108, R4, R32, R12 ;  /* 0x00000020046c723c */ /* 0x008fe2000004180c */
[----:B------:R-:W-:-:S06]  /*54a0*/  IMAD.MOV.U32 R24, RZ, RZ, R103 ;  /* 0x000000ffff187224 */ /* 0x000fcc00078e0067 */
[----:B------:R-:W-:Y:S01]  /*54b0*/  IMAD.MOV.U32 R33, RZ, RZ, R102 ;  /* 0x000000ffff217224 */ /* 0x000fe200078e0066 */
[----:B------:R-:W-:Y:S01]  /*54c0*/  HMMA.16816.F32.BF16 R12, R8, R38, RZ ;  /* 0x00000026080c723c */ /* 0x000fe200000418ff */
[----:B------:R-:W-:-:S07]  /*54d0*/  IMAD.MOV.U32 R32, RZ, RZ, R101 ;  /* 0x000000ffff207224 */ /* 0x000fce00078e0065 */
[----:B------:R-:W-:Y:S01]  /*54e0*/  HMMA.16816.F32.BF16 R112, R4, R26, R16 ;  /* 0x0000001a0470723c */ /* 0x000fe20000041810 */
[----:B------:R-:W3:Y:S01]  /*54f0*/  LDSM.16.MT88.4 R16, [R221+0x9800] ;  /* 0x00980000dd10783b */ /* 0x000ee20000004200 */
[----:B------:R4:W-:Y:S05]  /*5500*/  MUFU.EX2 R27, R3 ;  /* 0x00000003001b7308 */ /* 0x0009ea0000000800 */
[----:B------:R-:W-:-:S09]  /*5510*/  MOV R26, R105 ;  /* 0x00000069001a7202 */ /* 0x000fd20000000f00 */
[----:B------:R-:W-:Y:S01]  /*5520*/  HMMA.16816.F32.BF16 R104, R4, R34, R12 ;  /* 0x000000220468723c */ /* 0x000fe2000004180c */
[----:B----4-:R-:W-:-:S04]  /*5530*/  FFMA.FTZ R3, R72, c[0x0][0x2d0], -R0 ;  /* 0x0000b40048037a23 */ /* 0x010fc80000010800 */
[----:B------:R4:W2:Y:S02]  /*5540*/  MUFU.EX2 R71, R3 ;  /* 0x0000000300477308 */ /* 0x0008a40000000800 */
[----:B------:R-:W-:Y:S01]  /*5550*/  MOV R35, R100 ;  /* 0x0000006400237202 */ /* 0x000fe20000000f00 */
[----:B-1----:R-:W-:Y:S01]  /*5560*/  HMMA.16816.F32.BF16 R12, R8, R20, RZ ;  /* 0x00000014080c723c */ /* 0x002fe200000418ff */
[----:B------:R-:W-:Y:S02]  /*5570*/  IMAD.MOV.U32 R34, RZ, RZ, R95 ;  /* 0x000000ffff227224 */ /* 0x000fe400078e005f */
[----:B----4-:R-:W-:-:S04]  /*5580*/  IMAD.MOV.U32 R3, RZ, RZ, R65 ;  /* 0x000000ffff037224 */ /* 0x010fc800078e0041 */
[----:B------:R-:W-:Y:S11]  /*5590*/  FFMA.FTZ R3, R3, c[0x0][0x2d0], -R2 ;  /* 0x0000b40003037a23 */ /* 0x000ff60000010802 */
[----:B------:R-:W-:Y:S06]  /*55a0*/  @!UPT UIADD3 URZ, URZ, URZ, URZ ;  /* 0x0000003f3f3ff290 */ /* 0x000fec000fffe03f */
[----:B---3--:R-:W-:Y:S08]  /*55b0*/  HMMA.16816.F32.BF16 R100, R4, R16, R12 ;  /* 0x000000100464723c */ /* 0x008ff0000004180c */
        /* <DEDUP_REMOVED lines=15> */
[----:B------:R-:W-:-:S07]  /*56b0*/  F2FP.BF16.PACK_AB R7, R71, R27 ;  /* 0x0000001b4707723e */ /* 0x000fce00000010ff */
        /* <DEDUP_REMOVED lines=40> */
[----:B------:R-:W-:-:S02]  /*5940*/  IMAD.MOV.U32 R185, RZ, RZ, R186 ;  /* 0x000000ffffb97224 */ /* 0x000fc400078e00ba */
        /* <DEDUP_REMOVED lines=24> */
[----:B------:R-:W-:-:S02]  /*5ad0*/  MOV R129, R182 ;  /* 0x000000b600817202 */ /* 0x000fc40000000f00 */
[----:B------:R-:W-:Y:S02]  /*5ae0*/  MOV R128, R200 ;  /* 0x000000c800807202 */ /* 0x000fe40000000f00 */
        /* <DEDUP_REMOVED lines=10> */
[----:B------:R-:W-:-:S04]  /*5b90*/  IMAD.MOV.U32 R119, RZ, RZ, R194 ;  /* 0x000000ffff777224 */ /* 0x000fc800078e00c2 */
        /* <DEDUP_REMOVED lines=16> */
[----:B------:R-:W-:Y:S01]  /*5ca0*/  FADD.FTZ R5, R174, R122 ;  /* 0x0000007aae057221 */ /* 0x000fe20000010000 */
[----:B------:R-:W-:Y:S01]  /*5cb0*/  MOV R122, R129 ;  /* 0x00000081007a7202 */ /* 0x000fe20000000f00 */
[----:B------:R-:W-:Y:S02]  /*5cc0*/  MUFU.EX2 R106, R4 ;  /* 0x00000004006a7308 */ /* 0x000fe40000000800 */
[----:B------:R-:W-:Y:S02]  /*5cd0*/  FADD.FTZ R5, R204, R5 ;  /* 0x00000005cc057221 */ /* 0x000fe40000010000 */
[----:B-1----:R-:W-:-:S04]  /*5ce0*/  FFMA.FTZ R3, R214, c[0x0][0x2d0], -R2 ;  /* 0x0000b400d6037a23 */ /* 0x002fc80000010802 */
[----:B------:R1:W-:Y:S02]  /*5cf0*/  MUFU.EX2 R104, R3 ;  /* 0x0000000300687308 */ /* 0x0003e40000000800 */
[----:B-1----:R-:W-:Y:S02]  /*5d00*/  FADD.FTZ R3, R207, R123 ;  /* 0x0000007bcf037221 */ /* 0x002fe40000010000 */
[----:B------:R-:W-:Y:S02]  /*5d10*/  IMAD.MOV.U32 R123, RZ, RZ, R128 ;  /* 0x000000ffff7b7224 */ /* 0x000fe400078e0080 */
[----:B------:R-:W-:Y:S02]  /*5d20*/  FADD.FTZ R4, R206, R3 ;  /* 0x00000003ce047221 */ /* 0x000fe40000010000 */
[----:B------:R-:W-:Y:S02]  /*5d30*/  FFMA.FTZ R3, R213, c[0x0][0x2d0], -R0 ;  /* 0x0000b400d5037a23 */ /* 0x000fe40000010800 */
[----:B------:R-:W-:-:S02]  /*5d40*/  FADD.FTZ R4, R209, R4 ;  /* 0x00000004d1047221 */ /* 0x000fc40000010000 */
        /* <DEDUP_REMOVED lines=10> */
[----:B------:R-:W-:Y:S01]  /*5df0*/  FADD.FTZ R93, R175, R3 ;  /* 0x00000003af5d7221 */ /* 0x000fe20000010000 */
[----:B------:R-:W-:-:S04]  /*5e00*/  MOV R175, R6 ;  /* 0x0000000600af7202 */ /* 0x000fc80000000f00 */
        /* <DEDUP_REMOVED lines=13> */
[----:B------:R-:W-:Y:S02]  /*5ee0*/  IMAD.MOV.U32 R45, RZ, RZ, R191 ;  /* 0x000000ffff2d7224 */ /* 0x000fe400078e00bf */
[----:B------:R-:W-:-:S05]  /*5ef0*/  IMAD.MOV.U32 R44, RZ, RZ, R197 ;  /* 0x000000ffff2c7224 */ /* 0x000fca00078e00c5 */
        /* <DEDUP_REMOVED lines=9> */
[----:B------:R-:W-:Y:S01]  /*5f90*/  MOV R80, R185 ;  /* 0x000000b900507202 */ /* 0x000fe20000000f00 */
[----:B------:R-:W-:Y:S01]  /*5fa0*/  HMMA.16816.F32.BF16 R204, R4, R10, R40 ;  /* 0x0000000a04cc723c */ /* 0x000fe20000041828 */
[----:B------:R-:W1:Y:S01]  /*5fb0*/  LDSM.16.MT88.4 R8, [R220+0x1800] ;  /* 0x00180000dc08783b */ /* 0x000e620000004200 */
[----:B------:R-:W-:Y:S01]  /*5fc0*/  IMAD.MOV.U32 R81, RZ, RZ, R186 ;  /* 0x000000ffff517224 */ /* 0x000fe200078e00ba */
[----:B------:R-:W-:Y:S01]  /*5fd0*/  MOV R83, R196 ;  /* 0x000000c400537202 */ /* 0x000fe20000000f00 */
[----:B------:R-:W-:-:S03]  /*5fe0*/  IMAD.MOV.U32 R82, RZ, RZ, R187 ;  /* 0x000000ffff527224 */ /* 0x000fc600078e00bb */
[----:B------:R-:W-:Y:S01]  /*5ff0*/  MOV R41, R3 ;  /* 0x0000000300297202 */ /* 0x000fe20000000f00 */
[----:B------:R-:W-:Y:S02]  /*6000*/  IMAD.MOV.U32 R43, RZ, RZ, R184 ;  /* 0x000000ffff2b7224 */ /* 0x000fe400078e00b8 */
[----:B------:R-:W-:Y:S02]  /*6010*/  IMAD.MOV.U32 R3, RZ, RZ, R199 ;  /* 0x000000ffff037224 */ /* 0x000fe400078e00c7 */
[----:B------:R-:W-:Y:S02]  /*6020*/  IMAD.MOV.U32 R42, RZ, RZ, R131 ;  /* 0x000000ffff2a7224 */ /* 0x000fe400078e0083 */
[----:B------:R-:W-:Y:S02]  /*6030*/  IMAD.MOV.U32 R40, RZ, RZ, R48 ;  /* 0x000000ffff287224 */ /* 0x000fe400078e0030 */
[----:B------:R-:W-:Y:S01]  /*6040*/  FFMA.FTZ R3, R3, c[0x0][0x2d0], -R2 ;  /* 0x0000b40003037a23 */ /* 0x000fe20000010802 */
[C---:B-1----:R-:W-:Y:S07]  /*6050*/  HMMA.16816.F32.BF16 R200, R4.reuse, R8, R76 ;  /* 0x0000000804c8723c */ /* 0x042fee000004184c */
[----:B------:R-:W-:Y:S01]  /*6060*/  MOV R76, R124 ;  /* 0x0000007c004c7202 */ /* 0x000fe20000000f00 */
[----:B------:R-:W-:Y:S01]  /*6070*/  HMMA.16816.F32.BF16 R188, R4, R10, R36 ;  /* 0x0000000a04bc723c */ /* 0x000fe20000041824 */
[----:B------:R-:W1:Y:S01]  /*6080*/  LDSM.16.MT88.4 R8, [R217+0x4800] ;  /* 0x00480000d908783b */ /* 0x000e620000004200 */
[----:B------:R-:W-:Y:S01]  /*6090*/  IMAD.MOV.U32 R77, RZ, RZ, R116 ;  /* 0x000000ffff4d7224 */ /* 0x000fe200078e0074 */
[----:B------:R-:W-:Y:S01]  /*60a0*/  MOV R79, R49 ;  /* 0x00000031004f7202 */ /* 0x000fe20000000f00 */
[----:B------:R-:W-:-:S03]  /*60b0*/  IMAD.MOV.U32 R78, RZ, RZ, R50 ;  /* 0x000000ffff4e7224 */ /* 0x000fc600078e0032 */
[----:B------:R-:W-:Y:S02]  /*60c0*/  IMAD.MOV.U32 R39, RZ, RZ, R125 ;  /* 0x000000ffff277224 */ /* 0x000fe400078e007d */
[----:B------:R-:W-:Y:S02]  /*60d0*/  IMAD.MOV.U32 R38, RZ, RZ, R126 ;  /* 0x000000ffff267224 */ /* 0x000fe400078e007e */
        /* <DEDUP_REMOVED lines=35> */
[----:B------:R-:W-:Y:S01]  /*6310*/  MOV R97, R42 ;  /* 0x0000002a00617202 */ /* 0x000fe20000000f00 */
[----:B------:R-:W-:Y:S02]  /*6320*/  IMAD.MOV.U32 R96, RZ, RZ, R43 ;  /* 0x000000ffff607224 */ /* 0x000fe400078e002b */
        /* <DEDUP_REMOVED lines=26> */
[----:B------:R-:W-:Y:S02]  /*64d0*/  IMAD.MOV.U32 R178, RZ, RZ, R174 ;  /* 0x000000ffffb27224 */ /* 0x000fe400078e00ae */
[----:B------:R2:W-:Y:S01]  /*64e0*/  MUFU.EX2 R174, R3 ;  /* 0x0000000300ae7308 */ /* 0x0005e20000000800 */
[C---:B-1----:R-:W-:Y:S07]  /*64f0*/  HMMA.16816.F32.BF16 R68, R4.reuse, R8, R164 ;  /* 0x000000080444723c */ /* 0x042fee00000418a4 */
[----:B------:R-:W-:Y:S01]  /*6500*/  MOV R167, R145 ;  /* 0x0000009100a77202 */ /* 0x000fe20000000f00 */
[----:B------:R-:W-:Y:S01]  /*6510*/  HMMA.16816.F32.BF16 R56, R4, R10, R140 ;  /* 0x0000000a0438723c */ /* 0x000fe2000004188c */
[----:B------:R-:W1:Y:S01]  /*6520*/  LDSM.16.MT88.4 R8, [R217+0xa800] ;  /* 0x00a80000d908783b */ /* 0x000e620000004200 */
[----:B--2---:R-:W-:-:S02]  /*6530*/  FFMA.FTZ R3, R144, c[0x0][0x2d0], -R2 ;  /* 0x0000b40090037a23 */ /* 0x004fc40000010802 */
        /* <DEDUP_REMOVED lines=8> */
[C---:B-1----:R-:W-:Y:S08]  /*65c0*/  HMMA.16816.F32.BF16 R44, R4.reuse, R8, R160 ;  /* 0x00000008042c723c */ /* 0x042ff000000418a0 */
[----:B------:R-:W-:Y:S01]  /*65d0*/  HMMA.16816.F32.BF16 R32, R4, R10, R136 ;  /* 0x0000000a0420723c */ /* 0x000fe20000041888 */
[----:B------:R-:W1:Y:S01]  /*65e0*/  LDSM.16.MT88.4 R8, [R218+0xa800] ;  /* 0x00a80000da08783b */ /* 0x000e620000004200 */
[----:B------:R2:W-:Y:S01]  /*65f0*/  MUFU.EX2 R177, R3 ;  /* 0x0000000300b17308 */ /* 0x0005e20000000800 */
[----:B------:R-:W-:Y:S01]  /*6600*/  IMAD.MOV.U32 R96, RZ, RZ, R97 ;  /* 0x000000ffff607224 */ /* 0x000fe200078e0061 */
[----:B------:R-:W-:Y:S01]  /*6610*/  MOV R97, R98 ;  /* 0x0000006200617202 */ /* 0x000fe20000000f00 */
[----:B------:R-:W-:-:S02]  /*6620*/  IMAD.MOV.U32 R98, RZ, RZ, R99 ;  /* 0x000000ffff627224 */ /* 0x000fc400078e0063 */
[----:B------:R-:W-:Y:S02]  /*6630*/  IMAD.MOV.U32 R99, RZ, RZ, R176 ;  /* 0x000000ffff637224 */ /* 0x000fe400078e00b0 */
[----:B------:R-:W-:Y:S02]  /*6640*/  IMAD.MOV.U32 R176, RZ, RZ, R178 ;  /* 0x000000ffffb07224 */ /* 0x000fe400078e00b2 */
[----:B------:R-:W-:Y:S01]  /*6650*/  IMAD.MOV.U32 R178, RZ, RZ, R16 ;  /* 0x000000ffffb27224 */ /* 0x000fe200078e0010 */
[----:B------:R-:W-:Y:S01]  /*6660*/  MOV R16, R223 ;  /* 0x000000df00107202 */ /* 0x000fe20000000f00 */
[--C-:B------:R-:W-:Y:S01]  /*6670*/  FFMA.FTZ R26, R26, c[0x0][0x2d0], -R2.reuse ;  /* 0x0000b4001a1a7a23 */ /* 0x100fe20000010802 */
[----:B------:R3:W5:Y:S01]  /*6680*/  LDL.LU R223, [R1+0xa4] ;  /* 0x0000a40001df7983 */ /* 0x0007620000300800 */
        /* <DEDUP_REMOVED lines=10> */
[----:B------:R-:W-:Y:S01]  /*6730*/  IMAD.MOV.U32 R169, RZ, RZ, R170 ;  /* 0x000000ffffa97224 */ /* 0x000fe200078e00aa */
[C---:B-1----:R-:W-:Y:S08]  /*6740*/  HMMA.16816.F32.BF16 R64, R4.reuse, R8, R152 ;  /* 0x000000080440723c */ /* 0x042ff00000041898 */
[----:B------:R-:W-:Y:S01]  /*6750*/  HMMA.16816.F32.BF16 R52, R4, R10, R100 ;  /* 0x0000000a0434723c */ /* 0x000fe20000041864 */
[----:B------:R-:W1:Y:S01]  /*6760*/  LDSM.16.MT88.4 R8, [R220+0xa800] ;  /* 0x00a80000dc08783b */ /* 0x000e620000004200 */
[----:B------:R-:W-:Y:S01]  /*6770*/  IMAD.MOV.U32 R170, RZ, RZ, R171 ;  /* 0x000000ffffaa7224 */ /* 0x000fe200078e00ab */
[----:B------:R-:W-:Y:S01]  /*6780*/  MOV R171, R176 ;  /* 0x000000b000ab7202 */ /* 0x000fe20000000f00 */
[----:B------:R-:W-:-:S02]  /*6790*/  IMAD.MOV.U32 R176, RZ, RZ, R178 ;  /* 0x000000ffffb07224 */ /* 0x000fc400078e00b2 */
[----:B------:R2:W-:Y:S02]  /*67a0*/  MUFU.EX2 R178, R3 ;  /* 0x0000000300b27308 */ /* 0x0005e40000000800 */
[----:B--2---:R-:W-:Y:S02]  /*67b0*/  FFMA.FTZ R3, R167, c[0x0][0x2d0], -R2 ;  /* 0x0000b400a7037a23 */ /* 0x004fe40000010802 */
        /* <DEDUP_REMOVED lines=14> */
[----:B------:R-:W1:Y:S01]  /*68a0*/  LDSM.16.MT88.4 R12, [R221+0x2000] ;  /* 0x00200000dd0c783b */ /* 0x000e620000004200 */
[----:B------:R2:W4:Y:S01]  /*68b0*/  MUFU.EX2 R136, R3 ;  /* 0x0000000300887308 */ /* 0x0005220000000800 */
[----:B------:R-:W-:-:S02]  /*68c0*/  IMAD.MOV.U32 R144, RZ, RZ, R146 ;  /* 0x000000ffff907224 */ /* 0x000fc400078e0092 */
[----:B------:R-:W-:Y:S01]  /*68d0*/  IMAD.MOV.U32 R146, RZ, RZ, R168 ;  /* 0x000000ffff927224 */ /* 0x000fe200078e00a8 */
[----:B------:R-:W-:Y:S01]  /*68e0*/  MOV R168, R170 ;  /* 0x000000aa00a87202 */ /* 0x000fe20000000f00 */
[----:B------:R-:W-:Y:S01]  /*68f0*/  IMAD.MOV.U32 R122, RZ, RZ, R222 ;  /* 0x000000ffff7a7224 */ /* 0x000fe200078e00de */
[----:B------:R-:W-:Y:S01]  /*6900*/  HMMA.16816.F32.BF16 R40, R4, R8, R148 ;  /* 0x000000080428723c */ /* 0x000fe20000041894 */
[----:B------:R-:W-:Y:S01]  /*6910*/  IMAD.MOV.U32 R170, RZ, RZ, R176 ;  /* 0x000000ffffaa7224 */ /* 0x000fe200078e00b0 */
[----:B------:R-:W1:Y:S01]  /*6920*/  LDSM.16.MT88.4 R8, [R217+0x2000] ;  /* 0x00200000d908783b */ /* 0x000e620000004200 */
[----:B------:R-:W-:Y:S02]  /*6930*/  IMAD.MOV.U32 R176, RZ, RZ, R175 ;  /* 0x000000ffffb07224 */ /* 0x000fe400078e00af */
[----:B------:R-:W-:Y:S01]  /*6940*/  FFMA.FTZ R25, R25, c[0x0][0x2d0], -R2 ;  /* 0x0000b40019197a23 */ /* 0x000fe20000010802 */
[----:B------:R3:W5:Y:S01]  /*6950*/  LDL.LU R222, [R1+0xa0] ;  /* 0x0000a00001de7983 */ /* 0x0007620000300800 */
[----:B------:R-:W-:-:S02]  /*6960*/  FFMA.FTZ R4, R166, c[0x0][0x2d0], -R0 ;  /* 0x0000b400a6047a23 */ /* 0x000fc40000010800 */
[----:B--2---:R-:W-:Y:S02]  /*6970*/  FFMA.FTZ R3, R167, c[0x0][0x2d0], -R0 ;  /* 0x0000b400a7037a23 */ /* 0x004fe40000010800 */
[----:B------:R-:W-:Y:S01]  /*6980*/  IMAD.MOV.U32 R167, RZ, RZ, R145 ;  /* 0x000000ffffa77224 */ /* 0x000fe200078e0091 */
[----:B------:R-:W-:Y:S01]  /*6990*/  MOV R145, R147 ;  /* 0x0000009300917202 */ /* 0x000fe20000000f00 */
[----:B------:R-:W-:Y:S01]  /*69a0*/  IMAD.MOV.U32 R147, RZ, RZ, R169 ;  /* 0x000000ffff937224 */ /* 0x000fe200078e00a9 */
[----:B------:R-:W-:Y:S01]  /*69b0*/  MOV R166, R144 ;  /* 0x0000009000a67202 */ /* 0x000fe20000000f00 */
        /* <DEDUP_REMOVED lines=11> */
[----:B------:R2:W-:Y:S01]  /*6a70*/  MUFU.EX2 R175, R3 ;  /* 0x0000000300af7308 */ /* 0x0005e20000000800 */
[----:B------:R-:W-:Y:S02]  /*6a80*/  IMAD.MOV.U32 R147, RZ, RZ, R169 ;  /* 0x000000ffff937224 */ /* 0x000fe400078e00a9 */
[----:B------:R-:W-:Y:S01]  /*6a90*/  IMAD.MOV.U32 R169, RZ, RZ, R171 ;  /* 0x000000ffffa97224 */ /* 0x000fe200078e00ab */
[----:B------:R-:W-:Y:S01]  /*6aa0*/  MOV R171, R16 ;  /* 0x0000001000ab7202 */ /* 0x000fe20000000f00 */
[----:B------:R-:W-:-:S03]  /*6ab0*/  IMAD.MOV.U32 R16, RZ, RZ, R122 ;  /* 0x000000ffff107224 */ /* 0x000fc600078e007a */
[----:B------:R1:W1:Y:S01]  /*6ac0*/  MUFU.EX2 R176, R4 ;  /* 0x0000000400b07308 */ /* 0x0002620000000800 */
[----:B------:R-:W-:Y:S02]  /*6ad0*/  IMAD.MOV.U32 R122, RZ, RZ, R252 ;  /* 0x000000ffff7a7224 */ /* 0x000fe400078e00fc */
[----:B------:R-:W-:Y:S02]  /*6ae0*/  FADD.FTZ R5, R179, R93 ;  /* 0x0000005db3057221 */ /* 0x000fe40000010000 */
[----:B--2---:R-:W-:-:S04]  /*6af0*/  FFMA.FTZ R3, R216, c[0x0][0x2d0], -R0 ;  /* 0x0000b400d8037a23 */ /* 0x004fc80000010800 */
[----:B------:R-:W-:Y:S01]  /*6b00*/  MUFU.EX2 R252, R3 ;  /* 0x0000000300fc7308 */ /* 0x000fe20000000800 */
[----:B-1----:R-:W-:-:S07]  /*6b10*/  FFMA.FTZ R4, R166, c[0x0][0x2d0], -R0 ;  /* 0x0000b400a6047a23 */ /* 0x002fce0000010800 */
[----:B------:R1:W2:Y:S01]  /*6b20*/  MUFU.EX2 R179, R4 ;  /* 0x0000000400b37308 */ /* 0x0002a20000000800 */
[--C-:B------:R-:W-:Y:S02]  /*6b30*/  FFMA.FTZ R24, R24, c[0x0][0x2d0], -R2.reuse ;  /* 0x0000b40018187a23 */ /* 0x100fe40000010802 */
[----:B------:R-:W-:Y:S01]  /*6b40*/  FFMA.FTZ R23, R23, c[0x0][0x2d0], -R2 ;  /* 0x0000b40017177a23 */ /* 0x000fe20000010802 */
[----:B----4-:R-:W-:Y:S01]  /*6b50*/  F2FP.BF16.PACK_AB R6, R136, R178 ;  /* 0x000000b28806723e */ /* 0x010fe200000010ff */
[----:B------:R-:W-:Y:S01]  /*6b60*/  FADD.FTZ R2, R144, R5 ;  /* 0x0000000590027221 */ /* 0x000fe20000010000 */
[----:B------:R-:W-:Y:S02]  /*6b70*/  F2FP.BF16.PACK_AB R5, R176, R175 ;  /* 0x000000afb005723e */ /* 0x000fe400000010ff */
[----:B-1----:R-:W-:Y:S02]  /*6b80*/  F2FP.BF16.PACK_AB R4, R177, R174 ;  /* 0x000000aeb104723e */ /* 0x002fe400000010ff */
[----:B--2---:R-:W-:-:S07]  /*6b90*/  F2FP.BF16.PACK_AB R7, R179, R252 ;  /* 0x000000fcb307723e */ /* 0x004fce00000010ff */
[C---:B------:R-:W-:Y:S08]  /*6ba0*/  HMMA.16816.F32.BF16 R140, R4.reuse, R12, R208 ;  /* 0x0000000c048c723c */ /* 0x040ff000000418d0 */
[----:B------:R-:W-:Y:S01]  /*6bb0*/  HMMA.16816.F32.BF16 R100, R4, R14, R204 ;  /* 0x0000000e0464723c */ /* 0x000fe200000418cc */
[----:B------:R-:W1:Y:S01]  /*6bc0*/  LDSM.16.MT88.4 R12, [R218+0x5000] ;  /* 0x00500000da0c783b */ /* 0x000e620000004200 */
[----:B------:R-:W-:-:S02]  /*6bd0*/  FADD.FTZ R3, R165, R92 ;  /* 0x0000005ca5037221 */ /* 0x000fc40000010000 */
[----:B------:R-:W-:Y:S02]  /*6be0*/  IMAD.MOV.U32 R166, RZ, RZ, R146 ;  /* 0x000000ffffa67224 */ /* 0x000fe400078e0092 */
[----:B------:R-:W-:Y:S01]  /*6bf0*/  IMAD.MOV.U32 R165, RZ, RZ, R147 ;  /* 0x000000ffffa57224 */ /* 0x000fe200078e0093 */
[----:B------:R-:W-:Y:S01]  /*6c00*/  MOV R147, R170 ;  /* 0x000000aa00937202 */ /* 0x000fe20000000f00 */
[----:B------:R-:W-:Y:S01]  /*6c10*/  IMAD.MOV.U32 R146, RZ, RZ, R171 ;  /* 0x000000ffff927224 */ /* 0x000fe200078e00ab */
[----:B------:R-:W-:Y:S01]  /*6c20*/  MOV R171, R95 ;  /* 0x0000005f00ab7202 */ /* 0x000fe20000000f00 */
[----:B------:R-:W-:Y:S01]  /*6c30*/  IMAD.MOV.U32 R170, RZ, RZ, R94 ;  /* 0x000000ffffaa7224 */ /* 0x000fe200078e005e */
[C---:B------:R-:W-:Y:S08]  /*6c40*/  HMMA.16816.F32.BF16 R180, R4.reuse, R8, R180 ;  /* 0x0000000804b4723c */ /* 0x040ff000000418b4 */
[----:B------:R-:W-:Y:S01]  /*6c50*/  HMMA.16816.F32.BF16 R92, R4, R10, R192 ;  /* 0x0000000a045c723c */ /* 0x000fe200000418c0 */
[----:B------:R-:W2:Y:S01]  /*6c60*/  LDSM.16.MT88.4 R8, [R220+0x2000] ;  /* 0x00200000dc08783b */ /* 0x000ea20000004200 */
[----:B------:R-:W-:Y:S01]  /*6c70*/  FADD.FTZ R3, R167, R3 ;  /* 0x00000003a7037221 */ /* 0x000fe20000010000 */
[----:B------:R-:W-:Y:S01]  /*6c80*/  MOV R167, R145 ;  /* 0x0000009100a77202 */ /* 0x000fe20000000f00 */
[----:B------:R-:W-:-:S02]  /*6c90*/  IMAD.MOV.U32 R163, RZ, RZ, R18 ;  /* 0x000000ffffa37224 */ /* 0x000fc400078e0012 */
[----:B------:R-:W-:Y:S01]  /*6ca0*/  IMAD.MOV.U32 R164, RZ, RZ, R19 ;  /* 0x000000ffffa47224 */ /* 0x000fe200078e0013 */
[----:B------:R-:W-:Y:S01]  /*6cb0*/  MOV R162, R166 ;  /* 0x000000a600a27202 */ /* 0x000fe20000000f00 */
[----:B------:R-:W-:Y:S01]  /*6cc0*/  IMAD.MOV.U32 R137, RZ, RZ, R167 ;  /* 0x000000ffff897224 */ /* 0x000fe200078e00a7 */
[----:B------:R-:W-:Y:S01]  /*6cd0*/  MOV R139, R163 ;  /* 0x000000a3008b7202 */ /* 0x000fe20000000f00 */
[----:B------:R-:W-:Y:S02]  /*6ce0*/  IMAD.MOV.U32 R138, RZ, RZ, R164 ;  /* 0x000000ffff8a7224 */ /* 0x000fe400078e00a4 */
[----:B------:R-:W-:Y:S02]  /*6cf0*/  IMAD.MOV.U32 R163, RZ, RZ, R165 ;  /* 0x000000ffffa37224 */ /* 0x000fe400078e00a5 */
        /* <DEDUP_REMOVED lines=8> */
[----:B------:R-:W-:Y:S01]  /*6d80*/  IMAD.MOV.U32 R145, RZ, RZ, R16 ;  /* 0x000000ffff917224 */ /* 0x000fe200078e0010 */
[----:B------:R-:W-:-:S02]  /*6d90*/  MOV R144, R17 ;  /* 0x0000001100907202 */ /* 0x000fc40000000f00 */
[----:B------:R-:W1:Y:S04]  /*6da0*/  LDSM.16.MT88.4 R16, [R218+0x2000] ;  /* 0x00200000da10783b */ /* 0x000e680000004200 */
[C---:B--2---:R-:W-:Y:S08]  /*6db0*/  HMMA.16816.F32.BF16 R116, R4.reuse, R8, R116 ;  /* 0x000000080474723c */ /* 0x044ff00000041874 */
[----:B------:R-:W-:Y:S01]  /*6dc0*/  HMMA.16816.F32.BF16 R108, R4, R10, R108 ;  /* 0x0000000a046c723c */ /* 0x000fe2000004186c */
[----:B------:R-:W2:Y:S07]  /*6dd0*/  LDSM.16.MT88.4 R8, [R218+0x8000] ;  /* 0x00800000da08783b */ /* 0x000eae0000004200 */
[----:B------:R-:W-:Y:S01]  /*6de0*/  MOV R153, R12 ;  /* 0x0000000c00997202 */ /* 0x000fe20000000f00 */
[----:B------:R-:W-:Y:S01]  /*6df0*/  IMAD.MOV.U32 R152, RZ, RZ, R13 ;  /* 0x000000ffff987224 */ /* 0x000fe200078e000d */
[----:B------:R-:W-:Y:S01]  /*6e00*/  MOV R60, R15 ;  /* 0x0000000f003c7202 */ /* 0x000fe20000000f00 */
[----:B------:R-:W-:-:S02]  /*6e10*/  IMAD.MOV.U32 R61, RZ, RZ, R14 ;  /* 0x000000ffff3d7224 */ /* 0x000fc400078e000e */
[----:B------:R-:W4:Y:S01]  /*6e20*/  LDSM.16.MT88.4 R12, [R220+0x8000] ;  /* 0x00800000dc0c783b */ /* 0x000f220000004200 */
[C---:B-1----:R-:W-:Y:S08]  /*6e30*/  HMMA.16816.F32.BF16 R132, R4.reuse, R16, R96 ;  /* 0x000000100484723c */ /* 0x042ff00000041860 */
[C---:B------:R-:W-:Y:S01]  /*6e40*/  HMMA.16816.F32.BF16 R96, R4.reuse, R18, R212 ;  /* 0x000000120460723c */ /* 0x040fe200000418d4 */
[----:B------:R-:W1:Y:S07]  /*6e50*/  LDSM.16.MT88.4 R16, [R217+0x5000] ;  /* 0x00500000d910783b */ /* 0x000e6e0000004200 */
[C---:B--2---:R-:W-:Y:S08]  /*6e60*/  HMMA.16816.F32.BF16 R212, R4.reuse, R8, R48 ;  /* 0x0000000804d4723c */ /* 0x044ff00000041830 */
[C---:B------:R-:W-:Y:S01]  /*6e70*/  HMMA.16816.F32.BF16 R204, R4.reuse, R10, R36 ;  /* 0x0000000a04cc723c */ /* 0x040fe20000041824 */
[----:B------:R-:W-:Y:S01]  /*6e80*/  IMAD.MOV.U32 R123, RZ, RZ, R219 ;  /* 0x000000ffff7b7224 */ /* 0x000fe200078e00db */
[----:B------:R-:W-:Y:S01]  /*6e90*/  MOV R160, R157 ;  /* 0x0000009d00a07202 */ /* 0x000fe20000000f00 */
[----:B------:R-:W-:Y:S01]  /*6ea0*/  IMAD.MOV.U32 R161, RZ, RZ, R156 ;  /* 0x000000ffffa17224 */ /* 0x000fe200078e009c */
[----:B------:R3:W5:Y:S04]  /*6eb0*/  LDL.LU R219, [R1+0x9c] ;  /* 0x00009c0001db7983 */ /* 0x0007680000300800 */
[----:B----4-:R-:W-:Y:S01]  /*6ec0*/  HMMA.16816.F32.BF16 R48, R4, R12, R68 ;  /* 0x0000000c0430723c */ /* 0x010fe20000041844 */
[----:B------:R-:W-:Y:S01]  /*6ed0*/  IMAD.MOV.U32 R155, RZ, RZ, R158 ;  /* 0x000000ffff9b7224 */ /* 0x000fe200078e009e */
[----:B------:R3:W5:Y:S01]  /*6ee0*/  LDL.LU R216, [R1+0x98] ;  /* 0x0000980001d87983 */ /* 0x0007620000300800 */
[----:B------:R-:W-:-:S03]  /*6ef0*/  IMAD.MOV.U32 R154, RZ, RZ, R159 ;  /* 0x000000ffff9a7224 */ /* 0x000fc600078e009f */
[----:B------:R-:W-:Y:S02]  /*6f00*/  LDSM.16.MT88.4 R8, [R217+0xb000] ;  /* 0x00b00000d908783b */ /* 0x000fe40000004200 */
[C---:B------:R-:W-:Y:S02]  /*6f10*/  HMMA.16816.F32.BF16 R36, R4.reuse, R14, R56 ;  /* 0x0000000e0424723c */ /* 0x040fe40000041838 */
[----:B------:R-:W2:Y:S01]  /*6f20*/  LDSM.16.MT88.4 R12, [R221+0xb000] ;  /* 0x00b00000dd0c783b */ /* 0x000ea20000004200 */
[--C-:B------:R-:W-:Y:S02]  /*6f30*/  FFMA.FTZ R22, R22, c[0x0][0x2d0], -R0.reuse ;  /* 0x0000b40016167a23 */ /* 0x100fe40000010800 */
[--C-:B------:R-:W-:Y:S02]  /*6f40*/  FFMA.FTZ R21, R21, c[0x0][0x2d0], -R0.reuse ;  /* 0x0000b40015157a23 */ /* 0x100fe40000010800 */
[--C-:B------:R-:W-:Y:S02]  /*6f50*/  FFMA.FTZ R20, R20, c[0x0][0x2d0], -R0.reuse ;  /* 0x0000b40014147a23 */ /* 0x100fe40000010800 */
[----:B------:R-:W-:Y:S01]  /*6f60*/  FFMA.FTZ R27, R27, c[0x0][0x2d0], -R0 ;  /* 0x0000b4001b1b7a23 */ /* 0x000fe20000010800 */
[C---:B-1----:R-:W-:Y:S01]  /*6f70*/  HMMA.16816.F32.BF16 R156, R4.reuse, R16, R196 ;  /* 0x00000010049c723c */ /* 0x042fe200000418c4 */
[----:B------:R-:W-:Y:S01]  /*6f80*/  FADD.FTZ R2, R120, R2 ;  /* 0x0000000278027221 */ /* 0x000fe20000010000 */
[----:B------:R-:W-:Y:S01]  /*6f90*/  MOV R62, R122 ;  /* 0x0000007a003e7202 */ /* 0x000fe20000000f00 */
[----:B------:R-:W-:Y:S01]  /*6fa0*/  IMAD.MOV.U32 R63, RZ, RZ, R144 ;  /* 0x000000ffff3f7224 */ /* 0x000fe200078e0090 */
[----:B------:R-:W-:Y:S01]  /*6fb0*/  MOV R130, R89 ;  /* 0x0000005900827202 */ /* 0x000fe20000000f00 */
[----:B------:R-:W-:Y:S01]  /*6fc0*/  IMAD.MOV.U32 R128, RZ, RZ, R91 ;  /* 0x000000ffff807224 */ /* 0x000fe200078e005b */
[----:B------:R-:W-:Y:S02]  /*6fd0*/  LDSM.16.MT88.4 R56, [R221+0x5800] ;  /* 0x00580000dd38783b */ /* 0x000fe40000004200 */
[C---:B--2---:R-:W-:Y:S02]  /*6fe0*/  HMMA.16816.F32.BF16 R196, R4.reuse, R14, R52 ;  /* 0x0000000e04c4723c */ /* 0x044fe40000041834 */
[----:B------:R-:W2:Y:S06]  /*6ff0*/  LDL R15, [R1+0x58] ;  /* 0x00005800010f7983 */ /* 0x000eac0000100800 */
[----:B------:R-:W-:Y:S01]  /*7000*/  HMMA.16816.F32.BF16 R208, R4, R18, R184 ;  /* 0x0000001204d0723c */ /* 0x000fe200000418b8 */
[----:B------:R-:W1:Y:S01]  /*7010*/  LDSM.16.MT88.4 R16, [R220+0x5000] ;  /* 0x00500000dc10783b */ /* 0x000e620000004200 */
[----:B------:R-:W-:-:S06]  /*7020*/  FADD.FTZ R0, R121, R3 ;  /* 0x0000000379007221 */ /* 0x000fcc0000010000 */
[C---:B------:R-:W-:Y:S08]  /*7030*/  HMMA.16816.F32.BF16 R44, R4.reuse, R8, R44 ;  /* 0x00000008042c723c */ /* 0x040ff0000004182c */
[C---:B------:R-:W-:Y:S01]  /*7040*/  HMMA.16816.F32.BF16 R188, R4.reuse, R10, R32 ;  /* 0x0000000a04bc723c */ /* 0x040fe20000041820 */
[----:B------:R-:W-:Y:S01]  /*7050*/  IMAD.MOV.U32 R131, RZ, RZ, R88 ;  /* 0x000000ffff837224 */ /* 0x000fe200078e0058 */
[----:B------:R-:W-:Y:S01]  /*7060*/  LDSM.16.MT88.4 R8, [R220+0xb000] ;  /* 0x00b00000dc08783b */ /* 0x000fe20000004200 */
[----:B------:R-:W-:Y:S01]  /*7070*/  IMAD.MOV.U32 R129, RZ, RZ, R90 ;  /* 0x000000ffff817224 */ /* 0x000fe200078e005a */
[----:B------:R-:W-:Y:S01]  /*7080*/  MOV R89, R138 ;  /* 0x0000008a00597202 */ /* 0x000fe20000000f00 */
[----:B------:R-:W-:Y:S01]  /*7090*/  IMAD.MOV.U32 R91, RZ, RZ, R137 ;  /* 0x000000ffff5b7224 */ /* 0x000fe200078e0089 */
[----:B------:R-:W-:Y:S01]  /*70a0*/  MOV R69, R130 ;  /* 0x0000008200457202 */ /* 0x000fe20000000f00 */
[----:B------:R-:W-:Y:S01]  /*70b0*/  LDSM.16.MT88.4 R184, [R217+0x2800] ;  /* 0x00280000d9b8783b */ /* 0x000fe20000004200 */
[C---:B-1----:R-:W-:Y:S08]  /*70c0*/  HMMA.16816.F32.BF16 R112, R4.reuse, R16, R112 ;  /* 0x000000100470723c */ /* 0x042ff00000041870 */
[----:B------:R-:W-:Y:S01]  /*70d0*/  HMMA.16816.F32.BF16 R104, R4, R18, R104 ;  /* 0x000000120468723c */ /* 0x000fe20000041868 */
[----:B------:R-:W1:Y:S01]  /*70e0*/  LDSM.16.MT88.4 R16, [R221+0x8000] ;  /* 0x00800000dd10783b */ /* 0x000e620000004200 */
[----:B------:R-:W-:-:S04]  /*70f0*/  IMAD.MOV.U32 R3, RZ, RZ, R123 ;  /* 0x000000ffff037224 */ /* 0x000fc800078e007b */
[----:B------:R-:W-:Y:S02]  /*7100*/  FADD.FTZ R3, R3, R2 ;  /* 0x0000000203037221 */ /* 0x000fe40000010000 */
[----:B------:R-:W-:Y:S01]  /*7110*/  IMAD.MOV.U32 R90, RZ, RZ, R136 ;  /* 0x000000ffff5a7224 */ /* 0x000fe200078e0088 */
[C---:B-1----:R-:W-:Y:S08]  /*7120*/  HMMA.16816.F32.BF16 R84, R4.reuse, R16, R84 ;  /* 0x000000100454723c */ /* 0x042ff00000041854 */
[----:B------:R-:W-:Y:S01]  /*7130*/  HMMA.16816.F32.BF16 R120, R4, R18, R76 ;  /* 0x000000120478723c */ /* 0x000fe2000004184c */
[----:B------:R-:W1:Y:S06]  /*7140*/  LDSM.16.MT88.4 R16, [R218+0xb000] ;  /* 0x00b00000da10783b */ /* 0x000e6c0000004200 */
[----:B------:R-:W-:Y:S01]  /*7150*/  IMAD.MOV.U32 R77, RZ, RZ, R145 ;  /* 0x000000ffff4d7224 */ /* 0x000fe200078e0091 */
[----:B------:R-:W-:Y:S01]  /*7160*/  MOV R78, R146 ;  /* 0x00000092004e7202 */ /* 0x000fe20000000f00 */
[----:B------:R-:W-:-:S02]  /*7170*/  IMAD.MOV.U32 R79, RZ, RZ, R147 ;  /* 0x000000ffff4f7224 */ /* 0x000fc400078e0093 */
[----:B------:R-:W-:Y:S02]  /*7180*/  FADD.FTZ R0, R77, R0 ;  /* 0x000000004d007221 */ /* 0x000fe40000010000 */
[----:B------:R-:W-:Y:S01]  /*7190*/  IMAD.MOV.U32 R88, RZ, RZ, R139 ;  /* 0x000000ffff587224 */ /* 0x000fe200078e008b */
[C---:B------:R-:W-:Y:S01]  /*71a0*/  HMMA.16816.F32.BF16 R32, R4.reuse, R12, R64 ;  /* 0x0000000c0420723c */ /* 0x040fe20000041840 */
[----:B------:R-:W-:Y:S01]  /*71b0*/  FADD.FTZ R0, R78, R0 ;  /* 0x000000004e007221 */ /* 0x000fe20000010000 */
[----:B------:R-:W-:Y:S01]  /*71c0*/  MOV R71, R128 ;  /* 0x0000008000477202 */ /* 0x000fe20000000f00 */
[----:B------:R-:W-:Y:S01]  /*71d0*/  FADD.FTZ R3, R79, R3 ;  /* 0x000000034f037221 */ /* 0x000fe20000010000 */
[----:B------:R4:W-:Y:S01]  /*71e0*/  MUFU.EX2 R12, R23 ;  /* 0x00000017000c7308 */ /* 0x0009e20000000800 */
[----:B------:R-:W-:Y:S01]  /*71f0*/  FADD.FTZ R2, R62, R0 ;  /* 0x000000003e027221 */ /* 0x000fe20000010000 */
[----:B------:R-:W3:Y:S01]  /*7200*/  LDSM.16.MT88.4 R136, [R218+0x2800] ;  /* 0x00280000da88783b */ /* 0x000ee20000004200 */
[----:B------:R-:W-:Y:S01]  /*7210*/  FADD.FTZ R0, R63, R3 ;  /* 0x000000033f007221 */ /* 0x000fe20000010000 */
[----:B------:R-:W-:Y:S01]  /*7220*/  MOV R78, R91 ;  /* 0x0000005b004e7202 */ /* 0x000fe20000000f00 */
[----:B------:R-:W-:Y:S01]  /*7230*/  FADD.FTZ R2, R88, R2 ;  /* 0x0000000258027221 */ /* 0x000fe20000010000 */
[----:B------:R-:W-:Y:S01]  /*7240*/  HMMA.16816.F32.BF16 R40, R4, R8, R40 ;  /* 0x000000080428723c */ /* 0x000fe20000041828 */
[----:B------:R-:W-:Y:S01]  /*7250*/  FADD.FTZ R3, R89, R0 ;  /* 0x0000000059037221 */ /* 0x000fe20000010000 */
[----:B------:R-:W-:Y:S01]  /*7260*/  LDSM.16.MT88.4 R64, [R220+0x5800] ;  /* 0x00580000dc40783b */ /* 0x000fe20000004200 */
[----:B------:R-:W-:Y:S01]  /*7270*/  IMAD.MOV.U32 R79, RZ, RZ, R90 ;  /* 0x000000ffff4f7224 */ /* 0x000fe200078e005a */
[----:B------:R-:W-:Y:S01]  /*7280*/  MOV R90, R170 ;  /* 0x000000aa005a7202 */ /* 0x000fe20000000f00 */
[----:B------:R-:W-:Y:S01]  /*7290*/  IMAD.MOV.U32 R88, RZ, RZ, R168 ;  /* 0x000000ffff587224 */ /* 0x000fe200078e00a8 */
[----:B------:R-:W-:Y:S01]  /*72a0*/  LDSM.16.MT88.4 R144, [R221+0x2800] ;  /* 0x00280000dd90783b */ /* 0x000fe20000004200 */
[----:B------:R-:W-:-:S02]  /*72b0*/  IMAD.MOV.U32 R89, RZ, RZ, R169 ;  /* 0x000000ffff597224 */ /* 0x000fc400078e00a9 */
[----:B------:R-:W-:Y:S01]  /*72c0*/  IMAD.MOV.U32 R91, RZ, RZ, R171 ;  /* 0x000000ffff5b7224 */ /* 0x000fe200078e00ab */
[----:B------:R-:W-:Y:S01]  /*72d0*/  HMMA.16816.F32.BF16 R28, R4, R10, R28 ;  /* 0x0000000a041c723c */ /* 0x000fe2000004181c */
[----:B------:R3:W-:Y:S01]  /*72e0*/  MUFU.EX2 R11, R24 ;  /* 0x00000018000b7308 */ /* 0x0007e20000000800 */
[----:B----4-:R-:W-:-:S06]  /*72f0*/  IMAD.MOV.U32 R23, RZ, RZ, R90 ;  /* 0x000000ffff177224 */ /* 0x010fcc00078e005a */
[C---:B-1----:R-:W-:Y:S08]  /*7300*/  HMMA.16816.F32.BF16 R200, R4.reuse, R16, R80 ;  /* 0x0000001004c8723c */ /* 0x042ff00000041850 */
[----:B------:R-:W-:Y:S01]  /*7310*/  HMMA.16816.F32.BF16 R124, R4, R18, R72 ;  /* 0x00000012047c723c */ /* 0x000fe20000041848 */
[----:B------:R1:W-:Y:S01]  /*7320*/  MUFU.EX2 R5, R22 ;  /* 0x0000001600057308 */ /* 0x0003e20000000800 */
[----:B------:R-:W-:Y:S01]  /*7330*/  MOV R82, R155 ;  /* 0x0000009b00527202 */ /* 0x000fe20000000f00 */
[----:B------:R-:W-:Y:S01]  /*7340*/  IMAD.MOV.U32 R83, RZ, RZ, R154 ;  /* 0x000000ffff537224 */ /* 0x000fe200078e009a */
[----:B------:R-:W-:Y:S01]  /*7350*/  MOV R17, R152 ;  /* 0x0000009800117202 */ /* 0x000fe20000000f00 */
[----:B------:R-:W-:Y:S01]  /*7360*/  IMAD.MOV.U32 R16, RZ, RZ, R153 ;  /* 0x000000ffff107224 */ /* 0x000fe200078e0099 */
[----:B------:R-:W-:Y:S01]  /*7370*/  LDSM.16.MT88.4 R72, [R217+0x8800] ;  /* 0x00880000d948783b */ /* 0x000fe20000004200 */
[----:B---3--:R-:W-:Y:S01]  /*7380*/  IMAD.MOV.U32 R24, RZ, RZ, R88 ;  /* 0x000000ffff187224 */ /* 0x008fe200078e0058 */
[----:B------:R-:W-:-:S02]  /*7390*/  MOV R4, R89 ;  /* 0x0000005900047202 */ /* 0x000fc40000000f00 */
[----:B------:R-:W3:Y:S01]  /*73a0*/  LDSM.16.MT88.4 R152, [R220+0x2800] ;  /* 0x00280000dc98783b */ /* 0x000ee20000004200 */
[----:B------:R4:W-:Y:S01]  /*73b0*/  MUFU.EX2 R9, R26 ;  /* 0x0000001a00097308 */ /* 0x0009e20000000800 */
[----:B------:R-:W-:Y:S01]  /*73c0*/  IMAD.MOV.U32 R62, RZ, RZ, R162 ;  /* 0x000000ffff3e7224 */ /* 0x000fe200078e00a2 */
[----:B------:R-:W-:Y:S01]  /*73d0*/  MOV R63, R163 ;  /* 0x000000a3003f7202 */ /* 0x000fe20000000f00 */
[----:B------:R-:W-:-:S05]  /*73e0*/  IMAD.MOV.U32 R68, RZ, RZ, R131 ;  /* 0x000000ffff447224 */ /* 0x000fca00078e0083 */
[----:B------:R-:W-:Y:S01]  /*73f0*/  MUFU.EX2 R8, R20 ;  /* 0x0000001400087308 */ /* 0x000fe20000000800 */
[----:B-1----:R-:W-:Y:S01]  /*7400*/  MOV R22, R91 ;  /* 0x0000005b00167202 */ /* 0x002fe20000000f00 */
[----:B------:R-:W-:Y:S01]  /*7410*/  IMAD.MOV.U32 R70, RZ, RZ, R129 ;  /* 0x000000ffff467224 */ /* 0x000fe200078e0081 */
[----:B------:R-:W1:Y:S01]  /*7420*/  LDSM.16.MT88.4 R88, [R221+0x8800] ;  /* 0x00880000dd58783b */ /* 0x000e620000004200 */
[----:B------:R-:W-:Y:S01]  /*7430*/  FADD.FTZ R3, R23, R3 ;  /* 0x0000000317037221 */ /* 0x000fe20000010000 */
[----:B------:R-:W-:Y:S02]  /*7440*/  MOV R14, R79 ;  /* 0x0000004f000e7202 */ /* 0x000fe40000000f00 */
[----:B------:R-:W-:Y:S01]  /*7450*/  LDSM.16.MT88.4 R168, [R218+0x5800] ;  /* 0x00580000daa8783b */ /* 0x000fe20000004200 */
[----:B------:R4:W3:Y:S01]  /*7460*/  MUFU.EX2 R10, R25 ;  /* 0x00000019000a7308 */ /* 0x0008e20000000800 */
[----:B------:R-:W-:-:S07]  /*7470*/  FADD.FTZ R0, R22, R2 ;  /* 0x0000000216007221 */ /* 0x000fce0000010000 */
[----:B------:R-:W3:Y:S08]  /*7480*/  MUFU.EX2 R7, R21 ;  /* 0x0000001500077308 */ /* 0x000ef00000000800 */
[----:B------:R-:W1:Y:S01]  /*7490*/  MUFU.EX2 R6, R27 ;  /* 0x0000001b00067308 */ /* 0x000e620000000800 */
[----:B----4-:R-:W-:Y:S01]  /*74a0*/  IMAD.MOV.U32 R26, RZ, RZ, R62 ;  /* 0x000000ffff1a7224 */ /* 0x010fe200078e003e */
[----:B------:R-:W-:Y:S01]  /*74b0*/  MOV R25, R63 ;  /* 0x0000003f00197202 */ /* 0x000fe20000000f00 */
[----:B------:R-:W-:-:S02]  /*74c0*/  FADD.FTZ R3, R24, R3 ;  /* 0x0000000318037221 */ /* 0x000fc40000010000 */
[----:B------:R-:W-:Y:S02]  /*74d0*/  FADD.FTZ R4, R4, R0 ;  /* 0x0000000004047221 */ /* 0x000fe40000010000 */
[----:B------:R-:W-:Y:S01]  /*74e0*/  FADD.FTZ R3, R26, R3 ;  /* 0x000000031a037221 */ /* 0x000fe20000010000 */
[----:B---3--:R-:W-:Y:S01]  /*74f0*/  F2FP.BF16.PACK_AB R128, R10, R9 ;  /* 0x000000090a80723e */ /* 0x008fe200000010ff */
[----:B------:R-:W-:Y:S01]  /*7500*/  IMAD.MOV.U32 R80, RZ, RZ, R161 ;  /* 0x000000ffff507224 */ /* 0x000fe200078e00a1 */
[----:B------:R-:W-:Y:S01]  /*7510*/  F2FP.BF16.PACK_AB R129, R7, R5 ;  /* 0x000000050781723e */ /* 0x000fe200000010ff */
[----:B------:R-:W-:Y:S01]  /*7520*/  FADD.FTZ R3, R175, R3 ;  /* 0x00000003af037221 */ /* 0x000fe20000010000 */
[----:B------:R-:W-:Y:S01]  /*7530*/  F2FP.BF16.PACK_AB R130, R12, R11 ;  /* 0x0000000b0c82723e */ /* 0x000fe200000010ff */
[----:B------:R-:W-:Y:S01]  /*7540*/  IMAD.MOV.U32 R81, RZ, RZ, R160 ;  /* 0x000000ffff517224 */ /* 0x000fe200078e00a0 */
[----:B------:R-:W-:Y:S02]  /*7550*/  MOV R19, R60 ;  /* 0x0000003c00137202 */ /* 0x000fe40000000f00 */
[----:B-1----:R-:W-:Y:S01]  /*7560*/  F2FP.BF16.PACK_AB R131, R6, R8 ;  /* 0x000000080683723e */ /* 0x002fe200000010ff */
[----:B------:R-:W-:Y:S01]  /*7570*/  IMAD.MOV.U32 R18, RZ, RZ, R61 ;  /* 0x000000ffff127224 */ /* 0x000fe200078e003d */
[----:B------:R-:W-:Y:S01]  /*7580*/  LDSM.16.MT88.4 R160, [R217+0x5800] ;  /* 0x00580000d9a0783b */ /* 0x000fe20000004200 */
[----:B------:R-:W-:-:S04]  /*7590*/  FADD.FTZ R3, R176, R3 ;  /* 0x00000003b0037221 */ /* 0x000fc80000010000 */
[C---:B------:R-:W-:Y:S08]  /*75a0*/  HMMA.16816.F32.BF16 R132, R128.reuse, R136, R132 ;  /* 0x000000888084723c */ /* 0x040ff00000041884 */
[C---:B------:R-:W-:Y:S08]  /*75b0*/  HMMA.16816.F32.BF16 R148, R128.reuse, R152, R148 ;  /* 0x000000988094723c */ /* 0x040ff00000041894 */
[C---:B------:R-:W-:Y:S01]  /*75c0*/  HMMA.16816.F32.BF16 R60, R128.reuse, R64, R112 ;  /* 0x00000040803c723c */ /* 0x040fe20000041870 */
[----:B------:R-:W1:Y:S07]  /*75d0*/  LDSM.16.MT88.4 R112, [R218+0xb800] ;  /* 0x00b80000da70783b */ /* 0x000e6e0000004200 */
[C---:B------:R-:W-:Y:S08]  /*75e0*/  HMMA.16816.F32.BF16 R84, R128.reuse, R88, R84 ;  /* 0x000000588054723c */ /* 0x040ff00000041854 */
[C---:B------:R-:W-:Y:S01]  /*75f0*/  HMMA.16816.F32.BF16 R136, R128.reuse, R138, R96 ;  /* 0x0000008a8088723c */ /* 0x040fe20000041860 */
[----:B------:R-:W-:Y:S07]  /*7600*/  LDSM.16.MT88.4 R96, [R220+0x8800] ;  /* 0x00880000dc60783b */ /* 0x000fee0000004200 */
[C---:B------:R-:W-:Y:S01]  /*7610*/  HMMA.16816.F32.BF16 R152, R128.reuse, R154, R80 ;  /* 0x0000009a8098723c */ /* 0x040fe20000041850 */
[----:B------:R-:W3:Y:S07]  /*7620*/  LDSM.16.MT88.4 R80, [R218+0x8800] ;  /* 0x00880000da50783b */ /* 0x000eee0000004200 */
[C---:B------:R-:W-:Y:S01]  /*7630*/  HMMA.16816.F32.BF16 R64, R128.reuse, R66, R104 ;  /* 0x000000428040723c */ /* 0x040fe20000041868 */
[----:B------:R-:W4:Y:S07]  /*7640*/  LDSM.16.MT88.4 R104, [R217+0xb800] ;  /* 0x00b80000d968783b */ /* 0x000f2e0000004200 */
        /* <DEDUP_REMOVED lines=8> */
[----:B------:R-:W-:Y:S01]  /*76d0*/  FADD.FTZ R2, R177, R2 ;  /* 0x00000002b1027221 */ /* 0x000fe20000010000 */
[C---:B------:R-:W-:Y:S01]  /*76e0*/  HMMA.16816.F32.BF16 R88, R128.reuse, R90, R120 ;  /* 0x0000005a8058723c */ /* 0x040fe20000041878 */
[----:B------:R-:W-:Y:S01]  /*76f0*/  IMAD.HI R4, R0, 0x2aaaaaab, RZ ;  /* 0x2aaaaaab00047827 */ /* 0x000fe200078e02ff */
[----:B------:R-:W2:Y:S03]  /*7700*/  LDSM.16.MT88.4 R120, [R221+0xb800] ;  /* 0x00b80000dd78783b */ /* 0x000ea60000004200 */
[----:B------:R-:W-:Y:S02]  /*7710*/  FADD.FTZ R0, R252, R3 ;  /* 0x00000003fc007221 */ /* 0x000fe40000010000 */
[----:B------:R-:W-:Y:S01]  /*7720*/  FADD.FTZ R2, R178, R2 ;  /* 0x00000002b2027221 */ /* 0x000fe20000010000 */
[----:B------:R-:W-:Y:S01]  /*7730*/  HMMA.16816.F32.BF16 R72, R128, R74, R16 ;  /* 0x0000004a8048723c */ /* 0x000fe20000041810 */
[----:B------:R-:W1:Y:S01]  /*7740*/  LDSM.16.MT88.4 R16, [R220+0xb800] ;  /* 0x00b80000dc10783b */ /* 0x000e620000004200 */
[----:B------:R-:W-:-:S02]  /*7750*/  FADD.FTZ R0, R179, R0 ;  /* 0x00000000b3007221 */ /* 0x000fc40000010000 */
[----:B------:R-:W-:Y:S02]  /*7760*/  FADD.FTZ R2, R14, R2 ;  /* 0x000000020e027221 */ /* 0x000fe40000010000 */
[----:B------:R-:W-:Y:S02]  /*7770*/  FADD.FTZ R0, R5, R0 ;  /* 0x0000000005007221 */ /* 0x000fe40000010000 */
[----:B------:R-:W-:Y:S01]  /*7780*/  FADD.FTZ R2, R9, R2 ;  /* 0x0000000209027221 */ /* 0x000fe20000010000 */
[----:B------:R-:W-:Y:S01]  /*7790*/  SHF.R.U32.HI R3, RZ, 0x1f, R4 ;  /* 0x0000001fff037819 */ /* 0x000fe20000011604 */
[----:B------:R-:W-:Y:S02]  /*77a0*/  FADD.FTZ R0, R7, R0 ;  /* 0x0000000007007221 */ /* 0x000fe40000010000 */
[----:B------:R-:W-:Y:S01]  /*77b0*/  FADD.FTZ R2, R10, R2 ;  /* 0x000000020a027221 */ /* 0x000fe20000010000 */
[----:B------:R-:W-:Y:S01]  /*77c0*/  LEA.HI.SX32 R3, R4, R3, 0x1c ;  /* 0x0000000304037211 */ /* 0x000fe200078fe2ff */
[----:B------:R-:W-:-:S02]  /*77d0*/  FADD.FTZ R0, R8, R0 ;  /* 0x0000000008007221 */ /* 0x000fc40000010000 */
[----:B------:R-:W-:Y:S01]  /*77e0*/  FADD.FTZ R2, R11, R2 ;  /* 0x000000020b027221 */ /* 0x000fe20000010000 */
[----:B------:R-:W-:Y:S01]  /*77f0*/  IMNMX R3, RZ, R3, !PT ;  /* 0x00000003ff037217 */ /* 0x000fe20007800200 */
[----:B------:R-:W-:Y:S02]  /*7800*/  FADD.FTZ R0, R6, R0 ;  /* 0x0000000006007221 */ /* 0x000fe40000010000 */
[----:B------:R-:W-:Y:S02]  /*7810*/  FADD.FTZ R2, R12, R2 ;  /* 0x000000020c027221 */ /* 0x000fe40000010000 */
[----:B------:R-:W-:Y:S01]  /*7820*/  IMAD.MOV.U32 R13, RZ, RZ, R78 ;  /* 0x000000ffff0d7224 */ /* 0x000fe200078e004e */
[----:B------:R1:W-:Y:S04]  /*7830*/  STL [R1+0x10], R3 ;  /* 0x0000100301007387 */ /* 0x0003e80000100800 */
[----:B------:R1:W-:Y:S01]  /*7840*/  STL [R1+0x8], R0 ;  /* 0x0000080001007387 */ /* 0x0003e20000100800 */
[----:B------:R-:W-:-:S03]  /*7850*/  IADD3 R252, R13, -0x2, RZ ;  /* 0xfffffffe0dfc7810 */ /* 0x000fc60007ffe0ff */
[----:B------:R1:W-:Y:S01]  /*7860*/  STL [R1+0x4], R2 ;  /* 0x0000040201007387 */ /* 0x0003e20000100800 */
[----:B------:R-:W-:Y:S01]  /*7870*/  ISETP.GE.AND P0, PT, R252, R3, PT ;  /* 0x00000003fc00720c */ /* 0x000fe20003f06270 */
        /* <DEDUP_REMOVED lines=23> */
[----:B------:R-:W2:Y:S01]  /*79f0*/  LDL R13, [R1+0x8c] ;  /* 0x00008c00010d7983 */ /* 0x000ea20000100800 */
[----:B------:R-:W-:Y:S01]  /*7a00*/  IMAD.MOV.U32 R176, RZ, RZ, R172 ;  /* 0x000000ffffb07224 */ /* 0x000fe200078e00ac */
[----:B------:R-:W-:-:S02]  /*7a10*/  MOV R175, R173 ;  /* 0x000000ad00af7202 */ /* 0x000fc40000000f00 */
[----:B------:R-:W-:Y:S01]  /*7a20*/  MOV R201, R252 ;  /* 0x000000fc00c97202 */ /* 0x000fe20000000f00 */
[----:B--2---:R-:W-:-:S05]  /*7a30*/  IMAD.IADD R0, R13, 0x1, R15 ;  /* 0x000000010d007824 */ /* 0x004fca00078e020f */
[----:B------:R1:W-:Y:S02]  /*7a40*/  STL [R1+0xc], R0 ;  /* 0x00000c0001007387 */ /* 0x0003e40000100800 */
[----:B-1----:R-:W-:-:S05]  /*7a50*/  @P2 IMAD.HI.U32 R0, R0, c[0x0][0x2c8], RZ ;  /* 0x0000b20000002a27 */ /* 0x002fca00078e00ff */
[----:B------:R-:W-:-:S05]  /*7a60*/  @P2 SHF.R.U32.HI R0, RZ, c[0x0][0x2cc], R0 ;  /* 0x0000b300ff002a19 */ /* 0x000fca0000011600 */
[----:B------:R1:W-:Y:S02]  /*7a70*/  @P2 STL [R1+0x14], R0 ;  /* 0x0000140001002387 */ /* 0x0003e40000100800 */
.L_x_2814:
        /* <DEDUP_REMOVED lines=11> */
[----:B------:R-:W-:Y:S02]  /*7b30*/  @P0 IADD3 R0, R3, R0, RZ ;  /* 0x0000000003000210 */ /* 0x000fe40007ffe0ff */
[----:B------:R-:W1:Y:S03]  /*7b40*/  LDSM.16.M88.4 R8, [R216] ;  /* 0x00000000d808783b */ /* 0x000e660000000200 */
[----:B------:R-:W-:Y:S03]  /*7b50*/  @P0 IMAD R0, R0, 0x60, RZ ;  /* 0x0000006000000824 */ /* 0x000fe600078e02ff */
[----:B------:R-:W2:Y:S06]  /*7b60*/  LDSM.16.M88.4 R16, [R216+0x800] ;  /* 0x00080000d810783b */ /* 0x000eac0000000200 */
[----:B------:R-:W3:Y:S06]  /*7b70*/  LDL R174, [R1+0x30] ;  /* 0x0000300001ae7983 */ /* 0x000eec0000100800 */
[----:B------:R-:W4:Y:S06]  /*7b80*/  LDL.64 R172, [R1+0x28] ;  /* 0x0000280001ac7983 */ /* 0x000f2c0000100a00 */
[----:B------:R-:W2:Y:S06]  /*7b90*/  LDSM.16.M88.4 R24, [R216+0x1000] ;  /* 0x00100000d818783b */ /* 0x000eac0000000200 */
[----:B------:R2:W-:Y:S06]  /*7ba0*/  STL [R1+0x98], R220 ;  /* 0x000098dc01007387 */ /* 0x0005ec0000100800 */
[----:B------:R-:W2:Y:S01]  /*7bb0*/  LDSM.16.M88.4 R32, [R216+0x1800] ;  /* 0x00180000d820783b */ /* 0x000ea20000000200 */
[C---:B-1----:R-:W-:Y:S05]  /*7bc0*/  HMMA.16816.F32.BF16 R4, R48.reuse, R8, RZ ;  /* 0x000000083004723c */ /* 0x042fea00000418ff */
[----:B------:R-:W1:Y:S03]  /*7bd0*/  LDSM.16.M88.4 R40, [R216+0x2000] ;  /* 0x00200000d828783b */ /* 0x000e660000000200 */
[C---:B------:R-:W-:Y:S03]  /*7be0*/  HMMA.16816.F32.BF16 R8, R48.reuse, R10, RZ ;  /* 0x0000000a3008723c */ /* 0x040fe600000418ff */
[----:B------:R-:W1:Y:S06]  /*7bf0*/  LDSM.16.M88.4 R188, [R216+0x2800] ;  /* 0x00280000d8bc783b */ /* 0x000e6c0000000200 */
[----:B--2---:R-:W2:Y:S01]  /*7c00*/  LDL R220, [R1] ;  /* 0x0000000001dc7983 */ /* 0x004ea20000100800 */
[C---:B------:R-:W-:Y:S05]  /*7c10*/  HMMA.16816.F32.BF16 R12, R48.reuse, R16, RZ ;  /* 0x00000010300c723c */ /* 0x040fea00000418ff */
[----:B------:R-:W-:Y:S03]  /*7c20*/  LDSM.16.M88.4 R192, [R227] ;  /* 0x00000000e3c0783b */ /* 0x000fe60000000200 */
[C---:B------:R-:W-:Y:S03]  /*7c30*/  HMMA.16816.F32.BF16 R16, R48.reuse, R18, RZ ;  /* 0x000000123010723c */ /* 0x040fe600000418ff */
[----:B------:R-:W2:Y:S05]  /*7c40*/  LDL R177, [R1+0x14] ;  /* 0x0000140001b17983 */ /* 0x000eaa0000100800 */
[C---:B------:R-:W-:Y:S08]  /*7c50*/  HMMA.16816.F32.BF16 R20, R48.reuse, R24, RZ ;  /* 0x000000183014723c */ /* 0x040ff000000418ff */
        /* <DEDUP_REMOVED lines=16> */
[----:B------:R-:W1:Y:S03]  /*7d60*/  LDSM.16.M88.4 R192, [R248] ;  /* 0x00000000f8c0783b */ /* 0x000e660000000200 */
[----:B---3--:R-:W-:Y:S03]  /*7d70*/  @P0 MOV R179, R174 ;  /* 0x000000ae00b30202 */ /* 0x008fe60000000f00 */
[----:B------:R-:W3:Y:S01]  /*7d80*/  LDL R174, [R1+0x54] ;  /* 0x0000540001ae7983 */ /* 0x000ee20000100800 */
[C---:B-1----:R-:W-:Y:S04]  /*7d90*/  HMMA.16816.F32.BF16 R28, R188.reuse, R192, R28 ;  /* 0x000000c0bc1c723c */ /* 0x042fe8000004181c */
[----:B----4-:R-:W-:Y:S04]  /*7da0*/  @P0 IMAD.MOV.U32 R178, RZ, RZ, R172 ;  /* 0x000000ffffb20224 */ /* 0x010fe800078e00ac */
[----:B------:R-:W-:Y:S01]  /*7db0*/  @P0 IMAD.WIDE.U32 R178, R2, 0x60, R178 ;  /* 0x0000006002b20825 */ /* 0x000fe200078e00b2 */
[C---:B------:R-:W-:Y:S01]  /*7dc0*/  HMMA.16816.F32.BF16 R32, R188.reuse, R194, R32 ;  /* 0x000000c2bc20723c */ /* 0x040fe20000041820 */
[----:B------:R-:W1:Y:S02]  /*7dd0*/  LDSM.16.M88.4 R192, [R247] ;  /* 0x00000000f7c0783b */ /* 0x000e640000000200 */
[----:B------:R-:W-:Y:S01]  /*7de0*/  @P0 IMAD.SHL.U32 R172, R178, 0x2, RZ ;  /* 0x00000002b2ac0824 */ /* 0x000fe200078e00ff */
[----:B------:R-:W-:Y:S04]  /*7df0*/  @P0 IADD3 R0, R179, R0, RZ ;  /* 0x00000000b3000210 */ /* 0x000fe80007ffe0ff */
[----:B------:R-:W-:Y:S04]  /*7e00*/  @P0 IADD3 R2, P1, R172, c[0x0][0x1f8], RZ ;  /* 0x00007e00ac020a10 */ /* 0x000fe80007f3e0ff */
        /* <DEDUP_REMOVED lines=9> */
[----:B------:R-:W1:Y:S06]  /*7ea0*/  LDSM.16.M88.4 R192, [R246] ;  /* 0x00000000f6c0783b */ /* 0x000e6c0000000200 */
[----:B------:R-:W-:Y:S01]  /*7eb0*/  @!PT LDS RZ, [RZ] ;  /* 0x00000000fffff984 */ /* 0x000fe20000000800 */
[----:B------:R-:W-:Y:S01]  /*7ec0*/  @!PT LDS RZ, [RZ] ;  /* 0x00000000fffff984 */ /* 0x000fe20000000800 */
[----:B------:R-:W-:Y:S01]  /*7ed0*/  @!PT LDS RZ, [RZ] ;  /* 0x00000000fffff984 */ /* 0x000fe20000000800 */
[----:B------:R2:W-:Y:S06]  /*7ee0*/  @P0 LDGSTS.E.BYPASS.LTC128B.128 [R251+0x100], [R2.64], !P4 ;  /* 0x0010000002fb0fae */ /* 0x0005ec000e101d48 */
[----:B------:R4:W-:Y:S02]  /*7ef0*/  @P0 LDGSTS.E.BYPASS.LTC128B.128 [R251+0x3100], [R178.64], !P3 ;  /* 0x03100000b2fb0fae */ /* 0x0009e4000d901d48 */
[----:B----4-:R-:W-:Y:S01]  /*7f00*/  @P0 IADD3 R178, P2, R172, 0x100, RZ ;  /* 0x00000100acb20810 */ /* 0x010fe20007f5e0ff */
[C---:B-1----:R-:W-:Y:S03]  /*7f10*/  HMMA.16816.F32.BF16 R44, R188.reuse, R192, R44 ;  /* 0x000000c0bc2c723c */ /* 0x042fe6000004182c */
[----:B------:R-:W-:Y:S04]  /*7f20*/  @P0 IADD3 R178, P1, R178, c[0x0][0x1f8], RZ ;  /* 0x00007e00b2b20a10 */ /* 0x000fe80007f3e0ff */
[--C-:B------:R-:W-:Y:S01]  /*7f30*/  @P0 IADD3.X R179, RZ, c[0x0][0x1fc], R0.reuse, P1, P2 ;  /* 0x00007f00ffb30a10 */ /* 0x100fe20000fe4400 */
[----:B------:R-:W-:Y:S04]  /*7f40*/  HMMA.16816.F32.BF16 R48, R188, R194, R48 ;  /* 0x000000c2bc30723c */ /* 0x000fe80000041830 */
[----:B------:R-:W-:Y:S01]  /*7f50*/  @P0 IADD3 R172, P2, R172, 0x180, RZ ;  /* 0x00000180acac0810 */ /* 0x000fe20007f5e0ff */
[----:B------:R1:W-:Y:S03]  /*7f60*/  @P0 LDGSTS.E.BYPASS.LTC128B.128 [R251+0x6100], [R178.64], !P6 ;  /* 0x06100000b2fb0fae */ /* 0x0003e6000f101d48 */
[----:B------:R-:W-:Y:S04]  /*7f70*/  @P0 IADD3 R172, P1, R172, c[0x0][0x1f8], RZ ;  /* 0x00007e00acac0a10 */ /* 0x000fe80007f3e0ff */
[----:B------:R-:W-:Y:S01]  /*7f80*/  @P0 IADD3.X R173, RZ, c[0x0][0x1fc], R0, P1, P2 ;  /* 0x00007f00ffad0a10 */ /* 0x000fe20000fe4400 */
[----:B------:R-:W-:Y:S04]  /*7f90*/  @P0 IMAD.MOV.U32 R0, RZ, RZ, c[0x0][0x208] ;  /* 0x00008200ff000624 */ /* 0x000fe800078e00ff */
[----:B------:R4:W-:Y:S02]  /*7fa0*/  @P0 LDGSTS.E.BYPASS.LTC128B.128 [R251+0x9100], [R172.64], !P5 ;  /* 0x09100000acfb0fae */ /* 0x0009e4000e901d48 */
[C---:B----4-:R-:W-:Y:S01]  /*7fb0*/  @P0 IMAD.SHL.U32 R172, R0.reuse, 0x40, RZ ;  /* 0x0000004000ac0824 */ /* 0x050fe200078e00ff */
[----:B------:R-:W-:Y:S04]  /*7fc0*/  @P0 MOV R173, 0x6 ;  /* 0x0000000600ad0802 */ /* 0x000fe80000000f00 */
[----:B------:R-:W-:Y:S02]  /*7fd0*/  @P0 SHF.L.U64.HI R0, R0, R173, c[0x0][0x20c] ;  /* 0x0000830000000619 */ /* 0x000fe400000102ad */
[----:B--2---:R-:W-:Y:S04]  /*7fe0*/  @P0 IADD3 R2, P1, R2, R172, RZ ;  /* 0x000000ac02020210 */ /* 0x004fe80007f3e0ff */
[----:B------:R-:W-:Y:S02]  /*7ff0*/  @P0 IADD3.X R3, R3, R0, RZ, P1, !PT ;  /* 0x0000000003030210 */ /* 0x000fe40000ffe4ff */
[----:B------:R-:W-:Y:S03]  /*8000*/  @P0 IADD3 R172, P1, R172, R2, RZ ;  /* 0x00000002acac0210 */ /* 0x000fe60007f3e0ff */
[----:B------:R2:W-:Y:S02]  /*8010*/  @P0 LDGSTS.E.BYPASS.LTC128B.128 [R251+0x1100], [R2.64], !P4 ;  /* 0x0110000002fb0fae */ /* 0x0005e4000e101d48 */
[----:B------:R-:W-:Y:S01]  /*8020*/  @P0 IMAD.X R173, R0, 0x1, R3, P1 ;  /* 0x0000000100ad0824 */ /* 0x000fe200008e0603 */
[----:B------:R-:W-:Y:S03]  /*8030*/  ISETP.NE.AND P1, PT, R196, 0x1, PT ;  /* 0x00000001c400780c */ /* 0x000fe60003f25270 */
[----:B------:R2:W-:Y:S06]  /*8040*/  @P0 LDGSTS.E.BYPASS.LTC128B.128 [R251+0x4100], [R2.64+0x80], !P3 ;  /* 0x0410008002fb0fae */ /* 0x0005ec000d901d48 */
[----:B------:R2:W-:Y:S06]  /*8050*/  @P0 LDGSTS.E.BYPASS.LTC128B.128 [R251+0x7100], [R2.64+0x100], !P6 ;  /* 0x0710010002fb0fae */ /* 0x0005ec000f101d48 */
[----:B------:R2:W-:Y:S06]  /*8060*/  @P0 LDGSTS.E.BYPASS.LTC128B.128 [R251+0xa100], [R2.64+0x180], !P5 ;  /* 0x0a10018002fb0fae */ /* 0x0005ec000e901d48 */
[----:B------:R4:W-:Y:S06]  /*8070*/  @P0 LDGSTS.E.BYPASS.LTC128B.128 [R251+0x2100], [R172.64], !P4 ;  /* 0x02100000acfb0fae */ /* 0x0009ec000e101d48 */
[----:B------:R4:W-:Y:S06]  /*8080*/  @P0 LDGSTS.E.BYPASS.LTC128B.128 [R251+0x5100], [R172.64+0x80], !P3 ;  /* 0x05100080acfb0fae */ /* 0x0009ec000d901d48 */
[----:B------:R4:W-:Y:S06]  /*8090*/  @P0 LDGSTS.E.BYPASS.LTC128B.128 [R251+0x8100], [R172.64+0x100], !P6 ;  /* 0x08100100acfb0fae */ /* 0x0009ec000f101d48 */
[----:B------:R4:W-:Y:S06]  /*80a0*/  @P0 LDGSTS.E.BYPASS.LTC128B.128 [R251+0xb100], [R172.64+0x180], !P5 ;  /* 0x0b100180acfb0fae */ /* 0x0009ec000e901d48 */
[----:B------:R-:W-:Y:S06]  /*80b0*/  LDSM.16.M88.4 R188, [R226] ;  /* 0x00000000e2bc783b */ /* 0x000fec0000000200 */
[----:B------:R-:W1:Y:S06]  /*80c0*/  LDSM.16.M88.4 R192, [R222] ;  /* 0x00000000dec0783b */ /* 0x000e6c0000000200 */
[----:B------:R-:W0:Y:S06]  /*80d0*/  LDGDEPBAR ;  /* 0x00000000000079af */ /* 0x000e2c0000000000 */
[----:B------:R1:W2:Y:S02]  /*80e0*/  LDL R0, [R1+0xc] ;  /* 0x00000c0001007983 */ /* 0x0002a40000100800 */
        /* <DEDUP_REMOVED lines=17> */
[----:B------:R-:W-:Y:S06]  /*8200*/  LDSM.16.M88.4 R188, [R225] ;  /* 0x00000000e1bc783b */ /* 0x000fec0000000200 */
[----:B------:R-:W1:Y:S01]  /*8210*/  LDSM.16.M88.4 R192, [R219] ;  /* 0x00000000dbc0783b */ /* 0x000e620000000200 */
[----:B--2---:R-:W-:Y:S05]  /*8220*/  @P1 MOV R0, R177 ;  /* 0x000000b100001202 */ /* 0x004fea0000000f00 */
[----:B------:R-:W2:Y:S06]  /*8230*/  SHFL.IDX PT, R2, R0, RZ, 0x1c1f ;  /* 0x001c1fff00027589 */ /* 0x000eac00000e0000 */
[----:B------:R2:W3:Y:S01]  /*8240*/  SHFL.IDX PT, R3, R0, 0x1, 0x1c1f ;  /* 0x003c1f0000037f89 */ /* 0x0004e200000e0000 */
[C---:B-1----:R-:W-:Y:S03]  /*8250*/  HMMA.16816.F32.BF16 R4, R188.reuse, R192, R4 ;  /* 0x000000c0bc04723c */ /* 0x042fe60000041804 */
[----:B--2---:R-:W-:Y:S05]  /*8260*/  IMAD R0, R201, -0x60, RZ ;  /* 0xffffffa0c9007824 */ /* 0x004fea00078e02ff */
[C---:B------:R-:W-:Y:S01]  /*8270*/  HMMA.16816.F32.BF16 R8, R188.reuse, R194, R8 ;  /* 0x000000c2bc08723c */ /* 0x040fe20000041808 */
[----:B------:R-:W1:Y:S03]  /*8280*/  LDSM.16.M88.4 R192, [R219+0x800] ;  /* 0x00080000dbc0783b */ /* 0x000e660000000200 */
[----:B---3--:R-:W-:Y:S04]  /*8290*/  IADD3 R0, -R174, 0x1, R0 ;  /* 0x00000001ae007810 */ /* 0x008fe80007ffe100 */
[----:B------:R-:W-:Y:S04]  /*82a0*/  IADD3 R0, R0, c[0x0][0x1d0], RZ ;  /* 0x0000740000007a10 */ /* 0x000fe80007ffe0ff */
[----:B------:R-:W-:Y:S05]  /*82b0*/  IADD3 R0, R0, -c[0x0][0x168], RZ ;  /* 0x80005a0000007a10 */ /* 0x000fea0007ffe0ff */
[C---:B------:R-:W-:Y:S01]  /*82c0*/  IMAD.IADD R2, R0.reuse, 0x1, R2 ;  /* 0x0000000100027824 */ /* 0x040fe200078e0202 */
[----:B------:R-:W-:Y:S04]  /*82d0*/  IADD3 R0, R0, R3, RZ ;  /* 0x0000000300007210 */ /* 0x000fe80007ffe0ff */
[----:B------:R-:W-:Y:S02]  /*82e0*/  ISETP.GT.AND P1, PT, R0, RZ, PT ;  /* 0x000000ff0000720c */ /* 0x000fe40003f24270 */
[C---:B------:R-:W-:Y:S02]  /*82f0*/  ISETP.GT.AND P2, PT, R2.reuse, 0x1, PT ;  /* 0x000000010200780c */ /* 0x040fe40003f44270 */
[----:B------:R-:W-:Y:S01]  /*8300*/  ISETP.GT.AND P0, PT, R2, RZ, PT ;  /* 0x000000ff0200720c */ /* 0x000fe20003f04270 */
        /* <DEDUP_REMOVED lines=14> */
[----:B------:R-:W-:Y:S06]  /*83f0*/  LDSM.16.M88.4 R188, [R223+0x4000] ;  /* 0x00400000dfbc783b */ /* 0x000fec0000000200 */
        /* <DEDUP_REMOVED lines=212> */
[----:B------:R-:W1:Y:S11]  /*9140*/  LDSM.16.M88.4 R192, [R219+0x9800] ;  /* 0x00980000dbc0783b */ /* 0x000e760000000200 */
[----:B------:R-:W-:Y:S04]  /*9150*/  @!UPT UIADD3 URZ, URZ, URZ, URZ ;  /* 0x0000003f3f3ff290 */ /* 0x000fe8000fffe03f */
[----:B------:R-:W-:Y:S02]  /*9160*/  FSEL R179, R5, -INF , P2 ;  /* 0xff80000005b37808 */ /* 0x000fe40001000000 */
[----:B------:R-:W-:Y:S02]  /*9170*/  FSEL R177, R6, -INF , P1 ;  /* 0xff80000006b17808 */ /* 0x000fe40000800000 */
[----:B------:R-:W-:Y:S02]  /*9180*/  ISETP.GT.AND P1, PT, R2, 0x8, PT ;  /* 0x000000080200780c */ /* 0x000fe40003f24270 */
[----:B------:R-:W-:Y:S02]  /*9190*/  FSEL R178, R4, -INF , P0 ;  /* 0xff80000004b27808 */ /* 0x000fe40000000000 */
[----:B------:R-:W-:Y:S02]  /*91a0*/  ISETP.GT.AND P0, PT, R0, 0x1, PT ;  /* 0x000000010000780c */ /* 0x000fe40003f04270 */
[----:B------:R-:W-:Y:S02]  /*91b0*/  FMNMX.FTZ R3, R177, R176, !PT ;  /* 0x000000b0b1037209 */ /* 0x000fe40007810000 */
[----:B----4-:R-:W-:Y:S02]  /*91c0*/  FMNMX.FTZ R173, R178, R175, !PT ;  /* 0x000000afb2ad7209 */ /* 0x010fe40007810000 */
[C---:B------:R-:W-:Y:S02]  /*91d0*/  ISETP.GT.AND P2, PT, R2.reuse, 0x39, PT ;  /* 0x000000390200780c */ /* 0x040fe40003f44270 */
[----:B------:R-:W-:Y:S01]  /*91e0*/  FMNMX.FTZ R173, R179, R173, !PT ;  /* 0x000000adb3ad7209 */ /* 0x000fe20007810000 */
        /* <DEDUP_REMOVED lines=8> */
[----:B------:R-:W1:Y:S11]  /*9270*/  LDSM.16.M88.4 R192, [R219+0xb000] ;  /* 0x00b00000dbc0783b */ /* 0x000e760000000200 */
[----:B------:R-:W-:Y:S11]  /*9280*/  @!UPT UIADD3 URZ, URZ, URZ, URZ ;  /* 0x0000003f3f3ff290 */ /* 0x000ff6000fffe03f */
[----:B------:R-:W-:Y:S01]  /*9290*/  @!UPT UIADD3 URZ, URZ, URZ, URZ ;  /* 0x0000003f3f3ff290 */ /* 0x000fe2000fffe03f */
[----:B------:R-:W-:Y:S02]  /*92a0*/  FSEL R213, R33, -INF , P2 ;  /* 0xff80000021d57808 */ /* 0x000fe40001000000 */
[C---:B------:R-:W-:Y:S01]  /*92b0*/  ISETP.GT.AND P2, PT, R2.reuse, 0x41, PT ;  /* 0x000000410200780c */ /* 0x040fe20003f44270 */
[C---:B-1----:R-:W-:Y:S08]  /*92c0*/  HMMA.16816.F32.BF16 R36, R188.reuse, R192, R36 ;  /* 0x000000c0bc24723c */ /* 0x042ff00000041824 */
[C---:B------:R-:W-:Y:S01]  /*92d0*/  HMMA.16816.F32.BF16 R40, R188.reuse, R194, R40 ;  /* 0x000000c2bc28723c */ /* 0x040fe20000041828 */
[----:B------:R-:W1:Y:S01]  /*92e0*/  LDSM.16.M88.4 R192, [R219+0xb800] ;  /* 0x00b80000dbc0783b */ /* 0x000e620000000200 */
[----:B------:R-:W-:Y:S05]  /*92f0*/  DEPBAR.LE SB0, 0x0 ;  /* 0x000080000000791a */ /* 0x000fea0000000000 */
[----:B------:R-:W-:Y:S09]  /*9300*/  BAR.SYNC.DEFER_BLOCKING 0x0 ;  /* 0x0000000000007b1d */ /* 0x000ff20000010000 */
[----:B------:R-:W-:Y:S02]  /*9310*/  FSEL R37, R37, -INF , P2 ;  /* 0xff80000025257808 */ /* 0x000fe40001000000 */
[----:B------:R-:W-:Y:S06]  /*9320*/  ISETP.GT.AND P2, PT, R2, 0x49, PT ;  /* 0x000000490200780c */ /* 0x000fec0003f44270 */
[----:B------:R-:W-:Y:S02]  /*9330*/  FSEL R41, R41, -INF , P2 ;  /* 0xff80000029297808 */ /* 0x000fe40001000000 */
[----:B------:R-:W-:Y:S11]  /*9340*/  ISETP.GE.AND P2, PT, R201, 0x1, PT ;  /* 0x00000001c900780c */ /* 0x000ff60003f46270 */
[----:B------:R-:W-:Y:S02]  /*9350*/  @!UPT UIADD3 URZ, URZ, URZ, URZ ;  /* 0x0000003f3f3ff290 */ /* 0x000fe4000fffe03f */
[----:B------:R-:W-:Y:S01]  /*9360*/  @P2 SHF.R.S32.HI R6, RZ, 0x1f, R252 ;  /* 0x0000001fff062819 */ /* 0x000fe200000114fc */
[C---:B-1----:R-:W-:Y:S05]  /*9370*/  HMMA.16816.F32.BF16 R44, R188.reuse, R192, R44 ;  /* 0x000000c0bc2c723c */ /* 0x042fea000004182c */
[----:B------:R-:W-:Y:S03]  /*9380*/  @P2 IMAD R6, R6, c[0x0][0x1e0], RZ ;  /* 0x0000780006062a24 */ /* 0x000fe600078e02ff */
[----:B------:R-:W-:Y:S01]  /*9390*/  HMMA.16816.F32.BF16 R48, R188, R194, R48 ;  /* 0x000000c2bc30723c */ /* 0x000fe20000041830 */
[----:B------:R-:W2:Y:S06]  /*93a0*/  LDL R191, [R1+0x18] ;  /* 0x0000180001bf7983 */ /* 0x000eac0000100800 */
[----:B------:R-:W-:Y:S02]  /*93b0*/  FSEL R188, R7, -INF , P0 ;  /* 0xff80000007bc7808 */ /* 0x000fe40000000000 */
[----:B------:R-:W-:Y:S03]  /*93c0*/  ISETP.GT.AND P0, PT, R2, 0x9, PT ;  /* 0x000000090200780c */ /* 0x000fe60003f04270 */
[----:B------:R-:W-:Y:S02]  /*93d0*/  FSEL R189, R8, -INF , P1 ;  /* 0xff80000008bd7808 */ /* 0x000fe40000800000 */
[----:B------:R-:W-:Y:S02]  /*93e0*/  FSEL R190, R9, -INF , P0 ;  /* 0xff80000009be7808 */ /* 0x000fe40000000000 */
[----:B------:R-:W3:Y:S01]  /*93f0*/  LDL.64 R8, [R1+0x20] ;  /* 0x0000200001087983 */ /* 0x000ee20000100a00 */
[C---:B------:R-:W-:Y:S02]  /*9400*/  ISETP.GT.AND P0, PT, R0.reuse, 0x9, PT ;  /* 0x000000090000780c */ /* 0x040fe40003f04270 */
[----:B------:R-:W-:Y:S02]  /*9410*/  ISETP.GT.AND P1, PT, R0, 0x8, PT ;  /* 0x000000080000780c */ /* 0x000fe40003f24270 */
[----:B------:R-:W-:Y:S02]  /*9420*/  FSEL R192, R11, -INF , P0 ;  /* 0xff8000000bc07808 */ /* 0x000fe40000000000 */
[----:B------:R-:W-:Y:S01]  /*9430*/  FSEL R10, R10, -INF , P1 ;  /* 0xff8000000a0a7808 */ /* 0x000fe20000800000 */
[----:B------:R-:W4:Y:S01]  /*9440*/  LDL.LU R11, [R1+0x4] ;  /* 0x00000400010b7983 */ /* 0x000f220000300800 */
[C---:B------:R-:W-:Y:S02]  /*9450*/  ISETP.GT.AND P1, PT, R2.reuse, 0x10, PT ;  /* 0x000000100200780c */ /* 0x040fe40003f24270 */
[----:B------:R-:W-:Y:S02]  /*9460*/  ISETP.GT.AND P0, PT, R2, 0x11, PT ;  /* 0x000000110200780c */ /* 0x000fe40003f04270 */
[----:B------:R-:W-:Y:S02]  /*9470*/  FMNMX.FTZ R3, R188, R3, !PT ;  /* 0x00000003bc037209 */ /* 0x000fe40007810000 */
[----:B------:R-:W-:Y:S02]  /*9480*/  FSEL R193, R12, -INF , P1 ;  /* 0xff8000000cc17808 */ /* 0x000fe40000800000 */
[----:B------:R-:W-:Y:S02]  /*9490*/  FSEL R194, R13, -INF , P0 ;  /* 0xff8000000dc27808 */ /* 0x000fe40000000000 */
[----:B------:R-:W-:Y:S02]  /*94a0*/  ISETP.GT.AND P0, PT, R0, 0x11, PT ;  /* 0x000000110000780c */ /* 0x000fe40003f04270 */
[----:B------:R-:W-:Y:S02]  /*94b0*/  FMNMX.FTZ R3, R10, R3, !PT ;  /* 0x000000030a037209 */ /* 0x000fe40007810000 */
        /* <DEDUP_REMOVED lines=10> */
[C---:B------:R-:W-:Y:S02]  /*9560*/  ISETP.GT.AND P1, PT, R0.reuse, 0x18, PT ;  /* 0x000000180000780c */ /* 0x040fe40003f24270 */
[----:B------:R-:W-:Y:S02]  /*9570*/  ISETP.GT.AND P0, PT, R0, 0x19, PT ;  /* 0x000000190000780c */ /* 0x000fe40003f04270 */
[----:B------:R-:W-:Y:S02]  /*9580*/  FMNMX.FTZ R3, R195, R3, !PT ;  /* 0x00000003c3037209 */ /* 0x000fe40007810000 */
[----:B------:R-:W-:Y:S02]  /*9590*/  FMNMX.FTZ R173, R193, R173, !PT ;  /* 0x000000adc1ad7209 */ /* 0x000fe40007810000 */
[----:B------:R-:W-:Y:S02]  /*95a0*/  FSEL R199, R18, -INF , P1 ;  /* 0xff80000012c77808 */ /* 0x000fe40000800000 */
[----:B------:R-:W-:Y:S02]  /*95b0*/  FSEL R200, R19, -INF , P0 ;  /* 0xff80000013c87808 */ /* 0x000fe40000000000 */
[----:B------:R-:W-:Y:S02]  /*95c0*/  FMNMX.FTZ R3, R196, R3, !PT ;  /* 0x00000003c4037209 */ /* 0x000fe40007810000 */
[C---:B------:R-:W-:Y:S02]  /*95d0*/  ISETP.GT.AND P1, PT, R2.reuse, 0x20, PT ;  /* 0x000000200200780c */ /* 0x040fe40003f24270 */
[----:B------:R-:W-:Y:S02]  /*95e0*/  ISETP.GT.AND P0, PT, R2, 0x21, PT ;  /* 0x000000210200780c */ /* 0x000fe40003f04270 */
[----:B------:R-:W-:Y:S02]  /*95f0*/  FMNMX.FTZ R173, R194, R173, !PT ;  /* 0x000000adc2ad7209 */ /* 0x000fe40007810000 */
[----:B------:R-:W-:Y:S02]  /*9600*/  FSEL R202, R20, -INF , P1 ;  /* 0xff80000014ca7808 */ /* 0x000fe40000800000 */
[C---:B------:R-:W-:Y:S02]  /*9610*/  ISETP.GT.AND P1, PT, R0.reuse, 0x20, PT ;  /* 0x000000200000780c */ /* 0x040fe40003f24270 */
[----:B------:R-:W-:Y:S02]  /*9620*/  FSEL R203, R21, -INF , P0 ;  /* 0xff80000015cb7808 */ /* 0x000fe40000000000 */
[----:B------:R-:W-:Y:S02]  /*9630*/  ISETP.GT.AND P0, PT, R0, 0x21, PT ;  /* 0x000000210000780c */ /* 0x000fe40003f04270 */
[----:B------:R-:W-:Y:S02]  /*9640*/  FMNMX.FTZ R3, R199, R3, !PT ;  /* 0x00000003c7037209 */ /* 0x000fe40007810000 */
        /* <DEDUP_REMOVED lines=8> */
[----:B------:R-:W-:Y:S02]  /*96d0*/  ISETP.GT.AND P1, PT, R0, 0x28, PT ;  /* 0x000000280000780c */ /* 0x000fe40003f24270 */
[----:B------:R-:W-:Y:S02]  /*96e0*/  FSEL R207, R25, -INF , P0 ;  /* 0xff80000019cf7808 */ /* 0x000fe40000000000 */
[----:B------:R-:W-:Y:S02]  /*96f0*/  FMNMX.FTZ R3, R204, R3, !PT ;  /* 0x00000003cc037209 */ /* 0x000fe40007810000 */
[----:B------:R-:W-:Y:S02]  /*9700*/  ISETP.GT.AND P0, PT, R0, 0x29, PT ;  /* 0x000000290000780c */ /* 0x000fe40003f04270 */
[----:B------:R-:W-:Y:S02]  /*9710*/  FMNMX.FTZ R173, R202, R173, !PT ;  /* 0x000000adcaad7209 */ /* 0x000fe40007810000 */
[----:B------:R-:W-:Y:S02]  /*9720*/  FSEL R208, R26, -INF , P1 ;  /* 0xff8000001ad07808 */ /* 0x000fe40000800000 */
[----:B------:R-:W-:Y:S02]  /*9730*/  FMNMX.FTZ R3, R205, R3, !PT ;  /* 0x00000003cd037209 */ /* 0x000fe40007810000 */
[----:B------:R-:W-:Y:S02]  /*9740*/  FSEL R209, R27, -INF , P0 ;  /* 0xff8000001bd17808 */ /* 0x000fe40000000000 */
[C---:B------:R-:W-:Y:S02]  /*9750*/  ISETP.GT.AND P1, PT, R2.reuse, 0x30, PT ;  /* 0x000000300200780c */ /* 0x040fe40003f24270 */
[----:B------:R-:W-:Y:S02]  /*9760*/  ISETP.GT.AND P0, PT, R2, 0x31, PT ;  /* 0x000000310200780c */ /* 0x000fe40003f04270 */
[----:B------:R-:W-:Y:S02]  /*9770*/  FMNMX.FTZ R173, R203, R173, !PT ;  /* 0x000000adcbad7209 */ /* 0x000fe40007810000 */
[----:B------:R-:W-:Y:S02]  /*9780*/  FMNMX.FTZ R3, R208, R3, !PT ;  /* 0x00000003d0037209 */ /* 0x000fe40007810000 */
[----:B------:R-:W-:Y:S02]  /*9790*/  FSEL R211, R28, -INF , P1 ;  /* 0xff8000001cd37808 */ /* 0x000fe40000800000 */
[----:B------:R-:W-:Y:S02]  /*97a0*/  FSEL R29, R29, -INF , P0 ;  /* 0xff8000001d1d7808 */ /* 0x000fe40000000000 */
[C---:B------:R-:W-:Y:S02]  /*97b0*/  ISETP.GT.AND P1, PT, R0.reuse, 0x30, PT ;  /* 0x000000300000780c */ /* 0x040fe40003f24270 */
[----:B------:R-:W-:Y:S02]  /*97c0*/  ISETP.GT.AND P0, PT, R0, 0x31, PT ;  /* 0x000000310000780c */ /* 0x000fe40003f04270 */
[----:B------:R-:W-:Y:S02]  /*97d0*/  FMNMX.FTZ R173, R206, R173, !PT ;  /* 0x000000adcead7209 */ /* 0x000fe40007810000 */
[----:B------:R-:W-:Y:S02]  /*97e0*/  FSEL R30, R30, -INF , P1 ;  /* 0xff8000001e1e7808 */ /* 0x000fe40000800000 */
[----:B------:R-:W-:Y:S02]  /*97f0*/  FSEL R31, R31, -INF , P0 ;  /* 0xff8000001f1f7808 */ /* 0x000fe40000000000 */
[----:B------:R-:W-:Y:S02]  /*9800*/  ISETP.GT.AND P0, PT, R2, 0x38, PT ;  /* 0x000000380200780c */ /* 0x000fe40003f04270 */
[----:B------:R-:W-:Y:S02]  /*9810*/  FMNMX.FTZ R3, R209, R3, !PT ;  /* 0x00000003d1037209 */ /* 0x000fe40007810000 */
[----:B------:R-:W-:Y:S02]  /*9820*/  FMNMX.FTZ R173, R207, R173, !PT ;  /* 0x000000adcfad7209 */ /* 0x000fe40007810000 */
[----:B------:R-:W-:Y:S02]  /*9830*/  FSEL R214, R32, -INF , P0 ;  /* 0xff80000020d67808 */ /* 0x000fe40000000000 */
[----:B------:R-:W-:Y:S02]  /*9840*/  FMNMX.FTZ R3, R30, R3, !PT ;  /* 0x000000031e037209 */ /* 0x000fe40007810000 */
        /* <DEDUP_REMOVED lines=21> */
[----:B------:R-:W-:Y:S02]  /*99a0*/  ISETP.GT.AND P1, PT, R0, 0x48, PT ;  /* 0x000000480000780c */ /* 0x000fe40003f24270 */
        /* <DEDUP_REMOVED lines=14> */
[----:B------:R-:W-:Y:S02]  /*9a90*/  FSEL R212, R48, -INF , P1 ;  /* 0xff80000030d47808 */ /* 0x000fe40000800000 */
[----:B------:R-:W-:Y:S02]  /*9aa0*/  ISETP.GT.AND P0, PT, R0, 0x51, PT ;  /* 0x000000510000780c */ /* 0x000fe40003f04270 */
        /* <DEDUP_REMOVED lines=15> */
[----:B------:R-:W-:Y:S02]  /*9ba0*/  FMNMX.FTZ R0, R174, R0, !PT ;  /* 0x00000000ae007209 */ /* 0x000fe40007810000 */
[----:B------:R-:W-:Y:S03]  /*9bb0*/  FMNMX.FTZ R173, R210, R173, !PT ;  /* 0x000000add2ad7209 */ /* 0x000fe60007810000 */
[----:B------:R-:W1:Y:S06]  /*9bc0*/  SHFL.BFLY PT, R2, R0, 0x2, 0x1f ;  /* 0x0c401f0000027f89 */ /* 0x000e6c00000e0000 */
[----:B------:R-:W1:Y:S02]  /*9bd0*/  SHFL.BFLY PT, R3, R173, 0x2, 0x1f ;  /* 0x0c401f00ad037f89 */ /* 0x000e6400000e0000 */
[----:B-1----:R-:W-:Y:S02]  /*9be0*/  FMNMX.FTZ R0, R0, R2, !PT ;  /* 0x0000000200007209 */ /* 0x002fe40007810000 */
[----:B------:R-:W-:Y:S03]  /*9bf0*/  FMNMX.FTZ R173, R173, R3, !PT ;  /* 0x00000003adad7209 */ /* 0x000fe60007810000 */
[----:B------:R-:W1:Y:S01]  /*9c00*/  SHFL.BFLY PT, R3, R0, 0x1, 0x1f ;  /* 0x0c201f0000037f89 */ /* 0x000e6200000e0000 */
[----:B--2---:R-:W-:Y:S05]  /*9c10*/  @P2 MOV R7, R191 ;  /* 0x000000bf00072202 */ /* 0x004fea0000000f00 */
[----:B------:R-:W2:Y:S01]  /*9c20*/  SHFL.BFLY PT, R4, R173, 0x1, 0x1f ;  /* 0x0c201f00ad047f89 */ /* 0x000ea200000e0000 */
[----:B-1----:R-:W-:Y:S04]  /*9c30*/  FMNMX.FTZ R172, R0, R3, !PT ;  /* 0x0000000300ac7209 */ /* 0x002fe80007810000 */
[----:B------:R-:W-:Y:S02]  /*9c40*/  FSETP.NEU.FTZ.AND P0, PT, R172, -INF , PT ;  /* 0xff800000ac00780b */ /* 0x000fe40003f1d000 */
[----:B--2---:R-:W-:Y:S01]  /*9c50*/  FMNMX.FTZ R173, R173, R4, !PT ;  /* 0x00000004adad7209 */ /* 0x004fe20007810000 */
[----:B------:R-:W-:Y:S01]  /*9c60*/  @P2 IMAD.WIDE.U32 R4, R252, c[0x0][0x1e0], RZ ;  /* 0x00007800fc042a25 */ /* 0x000fe200078e00ff */
[----:B------:R-:W-:Y:S02]  /*9c70*/  FSEL R0, R172, RZ, P0 ;  /* 0x000000ffac007208 */ /* 0x000fe40000000000 */
[C---:B------:R-:W-:Y:S03]  /*9c80*/  FSETP.NEU.FTZ.AND P1, PT, R173.reuse, -INF , PT ;  /* 0xff800000ad00780b */ /* 0x040fe60003f3d000 */
[----:B------:R-:W-:Y:S01]  /*9c90*/  FADD.FTZ R3, -R0, R176 ;  /* 0x000000b000037221 */ /* 0x000fe20000010100 */
[----:B------:R-:W-:Y:S01]  /*9ca0*/  FSEL R2, R173, RZ, P1 ;  /* 0x000000ffad027208 */ /* 0x000fe20000800000 */
[----:B------:R-:W-:Y:S02]  /*9cb0*/  @P2 IMAD R0, R252, c[0x0][0x1e4], R6 ;  /* 0x00007900fc002a24 */ /* 0x000fe400078e0206 */
[----:B---3--:R-:W-:Y:S02]  /*9cc0*/  @P2 IMAD.MOV.U32 R6, RZ, RZ, R8 ;  /* 0x000000ffff062224 */ /* 0x008fe400078e0008 */
[----:B------:R-:W-:Y:S01]  /*9cd0*/  FADD.FTZ R2, -R2, R175 ;  /* 0x000000af02027221 */ /* 0x000fe20000010100 */
[----:B------:R-:W-:Y:S01]  /*9ce0*/  @P2 IADD3 R0, R5, R0, RZ ;  /* 0x0000000005002210 */ /* 0x000fe20007ffe0ff */
[----:B------:R-:W-:Y:S04]  /*9cf0*/  @P2 IMAD.WIDE.U32 R6, R4, 0x60, R6 ;  /* 0x0000006004062825 */ /* 0x000fe800078e0006 */
[----:B------:R-:W-:Y:S02]  /*9d00*/  @P2 IMAD R0, R0, 0x60, RZ ;  /* 0x0000006000002824 */ /* 0x000fe400078e02ff */
[----:B------:R-:W-:Y:S02]  /*9d10*/  FMUL.FTZ R175, R173, c[0x0][0x2d0] ;  /* 0x0000b400adaf7a20 */ /* 0x000fe40000410000 */
[----:B------:R-:W-:Y:S01]  /*9d20*/  FMUL.FTZ R176, R172, c[0x0][0x2d0] ;  /* 0x0000b400acb07a20 */ /* 0x000fe20000410000 */
[----:B------:R-:W-:Y:S02]  /*9d30*/  @P2 IADD3 R0, R7, R0, RZ ;  /* 0x0000000007002210 */ /* 0x000fe40007ffe0ff */
[----:B------:R-:W-:Y:S02]  /*9d40*/  FSEL R175, R175, RZ, P1 ;  /* 0x000000ffafaf7208 */ /* 0x000fe40000800000 */
[C---:B------:R-:W-:Y:S01]  /*9d50*/  @P2 SHF.L.U64.HI R0, R6.reuse, 0x1, R0 ;  /* 0x0000000106002819 */ /* 0x040fe20000010200 */
[----:B------:R-:W-:Y:S01]  /*9d60*/  @P2 IMAD.SHL.U32 R6, R6, 0x2, RZ ;  /* 0x0000000206062824 */ /* 0x000fe200078e00ff */
[----:B------:R-:W-:Y:S01]  /*9d70*/  FSEL R176, R176, RZ, P0 ;  /* 0x000000ffb0b07208 */ /* 0x000fe20000000000 */
[--C-:B------:R-:W-:Y:S03]  /*9d80*/  FFMA.FTZ R190, R190, c[0x0][0x2d0], -R175.reuse ;  /* 0x0000b400bebe7a23 */ /* 0x100fe600000108af */
[----:B------:R-:W-:Y:S03]  /*9d90*/  @P2 IADD3 R4, P3, R6, c[0x0][0x1c8], RZ ;  /* 0x0000720006042a10 */ /* 0x000fe60007f7e0ff */
[----:B------:R-:W-:Y:S01]  /*9da0*/  MUFU.EX2 R190, R190 ;  /* 0x000000be00be7308 */ /* 0x000fe20000000800 */
        /* <DEDUP_REMOVED lines=17> */
[----:B------:R3:W-:Y:S01]  /*9ec0*/  @P2 LDGSTS.E.BYPASS.LTC128B.128 [R251+0x15100], [R6.64], !P5 ;  /* 0x1510000006fb2fae */ /* 0x0007e2000e901d48 */
[----:B------:R1:W-:Y:S02]  /*9ed0*/  MUFU.EX2 R178, R0 ;  /* 0x0000000000b27308 */ /* 0x0003e40000000800 */
[--C-:B-1----:R-:W-:Y:S01]  /*9ee0*/  FFMA.FTZ R0, R177, c[0x0][0x2d0], -R176.reuse ;  /* 0x0000b400b1007a23 */ /* 0x102fe200000108b0 */
[----:B---3--:R-:W-:Y:S02]  /*9ef0*/  @P2 MOV R6, c[0x0][0x1e0] ;  /* 0x0000780000062a02 */ /* 0x008fe40000000f00 */
[----:B------:R-:W-:Y:S05]  /*9f00*/  @P2 MOV R7, 0x6 ;  /* 0x0000000600072802 */ /* 0x000fea0000000f00 */
[----:B------:R1:W-:Y:S01]  /*9f10*/  MUFU.EX2 R191, R0 ;  /* 0x0000000000bf7308 */ /* 0x0003e20000000800 */
[C---:B------:R-:W-:Y:S01]  /*9f20*/  @P2 SHF.L.U64.HI R7, R6.reuse, R7, c[0x0][0x1e4] ;  /* 0x0000790006072619 */ /* 0x040fe20000010207 */
[----:B------:R-:W-:Y:S05]  /*9f30*/  @P2 IMAD.SHL.U32 R6, R6, 0x40, RZ ;  /* 0x0000004006062824 */ /* 0x000fea00078e00ff */
[----:B------:R-:W-:Y:S04]  /*9f40*/  @P2 IADD3 R4, P3, R4, R6, RZ ;  /* 0x0000000604042210 */ /* 0x000fe80007f7e0ff */
[C---:B------:R-:W-:Y:S02]  /*9f50*/  @P2 IADD3.X R5, R7.reuse, R5, RZ, P3, !PT ;  /* 0x0000000507052210 */ /* 0x040fe40001ffe4ff */
[----:B------:R-:W-:Y:S02]  /*9f60*/  LOP3.LUT P3, RZ, R220, 0x2, RZ, 0xc0, !PT ;  /* 0x00000002dcff7812 */ /* 0x000fe4000786c0ff */
[----:B------:R-:W3:Y:S01]  /*9f70*/  LDL.LU R220, [R1+0x98] ;  /* 0x0000980001dc7983 */ /* 0x000ee20000300800 */
[----:B------:R-:W-:Y:S04]  /*9f80*/  @P2 IADD3 R6, P0, R6, R4, RZ ;  /* 0x0000000406062210 */ /* 0x000fe80007f1e0ff */
[----:B------:R-:W-:Y:S01]  /*9f90*/  @P2 IADD3.X R7, R7, R5, RZ, P0, !PT ;  /* 0x0000000507072210 */ /* 0x000fe200007fe4ff */
[--C-:B-1----:R-:W-:Y:S04]  /*9fa0*/  FFMA.FTZ R0, R179, c[0x0][0x2d0], -R175.reuse ;  /* 0x0000b400b3007a23 */ /* 0x102fe800000108af */
[----:B------:R1:W-:Y:S01]  /*9fb0*/  MUFU.EX2 R177, R0 ;  /* 0x0000000000b17308 */ /* 0x0003e20000000800 */
[----:B------:R2:W-:Y:S06]  /*9fc0*/  @P2 LDGSTS.E.BYPASS.LTC128B.128 [R251+0xd100], [R4.64], !P3 ;  /* 0x0d10000004fb2fae */ /* 0x0005ec000d901d48 */
[----:B------:R2:W-:Y:S06]  /*9fd0*/  @P2 LDGSTS.E.BYPASS.LTC128B.128 [R251+0x10100], [R4.64+0x80], !P4 ;  /* 0x1010008004fb2fae */ /* 0x0005ec000e101d48 */
[----:B------:R2:W-:Y:S06]  /*9fe0*/  @P2 LDGSTS.E.BYPASS.LTC128B.128 [R251+0x13100], [R4.64+0x100], !P6 ;  /* 0x1310010004fb2fae */ /* 0x0005ec000f101d48 */
[----:B------:R2:W-:Y:S01]  /*9ff0*/  @P2 LDGSTS.E.BYPASS.LTC128B.128 [R251+0x16100], [R4.64+0x180], !P5 ;  /* 0x1610018004fb2fae */ /* 0x0005e2000e901d48 */
[----:B-1----:R-:W-:Y:S05]  /*a000*/  FMUL.FTZ R0, R2, c[0x0][0x2d0] ;  /* 0x0000b40002007a20 */ /* 0x002fea0000410000 */
[----:B------:R1:W-:Y:S01]  /*a010*/  @P2 LDGSTS.E.BYPASS.LTC128B.128 [R251+0xe100], [R6.64], !P3 ;  /* 0x0e10000006fb2fae */ /* 0x0003e2000d901d48 */
[----:B------:R-:W-:Y:S04]  /*a020*/  FFMA.FTZ R2, R188, c[0x0][0x2d0], -R176 ;  /* 0x0000b400bc027a23 */ /* 0x000fe800000108b0 */
[----:B------:R1:W-:Y:S01]  /*a030*/  MUFU.EX2 R188, R2 ;  /* 0x0000000200bc7308 */ /* 0x0003e20000000800 */
[----:B------:R2:W-:Y:S06]  /*a040*/  @P2 LDGSTS.E.BYPASS.LTC128B.128 [R251+0x11100], [R6.64+0x80], !P4 ;  /* 0x1110008006fb2fae */ /* 0x0005ec000e101d48 */
[----:B------:R2:W-:Y:S03]  /*a050*/  @P2 LDGSTS.E.BYPASS.LTC128B.128 [R251+0x14100], [R6.64+0x100], !P6 ;  /* 0x1410010006fb2fae */ /* 0x0005e6000f101d48 */
[----:B------:R-:W2:Y:S03]  /*a060*/  MUFU.EX2 R0, R0 ;  /* 0x0000000000007308 */ /* 0x000ea60000000800 */
[----:B------:R4:W-:Y:S06]  /*a070*/  @P2 LDGSTS.E.BYPASS.LTC128B.128 [R251+0x17100], [R6.64+0x180], !P5 ;  /* 0x1710018006fb2fae */ /* 0x0009ec000e901d48 */
[----:B------:R-:W0:Y:S01]  /*a080*/  LDGDEPBAR ;  /* 0x00000000000079af */ /* 0x000e220000000000 */
[----:B-1----:R-:W-:Y:S01]  /*a090*/  FFMA.FTZ R2, R189, c[0x0][0x2d0], -R175 ;  /* 0x0000b400bd027a23 */ /* 0x002fe200000108af */
[----:B------:R-:W-:Y:S03]  /*a0a0*/  MOV R189, R38 ;  /* 0x0000002600bd7202 */ /* 0x000fe60000000f00 */
[----:B------:R1:W-:Y:S01]  /*a0b0*/  MUFU.EX2 R179, R2 ;  /* 0x0000000200b37308 */ /* 0x0003e20000000800 */
[C---:B--2---:R-:W-:Y:S01]  /*a0c0*/  FMUL.FTZ R20, R0.reuse, R140 ;  /* 0x0000008c00147220 */ /* 0x044fe20000410000 */
[----:B------:R-:W-:Y:S01]  /*a0d0*/  MOV R140, R40 ;  /* 0x00000028008c7202 */ /* 0x000fe20000000f00 */
[C---:B------:R-:W-:Y:S02]  /*a0e0*/  FMUL.FTZ R4, R0.reuse, R180 ;  /* 0x000000b400047220 */ /* 0x040fe40000410000 */
[C---:B------:R-:W-:Y:S01]  /*a0f0*/  FMUL.FTZ R5, R0.reuse, R181 ;  /* 0x000000b500057220 */ /* 0x040fe20000410000 */
[----:B------:R-:W-:Y:S01]  /*a100*/  MOV R181, R47 ;  /* 0x0000002f00b57202 */ /* 0x000fe20000000f00 */
[C---:B------:R-:W-:Y:S01]  /*a110*/  FMUL.FTZ R8, R0.reuse, R184 ;  /* 0x000000b800087220 */ /* 0x040fe20000410000 */
[----:B------:R-:W-:Y:S01]  /*a120*/  MOV R184, R46 ;  /* 0x0000002e00b87202 */ /* 0x000fe20000000f00 */
[C---:B------:R-:W-:Y:S02]  /*a130*/  FMUL.FTZ R9, R0.reuse, R185 ;  /* 0x000000b900097220 */ /* 0x040fe40000410000 */
[C---:B------:R-:W-:Y:S02]  /*a140*/  FMUL.FTZ R12, R0.reuse, R132 ;  /* 0x00000084000c7220 */ /* 0x040fe40000410000 */
[----:B------:R-:W-:Y:S02]  /*a150*/  IMAD.MOV.U32 R132, RZ, RZ, R29 ;  /* 0x000000ffff847224 */ /* 0x000fe400078e001d */
[C---:B------:R-:W-:Y:S01]  /*a160*/  FMUL.FTZ R13, R0.reuse, R133 ;  /* 0x00000085000d7220 */ /* 0x040fe20000410000 */
[----:B------:R-:W-:Y:S01]  /*a170*/  MOV R133, R30 ;  /* 0x0000001e00857202 */ /* 0x000fe20000000f00 */
[C---:B------:R-:W-:Y:S02]  /*a180*/  FMUL.FTZ R16, R0.reuse, R136 ;  /* 0x0000008800107220 */ /* 0x040fe40000410000 */
[----:B-1----:R-:W-:Y:S02]  /*a190*/  FMUL.FTZ R2, R3, c[0x0][0x2d0] ;  /* 0x0000b40003027a20 */ /* 0x002fe40000410000 */
[----:B------:R-:W-:Y:S02]  /*a1a0*/  IMAD.MOV.U32 R136, RZ, RZ, R36 ;  /* 0x000000ffff887224 */ /* 0x000fe400078e0024 */
[C---:B------:R-:W-:Y:S02]  /*a1b0*/  FMUL.FTZ R36, R0.reuse, R156 ;  /* 0x0000009c00247220 */ /* 0x040fe40000410000 */
[----:B------:R-:W1:Y:S01]  /*a1c0*/  MUFU.EX2 R2, R2 ;  /* 0x0000000200027308 */ /* 0x000e620000000800 */
[C---:B------:R-:W-:Y:S01]  /*a1d0*/  FMUL.FTZ R17, R0.reuse, R137 ;  /* 0x0000008900117220 */ /* 0x040fe20000410000 */
[----:B------:R-:W-:Y:S01]  /*a1e0*/  MOV R137, R37 ;  /* 0x0000002500897202 */ /* 0x000fe20000000f00 */
[C---:B------:R-:W-:Y:S01]  /*a1f0*/  FMUL.FTZ R21, R0.reuse, R141 ;  /* 0x0000008d00157220 */ /* 0x040fe20000410000 */
[----:B------:R-:W2:Y:S01]  /*a200*/  LDL.LU R156, [R1+0x8] ;  /* 0x00000800019c7983 */ /* 0x000ea20000300800 */
[----:B------:R-:W-:Y:S02]  /*a210*/  IMAD.MOV.U32 R141, RZ, RZ, R41 ;  /* 0x000000ffff8d7224 */ /* 0x000fe400078e0029 */
        /* <DEDUP_REMOVED lines=17> */
[C---:B------:R-:W-:Y:S01]  /*a330*/  FMUL.FTZ R45, R0.reuse, R165 ;  /* 0x000000a5002d7220 */ /* 0x040fe20000410000 */
[----:B------:R-:W-:Y:S01]  /*a340*/  MOV R165, R148 ;  /* 0x0000009400a57202 */ /* 0x000fe20000000f00 */
[C---:B------:R-:W-:Y:S02]  /*a350*/  FMUL.FTZ R48, R0.reuse, R168 ;  /* 0x000000a800307220 */ /* 0x040fe40000410000 */
        /* <DEDUP_REMOVED lines=42> */
[----:B----4-:R-:W-:Y:S02]  /*a600*/  FFMA.FTZ R3, R0, R11, R178 ;  /* 0x0000000b00037223 */ /* 0x010fe400000100b2 */
[----:B------:R-:W-:Y:S02]  /*a610*/  FFMA.FTZ R0, R10, c[0x0][0x2d0], -R176 ;  /* 0x0000b4000a007a23 */ /* 0x000fe400000108b0 */
[C---:B-1----:R-:W-:Y:S02]  /*a620*/  FMUL.FTZ R6, R2.reuse, R182 ;  /* 0x000000b602067220 */ /* 0x042fe40000410000 */
[----:B------:R-:W-:Y:S02]  /*a630*/  IMAD.MOV.U32 R182, RZ, RZ, R140 ;  /* 0x000000ffffb67224 */ /* 0x000fe400078e008c */
[----:B------:R1:W-:Y:S01]  /*a640*/  MUFU.EX2 R140, R0 ;  /* 0x00000000008c7308 */ /* 0x0003e20000000800 */
[C---:B------:R-:W-:Y:S02]  /*a650*/  FMUL.FTZ R18, R2.reuse, R138 ;  /* 0x0000008a02127220 */ /* 0x040fe40000410000 */
[C---:B------:R-:W-:Y:S02]  /*a660*/  FMUL.FTZ R19, R2.reuse, R139 ;  /* 0x0000008b02137220 */ /* 0x040fe40000410000 */
[C---:B------:R-:W-:Y:S01]  /*a670*/  FMUL.FTZ R7, R2.reuse, R183 ;  /* 0x000000b702077220 */ /* 0x040fe20000410000 */
[----:B------:R-:W-:Y:S01]  /*a680*/  MOV R183, R137 ;  /* 0x0000008900b77202 */ /* 0x000fe20000000f00 */
[C---:B------:R-:W-:Y:S01]  /*a690*/  FMUL.FTZ R10, R2.reuse, R186 ;  /* 0x000000ba020a7220 */ /* 0x040fe20000410000 */
[----:B------:R-:W-:Y:S01]  /*a6a0*/  MOV R186, R136 ;  /* 0x0000008800ba7202 */ /* 0x000fe20000000f00 */
[C---:B------:R-:W-:Y:S01]  /*a6b0*/  FMUL.FTZ R27, R2.reuse, R147 ;  /* 0x00000093021b7220 */ /* 0x040fe20000410000 */
[----:B------:R-:W4:Y:S01]  /*a6c0*/  LDSM.16.MT88.4 R136, [R217] ;  /* 0x00000000d988783b */ /* 0x000f220000004200 */
[----:B------:R-:W-:Y:S02]  /*a6d0*/  IMAD.MOV.U32 R180, RZ, RZ, R50 ;  /* 0x000000ffffb47224 */ /* 0x000fe400078e0032 */
[C---:B------:R-:W-:Y:S02]  /*a6e0*/  FMUL.FTZ R11, R2.reuse, R187 ;  /* 0x000000bb020b7220 */ /* 0x040fe40000410000 */
[----:B------:R-:W-:Y:S01]  /*a6f0*/  FMUL.FTZ R14, R2, R134 ;  /* 0x00000086020e7220 */ /* 0x000fe20000410000 */
[----:B------:R-:W-:Y:S01]  /*a700*/  F2FP.BF16.PACK_AB R134, R190, R179 ;  /* 0x000000b3be86723e */ /* 0x000fe200000010ff */
[C---:B------:R-:W-:Y:S02]  /*a710*/  FMUL.FTZ R15, R2.reuse, R135 ;  /* 0x00000087020f7220 */ /* 0x040fe40000410000 */
[C---:B------:R-:W-:Y:S01]  /*a720*/  FMUL.FTZ R50, R2.reuse, R170 ;  /* 0x000000aa02327220 */ /* 0x040fe20000410000 */
[----:B------:R-:W-:Y:S01]  /*a730*/  MOV R170, R132 ;  /* 0x0000008400aa7202 */ /* 0x000fe20000000f00 */
[----:B------:R-:W-:Y:S01]  /*a740*/  IMAD.MOV.U32 R187, RZ, RZ, R133 ;  /* 0x000000ffffbb7224 */ /* 0x000fe200078e0085 */
[----:B------:R-:W-:Y:S01]  /*a750*/  F2FP.BF16.PACK_AB R132, R177, R178 ;  /* 0x000000b2b184723e */ /* 0x000fe200000010ff */
[----:B------:R-:W-:Y:S01]  /*a760*/  FMUL.FTZ R22, R2, R142 ;  /* 0x0000008e02167220 */ /* 0x000fe20000410000 */
[----:B------:R-:W-:Y:S01]  /*a770*/  F2FP.BF16.PACK_AB R133, R188, R191 ;  /* 0x000000bfbc85723e */ /* 0x000fe200000010ff */
[--C-:B-1----:R-:W-:Y:S02]  /*a780*/  FFMA.FTZ R0, R192, c[0x0][0x2d0], -R176.reuse ;  /* 0x0000b400c0007a23 */ /* 0x102fe400000108b0 */
[C---:B------:R-:W-:Y:S02]  /*a790*/  FMUL.FTZ R23, R2.reuse, R143 ;  /* 0x0000008f02177220 */ /* 0x040fe40000410000 */
[----:B------:R-:W1:Y:S01]  /*a7a0*/  MUFU.EX2 R147, R0 ;  /* 0x0000000000937308 */ /* 0x000e620000000800 */
[C---:B------:R-:W-:Y:S02]  /*a7b0*/  FMUL.FTZ R26, R2.reuse, R146 ;  /* 0x00000092021a7220 */ /* 0x040fe40000410000 */
[C---:B------:R-:W-:Y:S02]  /*a7c0*/  FMUL.FTZ R30, R2.reuse, R150 ;  /* 0x00000096021e7220 */ /* 0x040fe40000410000 */
[----:B------:R-:W-:Y:S02]  /*a7d0*/  IMAD.MOV.U32 R152, RZ, RZ, R31 ;  /* 0x000000ffff987224 */ /* 0x000fe400078e001f */
[C---:B------:R-:W-:Y:S02]  /*a7e0*/  FMUL.FTZ R31, R2.reuse, R151 ;  /* 0x00000097021f7220 */ /* 0x040fe40000410000 */
[C---:B------:R-:W-:Y:S02]  /*a7f0*/  FMUL.FTZ R34, R2.reuse, R154 ;  /* 0x0000009a02227220 */ /* 0x040fe40000410000 */
[C---:B------:R-:W-:Y:S02]  /*a800*/  FMUL.FTZ R35, R2.reuse, R155 ;  /* 0x0000009b02237220 */ /* 0x040fe40000410000 */
[C---:B------:R-:W-:Y:S02]  /*a810*/  FMUL.FTZ R38, R2.reuse, R158 ;  /* 0x0000009e02267220 */ /* 0x040fe40000410000 */
[C---:B------:R-:W-:Y:S02]  /*a820*/  FMUL.FTZ R39, R2.reuse, R159 ;  /* 0x0000009f02277220 */ /* 0x040fe40000410000 */
[----:B------:R-:W-:Y:S02]  /*a830*/  IMAD.MOV.U32 R185, RZ, RZ, R43 ;  /* 0x000000ffffb97224 */ /* 0x000fe400078e002b */
[C---:B------:R-:W-:Y:S02]  /*a840*/  FMUL.FTZ R42, R2.reuse, R162 ;  /* 0x000000a2022a7220 */ /* 0x040fe40000410000 */
[C---:B------:R-:W-:Y:S02]  /*a850*/  FMUL.FTZ R43, R2.reuse, R163 ;  /* 0x000000a3022b7220 */ /* 0x040fe40000410000 */
[C---:B------:R-:W-:Y:S01]  /*a860*/  FMUL.FTZ R46, R2.reuse, R166 ;  /* 0x000000a6022e7220 */ /* 0x040fe20000410000 */
[----:B-1----:R-:W-:Y:S01]  /*a870*/  F2FP.BF16.PACK_AB R135, R147, R140 ;  /* 0x0000008c9387723e */ /* 0x002fe200000010ff */
[C---:B------:R-:W-:Y:S01]  /*a880*/  FMUL.FTZ R51, R2.reuse, R171 ;  /* 0x000000ab02337220 */ /* 0x040fe20000410000 */
[----:B------:R-:W-:Y:S01]  /*a890*/  MOV R166, R153 ;  /* 0x0000009900a67202 */ /* 0x000fe20000000f00 */
[--C-:B------:R-:W-:Y:S02]  /*a8a0*/  FFMA.FTZ R149, R149, c[0x0][0x2d0], -R175.reuse ;  /* 0x0000b40095957a23 */ /* 0x100fe400000108af */
[C---:B------:R-:W-:Y:S02]  /*a8b0*/  FMUL.FTZ R47, R2.reuse, R167 ;  /* 0x000000a7022f7220 */ /* 0x040fe40000410000 */
[C---:B----4-:R-:W-:Y:S05]  /*a8c0*/  HMMA.16816.F32.BF16 R4, R132.reuse, R136, R4 ;  /* 0x000000888404723c */ /* 0x050fea0000041804 */
        /* <DEDUP_REMOVED lines=29> */
[----:B------:R-:W-:Y:S02]  /*aaa0*/  FFMA.FTZ R0, R193, c[0x0][0x2d0], -R175 ;  /* 0x0000b400c1007a23 */ /* 0x000fe400000108af */
[C---:B------:R-:W-:Y:S02]  /*aab0*/  FMUL.FTZ R102, R2.reuse, R102 ;  /* 0x0000006602667220 */ /* 0x040fe40000410000 */
[----:B------:R4:W-:Y:S02]  /*aac0*/  MUFU.EX2 R146, R0 ;  /* 0x0000000000927308 */ /* 0x0009e40000000800 */
[C---:B------:R-:W-:Y:S02]  /*aad0*/  FMUL.FTZ R103, R2.reuse, R103 ;  /* 0x0000006702677220 */ /* 0x040fe40000410000 */
        /* <DEDUP_REMOVED lines=8> */
[C---:B------:R-:W-:Y:S02]  /*ab60*/  FMUL.FTZ R119, R2.reuse, R119 ;  /* 0x0000007702777220 */ /* 0x040fe40000410000 */
[----:B------:R-:W-:Y:S02]  /*ab70*/  FMUL.FTZ R122, R2, R122 ;  /* 0x0000007a027a7220 */ /* 0x000fe40000410000 */
[----:B----4-:R-:W-:Y:S02]  /*ab80*/  FFMA.FTZ R0, R194, c[0x0][0x2d0], -R175 ;  /* 0x0000b400c2007a23 */ /* 0x010fe400000108af */
[C---:B------:R-:W-:Y:S02]  /*ab90*/  FMUL.FTZ R123, R2.reuse, R123 ;  /* 0x0000007b027b7220 */ /* 0x040fe40000410000 */
[----:B------:R4:W-:Y:S01]  /*aba0*/  MUFU.EX2 R145, R0 ;  /* 0x0000000000917308 */ /* 0x0009e20000000800 */
[C---:B------:R-:W-:Y:S01]  /*abb0*/  FMUL.FTZ R126, R2.reuse, R126 ;  /* 0x0000007e027e7220 */ /* 0x040fe20000410000 */
[C---:B-1----:R-:W-:Y:S03]  /*abc0*/  HMMA.16816.F32.BF16 R20, R132.reuse, R136, R20 ;  /* 0x000000888414723c */ /* 0x042fe60000041814 */
[C---:B------:R-:W-:Y:S02]  /*abd0*/  FMUL.FTZ R127, R2.reuse, R127 ;  /* 0x0000007f027f7220 */ /* 0x040fe40000410000 */
[C---:B------:R-:W-:Y:S02]  /*abe0*/  FMUL.FTZ R130, R2.reuse, R130 ;  /* 0x0000008202827220 */ /* 0x040fe40000410000 */
[C---:B------:R-:W-:Y:S01]  /*abf0*/  FMUL.FTZ R131, R2.reuse, R131 ;  /* 0x0000008302837220 */ /* 0x040fe20000410000 */
[C---:B------:R-:W-:Y:S01]  /*ac00*/  HMMA.16816.F32.BF16 R24, R132.reuse, R138, R24 ;  /* 0x0000008a8418723c */ /* 0x040fe20000041818 */
[----:B---3--:R-:W1:Y:S03]  /*ac10*/  LDSM.16.MT88.4 R136, [R220] ;  /* 0x00000000dc88783b */ /* 0x008e660000004200 */
[----:B------:R-:W-:Y:S02]  /*ac20*/  FADD.FTZ R177, R177, R3 ;  /* 0x00000003b1b17221 */ /* 0x000fe40000010000 */
[----:B------:R-:W-:Y:S02]  /*ac30*/  FFMA.FTZ R3, R199, c[0x0][0x2d0], -R176 ;  /* 0x0000b400c7037a23 */ /* 0x000fe400000108b0 */
[----:B------:R-:W-:Y:S02]  /*ac40*/  IMAD.MOV.U32 R167, RZ, RZ, R152 ;  /* 0x000000ffffa77224 */ /* 0x000fe400078e0098 */
[----:B------:R3:W-:Y:S02]  /*ac50*/  MUFU.EX2 R152, R3 ;  /* 0x0000000300987308 */ /* 0x0007e40000000800 */
[----:B----4-:R-:W-:Y:S02]  /*ac60*/  FFMA.FTZ R0, R195, c[0x0][0x2d0], -R176 ;  /* 0x0000b400c3007a23 */ /* 0x010fe400000108b0 */
[----:B--2---:R-:W-:Y:S06]  /*ac70*/  FFMA.FTZ R2, R2, R156, R191 ;  /* 0x0000009c02027223 */ /* 0x004fec00000100bf */
[----:B------:R2:W4:Y:S01]  /*ac80*/  MUFU.EX2 R144, R0 ;  /* 0x0000000000907308 */ /* 0x0005220000000800 */
[----:B------:R-:W-:Y:S04]  /*ac90*/  FADD.FTZ R2, R188, R2 ;  /* 0x00000002bc027221 */ /* 0x000fe80000010000 */
[----:B------:R-:W-:Y:S02]  /*aca0*/  FADD.FTZ R2, R140, R2 ;  /* 0x000000028c027221 */ /* 0x000fe40000010000 */
[----:B------:R-:W-:Y:S02]  /*acb0*/  LDSM.16.MT88.4 R140, [R218+0x1000] ;  /* 0x00100000da8c783b */ /* 0x000fe40000004200 */
[----:B------:R-:W-:Y:S02]  /*acc0*/  FADD.FTZ R2, R147, R2 ;  /* 0x0000000293027221 */ /* 0x000fe40000010000 */
[--C-:B---3--:R-:W-:Y:S02]  /*acd0*/  FFMA.FTZ R3, R208, c[0x0][0x2d0], -R176.reuse ;  /* 0x0000b400d0037a23 */ /* 0x108fe400000108b0 */
[----:B------:R-:W3:Y:S02]  /*ace0*/  LDL R208, [R1+0x10] ;  /* 0x0000100001d07983 */ /* 0x000ee40000100800 */
[----:B------:R4:W-:Y:S01]  /*acf0*/  MUFU.EX2 R159, R3 ;  /* 0x00000003009f7308 */ /* 0x0009e20000000800 */
[C---:B-1----:R-:W-:Y:S03]  /*ad00*/  HMMA.16816.F32.BF16 R28, R132.reuse, R136, R28 ;  /* 0x00000088841c723c */ /* 0x042fe6000004181c */
[----:B--2---:R-:W-:Y:S06]  /*ad10*/  FFMA.FTZ R0, R196, c[0x0][0x2d0], -R176 ;  /* 0x0000b400c4007a23 */ /* 0x004fec00000108b0 */
[----:B------:R-:W-:Y:S01]  /*ad20*/  MUFU.EX2 R196, R149 ;  /* 0x0000009500c47308 */ /* 0x000fe20000000800 */
[C---:B------:R-:W-:Y:S01]  /*ad30*/  HMMA.16816.F32.BF16 R32, R132.reuse, R138, R32 ;  /* 0x0000008a8420723c */ /* 0x040fe20000041820 */
[----:B------:R-:W1:Y:S08]  /*ad40*/  LDSM.16.MT88.4 R136, [R217+0x3000] ;  /* 0x00300000d988783b */ /* 0x000e700000004200 */
[----:B------:R2:W-:Y:S03]  /*ad50*/  MUFU.EX2 R148, R0 ;  /* 0x0000000000947308 */ /* 0x0005e60000000800 */
[----:B----4-:R-:W-:Y:S02]  /*ad60*/  FADD.FTZ R3, R144, R2 ;  /* 0x0000000290037221 */ /* 0x010fe40000010000 */
[--C-:B------:R-:W-:Y:S02]  /*ad70*/  FFMA.FTZ R2, R170, c[0x0][0x2d0], -R175.reuse ;  /* 0x0000b400aa027a23 */ /* 0x100fe400000108af */
[--C-:B--2---:R-:W-:Y:S04]  /*ad80*/  FFMA.FTZ R0, R197, c[0x0][0x2d0], -R175.reuse ;  /* 0x0000b400c5007a23 */ /* 0x104fe800000108af */
[----:B------:R2:W4:Y:S01]  /*ad90*/  MUFU.EX2 R151, R0 ;  /* 0x0000000000977308 */ /* 0x0005220000000800 */
[C---:B-1----:R-:W-:Y:S08]  /*ada0*/  HMMA.16816.F32.BF16 R36, R132.reuse, R136, R36 ;  /* 0x000000888424723c */ /* 0x042ff00000041824 */
[C---:B------:R-:W-:Y:S01]  /*adb0*/  HMMA.16816.F32.BF16 R40, R132.reuse, R138, R40 ;  /* 0x0000008a8428723c */ /* 0x040fe20000041828 */
[----:B------:R-:W1:Y:S03]  /*adc0*/  LDSM.16.MT88.4 R136, [R218+0x3000] ;  /* 0x00300000da88783b */ /* 0x000e660000004200 */
[----:B--2---:R-:W-:Y:S04]  /*add0*/  FFMA.FTZ R0, R198, c[0x0][0x2d0], -R175 ;  /* 0x0000b400c6007a23 */ /* 0x004fe800000108af */
[----:B------:R2:W1:Y:S04]  /*ade0*/  MUFU.EX2 R156, R0 ;  /* 0x00000000009c7308 */ /* 0x0004680000000800 */
[----:B--2---:R-:W-:Y:S01]  /*adf0*/  FFMA.FTZ R0, R200, c[0x0][0x2d0], -R176 ;  /* 0x0000b400c8007a23 */ /* 0x004fe200000108b0 */
[C---:B-1----:R-:W-:Y:S05]  /*ae00*/  HMMA.16816.F32.BF16 R44, R132.reuse, R136, R44 ;  /* 0x00000088842c723c */ /* 0x042fea000004182c */
[----:B------:R1:W-:Y:S03]  /*ae10*/  MUFU.EX2 R155, R0 ;  /* 0x00000000009b7308 */ /* 0x0003e60000000800 */
[C---:B------:R-:W-:Y:S01]  /*ae20*/  HMMA.16816.F32.BF16 R48, R132.reuse, R138, R48 ;  /* 0x0000008a8430723c */ /* 0x040fe20000041830 */
[----:B------:R-:W2:Y:S03]  /*ae30*/  LDSM.16.MT88.4 R136, [R221+0x3000] ;  /* 0x00300000dd88783b */ /* 0x000ea60000004200 */
[----:B-1----:R-:W-:Y:S04]  /*ae40*/  FADD.FTZ R0, R179, R177 ;  /* 0x000000b1b3007221 */ /* 0x002fe80000010000 */
[----:B------:R-:W-:Y:S04]  /*ae50*/  FADD.FTZ R190, R190, R0 ;  /* 0x00000000bebe7221 */ /* 0x000fe80000010000 */
[--C-:B------:R-:W-:Y:S04]  /*ae60*/  FFMA.FTZ R0, R202, c[0x0][0x2d0], -R175.reuse ;  /* 0x0000b400ca007a23 */ /* 0x100fe800000108af */
[----:B------:R1:W1:Y:S01]  /*ae70*/  MUFU.EX2 R154, R0 ;  /* 0x00000000009a7308 */ /* 0x0002620000000800 */
[C---:B--2---:R-:W-:Y:S08]  /*ae80*/  HMMA.16816.F32.BF16 R52, R132.reuse, R136, R52 ;  /* 0x000000888434723c */ /* 0x044ff00000041834 */
[C---:B------:R-:W-:Y:S01]  /*ae90*/  HMMA.16816.F32.BF16 R56, R132.reuse, R138, R56 ;  /* 0x0000008a8438723c */ /* 0x040fe20000041838 */
[----:B------:R-:W2:Y:S03]  /*aea0*/  LDSM.16.MT88.4 R136, [R220+0x3000] ;  /* 0x00300000dc88783b */ /* 0x000ea60000004200 */
[--C-:B-1----:R-:W-:Y:S04]  /*aeb0*/  FFMA.FTZ R0, R203, c[0x0][0x2d0], -R175.reuse ;  /* 0x0000b400cb007a23 */ /* 0x102fe800000108af */
[----:B------:R1:W1:Y:S04]  /*aec0*/  MUFU.EX2 R163, R0 ;  /* 0x0000000000a37308 */ /* 0x0002680000000800 */
[--C-:B-1----:R-:W-:Y:S06]  /*aed0*/  FFMA.FTZ R0, R204, c[0x0][0x2d0], -R176.reuse ;  /* 0x0000b400cc007a23 */ /* 0x102fec00000108b0 */
[----:B------:R1:W-:Y:S01]  /*aee0*/  MUFU.EX2 R153, R0 ;  /* 0x0000000000997308 */ /* 0x0003e20000000800 */
[C---:B--2---:R-:W-:Y:S08]  /*aef0*/  HMMA.16816.F32.BF16 R60, R132.reuse, R136, R60 ;  /* 0x00000088843c723c */ /* 0x044ff0000004183c */
[C---:B------:R-:W-:Y:S01]  /*af00*/  HMMA.16816.F32.BF16 R64, R132.reuse, R138, R64 ;  /* 0x0000008a8440723c */ /* 0x040fe20000041840 */
[----:B------:R-:W2:Y:S03]  /*af10*/  LDSM.16.MT88.4 R136, [R217+0x6000] ;  /* 0x00600000d988783b */ /* 0x000ea60000004200 */
[----:B-1----:R-:W-:Y:S04]  /*af20*/  FFMA.FTZ R0, R205, c[0x0][0x2d0], -R176 ;  /* 0x0000b400cd007a23 */ /* 0x002fe800000108b0 */
[----:B------:R1:W-:Y:S04]  /*af30*/  MUFU.EX2 R161, R0 ;  /* 0x0000000000a17308 */ /* 0x0003e80000000800 */
[--C-:B-1----:R-:W-:Y:S01]  /*af40*/  FFMA.FTZ R0, R206, c[0x0][0x2d0], -R175.reuse ;  /* 0x0000b400ce007a23 */ /* 0x102fe200000108af */
[C---:B--2---:R-:W-:Y:S05]  /*af50*/  HMMA.16816.F32.BF16 R68, R132.reuse, R136, R68 ;  /* 0x000000888444723c */ /* 0x044fea0000041844 */
[----:B------:R-:W-:Y:S03]  /*af60*/  MUFU.EX2 R206, R2 ;  /* 0x0000000200ce7308 */ /* 0x000fe60000000800 */
[C---:B------:R-:W-:Y:S01]  /*af70*/  HMMA.16816.F32.BF16 R72, R132.reuse, R138, R72 ;  /* 0x0000008a8448723c */ /* 0x040fe20000041848 */
[----:B------:R-:W1:Y:S06]  /*af80*/  LDSM.16.MT88.4 R136, [R218+0x6000] ;  /* 0x00600000da88783b */ /* 0x000e6c0000004200 */
[----:B------:R2:W1:Y:S02]  /*af90*/  MUFU.EX2 R162, R0 ;  /* 0x0000000000a27308 */ /* 0x0004640000000800 */
[--C-:B--2---:R-:W-:Y:S08]  /*afa0*/  FFMA.FTZ R0, R207, c[0x0][0x2d0], -R175.reuse ;  /* 0x0000b400cf007a23 */ /* 0x104ff000000108af */
[----:B------:R2:W2:Y:S01]  /*afb0*/  MUFU.EX2 R164, R0 ;  /* 0x0000000000a47308 */ /* 0x0004a20000000800 */
[C---:B-1----:R-:W-:Y:S03]  /*afc0*/  HMMA.16816.F32.BF16 R76, R132.reuse, R136, R76 ;  /* 0x00000088844c723c */ /* 0x042fe6000004184c */
[----:B---3--:R-:W-:Y:S01]  /*afd0*/  ISETP.GT.AND P0, PT, R201, R208, PT ;  /* 0x000000d0c900720c */ /* 0x008fe20003f04270 */
[----:B------:R-:W-:Y:S04]  /*afe0*/  IMAD.MOV.U32 R201, RZ, RZ, R252 ;  /* 0x000000ffffc97224 */ /* 0x000fe800078e00fc */
[C---:B------:R-:W-:Y:S01]  /*aff0*/  HMMA.16816.F32.BF16 R80, R132.reuse, R138, R80 ;  /* 0x0000008a8450723c */ /* 0x040fe20000041850 */
[----:B------:R-:W1:Y:S03]  /*b000*/  LDSM.16.MT88.4 R136, [R221+0x6000] ;  /* 0x00600000dd88783b */ /* 0x000e660000004200 */
[----:B--2---:R-:W-:Y:S04]  /*b010*/  FFMA.FTZ R0, R209, c[0x0][0x2d0], -R176 ;  /* 0x0000b400d1007a23 */ /* 0x004fe800000108b0 */
[----:B------:R2:W-:Y:S04]  /*b020*/  MUFU.EX2 R160, R0 ;  /* 0x0000000000a07308 */ /* 0x0005e80000000800 */
[----:B--2---:R-:W-:Y:S02]  /*b030*/  FADD.FTZ R0, R146, R190 ;  /* 0x000000be92007221 */ /* 0x004fe40000010000 */
[----:B------:R-:W-:Y:S02]  /*b040*/  FFMA.FTZ R190, R181, c[0x0][0x2d0], -R176 ;  /* 0x0000b400b5be7a23 */ /* 0x000fe400000108b0 */
[----:B------:R-:W-:Y:S02]  /*b050*/  FADD.FTZ R150, R145, R0 ;  /* 0x0000000091967221 */ /* 0x000fe40000010000 */
[----:B------:R-:W-:Y:S01]  /*b060*/  FFMA.FTZ R0, R211, c[0x0][0x2d0], -R175 ;  /* 0x0000b400d3007a23 */ /* 0x000fe200000108af */
[C---:B-1----:R-:W-:Y:S01]  /*b070*/  HMMA.16816.F32.BF16 R84, R132.reuse, R136, R84 ;  /* 0x000000888454723c */ /* 0x042fe20000041854 */
[----:B------:R-:W-:Y:S02]  /*b080*/  MUFU.EX2 R190, R190 ;  /* 0x000000be00be7308 */ /* 0x000fe40000000800 */
[----:B----4-:R-:W-:Y:S05]  /*b090*/  FADD.FTZ R150, R151, R150 ;  /* 0x0000009697967221 */ /* 0x010fea0000010000 */
[C---:B------:R-:W-:Y:S01]  /*b0a0*/  HMMA.16816.F32.BF16 R88, R132.reuse, R138, R88 ;  /* 0x0000008a8458723c */ /* 0x040fe20000041858 */
[----:B------:R-:W1:Y:S02]  /*b0b0*/  LDSM.16.MT88.4 R136, [R220+0x6000] ;  /* 0x00600000dc88783b */ /* 0x000e640000004200 */
[----:B------:R2:W3:Y:S02]  /*b0c0*/  MUFU.EX2 R158, R0 ;  /* 0x00000000009e7308 */ /* 0x0004e40000000800 */
[----:B--2---:R-:W-:Y:S01]  /*b0d0*/  FFMA.FTZ R0, R187, c[0x0][0x2d0], -R176 ;  /* 0x0000b400bb007a23 */ /* 0x004fe200000108b0 */
[----:B------:R-:W-:Y:S01]  /*b0e0*/  MOV R187, R186 ;  /* 0x000000ba00bb7202 */ /* 0x000fe20000000f00 */
[----:B------:R-:W-:Y:S01]  /*b0f0*/  IMAD.MOV.U32 R186, RZ, RZ, R183 ;  /* 0x000000ffffba7224 */ /* 0x000fe200078e00b7 */
[----:B------:R-:W-:Y:S04]  /*b100*/  MOV R183, R182 ;  /* 0x000000b600b77202 */ /* 0x000fe80000000f00 */
[----:B------:R-:W-:Y:S01]  /*b110*/  MOV R182, R169 ;  /* 0x000000a900b67202 */ /* 0x000fe20000000f00 */
[--C-:B------:R-:W-:Y:S02]  /*b120*/  FFMA.FTZ R2, R187, c[0x0][0x2d0], -R175.reuse ;  /* 0x0000b400bb027a23 */ /* 0x100fe400000108af */
[----:B------:R-:W-:Y:S01]  /*b130*/  IMAD.MOV.U32 R169, RZ, RZ, R168 ;  /* 0x000000ffffa97224 */ /* 0x000fe200078e00a8 */
[----:B------:R-:W-:Y:S01]  /*b140*/  MOV R168, R157 ;  /* 0x0000009d00a87202 */ /* 0x000fe20000000f00 */
[----:B------:R2:W-:Y:S01]  /*b150*/  MUFU.EX2 R200, R2 ;  /* 0x0000000200c87308 */ /* 0x0005e20000000800 */
[--C-:B------:R-:W-:Y:S02]  /*b160*/  FFMA.FTZ R191, R182, c[0x0][0x2d0], -R175.reuse ;  /* 0x0000b400b6bf7a23 */ /* 0x100fe400000108af */
[--C-:B------:R-:W-:Y:S01]  /*b170*/  FFMA.FTZ R192, R169, c[0x0][0x2d0], -R175.reuse ;  /* 0x0000b400a9c07a23 */ /* 0x100fe200000108af */
[C---:B-1----:R-:W-:Y:S03]  /*b180*/  HMMA.16816.F32.BF16 R92, R132.reuse, R136, R92 ;  /* 0x00000088845c723c */ /* 0x042fe6000004185c */
[----:B------:R-:W-:Y:S01]  /*b190*/  MOV R169, R189 ;  /* 0x000000bd00a97202 */ /* 0x000fe20000000f00 */
[--C-:B------:R-:W-:Y:S02]  /*b1a0*/  FFMA.FTZ R189, R212, c[0x0][0x2d0], -R175.reuse ;  /* 0x0000b400d4bd7a23 */ /* 0x100fe400000108af */
[----:B------:R1:W-:Y:S02]  /*b1b0*/  MUFU.EX2 R157, R0 ;  /* 0x00000000009d7308 */ /* 0x0003e40000000800 */
[C---:B------:R-:W-:Y:S01]  /*b1c0*/  HMMA.16816.F32.BF16 R96, R132.reuse, R138, R96 ;  /* 0x0000008a8460723c */ /* 0x040fe20000041860 */
[----:B------:R-:W4:Y:S07]  /*b1d0*/  LDSM.16.MT88.4 R136, [R217+0x9000] ;  /* 0x00900000d988783b */ /* 0x000f2e0000004200 */
[----:B------:R-:W-:Y:S01]  /*b1e0*/  MUFU.EX2 R191, R191 ;  /* 0x000000bf00bf7308 */ /* 0x000fe20000000800 */
[----:B--2---:R-:W-:Y:S04]  /*b1f0*/  FADD.FTZ R2, R156, R150 ;  /* 0x000000969c027221 */ /* 0x004fe80000010000 */
[----:B------:R-:W-:Y:S05]  /*b200*/  FADD.FTZ R2, R154, R2 ;  /* 0x000000029a027221 */ /* 0x000fea0000010000 */
[----:B------:R-:W-:Y:S01]  /*b210*/  MUFU.EX2 R192, R192 ;  /* 0x000000c000c07308 */ /* 0x000fe20000000800 */
[----:B------:R-:W-:Y:S02]  /*b220*/  FADD.FTZ R2, R163, R2 ;  /* 0x00000002a3027221 */ /* 0x000fe40000010000 */
[----:B-1----:R-:W-:Y:S02]  /*b230*/  FFMA.FTZ R0, R167, c[0x0][0x2d0], -R176 ;  /* 0x0000b400a7007a23 */ /* 0x002fe400000108b0 */
[----:B------:R-:W-:Y:S05]  /*b240*/  FADD.FTZ R2, R162, R2 ;  /* 0x00000002a2027221 */ /* 0x000fea0000010000 */
[----:B------:R1:W-:Y:S01]  /*b250*/  MUFU.EX2 R204, R0 ;  /* 0x0000000000cc7308 */ /* 0x0003e20000000800 */
[----:B------:R-:W-:Y:S04]  /*b260*/  FADD.FTZ R2, R164, R2 ;  /* 0x00000002a4027221 */ /* 0x000fe80000010000 */
[----:B---3--:R-:W-:Y:S04]  /*b270*/  FADD.FTZ R2, R158, R2 ;  /* 0x000000029e027221 */ /* 0x008fe80000010000 */
[----:B------:R-:W-:Y:S01]  /*b280*/  FADD.FTZ R2, R206, R2 ;  /* 0x00000002ce027221 */ /* 0x000fe20000010000 */
[----:B------:R-:W-:Y:S01]  /*b290*/  MUFU.EX2 R189, R189 ;  /* 0x000000bd00bd7308 */ /* 0x000fe20000000800 */
[C---:B----4-:R-:W-:Y:S08]  /*b2a0*/  HMMA.16816.F32.BF16 R100, R132.reuse, R136, R100 ;  /* 0x000000888464723c */ /* 0x050ff00000041864 */
[C---:B------:R-:W-:Y:S01]  /*b2b0*/  HMMA.16816.F32.BF16 R104, R132.reuse, R138, R104 ;  /* 0x0000008a8468723c */ /* 0x040fe20000041868 */
[----:B------:R-:W2:Y:S03]  /*b2c0*/  LDSM.16.MT88.4 R136, [R218+0x9000] ;  /* 0x00900000da88783b */ /* 0x000ea60000004200 */
[--C-:B-1----:R-:W-:Y:S04]  /*b2d0*/  FFMA.FTZ R0, R214, c[0x0][0x2d0], -R175.reuse ;  /* 0x0000b400d6007a23 */ /* 0x102fe800000108af */
[----:B------:R1:W3:Y:S04]  /*b2e0*/  MUFU.EX2 R205, R0 ;  /* 0x0000000000cd7308 */ /* 0x0002e80000000800 */
[----:B-1----:R-:W-:Y:S02]  /*b2f0*/  FFMA.FTZ R0, R213, c[0x0][0x2d0], -R175 ;  /* 0x0000b400d5007a23 */ /* 0x002fe400000108af */
[----:B---3--:R-:W-:Y:S04]  /*b300*/  FADD.FTZ R2, R205, R2 ;  /* 0x00000002cd027221 */ /* 0x008fe80000010000 */
[----:B------:R1:W3:Y:S01]  /*b310*/  MUFU.EX2 R207, R0 ;  /* 0x0000000000cf7308 */ /* 0x0002e20000000800 */
[C---:B--2---:R-:W-:Y:S08]  /*b320*/  HMMA.16816.F32.BF16 R108, R132.reuse, R136, R108 ;  /* 0x00000088846c723c */ /* 0x044ff0000004186c */
[C---:B------:R-:W-:Y:S01]  /*b330*/  HMMA.16816.F32.BF16 R112, R132.reuse, R138, R112 ;  /* 0x0000008a8470723c */ /* 0x040fe20000041870 */
[----:B------:R-:W2:Y:S03]  /*b340*/  LDSM.16.MT88.4 R136, [R221+0x9000] ;  /* 0x00900000dd88783b */ /* 0x000ea60000004200 */
[----:B-1----:R-:W-:Y:S02]  /*b350*/  FFMA.FTZ R0, R215, c[0x0][0x2d0], -R176 ;  /* 0x0000b400d7007a23 */ /* 0x002fe400000108b0 */
[----:B---3--:R-:W-:Y:S02]  /*b360*/  FADD.FTZ R2, R207, R2 ;  /* 0x00000002cf027221 */ /* 0x008fe40000010000 */
[----:B------:R1:W-:Y:S04]  /*b370*/  MUFU.EX2 R203, R0 ;  /* 0x0000000000cb7308 */ /* 0x0003e80000000800 */
[----:B------:R-:W-:Y:S02]  /*b380*/  FADD.FTZ R2, R200, R2 ;  /* 0x00000002c8027221 */ /* 0x000fe40000010000 */
[--C-:B-1----:R-:W-:Y:S01]  /*b390*/  FFMA.FTZ R0, R166, c[0x0][0x2d0], -R176.reuse ;  /* 0x0000b400a6007a23 */ /* 0x102fe200000108b0 */
[C---:B--2---:R-:W-:Y:S03]  /*b3a0*/  HMMA.16816.F32.BF16 R116, R132.reuse, R136, R116 ;  /* 0x000000888474723c */ /* 0x044fe60000041874 */
[----:B------:R1:W-:Y:S05]  /*b3b0*/  MUFU.EX2 R202, R0 ;  /* 0x0000000000ca7308 */ /* 0x0003ea0000000800 */
[C---:B------:R-:W-:Y:S01]  /*b3c0*/  HMMA.16816.F32.BF16 R120, R132.reuse, R138, R120 ;  /* 0x0000008a8478723c */ /* 0x040fe20000041878 */
[----:B------:R-:W2:Y:S03]  /*b3d0*/  LDSM.16.MT88.4 R136, [R220+0x9000] ;  /* 0x00900000dc88783b */ /* 0x000ea60000004200 */
[----:B-1----:R-:W-:Y:S02]  /*b3e0*/  FADD.FTZ R0, R148, R3 ;  /* 0x0000000394007221 */ /* 0x002fe40000010000 */
[--C-:B------:R-:W-:Y:S04]  /*b3f0*/  FFMA.FTZ R3, R186, c[0x0][0x2d0], -R175.reuse ;  /* 0x0000b400ba037a23 */ /* 0x100fe800000108af */
[----:B------:R1:W3:Y:S01]  /*b400*/  MUFU.EX2 R199, R3 ;  /* 0x0000000300c77308 */ /* 0x0002e20000000800 */
[C---:B--2---:R-:W-:Y:S08]  /*b410*/  HMMA.16816.F32.BF16 R124, R132.reuse, R136, R124 ;  /* 0x00000088847c723c */ /* 0x044ff0000004187c */
[----:B------:R-:W-:Y:S01]  /*b420*/  HMMA.16816.F32.BF16 R128, R132, R138, R128 ;  /* 0x0000008a8480723c */ /* 0x000fe20000041880 */
[----:B------:R-:W2:Y:S03]  /*b430*/  LDSM.16.MT88.4 R136, [R217+0x800] ;  /* 0x00080000d988783b */ /* 0x000ea60000004200 */
[----:B-1----:R-:W-:Y:S02]  /*b440*/  FFMA.FTZ R3, R184, c[0x0][0x2d0], -R176 ;  /* 0x0000b400b8037a23 */ /* 0x002fe400000108b0 */
[----:B---3--:R-:W-:Y:S01]  /*b450*/  FADD.FTZ R2, R199, R2 ;  /* 0x00000002c7027221 */ /* 0x008fe20000010000 */
[----:B------:R-:W-:Y:S02]  /*b460*/  F2FP.BF16.PACK_AB R132, R145, R146 ;  /* 0x000000929184723e */ /* 0x000fe400000010ff */
[----:B------:R-:W-:Y:S01]  /*b470*/  F2FP.BF16.PACK_AB R133, R148, R144 ;  /* 0x000000909485723e */ /* 0x000fe200000010ff */
[----:B------:R-:W1:Y:S01]  /*b480*/  MUFU.EX2 R3, R3 ;  /* 0x0000000300037308 */ /* 0x000e620000000800 */
[----:B------:R-:W-:Y:S01]  /*b490*/  LDSM.16.MT88.4 R144, [R221+0x1800] ;  /* 0x00180000dd90783b */ /* 0x000fe20000004200 */
[----:B------:R-:W-:Y:S01]  /*b4a0*/  F2FP.BF16.PACK_AB R134, R156, R151 ;  /* 0x000000979c86723e */ /* 0x000fe200000010ff */
[--C-:B------:R-:W-:Y:S01]  /*b4b0*/  FFMA.FTZ R148, R183, c[0x0][0x2d0], -R175.reuse ;  /* 0x0000b400b7947a23 */ /* 0x100fe200000108af */
[----:B------:R-:W-:Y:S01]  /*b4c0*/  F2FP.BF16.PACK_AB R135, R155, R152 ;  /* 0x000000989b87723e */ /* 0x000fe200000010ff */
[----:B------:R-:W-:Y:S02]  /*b4d0*/  FADD.FTZ R152, R152, R0 ;  /* 0x0000000098987221 */ /* 0x000fe40000010000 */
[--C-:B------:R-:W-:Y:S02]  /*b4e0*/  FFMA.FTZ R0, R169, c[0x0][0x2d0], -R176.reuse ;  /* 0x0000b400a9007a23 */ /* 0x100fe400000108b0 */
[----:B------:R-:W-:Y:S01]  /*b4f0*/  FFMA.FTZ R156, R180, c[0x0][0x2d0], -R176 ;  /* 0x0000b400b49c7a23 */ /* 0x000fe200000108b0 */
[----:B------:R3:W4:Y:S01]  /*b500*/  MUFU.EX2 R198, R148 ;  /* 0x0000009400c67308 */ /* 0x0007220000000800 */
[----:B------:R-:W-:Y:S09]  /*b510*/  FFMA.FTZ R175, R210, c[0x0][0x2d0], -R175 ;  /* 0x0000b400d2af7a23 */ /* 0x000ff200000108af */
[----:B------:R4:W-:Y:S01]  /*b520*/  MUFU.EX2 R195, R0 ;  /* 0x0000000000c37308 */ /* 0x0009e20000000800 */
[----:B-1----:R-:W-:Y:S09]  /*b530*/  F2FP.BF16.PACK_AB R177, R190, R3 ;  /* 0x00000003beb1723e */ /* 0x002ff200000010ff */
[----:B------:R-:W1:Y:S01]  /*b540*/  MUFU.EX2 R188, R175 ;  /* 0x000000af00bc7308 */ /* 0x000e620000000800 */
[C---:B--2---:R-:W-:Y:S01]  /*b550*/  HMMA.16816.F32.BF16 R4, R132.reuse, R136, R4 ;  /* 0x000000888404723c */ /* 0x044fe20000041804 */
[----:B---3--:R-:W-:Y:S02]  /*b560*/  LDSM.16.MT88.4 R148, [R221+0x2000] ;  /* 0x00200000dd94783b */ /* 0x008fe40000004200 */
[----:B----4-:R-:W-:Y:S05]  /*b570*/  FADD.FTZ R2, R198, R2 ;  /* 0x00000002c6027221 */ /* 0x010fea0000010000 */
[C---:B------:R-:W-:Y:S01]  /*b580*/  HMMA.16816.F32.BF16 R8, R132.reuse, R138, R8 ;  /* 0x0000008a8408723c */ /* 0x040fe20000041808 */
[----:B------:R-:W2:Y:S01]  /*b590*/  LDSM.16.MT88.4 R136, [R218+0x800] ;  /* 0x00080000da88783b */ /* 0x000ea20000004200 */
[----:B------:R-:W-:Y:S02]  /*b5a0*/  MUFU.EX2 R175, R156 ;  /* 0x0000009c00af7308 */ /* 0x000fe40000000800 */
[----:B------:R-:W-:Y:S02]  /*b5b0*/  FADD.FTZ R2, R196, R2 ;  /* 0x00000002c4027221 */ /* 0x000fe40000010000 */
[----:B------:R-:W-:Y:S02]  /*b5c0*/  FFMA.FTZ R0, R168, c[0x0][0x2d0], -R176 ;  /* 0x0000b400a8007a23 */ /* 0x000fe400000108b0 */
[----:B------:R-:W-:Y:S01]  /*b5d0*/  LDSM.16.MT88.4 R168, [R218+0x5800] ;  /* 0x00580000daa8783b */ /* 0x000fe20000004200 */
[----:B------:R-:W-:Y:S03]  /*b5e0*/  FADD.FTZ R2, R191, R2 ;  /* 0x00000002bf027221 */ /* 0x000fe60000010000 */
[----:B------:R3:W-:Y:S01]  /*b5f0*/  MUFU.EX2 R197, R0 ;  /* 0x0000000000c57308 */ /* 0x0007e20000000800 */
[----:B-1----:R-:W-:Y:S01]  /*b600*/  F2FP.BF16.PACK_AB R178, R188, R189 ;  /* 0x000000bdbcb2723e */ /* 0x002fe200000010ff */
[--C-:B---3--:R-:W-:Y:S08]  /*b610*/  FFMA.FTZ R0, R165, c[0x0][0x2d0], -R176.reuse ;  /* 0x0000b400a5007a23 */ /* 0x108ff000000108b0 */
[----:B------:R1:W-:Y:S01]  /*b620*/  MUFU.EX2 R194, R0 ;  /* 0x0000000000c27308 */ /* 0x0003e20000000800 */
[C---:B--2---:R-:W-:Y:S08]  /*b630*/  HMMA.16816.F32.BF16 R12, R132.reuse, R136, R12 ;  /* 0x00000088840c723c */ /* 0x044ff0000004180c */
[C---:B------:R-:W-:Y:S01]  /*b640*/  HMMA.16816.F32.BF16 R16, R132.reuse, R138, R16 ;  /* 0x0000008a8410723c */ /* 0x040fe20000041810 */
[----:B------:R-:W2:Y:S03]  /*b650*/  LDSM.16.MT88.4 R136, [R221+0x800] ;  /* 0x00080000dd88783b */ /* 0x000ea60000004200 */
[--C-:B-1----:R-:W-:Y:S03]  /*b660*/  FFMA.FTZ R0, R185, c[0x0][0x2d0], -R176.reuse ;  /* 0x0000b400b9007a23 */ /* 0x102fe600000108b0 */
[----:B------:R-:W-:Y:S01]  /*b670*/  LDSM.16.MT88.4 R184, [R217+0x2800] ;  /* 0x00280000d9b8783b */ /* 0x000fe20000004200 */
[----:B------:R-:W-:Y:S01]  /*b680*/  FFMA.FTZ R176, R174, c[0x0][0x2d0], -R176 ;  /* 0x0000b400aeb07a23 */ /* 0x000fe200000108b0 */
[----:B------:R1:W-:Y:S10]  /*b690*/  MUFU.EX2 R193, R0 ;  /* 0x0000000000c17308 */ /* 0x0003f40000000800 */
[----:B------:R3:W4:Y:S01]  /*b6a0*/  MUFU.EX2 R174, R176 ;  /* 0x000000b000ae7308 */ /* 0x0007220000000800 */
[C---:B--2---:R-:W-:Y:S03]  /*b6b0*/  HMMA.16816.F32.BF16 R20, R132.reuse, R136, R20 ;  /* 0x000000888414723c */ /* 0x044fe60000041814 */
[----:B-1----:R-:W-:Y:S04]  /*b6c0*/  FADD.FTZ R0, R155, R152 ;  /* 0x000000989b007221 */ /* 0x002fe80000010000 */
[----:B------:R-:W-:Y:S01]  /*b6d0*/  FADD.FTZ R0, R153, R0 ;  /* 0x0000000099007221 */ /* 0x000fe20000010000 */
[C---:B------:R-:W-:Y:S01]  /*b6e0*/  HMMA.16816.F32.BF16 R24, R132.reuse, R138, R24 ;  /* 0x0000008a8418723c */ /* 0x040fe20000041818 */
[----:B------:R-:W1:Y:S03]  /*b6f0*/  LDSM.16.MT88.4 R136, [R220+0x800] ;  /* 0x00080000dc88783b */ /* 0x000e660000004200 */
[----:B------:R-:W-:Y:S01]  /*b700*/  FADD.FTZ R0, R161, R0 ;  /* 0x00000000a1007221 */ /* 0x000fe20000010000 */
[----:B---3--:R-:W-:Y:S02]  /*b710*/  F2FP.BF16.PACK_AB R176, R192, R191 ;  /* 0x000000bfc0b0723e */ /* 0x008fe400000010ff */
[----:B----4-:R-:W-:Y:S01]  /*b720*/  F2FP.BF16.PACK_AB R179, R174, R175 ;  /* 0x000000afaeb3723e */ /* 0x010fe200000010ff */
[----:B------:R-:W-:Y:S04]  /*b730*/  FADD.FTZ R0, R159, R0 ;  /* 0x000000009f007221 */ /* 0x000fe80000010000 */
        /* <DEDUP_REMOVED lines=8> */
[C---:B-1----:R-:W-:Y:S03]  /*b7c0*/  HMMA.16816.F32.BF16 R28, R132.reuse, R136, R28 ;  /* 0x00000088841c723c */ /* 0x042fe6000004181c */
[----:B------:R-:W-:Y:S04]  /*b7d0*/  FADD.FTZ R0, R193, R0 ;  /* 0x00000000c1007221 */ /* 0x000fe80000010000 */
[----:B------:R-:W-:Y:S01]  /*b7e0*/  FADD.FTZ R3, R3, R0 ;  /* 0x0000000003037221 */ /* 0x000fe20000010000 */
[C---:B------:R-:W-:Y:S01]  /*b7f0*/  HMMA.16816.F32.BF16 R32, R132.reuse, R138, R32 ;  /* 0x0000008a8420723c */ /* 0x040fe20000041820 */
[----:B------:R-:W1:Y:S03]  /*b800*/  LDSM.16.MT88.4 R136, [R217+0x3800] ;  /* 0x00380000d988783b */ /* 0x000e660000004200 */
[----:B------:R-:W-:Y:S02]  /*b810*/  FADD.FTZ R0, R192, R2 ;  /* 0x00000002c0007221 */ /* 0x000fe40000010000 */
[----:B------:R-:W-:Y:S02]  /*b820*/  FADD.FTZ R3, R190, R3 ;  /* 0x00000003be037221 */ /* 0x000fe40000010000 */
[----:B------:R-:W-:Y:S04]  /*b830*/  FADD.FTZ R2, R189, R0 ;  /* 0x00000000bd027221 */ /* 0x000fe80000010000 */
[----:B------:R-:W-:Y:S02]  /*b840*/  FADD.FTZ R2, R188, R2 ;  /* 0x00000002bc027221 */ /* 0x000fe40000010000 */
[----:B------:R-:W-:Y:S01]  /*b850*/  FADD.FTZ R0, R175, R3 ;  /* 0x00000003af007221 */ /* 0x000fe20000010000 */
[----:B------:R-:W-:Y:S02]  /*b860*/  MOV R175, R173 ;  /* 0x000000ad00af7202 */ /* 0x000fe40000000f00 */
[----:B------:R-:W-:Y:S01]  /*b870*/  STL [R1+0x4], R2 ;  /* 0x0000040201007387 */ /* 0x000fe20000100800 */
[----:B------:R-:W-:Y:S05]  /*b880*/  FADD.FTZ R0, R174, R0 ;  /* 0x00000000ae007221 */ /* 0x000fea0000010000 */
[----:B------:R-:W-:Y:S01]  /*b890*/  STL [R1+0x8], R0 ;  /* 0x0000080001007387 */ /* 0x000fe20000100800 */
        /* <DEDUP_REMOVED lines=40> */
[----:B------:R-:W-:Y:S03]  /*bb20*/  F2FP.BF16.PACK_AB R135, R160, R159 ;  /* 0x0000009fa087723e */ /* 0x000fe600000010ff */
[----:B------:R-:W-:Y:S04]  /*bb30*/  LDSM.16.MT88.4 R160, [R217+0x5800] ;  /* 0x00580000d9a0783b */ /* 0x000fe80000004200 */
        /* <DEDUP_REMOVED lines=148> */
[----:B------:R-:W-:Y:S01]  /*c480*/  HMMA.16816.F32.BF16 R128, R132, R154, R128 ;  /* 0x0000009a8480723c */ /* 0x000fe20000041880 */
[----:B------:R-:W2:Y:S07]  /*c490*/  LDSM.16.MT88.4 R152, [R220+0x2800] ;  /* 0x00280000dc98783b */ /* 0x000eae0000004200 */
[C---:B------:R-:W-:Y:S01]  /*c4a0*/  HMMA.16816.F32.BF16 R180, R176.reuse, R184, R4 ;  /* 0x000000b8b0b4723c */ /* 0x040fe20000041804 */
[----:B------:R-:W3:Y:S07]  /*c4b0*/  LDSM.16.MT88.4 R4, [R221+0x5800] ;  /* 0x00580000dd04783b */ /* 0x000eee0000004200 */
[C---:B------:R-:W-:Y:S01]  /*c4c0*/  HMMA.16816.F32.BF16 R184, R176.reuse, R186, R8 ;  /* 0x000000bab0b8723c */ /* 0x040fe20000041808 */
[----:B------:R-:W4:Y:S07]  /*c4d0*/  LDSM.16.MT88.4 R8, [R220+0x5800] ;  /* 0x00580000dc08783b */ /* 0x000f2e0000004200 */
[C---:B-1----:R-:W-:Y:S01]  /*c4e0*/  HMMA.16816.F32.BF16 R132, R176.reuse, R136, R12 ;  /* 0x00000088b084723c */ /* 0x042fe2000004180c */
[----:B------:R-:W1:Y:S07]  /*c4f0*/  LDSM.16.MT88.4 R12, [R217+0x8800] ;  /* 0x00880000d90c783b */ /* 0x000e6e0000004200 */
[C---:B------:R-:W-:Y:S01]  /*c500*/  HMMA.16816.F32.BF16 R136, R176.reuse, R138, R16 ;  /* 0x0000008ab088723c */ /* 0x040fe20000041810 */
[----:B------:R-:W1:Y:S07]  /*c510*/  LDSM.16.MT88.4 R16, [R218+0x8800] ;  /* 0x00880000da10783b */ /* 0x000e6e0000004200 */
[C---:B------:R-:W-:Y:S01]  /*c520*/  HMMA.16816.F32.BF16 R140, R176.reuse, R144, R20 ;  /* 0x00000090b08c723c */ /* 0x040fe20000041814 */
[----:B------:R-:W-:Y:S07]  /*c530*/  LDSM.16.MT88.4 R20, [R220+0x8800] ;  /* 0x00880000dc14783b */ /* 0x000fee0000004200 */
[C---:B------:R-:W-:Y:S01]  /*c540*/  HMMA.16816.F32.BF16 R144, R176.reuse, R146, R24 ;  /* 0x00000092b090723c */ /* 0x040fe20000041818 */
[----:B------:R-:W-:Y:S07]  /*c550*/  LDSM.16.MT88.4 R24, [R217+0xb800] ;  /* 0x00b80000d918783b */ /* 0x000fee0000004200 */
[C---:B--2---:R-:W-:Y:S01]  /*c560*/  HMMA.16816.F32.BF16 R148, R176.reuse, R152, R28 ;  /* 0x00000098b094723c */ /* 0x044fe2000004181c */
[----:B------:R-:W-:Y:S07]  /*c570*/  LDSM.16.MT88.4 R28, [R221+0xb800] ;  /* 0x00b80000dd1c783b */ /* 0x000fee0000004200 */
[C---:B------:R-:W-:Y:S08]  /*c580*/  HMMA.16816.F32.BF16 R152, R176.reuse, R154, R32 ;  /* 0x0000009ab098723c */ /* 0x040ff00000041820 */
[C---:B------:R-:W-:Y:S08]  /*c590*/  HMMA.16816.F32.BF16 R156, R176.reuse, R160, R36 ;  /* 0x000000a0b09c723c */ /* 0x040ff00000041824 */
[C---:B------:R-:W-:Y:S08]  /*c5a0*/  HMMA.16816.F32.BF16 R160, R176.reuse, R162, R40 ;  /* 0x000000a2b0a0723c */ /* 0x040ff00000041828 */
[C---:B------:R-:W-:Y:S08]  /*c5b0*/  HMMA.16816.F32.BF16 R164, R176.reuse, R168, R44 ;  /* 0x000000a8b0a4723c */ /* 0x040ff0000004182c */
        /* <DEDUP_REMOVED lines=26> */
.L_x_2813:
[----:B------:R-:W-:-:S13]  /*c760*/  ISETP.GE.AND P0, PT, R252, RZ, PT ;  /* 0x000000fffc00720c */ /* 0x000fda0003f06270 */
[----:B------:R-:W-:Y:S05]  /*c770*/  @!P0 BRA `(.L_x_2815) ;  /* 0x000042f000008947 */ /* 0x000fea0003800000 */
[----:B------:R-:W-:Y:S02]  /*c780*/  MOV R175, R172 ;  /* 0x000000ac00af7202 */ /* 0x000fe40000000f00 */
[----:B------:R-:W-:Y:S02]  /*c790*/  MOV R174, R173 ;  /* 0x000000ad00ae7202 */ /* 0x000fe40000000f00 */
.L_x_2816:
[----:B------:R-:W2:Y:S01]  /*c7a0*/  LDL R0, [R1] ;  /* 0x0000000001007983 */ /* 0x000ea20000100800 */
[----:B------:R-:W-:Y:S04]  /*c7b0*/  DEPBAR.LE SB0, 0x0 ;  /* 0x000080000000791a */ /* 0x000fe80000000000 */
[----:B------:R-:W-:Y:S01]  /*c7c0*/  WARPSYNC 0xffffffff ;  /* 0xffffffff00007948 */ /* 0x000fe20003800000 */
[----:B------:R-:W3:Y:S01]  /*c7d0*/  LDL R14, [R1+0x30] ;  /* 0x00003000010e7983 */ /* 0x000ee20000100800 */
[----:B------:R-:W-:Y:S05]  /*c7e0*/  IMAD.WIDE.U32 R12, R252, c[0x0][0x208], RZ ;  /* 0x00008200fc0c7a25 */ /* 0x000fea00078e00ff */
[----:B------:R-:W3:Y:S06]  /*c7f0*/  LDL.64 R2, [R1+0x28] ;  /* 0x0000280001027983 */ /* 0x000eec0000100a00 */
[----:B------:R-:W-:Y:S06]  /*c800*/  BAR.SYNC.DEFER_BLOCKING 0x0 ;  /* 0x0000000000007b1d */ /* 0x000fec0000010000 */
[----:B-----5:R-:W-:Y:S06]  /*c810*/  LDSM.16.M88.4 R48, [R223] ;  /* 0x00000000df30783b */ /* 0x020fec0000000200 */
[----:B------:R-:W1:Y:S06]  /*c820*/  LDSM.16.M88.4 R8, [R216] ;  /* 0x00000000d808783b */ /* 0x000e6c0000000200 */
[----:B------:R-:W4:Y:S06]  /*c830*/  LDSM.16.M88.4 R16, [R216+0x800] ;  /* 0x00080000d810783b */ /* 0x000f2c0000000200 */
[----:B------:R-:W2:Y:S06]  /*c840*/  LDSM.16.M88.4 R24, [R216+0x1000] ;  /* 0x00100000d818783b */ /* 0x000eac0000000200 */
        /* <DEDUP_REMOVED lines=40> */
[----:B------:R-:W-:Y:S02]  /*cad0*/  IADD3 R0, P1, R0, 0x180, RZ ;  /* 0x0000018000007810 */ /* 0x000fe40007f3e0ff */
[--C-:B------:R-:W-:Y:S02]  /*cae0*/  IADD3.X R39, RZ, c[0x0][0x1fc], R2.reuse, P0, P2 ;  /* 0x00007f00ff277a10 */ /* 0x100fe400007e4402 */
[----:B------:R-:W-:Y:S02]  /*caf0*/  IADD3 R36, P0, R0, c[0x0][0x1f8], RZ ;  /* 0x00007e0000247a10 */ /* 0x000fe40007f1e0ff */
[----:B------:R-:W-:Y:S01]  /*cb00*/  MOV R0, c[0x0][0x208] ;  /* 0x0000820000007a02 */ /* 0x000fe20000000f00 */
[----:B------:R4:W-:Y:S01]  /*cb10*/  LDGSTS.E.BYPASS.LTC128B.128 [R251+0x6100], [R38.64], !P6 ;  /* 0x0610000026fb7fae */ /* 0x0009e2000f101d48 */
        /* <DEDUP_REMOVED lines=9> */
[C---:B------:R-:W-:Y:S07]  /*cbb0*/  HMMA.16816.F32.BF16 R44, R48.reuse, R176, RZ ;  /* 0x000000b0302c723c */ /* 0x040fee00000418ff */
[----:B------:R-:W-:Y:S01]  /*cbc0*/  MOV R177, 0x6 ;  /* 0x0000000600b17802 */ /* 0x000fe20000000f00 */
[----:B------:R-:W-:Y:S04]  /*cbd0*/  HMMA.16816.F32.BF16 R48, R48, R178, RZ ;  /* 0x000000b23030723c */ /* 0x000fe800000418ff */
[----:B------:R-:W-:Y:S04]  /*cbe0*/  SHF.L.U64.HI R0, R0, R177, c[0x0][0x20c] ;  /* 0x0000830000007619 */ /* 0x000fe800000102b1 */
[C---:B-1----:R-:W-:Y:S05]  /*cbf0*/  HMMA.16816.F32.BF16 R4, R188.reuse, R192, R4 ;  /* 0x000000c0bc04723c */ /* 0x042fea0000041804 */
[----:B------:R-:W-:Y:S03]  /*cc00*/  IADD3.X R3, R173, R0, RZ, P1, !PT ;  /* 0x00000000ad037210 */ /* 0x000fe60000ffe4ff */
[C---:B------:R-:W-:Y:S02]  /*cc10*/  HMMA.16816.F32.BF16 R8, R188.reuse, R194, R8 ;  /* 0x000000c2bc08723c */ /* 0x040fe40000041808 */
[----:B------:R1:W-:Y:S02]  /*cc20*/  LDGSTS.E.BYPASS.LTC128B.128 [R251+0x1100], [R2.64], !P4 ;  /* 0x0110000002fb7fae */ /* 0x0003e4000e101d48 */
[----:B------:R-:W-:Y:S02]  /*cc30*/  IADD3.X R173, R0, R3, RZ, P0, !PT ;  /* 0x0000000300ad7210 */ /* 0x000fe400007fe4ff */
[C---:B------:R-:W-:Y:S02]  /*cc40*/  ISETP.GT.AND P0, PT, R252.reuse, RZ, PT ;  /* 0x000000fffc00720c */ /* 0x040fe40003f04270 */
[C---:B------:R-:W-:Y:S01]  /*cc50*/  HMMA.16816.F32.BF16 R12, R188.reuse, R196, R12 ;  /* 0x000000c4bc0c723c */ /* 0x040fe2000004180c */
[----:B------:R1:W-:Y:S03]  /*cc60*/  LDGSTS.E.BYPASS.LTC128B.128 [R251+0x4100], [R2.64+0x80], !P3 ;  /* 0x0410008002fb7fae */ /* 0x0003e6000d901d48 */
[----:B------:R-:W-:Y:S03]  /*cc70*/  IADD3 R252, R252, -0x1, RZ ;  /* 0xfffffffffcfc7810 */ /* 0x000fe60007ffe0ff */
[----:B------:R1:W-:Y:S01]  /*cc80*/  LDGSTS.E.BYPASS.LTC128B.128 [R251+0x7100], [R2.64+0x100], !P6 ;  /* 0x0710010002fb7fae */ /* 0x0003e2000f101d48 */
[C---:B------:R-:W-:Y:S05]  /*cc90*/  HMMA.16816.F32.BF16 R16, R188.reuse, R198, R16 ;  /* 0x000000c6bc10723c */ /* 0x040fea0000041810 */
[----:B------:R1:W-:Y:S03]  /*cca0*/  LDGSTS.E.BYPASS.LTC128B.128 [R251+0xa100], [R2.64+0x180], !P5 ;  /* 0x0a10018002fb7fae */ /* 0x0003e6000e901d48 */
[C---:B------:R-:W-:Y:S03]  /*ccb0*/  HMMA.16816.F32.BF16 R20, R188.reuse, R200, R20 ;  /* 0x000000c8bc14723c */ /* 0x040fe60000041814 */
[----:B------:R2:W-:Y:S05]  /*ccc0*/  LDGSTS.E.BYPASS.LTC128B.128 [R251+0x2100], [R172.64], !P4 ;  /* 0x02100000acfb7fae */ /* 0x0005ea000e101d48 */
[C---:B------:R-:W-:Y:S01]  /*ccd0*/  HMMA.16816.F32.BF16 R24, R188.reuse, R202, R24 ;  /* 0x000000cabc18723c */ /* 0x040fe20000041818 */
[----:B------:R2:W-:Y:S06]  /*cce0*/  LDGSTS.E.BYPASS.LTC128B.128 [R251+0x5100], [R172.64+0x80], !P3 ;  /* 0x05100080acfb7fae */ /* 0x0005ec000d901d48 */
[----:B------:R2:W-:Y:S01]  /*ccf0*/  LDGSTS.E.BYPASS.LTC128B.128 [R251+0x8100], [R172.64+0x100], !P6 ;  /* 0x08100100acfb7fae */ /* 0x0005e2000f101d48 */
[C---:B------:R-:W-:Y:S05]  /*cd00*/  HMMA.16816.F32.BF16 R28, R188.reuse, R204, R28 ;  /* 0x000000ccbc1c723c */ /* 0x040fea000004181c */
[----:B------:R2:W-:Y:S03]  /*cd10*/  LDGSTS.E.BYPASS.LTC128B.128 [R251+0xb100], [R172.64+0x180], !P5 ;  /* 0x0b100180acfb7fae */ /* 0x0005e6000e901d48 */
[C---:B------:R-:W-:Y:S03]  /*cd20*/  HMMA.16816.F32.BF16 R32, R188.reuse, R206, R32 ;  /* 0x000000cebc20723c */ /* 0x040fe60000041820 */
[----:B------:R-:W-:Y:S05]  /*cd30*/  LDSM.16.M88.4 R176, [R226] ;  /* 0x00000000e2b0783b */ /* 0x000fea0000000200 */
[C---:B------:R-:W-:Y:S01]  /*cd40*/  HMMA.16816.F32.BF16 R36, R188.reuse, R208, R36 ;  /* 0x000000d0bc24723c */ /* 0x040fe20000041824 */
[----:B------:R-:W3:Y:S06]  /*cd50*/  LDSM.16.M88.4 R192, [R222] ;  /* 0x00000000dec0783b */ /* 0x000eec0000000200 */
[----:B------:R-:W0:Y:S01]  /*cd60*/  LDGDEPBAR ;  /* 0x00000000000079af */ /* 0x000e220000000000 */
[C---:B------:R-:W-:Y:S05]  /*cd70*/  HMMA.16816.F32.BF16 R40, R188.reuse, R210, R40 ;  /* 0x000000d2bc28723c */ /* 0x040fea0000041828 */
[----:B------:R-:W4:Y:S03]  /*cd80*/  LDSM.16.M88.4 R196, [R222+0x800] ;  /* 0x00080000dec4783b */ /* 0x000f260000000200 */
[C---:B------:R-:W-:Y:S03]  /*cd90*/  HMMA.16816.F32.BF16 R44, R188.reuse, R212, R44 ;  /* 0x000000d4bc2c723c */ /* 0x040fe6000004182c */
[----:B------:R-:W1:Y:S05]  /*cda0*/  LDSM.16.M88.4 R200, [R222+0x1000] ;  /* 0x00100000dec8783b */ /* 0x000e6a0000000200 */
[----:B------:R-:W-:Y:S01]  /*cdb0*/  HMMA.16816.F32.BF16 R48, R188, R214, R48 ;  /* 0x000000d6bc30723c */ /* 0x000fe20000041830 */
[----:B------:R-:W2:Y:S06]  /*cdc0*/  LDL R215, [R1+0x18] ;  /* 0x0000180001d77983 */ /* 0x000eac0000100800 */
[----:B------:R-:W1:Y:S06]  /*cdd0*/  LDSM.16.M88.4 R204, [R222+0x1800] ;  /* 0x00180000decc783b */ /* 0x000e6c0000000200 */
[----:B------:R-:W1:Y:S01]  /*cde0*/  LDSM.16.M88.4 R188, [R222+0x2000] ;  /* 0x00200000debc783b */ /* 0x000e620000000200 */
[C---:B---3--:R-:W-:Y:S05]  /*cdf0*/  HMMA.16816.F32.BF16 R4, R176.reuse, R192, R4 ;  /* 0x000000c0b004723c */ /* 0x048fea0000041804 */
[----:B------:R-:W3:Y:S03]  /*ce00*/  LDSM.16.M88.4 R208, [R222+0x2800] ;  /* 0x00280000ded0783b */ /* 0x000ee60000000200 */
[C---:B------:R-:W-:Y:S03]  /*ce10*/  HMMA.16816.F32.BF16 R8, R176.reuse, R194, R8 ;  /* 0x000000c2b008723c */ /* 0x040fe60000041808 */
[----:B------:R-:W-:Y:S06]  /*ce20*/  LDSM.16.M88.4 R192, [R219] ;  /* 0x00000000dbc0783b */ /* 0x000fec0000000200 */
[----:B------:R-:W2:Y:S01]  /*ce30*/  LDL.64 R212, [R1+0x20] ;  /* 0x0000200001d47983 */ /* 0x000ea20000100a00 */
[C---:B----4-:R-:W-:Y:S08]  /*ce40*/  HMMA.16816.F32.BF16 R12, R176.reuse, R196, R12 ;  /* 0x000000c4b00c723c */ /* 0x050ff0000004180c */
[C---:B------:R-:W-:Y:S01]  /*ce50*/  HMMA.16816.F32.BF16 R16, R176.reuse, R198, R16 ;  /* 0x000000c6b010723c */ /* 0x040fe20000041810 */
[----:B------:R-:W-:Y:S07]  /*ce60*/  LDSM.16.M88.4 R196, [R219+0x800] ;  /* 0x00080000dbc4783b */ /* 0x000fee0000000200 */
        /* <DEDUP_REMOVED lines=9> */
[C---:B---3--:R-:W-:Y:S08]  /*cf00*/  HMMA.16816.F32.BF16 R44, R176.reuse, R208, R44 ;  /* 0x000000d0b02c723c */ /* 0x048ff0000004182c */
[----:B------:R-:W-:Y:S01]  /*cf10*/  HMMA.16816.F32.BF16 R48, R176, R210, R48 ;  /* 0x000000d2b030723c */ /* 0x000fe20000041830 */
[----:B------:R-:W3:Y:S06]  /*cf20*/  LDSM.16.M88.4 R176, [R219+0x2000] ;  /* 0x00200000dbb0783b */ /* 0x000eec0000000200 */
        /* <DEDUP_REMOVED lines=16> */
[C---:B----4-:R-:W-:Y:S08]  /*d030*/  HMMA.16816.F32.BF16 R44, R188.reuse, R208, R44 ;  /* 0x000000d0bc2c723c */ /* 0x050ff0000004182c */
[----:B------:R-:W-:Y:S01]  /*d040*/  HMMA.16816.F32.BF16 R48, R188, R210, R48 ;  /* 0x000000d2bc30723c */ /* 0x000fe20000041830 */
[----:B------:R-:W3:Y:S06]  /*d050*/  LDSM.16.M88.4 R188, [R216+0x5000] ;  /* 0x00500000d8bc783b */ /* 0x000eec0000000200 */
        /* <DEDUP_REMOVED lines=13> */
[C---:B---3--:R-:W-:Y:S08]  /*d130*/  HMMA.16816.F32.BF16 R36, R176.reuse, R188, R36 ;  /* 0x000000bcb024723c */ /* 0x048ff00000041824 */
[C---:B------:R-:W-:Y:S01]  /*d140*/  HMMA.16816.F32.BF16 R40, R176.reuse, R190, R40 ;  /* 0x000000beb028723c */ /* 0x040fe20000041828 */
[----:B------:R-:W1:Y:S07]  /*d150*/  LDSM.16.M88.4 R188, [R224+0x4000] ;  /* 0x00400000e0bc783b */ /* 0x000e6e0000000200 */
[C---:B----4-:R-:W-:Y:S08]  /*d160*/  HMMA.16816.F32.BF16 R44, R176.reuse, R208, R44 ;  /* 0x000000d0b02c723c */ /* 0x050ff0000004182c */
[----:B------:R-:W-:Y:S01]  /*d170*/  HMMA.16816.F32.BF16 R48, R176, R210, R48 ;  /* 0x000000d2b030723c */ /* 0x000fe20000041830 */
[----:B------:R-:W3:Y:S03]  /*d180*/  LDSM.16.M88.4 R176, [R241] ;  /* 0x00000000f1b0783b */ /* 0x000ee60000000200 */
[----:B--2---:R-:W-:Y:S03]  /*d190*/  MOV R213, 0x6 ;  /* 0x0000000600d57802 */ /* 0x004fe60000000f00 */
[----:B------:R-:W2:Y:S01]  /*d1a0*/  LDSM.16.M88.4 R208, [R240] ;  /* 0x00000000f0d0783b */ /* 0x000ea20000000200 */
        /* <DEDUP_REMOVED lines=8> */
[----:B------:R-:W4:Y:S07]  /*d230*/  LDSM.16.M88.4 R200, [R222+0x3800] ;  /* 0x00380000dec8783b */ /* 0x000f2e0000000200 */
[C---:B------:R-:W-:Y:S08]  /*d240*/  HMMA.16816.F32.BF16 R28, R188.reuse, R204, R28 ;  /* 0x000000ccbc1c723c */ /* 0x040ff0000004181c */
[C---:B------:R-:W-:Y:S01]  /*d250*/  HMMA.16816.F32.BF16 R32, R188.reuse, R206, R32 ;  /* 0x000000cebc20723c */ /* 0x040fe20000041820 */
[----:B------:R-:W4:Y:S07]  /*d260*/  LDSM.16.M88.4 R204, [R222+0x4000] ;  /* 0x00400000decc783b */ /* 0x000f2e0000000200 */
[C---:B---3--:R-:W-:Y:S08]  /*d270*/  HMMA.16816.F32.BF16 R36, R188.reuse, R176, R36 ;  /* 0x000000b0bc24723c */ /* 0x048ff00000041824 */
[C---:B------:R-:W-:Y:S01]  /*d280*/  HMMA.16816.F32.BF16 R40, R188.reuse, R178, R40 ;  /* 0x000000b2bc28723c */ /* 0x040fe20000041828 */
[----:B------:R-:W3:Y:S07]  /*d290*/  LDSM.16.M88.4 R176, [R222+0x4800] ;  /* 0x00480000deb0783b */ /* 0x000eee0000000200 */
[C---:B--2---:R-:W-:Y:S08]  /*d2a0*/  HMMA.16816.F32.BF16 R44, R188.reuse, R208, R44 ;  /* 0x000000d0bc2c723c */ /* 0x044ff0000004182c */
[----:B------:R-:W-:Y:S01]  /*d2b0*/  HMMA.16816.F32.BF16 R48, R188, R210, R48 ;  /* 0x000000d2bc30723c */ /* 0x000fe20000041830 */
[----:B------:R-:W2:Y:S06]  /*d2c0*/  LDSM.16.M88.4 R188, [R222+0x5000] ;  /* 0x00500000debc783b */ /* 0x000eac0000000200 */
[----:B------:R-:W2:Y:S01]  /*d2d0*/  LDSM.16.M88.4 R208, [R222+0x5800] ;  /* 0x00580000ded0783b */ /* 0x000ea20000000200 */
[C---:B-1----:R-:W-:Y:S08]  /*d2e0*/  HMMA.16816.F32.BF16 R4, R192.reuse, R196, R4 ;  /* 0x000000c4c004723c */ /* 0x042ff00000041804 */
[C---:B------:R-:W-:Y:S01]  /*d2f0*/  HMMA.16816.F32.BF16 R8, R192.reuse, R198, R8 ;  /* 0x000000c6c008723c */ /* 0x040fe20000041808 */
[----:B------:R-:W-:Y:S07]  /*d300*/  LDSM.16.M88.4 R196, [R225+0x4000] ;  /* 0x00400000e1c4783b */ /* 0x000fee0000000200 */
[C---:B----4-:R-:W-:Y:S08]  /*d310*/  HMMA.16816.F32.BF16 R12, R192.reuse, R200, R12 ;  /* 0x000000c8c00c723c */ /* 0x050ff0000004180c */
[C---:B------:R-:W-:Y:S01]  /*d320*/  HMMA.16816.F32.BF16 R16, R192.reuse, R202, R16 ;  /* 0x000000cac010723c */ /* 0x040fe20000041810 */
[----:B------:R-:W1:Y:S07]  /*d330*/  LDSM.16.M88.4 R200, [R219+0x3000] ;  /* 0x00300000dbc8783b */ /* 0x000e6e0000000200 */
[C---:B------:R-:W-:Y:S08]  /*d340*/  HMMA.16816.F32.BF16 R20, R192.reuse, R204, R20 ;  /* 0x000000ccc014723c */ /* 0x040ff00000041814 */
[C---:B------:R-:W-:Y:S01]  /*d350*/  HMMA.16816.F32.BF16 R24, R192.reuse, R206, R24 ;  /* 0x000000cec018723c */ /* 0x040fe20000041818 */
[----:B------:R-:W4:Y:S07]  /*d360*/  LDSM.16.M88.4 R204, [R219+0x3800] ;  /* 0x00380000dbcc783b */ /* 0x000f2e0000000200 */
[C---:B---3--:R-:W-:Y:S08]  /*d370*/  HMMA.16816.F32.BF16 R28, R192.reuse, R176, R28 ;  /* 0x000000b0c01c723c */ /* 0x048ff0000004181c */
[C---:B------:R-:W-:Y:S01]  /*d380*/  HMMA.16816.F32.BF16 R32, R192.reuse, R178, R32 ;  /* 0x000000b2c020723c */ /* 0x040fe20000041820 */
[----:B------:R-:W3:Y:S07]  /*d390*/  LDSM.16.M88.4 R176, [R219+0x4000] ;  /* 0x00400000dbb0783b */ /* 0x000eee0000000200 */
[C---:B--2---:R-:W-:Y:S08]  /*d3a0*/  HMMA.16816.F32.BF16 R36, R192.reuse, R188, R36 ;  /* 0x000000bcc024723c */ /* 0x044ff00000041824 */
        /* <DEDUP_REMOVED lines=9> */
[C---:B----4-:R-:W-:Y:S08]  /*d440*/  HMMA.16816.F32.BF16 R12, R196.reuse, R204, R12 ;  /* 0x000000ccc40c723c */ /* 0x050ff0000004180c */
[C---:B------:R-:W-:Y:S01]  /*d450*/  HMMA.16816.F32.BF16 R16, R196.reuse, R206, R16 ;  /* 0x000000cec410723c */ /* 0x040fe20000041810 */
[----:B------:R-:W-:Y:S07]  /*d460*/  LDSM.16.M88.4 R204, [R216+0x6000] ;  /* 0x00600000d8cc783b */ /* 0x000fee0000000200 */
[C---:B---3--:R-:W-:Y:S08]  /*d470*/  HMMA.16816.F32.BF16 R20, R196.reuse, R176, R20 ;  /* 0x000000b0c414723c */ /* 0x048ff00000041814 */
[C---:B------:R-:W-:Y:S01]  /*d480*/  HMMA.16816.F32.BF16 R24, R196.reuse, R178, R24 ;  /* 0x000000b2c418723c */ /* 0x040fe20000041818 */
[----:B------:R-:W3:Y:S07]  /*d490*/  LDSM.16.M88.4 R176, [R223+0x8000] ;  /* 0x00800000dfb0783b */ /* 0x000eee0000000200 */
[C---:B--2---:R-:W-:Y:S08]  /*d4a0*/  HMMA.16816.F32.BF16 R28, R196.reuse, R188, R28 ;  /* 0x000000bcc41c723c */ /* 0x044ff0000004181c */
[C---:B------:R-:W-:Y:S01]  /*d4b0*/  HMMA.16816.F32.BF16 R32, R196.reuse, R190, R32 ;  /* 0x000000bec420723c */ /* 0x040fe20000041820 */
[----:B------:R-:W2:Y:S07]  /*d4c0*/  LDSM.16.M88.4 R188, [R216+0x7000] ;  /* 0x00700000d8bc783b */ /* 0x000eae0000000200 */
[C---:B------:R-:W-:Y:S08]  /*d4d0*/  HMMA.16816.F32.BF16 R36, R196.reuse, R192, R36 ;  /* 0x000000c0c424723c */ /* 0x040ff00000041824 */
[C---:B------:R-:W-:Y:S01]  /*d4e0*/  HMMA.16816.F32.BF16 R40, R196.reuse, R194, R40 ;  /* 0x000000c2c428723c */ /* 0x040fe20000041828 */
[----:B------:R-:W4:Y:S07]  /*d4f0*/  LDSM.16.M88.4 R192, [R216+0x7800] ;  /* 0x00780000d8c0783b */ /* 0x000f2e0000000200 */
[C---:B-1----:R-:W-:Y:S08]  /*d500*/  HMMA.16816.F32.BF16 R44, R196.reuse, R200, R44 ;  /* 0x000000c8c42c723c */ /* 0x042ff0000004182c */
[----:B------:R-:W-:Y:S01]  /*d510*/  HMMA.16816.F32.BF16 R48, R196, R202, R48 ;  /* 0x000000cac430723c */ /* 0x000fe20000041830 */
[----:B------:R-:W1:Y:S06]  /*d520*/  LDSM.16.M88.4 R196, [R216+0x8000] ;  /* 0x00800000d8c4783b */ /* 0x000e6c0000000200 */
[----:B------:R-:W1:Y:S01]  /*d530*/  LDSM.16.M88.4 R200, [R216+0x8800] ;  /* 0x00880000d8c8783b */ /* 0x000e620000000200 */
[C---:B---3--:R-:W-:Y:S08]  /*d540*/  HMMA.16816.F32.BF16 R4, R176.reuse, R204, R4 ;  /* 0x000000ccb004723c */ /* 0x048ff00000041804 */
[C---:B------:R-:W-:Y:S01]  /*d550*/  HMMA.16816.F32.BF16 R8, R176.reuse, R206, R8 ;  /* 0x000000ceb008723c */ /* 0x040fe20000041808 */
[----:B------:R-:W-:Y:S07]  /*d560*/  LDSM.16.M88.4 R204, [R239] ;  /* 0x00000000efcc783b */ /* 0x000fee0000000200 */
[C---:B------:R-:W-:Y:S08]  /*d570*/  HMMA.16816.F32.BF16 R12, R176.reuse, R208, R12 ;  /* 0x000000d0b00c723c */ /* 0x040ff0000004180c */
[C---:B------:R-:W-:Y:S01]  /*d580*/  HMMA.16816.F32.BF16 R16, R176.reuse, R210, R16 ;  /* 0x000000d2b010723c */ /* 0x040fe20000041810 */
[----:B------:R-:W-:Y:S07]  /*d590*/  LDSM.16.M88.4 R208, [R238] ;  /* 0x00000000eed0783b */ /* 0x000fee0000000200 */
[C---:B--2---:R-:W-:Y:S08]  /*d5a0*/  HMMA.16816.F32.BF16 R20, R176.reuse, R188, R20 ;  /* 0x000000bcb014723c */ /* 0x044ff00000041814 */
[C---:B------:R-:W-:Y:S01]  /*d5b0*/  HMMA.16816.F32.BF16 R24, R176.reuse, R190, R24 ;  /* 0x000000beb018723c */ /* 0x040fe20000041818 */
[----:B------:R-:W2:Y:S07]  /*d5c0*/  LDSM.16.M88.4 R188, [R224+0x8000] ;  /* 0x00800000e0bc783b */ /* 0x000eae0000000200 */
[C---:B----4-:R-:W-:Y:S08]  /*d5d0*/  HMMA.16816.F32.BF16 R28, R176.reuse, R192, R28 ;  /* 0x000000c0b01c723c */ /* 0x050ff0000004181c */
[C---:B------:R-:W-:Y:S01]  /*d5e0*/  HMMA.16816.F32.BF16 R32, R176.reuse, R194, R32 ;  /* 0x000000c2b020723c */ /* 0x040fe20000041820 */
[----:B------:R-:W3:Y:S07]  /*d5f0*/  LDSM.16.M88.4 R192, [R237] ;  /* 0x00000000edc0783b */ /* 0x000eee0000000200 */
[C---:B-1----:R-:W-:Y:S08]  /*d600*/  HMMA.16816.F32.BF16 R36, R176.reuse, R196, R36 ;  /* 0x000000c4b024723c */ /* 0x042ff00000041824 */
[C---:B------:R-:W-:Y:S01]  /*d610*/  HMMA.16816.F32.BF16 R40, R176.reuse, R198, R40 ;  /* 0x000000c6b028723c */ /* 0x040fe20000041828 */
[----:B------:R-:W1:Y:S07]  /*d620*/  LDSM.16.M88.4 R196, [R236] ;  /* 0x00000000ecc4783b */ /* 0x000e6e0000000200 */
[C---:B------:R-:W-:Y:S08]  /*d630*/  HMMA.16816.F32.BF16 R44, R176.reuse, R200, R44 ;  /* 0x000000c8b02c723c */ /* 0x040ff0000004182c */
[----:B------:R-:W-:Y:S01]  /*d640*/  HMMA.16816.F32.BF16 R48, R176, R202, R48 ;  /* 0x000000cab030723c */ /* 0x000fe20000041830 */
[----:B------:R-:W4:Y:S06]  /*d650*/  LDSM.16.M88.4 R176, [R235] ;  /* 0x00000000ebb0783b */ /* 0x000f2c0000000200 */
[----:B------:R-:W1:Y:S01]  /*d660*/  LDSM.16.M88.4 R200, [R234] ;  /* 0x00000000eac8783b */ /* 0x000e620000000200 */
        /* <DEDUP_REMOVED lines=17> */
[----:B------:R-:W4:Y:S06]  /*d780*/  LDSM.16.M88.4 R188, [R222+0x8000] ;  /* 0x00800000debc783b */ /* 0x000f2c0000000200 */
[----:B------:R-:W-:Y:S01]  /*d790*/  LDSM.16.M88.4 R200, [R225+0x8000] ;  /* 0x00800000e1c8783b */ /* 0x000fe20000000200 */
        /* <DEDUP_REMOVED lines=10> */
[C---:B------:R-:W-:Y:S01]  /*d840*/  HMMA.16816.F32.BF16 R32, R204.reuse, R178, R32 ;  /* 0x000000b2cc20723c */ /* 0x040fe20000041820 */
[----:B------:R-:W3:Y:S07]  /*d850*/  LDSM.16.M88.4 R176, [R219+0x7000] ;  /* 0x00700000dbb0783b */ /* 0x000eee0000000200 */
[C---:B------:R-:W-:Y:S08]  /*d860*/  HMMA.16816.F32.BF16 R36, R204.reuse, R188, R36 ;  /* 0x000000bccc24723c */ /* 0x040ff00000041824 */
[C---:B------:R-:W-:Y:S01]  /*d870*/  HMMA.16816.F32.BF16 R40, R204.reuse, R190, R40 ;  /* 0x000000becc28723c */ /* 0x040fe20000041828 */
[----:B------:R-:W4:Y:S07]  /*d880*/  LDSM.16.M88.4 R188, [R219+0x7800] ;  /* 0x00780000dbbc783b */ /* 0x000f2e0000000200 */
[C---:B--2---:R-:W-:Y:S08]  /*d890*/  HMMA.16816.F32.BF16 R44, R204.reuse, R192, R44 ;  /* 0x000000c0cc2c723c */ /* 0x044ff0000004182c */
[----:B------:R-:W-:Y:S01]  /*d8a0*/  HMMA.16816.F32.BF16 R48, R204, R194, R48 ;  /* 0x000000c2cc30723c */ /* 0x000fe20000041830 */
[----:B------:R-:W2:Y:S06]  /*d8b0*/  LDSM.16.M88.4 R192, [R219+0x8000] ;  /* 0x00800000dbc0783b */ /* 0x000eac0000000200 */
[----:B------:R-:W-:Y:S01]  /*d8c0*/  LDSM.16.M88.4 R204, [R223+0xc000] ;  /* 0x00c00000dfcc783b */ /* 0x000fe20000000200 */
[C---:B------:R-:W-:Y:S08]  /*d8d0*/  HMMA.16816.F32.BF16 R4, R200.reuse, R208, R4 ;  /* 0x000000d0c804723c */ /* 0x040ff00000041804 */
[C---:B------:R-:W-:Y:S01]  /*d8e0*/  HMMA.16816.F32.BF16 R8, R200.reuse, R210, R8 ;  /* 0x000000d2c808723c */ /* 0x040fe20000041808 */
[----:B------:R-:W-:Y:S07]  /*d8f0*/  LDSM.16.M88.4 R208, [R216+0x9000] ;  /* 0x00900000d8d0783b */ /* 0x000fee0000000200 */
        /* <DEDUP_REMOVED lines=9> */
[C---:B--2---:R-:W-:Y:S08]  /*d990*/  HMMA.16816.F32.BF16 R36, R200.reuse, R192, R36 ;  /* 0x000000c0c824723c */ /* 0x044ff00000041824 */
[C---:B------:R-:W-:Y:S01]  /*d9a0*/  HMMA.16816.F32.BF16 R40, R200.reuse, R194, R40 ;  /* 0x000000c2c828723c */ /* 0x040fe20000041828 */
[----:B------:R-:W2:Y:S07]  /*d9b0*/  LDSM.16.M88.4 R192, [R216+0xa800] ;  /* 0x00a80000d8c0783b */ /* 0x000eae0000000200 */
[C---:B-1----:R-:W-:Y:S08]  /*d9c0*/  HMMA.16816.F32.BF16 R44, R200.reuse, R196, R44 ;  /* 0x000000c4c82c723c */ /* 0x042ff0000004182c */
[----:B------:R-:W-:Y:S01]  /*d9d0*/  HMMA.16816.F32.BF16 R48, R200, R198, R48 ;  /* 0x000000c6c830723c */ /* 0x000fe20000041830 */
[----:B------:R-:W1:Y:S06]  /*d9e0*/  LDSM.16.M88.4 R196, [R216+0xb000] ;  /* 0x00b00000d8c4783b */ /* 0x000e6c0000000200 */
[----:B------:R-:W-:Y:S01]  /*d9f0*/  LDSM.16.M88.4 R200, [R224+0xc000] ;  /* 0x00c00000e0c8783b */ /* 0x000fe20000000200 */
[C---:B------:R-:W-:Y:S08]  /*da00*/  HMMA.16816.F32.BF16 R4, R204.reuse, R208, R4 ;  /* 0x000000d0cc04723c */ /* 0x040ff00000041804 */
[C---:B------:R-:W-:Y:S01]  /*da10*/  HMMA.16816.F32.BF16 R8, R204.reuse, R210, R8 ;  /* 0x000000d2cc08723c */ /* 0x040fe20000041808 */
[----:B------:R-:W-:Y:S07]  /*da20*/  LDSM.16.M88.4 R208, [R233] ;  /* 0x00000000e9d0783b */ /* 0x000fee0000000200 */
[C---:B---3--:R-:W-:Y:S08]  /*da30*/  HMMA.16816.F32.BF16 R12, R204.reuse, R176, R12 ;  /* 0x000000b0cc0c723c */ /* 0x048ff0000004180c */
[C---:B------:R-:W-:Y:S01]  /*da40*/  HMMA.16816.F32.BF16 R16, R204.reuse, R178, R16 ;  /* 0x000000b2cc10723c */ /* 0x040fe20000041810 */
[----:B------:R-:W3:Y:S07]  /*da50*/  LDSM.16.M88.4 R176, [R216+0xb800] ;  /* 0x00b80000d8b0783b */ /* 0x000eee0000000200 */
[C---:B----4-:R-:W-:Y:S08]  /*da60*/  HMMA.16816.F32.BF16 R20, R204.reuse, R188, R20 ;  /* 0x000000bccc14723c */ /* 0x050ff00000041814 */
[C---:B------:R-:W-:Y:S01]  /*da70*/  HMMA.16816.F32.BF16 R24, R204.reuse, R190, R24 ;  /* 0x000000becc18723c */ /* 0x040fe20000041818 */
[----:B------:R-:W4:Y:S07]  /*da80*/  LDSM.16.M88.4 R188, [R232] ;  /* 0x00000000e8bc783b */ /* 0x000f2e0000000200 */
[C---:B--2---:R-:W-:Y:S08]  /*da90*/  HMMA.16816.F32.BF16 R28, R204.reuse, R192, R28 ;  /* 0x000000c0cc1c723c */ /* 0x044ff0000004181c */
[C---:B------:R-:W-:Y:S01]  /*daa0*/  HMMA.16816.F32.BF16 R32, R204.reuse, R194, R32 ;  /* 0x000000c2cc20723c */ /* 0x040fe20000041820 */
[----:B------:R-:W2:Y:S07]  /*dab0*/  LDSM.16.M88.4 R192, [R231] ;  /* 0x00000000e7c0783b */ /* 0x000eae0000000200 */
[C---:B-1----:R-:W-:Y:S08]  /*dac0*/  HMMA.16816.F32.BF16 R36, R204.reuse, R196, R36 ;  /* 0x000000c4cc24723c */ /* 0x042ff00000041824 */
[C---:B------:R-:W-:Y:S01]  /*dad0*/  HMMA.16816.F32.BF16 R40, R204.reuse, R198, R40 ;  /* 0x000000c6cc28723c */ /* 0x040fe20000041828 */
[----:B------:R-:W-:Y:S07]  /*dae0*/  LDSM.16.M88.4 R196, [R229] ;  /* 0x00000000e5c4783b */ /* 0x000fee0000000200 */
[C---:B---3--:R-:W-:Y:S08]  /*daf0*/  HMMA.16816.F32.BF16 R44, R204.reuse, R176, R44 ;  /* 0x000000b0cc2c723c */ /* 0x048ff0000004182c */
[----:B------:R-:W-:Y:S01]  /*db00*/  HMMA.16816.F32.BF16 R48, R204, R178, R48 ;  /* 0x000000b2cc30723c */ /* 0x000fe20000041830 */
[----:B------:R-:W1:Y:S06]  /*db10*/  LDSM.16.M88.4 R176, [R230] ;  /* 0x00000000e6b0783b */ /* 0x000e6c0000000200 */
[----:B------:R-:W-:Y:S01]  /*db20*/  LDSM.16.M88.4 R204, [R226+0xc000] ;  /* 0x00c00000e2cc783b */ /* 0x000fe20000000200 */
[C---:B------:R-:W-:Y:S08]  /*db30*/  HMMA.16816.F32.BF16 R4, R200.reuse, R208, R4 ;  /* 0x000000d0c804723c */ /* 0x040ff00000041804 */
[C---:B------:R-:W-:Y:S01]  /*db40*/  HMMA.16816.F32.BF16 R8, R200.reuse, R210, R8 ;  /* 0x000000d2c808723c */ /* 0x040fe20000041808 */
[----:B------:R-:W-:Y:S07]  /*db50*/  LDSM.16.M88.4 R208, [R222+0x9000] ;  /* 0x00900000ded0783b */ /* 0x000fee0000000200 */
[C---:B----4-:R-:W-:Y:S08]  /*db60*/  HMMA.16816.F32.BF16 R12, R200.reuse, R188, R12 ;  /* 0x000000bcc80c723c */ /* 0x050ff0000004180c */
[C---:B------:R-:W-:Y:S01]  /*db70*/  HMMA.16816.F32.BF16 R16, R200.reuse, R190, R16 ;  /* 0x000000bec810723c */ /* 0x040fe20000041810 */
[----:B------:R-:W3:Y:S07]  /*db80*/  LDSM.16.M88.4 R188, [R228] ;  /* 0x00000000e4bc783b */ /* 0x000eee0000000200 */
[C---:B--2---:R-:W-:Y:S08]  /*db90*/  HMMA.16816.F32.BF16 R20, R200.reuse, R192, R20 ;  /* 0x000000c0c814723c */ /* 0x044ff00000041814 */
[C---:B------:R-:W-:Y:S01]  /*dba0*/  HMMA.16816.F32.BF16 R24, R200.reuse, R194, R24 ;  /* 0x000000c2c818723c */ /* 0x040fe20000041818 */
[----:B------:R-:W2:Y:S07]  /*dbb0*/  LDSM.16.M88.4 R192, [R222+0x9800] ;  /* 0x00980000dec0783b */ /* 0x000eae0000000200 */
[C---:B-1----:R-:W-:Y:S08]  /*dbc0*/  HMMA.16816.F32.BF16 R28, R200.reuse, R176, R28 ;  /* 0x000000b0c81c723c */ /* 0x042ff0000004181c */
[C---:B------:R-:W-:Y:S01]  /*dbd0*/  HMMA.16816.F32.BF16 R32, R200.reuse, R178, R32 ;  /* 0x000000b2c820723c */ /* 0x040fe20000041820 */
[----:B------:R-:W1:Y:S07]  /*dbe0*/  LDSM.16.M88.4 R176, [R222+0xa000] ;  /* 0x00a00000deb0783b */ /* 0x000e6e0000000200 */
[C---:B------:R-:W-:Y:S08]  /*dbf0*/  HMMA.16816.F32.BF16 R36, R200.reuse, R196, R36 ;  /* 0x000000c4c824723c */ /* 0x040ff00000041824 */
[C---:B------:R-:W-:Y:S01]  /*dc00*/  HMMA.16816.F32.BF16 R40, R200.reuse, R198, R40 ;  /* 0x000000c6c828723c */ /* 0x040fe20000041828 */
[----:B------:R-:W-:Y:S07]  /*dc10*/  LDSM.16.M88.4 R196, [R222+0xb000] ;  /* 0x00b00000dec4783b */ /* 0x000fee0000000200 */
[C---:B---3--:R-:W-:Y:S08]  /*dc20*/  HMMA.16816.F32.BF16 R44, R200.reuse, R188, R44 ;  /* 0x000000bcc82c723c */ /* 0x048ff0000004182c */
[----:B------:R-:W-:Y:S01]  /*dc30*/  HMMA.16816.F32.BF16 R48, R200, R190, R48 ;  /* 0x000000bec830723c */ /* 0x000fe20000041830 */
[----:B------:R-:W3:Y:S06]  /*dc40*/  LDSM.16.M88.4 R188, [R222+0xa800] ;  /* 0x00a80000debc783b */ /* 0x000eec0000000200 */
[----:B------:R-:W-:Y:S01]  /*dc50*/  LDSM.16.M88.4 R200, [R225+0xc000] ;  /* 0x00c00000e1c8783b */ /* 0x000fe20000000200 */
[C---:B------:R-:W-:Y:S08]  /*dc60*/  HMMA.16816.F32.BF16 R4, R204.reuse, R208, R4 ;  /* 0x000000d0cc04723c */ /* 0x040ff00000041804 */
[C---:B------:R-:W-:Y:S01]  /*dc70*/  HMMA.16816.F32.BF16 R8, R204.reuse, R210, R8 ;  /* 0x000000d2cc08723c */ /* 0x040fe20000041808 */
[----:B------:R-:W-:Y:S07]  /*dc80*/  LDSM.16.M88.4 R208, [R219+0x9000] ;  /* 0x00900000dbd0783b */ /* 0x000fee0000000200 */
        /* <DEDUP_REMOVED lines=10> */
[C---:B------:R-:W-:Y:S08]  /*dd30*/  HMMA.16816.F32.BF16 R40, R204.reuse, R198, R40 ;  /* 0x000000c6cc28723c */ /* 0x040ff00000041828 */
[C---:B--2---:R-:W-:Y:S08]  /*dd40*/  HMMA.16816.F32.BF16 R44, R204.reuse, R192, R44 ;  /* 0x000000c0cc2c723c */ /* 0x044ff0000004182c */
[----:B------:R-:W-:Y:S01]  /*dd50*/  HMMA.16816.F32.BF16 R48, R204, R194, R48 ;  /* 0x000000c2cc30723c */ /* 0x000fe20000041830 */
[----:B------:R-:W2:Y:S07]  /*dd60*/  LDSM.16.M88.4 R192, [R219+0xa800] ;  /* 0x00a80000dbc0783b */ /* 0x000eae0000000200 */
[C---:B------:R-:W-:Y:S08]  /*dd70*/  HMMA.16816.F32.BF16 R4, R200.reuse, R208, R4 ;  /* 0x000000d0c804723c */ /* 0x040ff00000041804 */
[C---:B------:R-:W-:Y:S08]  /*dd80*/  HMMA.16816.F32.BF16 R8, R200.reuse, R210, R8 ;  /* 0x000000d2c808723c */ /* 0x040ff00000041808 */
[C---:B-1----:R-:W-:Y:S08]  /*dd90*/  HMMA.16816.F32.BF16 R12, R200.reuse, R176, R12 ;  /* 0x000000b0c80c723c */ /* 0x042ff0000004180c */
[C---:B------:R-:W-:Y:S01]  /*dda0*/  HMMA.16816.F32.BF16 R16, R200.reuse, R178, R16 ;  /* 0x000000b2c810723c */ /* 0x040fe20000041810 */
[----:B------:R-:W1:Y:S03]  /*ddb0*/  LDSM.16.M88.4 R176, [R219+0xb000] ;  /* 0x00b00000dbb0783b */ /* 0x000e660000000200 */
[----:B------:R-:W-:Y:S02]  /*ddc0*/  FMNMX.FTZ R0, R4, R174, !PT ;  /* 0x000000ae04007209 */ /* 0x000fe40007810000 */
[----:B------:R-:W-:Y:S02]  /*ddd0*/  FMNMX.FTZ R2, R6, R175, !PT ;  /* 0x000000af06027209 */ /* 0x000fe40007810000 */
[C---:B---3--:R-:W-:Y:S04]  /*dde0*/  HMMA.16816.F32.BF16 R20, R200.reuse, R188, R20 ;  /* 0x000000bcc814723c */ /* 0x048fe80000041814 */
[----:B------:R-:W-:Y:S02]  /*ddf0*/  FMNMX.FTZ R0, R5, R0, !PT ;  /* 0x0000000005007209 */ /* 0x000fe40007810000 */
[----:B------:R-:W-:Y:S02]  /*de00*/  FMNMX.FTZ R2, R7, R2, !PT ;  /* 0x0000000207027209 */ /* 0x000fe40007810000 */
[C---:B------:R-:W-:Y:S01]  /*de10*/  HMMA.16816.F32.BF16 R24, R200.reuse, R190, R24 ;  /* 0x000000bec818723c */ /* 0x040fe20000041818 */
[----:B------:R-:W3:Y:S01]  /*de20*/  LDSM.16.M88.4 R188, [R219+0xb800] ;  /* 0x00b80000dbbc783b */ /* 0x000ee20000000200 */
[----:B------:R-:W-:Y:S04]  /*de30*/  DEPBAR.LE SB0, 0x0 ;  /* 0x000080000000791a */ /* 0x000fe80000000000 */
[----:B------:R-:W-:Y:S01]  /*de40*/  FMNMX.FTZ R0, R8, R0, !PT ;  /* 0x0000000008007209 */ /* 0x000fe20007810000 */
[----:B------:R-:W-:Y:S01]  /*de50*/  BAR.SYNC.DEFER_BLOCKING 0x0 ;  /* 0x0000000000007b1d */ /* 0x000fe20000010000 */
[C---:B--2---:R-:W-:Y:S05]  /*de60*/  HMMA.16816.F32.BF16 R28, R200.reuse, R192, R28 ;  /* 0x000000c0c81c723c */ /* 0x044fea000004181c */
[----:B------:R-:W-:Y:S02]  /*de70*/  FMNMX.FTZ R0, R9, R0, !PT ;  /* 0x0000000009007209 */ /* 0x000fe40007810000 */
[----:B------:R-:W-:Y:S01]  /*de80*/  FMNMX.FTZ R2, R10, R2, !PT ;  /* 0x000000020a027209 */ /* 0x000fe20007810000 */
[C---:B------:R-:W-:Y:S04]  /*de90*/  HMMA.16816.F32.BF16 R32, R200.reuse, R194, R32 ;  /* 0x000000c2c820723c */ /* 0x040fe80000041820 */
[----:B------:R-:W-:Y:S02]  /*dea0*/  FMNMX.FTZ R0, R12, R0, !PT ;  /* 0x000000000c007209 */ /* 0x000fe40007810000 */
[----:B------:R-:W-:Y:S02]  /*deb0*/  FMNMX.FTZ R2, R11, R2, !PT ;  /* 0x000000020b027209 */ /* 0x000fe40007810000 */
[----:B------:R-:W-:Y:S01]  /*dec0*/  FMNMX.FTZ R0, R13, R0, !PT ;  /* 0x000000000d007209 */ /* 0x000fe20007810000 */
[C---:B-1----:R-:W-:Y:S03]  /*ded0*/  HMMA.16816.F32.BF16 R36, R200.reuse, R176, R36 ;  /* 0x000000b0c824723c */ /* 0x042fe60000041824 */
[----:B------:R-:W-:Y:S02]  /*dee0*/  FMNMX.FTZ R0, R16, R0, !PT ;  /* 0x0000000010007209 */ /* 0x000fe40007810000 */
[----:B------:R-:W-:Y:S02]  /*def0*/  FMNMX.FTZ R2, R14, R2, !PT ;  /* 0x000000020e027209 */ /* 0x000fe40007810000 */
[----:B------:R-:W-:Y:S01]  /*df00*/  FMNMX.FTZ R0, R17, R0, !PT ;  /* 0x0000000011007209 */ /* 0x000fe20007810000 */
[C---:B------:R-:W-:Y:S04]  /*df10*/  HMMA.16816.F32.BF16 R40, R200.reuse, R178, R40 ;  /* 0x000000b2c828723c */ /* 0x040fe80000041828 */
[----:B------:R-:W-:Y:S02]  /*df20*/  FMNMX.FTZ R2, R15, R2, !PT ;  /* 0x000000020f027209 */ /* 0x000fe40007810000 */
[----:B------:R-:W-:Y:S01]  /*df30*/  FMNMX.FTZ R0, R20, R0, !PT ;  /* 0x0000000014007209 */ /* 0x000fe20007810000 */
[----:B------:R-:W-:Y:S01]  /*df40*/  @P0 IMAD.WIDE.U32 R178, R252, c[0x0][0x1e0], RZ ;  /* 0x00007800fcb20a25 */ /* 0x000fe200078e00ff */
[C---:B---3--:R-:W-:Y:S04]  /*df50*/  HMMA.16816.F32.BF16 R44, R200.reuse, R188, R44 ;  /* 0x000000bcc82c723c */ /* 0x048fe8000004182c */
        /* <DEDUP_REMOVED lines=34> */
[----:B------:R-:W-:Y:S02]  /*e180*/  FMNMX.FTZ R0, R50, R0, !PT ;  /* 0x0000000032007209 */ /* 0x000fe40007810000 */
[----:B------:R-:W-:Y:S02]  /*e190*/  @P0 MOV R176, R212 ;  /* 0x000000d400b00202 */ /* 0x000fe40000000f00 */
[----:B------:R-:W-:Y:S03]  /*e1a0*/  FMNMX.FTZ R0, R51, R0, !PT ;  /* 0x0000000033007209 */ /* 0x000fe60007810000 */
[----:B------:R-:W-:Y:S02]  /*e1b0*/  @P0 IMAD.WIDE.U32 R176, R178, 0x60, R176 ;  /* 0x00000060b2b00825 */ /* 0x000fe400078e00b0 */
        /* <DEDUP_REMOVED lines=8> */
[----:B------:R-:W-:Y:S02]  /*e240*/  @P0 IMAD R174, R172, c[0x0][0x1e0], RZ ;  /* 0x00007800acae0a24 */ /* 0x000fe400078e02ff */
[----:B------:R-:W-:Y:S01]  /*e250*/  FMUL.FTZ R196, R173, c[0x0][0x2d0] ;  /* 0x0000b400adc47a20 */ /* 0x000fe20000410000 */
[----:B--2---:R-:W-:Y:S01]  /*e260*/  FMNMX.FTZ R172, R0, R3, !PT ;  /* 0x0000000300ac7209 */ /* 0x004fe20007810000 */
[----:B------:R-:W-:Y:S02]  /*e270*/  FMUL.FTZ R0, R2, c[0x0][0x2d0] ;  /* 0x0000b40002007a20 */ /* 0x000fe40000410000 */
[--C-:B------:R-:W-:Y:S02]  /*e280*/  FFMA.FTZ R4, R4, c[0x0][0x2d0], -R196.reuse ;  /* 0x0000b40004047a23 */ /* 0x100fe400000108c4 */
[----:B------:R1:W2:Y:S01]  /*e290*/  MUFU.EX2 R2, R0 ;  /* 0x0000000000027308 */ /* 0x0002a20000000800 */
[----:B------:R-:W-:Y:S02]  /*e2a0*/  FFMA.FTZ R5, R5, c[0x0][0x2d0], -R196 ;  /* 0x0000b40005057a23 */ /* 0x000fe400000108c4 */
[----:B------:R-:W-:Y:S01]  /*e2b0*/  @P0 IMAD R3, R252, c[0x0][0x1e4], R174 ;  /* 0x00007900fc030a24 */ /* 0x000fe200078e02ae */
[----:B------:R-:W-:Y:S01]  /*e2c0*/  @P0 SHF.L.U32 R174, R176, 0x1, RZ ;  /* 0x00000001b0ae0819 */ /* 0x000fe200000006ff */
[--C-:B------:R-:W-:Y:S02]  /*e2d0*/  FFMA.FTZ R12, R12, c[0x0][0x2d0], -R196.reuse ;  /* 0x0000b4000c0c7a23 */ /* 0x100fe400000108c4 */
[--C-:B------:R-:W-:Y:S01]  /*e2e0*/  FFMA.FTZ R13, R13, c[0x0][0x2d0], -R196.reuse ;  /* 0x0000b4000d0d7a23 */ /* 0x100fe200000108c4 */
[----:B------:R-:W-:Y:S01]  /*e2f0*/  @P0 IADD3 R3, R179, R3, RZ ;  /* 0x00000003b3030210 */ /* 0x000fe20007ffe0ff */
[--C-:B------:R-:W-:Y:S01]  /*e300*/  FFMA.FTZ R16, R16, c[0x0][0x2d0], -R196.reuse ;  /* 0x0000b40010107a23 */ /* 0x100fe200000108c4 */
[----:B------:R3:W-:Y:S01]  /*e310*/  MUFU.EX2 R215, R4 ;  /* 0x0000000400d77308 */ /* 0x0007e20000000800 */
[----:B------:R-:W-:Y:S01]  /*e320*/  @P0 IADD3 R178, P2, R174, 0x80, RZ ;  /* 0x00000080aeb20810 */ /* 0x000fe20007f5e0ff */
[--C-:B------:R-:W-:Y:S02]  /*e330*/  FFMA.FTZ R17, R17, c[0x0][0x2d0], -R196.reuse ;  /* 0x0000b40011117a23 */ /* 0x100fe400000108c4 */
[----:B------:R-:W-:Y:S01]  /*e340*/  @P0 IMAD R3, R3, 0x60, RZ ;  /* 0x0000006003030824 */ /* 0x000fe200078e02ff */
[----:B------:R-:W-:Y:S01]  /*e350*/  @P0 IADD3 R178, P1, R178, c[0x0][0x1c8], RZ ;  /* 0x00007200b2b20a10 */ /* 0x000fe20007f3e0ff */
[--C-:B------:R-:W-:Y:S02]  /*e360*/  FFMA.FTZ R20, R20, c[0x0][0x2d0], -R196.reuse ;  /* 0x0000b40014147a23 */ /* 0x100fe400000108c4 */
[--C-:B------:R-:W-:Y:S01]  /*e370*/  FFMA.FTZ R21, R21, c[0x0][0x2d0], -R196.reuse ;  /* 0x0000b40015157a23 */ /* 0x100fe200000108c4 */
[----:B------:R-:W-:Y:S01]  /*e380*/  @P0 IADD3 R3, R177, R3, RZ ;  /* 0x00000003b1030210 */ /* 0x000fe20007ffe0ff */
[----:B------:R4:W-:Y:S01]  /*e390*/  MUFU.EX2 R205, R5 ;  /* 0x0000000500cd7308 */ /* 0x0009e20000000800 */
[--C-:B------:R-:W-:Y:S02]  /*e3a0*/  FFMA.FTZ R24, R24, c[0x0][0x2d0], -R196.reuse ;  /* 0x0000b40018187a23 */ /* 0x100fe400000108c4 */
[----:B------:R-:W-:Y:S01]  /*e3b0*/  @P0 SHF.L.U64.HI R3, R176, 0x1, R3 ;  /* 0x00000001b0030819 */ /* 0x000fe20000010203 */
[----:B-1----:R-:W-:Y:S02]  /*e3c0*/  FADD.FTZ R0, -R172, R175 ;  /* 0x000000afac007221 */ /* 0x002fe40000010100 */
[--C-:B------:R-:W-:Y:S01]  /*e3d0*/  FFMA.FTZ R175, R8, c[0x0][0x2d0], -R196.reuse ;  /* 0x0000b40008af7a23 */ /* 0x100fe200000108c4 */
[--C-:B------:R-:W-:Y:S01]  /*e3e0*/  @P0 IADD3.X R179, RZ, c[0x0][0x1cc], R3.reuse, P1, P2 ;  /* 0x00007300ffb30a10 */ /* 0x100fe20000fe4403 */
[----:B------:R-:W-:Y:S01]  /*e3f0*/  FMUL.FTZ R0, R0, c[0x0][0x2d0] ;  /* 0x0000b40000007a20 */ /* 0x000fe20000410000 */
[----:B------:R-:W-:Y:S01]  /*e400*/  @P0 IADD3 R176, P2, R174, 0x100, RZ ;  /* 0x00000100aeb00810 */ /* 0x000fe20007f5e0ff */
[----:B------:R1:W-:Y:S01]  /*e410*/  MUFU.EX2 R204, R175 ;  /* 0x000000af00cc7308 */ /* 0x0003e20000000800 */
[----:B------:R-:W-:Y:S01]  /*e420*/  @P0 MOV R8, c[0x0][0x1e0] ;  /* 0x0000780000080a02 */ /* 0x000fe20000000f00 */
[----:B--2---:R-:W-:Y:S01]  /*e430*/  FMUL.FTZ R132, R2, R132 ;  /* 0x0000008402847220 */ /* 0x004fe20000410000 */
[----:B---3--:R-:W-:Y:S01]  /*e440*/  @P0 IADD3 R4, P1, R174, c[0x0][0x1c8], RZ ;  /* 0x00007200ae040a10 */ /* 0x008fe20007f3e0ff */
[----:B------:R-:W-:Y:S01]  /*e450*/  FMUL.FTZ R133, R2, R133 ;  /* 0x0000008502857220 */ /* 0x000fe20000410000 */
[----:B------:R-:W-:Y:S01]  /*e460*/  @P0 SHF.L.U64.HI R188, R8, R213, c[0x0][0x1e4] ;  /* 0x0000790008bc0619 */ /* 0x000fe200000102d5 */
[C---:B------:R-:W-:Y:S02]  /*e470*/  FMUL.FTZ R136, R2.reuse, R136 ;  /* 0x0000008802887220 */ /* 0x040fe40000410000 */
[C---:B------:R-:W-:Y:S02]  /*e480*/  FMUL.FTZ R137, R2.reuse, R137 ;  /* 0x0000008902897220 */ /* 0x040fe40000410000 */
[----:B------:R-:W2:Y:S01]  /*e490*/  MUFU.EX2 R0, R0 ;  /* 0x0000000000007308 */ /* 0x000ea20000000800 */
[C---:B------:R-:W-:Y:S02]  /*e4a0*/  FMUL.FTZ R140, R2.reuse, R140 ;  /* 0x0000008c028c7220 */ /* 0x040fe40000410000 */
[C---:B------:R-:W-:Y:S01]  /*e4b0*/  FMUL.FTZ R141, R2.reuse, R141 ;  /* 0x0000008d028d7220 */ /* 0x040fe20000410000 */
[----:B----4-:R-:W-:Y:S01]  /*e4c0*/  @P0 IADD3.X R5, R3, c[0x0][0x1cc], RZ, P1, !PT ;  /* 0x0000730003050a10 */ /* 0x010fe20000ffe4ff */
[----:B------:R-:W-:Y:S01]  /*e4d0*/  FMUL.FTZ R144, R2, R144 ;  /* 0x0000009002907220 */ /* 0x000fe20000410000 */
[----:B------:R-:W-:Y:S01]  /*e4e0*/  @P0 IADD3 R176, P1, R176, c[0x0][0x1c8], RZ ;  /* 0x00007200b0b00a10 */ /* 0x000fe20007f3e0ff */
[C---:B------:R-:W-:Y:S02]  /*e4f0*/  FMUL.FTZ R145, R2.reuse, R145 ;  /* 0x0000009102917220 */ /* 0x040fe40000410000 */
[----:B------:R3:W-:Y:S01]  /*e500*/  @P0 LDGSTS.E.BYPASS.LTC128B.128 [R251+0xc100], [R4.64], !P4 ;  /* 0x0c10000004fb0fae */ /* 0x0007e2000e101d48 */
[--C-:B------:R-:W-:Y:S01]  /*e510*/  @P0 IADD3.X R177, RZ, c[0x0][0x1cc], R3.reuse, P1, P2 ;  /* 0x00007300ffb10a10 */ /* 0x100fe20000fe4403 */
[C---:B------:R-:W-:Y:S01]  /*e520*/  FMUL.FTZ R148, R2.reuse, R148 ;  /* 0x0000009402947220 */ /* 0x040fe20000410000 */
[----:B------:R-:W-:Y:S01]  /*e530*/  MUFU.EX2 R214, R12 ;  /* 0x0000000c00d67308 */ /* 0x000fe20000000800 */
[----:B------:R-:W-:Y:S02]  /*e540*/  FMUL.FTZ R149, R2, R149 ;  /* 0x0000009502957220 */ /* 0x000fe40000410000 */
[--C-:B-1----:R-:W-:Y:S01]  /*e550*/  FFMA.FTZ R175, R9, c[0x0][0x2d0], -R196.reuse ;  /* 0x0000b40009af7a23 */ /* 0x102fe200000108c4 */
[----:B------:R-:W-:Y:S01]  /*e560*/  @P0 IADD3 R9, P2, R174, 0x180, RZ ;  /* 0x00000180ae090810 */ /* 0x000fe20007f5e0ff */
[----:B------:R1:W-:Y:S01]  /*e570*/  @P0 LDGSTS.E.BYPASS.LTC128B.128 [R251+0xf100], [R178.64], !P3 ;  /* 0x0f100000b2fb0fae */ /* 0x0003e2000d901d48 */
[----:B------:R-:W-:Y:S02]  /*e580*/  FMUL.FTZ R174, R172, c[0x0][0x2d0] ;  /* 0x0000b400acae7a20 */ /* 0x000fe40000410000 */
[----:B------:R-:W-:Y:S02]  /*e590*/  FFMA.FTZ R25, R25, c[0x0][0x2d0], -R196 ;  /* 0x0000b40019197a23 */ /* 0x000fe400000108c4 */
[----:B------:R4:W1:Y:S01]  /*e5a0*/  MUFU.EX2 R203, R175 ;  /* 0x000000af00cb7308 */ /* 0x0008620000000800 */
[--C-:B------:R-:W-:Y:S01]  /*e5b0*/  FFMA.FTZ R6, R6, c[0x0][0x2d0], -R174.reuse ;  /* 0x0000b40006067a23 */ /* 0x100fe200000108ae */
[----:B------:R3:W-:Y:S01]  /*e5c0*/  @P0 LDGSTS.E.BYPASS.LTC128B.128 [R251+0x12100], [R176.64], !P6 ;  /* 0x12100000b0fb0fae */ /* 0x0007e2000f101d48 */
[--C-:B------:R-:W-:Y:S02]  /*e5d0*/  FFMA.FTZ R10, R10, c[0x0][0x2d0], -R174.reuse ;  /* 0x0000b4000a0a7a23 */ /* 0x100fe400000108ae */
[--C-:B------:R-:W-:Y:S02]  /*e5e0*/  FFMA.FTZ R11, R11, c[0x0][0x2d0], -R174.reuse ;  /* 0x0000b4000b0b7a23 */ /* 0x100fe400000108ae */
[C---:B--2---:R-:W-:Y:S02]  /*e5f0*/  FMUL.FTZ R134, R0.reuse, R134 ;  /* 0x0000008600867220 */ /* 0x044fe40000410000 */
        /* <DEDUP_REMOVED lines=10> */
[----:B----4-:R-:W-:Y:S01]  /*e6a0*/  @P0 SHF.L.U32 R175, R8, 0x6, RZ ;  /* 0x0000000608af0819 */ /* 0x010fe200000006ff */
[----:B------:R-:W-:Y:S01]  /*e6b0*/  FMUL.FTZ R151, R0, R151 ;  /* 0x0000009700977220 */ /* 0x000fe20000410000 */
[----:B------:R-:W-:Y:S01]  /*e6c0*/  @P0 IADD3 R8, P1, R9, c[0x0][0x1c8], RZ ;  /* 0x0000720009080a10 */ /* 0x000fe20007f3e0ff */
[--C-:B------:R-:W-:Y:S01]  /*e6d0*/  FFMA.FTZ R14, R14, c[0x0][0x2d0], -R174.reuse ;  /* 0x0000b4000e0e7a23 */ /* 0x100fe200000108ae */
[----:B-1----:R-:W-:Y:S01]  /*e6e0*/  F2FP.BF16.PACK_AB R178, R203, R204 ;  /* 0x000000cccbb2723e */ /* 0x002fe200000010ff */
[--C-:B------:R-:W-:Y:S01]  /*e6f0*/  FFMA.FTZ R15, R15, c[0x0][0x2d0], -R174.reuse ;  /* 0x0000b4000f0f7a23 */ /* 0x100fe200000108ae */
[----:B------:R-:W-:Y:S01]  /*e700*/  @P0 IADD3.X R9, RZ, c[0x0][0x1cc], R3, P1, P2 ;  /* 0x00007300ff090a10 */ /* 0x000fe20000fe4403 */
[--C-:B------:R-:W-:Y:S01]  /*e710*/  FFMA.FTZ R3, R7, c[0x0][0x2d0], -R174.reuse ;  /* 0x0000b40007037a23 */ /* 0x100fe200000108ae */
[----:B---3--:R-:W-:Y:S01]  /*e720*/  @P0 IADD3 R4, P2, R4, R175, RZ ;  /* 0x000000af04040210 */ /* 0x008fe20007f5e0ff */
[----:B------:R-:W1:Y:S01]  /*e730*/  MUFU.EX2 R200, R11 ;  /* 0x0000000b00c87308 */ /* 0x000e620000000800 */
[----:B------:R-:W-:Y:S01]  /*e740*/  F2FP.BF16.PACK_AB R176, R205, R215 ;  /* 0x000000d7cdb0723e */ /* 0x000fe200000010ff */
[----:B------:R3:W-:Y:S01]  /*e750*/  @P0 LDGSTS.E.BYPASS.LTC128B.128 [R251+0x15100], [R8.64], !P5 ;  /* 0x1510000008fb0fae */ /* 0x0007e2000e901d48 */
[----:B------:R-:W-:Y:S01]  /*e760*/  @P0 IADD3.X R5, R5, R188, RZ, P2, !PT ;  /* 0x000000bc05050210 */ /* 0x000fe200017fe4ff */
[--C-:B------:R-:W-:Y:S01]  /*e770*/  FFMA.FTZ R18, R18, c[0x0][0x2d0], -R174.reuse ;  /* 0x0000b40012127a23 */ /* 0x100fe200000108ae */
[----:B--2---:R-:W-:Y:S01]  /*e780*/  @P0 IADD3 R6, P1, R175, R4, RZ ;  /* 0x00000004af060210 */ /* 0x004fe20007f3e0ff */
[--C-:B------:R-:W-:Y:S02]  /*e790*/  FFMA.FTZ R19, R19, c[0x0][0x2d0], -R174.reuse ;  /* 0x0000b40013137a23 */ /* 0x100fe400000108ae */
[----:B------:R2:W-:Y:S01]  /*e7a0*/  @P0 LDGSTS.E.BYPASS.LTC128B.128 [R251+0xd100], [R4.64], !P4 ;  /* 0x0d10000004fb0fae */ /* 0x0005e2000e101d48 */
[----:B------:R-:W-:Y:S01]  /*e7b0*/  @P0 IADD3.X R7, R188, R5, RZ, P1, !PT ;  /* 0x00000005bc070210 */ /* 0x000fe20000ffe4ff */
[----:B------:R-:W4:Y:S01]  /*e7c0*/  MUFU.EX2 R202, R3 ;  /* 0x0000000300ca7308 */ /* 0x000f220000000800 */
[----:B------:R-:W-:Y:S02]  /*e7d0*/  FMUL.FTZ R10, R0, R186 ;  /* 0x000000ba000a7220 */ /* 0x000fe40000410000 */
[--C-:B------:R-:W-:Y:S01]  /*e7e0*/  FFMA.FTZ R22, R22, c[0x0][0x2d0], -R174.reuse ;  /* 0x0000b40016167a23 */ /* 0x100fe200000108ae */
[----:B------:R2:W-:Y:S01]  /*e7f0*/  @P0 LDGSTS.E.BYPASS.LTC128B.128 [R251+0x10100], [R4.64+0x80], !P3 ;  /* 0x1010008004fb0fae */ /* 0x0005e2000d901d48 */
[--C-:B------:R-:W-:Y:S02]  /*e800*/  FFMA.FTZ R23, R23, c[0x0][0x2d0], -R174.reuse ;  /* 0x0000b40017177a23 */ /* 0x100fe400000108ae */
[--C-:B------:R-:W-:Y:S02]  /*e810*/  FFMA.FTZ R26, R26, c[0x0][0x2d0], -R174.reuse ;  /* 0x0000b4001a1a7a23 */ /* 0x100fe400000108ae */
[----:B------:R-:W-:Y:S01]  /*e820*/  FFMA.FTZ R27, R27, c[0x0][0x2d0], -R174 ;  /* 0x0000b4001b1b7a23 */ /* 0x000fe200000108ae */
[----:B------:R2:W-:Y:S01]  /*e830*/  @P0 LDGSTS.E.BYPASS.LTC128B.128 [R251+0x13100], [R4.64+0x100], !P6 ;  /* 0x1310010004fb0fae */ /* 0x0005e2000f101d48 */
[----:B------:R-:W2:Y:S01]  /*e840*/  MUFU.EX2 R213, R13 ;  /* 0x0000000d00d57308 */ /* 0x000ea20000000800 */
[--C-:B------:R-:W-:Y:S01]  /*e850*/  FFMA.FTZ R28, R28, c[0x0][0x2d0], -R196.reuse ;  /* 0x0000b4001c1c7a23 */ /* 0x100fe200000108c4 */
[----:B-1----:R-:W-:Y:S01]  /*e860*/  F2FP.BF16.PACK_AB R179, R200, R201 ;  /* 0x000000c9c8b3723e */ /* 0x002fe200000010ff */
[----:B------:R-:W-:Y:S02]  /*e870*/  FMUL.FTZ R11, R0, R187 ;  /* 0x000000bb000b7220 */ /* 0x000fe40000410000 */
[----:B------:R2:W-:Y:S01]  /*e880*/  @P0 LDGSTS.E.BYPASS.LTC128B.128 [R251+0x16100], [R4.64+0x180], !P5 ;  /* 0x1610018004fb0fae */ /* 0x0005e2000e901d48 */
[----:B------:R-:W-:Y:S02]  /*e890*/  FFMA.FTZ R29, R29, c[0x0][0x2d0], -R196 ;  /* 0x0000b4001d1d7a23 */ /* 0x000fe400000108c4 */
[C---:B---3--:R-:W-:Y:S02]  /*e8a0*/  FMUL.FTZ R8, R2.reuse, R184 ;  /* 0x000000b802087220 */ /* 0x048fe40000410000 */
[----:B------:R-:W-:Y:S01]  /*e8b0*/  FMUL.FTZ R9, R2, R185 ;  /* 0x000000b902097220 */ /* 0x000fe20000410000 */
[----:B------:R1:W-:Y:S01]  /*e8c0*/  @P0 LDGSTS.E.BYPASS.LTC128B.128 [R251+0xe100], [R6.64], !P4 ;  /* 0x0e10000006fb0fae */ /* 0x0003e2000e101d48 */
[----:B------:R-:W-:Y:S01]  /*e8d0*/  MUFU.EX2 R198, R14 ;  /* 0x0000000e00c67308 */ /* 0x000fe20000000800 */
[----:B----4-:R-:W-:Y:S01]  /*e8e0*/  F2FP.BF16.PACK_AB R177, R202, R199 ;  /* 0x000000c7cab1723e */ /* 0x010fe200000010ff */
[--C-:B------:R-:W-:Y:S02]  /*e8f0*/  FFMA.FTZ R30, R30, c[0x0][0x2d0], -R174.reuse ;  /* 0x0000b4001e1e7a23 */ /* 0x100fe400000108ae */
[--C-:B------:R-:W-:Y:S01]  /*e900*/  FFMA.FTZ R31, R31, c[0x0][0x2d0], -R174.reuse ;  /* 0x0000b4001f1f7a23 */ /* 0x100fe200000108ae */
[----:B------:R1:W-:Y:S01]  /*e910*/  @P0 LDGSTS.E.BYPASS.LTC128B.128 [R251+0x11100], [R6.64+0x80], !P3 ;  /* 0x1110008006fb0fae */ /* 0x0003e2000d901d48 */
[----:B------:R-:W-:Y:S02]  /*e920*/  FFMA.FTZ R3, R35, c[0x0][0x2d0], -R174 ;  /* 0x0000b40023037a23 */ /* 0x000fe400000108ae */
[--C-:B------:R-:W-:Y:S02]  /*e930*/  FFMA.FTZ R32, R32, c[0x0][0x2d0], -R196.reuse ;  /* 0x0000b40020207a23 */ /* 0x100fe400000108c4 */
[----:B------:R3:W4:Y:S01]  /*e940*/  MUFU.EX2 R197, R15 ;  /* 0x0000000f00c57308 */ /* 0x0007220000000800 */
[----:B------:R1:W-:Y:S01]  /*e950*/  @P0 LDGSTS.E.BYPASS.LTC128B.128 [R251+0x14100], [R6.64+0x100], !P6 ;  /* 0x1410010006fb0fae */ /* 0x0003e2000f101d48 */
[----:B------:R-:W-:Y:S02]  /*e960*/  FFMA.FTZ R33, R33, c[0x0][0x2d0], -R196 ;  /* 0x0000b40021217a23 */ /* 0x000fe400000108c4 */
[----:B------:R-:W-:Y:S02]  /*e970*/  FFMA.FTZ R34, R34, c[0x0][0x2d0], -R174 ;  /* 0x0000b40022227a23 */ /* 0x000fe400000108ae */
[C---:B------:R-:W-:Y:S01]  /*e980*/  FMUL.FTZ R152, R2.reuse, R152 ;  /* 0x0000009802987220 */ /* 0x040fe20000410000 */
[----:B------:R1:W-:Y:S01]  /*e990*/  @P0 LDGSTS.E.BYPASS.LTC128B.128 [R251+0x17100], [R6.64+0x180], !P5 ;  /* 0x1710018006fb0fae */ /* 0x0003e2000e901d48 */
[C---:B------:R-:W-:Y:S02]  /*e9a0*/  FMUL.FTZ R153, R2.reuse, R153 ;  /* 0x0000009902997220 */ /* 0x040fe40000410000 */
[C---:B--2---:R-:W-:Y:S01]  /*e9b0*/  FMUL.FTZ R4, R2.reuse, R180 ;  /* 0x000000b402047220 */ /* 0x044fe20000410000 */
[----:B------:R-:W-:Y:S01]  /*e9c0*/  MUFU.EX2 R212, R16 ;  /* 0x0000001000d47308 */ /* 0x000fe20000000800 */
[----:B------:R-:W-:Y:S01]  /*e9d0*/  FMUL.FTZ R5, R2, R181 ;  /* 0x000000b502057220 */ /* 0x000fe20000410000 */
[----:B------:R-:W2:Y:S01]  /*e9e0*/  LDSM.16.MT88.4 R188, [R217] ;  /* 0x00000000d9bc783b */ /* 0x000ea20000004200 */
[C---:B------:R-:W-:Y:S02]  /*e9f0*/  FMUL.FTZ R154, R0.reuse, R154 ;  /* 0x0000009a009a7220 */ /* 0x040fe40000410000 */
[----:B------:R-:W-:Y:S02]  /*ea00*/  FMUL.FTZ R155, R0, R155 ;  /* 0x0000009b009b7220 */ /* 0x000fe40000410000 */
[C---:B------:R-:W-:Y:S01]  /*ea10*/  FMUL.FTZ R156, R2.reuse, R156 ;  /* 0x0000009c029c7220 */ /* 0x040fe20000410000 */
[----:B------:R-:W4:Y:S01]  /*ea20*/  LDSM.16.MT88.4 R192, [R218] ;  /* 0x00000000dac0783b */ /* 0x000f220000004200 */
[----:B------:R-:W-:Y:S01]  /*ea30*/  FMUL.FTZ R157, R2, R157 ;  /* 0x0000009d029d7220 */ /* 0x000fe20000410000 */
[----:B------:R-:W2:Y:S01]  /*ea40*/  MUFU.EX2 R211, R17 ;  /* 0x0000001100d37308 */ /* 0x000ea20000000800 */
[C---:B------:R-:W-:Y:S02]  /*ea50*/  FMUL.FTZ R158, R0.reuse, R158 ;  /* 0x0000009e009e7220 */ /* 0x040fe40000410000 */
[----:B------:R-:W-:Y:S01]  /*ea60*/  FMUL.FTZ R159, R0, R159 ;  /* 0x0000009f009f7220 */ /* 0x000fe20000410000 */
[----:B------:R-:W-:Y:S01]  /*ea70*/  LDSM.16.MT88.4 R184, [R220] ;  /* 0x00000000dcb8783b */ /* 0x000fe20000004200 */
[C---:B------:R-:W-:Y:S02]  /*ea80*/  FMUL.FTZ R160, R2.reuse, R160 ;  /* 0x000000a002a07220 */ /* 0x040fe40000410000 */
[----:B------:R-:W-:Y:S02]  /*ea90*/  FMUL.FTZ R161, R2, R161 ;  /* 0x000000a102a17220 */ /* 0x000fe40000410000 */
[C---:B------:R-:W-:Y:S01]  /*eaa0*/  FMUL.FTZ R162, R0.reuse, R162 ;  /* 0x000000a200a27220 */ /* 0x040fe20000410000 */
[----:B---3--:R-:W-:Y:S01]  /*eab0*/  LDSM.16.MT88.4 R12, [R220+0x9000] ;  /* 0x00900000dc0c783b */ /* 0x008fe20000004200 */
[----:B------:R-:W-:Y:S01]  /*eac0*/  MUFU.EX2 R210, R20 ;  /* 0x0000001400d27308 */ /* 0x000fe20000000800 */
[C---:B------:R-:W-:Y:S02]  /*ead0*/  FMUL.FTZ R163, R0.reuse, R163 ;  /* 0x000000a300a37220 */ /* 0x040fe40000410000 */
[C---:B-1----:R-:W-:Y:S02]  /*eae0*/  FMUL.FTZ R6, R0.reuse, R182 ;  /* 0x000000b600067220 */ /* 0x042fe40000410000 */
[----:B------:R-:W-:Y:S01]  /*eaf0*/  FMUL.FTZ R7, R0, R183 ;  /* 0x000000b700077220 */ /* 0x000fe20000410000 */
[----:B------:R-:W0:Y:S01]  /*eb00*/  LDGDEPBAR ;  /* 0x00000000000079af */ /* 0x000e220000000000 */
[C---:B------:R-:W-:Y:S02]  /*eb10*/  FMUL.FTZ R164, R2.reuse, R164 ;  /* 0x000000a402a47220 */ /* 0x040fe40000410000 */
[----:B------:R-:W-:Y:S01]  /*eb20*/  FMUL.FTZ R165, R2, R165 ;  /* 0x000000a502a57220 */ /* 0x000fe20000410000 */
[----:B------:R-:W-:Y:S01]  /*eb30*/  MUFU.EX2 R209, R21 ;  /* 0x0000001500d17308 */ /* 0x000fe20000000800 */
[C---:B------:R-:W-:Y:S01]  /*eb40*/  FMUL.FTZ R166, R0.reuse, R166 ;  /* 0x000000a600a67220 */ /* 0x040fe20000410000 */
[----:B------:R-:W1:Y:S01]  /*eb50*/  LDSM.16.MT88.4 R180, [R221] ;  /* 0x00000000ddb4783b */ /* 0x000e620000004200 */
[----:B------:R-:W-:Y:S02]  /*eb60*/  FMUL.FTZ R167, R0, R167 ;  /* 0x000000a700a77220 */ /* 0x000fe40000410000 */
[C---:B------:R-:W-:Y:S02]  /*eb70*/  FMUL.FTZ R168, R2.reuse, R168 ;  /* 0x000000a802a87220 */ /* 0x040fe40000410000 */
[----:B------:R-:W-:Y:S02]  /*eb80*/  FMUL.FTZ R169, R2, R169 ;  /* 0x000000a902a97220 */ /* 0x000fe40000410000 */
[C---:B------:R-:W-:Y:S01]  /*eb90*/  FMUL.FTZ R170, R0.reuse, R170 ;  /* 0x000000aa00aa7220 */ /* 0x040fe20000410000 */
[----:B------:R-:W-:Y:S01]  /*eba0*/  MUFU.EX2 R208, R24 ;  /* 0x0000001800d07308 */ /* 0x000fe20000000800 */
[C---:B--2---:R-:W-:Y:S05]  /*ebb0*/  HMMA.16816.F32.BF16 R4, R176.reuse, R188, R4 ;  /* 0x000000bcb004723c */ /* 0x044fea0000041804 */
[----:B------:R-:W-:Y:S02]  /*ebc0*/  FMUL.FTZ R171, R0, R171 ;  /* 0x000000ab00ab7220 */ /* 0x000fe40000410000 */
[C---:B------:R-:W-:Y:S01]  /*ebd0*/  FMUL.FTZ R52, R2.reuse, R52 ;  /* 0x0000003402347220 */ /* 0x040fe20000410000 */
[C---:B------:R-:W-:Y:S01]  /*ebe0*/  HMMA.16816.F32.BF16 R8, R176.reuse, R190, R8 ;  /* 0x000000beb008723c */ /* 0x040fe20000041808 */
[----:B------:R-:W2:Y:S01]  /*ebf0*/  LDSM.16.MT88.4 R188, [R217+0x3000] ;  /* 0x00300000d9bc783b */ /* 0x000ea20000004200 */
[----:B------:R-:W-:Y:S02]  /*ec00*/  MUFU.EX2 R207, R25 ;  /* 0x0000001900cf7308 */ /* 0x000fe40000000800 */
[----:B------:R-:W-:Y:S02]  /*ec10*/  FMUL.FTZ R53, R2, R53 ;  /* 0x0000003502357220 */ /* 0x000fe40000410000 */
[C---:B------:R-:W-:Y:S02]  /*ec20*/  FMUL.FTZ R54, R0.reuse, R54 ;  /* 0x0000003600367220 */ /* 0x040fe40000410000 */
[C---:B----4-:R-:W-:Y:S04]  /*ec30*/  HMMA.16816.F32.BF16 R132, R176.reuse, R192, R132 ;  /* 0x000000c0b084723c */ /* 0x050fe80000041884 */
[----:B------:R-:W-:Y:S01]  /*ec40*/  MUFU.EX2 R193, R22 ;  /* 0x0000001600c17308 */ /* 0x000fe20000000800 */
[----:B------:R-:W-:Y:S02]  /*ec50*/  FMUL.FTZ R55, R0, R55 ;  /* 0x0000003700377220 */ /* 0x000fe40000410000 */
[C---:B------:R-:W-:Y:S01]  /*ec60*/  FMUL.FTZ R56, R2.reuse, R56 ;  /* 0x0000003802387220 */ /* 0x040fe20000410000 */
[C---:B------:R-:W-:Y:S04]  /*ec70*/  HMMA.16816.F32.BF16 R136, R176.reuse, R194, R136 ;  /* 0x000000c2b088723c */ /* 0x040fe80000041888 */
[----:B------:R-:W-:Y:S02]  /*ec80*/  FMUL.FTZ R57, R2, R57 ;  /* 0x0000003902397220 */ /* 0x000fe40000410000 */
[----:B------:R-:W-:Y:S01]  /*ec90*/  MUFU.EX2 R195, R18 ;  /* 0x0000001200c37308 */ /* 0x000fe20000000800 */
[C---:B------:R-:W-:Y:S01]  /*eca0*/  FMUL.FTZ R58, R0.reuse, R58 ;  /* 0x0000003a003a7220 */ /* 0x040fe20000410000 */
[C---:B-1----:R-:W-:Y:S04]  /*ecb0*/  HMMA.16816.F32.BF16 R140, R176.reuse, R180, R140 ;  /* 0x000000b4b08c723c */ /* 0x042fe8000004188c */
[----:B------:R-:W-:Y:S02]  /*ecc0*/  FMUL.FTZ R59, R0, R59 ;  /* 0x0000003b003b7220 */ /* 0x000fe40000410000 */
[C---:B------:R-:W-:Y:S02]  /*ecd0*/  FMUL.FTZ R60, R2.reuse, R60 ;  /* 0x0000003c023c7220 */ /* 0x040fe40000410000 */
[C---:B------:R-:W-:Y:S01]  /*ece0*/  HMMA.16816.F32.BF16 R144, R176.reuse, R182, R144 ;  /* 0x000000b6b090723c */ /* 0x040fe20000041890 */
[----:B------:R-:W1:Y:S01]  /*ecf0*/  LDSM.16.MT88.4 R180, [R218+0x3000] ;  /* 0x00300000dab4783b */ /* 0x000e620000004200 */
[----:B------:R3:W4:Y:S02]  /*ed00*/  MUFU.EX2 R194, R19 ;  /* 0x0000001300c27308 */ /* 0x0007240000000800 */
[----:B------:R-:W-:Y:S02]  /*ed10*/  FMUL.FTZ R61, R2, R61 ;  /* 0x0000003d023d7220 */ /* 0x000fe40000410000 */
[C---:B------:R-:W-:Y:S02]  /*ed20*/  FMUL.FTZ R62, R0.reuse, R62 ;  /* 0x0000003e003e7220 */ /* 0x040fe40000410000 */
[C---:B------:R-:W-:Y:S04]  /*ed30*/  HMMA.16816.F32.BF16 R148, R176.reuse, R184, R148 ;  /* 0x000000b8b094723c */ /* 0x040fe80000041894 */
[----:B------:R4:W1:Y:S01]  /*ed40*/  MUFU.EX2 R192, R23 ;  /* 0x0000001700c07308 */ /* 0x0008620000000800 */
[----:B------:R-:W-:Y:S02]  /*ed50*/  FMUL.FTZ R63, R0, R63 ;  /* 0x0000003f003f7220 */ /* 0x000fe40000410000 */
[C---:B------:R-:W-:Y:S01]  /*ed60*/  FMUL.FTZ R64, R2.reuse, R64 ;  /* 0x0000004002407220 */ /* 0x040fe20000410000 */
[C---:B------:R-:W-:Y:S01]  /*ed70*/  HMMA.16816.F32.BF16 R152, R176.reuse, R186, R152 ;  /* 0x000000bab098723c */ /* 0x040fe20000041898 */
[----:B------:R-:W1:Y:S03]  /*ed80*/  LDSM.16.MT88.4 R184, [R221+0x3000] ;  /* 0x00300000ddb8783b */ /* 0x000e660000004200 */
[----:B------:R-:W-:Y:S02]  /*ed90*/  FMUL.FTZ R65, R2, R65 ;  /* 0x0000004102417220 */ /* 0x000fe40000410000 */
[----:B------:R-:W-:Y:S01]  /*eda0*/  MUFU.EX2 R206, R28 ;  /* 0x0000001c00ce7308 */ /* 0x000fe20000000800 */
[C---:B------:R-:W-:Y:S01]  /*edb0*/  FMUL.FTZ R66, R0.reuse, R66 ;  /* 0x0000004200427220 */ /* 0x040fe20000410000 */
[C---:B--2---:R-:W-:Y:S01]  /*edc0*/  HMMA.16816.F32.BF16 R156, R176.reuse, R188, R156 ;  /* 0x000000bcb09c723c */ /* 0x044fe2000004189c */
[----:B---3--:R-:W-:Y:S03]  /*edd0*/  LDSM.16.MT88.4 R16, [R218+0x800] ;  /* 0x00080000da10783b */ /* 0x008fe60000004200 */
[----:B------:R-:W-:Y:S02]  /*ede0*/  FMUL.FTZ R67, R0, R67 ;  /* 0x0000004300437220 */ /* 0x000fe40000410000 */
[C---:B------:R-:W-:Y:S02]  /*edf0*/  FMUL.FTZ R68, R2.reuse, R68 ;  /* 0x0000004402447220 */ /* 0x040fe40000410000 */
[C---:B------:R-:W-:Y:S01]  /*ee00*/  HMMA.16816.F32.BF16 R160, R176.reuse, R190, R160 ;  /* 0x000000beb0a0723c */ /* 0x040fe200000418a0 */
[----:B------:R-:W2:Y:S01]  /*ee10*/  LDSM.16.MT88.4 R188, [R220+0x3000] ;  /* 0x00300000dcbc783b */ /* 0x000ea20000004200 */
[----:B------:R-:W-:Y:S02]  /*ee20*/  MUFU.EX2 R175, R34 ;  /* 0x0000002200af7308 */ /* 0x000fe40000000800 */
[----:B------:R-:W-:Y:S02]  /*ee30*/  FMUL.FTZ R69, R2, R69 ;  /* 0x0000004502457220 */ /* 0x000fe40000410000 */
[C---:B------:R-:W-:Y:S01]  /*ee40*/  FMUL.FTZ R70, R0.reuse, R70 ;  /* 0x0000004600467220 */ /* 0x040fe20000410000 */
[----:B----4-:R-:W-:Y:S01]  /*ee50*/  LDSM.16.MT88.4 R20, [R217+0x1000] ;  /* 0x00100000d914783b */ /* 0x010fe20000004200 */
        /* <DEDUP_REMOVED lines=74> */
[----:B------:R-:W-:Y:S02]  /*f300*/  LDSM.16.MT88.4 R188, [R217+0x3800] ;  /* 0x00380000d9bc783b */ /* 0x000fe40000004200 */
        /* <DEDUP_REMOVED lines=19> */
[--C-:B------:R-:W-:Y:S01]  /*f440*/  FFMA.FTZ R49, R49, c[0x0][0x2d0], -R196.reuse ;  /* 0x0000b40031317a23 */ /* 0x100fe200000108c4 */
[----:B------:R-:W-:Y:S03]  /*f450*/  F2FP.BF16.PACK_AB R13, R197, R198 ;  /* 0x000000c6c50d723e */ /* 0x000fe600000010ff */
[----:B------:R-:W-:Y:S01]  /*f460*/  HMMA.16816.F32.BF16 R128, R176, R14, R128 ;  /* 0x0000000eb080723c */ /* 0x000fe20000041880 */
[----:B------:R-:W1:Y:S01]  /*f470*/  LDSM.16.MT88.4 R176, [R221+0x800] ;  /* 0x00080000ddb0783b */ /* 0x000e620000004200 */
[----:B------:R-:W-:Y:S01]  /*f480*/  MUFU.EX2 R49, R49 ;  /* 0x0000003100317308 */ /* 0x000fe20000000800 */
[--C-:B------:R-:W-:Y:S02]  /*f490*/  FFMA.FTZ R36, R36, c[0x0][0x2d0], -R196.reuse ;  /* 0x0000b40024247a23 */ /* 0x100fe400000108c4 */
[----:B------:R-:W-:Y:S02]  /*f4a0*/  FFMA.FTZ R37, R37, c[0x0][0x2d0], -R196 ;  /* 0x0000b40025257a23 */ /* 0x000fe400000108c4 */
[----:B------:R-:W-:Y:S01]  /*f4b0*/  F2FP.BF16.PACK_AB R14, R211, R212 ;  /* 0x000000d4d30e723e */ /* 0x000fe200000010ff */
[--C-:B------:R-:W-:Y:S01]  /*f4c0*/  FFMA.FTZ R38, R38, c[0x0][0x2d0], -R174.reuse ;  /* 0x0000b40026267a23 */ /* 0x100fe200000108ae */
[----:B------:R-:W-:Y:S03]  /*f4d0*/  F2FP.BF16.PACK_AB R15, R194, R195 ;  /* 0x000000c3c20f723e */ /* 0x000fe600000010ff */
[----:B------:R-:W-:Y:S01]  /*f4e0*/  MUFU.EX2 R36, R36 ;  /* 0x0000002400247308 */ /* 0x000fe20000000800 */
[----:B------:R-:W-:Y:S02]  /*f4f0*/  FFMA.FTZ R39, R39, c[0x0][0x2d0], -R174 ;  /* 0x0000b40027277a23 */ /* 0x000fe400000108ae */
[--C-:B------:R-:W-:Y:S01]  /*f500*/  FFMA.FTZ R40, R40, c[0x0][0x2d0], -R196.reuse ;  /* 0x0000b40028287a23 */ /* 0x100fe200000108c4 */
[C---:B---3--:R-:W-:Y:S05]  /*f510*/  HMMA.16816.F32.BF16 R4, R12.reuse, R184, R4 ;  /* 0x000000b80c04723c */ /* 0x048fea0000041804 */
[----:B------:R-:W-:Y:S01]  /*f520*/  FFMA.FTZ R41, R41, c[0x0][0x2d0], -R196 ;  /* 0x0000b40029297a23 */ /* 0x000fe200000108c4 */
[----:B------:R-:W-:Y:S01]  /*f530*/  MUFU.EX2 R37, R37 ;  /* 0x0000002500257308 */ /* 0x000fe20000000800 */
[--C-:B------:R-:W-:Y:S01]  /*f540*/  FFMA.FTZ R42, R42, c[0x0][0x2d0], -R174.reuse ;  /* 0x0000b4002a2a7a23 */ /* 0x100fe200000108ae */
[C---:B------:R-:W-:Y:S01]  /*f550*/  HMMA.16816.F32.BF16 R8, R12.reuse, R186, R8 ;  /* 0x000000ba0c08723c */ /* 0x040fe20000041808 */
[----:B------:R-:W2:Y:S03]  /*f560*/  LDSM.16.MT88.4 R184, [R218+0x3800] ;  /* 0x00380000dab8783b */ /* 0x000ea60000004200 */
[----:B------:R-:W-:Y:S02]  /*f570*/  FFMA.FTZ R43, R43, c[0x0][0x2d0], -R174 ;  /* 0x0000b4002b2b7a23 */ /* 0x000fe400000108ae */
[--C-:B------:R-:W-:Y:S02]  /*f580*/  FFMA.FTZ R44, R44, c[0x0][0x2d0], -R196.reuse ;  /* 0x0000b4002c2c7a23 */ /* 0x100fe400000108c4 */
[C---:B------:R-:W-:Y:S01]  /*f590*/  HMMA.16816.F32.BF16 R132, R12.reuse, R16, R132 ;  /* 0x000000100c84723c */ /* 0x040fe20000041884 */
[----:B------:R-:W-:Y:S03]  /*f5a0*/  MUFU.EX2 R38, R38 ;  /* 0x0000002600267308 */ /* 0x000fe60000000800 */
[----:B------:R-:W-:Y:S02]  /*f5b0*/  FFMA.FTZ R45, R45, c[0x0][0x2d0], -R196 ;  /* 0x0000b4002d2d7a23 */ /* 0x000fe400000108c4 */
[--C-:B------:R-:W-:Y:S02]  /*f5c0*/  FFMA.FTZ R46, R46, c[0x0][0x2d0], -R174.reuse ;  /* 0x0000b4002e2e7a23 */ /* 0x100fe400000108ae */
[C---:B------:R-:W-:Y:S01]  /*f5d0*/  HMMA.16816.F32.BF16 R136, R12.reuse, R18, R136 ;  /* 0x000000120c88723c */ /* 0x040fe20000041888 */
[----:B------:R-:W3:Y:S02]  /*f5e0*/  LDSM.16.MT88.4 R16, [R221+0x3800] ;  /* 0x00380000dd10783b */ /* 0x000ee40000004200 */
[----:B------:R-:W-:Y:S01]  /*f5f0*/  MUFU.EX2 R39, R39 ;  /* 0x0000002700277308 */ /* 0x000fe20000000800 */
[----:B------:R-:W-:Y:S02]  /*f600*/  FFMA.FTZ R47, R47, c[0x0][0x2d0], -R174 ;  /* 0x0000b4002f2f7a23 */ /* 0x000fe400000108ae */
[----:B------:R-:W-:Y:S02]  /*f610*/  FFMA.FTZ R48, R48, c[0x0][0x2d0], -R196 ;  /* 0x0000b40030307a23 */ /* 0x000fe400000108c4 */
[C---:B-1----:R-:W-:Y:S04]  /*f620*/  HMMA.16816.F32.BF16 R140, R12.reuse, R176, R140 ;  /* 0x000000b00c8c723c */ /* 0x042fe8000004188c */
[--C-:B------:R-:W-:Y:S01]  /*f630*/  FFMA.FTZ R50, R50, c[0x0][0x2d0], -R174.reuse ;  /* 0x0000b40032327a23 */ /* 0x100fe200000108ae */
[----:B------:R-:W-:Y:S01]  /*f640*/  MUFU.EX2 R40, R40 ;  /* 0x0000002800287308 */ /* 0x000fe20000000800 */
[----:B------:R-:W-:Y:S02]  /*f650*/  FFMA.FTZ R174, R51, c[0x0][0x2d0], -R174 ;  /* 0x0000b40033ae7a23 */ /* 0x000fe400000108ae */
[C---:B------:R-:W-:Y:S01]  /*f660*/  HMMA.16816.F32.BF16 R144, R12.reuse, R178, R144 ;  /* 0x000000b20c90723c */ /* 0x040fe20000041890 */
[----:B------:R-:W1:Y:S06]  /*f670*/  LDSM.16.MT88.4 R176, [R220+0x3800] ;  /* 0x00380000dcb0783b */ /* 0x000e6c0000004200 */
[----:B------:R-:W-:Y:S01]  /*f680*/  MUFU.EX2 R174, R174 ;  /* 0x000000ae00ae7308 */ /* 0x000fe20000000800 */
[C---:B------:R-:W-:Y:S08]  /*f690*/  HMMA.16816.F32.BF16 R148, R12.reuse, R180, R148 ;  /* 0x000000b40c94723c */ /* 0x040ff00000041894 */
[C---:B------:R-:W-:Y:S01]  /*f6a0*/  HMMA.16816.F32.BF16 R152, R12.reuse, R182, R152 ;  /* 0x000000b60c98723c */ /* 0x040fe20000041898 */
[----:B------:R-:W4:Y:S01]  /*f6b0*/  LDSM.16.MT88.4 R180, [R217+0x6800] ;  /* 0x00680000d9b4783b */ /* 0x000f220000004200 */
[----:B------:R-:W-:Y:S06]  /*f6c0*/  MUFU.EX2 R41, R41 ;  /* 0x0000002900297308 */ /* 0x000fec0000000800 */
[C---:B------:R-:W-:Y:S04]  /*f6d0*/  HMMA.16816.F32.BF16 R156, R12.reuse, R188, R156 ;  /* 0x000000bc0c9c723c */ /* 0x040fe8000004189c */
[----:B------:R-:W-:Y:S04]  /*f6e0*/  MUFU.EX2 R42, R42 ;  /* 0x0000002a002a7308 */ /* 0x000fe80000000800 */
[C---:B------:R-:W-:Y:S01]  /*f6f0*/  HMMA.16816.F32.BF16 R160, R12.reuse, R190, R160 ;  /* 0x000000be0ca0723c */ /* 0x040fe200000418a0 */
[----:B------:R-:W4:Y:S05]  /*f700*/  LDSM.16.MT88.4 R188, [R218+0x6800] ;  /* 0x00680000dabc783b */ /* 0x000f2a0000004200 */
[----:B------:R-:W-:Y:S02]  /*f710*/  MUFU.EX2 R43, R43 ;  /* 0x0000002b002b7308 */ /* 0x000fe40000000800 */
[C---:B--2---:R-:W-:Y:S08]  /*f720*/  HMMA.16816.F32.BF16 R164, R12.reuse, R184, R164 ;  /* 0x000000b80ca4723c */ /* 0x044ff000000418a4 */
[C---:B------:R-:W-:Y:S01]  /*f730*/  HMMA.16816.F32.BF16 R168, R12.reuse, R186, R168 ;  /* 0x000000ba0ca8723c */ /* 0x040fe200000418a8 */
[----:B------:R-:W2:Y:S01]  /*f740*/  LDSM.16.MT88.4 R184, [R221+0x6800] ;  /* 0x00680000ddb8783b */ /* 0x000ea20000004200 */
[----:B------:R-:W-:Y:S06]  /*f750*/  MUFU.EX2 R44, R44 ;  /* 0x0000002c002c7308 */ /* 0x000fec0000000800 */
[C---:B---3--:R-:W-:Y:S04]  /*f760*/  HMMA.16816.F32.BF16 R52, R12.reuse, R16, R52 ;  /* 0x000000100c34723c */ /* 0x048fe80000041834 */
[----:B------:R-:W-:Y:S04]  /*f770*/  MUFU.EX2 R45, R45 ;  /* 0x0000002d002d7308 */ /* 0x000fe80000000800 */
[C---:B------:R-:W-:Y:S01]  /*f780*/  HMMA.16816.F32.BF16 R56, R12.reuse, R18, R56 ;  /* 0x000000120c38723c */ /* 0x040fe20000041838 */
[----:B------:R-:W3:Y:S05]  /*f790*/  LDSM.16.MT88.4 R16, [R220+0x6800] ;  /* 0x00680000dc10783b */ /* 0x000eea0000004200 */
[----:B------:R-:W-:Y:S02]  /*f7a0*/  MUFU.EX2 R46, R46 ;  /* 0x0000002e002e7308 */ /* 0x000fe40000000800 */
[C---:B-1----:R-:W-:Y:S08]  /*f7b0*/  HMMA.16816.F32.BF16 R60, R12.reuse, R176, R60 ;  /* 0x000000b00c3c723c */ /* 0x042ff0000004183c */
[C---:B------:R-:W-:Y:S01]  /*f7c0*/  HMMA.16816.F32.BF16 R64, R12.reuse, R178, R64 ;  /* 0x000000b20c40723c */ /* 0x040fe20000041840 */
[----:B------:R-:W1:Y:S01]  /*f7d0*/  LDSM.16.MT88.4 R176, [R217+0x9800] ;  /* 0x00980000d9b0783b */ /* 0x000e620000004200 */
[----:B------:R-:W-:Y:S06]  /*f7e0*/  MUFU.EX2 R47, R47 ;  /* 0x0000002f002f7308 */ /* 0x000fec0000000800 */
[C---:B----4-:R-:W-:Y:S04]  /*f7f0*/  HMMA.16816.F32.BF16 R68, R12.reuse, R180, R68 ;  /* 0x000000b40c44723c */ /* 0x050fe80000041844 */
[----:B------:R-:W-:Y:S04]  /*f800*/  MUFU.EX2 R48, R48 ;  /* 0x0000003000307308 */ /* 0x000fe80000000800 */
[C---:B------:R-:W-:Y:S01]  /*f810*/  HMMA.16816.F32.BF16 R72, R12.reuse, R182, R72 ;  /* 0x000000b60c48723c */ /* 0x040fe20000041848 */
[----:B------:R-:W4:Y:S05]  /*f820*/  LDSM.16.MT88.4 R180, [R218+0x9800] ;  /* 0x00980000dab4783b */ /* 0x000f2a0000004200 */
[----:B------:R-:W-:Y:S02]  /*f830*/  MUFU.EX2 R50, R50 ;  /* 0x0000003200327308 */ /* 0x000fe40000000800 */
[C---:B------:R-:W-:Y:S08]  /*f840*/  HMMA.16816.F32.BF16 R76, R12.reuse, R188, R76 ;  /* 0x000000bc0c4c723c */ /* 0x040ff0000004184c */
[C---:B------:R-:W-:Y:S01]  /*f850*/  HMMA.16816.F32.BF16 R80, R12.reuse, R190, R80 ;  /* 0x000000be0c50723c */ /* 0x040fe20000041850 */
[----:B------:R-:W-:Y:S07]  /*f860*/  MUFU.EX2 R191, R26 ;  /* 0x0000001a00bf7308 */ /* 0x000fee0000000800 */
[C---:B--2---:R-:W-:Y:S03]  /*f870*/  HMMA.16816.F32.BF16 R84, R12.reuse, R184, R84 ;  /* 0x000000b80c54723c */ /* 0x044fe60000041854 */
[----:B------:R2:W1:Y:S05]  /*f880*/  MUFU.EX2 R190, R27 ;  /* 0x0000001b00be7308 */ /* 0x00046a0000000800 */
[C---:B------:R-:W-:Y:S01]  /*f890*/  HMMA.16816.F32.BF16 R88, R12.reuse, R186, R88 ;  /* 0x000000ba0c58723c */ /* 0x040fe20000041858 */
[----:B------:R-:W4:Y:S04]  /*f8a0*/  LDSM.16.MT88.4 R184, [R221+0x9800] ;  /* 0x00980000ddb8783b */ /* 0x000f280000004200 */
[----:B------:R-:W-:Y:S03]  /*f8b0*/  MUFU.EX2 R189, R30 ;  /* 0x0000001e00bd7308 */ /* 0x000fe60000000800 */
[C---:B---3--:R-:W-:Y:S07]  /*f8c0*/  HMMA.16816.F32.BF16 R92, R12.reuse, R16, R92 ;  /* 0x000000100c5c723c */ /* 0x048fee000004185c */
[----:B------:R-:W-:Y:S01]  /*f8d0*/  MUFU.EX2 R188, R31 ;  /* 0x0000001f00bc7308 */ /* 0x000fe20000000800 */
[C---:B------:R-:W-:Y:S01]  /*f8e0*/  HMMA.16816.F32.BF16 R96, R12.reuse, R18, R96 ;  /* 0x000000120c60723c */ /* 0x040fe20000041860 */
[----:B------:R-:W3:Y:S06]  /*f8f0*/  LDSM.16.MT88.4 R16, [R220+0x9800] ;  /* 0x00980000dc10783b */ /* 0x000eec0000004200 */
[----:B--2---:R-:W2:Y:S01]  /*f900*/  LDSM.16.MT88.4 R24, [R218+0x1000] ;  /* 0x00100000da18783b */ /* 0x004ea20000004200 */
[C---:B-1----:R-:W-:Y:S08]  /*f910*/  HMMA.16816.F32.BF16 R100, R12.reuse, R176, R100 ;  /* 0x000000b00c64723c */ /* 0x042ff00000041864 */
[C---:B------:R-:W-:Y:S01]  /*f920*/  HMMA.16816.F32.BF16 R104, R12.reuse, R178, R104 ;  /* 0x000000b20c68723c */ /* 0x040fe20000041868 */
[----:B------:R-:W-:Y:S07]  /*f930*/  LDSM.16.MT88.4 R176, [R220+0x1000] ;  /* 0x00100000dcb0783b */ /* 0x000fee0000004200 */
[C---:B----4-:R-:W-:Y:S08]  /*f940*/  HMMA.16816.F32.BF16 R108, R12.reuse, R180, R108 ;  /* 0x000000b40c6c723c */ /* 0x050ff0000004186c */
[C---:B------:R-:W-:Y:S01]  /*f950*/  HMMA.16816.F32.BF16 R112, R12.reuse, R182, R112 ;  /* 0x000000b60c70723c */ /* 0x040fe20000041870 */
[----:B------:R-:W-:Y:S07]  /*f960*/  LDSM.16.MT88.4 R180, [R217+0x4000] ;  /* 0x00400000d9b4783b */ /* 0x000fee0000004200 */
[C---:B------:R-:W-:Y:S08]  /*f970*/  HMMA.16816.F32.BF16 R116, R12.reuse, R184, R116 ;  /* 0x000000b80c74723c */ /* 0x040ff00000041874 */
[C---:B------:R-:W-:Y:S01]  /*f980*/  HMMA.16816.F32.BF16 R120, R12.reuse, R186, R120 ;  /* 0x000000ba0c78723c */ /* 0x040fe20000041878 */
[----:B------:R-:W-:Y:S07]  /*f990*/  LDSM.16.MT88.4 R184, [R217+0x2800] ;  /* 0x00280000d9b8783b */ /* 0x000fee0000004200 */
[C---:B---3--:R-:W-:Y:S08]  /*f9a0*/  HMMA.16816.F32.BF16 R124, R12.reuse, R16, R124 ;  /* 0x000000100c7c723c */ /* 0x048ff0000004187c */
[----:B------:R-:W-:Y:S01]  /*f9b0*/  HMMA.16816.F32.BF16 R128, R12, R18, R128 ;  /* 0x000000120c80723c */ /* 0x000fe20000041880 */
[----:B------:R-:W1:Y:S06]  /*f9c0*/  LDSM.16.MT88.4 R16, [R221+0x1000] ;  /* 0x00100000dd10783b */ /* 0x000e6c0000004200 */
[----:B------:R-:W-:Y:S02]  /*f9d0*/  F2FP.BF16.PACK_AB R12, R209, R210 ;  /* 0x000000d2d10c723e */ /* 0x000fe400000010ff */
[----:B------:R-:W-:Y:S03]  /*f9e0*/  F2FP.BF16.PACK_AB R13, R192, R193 ;  /* 0x000000c1c00d723e */ /* 0x000fe600000010ff */
[----:B------:R-:W-:Y:S02]  /*f9f0*/  F2FP.BF16.PACK_AB R14, R207, R208 ;  /* 0x000000d0cf0e723e */ /* 0x000fe400000010ff */
[----:B------:R-:W-:Y:S07]  /*fa00*/  F2FP.BF16.PACK_AB R15, R190, R191 ;  /* 0x000000bfbe0f723e */ /* 0x000fee00000010ff */
[C---:B------:R-:W-:Y:S08]  /*fa10*/  HMMA.16816.F32.BF16 R4, R12.reuse, R20, R4 ;  /* 0x000000140c04723c */ /* 0x040ff00000041804 */
        /* <DEDUP_REMOVED lines=24> */
[C---:B------:R-:W-:Y:S01]  /*fba0*/  HMMA.16816.F32.BF16 R72, R12.reuse, R178, R72 ;  /* 0x000000b20c48723c */ /* 0x040fe20000041848 */
[----:B------:R-:W2:Y:S07]  /*fbb0*/  LDSM.16.MT88.4 R176, [R218+0xa000] ;  /* 0x00a00000dab0783b */ /* 0x000eae0000004200 */
[C---:B------:R-:W-:Y:S07]  /*fbc0*/  HMMA.16816.F32.BF16 R76, R12.reuse, R180, R76 ;  /* 0x000000b40c4c723c */ /* 0x040fee000004184c */
[----:B------:R-:W-:Y:S01]  /*fbd0*/  MOV R181, R205 ;  /* 0x000000cd00b57202 */ /* 0x000fe20000000f00 */
[C---:B------:R-:W-:Y:S01]  /*fbe0*/  HMMA.16816.F32.BF16 R80, R12.reuse, R182, R80 ;  /* 0x000000b60c50723c */ /* 0x040fe20000041850 */
[----:B------:R-:W4:Y:S01]  /*fbf0*/  LDL.LU R182, [R1+0x8] ;  /* 0x0000080001b67983 */ /* 0x000f220000300800 */
[----:B------:R1:W1:Y:S02]  /*fc00*/  MUFU.EX2 R205, R29 ;  /* 0x0000001d00cd7308 */ /* 0x0002640000000800 */
[----:B------:R-:W-:Y:S03]  /*fc10*/  MOV R180, R204 ;  /* 0x000000cc00b47202 */ /* 0x000fe60000000f00 */
[----:B------:R-:W-:Y:S01]  /*fc20*/  MOV R183, R203 ;  /* 0x000000cb00b77202 */ /* 0x000fe20000000f00 */
[C---:B---3--:R-:W-:Y:S04]  /*fc30*/  HMMA.16816.F32.BF16 R84, R12.reuse, R20, R84 ;  /* 0x000000140c54723c */ /* 0x048fe80000041854 */
[----:B------:R-:W-:Y:S04]  /*fc40*/  MUFU.EX2 R204, R32 ;  /* 0x0000002000cc7308 */ /* 0x000fe80000000800 */
[C---:B------:R-:W-:Y:S01]  /*fc50*/  HMMA.16816.F32.BF16 R88, R12.reuse, R22, R88 ;  /* 0x000000160c58723c */ /* 0x040fe20000041858 */
[----:B------:R-:W3:Y:S05]  /*fc60*/  LDSM.16.MT88.4 R20, [R221+0xa000] ;  /* 0x00a00000dd14783b */ /* 0x000eea0000004200 */
[----:B------:R3:W3:Y:S02]  /*fc70*/  MUFU.EX2 R203, R33 ;  /* 0x0000002100cb7308 */ /* 0x0006e40000000800 */
[C---:B--2---:R-:W-:Y:S01]  /*fc80*/  HMMA.16816.F32.BF16 R92, R12.reuse, R24, R92 ;  /* 0x000000180c5c723c */ /* 0x044fe2000004185c */
[----:B-1----:R-:W-:Y:S07]  /*fc90*/  LDSM.16.MT88.4 R28, [R218+0x1800] ;  /* 0x00180000da1c783b */ /* 0x002fee0000004200 */
[C---:B------:R-:W-:Y:S01]  /*fca0*/  HMMA.16816.F32.BF16 R96, R12.reuse, R26, R96 ;  /* 0x0000001a0c60723c */ /* 0x040fe20000041860 */
[----:B------:R-:W1:Y:S07]  /*fcb0*/  LDSM.16.MT88.4 R24, [R220+0xa000] ;  /* 0x00a00000dc18783b */ /* 0x000e6e0000004200 */
[C---:B------:R-:W-:Y:S01]  /*fcc0*/  HMMA.16816.F32.BF16 R100, R12.reuse, R16, R100 ;  /* 0x000000100c64723c */ /* 0x040fe20000041864 */
[----:B---3--:R-:W-:Y:S07]  /*fcd0*/  LDSM.16.MT88.4 R32, [R221+0x1800] ;  /* 0x00180000dd20783b */ /* 0x008fee0000004200 */
[C---:B------:R-:W-:Y:S01]  /*fce0*/  HMMA.16816.F32.BF16 R104, R12.reuse, R18, R104 ;  /* 0x000000120c68723c */ /* 0x040fe20000041868 */
[----:B------:R-:W2:Y:S07]  /*fcf0*/  LDSM.16.MT88.4 R16, [R217+0x1800] ;  /* 0x00180000d910783b */ /* 0x000eae0000004200 */
[C---:B------:R-:W-:Y:S01]  /*fd00*/  HMMA.16816.F32.BF16 R108, R12.reuse, R176, R108 ;  /* 0x000000b00c6c723c */ /* 0x040fe2000004186c */
[----:B------:R-:W3:Y:S06]  /*fd10*/  LDL.LU R177, [R1+0x4] ;  /* 0x0000040001b17983 */ /* 0x000eec0000300800 */
[----:B------:R-:W-:Y:S01]  /*fd20*/  MOV R176, R180 ;  /* 0x000000b400b07202 */ /* 0x000fe20000000f00 */
[C---:B------:R-:W-:Y:S07]  /*fd30*/  HMMA.16816.F32.BF16 R112, R12.reuse, R178, R112 ;  /* 0x000000b20c70723c */ /* 0x040fee0000041870 */
[----:B------:R-:W-:Y:S01]  /*fd40*/  MOV R179, R181 ;  /* 0x000000b500b37202 */ /* 0x000fe20000000f00 */
[C---:B------:R-:W-:Y:S08]  /*fd50*/  HMMA.16816.F32.BF16 R116, R12.reuse, R20, R116 ;  /* 0x000000140c74723c */ /* 0x040ff00000041874 */
[C---:B------:R-:W-:Y:S01]  /*fd60*/  HMMA.16816.F32.BF16 R120, R12.reuse, R22, R120 ;  /* 0x000000160c78723c */ /* 0x040fe20000041878 */
[----:B------:R-:W2:Y:S07]  /*fd70*/  LDSM.16.MT88.4 R20, [R220+0x1800] ;  /* 0x00180000dc14783b */ /* 0x000eae0000004200 */
        /* <DEDUP_REMOVED lines=30> */
[----:B------:R-:W-:Y:S07]  /*ff60*/  LDSM.16.MT88.4 R32, [R217+0x5000] ;  /* 0x00500000d920783b */ /* 0x000fee0000004200 */
        /* <DEDUP_REMOVED lines=11> */
[----:B------:R-:W2:Y:S03]  /*10020*/  LDSM.16.MT88.4 R28, [R220+0xa800] ;  /* 0x00a80000dc1c783b */ /* 0x000ea60000004200 */
[----:B----4-:R-:W-:Y:S04]  /*10030*/  FFMA.FTZ R0, R0, R182, R199 ;  /* 0x000000b600007223 */ /* 0x010fe800000100c7 */
        /* <DEDUP_REMOVED lines=8> */
[----:B------:R-:W1:Y:S03]  /*100c0*/  LDSM.16.MT88.4 R24, [R218+0x2000] ;  /* 0x00200000da18783b */ /* 0x000e660000004200 */
[----:B------:R-:W-:Y:S04]  /*100d0*/  FADD.FTZ R0, R198, R0 ;  /* 0x00000000c6007221 */ /* 0x000fe80000010000 */
[C---:B--2---:R-:W-:Y:S04]  /*100e0*/  HMMA.16816.F32.BF16 R116, R12.reuse, R16, R116 ;  /* 0x000000100c74723c */ /* 0x044fe80000041874 */
[----:B------:R-:W-:Y:S04]  /*100f0*/  FADD.FTZ R0, R197, R0 ;  /* 0x00000000c5007221 */ /* 0x000fe80000010000 */
[C---:B------:R-:W-:Y:S01]  /*10100*/  HMMA.16816.F32.BF16 R120, R12.reuse, R18, R120 ;  /* 0x000000120c78723c */ /* 0x040fe20000041878 */
[----:B------:R-:W2:Y:S03]  /*10110*/  LDSM.16.MT88.4 R16, [R221+0x2000] ;  /* 0x00200000dd10783b */ /* 0x000ea60000004200 */
[----:B------:R-:W-:Y:S04]  /*10120*/  FADD.FTZ R0, R195, R0 ;  /* 0x00000000c3007221 */ /* 0x000fe80000010000 */
[C---:B------:R-:W-:Y:S04]  /*10130*/  HMMA.16816.F32.BF16 R124, R12.reuse, R28, R124 ;  /* 0x0000001c0c7c723c */ /* 0x040fe8000004187c */
[----:B---3--:R-:W-:Y:S01]  /*10140*/  FFMA.FTZ R2, R2, R177, R215 ;  /* 0x000000b102027223 */ /* 0x008fe200000100d7 */
[----:B------:R-:W-:Y:S01]  /*10150*/  MOV R177, R183 ;  /* 0x000000b700b17202 */ /* 0x000fe20000000f00 */
[----:B------:R-:W-:Y:S02]  /*10160*/  FADD.FTZ R0, R194, R0 ;  /* 0x00000000c2007221 */ /* 0x000fe40000010000 */
[----:B------:R-:W-:Y:S01]  /*10170*/  HMMA.16816.F32.BF16 R128, R12, R30, R128 ;  /* 0x0000001e0c80723c */ /* 0x000fe20000041880 */
[----:B------:R-:W3:Y:S03]  /*10180*/  LDSM.16.MT88.4 R28, [R220+0x2000] ;  /* 0x00200000dc1c783b */ /* 0x000ee60000004200 */
[----:B------:R-:W-:Y:S02]  /*10190*/  FADD.FTZ R0, R193, R0 ;  /* 0x00000000c1007221 */ /* 0x000fe40000010000 */
[----:B------:R-:W-:Y:S01]  /*101a0*/  FADD.FTZ R2, R179, R2 ;  /* 0x00000002b3027221 */ /* 0x000fe20000010000 */
[----:B------:R-:W-:Y:S01]  /*101b0*/  F2FP.BF16.PACK_AB R12, R37, R36 ;  /* 0x00000024250c723e */ /* 0x000fe200000010ff */
[----:B------:R-:W-:Y:S01]  /*101c0*/  FADD.FTZ R0, R192, R0 ;  /* 0x00000000c0007221 */ /* 0x000fe20000010000 */
[----:B------:R-:W-:Y:S03]  /*101d0*/  F2FP.BF16.PACK_AB R13, R39, R38 ;  /* 0x00000026270d723e */ /* 0x000fe600000010ff */
[----:B------:R-:W-:Y:S01]  /*101e0*/  F2FP.BF16.PACK_AB R14, R41, R40 ;  /* 0x00000028290e723e */ /* 0x000fe200000010ff */
[----:B------:R-:W-:Y:S01]  /*101f0*/  FADD.FTZ R0, R191, R0 ;  /* 0x00000000bf007221 */ /* 0x000fe20000010000 */
[----:B------:R-:W-:Y:S01]  /*10200*/  F2FP.BF16.PACK_AB R15, R43, R42 ;  /* 0x0000002a2b0f723e */ /* 0x000fe200000010ff */
        /* <DEDUP_REMOVED lines=8> */
[----:B------:R-:W4:Y:S03]  /*10290*/  LDSM.16.MT88.4 R20, [R218+0x5000] ;  /* 0x00500000da14783b */ /* 0x000f260000004200 */
[----:B------:R-:W-:Y:S01]  /*102a0*/  FADD.FTZ R0, R175, R0 ;  /* 0x00000000af007221 */ /* 0x000fe20000010000 */
[----:B------:R-:W-:Y:S01]  /*102b0*/  MOV R175, R172 ;  /* 0x000000ac00af7202 */ /* 0x000fe20000000f00 */
        /* <DEDUP_REMOVED lines=26> */
[----:B------:R-:W3:Y:S03]  /*10460*/  LDSM.16.MT88.4 R32, [R218+0x8000] ;  /* 0x00800000da20783b */ /* 0x000ee60000004200 */
[----:B------:R-:W-:Y:S04]  /*10470*/  FADD.FTZ R2, R205, R2 ;  /* 0x00000002cd027221 */ /* 0x000fe80000010000 */
[C---:B----4-:R-:W-:Y:S04]  /*10480*/  HMMA.16816.F32.BF16 R164, R12.reuse, R20, R164 ;  /* 0x000000140ca4723c */ /* 0x050fe800000418a4 */
        /* <DEDUP_REMOVED lines=14> */
[C---:B---3--:R-:W-:Y:S04]  /*10570*/  HMMA.16816.F32.BF16 R68, R12.reuse, R28, R68 ;  /* 0x0000001c0c44723c */ /* 0x048fe80000041844 */
[----:B------:R-:W-:Y:S04]  /*10580*/  FADD.FTZ R0, R44, R2 ;  /* 0x000000022c007221 */ /* 0x000fe80000010000 */
[C---:B------:R-:W-:Y:S01]  /*10590*/  HMMA.16816.F32.BF16 R72, R12.reuse, R30, R72 ;  /* 0x0000001e0c48723c */ /* 0x040fe20000041848 */
[----:B------:R-:W3:Y:S03]  /*105a0*/  LDSM.16.MT88.4 R28, [R218+0xb000] ;  /* 0x00b00000da1c783b */ /* 0x000ee60000004200 */
[----:B------:R-:W-:Y:S04]  /*105b0*/  FADD.FTZ R0, R45, R0 ;  /* 0x000000002d007221 */ /* 0x000fe80000010000 */
[C---:B------:R-:W-:Y:S04]  /*105c0*/  HMMA.16816.F32.BF16 R76, R12.reuse, R32, R76 ;  /* 0x000000200c4c723c */ /* 0x040fe8000004184c */
[----:B------:R-:W-:Y:S02]  /*105d0*/  FADD.FTZ R2, R48, R0 ;  /* 0x0000000030027221 */ /* 0x000fe40000010000 */
[----:B------:R-:W-:Y:S02]  /*105e0*/  FADD.FTZ R0, R50, R3 ;  /* 0x0000000332007221 */ /* 0x000fe40000010000 */
[C---:B------:R-:W-:Y:S01]  /*105f0*/  HMMA.16816.F32.BF16 R80, R12.reuse, R34, R80 ;  /* 0x000000220c50723c */ /* 0x040fe20000041850 */
[----:B------:R-:W-:Y:S03]  /*10600*/  LDSM.16.MT88.4 R32, [R217+0x5800] ;  /* 0x00580000d920783b */ /* 0x000fe60000004200 */
[----:B------:R-:W-:Y:S02]  /*10610*/  FADD.FTZ R2, R49, R2 ;  /* 0x0000000231027221 */ /* 0x000fe40000010000 */
[C---:B------:R-:W-:Y:S02]  /*10620*/  FADD.FTZ R0, R174.reuse, R0 ;  /* 0x00000000ae007221 */ /* 0x040fe40000010000 */
[C---:B----4-:R-:W-:Y:S01]  /*10630*/  HMMA.16816.F32.BF16 R84, R12.reuse, R20, R84 ;  /* 0x000000140c54723c */ /* 0x050fe20000041854 */
[----:B------:R-:W-:Y:S06]  /*10640*/  STL [R1+0x4], R2 ;  /* 0x0000040201007387 */ /* 0x000fec0000100800 */
[----:B------:R-:W-:Y:S01]  /*10650*/  STL [R1+0x8], R0 ;  /* 0x0000080001007387 */ /* 0x000fe20000100800 */
[C---:B------:R-:W-:Y:S05]  /*10660*/  HMMA.16816.F32.BF16 R88, R12.reuse, R22, R88 ;  /* 0x000000160c58723c */ /* 0x040fea0000041858 */
[----:B------:R-:W4:Y:S03]  /*10670*/  LDSM.16.MT88.4 R20, [R221+0xb000] ;  /* 0x00b00000dd14783b */ /* 0x000f260000004200 */
        /* <DEDUP_REMOVED lines=13> */
[----:B------:R-:W-:Y:S01]  /*10750*/  HMMA.16816.F32.BF16 R128, R12, R26, R128 ;  /* 0x0000001a0c80723c */ /* 0x000fe20000041880 */
[----:B------:R-:W1:Y:S06]  /*10760*/  LDSM.16.MT88.4 R24, [R218+0x5800] ;  /* 0x00580000da18783b */ /* 0x000e6c0000004200 */
[----:B------:R-:W-:Y:S02]  /*10770*/  F2FP.BF16.PACK_AB R12, R45, R44 ;  /* 0x0000002c2d0c723e */ /* 0x000fe400000010ff */
[----:B------:R-:W-:Y:S03]  /*10780*/  F2FP.BF16.PACK_AB R13, R47, R46 ;  /* 0x0000002e2f0d723e */ /* 0x000fe600000010ff */
[----:B------:R-:W-:Y:S02]  /*10790*/  F2FP.BF16.PACK_AB R14, R49, R48 ;  /* 0x00000030310e723e */ /* 0x000fe400000010ff */
[----:B------:R-:W-:Y:S02]  /*107a0*/  F2FP.BF16.PACK_AB R15, R174, R50 ;  /* 0x00000032ae0f723e */ /* 0x000fe400000010ff */
[----:B------:R-:W-:Y:S05]  /*107b0*/  MOV R174, R173 ;  /* 0x000000ad00ae7202 */ /* 0x000fea0000000f00 */
[C---:B------:R-:W-:Y:S01]  /*107c0*/  HMMA.16816.F32.BF16 R180, R12.reuse, R184, R4 ;  /* 0x000000b80cb4723c */ /* 0x040fe20000041804 */
[----:B------:R-:W1:Y:S07]  /*107d0*/  LDSM.16.MT88.4 R4, [R221+0x5800] ;  /* 0x00580000dd04783b */ /* 0x000e6e0000004200 */
        /* <DEDUP_REMOVED lines=11> */
[C---:B------:R-:W-:Y:S08]  /*10890*/  HMMA.16816.F32.BF16 R156, R12.reuse, R32, R156 ;  /* 0x000000200c9c723c */ /* 0x040ff0000004189c */
[C---:B------:R-:W-:Y:S01]  /*108a0*/  HMMA.16816.F32.BF16 R160, R12.reuse, R34, R160 ;  /* 0x000000220ca0723c */ /* 0x040fe200000418a0 */
[----:B------:R-:W4:Y:S07]  /*108b0*/  LDSM.16.MT88.4 R32, [R220+0x8800] ;  /* 0x00880000dc20783b */ /* 0x000f2e0000004200 */
[C---:B-1----:R-:W-:Y:S08]  /*108c0*/  HMMA.16816.F32.BF16 R164, R12.reuse, R24, R164 ;  /* 0x000000180ca4723c */ /* 0x042ff000000418a4 */
[C---:B------:R-:W-:Y:S08]  /*108d0*/  HMMA.16816.F32.BF16 R168, R12.reuse, R26, R168 ;  /* 0x0000001a0ca8723c */ /* 0x040ff000000418a8 */
[C---:B------:R-:W-:Y:S08]  /*108e0*/  HMMA.16816.F32.BF16 R52, R12.reuse, R4, R52 ;  /* 0x000000040c34723c */ /* 0x040ff00000041834 */
        /* <DEDUP_REMOVED lines=9> */
[C---:B------:R-:W-:Y:S08]  /*10980*/  HMMA.16816.F32.BF16 R80, R12.reuse, R22, R80 ;  /* 0x000000160c50723c */ /* 0x040ff00000041850 */
[C---:B------:R-:W-:Y:S08]  /*10990*/  HMMA.16816.F32.BF16 R84, R12.reuse, R28, R84 ;  /* 0x0000001c0c54723c */ /* 0x040ff00000041854 */
[C---:B------:R-:W-:Y:S08]  /*109a0*/  HMMA.16816.F32.BF16 R88, R12.reuse, R30, R88 ;  /* 0x0000001e0c58723c */ /* 0x040ff00000041858 */
[C---:B----4-:R-:W-:Y:S08]  /*109b0*/  HMMA.16816.F32.BF16 R92, R12.reuse, R32, R92 ;  /* 0x000000200c5c723c */ /* 0x050ff0000004185c */
[C---:B------:R-:W-:Y:S08]  /*109c0*/  HMMA.16816.F32.BF16 R96, R12.reuse, R34, R96 ;  /* 0x000000220c60723c */ /* 0x040ff00000041860 */
[C---:B-1----:R-:W-:Y:S08]  /*109d0*/  HMMA.16816.F32.BF16 R100, R12.reuse, R4, R100 ;  /* 0x000000040c64723c */ /* 0x042ff00000041864 */
[C---:B------:R-:W-:Y:S01]  /*109e0*/  HMMA.16816.F32.BF16 R104, R12.reuse, R6, R104 ;  /* 0x000000060c68723c */ /* 0x040fe20000041868 */
[----:B------:R-:W1:Y:S07]  /*109f0*/  LDSM.16.MT88.4 R4, [R220+0xb800] ;  /* 0x00b80000dc04783b */ /* 0x000e6e0000004200 */
[C---:B------:R-:W-:Y:S08]  /*10a00*/  HMMA.16816.F32.BF16 R108, R12.reuse, R8, R108 ;  /* 0x000000080c6c723c */ /* 0x040ff0000004186c */
[C---:B------:R-:W-:Y:S08]  /*10a10*/  HMMA.16816.F32.BF16 R112, R12.reuse, R10, R112 ;  /* 0x0000000a0c70723c */ /* 0x040ff00000041870 */
[C---:B--2---:R-:W-:Y:S08]  /*10a20*/  HMMA.16816.F32.BF16 R116, R12.reuse, R16, R116 ;  /* 0x000000100c74723c */ /* 0x044ff00000041874 */
[C---:B------:R-:W-:Y:S08]  /*10a30*/  HMMA.16816.F32.BF16 R120, R12.reuse, R18, R120 ;  /* 0x000000120c78723c */ /* 0x040ff00000041878 */
[C---:B-1----:R-:W-:Y:S08]  /*10a40*/  HMMA.16816.F32.BF16 R124, R12.reuse, R4, R124 ;  /* 0x000000040c7c723c */ /* 0x042ff0000004187c */
[----:B------:R-:W-:Y:S01]  /*10a50*/  HMMA.16816.F32.BF16 R128, R12, R6, R128 ;  /* 0x000000060c80723c */ /* 0x000fe20000041880 */
[----:B------:R-:W-:-:S07]  /*10a60*/  @P0 BRA `(.L_x_2816) ;  /* 0xffffbd3000000947 */ /* 0x000fce000383ffff */
.L_x_2815:
[----:B------:R-:W-:Y:S07]  /*10a70*/  @!UPT UIADD3 URZ, URZ, URZ, URZ ;  /* 0x0000003f3f3ff290 */ /* 0x000fee000fffe03f */
[----:B------:R-:W-:Y:S02]  /*10a80*/  MOV R7, 0x1f ;  /* 0x0000001f00077802 */ /* 0x000fe40000000f00 */
[----:B------:R-:W-:Y:S01]  /*10a90*/  MOV R6, 0xffffffff ;  /* 0xffffffff00067802 */ /* 0x000fe20000000f00 */
[----:B------:R-:W-:Y:S06]  /*10aa0*/  BRA.DIV ~URZ, `(.L_x_2817) ;  /* 0x000032127f007947 */ /* 0x000fec000b800000 */
[----:B------:R-:W2:Y:S04]  /*10ab0*/  LDL R0, [R1+0x4] ;  /* 0x0000040001007983 */ /* 0x000ea80000100800 */
[----:B--2---:R1:W2:Y:S02]  /*10ac0*/  SHFL.BFLY PT, R4, R0, 0x2, 0x1f ;  /* 0x0c401f0000047f89 */ /* 0x0042a400000e0000 */
.L_x_2855:
        /* <DEDUP_REMOVED lines=9> */
.L_x_2856:
        /* <DEDUP_REMOVED lines=149> */
.L_x_2798:
        /* <DEDUP_REMOVED lines=19> */
.L_x_2820:
[----:B-1----:R-:W-:Y:S05]  /*115e0*/  BSYNC B0 ;  /* 0x0000000000007941 */ /* 0x002fea0003800000 */
.L_x_2819:
        /* <DEDUP_REMOVED lines=151> */
[----:B------:R-:W-:Y:S05]  /*11f60*/  CALL.REL.NOINC `($__internal_11_$__cuda_sm70_shflsync_idx_p) ;  /* 0x0000227000007944 */ /* 0x000fea0003c00000 */
.L_x_2823:
        /* <DEDUP_REMOVED lines=128> */
.L_x_2825:
[----:B---34-:R-:W-:Y:S05]  /*12770*/  BSYNC B0 ;  /* 0x0000000000007941 */ /* 0x018fea0003800000 */
.L_x_2824:
        /* <DEDUP_REMOVED lines=22> */
.L_x_2827:
[----:B------:R-:W-:Y:S05]  /*128e0*/  BSYNC B0 ;  /* 0x0000000000007941 */ /* 0x000fea0003800000 */
.L_x_2826:
        /* <DEDUP_REMOVED lines=22> */
.L_x_2829:
[----:B------:R-:W-:Y:S05]  /*12a50*/  BSYNC B0 ;  /* 0x0000000000007941 */ /* 0x000fea0003800000 */
.L_x_2828:
        /* <DEDUP_REMOVED lines=23> */
.L_x_2822:
        /* <DEDUP_REMOVED lines=40> */
.L_x_2832:
[----:B------:R-:W-:Y:S05]  /*12e50*/  BSYNC B0 ;  /* 0x0000000000007941 */ /* 0x000fea0003800000 */
.L_x_2831:
        /* <DEDUP_REMOVED lines=35> */
.L_x_2857:
[----:B------:R-:W-:Y:S05]  /*13090*/  BRA.DIV ~URZ, `(.L_x_2834) ;  /* 0x00000df27f007947 */ /* 0x000fea000b800000 */
[----:B------:R3:W4:Y:S02]  /*130a0*/  SHFL.IDX PT, R0, R5, RZ, 0x181f ;  /* 0x00181fff05007589 */ /* 0x00072400000e0000 */
.L_x_2858:
        /* <DEDUP_REMOVED lines=28> */
.L_x_2836:
[----:B------:R-:W-:Y:S05]  /*13270*/  BSYNC B0 ;  /* 0x0000000000007941 */ /* 0x000fea0003800000 */
.L_x_2835:
[----:B------:R-:W-:Y:S05]  /*13280*/  BRA.DIV ~URZ, `(.L_x_2837) ;  /* 0x00000c627f007947 */ /* 0x000fea000b800000 */
[----:B--2---:R2:W1:Y:S04]  /*13290*/  SHFL.IDX PT, R2, R3, 0x1, 0x181f ;  /* 0x00381f0003027f89 */ /* 0x00446800000e0000 */
[----:B----4-:R2:W4:Y:S02]  /*132a0*/  SHFL.IDX PT, R0, R5, 0x1, 0x181f ;  /* 0x00381f0005007f89 */ /* 0x01052400000e0000 */
.L_x_2859:
        /* <DEDUP_REMOVED lines=27> */
.L_x_2839:
[----:B------:R-:W-:Y:S05]  /*13460*/  BSYNC B0 ;  /* 0x0000000000007941 */ /* 0x000fea0003800000 */
.L_x_2838:
[----:B------:R-:W-:Y:S05]  /*13470*/  BRA.DIV ~URZ, `(.L_x_2840) ;  /* 0x00000b327f007947 */ /* 0x000fea000b800000 */
[----:B-1----:R1:W2:Y:S02]  /*13480*/  SHFL.IDX PT, R2, R3, 0x2, 0x181f ;  /* 0x00581f0003027f89 */ /* 0x0022a400000e0000 */
.L_x_2860:
[----:B------:R-:W-:Y:S05]  /*13490*/  BRA.DIV ~URZ, `(.L_x_2841) ;  /* 0x00000b827f007947 */ /* 0x000fea000b800000 */
[----:B----4-:R4:W1:Y:S02]  /*134a0*/  SHFL.IDX PT, R0, R5, 0x2, 0x181f ;  /* 0x00581f0005007f89 */ /* 0x01086400000e0000 */
.L_x_2861:
        /* <DEDUP_REMOVED lines=27> */
.L_x_2843:
[----:B------:R-:W-:Y:S05]  /*13660*/  BSYNC B0 ;  /* 0x0000000000007941 */ /* 0x000fea0003800000 */
.L_x_2842:
[----:B------:R-:W-:Y:S05]  /*13670*/  BRA.DIV ~URZ, `(.L_x_2844) ;  /* 0x00000a027f007947 */ /* 0x000fea000b800000 */
[----:B--2---:R2:W3:Y:S04]  /*13680*/  SHFL.IDX PT, R2, R3, 0x3, 0x181f ;  /* 0x00781f0003027f89 */ /* 0x0044e800000e0000 */
[----:B-1----:R2:W1:Y:S02]  /*13690*/  SHFL.IDX PT, R0, R5, 0x3, 0x181f ;  /* 0x00781f0005007f89 */ /* 0x00246400000e0000 */
.L_x_2862:
        /* <DEDUP_REMOVED lines=26> */
.L_x_2830:
[----:B----4-:R-:W-:Y:S05]  /*13840*/  BSYNC B1 ;  /* 0x0000000000017941 */ /* 0x010fea0003800000 */
.L_x_2821:
        /* <DEDUP_REMOVED lines=9> */
.L_x_2863:
[----:B---3--:R-:W3:Y:S01]  /*138e0*/  S2R R2, SR_TID.X ;  /* 0x0000000000027919 */ /* 0x008ee20000002100 */
[----:B------:R-:W-:Y:S03]  /*138f0*/  WARPSYNC 0xffffffff ;  /* 0xffffffff00007948 */ /* 0x000fe60003800000 */
[----:B------:R-:W-:Y:S06]  /*13900*/  BAR.SYNC.DEFER_BLOCKING 0x4, 0x100 ;  /* 0x0104000000007b1d */ /* 0x000fec0000010000 */
[----:B----4-:R4:W-:Y:S01]  /*13910*/  STL [R1+0x68], R0 ;  /* 0x0000680001007387 */ /* 0x0109e20000100800 */
[----:B---3--:R-:W-:-:S13]  /*13920*/  LOP3.LUT P0, RZ, R2, 0xff, RZ, 0xc0, !PT ;  /* 0x000000ff02ff7812 */ /* 0x008fda000780c0ff */
[----:B------:R4:W-:Y:S04]  /*13930*/  @!P0 STS [0x28100], R81 ;  /* 0x02810051ff008388 */ /* 0x0009e80000000800 */
[----:B------:R-:W-:Y:S06]  /*13940*/  BAR.ARV 0x5, 0x100 ;  /* 0x0144000000007b1d */ /* 0x000fec0000002000 */
.L_x_2845:
[----:B-1--4-:R-:W4:Y:S02]  /*13950*/  LDL R0, [R1+0x68] ;  /* 0x0000680001007983 */ /* 0x012f240000100800 */
[----:B----4-:R-:W-:-:S13]  /*13960*/  ISETP.GE.AND P0, PT, R0, c[0x0][0x538], PT ;  /* 0x00014e0000007a0c */ /* 0x010fda0003f06270 */
[----:B--23-5:R-:W-:Y:S01]  /*13970*/  @P0 CALL.REL.NOINC `(.L_x_2847) ;  /* 0x0000001000000944 */ /* 0x02cfe20003c00000 */
[----:B------:R-:W-:Y:S05]  /*13980*/  BRA `(.L_x_2848) ;  /* 0xfffed16000007947 */ /* 0x000fea000383ffff */
.L_x_2847:
[----:B------:R-:W-:Y:S05]  /*13990*/  EXIT ;  /* 0x000000000000794d */ /* 0x000fea0003800000 */
.L_x_2799:
[----:B------:R-:W-:Y:S01]  /*139a0*/  IMAD.MOV.U32 R9, RZ, RZ, R12 ;  /* 0x000000ffff097224 */ /* 0x000fe200078e000c */
[----:B--2---:R-:W-:Y:S01]  /*139b0*/  MOV R6, RZ ;  /* 0x000000ff00067202 */ /* 0x004fe20000000f00 */
[----:B------:R-:W-:Y:S01]  /*139c0*/  IMAD.MOV.U32 R0, RZ, RZ, 0x181f ;  /* 0x0000181fff007424 */ /* 0x000fe200078e00ff */
[----:B------:R-:W-:Y:S02]  /*139d0*/  MOV R7, 0x139f0 ;  /* 0x000139f000077802 */ /* 0x000fe40000000f00 */
[----:B------:R-:W-:Y:S05]  /*139e0*/  CALL.REL.NOINC `($__internal_11_$__cuda_sm70_shflsync_idx_p) ;  /* 0x000007f000007944 */ /* 0x000fea0003c00000 */
[----:B------:R-:W-:Y:S01]  /*139f0*/  MOV R2, R0 ;  /* 0x0000000000027202 */ /* 0x000fe20000000f00 */
[----:B------:R-:W-:Y:S05]  /*13a00*/  BRA `(.L_x_2849) ;  /* 0xfffee0a000007947 */ /* 0x000fea000383ffff */
.L_x_2800:
[----:B------:R-:W-:Y:S01]  /*13a10*/  IMAD.MOV.U32 R9, RZ, RZ, R14 ;  /* 0x000000ffff097224 */ /* 0x000fe200078e000e */
[----:B--2---:R-:W-:Y:S01]  /*13a20*/  MOV R6, RZ ;  /* 0x000000ff00067202 */ /* 0x004fe20000000f00 */
[----:B------:R-:W-:Y:S01]  /*13a30*/  IMAD.MOV.U32 R0, RZ, RZ, 0x181f ;  /* 0x0000181fff007424 */ /* 0x000fe200078e00ff */
[----:B------:R-:W-:Y:S02]  /*13a40*/  MOV R7, 0x13a60 ;  /* 0x00013a6000077802 */ /* 0x000fe40000000f00 */
[----:B-1-3--:R-:W-:Y:S05]  /*13a50*/  CALL.REL.NOINC `($__internal_11_$__cuda_sm70_shflsync_idx_p) ;  /* 0x0000078000007944 */ /* 0x00afea0003c00000 */
[----:B------:R-:W-:Y:S05]  /*13a60*/  BRA `(.L_x_2850) ;  /* 0xfffee06000007947 */ /* 0x000fea000383ffff */
.L_x_2803:
[----:B--2---:R-:W-:Y:S01]  /*13a70*/  IMAD.MOV.U32 R9, RZ, RZ, R12 ;  /* 0x000000ffff097224 */ /* 0x004fe200078e000c */
[----:B------:R-:W-:Y:S01]  /*13a80*/  MOV R6, 0x1 ;  /* 0x0000000100067802 */ /* 0x000fe20000000f00 */
[----:B----4-:R-:W-:Y:S01]  /*13a90*/  IMAD.MOV.U32 R0, RZ, RZ, 0x181f ;  /* 0x0000181fff007424 */ /* 0x010fe200078e00ff */
[----:B------:R-:W-:-:S02]  /*13aa0*/  MOV R7, 0x13ac0 ;  /* 0x00013ac000077802 */ /* 0x000fc40000000f00 */
[----:B-1-3--:R-:W-:Y:S05]  /*13ab0*/  CALL.REL.NOINC `($__internal_11_$__cuda_sm70_shflsync_idx_p) ;  /* 0x0000072000007944 */ /* 0x00afea0003c00000 */
[----:B------:R-:W-:Y:S01]  /*13ac0*/  IMAD.MOV.U32 R2, RZ, RZ, R0 ;  /* 0x000000ffff027224 */ /* 0x000fe200078e0000 */
[----:B------:R-:W-:Y:S01]  /*13ad0*/  MOV R6, 0x1 ;  /* 0x0000000100067802 */ /* 0x000fe20000000f00 */
[----:B------:R-:W-:Y:S01]  /*13ae0*/  IMAD.MOV.U32 R9, RZ, RZ, R14 ;  /* 0x000000ffff097224 */ /* 0x000fe200078e000e */
[----:B------:R-:W-:-:S02]  /*13af0*/  MOV R0, 0x181f ;  /* 0x0000181f00007802 */ /* 0x000fc40000000f00 */
[----:B------:R-:W-:Y:S02]  /*13b00*/  MOV R7, 0x13b20 ;  /* 0x00013b2000077802 */ /* 0x000fe40000000f00 */
[----:B------:R-:W-:Y:S05]  /*13b10*/  CALL.REL.NOINC `($__internal_11_$__cuda_sm70_shflsync_idx_p) ;  /* 0x000006c000007944 */ /* 0x000fea0003c00000 */
[----:B------:R-:W-:Y:S05]  /*13b20*/  BRA `(.L_x_2851) ;  /* 0xfffee1a000007947 */ /* 0x000fea000383ffff */
.L_x_2806:
[----:B-1----:R-:W-:Y:S01]  /*13b30*/  IMAD.MOV.U32 R9, RZ, RZ, R12 ;  /* 0x000000ffff097224 */ /* 0x002fe200078e000c */
[----:B------:R-:W-:Y:S01]  /*13b40*/  MOV R6, 0x2 ;  /* 0x0000000200067802 */ /* 0x000fe20000000f00 */
[----:B----4-:R-:W-:Y:S01]  /*13b50*/  IMAD.MOV.U32 R0, RZ, RZ, 0x181f ;  /* 0x0000181fff007424 */ /* 0x010fe200078e00ff */
[----:B------:R-:W-:Y:S02]  /*13b60*/  MOV R7, 0x13b80 ;  /* 0x00013b8000077802 */ /* 0x000fe40000000f00 */
[----:B---3--:R-:W-:Y:S05]  /*13b70*/  CALL.REL.NOINC `($__internal_11_$__cuda_sm70_shflsync_idx_p) ;  /* 0x0000066000007944 */ /* 0x008fea0003c00000 */
[----:B------:R-:W-:Y:S01]  /*13b80*/  MOV R2, R0 ;  /* 0x0000000000027202 */ /* 0x000fe20000000f00 */
[----:B------:R-:W-:Y:S05]  /*13b90*/  BRA `(.L_x_2852) ;  /* 0xfffee31000007947 */ /* 0x000fea000383ffff */
.L_x_2807:
[----:B------:R-:W-:Y:S01]  /*13ba0*/  IMAD.MOV.U32 R9, RZ, RZ, R14 ;  /* 0x000000ffff097224 */ /* 0x000fe200078e000e */
[----:B------:R-:W-:Y:S01]  /*13bb0*/  MOV R6, 0x2 ;  /* 0x0000000200067802 */ /* 0x000fe20000000f00 */
[----:B----4-:R-:W-:Y:S01]  /*13bc0*/  IMAD.MOV.U32 R0, RZ, RZ, 0x181f ;  /* 0x0000181fff007424 */ /* 0x010fe200078e00ff */
[----:B------:R-:W-:Y:S02]  /*13bd0*/  MOV R7, 0x13bf0 ;  /* 0x00013bf000077802 */ /* 0x000fe40000000f00 */
[----:B-123--:R-:W-:Y:S05]  /*13be0*/  CALL.REL.NOINC `($__internal_11_$__cuda_sm70_shflsync_idx_p) ;  /* 0x000005f000007944 */ /* 0x00efea0003c00000 */
[----:B------:R-:W-:Y:S05]  /*13bf0*/  BRA `(.L_x_2853) ;  /* 0xfffee2d000007947 */ /* 0x000fea000383ffff */
.L_x_2810:
[----:B-1----:R-:W-:Y:S01]  /*13c00*/  IMAD.MOV.U32 R9, RZ, RZ, R12 ;  /* 0x000000ffff097224 */ /* 0x002fe200078e000c */
[----:B------:R-:W-:Y:S01]  /*13c10*/  MOV R6, 0x3 ;  /* 0x0000000300067802 */ /* 0x000fe20000000f00 */
[----:B------:R-:W-:Y:S01]  /*13c20*/  IMAD.MOV.U32 R0, RZ, RZ, 0x181f ;  /* 0x0000181fff007424 */ /* 0x000fe200078e00ff */
[----:B------:R-:W-:-:S02]  /*13c30*/  MOV R7, 0x13c50 ;  /* 0x00013c5000077802 */ /* 0x000fc40000000f00 */
[----:B--234-:R-:W-:Y:S05]  /*13c40*/  CALL.REL.NOINC `($__internal_11_$__cuda_sm70_shflsync_idx_p) ;  /* 0x0000059000007944 */ /* 0x01cfea0003c00000 */
[----:B------:R-:W-:Y:S01]  /*13c50*/  IMAD.MOV.U32 R2, RZ, RZ, R0 ;  /* 0x000000ffff027224 */ /* 0x000fe200078e0000 */
[----:B------:R-:W-:Y:S01]  /*13c60*/  MOV R6, 0x3 ;  /* 0x0000000300067802 */ /* 0x000fe20000000f00 */
[----:B------:R-:W-:Y:S01]  /*13c70*/  IMAD.MOV.U32 R9, RZ, RZ, R14 ;  /* 0x000000ffff097224 */ /* 0x000fe200078e000e */
[----:B------:R-:W-:-:S02]  /*13c80*/  MOV R0, 0x181f ;  /* 0x0000181f00007802 */ /* 0x000fc40000000f00 */
[----:B------:R-:W-:Y:S02]  /*13c90*/  MOV R7, 0x13cb0 ;  /* 0x00013cb000077802 */ /* 0x000fe40000000f00 */
[----:B------:R-:W-:Y:S05]  /*13ca0*/  CALL.REL.NOINC `($__internal_11_$__cuda_sm70_shflsync_idx_p) ;  /* 0x0000053000007944 */ /* 0x000fea0003c00000 */
[----:B------:R-:W-:Y:S05]  /*13cb0*/  BRA `(.L_x_2854) ;  /* 0xfffee40000007947 */ /* 0x000fea000383ffff */
.L_x_2817:
[----:B------:R1:W5:Y:S01]  /*13cc0*/  LDL R0, [R1+0x4] ;  /* 0x0000040001007983 */ /* 0x0003620000100800 */
[----:B------:R-:W-:Y:S02]  /*13cd0*/  MOV R3, 0x2 ;  /* 0x0000000200037802 */ /* 0x000fe40000000f00 */
[----:B------:R-:W-:Y:S02]  /*13ce0*/  MOV R2, 0x13d00 ;  /* 0x00013d0000027802 */ /* 0x000fe40000000f00 */
[----:B-1---5:R-:W-:Y:S05]  /*13cf0*/  CALL.REL.NOINC `($__internal_10_$__cuda_sm70_shflsync_bfly_p) ;  /* 0x000004a000007944 */ /* 0x022fea0003c00000 */
[----:B------:R-:W-:Y:S01]  /*13d00*/  MOV R4, R5 ;  /* 0x0000000500047202 */ /* 0x000fe20000000f00 */
[----:B------:R-:W-:Y:S05]  /*13d10*/  BRA `(.L_x_2855) ;  /* 0xffffcdb000007947 */ /* 0x000fea000383ffff */
.L_x_2818:
[----:B------:R-:W-:Y:S01]  /*13d20*/  IMAD.MOV.U32 R0, RZ, RZ, R4 ;  /* 0x000000ffff007224 */ /* 0x000fe200078e0004 */
[----:B------:R-:W-:Y:S02]  /*13d30*/  MOV R3, 0x1 ;  /* 0x0000000100037802 */ /* 0x000fe40000000f00 */
[----:B------:R-:W-:Y:S02]  /*13d40*/  MOV R2, 0x13d60 ;  /* 0x00013d6000027802 */ /* 0x000fe40000000f00 */
[----:B-----5:R-:W-:Y:S05]  /*13d50*/  CALL.REL.NOINC `($__internal_10_$__cuda_sm70_shflsync_bfly_p) ;  /* 0x0000044000007944 */ /* 0x020fea0003c00000 */
[----:B------:R1:W5:Y:S01]  /*13d60*/  LDL R0, [R1+0x8] ;  /* 0x0000080001007983 */ /* 0x0003620000100800 */
[----:B------:R-:W-:Y:S01]  /*13d70*/  FADD.FTZ R4, R4, R5 ;  /* 0x0000000504047221 */ /* 0x000fe20000010000 */
[----:B------:R-:W-:Y:S02]  /*13d80*/  MOV R3, 0x2 ;  /* 0x0000000200037802 */ /* 0x000fe40000000f00 */
[----:B------:R-:W-:-:S02]  /*13d90*/  MOV R2, 0x13db0 ;  /* 0x00013db000027802 */ /* 0x000fc40000000f00 */
[----:B-1---5:R-:W-:Y:S05]  /*13da0*/  CALL.REL.NOINC `($__internal_10_$__cuda_sm70_shflsync_bfly_p) ;  /* 0x000003f000007944 */ /* 0x022fea0003c00000 */
[----:B------:R-:W2:Y:S01]  /*13db0*/  LDL.LU R0, [R1+0x8] ;  /* 0x0000080001007983 */ /* 0x000ea20000300800 */
[----:B------:R-:W-:-:S02]  /*13dc0*/  MOV R3, 0x1 ;  /* 0x0000000100037802 */ /* 0x000fc40000000f00 */
[----:B------:R-:W-:Y:S01]  /*13dd0*/  MOV R2, 0x13e00 ;  /* 0x00013e0000027802 */ /* 0x000fe20000000f00 */
[----:B--2---:R-:W-:Y:S02]  /*13de0*/  FADD.FTZ R0, R0, R5 ;  /* 0x0000000500007221 */ /* 0x004fe40000010000 */
[----:B------:R-:W-:Y:S05]  /*13df0*/  CALL.REL.NOINC `($__internal_10_$__cuda_sm70_shflsync_bfly_p) ;  /* 0x000003a000007944 */ /* 0x000fea0003c00000 */
[----:B------:R-:W-:Y:S01]  /*13e00*/  MOV R3, R5 ;  /* 0x0000000500037202 */ /* 0x000fe20000000f00 */
[----:B------:R-:W-:Y:S05]  /*13e10*/  BRA `(.L_x_2856) ;  /* 0xffffcd4000007947 */ /* 0x000fea000383ffff */
.L_x_2833:
[----:B------:R-:W-:Y:S01]  /*13e20*/  IMAD.MOV.U32 R9, RZ, RZ, R3 ;  /* 0x000000ffff097224 */ /* 0x000fe200078e0003 */
[----:B------:R-:W-:Y:S01]  /*13e30*/  MOV R6, RZ ;  /* 0x000000ff00067202 */ /* 0x000fe20000000f00 */
[----:B------:R-:W-:Y:S01]  /*13e40*/  IMAD.MOV.U32 R0, RZ, RZ, 0x181f ;  /* 0x0000181fff007424 */ /* 0x000fe200078e00ff */
[----:B------:R-:W-:Y:S02]  /*13e50*/  MOV R7, 0x13e70 ;  /* 0x00013e7000077802 */ /* 0x000fe40000000f00 */
[----:B------:R-:W-:Y:S05]  /*13e60*/  CALL.REL.NOINC `($__internal_11_$__cuda_sm70_shflsync_idx_p) ;  /* 0x0000037000007944 */ /* 0x000fea0003c00000 */
[----:B------:R-:W-:Y:S01]  /*13e70*/  MOV R2, R0 ;  /* 0x0000000000027202 */ /* 0x000fe20000000f00 */
[----:B------:R-:W-:Y:S05]  /*13e80*/  BRA `(.L_x_2857) ;  /* 0xfffff20000007947 */ /* 0x000fea000383ffff */
.L_x_2834:
[----:B------:R-:W-:Y:S01]  /*13e90*/  IMAD.MOV.U32 R9, RZ, RZ, R5 ;  /* 0x000000ffff097224 */ /* 0x000fe200078e0005 */
[----:B------:R-:W-:Y:S01]  /*13ea0*/  MOV R6, RZ ;  /* 0x000000ff00067202 */ /* 0x000fe20000000f00 */
[----:B------:R-:W-:Y:S01]  /*13eb0*/  IMAD.MOV.U32 R0, RZ, RZ, 0x181f ;  /* 0x0000181fff007424 */ /* 0x000fe200078e00ff */
[----:B------:R-:W-:Y:S02]  /*13ec0*/  MOV R7, 0x13ee0 ;  /* 0x00013ee000077802 */ /* 0x000fe40000000f00 */
[----:B-12---:R-:W-:Y:S05]  /*13ed0*/  CALL.REL.NOINC `($__internal_11_$__cuda_sm70_shflsync_idx_p) ;  /* 0x0000030000007944 */ /* 0x006fea0003c00000 */
[----:B------:R-:W-:Y:S05]  /*13ee0*/  BRA `(.L_x_2858) ;  /* 0xfffff1c000007947 */ /* 0x000fea000383ffff */
.L_x_2837:
        /* <DEDUP_REMOVED lines=12> */
.L_x_2840:
[----:B-1----:R-:W-:Y:S01]  /*13fb0*/  IMAD.MOV.U32 R9, RZ, RZ, R3 ;  /* 0x000000ffff097224 */ /* 0x002fe200078e0003 */
[----:B------:R-:W-:Y:S01]  /*13fc0*/  MOV R6, 0x2 ;  /* 0x0000000200067802 */ /* 0x000fe20000000f00 */
[----:B----4-:R-:W-:Y:S01]  /*13fd0*/  IMAD.MOV.U32 R0, RZ, RZ, 0x181f ;  /* 0x0000181fff007424 */ /* 0x010fe200078e00ff */
[----:B------:R-:W-:Y:S02]  /*13fe0*/  MOV R7, 0x14000 ;  /* 0x0001400000077802 */ /* 0x000fe40000000f00 */
[----:B--23--:R-:W-:Y:S05]  /*13ff0*/  CALL.REL.NOINC `($__internal_11_$__cuda_sm70_shflsync_idx_p) ;  /* 0x000001e000007944 */ /* 0x00cfea0003c00000 */
[----:B------:R-:W-:Y:S01]  /*14000*/  MOV R2, R0 ;  /* 0x0000000000027202 */ /* 0x000fe20000000f00 */
[----:B------:R-:W-:Y:S05]  /*14010*/  BRA `(.L_x_2860) ;  /* 0xfffff47000007947 */ /* 0x000fea000383ffff */
.L_x_2841:
[----:B------:R-:W-:Y:S01]  /*14020*/  IMAD.MOV.U32 R9, RZ, RZ, R5 ;  /* 0x000000ffff097224 */ /* 0x000fe200078e0005 */
[----:B------:R-:W-:Y:S01]  /*14030*/  MOV R6, 0x2 ;  /* 0x0000000200067802 */ /* 0x000fe20000000f00 */
[----:B----4-:R-:W-:Y:S01]  /*14040*/  IMAD.MOV.U32 R0, RZ, RZ, 0x181f ;  /* 0x0000181fff007424 */ /* 0x010fe200078e00ff */
[----:B------:R-:W-:Y:S02]  /*14050*/  MOV R7, 0x14070 ;  /* 0x0001407000077802 */ /* 0x000fe40000000f00 */
[----:B-123--:R-:W-:Y:S05]  /*14060*/  CALL.REL.NOINC `($__internal_11_$__cuda_sm70_shflsync_idx_p) ;  /* 0x0000017000007944 */ /* 0x00efea0003c00000 */
[----:B------:R-:W-:Y:S05]  /*14070*/  BRA `(.L_x_2861) ;  /* 0xfffff43000007947 */ /* 0x000fea000383ffff */
.L_x_2844:
        /* <DEDUP_REMOVED lines=12> */
.L_x_2846:
[----:B------:R-:W-:Y:S01]  /*14140*/  IMAD.MOV.U32 R9, RZ, RZ, R81 ;  /* 0x000000ffff097224 */ /* 0x000fe200078e0051 */
[----:B------:R-:W-:Y:S01]  /*14150*/  MOV R6, RZ ;  /* 0x000000ff00067202 */ /* 0x000fe20000000f00 */
[----:B-1----:R-:W-:Y:S01]  /*14160*/  IMAD.MOV.U32 R0, RZ, RZ, 0x1f ;  /* 0x0000001fff007424 */ /* 0x002fe200078e00ff */
[----:B------:R-:W-:Y:S02]  /*14170*/  MOV R7, 0x14190 ;  /* 0x0001419000077802 */ /* 0x000fe40000000f00 */
[----:B--23-5:R-:W-:Y:S05]  /*14180*/  CALL.REL.NOINC `($__internal_11_$__cuda_sm70_shflsync_idx_p) ;  /* 0x0000005000007944 */ /* 0x02cfea0003c00000 */
[----:B------:R-:W-:Y:S05]  /*14190*/  BRA `(.L_x_2863) ;  /* 0xfffff74000007947 */ /* 0x000fea000383ffff */
        .weak           $__internal_10_$__cuda_sm70_shflsync_bfly_p
        .type           $__internal_10_$__cuda_sm70_shflsync_bfly_p,@function
        .size           $__internal_10_$__cuda_sm70_shflsync_bfly_p,($__internal_11_$__cuda_sm70_shflsync_idx_p - $__internal_10_$__cuda_sm70_shflsync_bfly_p)
$__internal_10_$__cuda_sm70_shflsync_bfly_p:
[----:B------:R-:W-:Y:S04]  /*141a0*/  WARPSYNC R6 ;  /* 0x0000000600007348 */ /* 0x000fe80003800000 */
[----:B------:R1:W2:Y:S02]  /*141b0*/  SHFL.BFLY PT, R5, R0, R3, R7 ;  /* 0x0c00000300057389 */ /* 0x0002a400000e0007 */
[----:B-1----:R-:W-:-:S04]  /*141c0*/  MOV R3, 0x0 ;  /* 0x0000000000037802 */ /* 0x002fc80000000f00 */
[----:B--2---:R-:W-:Y:S05]  /*141d0*/  RET.REL.NODEC R2 `(_ZN7cutlass13device_kernelIN5flash19enable_sm80_to_sm89INS1_16FlashAttnFwdSm80INS1_25CollectiveMainloopFwdSm80ILi8ELi1ELb0EN4cute5tupleIJNS5_1CILi128EEENS7_ILi96EEENS7_ILi256EEEEEELi256ENS_10bfloat16_tEfNS_4arch4Sm80ELb1ELb0ELb0ELb0ELb0ELb0ELb1ELb0EEENS1_21CollectiveEpilogueFwdINS6_IJS8_SA_S9_EEENS6_IJNS7_ILi1EEESI_SI_EEESC_SE_Li256ELb0ELb1ELb0ELb0EEENS1_30DynamicPersistentTileSchedulerILi256ELi256ELb0ELb1ELb0EEEEEEEEEvNT_6ParamsE) ;  /* 0xfffebe2002007950 */ /* 0x004fea0003c3ffff */
        .weak           $__internal_11_$__cuda_sm70_shflsync_idx_p
        .type           $__internal_11_$__cuda_sm70_shflsync_idx_p,@function
        .size           $__internal_11_$__cuda_sm70_shflsync_idx_p,(.L_x_3101 - $__internal_11_$__cuda_sm70_shflsync_idx_p)
$__internal_11_$__cuda_sm70_shflsync_idx_p:
[----:B------:R-:W-:-:S04]  /*141e0*/  MOV R8, 0xffffffff ;  /* 0xffffffff00087802 */ /* 0x000fc80000000f00 */
[----:B------:R-:W-:Y:S04]  /*141f0*/  WARPSYNC R8 ;  /* 0x0000000800007348 */ /* 0x000fe80003800000 */
[----:B------:R1:W2:Y:S02]  /*14200*/  SHFL.IDX PT, R0, R9, R6, R0 ;  /* 0x0000000609007389 */ /* 0x0002a400000e0000 */
[----:B-1----:R-:W-:Y:S02]  /*14210*/  MOV R6, R7 ;  /* 0x0000000700067202 */ /* 0x002fe40000000f00 */
[----:B------:R-:W-:-:S04]  /*14220*/  MOV R7, 0x0 ;  /* 0x0000000000077802 */ /* 0x000fc80000000f00 */
[----:B--2---:R-:W-:Y:S05]  /*14230*/  RET.REL.NODEC R6 `(_ZN7cutlass13device_kernelIN5flash19enable_sm80_to_sm89INS1_16FlashAttnFwdSm80INS1_25CollectiveMainloopFwdSm80ILi8ELi1ELb0EN4cute5tupleIJNS5_1CILi128EEENS7_ILi96EEENS7_ILi256EEEEEELi256ENS_10bfloat16_tEfNS_4arch4Sm80ELb1ELb0ELb0ELb0ELb0ELb0ELb1ELb0EEENS1_21CollectiveEpilogueFwdINS6_IJS8_SA_S9_EEENS6_IJNS7_ILi1EEESI_SI_EEESC_SE_Li256ELb0ELb1ELb0ELb0EEENS1_30DynamicPersistentTileSchedulerILi256ELi256ELb0ELb1ELb0EEEEEEEEEvNT_6ParamsE) ;  /* 0xfffebdc006007950 */ /* 0x004fea0003c3ffff */
.L_x_2864:
        /* <DEDUP_REMOVED lines=12> */
.L_x_3101:


//--------------------- .text._ZN7cutlass13device_kernelIN5flash19enable_sm80_to_sm89INS1_16FlashAttnFwdSm80INS1_25CollectiveMainloopFwdSm80ILi8ELi1ELb0EN4cute5tupleIJNS5_1CILi128EEENS7_ILi96EEENS7_ILi256EEEEEELi256ENS_10bfloat16_tEfNS_4arch4Sm80ELb1ELb0ELb0ELb1ELb0ELb0ELb1ELb0EEENS1_21CollectiveEpilogueFwdINS6_IJS8_SA_S9_EEENS6_IJNS7_ILi1EEESI_SI_EEESC_SE_Li256ELb1ELb1ELb0ELb0EEENS1_19SingleTileSchedulerILb1ELb0ELb1ELi128EEEEEEEEEvNT_6ParamsE --------------------------
	.section	.text._ZN7cutlass13device_kernelIN5flash19enable_sm80_to_sm89INS1_16FlashAttnFwdSm80INS1_25CollectiveMainloopFwdSm80ILi8ELi1ELb0EN4cute5tupleIJNS5_1CILi128EEENS7_ILi96EEENS7_ILi256EEEEEELi256ENS_10bfloat16_tEfNS_4arch4Sm80ELb1ELb0ELb0ELb1ELb0ELb0ELb1ELb0EEENS1_21CollectiveEpilogueFwdINS6_IJS8_SA_S9_EEENS6_IJNS7_ILi1EEESI_SI_EEESC_SE_Li256ELb1ELb1ELb0ELb0EEENS1_19SingleTileSchedulerILb1ELb0ELb1ELi128EEEEEEEEEvNT_6ParamsE,"ax",@progbits
	.sectioninfo	@"SHI_REGISTERS=255"
	.align	128
.text._ZN7cutlass13device_kernelIN5flash19enable_sm80_to_sm89INS1_16FlashAttnFwdSm80INS1_25CollectiveMainloopFwdSm80ILi8ELi1ELb0EN4cute5tupleIJNS5_1CILi128EEENS7_ILi96EEENS7_ILi256EEEEEELi256ENS_10bfloat16_tEfNS_4arch4Sm80ELb1ELb0ELb0ELb1ELb0ELb0ELb1ELb0EEENS1_21CollectiveEpilogueFwdINS6_IJS8_SA_S9_EEENS6_IJNS7_ILi1EEESI_SI_EEESC_SE_Li256ELb1ELb1ELb0ELb0EEENS1_19SingleTileSchedulerILb1ELb0ELb1ELi128EEEEEEEEEvNT_6ParamsE:
        .type           _ZN7cutlass13device_kernelIN5flash19enable_sm80_to_sm89INS1_16FlashAttnFwdSm80INS1_25CollectiveMainloopFwdSm80ILi8ELi1ELb0EN4cute5tupleIJNS5_1CILi128EEENS7_ILi96EEENS7_ILi256EEEEEELi256ENS_10bfloat16_tEfNS_4arch4Sm80ELb1ELb0ELb0ELb1ELb0ELb0ELb1ELb0EEENS1_21CollectiveEpilogueFwdINS6_IJS8_SA_S9_EEENS6_IJNS7_ILi1EEESI_SI_EEESC_SE_Li256ELb1ELb1ELb0ELb0EEENS1_19SingleTileSchedulerILb1ELb0ELb1ELi128EEEEEEEEEvNT_6ParamsE,@function
        .size           _ZN7cutlass13device_kernelIN5flash19enable_sm80_to_sm89INS1_16FlashAttnFwdSm80INS1_25CollectiveMainloopFwdSm80ILi8ELi1ELb0EN4cute5tupleIJNS5_1CILi128EEENS7_ILi96EEENS7_ILi256EEEEEELi256ENS_10bfloat16_tEfNS_4arch4Sm80ELb1ELb0ELb0ELb1ELb0ELb0ELb1ELb0EEENS1_21CollectiveEpilogueFwdINS6_IJS8_SA_S9_EEENS6_IJNS7_ILi1EEESI_SI_EEESC_SE_Li256ELb1ELb1ELb0ELb0EEENS1_19SingleTileSchedulerILb1ELb0ELb1ELi128EEEEEEEEEvNT_6ParamsE,(.L_x_3104 - _ZN7cutlass13device_kernelIN5flash19enable_sm80_to_sm89INS1_16FlashAttnFwdSm80INS1_25CollectiveMainloopFwdSm80ILi8ELi1ELb0EN4cute5tupleIJNS5_1CILi128EEENS7_ILi96EEENS7_ILi256EEEEEELi256ENS_10bfloat16_tEfNS_4arch4Sm80ELb1ELb0ELb0ELb1ELb0ELb0ELb1ELb0EEENS1_21CollectiveEpilogueFwdINS6_IJS8_SA_S9_EEENS6_IJNS7_ILi1EEESI_SI_EEESC_SE_Li256ELb1ELb1ELb0ELb0EEENS1_19SingleTileSchedulerILb1ELb0ELb1ELi128EEEEEEEEEvNT_6ParamsE)
        .other          _ZN7cutlass13device_kernelIN5flash19enable_sm80_to_sm89INS1_16FlashAttnFwdSm80INS1_25CollectiveMainloopFwdSm80ILi8ELi1ELb0EN4cute5tupleIJNS5_1CILi128EEENS7_ILi96EEENS7_ILi256EEEEEELi256ENS_10bfloat16_tEfNS_4arch4Sm80ELb1ELb0ELb0ELb1ELb0ELb0ELb1ELb0EEENS1_21CollectiveEpilogueFwdINS6_IJS8_SA_S9_EEENS6_IJNS7_ILi1EEESI_SI_EEESC_SE_Li256ELb1ELb1ELb0ELb0EEENS1_19SingleTileSchedulerILb1ELb0ELb1ELi128EEEEEEEEEvNT_6ParamsE,@"STO_CUDA_ENTRY STV_DEFAULT"
_ZN7cutlass13device_kernelIN5flash19enable_sm80_to_sm89INS1_16FlashAttnFwdSm80INS1_25CollectiveMainloopFwdSm80ILi8ELi1ELb0EN4cute5tupleIJNS5_1CILi128EEENS7_ILi96EEENS7_ILi256EEEEEELi256ENS_10bfloat16_tEfNS_4arch4Sm80ELb1ELb0ELb0ELb1ELb0ELb0ELb1ELb0EEENS1_21CollectiveEpilogueFwdINS6_IJS8_SA_S9_EEENS6_IJNS7_ILi1EEESI_SI_EEESC_SE_Li256ELb1ELb1ELb0ELb0EEENS1_19SingleTileSchedulerILb1ELb0ELb1ELi128EEEEEEEEEvNT_6ParamsE:
        /* <DEDUP_REMOVED lines=17> */
.L_x_2866:
        /* <DEDUP_REMOVED lines=8> */
.L_x_2868:
[----:B------:R-:W-:-:S04]  /*0190*/  MOV R0, c[0x0][0x54c] ;  /* 0x0001530000007a02 */ /* 0x000fc80000000f00 */
.L_x_2867:
[----:B------:R-:W-:Y:S01]  /*01a0*/  USHF.L.U32 UR15, UR15, 0x7, URZ ;  /* 0x000000070f0f7899 */ /* 0x000fe2000800063f */
[----:B-----5:R-:W-:-:S05]  /*01b0*/  IMAD R0, R0, c[0x0][0x548], RZ ;  /* 0x0001520000007a24 */ /* 0x020fca00078e02ff */
[----:B------:R-:W-:-:S04]  /*01c0*/  ISETP.LE.AND P0, PT, R0, UR15, PT ;  /* 0x0000000f00007c0c */ /* 0x000fc8000bf03270 */
[----:B------:R-:W-:-:S05]  /*01d0*/  SEL R0, R5, 0xffffffff, !P0 ;  /* 0xffffffff05007807 */ /* 0x000fca0004000000 */
[----:B------:R2:W-:Y:S01]  /*01e0*/  STL [R1+0x58], R0 ;  /* 0x0000580001007387 */ /* 0x0005e20000100800 */
[----:B------:R-:W-:Y:S05]  /*01f0*/  BRA `(.L_x_2869) ;  /* 0x0000013000007947 */ /* 0x000fea0003800000 */
.L_x_2865:
[----:B------:R-:W-:-:S04]  /*0200*/  ISETP.NE.U32.AND P0, PT, RZ, c[0x0][0x568], PT ;  /* 0x00015a00ff007a0c */ /* 0x000fc80003f05070 */
[----:B------:R-:W-:-:S13]  /*0210*/  ISETP.NE.AND.EX P0, PT, RZ, c[0x0][0x56c], PT, P0 ;  /* 0x00015b00ff007a0c */ /* 0x000fda0003f05300 */
[----:B------:R-:W-:Y:S05]  /*0220*/  @!P0 BRA `(.L_x_2870) ;  /* 0x0000002000008947 */ /* 0x000fea0003800000 */
[----:B------:R1:W5:Y:S01]  /*0230*/  LDG.E R0, [R2.64] ;  /* 0x0000001e02007981 */ /* 0x000362000c1e1900 */
[----:B------:R-:W-:Y:S05]  /*0240*/  BRA `(.L_x_2871) ;  /* 0x0000009000007947 */ /* 0x000fea0003800000 */
.L_x_2870:
        /* <DEDUP_REMOVED lines=8> */
.L_x_2872:
[----:B------:R-:W-:-:S04]  /*02d0*/  MOV R0, c[0x0][0x54c] ;  /* 0x0001530000007a02 */ /* 0x000fc80000000f00 */
.L_x_2871:
[----:B------:R-:W-:Y:S01]  /*02e0*/  USHF.L.U32 UR15, UR15, 0x7, URZ ;  /* 0x000000070f0f7899 */ /* 0x000fe2000800063f */
[----:B-----5:R-:W-:-:S05]  /*02f0*/  IMAD R0, R0, c[0x0][0x548], RZ ;  /* 0x0001520000007a24 */ /* 0x020fca00078e02ff */
[----:B------:R-:W-:-:S04]  /*0300*/  ISETP.LE.AND P0, PT, R0, UR15, PT ;  /* 0x0000000f00007c0c */ /* 0x000fc8000bf03270 */
[----:B------:R-:W-:-:S05]  /*0310*/  SEL R0, R5, 0xffffffff, !P0 ;  /* 0xffffffff05007807 */ /* 0x000fca0004000000 */
[----:B------:R2:W-:Y:S04]  /*0320*/  STL [R1+0x58], R0 ;  /* 0x0000580001007387 */ /* 0x0005e80000100800 */
.L_x_2869:
        /* <DEDUP_REMOVED lines=32> */
.L_x_2873:
[----:B------:R-:W-:-:S04]  /*0530*/  ISETP.NE.U32.AND P0, PT, RZ, c[0x0][0x368], PT ;  /* 0x0000da00ff007a0c */ /* 0x000fc80003f05070 */
[----:B------:R-:W-:-:S13]  /*0540*/  ISETP.NE.AND.EX P0, PT, RZ, c[0x0][0x36c], PT, P0 ;  /* 0x0000db00ff007a0c */ /* 0x000fda0003f05300 */
[----:B------:R-:W-:Y:S05]  /*0550*/  @!P0 BRA `(.L_x_2874) ;  /* 0x0000004000008947 */ /* 0x000fea0003800000 */
[----:B------:R-:W-:-:S05]  /*0560*/  IMAD.WIDE R2, R47, R26, c[0x0][0x368] ;  /* 0x0000da002f027625 */ /* 0x000fca00078e021a */
[----:B------:R-:W2:Y:S02]  /*0570*/  LDG.E R0, [R2.64] ;  /* 0x0000001e02007981 */ /* 0x000ea4000c1e1900 */
[----:B--2---:R1:W2:Y:S02]  /*0580*/  R2UR UR12, R0 ;  /* 0x00000000000c73c2 */ /* 0x0042a400000e0000 */
[----:B-12---:R-:W-:Y:S05]  /*0590*/  BRA `(.L_x_2875) ;  /* 0x0000006000007947 */ /* 0x006fea0003800000 */
.L_x_2874:
[----:B------:R-:W-:Y:S05]  /*05a0*/  @!P5 BRA `(.L_x_2875) ;  /* 0x000000500000d947 */ /* 0x000fea0003800000 */
[----:B------:R1:W2:Y:S04]  /*05b0*/  LDG.E R0, [R2.64] ;  /* 0x0000001e02007981 */ /* 0x0002a8000c1e1900 */
[----:B-1----:R-:W4:Y:S01]  /*05c0*/  LDG.E R2, [R2.64+0x4] ;  /* 0x0000041e02027981 */ /* 0x002f22000c1e1900 */
[----:B--2---:R-:W1:Y:S08]  /*05d0*/  R2UR UR12, R0 ;  /* 0x00000000000c73c2 */ /* 0x004e7000000e0000 */
[----:B----4-:R-:W1:Y:S02]  /*05e0*/  R2UR UR4, R2 ;  /* 0x00000000020473c2 */ /* 0x010e6400000e0000 */
[----:B-1----:R-:W-:-:S06]  /*05f0*/  UIADD3 UR12, -UR12, UR4, URZ ;  /* 0x000000040c0c7290 */ /* 0x002fcc000fffe13f */
.L_x_2875:
        /* <DEDUP_REMOVED lines=305> */
.L_x_2878:
[----:B--23--:R-:W-:Y:S05]  /*1910*/  BSYNC B0 ;  /* 0x0000000000007941 */ /* 0x00cfea0003800000 */
.L_x_2877:
        /* <DEDUP_REMOVED lines=32> */
.L_x_2880:
[----:B------:R-:W-:Y:S05]  /*1b20*/  BSYNC B0 ;  /* 0x0000000000007941 */ /* 0x000fea0003800000 */
.L_x_2879:
        /* <DEDUP_REMOVED lines=37> */
.L_x_2882:
[----:B------:R-:W-:Y:S05]  /*1d80*/  BSYNC B0 ;  /* 0x0000000000007941 */ /* 0x000fea0003800000 */
.L_x_2881:
        /* <DEDUP_REMOVED lines=445> */
[C---:B------:R-:W-:Y:S01]  /*3960*/  HMMA.16816.F32.BF16 R32, R8.reuse, R90, R108 ;  /* 0x0000005a0820723c */ /* 0x040fe2000004186c */
[----:B------:R-:W2:Y:S07]  /*3970*/  LDSM.16.M88.4 R108, [R222+0x17100] ;  /* 0x01710000de6c783b */ /* 0x000eae0000000200 */
[----:B------:R-:W-:Y:S08]  /*3980*/  HMMA.16816.F32.BF16 R24, R8, R74, R116 ;  /* 0x0000004a0818723c */ /* 0x000ff00000041874 */
[----:B------:R-:W-:Y:S01]  /*3990*/  HMMA.16816.F32.BF16 R64, R12, R42, R16 ;  /* 0x0000002a0c40723c */ /* 0x000fe20000041810 */
[----:B------:R-:W4:Y:S07]  /*39a0*/  LDSM.16.M88.4 R16, [R222+0x17900] ;  /* 0x01790000de10783b */ /* 0x000f2e0000000200 */
[C---:B------:R-:W-:Y:S08]  /*39b0*/  HMMA.16816.F32.BF16 R96, R8.reuse, R78, R96 ;  /* 0x0000004e0860723c */ /* 0x040ff00000041860 */
[C---:B------:R-:W-:Y:S08]  /*39c0*/  HMMA.16816.F32.BF16 R104, R8.reuse, R70, R80 ;  /* 0x000000460868723c */ /* 0x040ff00000041850 */
[----:B------:R-:W-:Y:S01]  /*39d0*/  HMMA.16816.F32.BF16 R88, R8, R58, R52 ;  /* 0x0000003a0858723c */ /* 0x000fe20000041834 */
[----:B------:R-:W-:Y:S04]  /*39e0*/  LDSM.16.M88.4 R8, [R225+0x24100] ;  /* 0x02410000e108783b */ /* 0x000fe80000000200 */
[----:B------:R-:W5:Y:S03]  /*39f0*/  LDSM.16.M88.4 R52, [R221+0xa000] ;  /* 0x00a00000dd34783b */ /* 0x000f660000000200 */
[C---:B------:R-:W-:Y:S01]  /*3a00*/  HMMA.16816.F32.BF16 R84, R12.reuse, R48, R36 ;  /* 0x000000300c54723c */ /* 0x040fe20000041824 */
[----:B------:R-:W-:Y:S07]  /*3a10*/  LDSM.16.M88.4 R56, [R221+0x9800] ;  /* 0x00980000dd38783b */ /* 0x000fee0000000200 */
[C---:B------:R-:W-:Y:S01]  /*3a20*/  HMMA.16816.F32.BF16 R80, R12.reuse, R50, R32 ;  /* 0x000000320c50723c */ /* 0x040fe20000041820 */
[----:B------:R-:W2:Y:S07]  /*3a30*/  LDSM.16.M88.4 R48, [R221+0xa800] ;  /* 0x00a80000dd30783b */ /* 0x000eae0000000200 */
[C---:B------:R-:W-:Y:S08]  /*3a40*/  HMMA.16816.F32.BF16 R76, R12.reuse, R44, R28 ;  /* 0x0000002c0c4c723c */ /* 0x040ff0000004181c */
[C---:B------:R-:W-:Y:S01]  /*3a50*/  HMMA.16816.F32.BF16 R72, R12.reuse, R46, R24 ;  /* 0x0000002e0c48723c */ /* 0x040fe20000041818 */
[----:B------:R-:W3:Y:S07]  /*3a60*/  LDSM.16.M88.4 R44, [R221+0xb000] ;  /* 0x00b00000dd2c783b */ /* 0x000eee0000000200 */
[C---:B------:R-:W-:Y:S01]  /*3a70*/  HMMA.16816.F32.BF16 R68, R12.reuse, R40, R20 ;  /* 0x000000280c44723c */ /* 0x040fe20000041814 */
[----:B------:R-:W3:Y:S07]  /*3a80*/  LDSM.16.M88.4 R40, [R221+0xb800] ;  /* 0x00b80000dd28783b */ /* 0x000eee0000000200 */
        /* <DEDUP_REMOVED lines=22> */
[----:B------:R-:W-:Y:S02]  /*3bf0*/  UIADD3 UR7, UR24, -0x2, URZ ;  /* 0xfffffffe18077890 */ /* 0x000fe4000fffe03f */
        /* <DEDUP_REMOVED lines=35> */
.L_x_2883:
[----:B------:R-:W-:Y:S01]  /*3e30*/  LOP3.LUT R0, R126, 0xffffffe0, RZ, 0xc0, !PT ;  /* 0xffffffe07e007812 */ /* 0x000fe200078ec0ff */
[----:B------:R-:W-:Y:S01]  /*3e40*/  UIADD3 UR16, UR12, UR16, URZ ;  /* 0x000000100c107290 */ /* 0x000fe2000fffe03f */
[----:B------:R-:W-:Y:S01]  /*3e50*/  LEA.HI R5, R128, R127, RZ, 0x2 ;  /* 0x0000007f80057211 */ /* 0x000fe200078f10ff */
[----:B------:R-:W-:Y:S01]  /*3e60*/  STL [R1+0x64], R222 ;  /* 0x000064de01007387 */ /* 0x000fe20000100800 */
[----:B--2---:R-:W-:Y:S01]  /*3e70*/  SHF.R.S32.HI R7, RZ, 0x1f, R125 ;  /* 0x0000001fff077819 */ /* 0x004fe2000001147d */
[----:B------:R-:W-:Y:S01]  /*3e80*/  IMAD.IADD R0, R127, 0x1, -R0 ;  /* 0x000000017f007824 */ /* 0x000fe200078e0a00 */
[----:B------:R-:W-:Y:S01]  /*3e90*/  LOP3.LUT R5, R5, 0xfffffffc, RZ, 0xc0, !PT ;  /* 0xfffffffc05057812 */ /* 0x000fe200078ec0ff */
[----:B------:R-:W-:Y:S01]  /*3ea0*/  STL [R1+0x60], R221 ;  /* 0x000060dd01007387 */ /* 0x000fe20000100800 */
[----:B------:R-:W-:Y:S01]  /*3eb0*/  LEA.HI R7, R7, R125, RZ, 0x3 ;  /* 0x0000007d07077211 */ /* 0x000fe200078f18ff */
[----:B------:R-:W-:Y:S01]  /*3ec0*/  IMAD.SHL.U32 R217, R4, 0x2, RZ ;  /* 0x0000000204d97824 */ /* 0x000fe200078e00ff */
[----:B------:R-:W-:Y:S01]  /*3ed0*/  SHF.R.S32.HI R6, RZ, 0x1f, R0 ;  /* 0x0000001fff067819 */ /* 0x000fe20000011400 */
[----:B------:R-:W-:Y:S01]  /*3ee0*/  IMAD.IADD R5, R127, 0x1, -R5 ;  /* 0x000000017f057824 */ /* 0x000fe200078e0a05 */
[----:B------:R-:W-:Y:S01]  /*3ef0*/  LOP3.LUT R7, R7, 0xffffff8, RZ, 0xc0, !PT ;  /* 0x0ffffff807077812 */ /* 0x000fe200078ec0ff */
[----:B------:R-:W-:Y:S01]  /*3f00*/  STL [R1+0x5c], R216 ;  /* 0x00005cd801007387 */ /* 0x000fe20000100800 */
[----:B------:R-:W-:Y:S01]  /*3f10*/  LEA.HI R6, R6, R0, RZ, 0x2 ;  /* 0x0000000006067211 */ /* 0x000fe200078f10ff */
[----:B------:R-:W-:Y:S01]  /*3f20*/  IMAD R220, R2, 0x2, R217 ;  /* 0x0000000202dc7824 */ /* 0x000fe200078e02d9 */
[----:B------:R-:W-:Y:S01]  /*3f30*/  LEA.HI R8, R5, R5, RZ, 0x1 ;  /* 0x0000000505087211 */ /* 0x000fe200078f08ff */
[----:B------:R-:W-:Y:S01]  /*3f40*/  LDSM.16.MT88.4 R56, [R217+0x900] ;  /* 0x00090000d938783b */ /* 0x000fe20000004200 */
[----:B------:R-:W-:Y:S01]  /*3f50*/  IADD3 R9, -R7, R125, RZ ;  /* 0x0000007d07097210 */ /* 0x000fe20007ffe1ff */
[----:B------:R-:W-:Y:S01]  /*3f60*/  ULDC.64 UR4, c[0x0][0x2c8] ;  /* 0x0000b20000047ab9 */ /* 0x000fe20000000a00 */
[----:B------:R-:W-:Y:S01]  /*3f70*/  LEA.HI.SX32 R7, R6, UR15, 0x1e ;  /* 0x0000000f06077c11 */ /* 0x000fe2000f8ff2ff */
[----:B------:R-:W-:Y:S01]  /*3f80*/  LDSM.16.MT88.4 R92, [R220+0x6900] ;  /* 0x00690000dc5c783b */ /* 0x000fe20000004200 */
[----:B------:R-:W-:-:S02]  /*3f90*/  LOP3.LUT R8, R8, 0x1ffffffe, RZ, 0xc0, !PT ;  /* 0x1ffffffe08087812 */ /* 0x000fc400078ec0ff */
[----:B------:R-:W-:Y:S01]  /*3fa0*/  PLOP3.LUT P1, PT, PT, PT, UP1, 0x80, 0x0 ;  /* 0x000000000000781c */ /* 0x000fe20003f2f018 */
[----:B------:R-:W-:Y:S01]  /*3fb0*/  IMAD R7, R9, 0x10, R7 ;  /* 0x0000001009077824 */ /* 0x000fe200078e0207 */
[----:B------:R-:W-:Y:S01]  /*3fc0*/  PLOP3.LUT P0, PT, PT, PT, UP1, 0x80, 0x0 ;  /* 0x000000000000781c */ /* 0x000fe20003f0f018 */
[----:B------:R-:W-:Y:S01]  /*3fd0*/  IMAD.IADD R5, R5, 0x1, -R8 ;  /* 0x0000000105057824 */ /* 0x000fe200078e0a08 */
[----:B------:R-:W-:Y:S01]  /*3fe0*/  LOP3.LUT R6, R6, 0x7ffffffc, RZ, 0xc0, !PT ;  /* 0x7ffffffc06067812 */ /* 0x000fe200078ec0ff */
[----:B------:R-:W-:Y:S01]  /*3ff0*/  LDSM.16.MT88.4 R100, [R217+0x6900] ;  /* 0x00690000d964783b */ /* 0x000fe20000004200 */
[----:B------:R-:W-:Y:S02]  /*4000*/  LEA R218, R3, R217, 0x1 ;  /* 0x000000d903da7211 */ /* 0x000fe400078e08ff */
[----:B------:R-:W-:Y:S01]  /*4010*/  LEA R10, R5, R7, 0x3 ;  /* 0x00000007050a7211 */ /* 0x000fe200078e18ff */
[----:B------:R-:W-:Y:S01]  /*4020*/  UIADD3 UR24, UR24, -0x2, URZ ;  /* 0xfffffffe18187890 */ /* 0x000fe2000fffe03f */
[----:B------:R-:W0:Y:S01]  /*4030*/  LDGDEPBAR ;  /* 0x00000000000079af */ /* 0x000e220000000000 */
[----:B------:R-:W-:-:S02]  /*4040*/  IMAD R219, R2, 0x2, R218 ;  /* 0x0000000202db7824 */ /* 0x000fc400078e02da */
[----:B------:R-:W-:Y:S01]  /*4050*/  @P1 IMAD.HI.U32 R7, R10, c[0x0][0x2c8], RZ ;  /* 0x0000b2000a071a27 */ /* 0x000fe200078e00ff */
[----:B------:R-:W-:Y:S03]  /*4060*/  STL [R1+0x2c], R10 ;  /* 0x00002c0a01007387 */ /* 0x000fe60000100800 */
[----:B------:R-:W-:Y:S01]  /*4070*/  IMAD.MOV.U32 R5, RZ, RZ, R10 ;  /* 0x000000ffff057224 */ /* 0x000fe200078e000a */
[----:B------:R-:W-:Y:S01]  /*4080*/  @P0 SHF.R.U32.HI R5, RZ, c[0x0][0x2cc], R7 ;  /* 0x0000b300ff050a19 */ /* 0x000fe20000011607 */
[----:B------:R-:W-:Y:S04]  /*4090*/  LDSM.16.MT88.4 R108, [R219+0x9100] ;  /* 0x00910000db6c783b */ /* 0x000fe80000004200 */
[----:B------:R-:W1:Y:S04]  /*40a0*/  SHFL.IDX PT, R8, R5, RZ, 0x1c1f ;  /* 0x001c1fff05087589 */ /* 0x000e6800000e0000 */
[----:B------:R2:W3:Y:S04]  /*40b0*/  SHFL.IDX PT, R7, R5, 0x1, 0x1c1f ;  /* 0x003c1f0005077f89 */ /* 0x0004e800000e0000 */
[----:B------:R-:W-:Y:S04]  /*40c0*/  LDSM.16.MT88.4 R104, [R219+0x3900] ;  /* 0x00390000db68783b */ /* 0x000fe80000004200 */
[----:B------:R-:W-:Y:S01]  /*40d0*/  LDSM.16.MT88.4 R96, [R218+0x6900] ;  /* 0x00690000da60783b */ /* 0x000fe20000004200 */
[----:B--2---:R-:W-:Y:S01]  /*40e0*/  IMAD.IADD R5, R0, 0x1, -R6 ;  /* 0x0000000100057824 */ /* 0x004fe200078e0a06 */
[----:B------:R-:W-:-:S03]  /*40f0*/  MOV R0, UR16 ;  /* 0x0000001000007c02 */ /* 0x000fc60008000f00 */
[----:B------:R-:W-:-:S05]  /*4100*/  IMAD.SHL.U32 R9, R5, 0x2, RZ ;  /* 0x0000000205097824 */ /* 0x000fca00078e00ff */
[C---:B------:R-:W-:Y:S01]  /*4110*/  IADD3 R0, -R9.reuse, 0x1, R0 ;  /* 0x0000000109007810 */ /* 0x040fe20007ffe100 */
[----:B------:R2:W-:Y:S01]  /*4120*/  STL [R1+0x30], R9 ;  /* 0x0000300901007387 */ /* 0x0005e20000100800 */
[----:B------:R-:W-:Y:S02]  /*4130*/  IADD3 R6, -R9, UR16, RZ ;  /* 0x0000001009067c10 */ /* 0x000fe4000fffe1ff */
[----:B------:R-:W-:-:S05]  /*4140*/  IADD3 R0, R0, -UR13, RZ ;  /* 0x8000000d00007c10 */ /* 0x000fca000fffe0ff */
[C---:B-1----:R-:W-:Y:S01]  /*4150*/  IMAD.IADD R5, R0.reuse, 0x1, R8 ;  /* 0x0000000100057824 */ /* 0x042fe200078e0208 */
[----:B---3--:R-:W-:-:S04]  /*4160*/  IADD3 R0, R0, R7, RZ ;  /* 0x0000000700007210 */ /* 0x008fc80007ffe0ff */
[C---:B------:R-:W-:Y:S02]  /*4170*/  IMNMX R5, R6.reuse, R5, PT ;  /* 0x0000000506057217 */ /* 0x040fe40003800200 */
[----:B------:R-:W-:Y:S02]  /*4180*/  IMNMX R0, R6, R0, PT ;  /* 0x0000000006007217 */ /* 0x000fe40003800200 */
[C---:B------:R-:W-:Y:S02]  /*4190*/  ISETP.GT.AND P0, PT, R5.reuse, 0x8, PT ;  /* 0x000000080500780c */ /* 0x040fe40003f04270 */
[C---:B------:R-:W-:Y:S02]  /*41a0*/  ISETP.GT.AND P6, PT, R5.reuse, RZ, PT ;  /* 0x000000ff0500720c */ /* 0x040fe40003fc4270 */
[----:B------:R-:W-:Y:S02]  /*41b0*/  ISETP.GT.AND P1, PT, R5, 0x1, PT ;  /* 0x000000010500780c */ /* 0x000fe40003f24270 */
[----:B------:R-:W-:-:S02]  /*41c0*/  FSEL R10, R80, -INF , P0 ;  /* 0xff800000500a7808 */ /* 0x000fc40000000000 */
[----:B------:R-:W-:Y:S02]  /*41d0*/  FSEL R8, R84, -INF , P6 ;  /* 0xff80000054087808 */ /* 0x000fe40003000000 */
[----:B--2---:R-:W-:Y:S02]  /*41e0*/  FSEL R9, R85, -INF , P1 ;  /* 0xff80000055097808 */ /* 0x004fe40000800000 */
[----:B------:R-:W-:Y:S02]  /*41f0*/  ISETP.GT.AND P0, PT, R0, 0x1, PT ;  /* 0x000000010000780c */ /* 0x000fe40003f04270 */
[----:B------:R-:W-:Y:S02]  /*4200*/  ISETP.GT.AND P6, PT, R5, 0x9, PT ;  /* 0x000000090500780c */ /* 0x000fe40003fc4270 */
[----:B------:R-:W-:Y:S02]  /*4210*/  FSEL R14, R87, -INF , P0 ;  /* 0xff800000570e7808 */ /* 0x000fe40000000000 */
[----:B------:R-:W-:-:S02]  /*4220*/  FMNMX.FTZ R6, R8, R9, !PT ;  /* 0x0000000908067209 */ /* 0x000fc40007810000 */
[C---:B------:R-:W-:Y:S02]  /*4230*/  ISETP.GT.AND P1, PT, R0.reuse, RZ, PT ;  /* 0x000000ff0000720c */ /* 0x040fe40003f24270 */
[----:B------:R-:W-:Y:S02]  /*4240*/  ISETP.GT.AND P0, PT, R0, 0x8, PT ;  /* 0x000000080000780c */ /* 0x000fe40003f04270 */
[----:B------:R-:W-:Y:S02]  /*4250*/  FSEL R11, R81, -INF , P6 ;  /* 0xff800000510b7808 */ /* 0x000fe40003000000 */
[----:B------:R-:W-:Y:S02]  /*4260*/  ISETP.GT.AND P6, PT, R5, 0x10, PT ;  /* 0x000000100500780c */ /* 0x000fe40003fc4270 */
[----:B------:R-:W-:Y:S02]  /*4270*/  FMNMX.FTZ R6, R10, R6, !PT ;  /* 0x000000060a067209 */ /* 0x000fe40007810000 */
[----:B------:R-:W-:-:S02]  /*4280*/  FSEL R13, R86, -INF , P1 ;  /* 0xff800000560d7808 */ /* 0x000fc40000800000 */
[----:B------:R-:W-:Y:S02]  /*4290*/  FSEL R15, R82, -INF , P0 ;  /* 0xff800000520f7808 */ /* 0x000fe40000000000 */
[C---:B------:R-:W-:Y:S02]  /*42a0*/  ISETP.GT.AND P1, PT, R5.reuse, 0x11, PT ;  /* 0x000000110500780c */ /* 0x040fe40003f24270 */
[----:B------:R-:W-:Y:S02]  /*42b0*/  ISETP.GT.AND P0, PT, R5, 0x19, PT ;  /* 0x000000190500780c */ /* 0x000fe40003f04270 */
[----:B------:R-:W-:Y:S02]  /*42c0*/  FSEL R32, R76, -INF , P6 ;  /* 0xff8000004c207808 */ /* 0x000fe40003000000 */
[----:B------:R-:W-:Y:S02]  /*42d0*/  FMNMX.FTZ R6, R11, R6, !PT ;  /* 0x000000060b067209 */ /* 0x000fe40007810000 */
[----:B------:R-:W-:-:S02]  /*42e0*/  FSEL R33, R77, -INF , P1 ;  /* 0xff8000004d217808 */ /* 0x000fc40000800000 */
[----:B------:R-:W-:Y:S02]  /*42f0*/  FSEL R35, R73, -INF , P0 ;  /* 0xff80000049237808 */ /* 0x000fe40000000000 */
[C---:B------:R-:W-:Y:S02]  /*4300*/  ISETP.GT.AND P1, PT, R0.reuse, 0x9, PT ;  /* 0x000000090000780c */ /* 0x040fe40003f24270 */
[----:B------:R-:W-:Y:S02]  /*4310*/  ISETP.GT.AND P0, PT, R0, 0x11, PT ;  /* 0x000000110000780c */ /* 0x000fe40003f04270 */
[----:B------:R-:W-:Y:S02]  /*4320*/  ISETP.GT.AND P6, PT, R5, 0x18, PT ;  /* 0x000000180500780c */ /* 0x000fe40003fc4270 */
[----:B------:R-:W-:Y:S02]  /*4330*/  FMNMX.FTZ R6, R32, R6, !PT ;  /* 0x0000000620067209 */ /* 0x000fe40007810000 */
[----:B------:R-:W-:-:S02]  /*4340*/  FSEL R24, R83, -INF , P1 ;  /* 0xff80000053187808 */ /* 0x000fc40000800000 */
[----:B------:R-:W-:Y:S01]  /*4350*/  FSEL R37, R79, -INF , P0 ;  /* 0xff8000004f257808 */ /* 0x000fe20000000000 */
[----:B------:R-:W-:Y:S01]  /*4360*/  LDSM.16.MT88.4 R80, [R218+0x3900] ;  /* 0x00390000da50783b */ /* 0x000fe20000004200 */
[----:B------:R-:W-:Y:S02]  /*4370*/  FSEL R34, R72, -INF , P6 ;  /* 0xff80000048227808 */ /* 0x000fe40003000000 */
[C---:B------:R-:W-:Y:S02]  /*4380*/  ISETP.GT.AND P1, PT, R0.reuse, 0x10, PT ;  /* 0x000000100000780c */ /* 0x040fe40003f24270 */
[----:B------:R-:W-:Y:S02]  /*4390*/  ISETP.GT.AND P0, PT, R0, 0x18, PT ;  /* 0x000000180000780c */ /* 0x000fe40003f04270 */
[----:B------:R-:W-:Y:S02]  /*43a0*/  FMNMX.FTZ R6, R33, R6, !PT ;  /* 0x0000000621067209 */ /* 0x000fe40007810000 */
[----:B------:R-:W-:-:S02]  /*43b0*/  ISETP.GT.AND P6, PT, R5, 0x20, PT ;  /* 0x000000200500780c */ /* 0x000fc40003fc4270 */
[----:B------:R-:W-:Y:S02]  /*43c0*/  FSEL R36, R78, -INF , P1 ;  /* 0xff8000004e247808 */ /* 0x000fe40000800000 */
[----:B------:R-:W-:Y:S02]  /*43d0*/  FSEL R38, R74, -INF , P0 ;  /* 0xff8000004a267808 */ /* 0x000fe40000000000 */
[----:B------:R-:W-:Y:S02]  /*43e0*/  FMNMX.FTZ R6, R34, R6, !PT ;  /* 0x0000000622067209 */ /* 0x000fe40007810000 */
[----:B------:R-:W-:Y:S02]  /*43f0*/  ISETP.GT.AND P1, PT, R5, 0x21, PT ;  /* 0x000000210500780c */ /* 0x000fe40003f24270 */
[----:B------:R-:W-:Y:S02]  /*4400*/  ISETP.GT.AND P0, PT, R0, 0x21, PT ;  /* 0x000000210000780c */ /* 0x000fe40003f04270 */
[----:B------:R-:W-:-:S02]  /*4410*/  FSEL R119, R68, -INF , P6 ;  /* 0xff80000044777808 */ /* 0x000fc40003000000 */
[C---:B------:R-:W-:Y:S02]  /*4420*/  ISETP.GT.AND P6, PT, R0.reuse, 0x19, PT ;  /* 0x000000190000780c */ /* 0x040fe40003fc4270 */
[----:B------:R-:W-:Y:S02]  /*4430*/  FMNMX.FTZ R7, R13, R14, !PT ;  /* 0x0000000e0d077209 */ /* 0x000fe40007810000 */
[----:B------:R-:W-:Y:S02]  /*4440*/  FMNMX.FTZ R6, R35, R6, !PT ;  /* 0x0000000623067209 */ /* 0x000fe40007810000 */
[----:B------:R-:W-:Y:S02]  /*4450*/  FSEL R118, R69, -INF , P1 ;  /* 0xff80000045767808 */ /* 0x000fe40000800000 */
[----:B------:R-:W-:Y:S02]  /*4460*/  FSEL R123, R71, -INF , P0 ;  /* 0xff800000477b7808 */ /* 0x000fe40000000000 */
[----:B------:R-:W-:-:S02]  /*4470*/  ISETP.GT.AND P1, PT, R0, 0x20, PT ;  /* 0x000000200000780c */ /* 0x000fc40003f24270 */
[----:B------:R-:W-:Y:S02]  /*4480*/  ISETP.GT.AND P0, PT, R5, 0x29, PT ;  /* 0x000000290500780c */ /* 0x000fe40003f04270 */
[----:B------:R-:W-:Y:S02]  /*4490*/  FSEL R64, R75, -INF , P6 ;  /* 0xff8000004b407808 */ /* 0x000fe40003000000 */
[----:B------:R-:W-:Y:S02]  /*44a0*/  ISETP.GT.AND P6, PT, R5, 0x28, PT ;  /* 0x000000280500780c */ /* 0x000fe40003fc4270 */
[----:B------:R-:W-:Y:S02]  /*44b0*/  FMNMX.FTZ R7, R15, R7, !PT ;  /* 0x000000070f077209 */ /* 0x000fe40007810000 */
[----:B------:R-:W-:Y:S02]  /*44c0*/  FMNMX.FTZ R6, R119, R6, !PT ;  /* 0x0000000677067209 */ /* 0x000fe40007810000 */
[----:B------:R-:W-:-:S02]  /*44d0*/  FSEL R120, R70, -INF , P1 ;  /* 0xff80000046787808 */ /* 0x000fc40000800000 */
[----:B------:R-:W-:Y:S01]  /*44e0*/  FSEL R117, R53, -INF , P0 ;  /* 0xff80000035757808 */ /* 0x000fe20000000000 */
[----:B------:R-:W-:Y:S01]  /*44f0*/  LDSM.16.MT88.4 R68, [R218+0x3100] ;  /* 0x00310000da44783b */ /* 0x000fe20000004200 */
[C---:B------:R-:W-:Y:S02]  /*4500*/  ISETP.GT.AND P1, PT, R0.reuse, 0x28, PT ;  /* 0x000000280000780c */ /* 0x040fe40003f24270 */
[----:B------:R-:W-:Y:S02]  /*4510*/  ISETP.GT.AND P0, PT, R0, 0x29, PT ;  /* 0x000000290000780c */ /* 0x000fe40003f04270 */
[----:B------:R-:W-:Y:S02]  /*4520*/  FSEL R116, R52, -INF , P6 ;  /* 0xff80000034747808 */ /* 0x000fe40003000000 */
[----:B------:R-:W-:Y:S02]  /*4530*/  FMNMX.FTZ R7, R24, R7, !PT ;  /* 0x0000000718077209 */ /* 0x000fe40007810000 */
[----:B------:R-:W-:-:S02]  /*4540*/  FMNMX.FTZ R6, R118, R6, !PT ;  /* 0x0000000676067209 */ /* 0x000fc40007810000 */
[----:B------:R-:W-:Y:S02]  /*4550*/  FSEL R122, R54, -INF , P1 ;  /* 0xff800000367a7808 */ /* 0x000fe40000800000 */
[----:B------:R-:W-:Y:S02]  /*4560*/  FSEL R121, R55, -INF , P0 ;  /* 0xff80000037797808 */ /* 0x000fe40000000000 */
[C---:B------:R-:W-:Y:S02]  /*4570*/  ISETP.GT.AND P6, PT, R5.reuse, 0x30, PT ;  /* 0x000000300500780c */ /* 0x040fe40003fc4270 */
[----:B------:R-:W-:Y:S02]  /*4580*/  ISETP.GT.AND P0, PT, R5, 0x31, PT ;  /* 0x000000310500780c */ /* 0x000fe40003f04270 */
[----:B------:R-:W-:Y:S02]  /*4590*/  ISETP.GT.AND P1, PT, R0, 0x30, PT ;  /* 0x000000300000780c */ /* 0x000fe40003f24270 */
[----:B------:R-:W-:-:S02]  /*45a0*/  FMNMX.FTZ R7, R36, R7, !PT ;  /* 0x0000000724077209 */ /* 0x000fc40007810000 */
[----:B------:R-:W-:Y:S02]  /*45b0*/  FMNMX.FTZ R6, R116, R6, !PT ;  /* 0x0000000674067209 */ /* 0x000fe40007810000 */
[----:B------:R-:W-:Y:S02]  /*45c0*/  FSEL R193, R16, -INF , P6 ;  /* 0xff80000010c17808 */ /* 0x000fe40003000000 */
[----:B------:R-:W-:Y:S02]  /*45d0*/  FSEL R192, R17, -INF , P0 ;  /* 0xff80000011c07808 */ /* 0x000fe40000000000 */
[----:B------:R-:W-:Y:S02]  /*45e0*/  FSEL R195, R18, -INF , P1 ;  /* 0xff80000012c37808 */ /* 0x000fe40000800000 */
[----:B------:R-:W-:Y:S02]  /*45f0*/  FMNMX.FTZ R7, R37, R7, !PT ;  /* 0x0000000725077209 */ /* 0x000fe40007810000 */
[----:B------:R-:W-:-:S02]  /*4600*/  FMNMX.FTZ R6, R117, R6, !PT ;  /* 0x0000000675067209 */ /* 0x000fc40007810000 */
[----:B------:R-:W-:Y:S02]  /*4610*/  ISETP.GT.AND P0, PT, R0, 0x31, PT ;  /* 0x000000310000780c */ /* 0x000fe40003f04270 */
[----:B------:R-:W-:Y:S02]  /*4620*/  ISETP.GT.AND P1, PT, R5, 0x38, PT ;  /* 0x000000380500780c */ /* 0x000fe40003f24270 */
[----:B------:R-:W-:Y:S02]  /*4630*/  FMNMX.FTZ R7, R38, R7, !PT ;  /* 0x0000000726077209 */ /* 0x000fe40007810000 */
[----:B------:R-:W-:Y:S02]  /*4640*/  FMNMX.FTZ R6, R193, R6, !PT ;  /* 0x00000006c1067209 */ /* 0x000fe40007810000 */
[----:B------:R-:W-:Y:S02]  /*4650*/  FSEL R197, R19, -INF , P0 ;  /* 0xff80000013c57808 */ /* 0x000fe40000000000 */
[----:B------:R-:W-:Y:S01]  /*4660*/  FSEL R175, R48, -INF , P1 ;  /* 0xff80000030af7808 */ /* 0x000fe20000800000 */
[----:B------:R-:W-:Y:S01]  /*4670*/  LDSM.16.MT88.4 R16, [R217+0x100] ;  /* 0x00010000d910783b */ /* 0x000fe20000004200 */
[----:B------:R-:W-:-:S02]  /*4680*/  ISETP.GT.AND P0, PT, R5, 0x39, PT ;  /* 0x000000390500780c */ /* 0x000fc40003f04270 */
[----:B------:R-:W-:Y:S02]  /*4690*/  ISETP.GT.AND P1, PT, R0, 0x38, PT ;  /* 0x000000380000780c */ /* 0x000fe40003f24270 */
[----:B------:R-:W-:Y:S02]  /*46a0*/  FMNMX.FTZ R7, R64, R7, !PT ;  /* 0x0000000740077209 */ /* 0x000fe40007810000 */
[----:B------:R-:W-:Y:S02]  /*46b0*/  FMNMX.FTZ R6, R192, R6, !PT ;  /* 0x00000006c0067209 */ /* 0x000fe40007810000 */
[----:B------:R-:W-:Y:S02]  /*46c0*/  FSEL R174, R49, -INF , P0 ;  /* 0xff80000031ae7808 */ /* 0x000fe40000000000 */
[----:B------:R-:W-:Y:S02]  /*46d0*/  FSEL R194, R50, -INF , P1 ;  /* 0xff80000032c27808 */ /* 0x000fe40000800000 */
[----:B------:R-:W-:-:S02]  /*46e0*/  ISETP.GT.AND P0, PT, R0, 0x39, PT ;  /* 0x000000390000780c */ /* 0x000fc40003f04270 */
        /* <DEDUP_REMOVED lines=12> */
[----:B------:R-:W-:-:S02]  /*47b0*/  FMNMX.FTZ R7, R122, R7, !PT ;  /* 0x000000077a077209 */ /* 0x000fc40007810000 */
[----:B------:R-:W-:Y:S02]  /*47c0*/  FMNMX.FTZ R6, R204, R6, !PT ;  /* 0x00000006cc067209 */ /* 0x000fe40007810000 */
[C---:B------:R-:W-:Y:S02]  /*47d0*/  ISETP.GT.AND P1, PT, R5.reuse, 0x50, PT ;  /* 0x000000500500780c */ /* 0x040fe40003f24270 */
[----:B------:R-:W-:Y:S02]  /*47e0*/  ISETP.GT.AND P0, PT, R5, 0x49, PT ;  /* 0x000000490500780c */ /* 0x000fe40003f04270 */
        /* <DEDUP_REMOVED lines=9> */
[C---:B------:R-:W-:Y:S02]  /*4880*/  ISETP.GT.AND P6, PT, R5.reuse, 0x58, PT ;  /* 0x000000580500780c */ /* 0x040fe40003fc4270 */
[----:B------:R-:W-:Y:S02]  /*4890*/  ISETP.GT.AND P1, PT, R5, 0x59, PT ;  /* 0x000000590500780c */ /* 0x000fe40003f24270 */
[----:B------:R-:W-:Y:S02]  /*48a0*/  FMNMX.FTZ R7, R197, R7, !PT ;  /* 0x00000007c5077209 */ /* 0x000fe40007810000 */
[----:B------:R-:W-:Y:S02]  /*48b0*/  FMNMX.FTZ R5, R205, R6, !PT ;  /* 0x00000006cd057209 */ /* 0x000fe40007810000 */
[----:B------:R-:W-:Y:S02]  /*48c0*/  FSEL R206, R21, -INF , P0 ;  /* 0xff80000015ce7808 */ /* 0x000fe40000000000 */
[----:B------:R-:W-:-:S02]  /*48d0*/  FMNMX.FTZ R7, R194, R7, !PT ;  /* 0x00000007c2077209 */ /* 0x000fc40007810000 */
[----:B------:R-:W-:Y:S02]  /*48e0*/  FMNMX.FTZ R173, R215, R5, !PT ;  /* 0x00000005d7ad7209 */ /* 0x000fe40007810000 */
[----:B------:R-:W-:Y:S02]  /*48f0*/  ISETP.GT.AND P0, PT, R0, 0x41, PT ;  /* 0x000000410000780c */ /* 0x000fe40003f04270 */
[----:B------:R-:W-:Y:S02]  /*4900*/  FSEL R213, R40, -INF , P6 ;  /* 0xff80000028d57808 */ /* 0x000fe40003000000 */
[----:B------:R-:W-:Y:S02]  /*4910*/  FMNMX.FTZ R6, R196, R7, !PT ;  /* 0x00000007c4067209 */ /* 0x000fe40007810000 */
[----:B------:R-:W-:Y:S02]  /*4920*/  FMNMX.FTZ R173, R206, R173, !PT ;  /* 0x000000adcead7209 */ /* 0x000fe40007810000 */
[----:B------:R-:W-:-:S02]  /*4930*/  FSEL R201, R31, -INF , P0 ;  /* 0xff8000001fc97808 */ /* 0x000fc40000000000 */
[C---:B------:R-:W-:Y:S01]  /*4940*/  ISETP.GT.AND P0, PT, R0.reuse, 0x48, PT ;  /* 0x000000480000780c */ /* 0x040fe20003f04270 */
[----:B------:R-:W-:Y:S01]  /*4950*/  LDSM.16.MT88.4 R28, [R219+0x100] ;  /* 0x00010000db1c783b */ /* 0x000fe20000004200 */
        /* <DEDUP_REMOVED lines=9> */
[----:B------:R-:W1:Y:S01]  /*49f0*/  SHFL.BFLY PT, R6, R173, 0x2, 0x1f ;  /* 0x0c401f00ad067f89 */ /* 0x000e6200000e0000 */
[----:B------:R-:W-:Y:S02]  /*4a00*/  FMNMX.FTZ R5, R200, R5, !PT ;  /* 0x00000005c8057209 */ /* 0x000fe40007810000 */
[----:B------:R-:W-:Y:S01]  /*4a10*/  ISETP.GT.AND P0, PT, R0, 0x51, PT ;  /* 0x000000510000780c */ /* 0x000fe20003f04270 */
[----:B------:R-:W-:Y:S01]  /*4a20*/  LDSM.16.MT88.4 R44, [R220+0x900] ;  /* 0x00090000dc2c783b */ /* 0x000fe20000004200 */
[----:B------:R-:W-:-:S02]  /*4a30*/  FSEL R211, R22, -INF , P1 ;  /* 0xff80000016d37808 */ /* 0x000fc40000800000 */
[----:B------:R-:W-:Y:S02]  /*4a40*/  FMNMX.FTZ R5, R198, R5, !PT ;  /* 0x00000005c6057209 */ /* 0x000fe40007810000 */
[----:B------:R-:W-:Y:S02]  /*4a50*/  FSEL R190, R23, -INF , P0 ;  /* 0xff80000017be7808 */ /* 0x000fe40000000000 */
[C---:B------:R-:W-:Y:S01]  /*4a60*/  ISETP.GT.AND P1, PT, R0.reuse, 0x58, PT ;  /* 0x000000580000780c */ /* 0x040fe20003f24270 */
[----:B------:R-:W-:Y:S01]  /*4a70*/  LDSM.16.MT88.4 R20, [R218+0x100] ;  /* 0x00010000da14783b */ /* 0x000fe20000004200 */
[----:B------:R-:W-:Y:S02]  /*4a80*/  FMNMX.FTZ R5, R211, R5, !PT ;  /* 0x00000005d3057209 */ /* 0x000fe40007810000 */
[----:B------:R-:W-:Y:S02]  /*4a90*/  ISETP.GT.AND P0, PT, R0, 0x59, PT ;  /* 0x000000590000780c */ /* 0x000fe40003f04270 */
[----:B------:R-:W-:-:S02]  /*4aa0*/  FSEL R207, R42, -INF , P1 ;  /* 0xff8000002acf7808 */ /* 0x000fc40000800000 */
[----:B------:R-:W-:Y:S02]  /*4ab0*/  FMNMX.FTZ R0, R190, R5, !PT ;  /* 0x00000005be007209 */ /* 0x000fe40007810000 */
[----:B------:R-:W-:Y:S02]  /*4ac0*/  FSEL R185, R43, -INF , P0 ;  /* 0xff8000002bb97808 */ /* 0x000fe40000000000 */
        /* <DEDUP_REMOVED lines=20> */
[----:B------:R1:W2:Y:S01]  /*4c10*/  MUFU.EX2 R210, R0 ;  /* 0x0000000000d27308 */ /* 0x0002a20000000800 */
[----:B---3--:R-:W-:-:S07]  /*4c20*/  FFMA.FTZ R2, R33, c[0x0][0x2d0], -R12 ;  /* 0x0000b40021027a23 */ /* 0x008fce000001080c */
[----:B------:R3:W-:Y:S01]  /*4c30*/  MUFU.EX2 R184, R5 ;  /* 0x0000000500b87308 */ /* 0x0007e20000000800 */
[----:B-1----:R-:W-:-:S07]  /*4c40*/  FMUL.FTZ R0, R172, c[0x0][0x2d0] ;  /* 0x0000b400ac007a20 */ /* 0x002fce0000410000 */
[----:B------:R1:W-:Y:S01]  /*4c50*/  MUFU.EX2 R191, R2 ;  /* 0x0000000200bf7308 */ /* 0x0003e20000000800 */
[----:B--2---:R-:W-:Y:S02]  /*4c60*/  F2FP.BF16.PACK_AB R8, R210, R221 ;  /* 0x000000ddd208723e */ /* 0x004fe400000010ff */
[----:B------:R-:W-:Y:S01]  /*4c70*/  FSEL R0, R0, RZ, P0 ;  /* 0x000000ff00007208 */ /* 0x000fe20000000000 */
[----:B---3--:R-:W-:-:S04]  /*4c80*/  FFMA.FTZ R5, R11, c[0x0][0x2d0], -R12 ;  /* 0x0000b4000b057a23 */ /* 0x008fc8000001080c */
[--C-:B------:R-:W-:Y:S01]  /*4c90*/  FFMA.FTZ R3, R15, c[0x0][0x2d0], -R0.reuse ;  /* 0x0000b4000f037a23 */ /* 0x100fe20000010800 */
[----:B------:R2:W3:Y:S01]  /*4ca0*/  MUFU.EX2 R25, R5 ;  /* 0x0000000500197308 */ /* 0x0004e20000000800 */
[----:B------:R-:W-:Y:S02]  /*4cb0*/  FFMA.FTZ R4, R14, c[0x0][0x2d0], -R0 ;  /* 0x0000b4000e047a23 */ /* 0x000fe40000010800 */
[----:B-1----:R-:W-:-:S05]  /*4cc0*/  FFMA.FTZ R2, R34, c[0x0][0x2d0], -R12 ;  /* 0x0000b40022027a23 */ /* 0x002fca000001080c */
[----:B------:R1:W-:Y:S01]  /*4cd0*/  MUFU.EX2 R189, R3 ;  /* 0x0000000300bd7308 */ /* 0x0003e20000000800 */
[----:B--2---:R-:W-:-:S07]  /*4ce0*/  FFMA.FTZ R5, R13, c[0x0][0x2d0], -R0 ;  /* 0x0000b4000d057a23 */ /* 0x004fce0000010800 */
[----:B------:R-:W-:Y:S01]  /*4cf0*/  MUFU.EX2 R209, R4 ;  /* 0x0000000400d17308 */ /* 0x000fe20000000800 */
[----:B---3--:R-:W-:-:S05]  /*4d00*/  IMAD.MOV.U32 R14, RZ, RZ, R25 ;  /* 0x000000ffff0e7224 */ /* 0x008fca00078e0019 */
[----:B------:R-:W-:Y:S01]  /*4d10*/  F2FP.BF16.PACK_AB R10, R14, R184 ;  /* 0x000000b80e0a723e */ /* 0x000fe200000010ff */
[----:B-1----:R-:W-:Y:S01]  /*4d20*/  FFMA.FTZ R3, R24, c[0x0][0x2d0], -R0 ;  /* 0x0000b40018037a23 */ /* 0x002fe20000010800 */
[----:B------:R1:W2:Y:S01]  /*4d30*/  MUFU.EX2 R188, R5 ;  /* 0x0000000500bc7308 */ /* 0x0002a20000000800 */
[----:B------:R-:W3:Y:S07]  /*4d40*/  LDSM.16.MT88.4 R24, [R220+0x100] ;  /* 0x00010000dc18783b */ /* 0x000eee0000004200 */
[----:B------:R4:W-:Y:S01]  /*4d50*/  MUFU.EX2 R187, R2 ;  /* 0x0000000200bb7308 */ /* 0x0009e20000000800 */
[----:B-1----:R-:W1:Y:S07]  /*4d60*/  LDSM.16.MT88.4 R4, [R217+0x3100] ;  /* 0x00310000d904783b */ /* 0x002e6e0000004200 */
[----:B------:R-:W3:Y:S01]  /*4d70*/  MUFU.EX2 R214, R3 ;  /* 0x0000000300d67308 */ /* 0x000ee20000000800 */
[----:B--2---:R-:W-:Y:S01]  /*4d80*/  F2FP.BF16.PACK_AB R9, R209, R188 ;  /* 0x000000bcd109723e */ /* 0x004fe200000010ff */
[----:B----4-:R-:W-:-:S06]  /*4d90*/  FFMA.FTZ R2, R35, c[0x0][0x2d0], -R12 ;  /* 0x0000b40023027a23 */ /* 0x010fcc000001080c */
[----:B------:R2:W-:Y:S01]  /*4da0*/  MUFU.EX2 R216, R2 ;  /* 0x0000000200d87308 */ /* 0x0005e20000000800 */
[----:B---3--:R-:W-:-:S07]  /*4db0*/  F2FP.BF16.PACK_AB R11, R214, R189 ;  /* 0x000000bdd60b723e */ /* 0x008fce00000010ff */
[----:B------:R-:W-:Y:S01]  /*4dc0*/  HMMA.16816.F32.BF16 R76, R8, R20, RZ ;  /* 0x00000014084c723c */ /* 0x000fe200000418ff */
[----:B--2---:R-:W-:-:S04]  /*4dd0*/  FFMA.FTZ R2, R36, c[0x0][0x2d0], -R0 ;  /* 0x0000b40024027a23 */ /* 0x004fc80000010800 */
[----:B------:R2:W-:Y:S03]  /*4de0*/  MUFU.EX2 R222, R2 ;  /* 0x0000000200de7308 */ /* 0x0005e60000000800 */
[C---:B------:R-:W-:Y:S08]  /*4df0*/  HMMA.16816.F32.BF16 R72, R8.reuse, R22, RZ ;  /* 0x000000160848723c */ /* 0x040ff000000418ff */
[----:B------:R-:W-:Y:S01]  /*4e00*/  HMMA.16816.F32.BF16 R60, R8, R24, RZ ;  /* 0x00000018083c723c */ /* 0x000fe200000418ff */
[----:B--2---:R-:W-:-:S07]  /*4e10*/  FFMA.FTZ R2, R37, c[0x0][0x2d0], -R0 ;  /* 0x0000b40025027a23 */ /* 0x004fce0000010800 */
[C---:B------:R-:W-:Y:S01]  /*4e20*/  HMMA.16816.F32.BF16 R52, R8.reuse, R26, RZ ;  /* 0x0000001a0834723c */ /* 0x040fe200000418ff */
[----:B------:R2:W3:Y:S07]  /*4e30*/  MUFU.EX2 R252, R2 ;  /* 0x0000000200fc7308 */ /* 0x0004ee0000000800 */
[C---:B------:R-:W-:Y:S08]  /*4e40*/  HMMA.16816.F32.BF16 R32, R8.reuse, R28, RZ ;  /* 0x0000001c0820723c */ /* 0x040ff000000418ff */
[----:B-1----:R-:W-:Y:S01]  /*4e50*/  HMMA.16816.F32.BF16 R24, R8, R4, RZ ;  /* 0x000000040818723c */ /* 0x002fe200000418ff */
[----:B--2---:R-:W-:-:S02]  /*4e60*/  FFMA.FTZ R2, R38, c[0x0][0x2d0], -R0 ;  /* 0x0000b40026027a23 */ /* 0x004fc40000010800 */
[----:B------:R-:W1:Y:S02]  /*4e70*/  LDSM.16.MT88.4 R36, [R217+0x3900] ;  /* 0x00390000d924783b */ /* 0x000e640000004200 */
[----:B------:R2:W-:Y:S03]  /*4e80*/  MUFU.EX2 R186, R2 ;  /* 0x0000000200ba7308 */ /* 0x0005e60000000800 */
[----:B------:R-:W-:Y:S01]  /*4e90*/  HMMA.16816.F32.BF16 R20, R8, R6, RZ ;  /* 0x000000060814723c */ /* 0x000fe200000418ff */
[----:B------:R-:W-:Y:S02]  /*4ea0*/  F2FP.BF16.PACK_AB R4, R191, R208 ;  /* 0x000000d0bf04723e */ /* 0x000fe400000010ff */
[----:B---3--:R-:W-:-:S04]  /*4eb0*/  F2FP.BF16.PACK_AB R5, R252, R222 ;  /* 0x000000defc05723e */ /* 0x008fc800000010ff */
[----:B------:R-:W-:Y:S01]  /*4ec0*/  F2FP.BF16.PACK_AB R6, R216, R187 ;  /* 0x000000bbd806723e */ /* 0x000fe200000010ff */
[----:B------:R-:W-:Y:S01]  /*4ed0*/  HMMA.16816.F32.BF16 R28, R8, R30, RZ ;  /* 0x0000001e081c723c */ /* 0x000fe200000418ff */
[----:B--2---:R-:W-:-:S07]  /*4ee0*/  FFMA.FTZ R2, R64, c[0x0][0x2d0], -R0 ;  /* 0x0000b40040027a23 */ /* 0x004fce0000010800 */
[C---:B------:R-:W-:Y:S01]  /*4ef0*/  HMMA.16816.F32.BF16 R88, R8.reuse, R16, RZ ;  /* 0x000000100858723c */ /* 0x040fe200000418ff */
[----:B------:R-:W2:Y:S01]  /*4f00*/  LDSM.16.MT88.4 R64, [R220+0x3100] ;  /* 0x00310000dc40783b */ /* 0x000ea20000004200 */
[----:B------:R-:W3:Y:S06]  /*4f10*/  MUFU.EX2 R13, R2 ;  /* 0x00000002000d7308 */ /* 0x000eec0000000800 */
[C---:B------:R-:W-:Y:S08]  /*4f20*/  HMMA.16816.F32.BF16 R84, R8.reuse, R18, RZ ;  /* 0x000000120854723c */ /* 0x040ff000000418ff */
[----:B------:R-:W-:Y:S01]  /*4f30*/  HMMA.16816.F32.BF16 R16, R8, R68, RZ ;  /* 0x000000440810723c */ /* 0x000fe200000418ff */
[----:B---3--:R-:W-:Y:S01]  /*4f40*/  F2FP.BF16.PACK_AB R7, R13, R186 ;  /* 0x000000ba0d07723e */ /* 0x008fe200000010ff */
[----:B------:R-:W-:-:S06]  /*4f50*/  FFMA.FTZ R2, R119, c[0x0][0x2d0], -R12 ;  /* 0x0000b40077027a23 */ /* 0x000fcc000001080c */
        /* <DEDUP_REMOVED lines=8> */
[----:B------:R-:W-:Y:S01]  /*4fe0*/  HMMA.16816.F32.BF16 R124, R4, R42, R28 ;  /* 0x0000002a047c723c */ /* 0x000fe2000004181c */
[----:B------:R-:W3:Y:S07]  /*4ff0*/  LDSM.16.MT88.4 R28, [R220+0x3900] ;  /* 0x00390000dc1c783b */ /* 0x000eee0000004200 */
[C---:B------:R-:W-:Y:S08]  /*5000*/  HMMA.16816.F32.BF16 R24, R8.reuse, R70, RZ ;  /* 0x000000460818723c */ /* 0x040ff000000418ff */
[----:B--2---:R-:W-:Y:S08]  /*5010*/  HMMA.16816.F32.BF16 R20, R8, R64, RZ ;  /* 0x000000400814723c */ /* 0x004ff000000418ff */
[C---:B------:R-:W-:Y:S01]  /*5020*/  HMMA.16816.F32.BF16 R160, R4.reuse, R40, R32 ;  /* 0x0000002804a0723c */ /* 0x040fe20000041820 */
[----:B------:R-:W2:Y:S04]  /*5030*/  LDSM.16.MT88.4 R32, [R217+0x6100] ;  /* 0x00610000d920783b */ /* 0x000ea80000004200 */
[----:B------:R-:W4:Y:S03]  /*5040*/  LDSM.16.MT88.4 R40, [R218+0x6100] ;  /* 0x00610000da28783b */ /* 0x000f260000004200 */
[C---:B------:R-:W-:Y:S08]  /*5050*/  HMMA.16816.F32.BF16 R180, R4.reuse, R48, R76 ;  /* 0x0000003004b4723c */ /* 0x040ff0000004184c */
[C---:B------:R-:W-:Y:S01]  /*5060*/  HMMA.16816.F32.BF16 R140, R4.reuse, R50, R72 ;  /* 0x00000032048c723c */ /* 0x040fe20000041848 */
[----:B------:R-:W2:Y:S07]  /*5070*/  LDSM.16.MT88.4 R48, [R219+0x6100] ;  /* 0x00610000db30783b */ /* 0x000eae0000004200 */
[----:B------:R-:W-:Y:S08]  /*5080*/  HMMA.16816.F32.BF16 R164, R4, R80, R16 ;  /* 0x0000005004a4723c */ /* 0x000ff00000041810 */
[----:B------:R-:W-:Y:S01]  /*5090*/  HMMA.16816.F32.BF16 R16, R8, R66, RZ ;  /* 0x000000420810723c */ /* 0x000fe200000418ff */
[----:B------:R-:W2:Y:S07]  /*50a0*/  LDSM.16.MT88.4 R64, [R220+0x9100] ;  /* 0x00910000dc40783b */ /* 0x000eae0000004200 */
[----:B------:R-:W-:Y:S08]  /*50b0*/  HMMA.16816.F32.BF16 R136, R4, R82, R24 ;  /* 0x000000520488723c */ /* 0x000ff00000041818 */
[----:B-1----:R-:W-:Y:S08]  /*50c0*/  HMMA.16816.F32.BF16 R76, R8, R38, RZ ;  /* 0x00000026084c723c */ /* 0x002ff000000418ff */
[----:B---3--:R-:W-:Y:S08]  /*50d0*/  HMMA.16816.F32.BF16 R148, R4, R28, R20 ;  /* 0x0000001c0494723c */ /* 0x008ff00000041814 */
[C---:B------:R-:W-:Y:S08]  /*50e0*/  HMMA.16816.F32.BF16 R24, R8.reuse, R44, RZ ;  /* 0x0000002c0818723c */ /* 0x040ff000000418ff */
[----:B------:R-:W-:Y:S08]  /*50f0*/  HMMA.16816.F32.BF16 R20, R8, R46, RZ ;  /* 0x0000002e0814723c */ /* 0x000ff000000418ff */
[----:B------:R-:W-:Y:S01]  /*5100*/  HMMA.16816.F32.BF16 R176, R4, R56, R88 ;  /* 0x0000003804b0723c */ /* 0x000fe20000041858 */
[----:B------:R-:W1:Y:S07]  /*5110*/  LDSM.16.MT88.4 R88, [R219+0x6900] ;  /* 0x00690000db58783b */ /* 0x000e6e0000004200 */
[----:B------:R-:W-:Y:S08]  /*5120*/  HMMA.16816.F32.BF16 R80, R8, R36, RZ ;  /* 0x000000240850723c */ /* 0x000ff000000418ff */
[----:B------:R-:W-:Y:S08]  /*5130*/  HMMA.16816.F32.BF16 R152, R4, R30, R16 ;  /* 0x0000001e0498723c */ /* 0x000ff00000041810 */
[C---:B--2---:R-:W-:Y:S08]  /*5140*/  HMMA.16816.F32.BF16 R72, R8.reuse, R32, RZ ;  /* 0x000000200848723c */ /* 0x044ff000000418ff */
[C---:B------:R-:W-:Y:S08]  /*5150*/  HMMA.16816.F32.BF16 R36, R8.reuse, R34, RZ ;  /* 0x000000220824723c */ /* 0x040ff000000418ff */
        /* <DEDUP_REMOVED lines=8> */
[----:B------:R-:W-:Y:S08]  /*51e0*/  HMMA.16816.F32.BF16 R64, R8, R110, RZ ;  /* 0x0000006e0840723c */ /* 0x000ff000000418ff */
[C---:B------:R-:W-:Y:S08]  /*51f0*/  HMMA.16816.F32.BF16 R108, R4.reuse, R106, R76 ;  /* 0x0000006a046c723c */ /* 0x040ff0000004184c */
[C---:B------:R-:W-:Y:S01]  /*5200*/  HMMA.16816.F32.BF16 R76, R4.reuse, R92, R24 ;  /* 0x0000005c044c723c */ /* 0x040fe20000041818 */
[----:B------:R-:W-:Y:S07]  /*5210*/  LDSM.16.MT88.4 R24, [R219+0x9900] ;  /* 0x00990000db18783b */ /* 0x000fee0000004200 */
[----:B------:R-:W-:Y:S01]  /*5220*/  HMMA.16816.F32.BF16 R92, R4, R94, R20 ;  /* 0x0000005e045c723c */ /* 0x000fe20000041814 */
[----:B------:R-:W2:Y:S07]  /*5230*/  LDSM.16.MT88.4 R20, [R217+0x9900] ;  /* 0x00990000d914783b */ /* 0x000eae0000004200 */
[C---:B------:R-:W-:Y:S08]  /*5240*/  HMMA.16816.F32.BF16 R68, R8.reuse, R60, RZ ;  /* 0x0000003c0844723c */ /* 0x040ff000000418ff */
[C---:B------:R-:W-:Y:S08]  /*5250*/  HMMA.16816.F32.BF16 R56, R8.reuse, R52, RZ ;  /* 0x000000340838723c */ /* 0x040ff000000418ff */
[C---:B------:R-:W-:Y:S08]  /*5260*/  HMMA.16816.F32.BF16 R60, R8.reuse, R62, RZ ;  /* 0x0000003e083c723c */ /* 0x040ff000000418ff */
[----:B------:R-:W-:Y:S01]  /*5270*/  HMMA.16816.F32.BF16 R52, R8, R54, RZ ;  /* 0x000000360834723c */ /* 0x000fe200000418ff */
[----:B------:R-:W3:Y:S07]  /*5280*/  LDSM.16.MT88.4 R8, [R220+0x9900] ;  /* 0x00990000dc08783b */ /* 0x000eee0000004200 */
[C---:B------:R-:W-:Y:S08]  /*5290*/  HMMA.16816.F32.BF16 R112, R4.reuse, R104, R80 ;  /* 0x000000680470723c */ /* 0x040ff00000041850 */
[C---:B------:R-:W-:Y:S08]  /*52a0*/  HMMA.16816.F32.BF16 R104, R4.reuse, R100, R72 ;  /* 0x000000640468723c */ /* 0x040ff00000041848 */
[C---:B-1----:R-:W-:Y:S01]  /*52b0*/  HMMA.16816.F32.BF16 R72, R4.reuse, R88, R16 ;  /* 0x000000580448723c */ /* 0x042fe20000041810 */
[----:B------:R-:W1:Y:S07]  /*52c0*/  LDSM.16.MT88.4 R16, [R218+0x9900] ;  /* 0x00990000da10783b */ /* 0x000e6e0000004200 */
[C---:B--2---:R-:W-:Y:S07]  /*52d0*/  HMMA.16816.F32.BF16 R60, R4.reuse, R22, R60 ;  /* 0x00000016043c723c */ /* 0x044fee000004183c */
[----:B------:R-:W-:Y:S01]  /*52e0*/  IMAD.MOV.U32 R22, RZ, RZ, R216 ;  /* 0x000000ffff167224 */ /* 0x000fe200078e00d8 */
[----:B------:R-:W-:Y:S01]  /*52f0*/  HMMA.16816.F32.BF16 R88, R4, R90, R40 ;  /* 0x0000005a0458723c */ /* 0x000fe20000041828 */
[----:B------:R2:W-:Y:S01]  /*5300*/  MUFU.EX2 R216, R2 ;  /* 0x0000000200d87308 */ /* 0x0005e20000000800 */
[----:B------:R-:W-:-:S06]  /*5310*/  IMAD.MOV.U32 R23, RZ, RZ, R222 ;  /* 0x000000ffff177224 */ /* 0x000fcc00078e00de */
[C---:B---3--:R-:W-:Y:S07]  /*5320*/  HMMA.16816.F32.BF16 R40, R4.reuse, R10, R44 ;  /* 0x0000000a0428723c */ /* 0x048fee000004182c */
[----:B------:R-:W-:Y:S01]  /*5330*/  IMAD.MOV.U32 R46, RZ, RZ, R189 ;  /* 0x000000ffff2e7224 */ /* 0x000fe200078e00bd */
[C---:B------:R-:W-:Y:S01]  /*5340*/  HMMA.16816.F32.BF16 R68, R4.reuse, R20, R68 ;  /* 0x000000140444723c */ /* 0x040fe20000041844 */
[--C-:B--2---:R-:W-:Y:S01]  /*5350*/  FFMA.FTZ R2, R118, c[0x0][0x2d0], -R12.reuse ;  /* 0x0000b40076027a23 */ /* 0x104fe2000001080c */
[----:B------:R-:W-:Y:S01]  /*5360*/  MOV R47, R209 ;  /* 0x000000d1002f7202 */ /* 0x000fe20000000f00 */
[----:B------:R-:W-:Y:S01]  /*5370*/  IMAD.MOV.U32 R45, RZ, RZ, R187 ;  /* 0x000000ffff2d7224 */ /* 0x000fe200078e00bb */
[----:B------:R-:W-:Y:S01]  /*5380*/  MOV R44, R186 ;  /* 0x000000ba002c7202 */ /* 0x000fe20000000f00 */
[----:B------:R2:W3:Y:S02]  /*5390*/  MUFU.EX2 R189, R2 ;  /* 0x0000000200bd7308 */ /* 0x0004e40000000800 */
[----:B------:R-:W-:Y:S01]  /*53a0*/  MOV R20, R252 ;  /* 0x000000fc00147202 */ /* 0x000fe20000000f00 */
[C---:B------:R-:W-:Y:S01]  /*53b0*/  HMMA.16816.F32.BF16 R48, R4.reuse, R8, R48 ;  /* 0x000000080430723c */ /* 0x040fe20000041830 */
[----:B------:R-:W4:Y:S07]  /*53c0*/  LDSM.16.MT88.4 R8, [R217+0x1100] ;  /* 0x00110000d908783b */ /* 0x000f2e0000004200 */
[----:B-1----:R-:W-:Y:S01]  /*53d0*/  HMMA.16816.F32.BF16 R56, R4, R16, R56 ;  /* 0x000000100438723c */ /* 0x002fe20000041838 */
[----:B--2---:R-:W-:-:S07]  /*53e0*/  FFMA.FTZ R2, R116, c[0x0][0x2d0], -R12 ;  /* 0x0000b40074027a23 */ /* 0x004fce000001080c */
[C---:B------:R-:W-:Y:S01]  /*53f0*/  HMMA.16816.F32.BF16 R52, R4.reuse, R18, R52 ;  /* 0x000000120434723c */ /* 0x040fe20000041834 */
[----:B------:R1:W-:Y:S01]  /*5400*/  MUFU.EX2 R21, R2 ;  /* 0x0000000200157308 */ /* 0x0003e20000000800 */
[----:B------:R-:W2:Y:S06]  /*5410*/  LDSM.16.MT88.4 R16, [R218+0x1100] ;  /* 0x00110000da10783b */ /* 0x000eac0000004200 */
[C---:B------:R-:W-:Y:S08]  /*5420*/  HMMA.16816.F32.BF16 R100, R4.reuse, R102, R36 ;  /* 0x000000660464723c */ /* 0x040ff00000041824 */
[----:B------:R-:W-:Y:S01]  /*5430*/  HMMA.16816.F32.BF16 R80, R4, R96, R32 ;  /* 0x000000600450723c */ /* 0x000fe20000041820 */
[----:B-1----:R-:W-:-:S04]  /*5440*/  FFMA.FTZ R2, R117, c[0x0][0x2d0], -R12 ;  /* 0x0000b40075027a23 */ /* 0x002fc8000001080c */
[----:B------:R1:W1:Y:S03]  /*5450*/  MUFU.EX2 R209, R2 ;  /* 0x0000000200d17308 */ /* 0x0002660000000800 */
[C---:B------:R-:W-:Y:S08]  /*5460*/  HMMA.16816.F32.BF16 R96, R4.reuse, R98, R28 ;  /* 0x000000620460723c */ /* 0x040ff0000004181c */
[----:B------:R-:W-:Y:S01]  /*5470*/  HMMA.16816.F32.BF16 R36, R4, R24, R84 ;  /* 0x000000180424723c */ /* 0x000fe20000041854 */
[----:B-1----:R-:W-:-:S06]  /*5480*/  FFMA.FTZ R2, R120, c[0x0][0x2d0], -R0 ;  /* 0x0000b40078027a23 */ /* 0x002fcc0000010800 */
[----:B------:R-:W-:Y:S01]  /*5490*/  IMAD.MOV.U32 R87, RZ, RZ, R185 ;  /* 0x000000ffff577224 */ /* 0x000fe200078e00b9 */
[----:B------:R-:W-:Y:S01]  /*54a0*/  HMMA.16816.F32.BF16 R32, R4, R26, R64 ;  /* 0x0000001a0420723c */ /* 0x000fe20000041840 */
[----:B------:R1:W-:Y:S01]  /*54b0*/  MUFU.EX2 R222, R2 ;  /* 0x0000000200de7308 */ /* 0x0003e20000000800 */
[----:B------:R-:W-:-:S05]  /*54c0*/  IMAD.MOV.U32 R86, RZ, RZ, R184 ;  /* 0x000000ffff567224 */ /* 0x000fca00078e00b8 */
[----:B---3--:R-:W-:Y:S02]  /*54d0*/  F2FP.BF16.PACK_AB R4, R189, R216 ;  /* 0x000000d8bd04723e */ /* 0x008fe400000010ff */
[----:B------:R-:W-:Y:S01]  /*54e0*/  F2FP.BF16.PACK_AB R6, R209, R21 ;  /* 0x00000015d106723e */ /* 0x000fe200000010ff */
[----:B-1----:R-:W-:-:S04]  /*54f0*/  FFMA.FTZ R2, R123, c[0x0][0x2d0], -R0 ;  /* 0x0000b4007b027a23 */ /* 0x002fc80000010800 */
[----:B------:R1:W3:Y:S02]  /*5500*/  MUFU.EX2 R252, R2 ;  /* 0x0000000200fc7308 */ /* 0x0002e40000000800 */
[----:B-1----:R-:W-:Y:S01]  /*5510*/  FFMA.FTZ R2, R122, c[0x0][0x2d0], -R0 ;  /* 0x0000b4007a027a23 */ /* 0x002fe20000010800 */
[----:B---3--:R-:W-:-:S05]  /*5520*/  F2FP.BF16.PACK_AB R5, R252, R222 ;  /* 0x000000defc05723e */ /* 0x008fca00000010ff */
[----:B------:R1:W-:Y:S02]  /*5530*/  MUFU.EX2 R3, R2 ;  /* 0x0000000200037308 */ /* 0x0003e40000000800 */
[----:B-1----:R-:W-:-:S06]  /*5540*/  FFMA.FTZ R2, R121, c[0x0][0x2d0], -R0 ;  /* 0x0000b40079027a23 */ /* 0x002fcc0000010800 */
[----:B------:R-:W1:Y:S02]  /*5550*/  MUFU.EX2 R15, R2 ;  /* 0x00000002000f7308 */ /* 0x000e640000000800 */
[----:B-1----:R-:W-:Y:S01]  /*5560*/  F2FP.BF16.PACK_AB R7, R15, R3 ;  /* 0x000000030f07723e */ /* 0x002fe200000010ff */
[----:B------:R-:W-:Y:S01]  /*5570*/  FFMA.FTZ R2, R193, c[0x0][0x2d0], -R12 ;  /* 0x0000b400c1027a23 */ /* 0x000fe2000001080c */
[----:B------:R-:W-:-:S04]  /*5580*/  MOV R193, R222 ;  /* 0x000000de00c17202 */ /* 0x000fc80000000f00 */
[----:B------:R1:W-:Y:S01]  /*5590*/  MUFU.EX2 R222, R2 ;  /* 0x0000000200de7308 */ /* 0x0003e20000000800 */
[C---:B----4-:R-:W-:Y:S08]  /*55a0*/  HMMA.16816.F32.BF16 R176, R4.reuse, R8, R176 ;  /* 0x0000000804b0723c */ /* 0x050ff000000418b0 */
[----:B------:R-:W-:Y:S01]  /*55b0*/  HMMA.16816.F32.BF16 R24, R4, R10, R132 ;  /* 0x0000000a0418723c */ /* 0x000fe20000041884 */
[----:B------:R-:W3:Y:S01]  /*55c0*/  LDSM.16.MT88.4 R8, [R220+0x1100] ;  /* 0x00110000dc08783b */ /* 0x000ee20000004200 */
[----:B-1----:R-:W-:-:S06]  /*55d0*/  FFMA.FTZ R2, R192, c[0x0][0x2d0], -R12 ;  /* 0x0000b400c0027a23 */ /* 0x002fcc000001080c */
[C---:B--2---:R-:W-:Y:S01]  /*55e0*/  HMMA.16816.F32.BF16 R132, R4.reuse, R16, R180 ;  /* 0x000000100484723c */ /* 0x044fe200000418b4 */
[----:B------:R1:W-:Y:S07]  /*55f0*/  MUFU.EX2 R192, R2 ;  /* 0x0000000200c07308 */ /* 0x0003ee0000000800 */
[----:B------:R-:W-:Y:S01]  /*5600*/  HMMA.16816.F32.BF16 R28, R4, R18, R140 ;  /* 0x00000012041c723c */ /* 0x000fe2000004188c */
[----:B------:R-:W2:Y:S01]  /*5610*/  LDSM.16.MT88.4 R16, [R219+0x1100] ;  /* 0x00110000db10783b */ /* 0x000ea20000004200 */
[----:B-1----:R-:W-:-:S02]  /*5620*/  FFMA.FTZ R2, R175, c[0x0][0x2d0], -R12 ;  /* 0x0000b400af027a23 */ /* 0x002fc4000001080c */
[----:B------:R-:W-:Y:S02]  /*5630*/  IMAD.MOV.U32 R175, RZ, RZ, R13 ;  /* 0x000000ffffaf7224 */ /* 0x000fe400078e000d */
[----:B------:R1:W-:Y:S02]  /*5640*/  MUFU.EX2 R13, R2 ;  /* 0x00000002000d7308 */ /* 0x0003e40000000800 */
[----:B---3--:R-:W-:Y:S01]  /*5650*/  HMMA.16816.F32.BF16 R140, R4, R8, R168 ;  /* 0x00000008048c723c */ /* 0x008fe200000418a8 */
[----:B-1----:R-:W-:-:S07]  /*5660*/  FFMA.FTZ R2, R174, c[0x0][0x2d0], -R12 ;  /* 0x0000b400ae027a23 */ /* 0x002fce000001080c */
        /* <DEDUP_REMOVED lines=16> */
[----:B------:R-:W2:Y:S06]  /*5770*/  LDSM.16.MT88.4 R16, [R218+0x7100] ;  /* 0x00710000da10783b */ /* 0x000eac0000004200 */
[----:B------:R-:W-:Y:S01]  /*5780*/  MOV R111, R86 ;  /* 0x00000056006f7202 */ /* 0x000fe20000000f00 */
[----:B------:R-:W-:Y:S01]  /*5790*/  IMAD.MOV.U32 R110, RZ, RZ, R87 ;  /* 0x000000ffff6e7224 */ /* 0x000fe200078e0057 */
[----:B------:R-:W-:Y:S01]  /*57a0*/  MOV R108, R45 ;  /* 0x0000002d006c7202 */ /* 0x000fe20000000f00 */
        /* <DEDUP_REMOVED lines=9> */
[C---:B--2---:R-:W-:Y:S01]  /*5840*/  HMMA.16816.F32.BF16 R160, R4.reuse, R16, R80 ;  /* 0x0000001004a0723c */ /* 0x044fe20000041850 */
[----:B------:R-:W2:Y:S01]  /*5850*/  LDSM.16.MT88.4 R20, [R219+0x7100] ;  /* 0x00710000db14783b */ /* 0x000ea20000004200 */
[----:B------:R-:W-:Y:S01]  /*5860*/  IMAD.MOV.U32 R102, RZ, RZ, R3 ;  /* 0x000000ffff667224 */ /* 0x000fe200078e0003 */
[----:B------:R-:W-:Y:S01]  /*5870*/  MOV R3, R190 ;  /* 0x000000be00037202 */ /* 0x000fe20000000f00 */
[----:B------:R-:W-:Y:S02]  /*5880*/  IMAD.MOV.U32 R101, RZ, RZ, R191 ;  /* 0x000000ffff657224 */ /* 0x000fe400078e00bf */
[----:B------:R-:W-:Y:S02]  /*5890*/  IMAD.MOV.U32 R100, RZ, RZ, R189 ;  /* 0x000000ffff647224 */ /* 0x000fe400078e00bd */
[----:B------:R-:W-:Y:S01]  /*58a0*/  HMMA.16816.F32.BF16 R156, R4, R18, R96 ;  /* 0x00000012049c723c */ /* 0x000fe20000041860 */
[----:B------:R-:W3:Y:S01]  /*58b0*/  LDSM.16.MT88.4 R16, [R217+0xa100] ;  /* 0x00a10000d910783b */ /* 0x000ee20000004200 */
[----:B------:R-:W-:-:S02]  /*58c0*/  IMAD.MOV.U32 R107, RZ, RZ, R46 ;  /* 0x000000ffff6b7224 */ /* 0x000fc400078e002e */
[----:B------:R-:W-:-:S04]  /*58d0*/  IMAD.MOV.U32 R174, RZ, RZ, R47 ;  /* 0x000000ffffae7224 */ /* 0x000fc800078e002f */
[C---:B-1----:R-:W-:Y:S08]  /*58e0*/  HMMA.16816.F32.BF16 R144, R4.reuse, R8, R76 ;  /* 0x000000080490723c */ /* 0x042ff0000004184c */
[C---:B------:R-:W-:Y:S01]  /*58f0*/  HMMA.16816.F32.BF16 R96, R4.reuse, R10, R92 ;  /* 0x0000000a0460723c */ /* 0x040fe2000004185c */
[----:B------:R-:W1:Y:S07]  /*5900*/  LDSM.16.MT88.4 R8, [R218+0xa100] ;  /* 0x00a10000da08783b */ /* 0x000e6e0000004200 */
[C---:B--2---:R-:W-:Y:S01]  /*5910*/  HMMA.16816.F32.BF16 R92, R4.reuse, R20, R72 ;  /* 0x00000014045c723c */ /* 0x044fe20000041848 */
[----:B------:R2:W4:Y:S06]  /*5920*/  MUFU.EX2 R20, R2 ;  /* 0x0000000200147308 */ /* 0x00052c0000000800 */
[----:B------:R-:W-:Y:S01]  /*5930*/  IMAD.MOV.U32 R75, RZ, RZ, R188 ;  /* 0x000000ffff4b7224 */ /* 0x000fe200078e00bc */
[----:B---3--:R-:W-:Y:S01]  /*5940*/  HMMA.16816.F32.BF16 R84, R4, R18, R60 ;  /* 0x000000120454723c */ /* 0x008fe2000004183c */
[----:B------:R-:W-:-:S02]  /*5950*/  IMAD.MOV.U32 R73, RZ, RZ, R252 ;  /* 0x000000ffff497224 */ /* 0x000fc400078e00fc */
[----:B------:R-:W-:-:S05]  /*5960*/  IMAD.MOV.U32 R74, RZ, RZ, R215 ;  /* 0x000000ffff4a7224 */ /* 0x000fca00078e00d7 */
[----:B------:R-:W-:Y:S01]  /*5970*/  HMMA.16816.F32.BF16 R188, R4, R16, R68 ;  /* 0x0000001004bc723c */ /* 0x000fe20000041844 */
[----:B------:R-:W3:Y:S01]  /*5980*/  LDSM.16.MT88.4 R16, [R220+0xa100] ;  /* 0x00a10000dc10783b */ /* 0x000ee20000004200 */
[----:B--2---:R-:W-:Y:S01]  /*5990*/  FFMA.FTZ R2, R195, c[0x0][0x2d0], -R0 ;  /* 0x0000b400c3027a23 */ /* 0x004fe20000010800 */
[----:B------:R-:W-:Y:S02]  /*59a0*/  MOV R195, R75 ;  /* 0x0000004b00c37202 */ /* 0x000fe40000000f00 */
[----:B------:R-:W-:-:S03]  /*59b0*/  MOV R75, R214 ;  /* 0x000000d6004b7202 */ /* 0x000fc60000000f00 */
[C---:B------:R-:W-:Y:S08]  /*59c0*/  HMMA.16816.F32.BF16 R88, R4.reuse, R22, R88 ;  /* 0x000000160458723c */ /* 0x040ff00000041858 */
[C---:B-1----:R-:W-:Y:S01]  /*59d0*/  HMMA.16816.F32.BF16 R80, R4.reuse, R8, R56 ;  /* 0x000000080450723c */ /* 0x042fe20000041838 */
        /* <DEDUP_REMOVED lines=12> */
[----:B------:R1:W-:Y:S02]  /*5aa0*/  MUFU.EX2 R252, R2 ;  /* 0x0000000200fc7308 */ /* 0x0003e40000000800 */
[C---:B--2---:R-:W-:Y:S08]  /*5ab0*/  HMMA.16816.F32.BF16 R36, R4.reuse, R8, R36 ;  /* 0x000000080424723c */ /* 0x044ff00000041824 */
[----:B------:R-:W-:Y:S01]  /*5ac0*/  HMMA.16816.F32.BF16 R32, R4, R10, R32 ;  /* 0x0000000a0420723c */ /* 0x000fe20000041820 */
[----:B-1----:R-:W-:Y:S01]  /*5ad0*/  FFMA.FTZ R2, R196, c[0x0][0x2d0], -R0 ;  /* 0x0000b400c4027a23 */ /* 0x002fe20000010800 */
[----:B------:R-:W-:Y:S01]  /*5ae0*/  LDSM.16.MT88.4 R8, [R220+0x4900] ;  /* 0x00490000dc08783b */ /* 0x000fe20000004200 */
[----:B------:R-:W-:Y:S01]  /*5af0*/  MOV R196, R175 ;  /* 0x000000af00c47202 */ /* 0x000fe20000000f00 */
[----:B------:R-:W-:Y:S01]  /*5b00*/  IMAD.MOV.U32 R175, RZ, RZ, R193 ;  /* 0x000000ffffaf7224 */ /* 0x000fe200078e00c1 */
[----:B------:R-:W1:Y:S01]  /*5b10*/  MUFU.EX2 R215, R2 ;  /* 0x0000000200d77308 */ /* 0x000e620000000800 */
[----:B------:R-:W-:Y:S01]  /*5b20*/  IMAD.MOV.U32 R193, RZ, RZ, R104 ;  /* 0x000000ffffc17224 */ /* 0x000fe200078e0068 */
[----:B------:R-:W-:-:S02]  /*5b30*/  F2FP.BF16.PACK_AB R4, R192, R222 ;  /* 0x000000dec004723e */ /* 0x000fc400000010ff */
        /* <DEDUP_REMOVED lines=18> */
[----:B------:R-:W-:-:S06]  /*5c60*/  MOV R28, R74 ;  /* 0x0000004a001c7202 */ /* 0x000fcc0000000f00 */
[----:B------:R-:W-:Y:S01]  /*5c70*/  IMAD.MOV.U32 R126, RZ, RZ, R192 ;  /* 0x000000ffff7e7224 */ /* 0x000fe200078e00c0 */
[----:B------:R-:W-:Y:S01]  /*5c80*/  HMMA.16816.F32.BF16 R56, R4, R22, R128 ;  /* 0x000000160438723c */ /* 0x000fe20000041880 */
[----:B------:R-:W1:Y:S01]  /*5c90*/  LDSM.16.MT88.4 R20, [R217+0x7900] ;  /* 0x00790000d914783b */ /* 0x000e620000004200 */
[----:B------:R-:W-:Y:S02]  /*5ca0*/  MOV R192, R103 ;  /* 0x0000006700c07202 */ /* 0x000fe40000000f00 */
[----:B------:R-:W-:-:S03]  /*5cb0*/  MOV R127, R106 ;  /* 0x0000006a007f7202 */ /* 0x000fc60000000f00 */
[----:B------:R-:W-:Y:S01]  /*5cc0*/  IMAD.MOV.U32 R129, RZ, RZ, R195 ;  /* 0x000000ffff817224 */ /* 0x000fe200078e00c3 */
[----:B------:R-:W-:Y:S01]  /*5cd0*/  MOV R130, R197 ;  /* 0x000000c500827202 */ /* 0x000fe20000000f00 */
[----:B------:R-:W-:Y:S01]  /*5ce0*/  IMAD.MOV.U32 R128, RZ, RZ, R174 ;  /* 0x000000ffff807224 */ /* 0x000fe200078e00ae */
[----:B------:R-:W-:Y:S01]  /*5cf0*/  MOV R174, R100 ;  /* 0x0000006400ae7202 */ /* 0x000fe20000000f00 */
[----:B------:R-:W-:Y:S01]  /*5d00*/  IMAD.MOV.U32 R195, RZ, RZ, R102 ;  /* 0x000000ffffc37224 */ /* 0x000fe200078e0066 */
[----:B---3--:R-:W-:Y:S01]  /*5d10*/  HMMA.16816.F32.BF16 R164, R4, R16, R164 ;  /* 0x0000001004a4723c */ /* 0x008fe200000418a4 */
[----:B------:R-:W-:Y:S02]  /*5d20*/  IMAD.MOV.U32 R197, RZ, RZ, R105 ;  /* 0x000000ffffc57224 */ /* 0x000fe400078e0069 */
[----:B------:R-:W-:-:S05]  /*5d30*/  IMAD.MOV.U32 R131, RZ, RZ, R127 ;  /* 0x000000ffff837224 */ /* 0x000fca00078e007f */
[C---:B------:R-:W-:Y:S01]  /*5d40*/  HMMA.16816.F32.BF16 R100, R4.reuse, R18, R136 ;  /* 0x000000120464723c */ /* 0x040fe20000041888 */
[----:B------:R-:W2:Y:S06]  /*5d50*/  LDSM.16.MT88.4 R16, [R218+0x7900] ;  /* 0x00790000da10783b */ /* 0x000eac0000004200 */
[----:B------:R-:W-:Y:S01]  /*5d60*/  IMAD.MOV.U32 R139, RZ, RZ, R108 ;  /* 0x000000ffff8b7224 */ /* 0x000fe200078e006c */
[----:B------:R-:W-:Y:S01]  /*5d70*/  MOV R138, R109 ;  /* 0x0000006d008a7202 */ /* 0x000fe20000000f00 */
[----:B------:R-:W-:Y:S01]  /*5d80*/  IMAD.MOV.U32 R137, RZ, RZ, R110 ;  /* 0x000000ffff897224 */ /* 0x000fe200078e006e */
[----:B------:R-:W-:Y:S01]  /*5d90*/  HMMA.16816.F32.BF16 R104, R4, R8, R148 ;  /* 0x000000080468723c */ /* 0x000fe20000041894 */
[----:B------:R-:W-:-:S07]  /*5da0*/  IMAD.MOV.U32 R136, RZ, RZ, R111 ;  /* 0x000000ffff887224 */ /* 0x000fce00078e006f */
[C---:B------:R-:W-:Y:S01]  /*5db0*/  HMMA.16816.F32.BF16 R108, R4.reuse, R10, R152 ;  /* 0x0000000a046c723c */ /* 0x040fe20000041898 */
[----:B------:R-:W3:Y:S06]  /*5dc0*/  LDSM.16.MT88.4 R8, [R220+0x7900] ;  /* 0x00790000dc08783b */ /* 0x000eec0000004200 */
[----:B------:R-:W-:Y:S01]  /*5dd0*/  MOV R152, R30 ;  /* 0x0000001e00987202 */ /* 0x000fe20000000f00 */
[----:B------:R-:W-:Y:S01]  /*5de0*/  HMMA.16816.F32.BF16 R60, R4, R26, R120 ;  /* 0x0000001a043c723c */ /* 0x000fe20000041878 */
[----:B------:R-:W-:Y:S01]  /*5df0*/  IMAD.MOV.U32 R153, RZ, RZ, R31 ;  /* 0x000000ffff997224 */ /* 0x000fe200078e001f */
[----:B------:R-:W-:Y:S01]  /*5e00*/  MOV R155, R29 ;  /* 0x0000001d009b7202 */ /* 0x000fe20000000f00 */
[----:B------:R-:W-:-:S02]  /*5e10*/  IMAD.MOV.U32 R154, RZ, RZ, R28 ;  /* 0x000000ffff9a7224 */ /* 0x000fc400078e001c */
[----:B------:R-:W-:Y:S03]  /*5e20*/  LDSM.16.MT88.4 R28, [R219+0x7900] ;  /* 0x00790000db1c783b */ /* 0x000fe60000004200 */
[C---:B-1----:R-:W-:Y:S07]  /*5e30*/  HMMA.16816.F32.BF16 R120, R4.reuse, R20, R180 ;  /* 0x000000140478723c */ /* 0x042fee00000418b4 */
[----:B------:R-:W-:Y:S01]  /*5e40*/  IMAD.MOV.U32 R180, RZ, RZ, R126 ;  /* 0x000000ffffb47224 */ /* 0x000fe200078e007e */
[----:B------:R-:W-:Y:S01]  /*5e50*/  HMMA.16816.F32.BF16 R72, R4, R24, R116 ;  /* 0x000000180448723c */ /* 0x000fe20000041874 */
[----:B------:R-:W1:Y:S01]  /*5e60*/  LDSM.16.MT88.4 R24, [R219+0x4900] ;  /* 0x00490000db18783b */ /* 0x000e620000004200 */
[----:B------:R-:W-:Y:S01]  /*5e70*/  IMAD.MOV.U32 R182, RZ, RZ, R2 ;  /* 0x000000ffffb67224 */ /* 0x000fe200078e0002 */
[----:B------:R-:W-:Y:S01]  /*5e80*/  MOV R181, R129 ;  /* 0x0000008100b57202 */ /* 0x000fe20000000f00 */
[----:B------:R-:W-:-:S02]  /*5e90*/  FFMA.FTZ R2, R204, c[0x0][0x2d0], -R12 ;  /* 0x0000b400cc027a23 */ /* 0x000fc4000001080c */
[----:B------:R-:W-:Y:S02]  /*5ea0*/  IMAD.MOV.U32 R183, RZ, RZ, R196 ;  /* 0x000000ffffb77224 */ /* 0x000fe400078e00c4 */
[----:B------:R-:W-:Y:S01]  /*5eb0*/  HMMA.16816.F32.BF16 R124, R4, R22, R168 ;  /* 0x00000016047c723c */ /* 0x000fe200000418a8 */
[----:B------:R-:W4:Y:S01]  /*5ec0*/  LDSM.16.MT88.4 R20, [R217+0xa900] ;  /* 0x00a90000d914783b */ /* 0x000f220000004200 */
[----:B------:R-:W-:-:S05]  /*5ed0*/  IMAD.MOV.U32 R196, RZ, RZ, R212 ;  /* 0x000000ffffc47224 */ /* 0x000fca00078e00d4 */
[----:B------:R-:W-:Y:S01]  /*5ee0*/  MOV R171, R195 ;  /* 0x000000c300ab7202 */ /* 0x000fe20000000f00 */
[----:B--2---:R-:W-:Y:S01]  /*5ef0*/  HMMA.16816.F32.BF16 R160, R4, R16, R160 ;  /* 0x0000001004a0723c */ /* 0x004fe200000418a0 */
[----:B------:R-:W-:Y:S01]  /*5f00*/  IMAD.MOV.U32 R170, RZ, RZ, R192 ;  /* 0x000000ffffaa7224 */ /* 0x000fe200078e00c0 */
[----:B------:R-:W-:Y:S01]  /*5f10*/  MOV R169, R155 ;  /* 0x0000009b00a97202 */ /* 0x000fe20000000f00 */
[----:B------:R-:W-:-:S05]  /*5f20*/  IMAD.MOV.U32 R168, RZ, RZ, R136 ;  /* 0x000000ffffa87224 */ /* 0x000fca00078e0088 */
[C---:B------:R-:W-:Y:S01]  /*5f30*/  HMMA.16816.F32.BF16 R148, R4.reuse, R18, R156 ;  /* 0x000000120494723c */ /* 0x040fe2000004189c */
[----:B------:R-:W-:Y:S07]  /*5f40*/  LDSM.16.MT88.4 R16, [R218+0xa900] ;  /* 0x00a90000da10783b */ /* 0x000fee0000004200 */
[C---:B---3--:R-:W-:Y:S08]  /*5f50*/  HMMA.16816.F32.BF16 R156, R4.reuse, R8, R144 ;  /* 0x00000008049c723c */ /* 0x048ff00000041890 */
[C---:B------:R-:W-:Y:S01]  /*5f60*/  HMMA.16816.F32.BF16 R144, R4.reuse, R10, R96 ;  /* 0x0000000a0490723c */ /* 0x040fe20000041860 */
[----:B------:R-:W2:Y:S06]  /*5f70*/  LDSM.16.MT88.4 R8, [R220+0xa900] ;  /* 0x00a90000dc08783b */ /* 0x000eac0000004200 */
[----:B------:R-:W-:Y:S01]  /*5f80*/  MOV R99, R152 ;  /* 0x0000009800637202 */ /* 0x000fe20000000f00 */
[----:B-1----:R-:W-:Y:S01]  /*5f90*/  HMMA.16816.F32.BF16 R116, R4, R26, R184 ;  /* 0x0000001a0474723c */ /* 0x002fe200000418b8 */
[----:B------:R-:W-:-:S02]  /*5fa0*/  IMAD.MOV.U32 R98, RZ, RZ, R153 ;  /* 0x000000ffff627224 */ /* 0x000fc400078e0099 */
[----:B------:R-:W-:Y:S02]  /*5fb0*/  IMAD.MOV.U32 R97, RZ, RZ, R154 ;  /* 0x000000ffff617224 */ /* 0x000fe400078e009a */
[----:B------:R-:W-:Y:S02]  /*5fc0*/  IMAD.MOV.U32 R96, RZ, RZ, R137 ;  /* 0x000000ffff607224 */ /* 0x000fe400078e0089 */
[----:B------:R-:W-:Y:S01]  /*5fd0*/  MOV R187, R213 ;  /* 0x000000d500bb7202 */ /* 0x000fe20000000f00 */
[----:B----4-:R-:W-:Y:S01]  /*5fe0*/  HMMA.16816.F32.BF16 R188, R4, R20, R188 ;  /* 0x0000001404bc723c */ /* 0x010fe200000418bc */
[----:B------:R-:W-:Y:S01]  /*5ff0*/  MOV R184, R197 ;  /* 0x000000c500b87202 */ /* 0x000fe20000000f00 */
[----:B------:R-:W-:Y:S02]  /*6000*/  IMAD.MOV.U32 R197, RZ, RZ, R211 ;  /* 0x000000ffffc57224 */ /* 0x000fe400078e00d3 */
[----:B------:R-:W-:Y:S02]  /*6010*/  IMAD.MOV.U32 R185, RZ, RZ, R174 ;  /* 0x000000ffffb97224 */ /* 0x000fe400078e00ae */
[----:B------:R-:W-:-:S02]  /*6020*/  IMAD.MOV.U32 R186, RZ, RZ, R175 ;  /* 0x000000ffffba7224 */ /* 0x000fc400078e00af */
[----:B------:R-:W-:Y:S01]  /*6030*/  IMAD.MOV.U32 R21, RZ, RZ, R194 ;  /* 0x000000ffff157224 */ /* 0x000fe200078e00c2 */
[----:B------:R-:W-:Y:S01]  /*6040*/  HMMA.16816.F32.BF16 R112, R4, R24, R112 ;  /* 0x000000180470723c */ /* 0x000fe20000041870 */
[----:B------:R-:W-:Y:S01]  /*6050*/  IMAD.MOV.U32 R20, RZ, RZ, R193 ;  /* 0x000000ffff147224 */ /* 0x000fe200078e00c1 */
[----:B------:R-:W1:Y:S01]  /*6060*/  LDSM.16.MT88.4 R24, [R219+0xa900] ;  /* 0x00a90000db18783b */ /* 0x000e620000004200 */
[----:B------:R-:W-:-:S05]  /*6070*/  IMAD.MOV.U32 R204, RZ, RZ, R99 ;  /* 0x000000ffffcc7224 */ /* 0x000fca00078e0063 */
[C---:B------:R-:W-:Y:S07]  /*6080*/  HMMA.16816.F32.BF16 R192, R4.reuse, R22, R84 ;  /* 0x0000001604c0723c */ /* 0x040fee0000041854 */
[----:B------:R-:W-:Y:S01]  /*6090*/  MOV R86, R210 ;  /* 0x000000d200567202 */ /* 0x000fe20000000f00 */
[----:B------:R-:W-:Y:S01]  /*60a0*/  HMMA.16816.F32.BF16 R152, R4, R28, R92 ;  /* 0x0000001c0498723c */ /* 0x000fe2000004185c */
[----:B------:R3:W-:Y:S01]  /*60b0*/  MUFU.EX2 R210, R2 ;  /* 0x0000000200d27308 */ /* 0x0007e20000000800 */
[----:B------:R-:W-:Y:S01]  /*60c0*/  MOV R87, R131 ;  /* 0x0000008300577202 */ /* 0x000fe20000000f00 */
[----:B------:R-:W-:-:S02]  /*60d0*/  IMAD.MOV.U32 R84, RZ, RZ, R208 ;  /* 0x000000ffff547224 */ /* 0x000fc400078e00d0 */
[----:B------:R-:W-:Y:S02]  /*60e0*/  IMAD.MOV.U32 R85, RZ, RZ, R209 ;  /* 0x000000ffff557224 */ /* 0x000fe400078e00d1 */
[----:B------:R-:W-:Y:S01]  /*60f0*/  IMAD.MOV.U32 R93, RZ, RZ, R128 ;  /* 0x000000ffff5d7224 */ /* 0x000fe200078e0080 */
[----:B--2---:R-:W-:Y:S01]  /*6100*/  HMMA.16816.F32.BF16 R40, R4, R10, R40 ;  /* 0x0000000a0428723c */ /* 0x004fe20000041828 */
[----:B------:R-:W-:Y:S01]  /*6110*/  IMAD.MOV.U32 R92, RZ, RZ, R130 ;  /* 0x000000ffff5c7224 */ /* 0x000fe200078e0082 */
[----:B------:R-:W-:Y:S01]  /*6120*/  MOV R95, R138 ;  /* 0x0000008a005f7202 */ /* 0x000fe20000000f00 */
[----:B------:R-:W-:-:S05]  /*6130*/  IMAD.MOV.U32 R94, RZ, RZ, R139 ;  /* 0x000000ffff5e7224 */ /* 0x000fca00078e008b */
[----:B------:R-:W-:Y:S01]  /*6140*/  HMMA.16816.F32.BF16 R128, R4, R16, R80 ;  /* 0x000000100480723c */ /* 0x000fe20000041850 */
[----:B---3--:R-:W-:Y:S01]  /*6150*/  FFMA.FTZ R2, R203, c[0x0][0x2d0], -R12 ;  /* 0x0000b400cb027a23 */ /* 0x008fe2000001080c */
[----:B------:R-:W-:-:S03]  /*6160*/  MOV R203, R98 ;  /* 0x0000006200cb7202 */ /* 0x000fc60000000f00 */
[----:B------:R2:W3:Y:S03]  /*6170*/  MUFU.EX2 R212, R2 ;  /* 0x0000000200d47308 */ /* 0x0004e60000000800 */
[C---:B------:R-:W-:Y:S01]  /*6180*/  HMMA.16816.F32.BF16 R80, R4.reuse, R18, R76 ;  /* 0x000000120450723c */ /* 0x040fe2000004184c */
[----:B------:R-:W-:Y:S07]  /*6190*/  LDSM.16.MT88.4 R16, [R218+0x2100] ;  /* 0x00210000da10783b */ /* 0x000fee0000004200 */
[----:B------:R-:W-:Y:S01]  /*61a0*/  HMMA.16816.F32.BF16 R76, R4, R8, R44 ;  /* 0x00000008044c723c */ /* 0x000fe2000004182c */
[----:B------:R-:W4:Y:S01]  /*61b0*/  LDSM.16.MT88.4 R8, [R217+0x2100] ;  /* 0x00210000d908783b */ /* 0x000f220000004200 */
[----:B--2---:R-:W-:-:S02]  /*61c0*/  FFMA.FTZ R2, R202, c[0x0][0x2d0], -R12 ;  /* 0x0000b400ca027a23 */ /* 0x004fc4000001080c */
[----:B------:R-:W-:-:S04]  /*61d0*/  IMAD.MOV.U32 R202, RZ, RZ, R97 ;  /* 0x000000ffffca7224 */ /* 0x000fc800078e0061 */
[C---:B------:R-:W-:Y:S01]  /*61e0*/  HMMA.16816.F32.BF16 R136, R4.reuse, R30, R88 ;  /* 0x0000001e0488723c */ /* 0x040fe20000041858 */
[----:B------:R2:W-:Y:S07]  /*61f0*/  MUFU.EX2 R213, R2 ;  /* 0x0000000200d57308 */ /* 0x0005ee0000000800 */
[C---:B-1----:R-:W-:Y:S08]  /*6200*/  HMMA.16816.F32.BF16 R36, R4.reuse, R24, R36 ;  /* 0x000000180424723c */ /* 0x042ff00000041824 */
[----:B------:R-:W-:Y:S01]  /*6210*/  HMMA.16816.F32.BF16 R32, R4, R26, R32 ;  /* 0x0000001a0420723c */ /* 0x000fe20000041820 */
[----:B--2---:R-:W-:-:S02]  /*6220*/  FFMA.FTZ R2, R205, c[0x0][0x2d0], -R12 ;  /* 0x0000b400cd027a23 */ /* 0x004fc4000001080c */
[----:B------:R-:W-:Y:S02]  /*6230*/  IMAD.MOV.U32 R205, RZ, RZ, R96 ;  /* 0x000000ffffcd7224 */ /* 0x000fe400078e0060 */
[----:B------:R1:W2:Y:S02]  /*6240*/  MUFU.EX2 R211, R2 ;  /* 0x0000000200d37308 */ /* 0x0002a40000000800 */
[----:B---3--:R-:W-:Y:S01]  /*6250*/  F2FP.BF16.PACK_AB R4, R212, R210 ;  /* 0x000000d2d404723e */ /* 0x008fe200000010ff */
[--C-:B-1----:R-:W-:Y:S01]  /*6260*/  FFMA.FTZ R2, R199, c[0x0][0x2d0], -R0.reuse ;  /* 0x0000b400c7027a23 */ /* 0x102fe20000010800 */
[----:B--2---:R-:W-:Y:S02]  /*6270*/  F2FP.BF16.PACK_AB R6, R211, R213 ;  /* 0x000000d5d306723e */ /* 0x004fe400000010ff */
[----:B------:R-:W-:Y:S02]  /*6280*/  MOV R199, R95 ;  /* 0x0000005f00c77202 */ /* 0x000fe40000000f00 */
[----:B------:R1:W-:Y:S02]  /*6290*/  MUFU.EX2 R174, R2 ;  /* 0x0000000200ae7308 */ /* 0x0003e40000000800 */
[----:B-1----:R-:W-:-:S02]  /*62a0*/  FFMA.FTZ R2, R201, c[0x0][0x2d0], -R0 ;  /* 0x0000b400c9027a23 */ /* 0x002fc40000010800 */
[----:B------:R-:W-:-:S04]  /*62b0*/  IMAD.MOV.U32 R201, RZ, RZ, R94 ;  /* 0x000000ffffc97224 */ /* 0x000fc800078e005e */
[----:B------:R1:W2:Y:S02]  /*62c0*/  MUFU.EX2 R175, R2 ;  /* 0x0000000200af7308 */ /* 0x0002a40000000800 */
[----:B-1----:R-:W-:Y:S01]  /*62d0*/  FFMA.FTZ R2, R200, c[0x0][0x2d0], -R0 ;  /* 0x0000b400c8027a23 */ /* 0x002fe20000010800 */
[----:B--2---:R-:W-:Y:S01]  /*62e0*/  F2FP.BF16.PACK_AB R5, R175, R174 ;  /* 0x000000aeaf05723e */ /* 0x004fe200000010ff */
[----:B------:R-:W-:-:S04]  /*62f0*/  IMAD.MOV.U32 R200, RZ, RZ, R93 ;  /* 0x000000ffffc87224 */ /* 0x000fc800078e005d */
[----:B------:R1:W-:Y:S02]  /*6300*/  MUFU.EX2 R208, R2 ;  /* 0x0000000200d07308 */ /* 0x0003e40000000800 */
[----:B-1----:R-:W-:Y:S01]  /*6310*/  FFMA.FTZ R2, R198, c[0x0][0x2d0], -R0 ;  /* 0x0000b400c6027a23 */ /* 0x002fe20000010800 */
[----:B------:R-:W-:-:S05]  /*6320*/  MOV R198, R92 ;  /* 0x0000005c00c67202 */ /* 0x000fca0000000f00 */
[----:B------:R-:W1:Y:S02]  /*6330*/  MUFU.EX2 R209, R2 ;  /* 0x0000000200d17308 */ /* 0x000e640000000800 */
[----:B-1----:R-:W-:Y:S01]  /*6340*/  F2FP.BF16.PACK_AB R7, R209, R208 ;  /* 0x000000d0d107723e */ /* 0x002fe200000010ff */
[----:B------:R-:W-:-:S06]  /*6350*/  IMAD.MOV.U32 R2, RZ, RZ, R21 ;  /* 0x000000ffff027224 */ /* 0x000fcc00078e0015 */
        /* <DEDUP_REMOVED lines=9> */
[----:B------:R-:W-:Y:S01]  /*63f0*/  MOV R66, R87 ;  /* 0x0000005700427202 */ /* 0x000fe20000000f00 */
[----:B--2---:R-:W-:Y:S01]  /*6400*/  HMMA.16816.F32.BF16 R72, R4, R16, R72 ;  /* 0x000000100448723c */ /* 0x004fe20000041848 */
[----:B------:R-:W-:Y:S01]  /*6410*/  IMAD.MOV.U32 R67, RZ, RZ, R20 ;  /* 0x000000ffff437224 */ /* 0x000fe200078e0014 */
[----:B------:R-:W-:Y:S01]  /*6420*/  MOV R64, R204 ;  /* 0x000000cc00407202 */ /* 0x000fe20000000f00 */
[----:B------:R-:W-:Y:S01]  /*6430*/  LDSM.16.MT88.4 R20, [R218+0x8100] ;  /* 0x00810000da14783b */ /* 0x000fe20000004200 */
[----:B------:R-:W-:-:S02]  /*6440*/  IMAD.MOV.U32 R65, RZ, RZ, R180 ;  /* 0x000000ffff417224 */ /* 0x000fc400078e00b4 */
[----:B------:R-:W-:Y:S01]  /*6450*/  IMAD.MOV.U32 R180, RZ, RZ, R182 ;  /* 0x000000ffffb47224 */ /* 0x000fe200078e00b6 */
[----:B------:R-:W-:Y:S01]  /*6460*/  MOV R182, R184 ;  /* 0x000000b800b67202 */ /* 0x000fe20000000f00 */
[C---:B------:R-:W-:Y:S01]  /*6470*/  HMMA.16816.F32.BF16 R60, R4.reuse, R18, R60 ;  /* 0x00000012043c723c */ /* 0x040fe2000004183c */
[----:B------:R-:W2:Y:S07]  /*6480*/  LDSM.16.MT88.4 R16, [R218+0x5100] ;  /* 0x00510000da10783b */ /* 0x000eae0000004200 */
        /* <DEDUP_REMOVED lines=18> */
[----:B------:R-:W-:Y:S01]  /*65b0*/  HMMA.16816.F32.BF16 R108, R4, R20, R160 ;  /* 0x00000014046c723c */ /* 0x000fe200000418a0 */
[----:B------:R-:W3:Y:S01]  /*65c0*/  LDSM.16.MT88.4 R20, [R217+0xb100] ;  /* 0x00b10000d914783b */ /* 0x000ee20000004200 */
[----:B------:R-:W-:Y:S01]  /*65d0*/  IMAD.MOV.U32 R150, RZ, RZ, R201 ;  /* 0x000000ffff967224 */ /* 0x000fe200078e00c9 */
[----:B------:R-:W-:Y:S01]  /*65e0*/  MOV R151, R200 ;  /* 0x000000c800977202 */ /* 0x000fe20000000f00 */
[----:B------:R-:W-:-:S03]  /*65f0*/  IMAD.MOV.U32 R149, RZ, RZ, R199 ;  /* 0x000000ffff957224 */ /* 0x000fc600078e00c7 */
[----:B------:R-:W-:Y:S01]  /*6600*/  IMAD.MOV.U32 R161, RZ, RZ, R2 ;  /* 0x000000ffffa17224 */ /* 0x000fe200078e0002 */
[----:B------:R-:W-:Y:S01]  /*6610*/  MOV R162, R67 ;  /* 0x0000004300a27202 */ /* 0x000fe20000000f00 */
[C---:B-1----:R-:W-:Y:S01]  /*6620*/  HMMA.16816.F32.BF16 R100, R4.reuse, R8, R120 ;  /* 0x000000080464723c */ /* 0x042fe20000041878 */
[----:B------:R-:W-:Y:S02]  /*6630*/  IMAD.MOV.U32 R160, RZ, RZ, R198 ;  /* 0x000000ffffa07224 */ /* 0x000fe400078e00c6 */
[----:B------:R-:W-:Y:S02]  /*6640*/  IMAD.MOV.U32 R163, RZ, RZ, R66 ;  /* 0x000000ffffa37224 */ /* 0x000fe400078e0042 */
[----:B------:R-:W-:Y:S02]  /*6650*/  IMAD.MOV.U32 R2, RZ, RZ, R202 ;  /* 0x000000ffff027224 */ /* 0x000fe400078e00ca */
[----:B------:R-:W-:Y:S01]  /*6660*/  IMAD.MOV.U32 R67, RZ, RZ, R185 ;  /* 0x000000ffff437224 */ /* 0x000fe200078e00b9 */
[----:B------:R-:W-:Y:S01]  /*6670*/  HMMA.16816.F32.BF16 R104, R4, R10, R124 ;  /* 0x0000000a0468723c */ /* 0x000fe2000004187c */
[----:B------:R-:W1:Y:S01]  /*6680*/  LDSM.16.MT88.4 R8, [R219+0x8100] ;  /* 0x00810000db08783b */ /* 0x000e620000004200 */
[----:B------:R-:W-:-:S02]  /*6690*/  FFMA.FTZ R2, R2, c[0x0][0x2d0], -R12 ;  /* 0x0000b40002027a23 */ /* 0x000fc4000001080c */
[----:B------:R-:W-:-:S04]  /*66a0*/  IMAD.MOV.U32 R66, RZ, RZ, R186 ;  /* 0x000000ffff427224 */ /* 0x000fc800078e00ba */
        /* <DEDUP_REMOVED lines=14> */
[----:B------:R-:W-:Y:S02]  /*6790*/  IMAD.MOV.U32 R159, RZ, RZ, R148 ;  /* 0x000000ffff9f7224 */ /* 0x000fe400078e0094 */
[----:B------:R-:W-:Y:S01]  /*67a0*/  IMAD.MOV.U32 R148, RZ, RZ, R149 ;  /* 0x000000ffff947224 */ /* 0x000fe200078e0095 */
[----:B------:R-:W-:Y:S01]  /*67b0*/  MOV R149, R150 ;  /* 0x0000009600957202 */ /* 0x000fe20000000f00 */
[----:B------:R-:W-:Y:S01]  /*67c0*/  IMAD.MOV.U32 R150, RZ, RZ, R151 ;  /* 0x000000ffff967224 */ /* 0x000fe200078e0097 */
[----:B------:R-:W-:Y:S01]  /*67d0*/  HMMA.16816.F32.BF16 R192, R4, R22, R192 ;  /* 0x0000001604c0723c */ /* 0x000fe200000418c0 */
[----:B------:R-:W-:Y:S01]  /*67e0*/  IMAD.MOV.U32 R151, RZ, RZ, R160 ;  /* 0x000000ffff977224 */ /* 0x000fe200078e00a0 */
[----:B------:R-:W-:Y:S01]  /*67f0*/  MOV R160, R161 ;  /* 0x000000a100a07202 */ /* 0x000fe20000000f00 */
[----:B------:R-:W-:-:S02]  /*6800*/  IMAD.MOV.U32 R161, RZ, RZ, R162 ;  /* 0x000000ffffa17224 */ /* 0x000fc400078e00a2 */
[----:B------:R-:W-:Y:S01]  /*6810*/  IMAD.MOV.U32 R162, RZ, RZ, R163 ;  /* 0x000000ffffa27224 */ /* 0x000fe200078e00a3 */
[----:B------:R-:W-:Y:S01]  /*6820*/  MOV R163, R56 ;  /* 0x0000003800a37202 */ /* 0x000fe20000000f00 */
[----:B------:R-:W-:Y:S01]  /*6830*/  IMAD.MOV.U32 R56, RZ, RZ, R57 ;  /* 0x000000ffff387224 */ /* 0x000fe200078e0039 */
[C---:B-1----:R-:W-:Y:S01]  /*6840*/  HMMA.16816.F32.BF16 R124, R4.reuse, R8, R152 ;  /* 0x00000008047c723c */ /* 0x042fe20000041898 */
[----:B------:R-:W-:Y:S01]  /*6850*/  IMAD.MOV.U32 R57, RZ, RZ, R58 ;  /* 0x000000ffff397224 */ /* 0x000fe200078e003a */
[----:B------:R-:W-:Y:S02]  /*6860*/  MOV R58, R13 ;  /* 0x0000000d003a7202 */ /* 0x000fe40000000f00 */
[----:B------:R1:W-:Y:S04]  /*6870*/  MUFU.EX2 R13, R2 ;  /* 0x00000002000d7308 */ /* 0x0003e80000000800 */
[C---:B------:R-:W-:Y:S01]  /*6880*/  HMMA.16816.F32.BF16 R184, R4.reuse, R10, R136 ;  /* 0x0000000a04b8723c */ /* 0x040fe20000041888 */
[----:B------:R-:W3:Y:S04]  /*6890*/  LDSM.16.MT88.4 R8, [R220+0xb100] ;  /* 0x00b10000dc08783b */ /* 0x000ee80000004200 */
[----:B------:R-:W-:Y:S03]  /*68a0*/  LDSM.16.MT88.4 R136, [R218+0x2900] ;  /* 0x00290000da88783b */ /* 0x000fe60000004200 */
[----:B--2---:R-:W-:Y:S01]  /*68b0*/  HMMA.16816.F32.BF16 R196, R4, R16, R128 ;  /* 0x0000001004c4723c */ /* 0x004fe20000041880 */
[----:B-1----:R-:W-:-:S02]  /*68c0*/  FFMA.FTZ R2, R146, c[0x0][0x2d0], -R12 ;  /* 0x0000b40092027a23 */ /* 0x002fc4000001080c */
[----:B------:R-:W-:Y:S02]  /*68d0*/  IMAD.MOV.U32 R146, RZ, RZ, R147 ;  /* 0x000000ffff927224 */ /* 0x000fe400078e0093 */
[----:B------:R-:W-:Y:S01]  /*68e0*/  IMAD.MOV.U32 R147, RZ, RZ, R156 ;  /* 0x000000ffff937224 */ /* 0x000fe200078e009c */
[----:B------:R-:W-:Y:S01]  /*68f0*/  MOV R156, R157 ;  /* 0x0000009d009c7202 */ /* 0x000fe20000000f00 */
[----:B------:R-:W-:Y:S01]  /*6900*/  IMAD.MOV.U32 R157, RZ, RZ, R158 ;  /* 0x000000ffff9d7224 */ /* 0x000fe200078e009e */
[----:B------:R-:W-:Y:S01]  /*6910*/  HMMA.16816.F32.BF16 R200, R4, R18, R80 ;  /* 0x0000001204c8723c */ /* 0x000fe20000041850 */
[----:B------:R-:W-:Y:S01]  /*6920*/  IMAD.MOV.U32 R158, RZ, RZ, R159 ;  /* 0x000000ffff9e7224 */ /* 0x000fe200078e009f */
[----:B------:R-:W-:Y:S01]  /*6930*/  MOV R159, R148 ;  /* 0x00000094009f7202 */ /* 0x000fe20000000f00 */
[----:B------:R-:W-:Y:S01]  /*6940*/  IMAD.MOV.U32 R148, RZ, RZ, R149 ;  /* 0x000000ffff947224 */ /* 0x000fe200078e0095 */
[----:B------:R-:W1:Y:S01]  /*6950*/  LDSM.16.MT88.4 R16, [R219+0xb100] ;  /* 0x00b10000db10783b */ /* 0x000e620000004200 */
        /* <DEDUP_REMOVED lines=10> */
[----:B------:R-:W-:Y:S02]  /*6a00*/  MOV R59, R14 ;  /* 0x0000000e003b7202 */ /* 0x000fe40000000f00 */
[----:B------:R2:W4:Y:S01]  /*6a10*/  MUFU.EX2 R14, R2 ;  /* 0x00000002000e7308 */ /* 0x0005220000000800 */
[----:B---3--:R-:W-:Y:S01]  /*6a20*/  HMMA.16816.F32.BF16 R204, R4, R8, R76 ;  /* 0x0000000804cc723c */ /* 0x008fe2000004184c */
[----:B------:R-:W-:-:S07]  /*6a30*/  FFMA.FTZ R3, R3, c[0x0][0x2d0], -R0 ;  /* 0x0000b40003037a23 */ /* 0x000fce0000010800 */
[----:B------:R-:W-:Y:S01]  /*6a40*/  HMMA.16816.F32.BF16 R40, R4, R10, R40 ;  /* 0x0000000a0428723c */ /* 0x000fe20000041828 */
[----:B--2---:R-:W-:Y:S02]  /*6a50*/  FFMA.FTZ R2, R146, c[0x0][0x2d0], -R12 ;  /* 0x0000b40092027a23 */ /* 0x004fe4000001080c */
[----:B------:R-:W-:Y:S02]  /*6a60*/  IMAD.MOV.U32 R146, RZ, RZ, R147 ;  /* 0x000000ffff927224 */ /* 0x000fe400078e0093 */
[----:B------:R-:W-:Y:S01]  /*6a70*/  IMAD.MOV.U32 R147, RZ, RZ, R156 ;  /* 0x000000ffff937224 */ /* 0x000fe200078e009c */
[----:B------:R-:W-:Y:S01]  /*6a80*/  MOV R156, R157 ;  /* 0x0000009d009c7202 */ /* 0x000fe20000000f00 */
[----:B------:R-:W-:Y:S01]  /*6a90*/  IMAD.MOV.U32 R157, RZ, RZ, R158 ;  /* 0x000000ffff9d7224 */ /* 0x000fe200078e009e */
[----:B------:R2:W-:Y:S01]  /*6aa0*/  MUFU.EX2 R20, R2 ;  /* 0x0000000200147308 */ /* 0x0005e20000000800 */
        /* <DEDUP_REMOVED lines=12> */
[----:B--2---:R-:W-:Y:S02]  /*6b70*/  FFMA.FTZ R2, R146, c[0x0][0x2d0], -R12 ;  /* 0x0000b40092027a23 */ /* 0x004fe4000001080c */
        /* <DEDUP_REMOVED lines=26> */
[----:B------:R2:W3:Y:S01]  /*6d20*/  MUFU.EX2 R15, R2 ;  /* 0x00000002000f7308 */ /* 0x0004e20000000800 */
[----:B------:R-:W-:Y:S01]  /*6d30*/  IMAD.MOV.U32 R80, RZ, RZ, R171 ;  /* 0x000000ffff507224 */ /* 0x000fe200078e00ab */
[C---:B-1----:R-:W-:Y:S01]  /*6d40*/  HMMA.16816.F32.BF16 R36, R4.reuse, R16, R36 ;  /* 0x000000100424723c */ /* 0x042fe20000041824 */
[----:B------:R-:W1:Y:S07]  /*6d50*/  LDSM.16.MT88.4 R168, [R218+0x5900] ;  /* 0x00590000daa8783b */ /* 0x000e6e0000004200 */
[----:B------:R-:W-:Y:S01]  /*6d60*/  HMMA.16816.F32.BF16 R32, R4, R18, R32 ;  /* 0x000000120420723c */ /* 0x000fe20000041820 */
[----:B----4-:R-:W-:Y:S01]  /*6d70*/  F2FP.BF16.PACK_AB R128, R14, R13 ;  /* 0x0000000d0e80723e */ /* 0x010fe200000010ff */
[----:B------:R-:W-:Y:S01]  /*6d80*/  IMAD.MOV.U32 R76, RZ, RZ, R67 ;  /* 0x000000ffff4c7224 */ /* 0x000fe200078e0043 */
[----:B------:R-:W-:Y:S01]  /*6d90*/  UIMAD.WIDE.U32 UR6, UR15, UR4, URZ ;  /* 0x000000040f0672a5 */ /* 0x000fe2000f8e003f */
[----:B------:R4:W5:Y:S01]  /*6da0*/  LDL.LU R222, [R1+0x64] ;  /* 0x0000640001de7983 */ /* 0x0009620000300800 */
        /* <DEDUP_REMOVED lines=44> */
[----:B------:R2:W-:Y:S01]  /*7070*/  MUFU.EX2 R12, R2 ;  /* 0x00000002000c7308 */ /* 0x0005e20000000800 */
[----:B------:R-:W-:Y:S01]  /*7080*/  IMAD.MOV.U32 R64, RZ, RZ, R183 ;  /* 0x000000ffff407224 */ /* 0x000fe200078e00b7 */
[----:B------:R-:W-:Y:S01]  /*7090*/  MOV R145, R158 ;  /* 0x0000009e00917202 */ /* 0x000fe20000000f00 */
[----:B------:R-:W-:Y:S01]  /*70a0*/  IMAD.MOV.U32 R17, RZ, RZ, R160 ;  /* 0x000000ffff117224 */ /* 0x000fe200078e00a0 */
[----:B------:R-:W1:Y:S01]  /*70b0*/  LDSM.16.MT88.4 R180, [R217+0x2900] ;  /* 0x00290000d9b4783b */ /* 0x000e620000004200 */
[----:B------:R-:W-:-:S02]  /*70c0*/  IMAD.MOV.U32 R16, RZ, RZ, R161 ;  /* 0x000000ffff107224 */ /* 0x000fc400078e00a1 */
[----:B------:R-:W-:Y:S01]  /*70d0*/  IMAD.MOV.U32 R19, RZ, RZ, R163 ;  /* 0x000000ffff137224 */ /* 0x000fe200078e00a3 */
[----:B------:R-:W4:Y:S01]  /*70e0*/  MUFU.EX2 R4, R3 ;  /* 0x0000000300047308 */ /* 0x000f220000000800 */
[----:B------:R-:W1:Y:S01]  /*70f0*/  LDSM.16.MT88.4 R160, [R217+0x5900] ;  /* 0x00590000d9a0783b */ /* 0x000e620000004200 */
[----:B------:R-:W-:Y:S02]  /*7100*/  IMAD.MOV.U32 R21, RZ, RZ, R155 ;  /* 0x000000ffff157224 */ /* 0x000fe400078e009b */
[----:B------:R-:W-:Y:S01]  /*7110*/  IMAD.MOV.U32 R152, RZ, RZ, R144 ;  /* 0x000000ffff987224 */ /* 0x000fe200078e0090 */
[----:B---3--:R-:W-:Y:S01]  /*7120*/  F2FP.BF16.PACK_AB R130, R15, R20 ;  /* 0x000000140f82723e */ /* 0x008fe200000010ff */
[----:B------:R-:W-:Y:S01]  /*7130*/  IMAD.MOV.U32 R81, RZ, RZ, R159 ;  /* 0x000000ffff517224 */ /* 0x000fe200078e009f */
[----:B------:R-:W-:Y:S01]  /*7140*/  MOV R83, R157 ;  /* 0x0000009d00537202 */ /* 0x000fe20000000f00 */
[--C-:B--2---:R-:W-:Y:S01]  /*7150*/  FFMA.FTZ R2, R153, c[0x0][0x2d0], -R0.reuse ;  /* 0x0000b40099027a23 */ /* 0x104fe20000010800 */
[----:B------:R-:W-:Y:S01]  /*7160*/  MOV R18, R66 ;  /* 0x0000004200127202 */ /* 0x000fe20000000f00 */
[----:B------:R-:W-:Y:S01]  /*7170*/  FFMA.FTZ R0, R23, c[0x0][0x2d0], -R0 ;  /* 0x0000b40017007a23 */ /* 0x000fe20000010800 */
[----:B------:R-:W-:Y:S01]  /*7180*/  @UP1 USHF.R.U32.HI UR15, URZ, UR5, UR7 ;  /* 0x000000053f0f1299 */ /* 0x000fe20008011607 */
[----:B------:R2:W-:Y:S01]  /*7190*/  MUFU.EX2 R6, R2 ;  /* 0x0000000200067308 */ /* 0x0005e20000000800 */
[----:B------:R3:W5:Y:S01]  /*71a0*/  LDL.LU R221, [R1+0x60] ;  /* 0x0000600001dd7983 */ /* 0x0007620000300800 */
[----:B------:R-:W-:-:S02]  /*71b0*/  IMAD.MOV.U32 R154, RZ, RZ, R146 ;  /* 0x000000ffff9a7224 */ /* 0x000fc400078e0092 */
[----:B------:R-:W-:Y:S01]  /*71c0*/  IMAD.MOV.U32 R158, RZ, RZ, R151 ;  /* 0x000000ffff9e7224 */ /* 0x000fe200078e0097 */
[----:B------:R-:W-:Y:S01]  /*71d0*/  MOV R153, R145 ;  /* 0x0000009100997202 */ /* 0x000fe20000000f00 */
[----:B------:R-:W-:Y:S02]  /*71e0*/  IMAD.MOV.U32 R155, RZ, RZ, R147 ;  /* 0x000000ffff9b7224 */ /* 0x000fe400078e0093 */
[----:B------:R-:W3:Y:S01]  /*71f0*/  MUFU.EX2 R5, R0 ;  /* 0x0000000000057308 */ /* 0x000ee20000000800 */
[----:B------:R-:W-:Y:S01]  /*7200*/  MOV R9, R21 ;  /* 0x0000001500097202 */ /* 0x000fe20000000f00 */
[----:B------:R-:W1:Y:S01]  /*7210*/  LDSM.16.MT88.4 R144, [R220+0x2900] ;  /* 0x00290000dc90783b */ /* 0x000e620000004200 */
[----:B------:R-:W-:Y:S01]  /*7220*/  IMAD.MOV.U32 R8, RZ, RZ, R152 ;  /* 0x000000ffff087224 */ /* 0x000fe200078e0098 */
[----:B------:R-:W-:Y:S01]  /*7230*/  MOV R21, R154 ;  /* 0x0000009a00157202 */ /* 0x000fe20000000f00 */
[----:B------:R-:W-:Y:S01]  /*7240*/  IMAD.MOV.U32 R11, RZ, RZ, R153 ;  /* 0x000000ffff0b7224 */ /* 0x000fe200078e0099 */
[----:B----4-:R-:W-:Y:S01]  /*7250*/  F2FP.BF16.PACK_AB R129, R4, R12 ;  /* 0x0000000c0481723e */ /* 0x010fe200000010ff */
[----:B------:R-:W-:-:S02]  /*7260*/  IMAD.MOV.U32 R10, RZ, RZ, R155 ;  /* 0x000000ffff0a7224 */ /* 0x000fc400078e009b */
[----:B------:R-:W4:Y:S01]  /*7270*/  LDSM.16.MT88.4 R152, [R219+0x2900] ;  /* 0x00290000db98783b */ /* 0x000f220000004200 */
[----:B------:R-:W-:Y:S02]  /*7280*/  IMAD.MOV.U32 R82, RZ, RZ, R158 ;  /* 0x000000ffff527224 */ /* 0x000fe400078e009e */
[----:B------:R-:W-:Y:S01]  /*7290*/  IMAD.MOV.U32 R151, RZ, RZ, R56 ;  /* 0x000000ffff977224 */ /* 0x000fe200078e0038 */
[----:B------:R-:W-:Y:S01]  /*72a0*/  MOV R56, R65 ;  /* 0x0000004100387202 */ /* 0x000fe20000000f00 */
[----:B--2---:R-:W-:Y:S01]  /*72b0*/  IMAD.MOV.U32 R2, RZ, RZ, R58 ;  /* 0x000000ffff027224 */ /* 0x004fe200078e003a */
[----:B---3--:R-:W-:Y:S01]  /*72c0*/  F2FP.BF16.PACK_AB R131, R5, R6 ;  /* 0x000000060583723e */ /* 0x008fe200000010ff */
[----:B------:R-:W-:Y:S01]  /*72d0*/  IMAD.MOV.U32 R65, RZ, RZ, R216 ;  /* 0x000000ffff417224 */ /* 0x000fe200078e00d8 */
[----:B------:R-:W-:Y:S01]  /*72e0*/  MOV R0, R57 ;  /* 0x0000003900007202 */ /* 0x000fe20000000f00 */
[----:B------:R-:W-:Y:S02]  /*72f0*/  IMAD.MOV.U32 R3, RZ, RZ, R56 ;  /* 0x000000ffff037224 */ /* 0x000fe400078e0038 */
[----:B------:R-:W-:Y:S01]  /*7300*/  IMAD.MOV.U32 R23, RZ, RZ, R149 ;  /* 0x000000ffff177224 */ /* 0x000fe200078e0095 */
[----:B------:R-:W-:Y:S01]  /*7310*/  UIADD3 UR15, UR15, UR12, -UR13 ;  /* 0x0000000c0f0f7290 */ /* 0x000fe2000fffe80d */
[----:B------:R-:W-:Y:S01]  /*7320*/  HMMA.16816.F32.BF16 R132, R128, R136, R132 ;  /* 0x000000888084723c */ /* 0x000fe20000041884 */
[----:B------:R2:W5:Y:S01]  /*7330*/  LDL.LU R216, [R1+0x5c] ;  /* 0x00005c0001d87983 */ /* 0x0005620000300800 */
[----:B------:R-:W-:Y:S01]  /*7340*/  IMAD.MOV.U32 R7, RZ, RZ, R65 ;  /* 0x000000ffff077224 */ /* 0x000fe200078e0041 */
[----:B------:R-:W-:-:S04]  /*7350*/  UIMAD.WIDE UR4, UR15, 0x2aaaaaab, URZ ;  /* 0x2aaaaaab0f0478a5 */ /* 0x000fc8000f8e023f */
[----:B------:R-:W-:Y:S01]  /*7360*/  USHF.R.U32.HI UR15, URZ, 0x1f, UR5 ;  /* 0x0000001f3f0f7899 */ /* 0x000fe20008011605 */
[----:B-1----:R-:W-:Y:S03]  /*7370*/  HMMA.16816.F32.BF16 R164, R128, R168, R164 ;  /* 0x000000a880a4723c */ /* 0x002fe600000418a4 */
[----:B------:R-:W-:-:S04]  /*7380*/  ULEA.HI.SX32 UR15, UR5, UR15, 0x1c ;  /* 0x0000000f050f7291 */ /* 0x000fc8000f8fe23f */
[----:B------:R-:W-:Y:S01]  /*7390*/  UISETP.LT.AND UP0, UPT, URZ, UR15, UPT ;  /* 0x0000000f3f00728c */ /* 0x000fe2000bf01270 */
[----:B------:R-:W-:Y:S03]  /*73a0*/  HMMA.16816.F32.BF16 R136, R128, R138, R28 ;  /* 0x0000008a8088723c */ /* 0x000fe6000004181c */
[----:B------:R-:W-:-:S04]  /*73b0*/  USEL UR15, URZ, UR15, !UP0 ;  /* 0x0000000f3f0f7287 */ /* 0x000fc8000c000000 */
[----:B------:R-:W-:Y:S01]  /*73c0*/  IMAD.MOV.U32 R28, RZ, RZ, R156 ;  /* 0x000000ffff1c7224 */ /* 0x000fe200078e009c */
[----:B------:R-:W-:Y:S01]  /*73d0*/  HMMA.16816.F32.BF16 R168, R128, R170, R48 ;  /* 0x000000aa80a8723c */ /* 0x000fe20000041830 */
[----:B------:R-:W-:Y:S01]  /*73e0*/  MOV R31, R148 ;  /* 0x00000094001f7202 */ /* 0x000fe20000000f00 */
[----:B------:R-:W-:-:S05]  /*73f0*/  UISETP.GE.AND UP0, UPT, UR24, UR15, UPT ;  /* 0x0000000f1800728c */ /* 0x000fca000bf06270 */
[----:B------:R-:W-:Y:S01]  /*7400*/  IMAD.MOV.U32 R50, RZ, RZ, R82 ;  /* 0x000000ffff327224 */ /* 0x000fe200078e0052 */
[----:B------:R-:W-:Y:S01]  /*7410*/  MOV R51, R83 ;  /* 0x0000005300337202 */ /* 0x000fe20000000f00 */
[----:B------:R-:W-:Y:S01]  /*7420*/  HMMA.16816.F32.BF16 R176, R128, R180, R176 ;  /* 0x000000b480b0723c */ /* 0x000fe200000418b0 */
[----:B------:R-:W-:Y:S01]  /*7430*/  PLOP3.LUT P0, PT, PT, PT, UP0, 0x80, 0x0 ;  /* 0x000000000000781c */ /* 0x000fe20003f0f008 */
[----:B------:R-:W-:Y:S02]  /*7440*/  FADD.FTZ R2, R2, R50 ;  /* 0x0000003202027221 */ /* 0x000fe40000010000 */
[----:B------:R-:W-:-:S04]  /*7450*/  FADD.FTZ R0, R0, R51 ;  /* 0x0000003300007221 */ /* 0x000fc80000010000 */
[----:B------:R-:W-:Y:S01]  /*7460*/  HMMA.16816.F32.BF16 R156, R128, R160, R68 ;  /* 0x000000a0809c723c */ /* 0x000fe20000041844 */
[----:B------:R-:W-:-:S07]  /*7470*/  FADD.FTZ R3, R3, R0 ;  /* 0x0000000003037221 */ /* 0x000fce0000010000 */
[C---:B------:R-:W-:Y:S07]  /*7480*/  HMMA.16816.F32.BF16 R180, R128.reuse, R182, R24 ;  /* 0x000000b680b4723c */ /* 0x040fee0000041818 */
[----:B------:R-:W-:Y:S01]  /*7490*/  MOV R25, R151 ;  /* 0x0000009700197202 */ /* 0x000fe20000000f00 */
[C---:B------:R-:W-:Y:S01]  /*74a0*/  HMMA.16816.F32.BF16 R160, R128.reuse, R162, R44 ;  /* 0x000000a280a0723c */ /* 0x040fe2000004182c */
[----:B------:R-:W-:Y:S01]  /*74b0*/  IMAD.MOV.U32 R24, RZ, RZ, R150 ;  /* 0x000000ffff187224 */ /* 0x000fe200078e0096 */
[----:B------:R-:W-:Y:S01]  /*74c0*/  MOV R27, R64 ;  /* 0x00000040001b7202 */ /* 0x000fe20000000f00 */
[----:B------:R-:W-:Y:S01]  /*74d0*/  IMAD.MOV.U32 R26, RZ, RZ, R59 ;  /* 0x000000ffff1a7224 */ /* 0x000fe200078e003b */
[----:B------:R-:W1:Y:S02]  /*74e0*/  LDSM.16.MT88.4 R64, [R219+0x5900] ;  /* 0x00590000db40783b */ /* 0x000e640000004200 */
[----:B------:R-:W-:Y:S01]  /*74f0*/  MOV R30, R27 ;  /* 0x0000001b001e7202 */ /* 0x000fe20000000f00 */
[----:B------:R-:W-:Y:S01]  /*7500*/  IMAD.MOV.U32 R46, RZ, RZ, R24 ;  /* 0x000000ffff2e7224 */ /* 0x000fe200078e0018 */
[----:B------:R-:W-:Y:S01]  /*7510*/  MOV R44, R77 ;  /* 0x0000004d002c7202 */ /* 0x000fe20000000f00 */
[----:B------:R-:W-:Y:S01]  /*7520*/  IMAD.MOV.U32 R29, RZ, RZ, R26 ;  /* 0x000000ffff1d7224 */ /* 0x000fe200078e001a */
[----:B------:R-:W-:Y:S01]  /*7530*/  MOV R45, R25 ;  /* 0x00000019002d7202 */ /* 0x000fe20000000f00 */
[C---:B------:R-:W-:Y:S01]  /*7540*/  HMMA.16816.F32.BF16 R140, R128.reuse, R144, R140 ;  /* 0x00000090808c723c */ /* 0x040fe2000004188c */
[----:B------:R-:W-:Y:S01]  /*7550*/  MOV R47, R31 ;  /* 0x0000001f002f7202 */ /* 0x000fe20000000f00 */
[----:B------:R-:W-:Y:S01]  /*7560*/  FADD.FTZ R2, R44, R2 ;  /* 0x000000022c027221 */ /* 0x000fe20000010000 */
[----:B------:R-:W-:Y:S01]  /*7570*/  MOV R24, R18 ;  /* 0x0000001200187202 */ /* 0x000fe20000000f00 */
[----:B------:R-:W-:Y:S01]  /*7580*/  IMAD.MOV.U32 R31, RZ, RZ, R7 ;  /* 0x000000ffff1f7224 */ /* 0x000fe200078e0007 */
[----:B------:R-:W3:Y:S01]  /*7590*/  LDSM.16.MT88.4 R56, [R220+0x5900] ;  /* 0x00590000dc38783b */ /* 0x000ee20000004200 */
[----:B------:R-:W-:Y:S01]  /*75a0*/  FADD.FTZ R0, R45, R2 ;  /* 0x000000022d007221 */ /* 0x000fe20000010000 */
[----:B------:R-:W-:Y:S01]  /*75b0*/  MOV R18, R81 ;  /* 0x0000005100127202 */ /* 0x000fe20000000f00 */
[----:B------:R-:W-:Y:S01]  /*75c0*/  FADD.FTZ R2, R46, R3 ;  /* 0x000000032e027221 */ /* 0x000fe20000010000 */
[----:B------:R-:W-:Y:S01]  /*75d0*/  HMMA.16816.F32.BF16 R144, R128, R146, R88 ;  /* 0x000000928090723c */ /* 0x000fe20000041858 */
[----:B------:R-:W-:Y:S01]  /*75e0*/  FADD.FTZ R0, R47, R0 ;  /* 0x000000002f007221 */ /* 0x000fe20000010000 */
[----:B------:R-:W-:Y:S01]  /*75f0*/  LDSM.16.MT88.4 R88, [R220+0x8900] ;  /* 0x00890000dc58783b */ /* 0x000fe20000004200 */
[----:B------:R-:W-:Y:S01]  /*7600*/  FADD.FTZ R2, R28, R2 ;  /* 0x000000021c027221 */ /* 0x000fe20000010000 */
[----:B------:R-:W-:Y:S01]  /*7610*/  MOV R27, R79 ;  /* 0x0000004f001b7202 */ /* 0x000fe20000000f00 */
[----:B------:R-:W-:-:S02]  /*7620*/  FADD.FTZ R0, R10, R0 ;  /* 0x000000000a007221 */ /* 0x000fc40000010000 */
[----:B------:R-:W-:Y:S01]  /*7630*/  FADD.FTZ R2, R11, R2 ;  /* 0x000000020b027221 */ /* 0x000fe20000010000 */
[C---:B----4-:R-:W-:Y:S01]  /*7640*/  HMMA.16816.F32.BF16 R148, R128.reuse, R152, R72 ;  /* 0x000000988094723c */ /* 0x050fe20000041848 */
[----:B------:R-:W-:Y:S01]  /*7650*/  FADD.FTZ R0, R8, R0 ;  /* 0x0000000008007221 */ /* 0x000fe20000010000 */
[----:B------:R-:W4:Y:S01]  /*7660*/  LDSM.16.MT88.4 R72, [R217+0x8900] ;  /* 0x00890000d948783b */ /* 0x000f220000004200 */
[----:B------:R-:W-:Y:S02]  /*7670*/  FADD.FTZ R2, R9, R2 ;  /* 0x0000000209027221 */ /* 0x000fe40000010000 */
[----:B------:R-:W-:Y:S01]  /*7680*/  FADD.FTZ R0, R29, R0 ;  /* 0x000000001d007221 */ /* 0x000fe20000010000 */
[----:B------:R-:W-:Y:S01]  /*7690*/  LDSM.16.MT88.4 R8, [R219+0xb900] ;  /* 0x00b90000db08783b */ /* 0x000fe20000004200 */
[----:B------:R-:W-:Y:S01]  /*76a0*/  FADD.FTZ R2, R30, R2 ;  /* 0x000000021e027221 */ /* 0x000fe20000010000 */
[----:B------:R-:W-:Y:S01]  /*76b0*/  HMMA.16816.F32.BF16 R152, R128, R154, R60 ;  /* 0x0000009a8098723c */ /* 0x000fe2000004183c */
[----:B------:R-:W-:-:S02]  /*76c0*/  IMAD.MOV.U32 R7, RZ, RZ, R80 ;  /* 0x000000ffff077224 */ /* 0x000fc400078e0050 */
[----:B------:R-:W-:Y:S01]  /*76d0*/  IMAD.MOV.U32 R25, RZ, RZ, R76 ;  /* 0x000000ffff197224 */ /* 0x000fe200078e004c */
[----:B------:R-:W2:Y:S01]  /*76e0*/  LDSM.16.MT88.4 R80, [R218+0x8900] ;  /* 0x00890000da50783b */ /* 0x000ea20000004200 */
[----:B------:R-:W-:Y:S02]  /*76f0*/  FADD.FTZ R0, R31, R0 ;  /* 0x000000001f007221 */ /* 0x000fe40000010000 */
[----:B------:R-:W-:Y:S01]  /*7700*/  IMAD.MOV.U32 R26, RZ, RZ, R78 ;  /* 0x000000ffff1a7224 */ /* 0x000fe200078e004e */
[----:B-1----:R-:W-:Y:S01]  /*7710*/  HMMA.16816.F32.BF16 R60, R128, R64, R92 ;  /* 0x00000040803c723c */ /* 0x002fe2000004185c */
[----:B------:R-:W-:Y:S02]  /*7720*/  FADD.FTZ R2, R24, R2 ;  /* 0x0000000218027221 */ /* 0x000fe40000010000 */
[----:B------:R-:W-:Y:S02]  /*7730*/  FADD.FTZ R0, R25, R0 ;  /* 0x0000000019007221 */ /* 0x000fe40000010000 */
[----:B------:R-:W-:-:S02]  /*7740*/  FADD.FTZ R2, R26, R2 ;  /* 0x000000021a027221 */ /* 0x000fc40000010000 */
[----:B------:R-:W-:Y:S01]  /*7750*/  FADD.FTZ R0, R27, R0 ;  /* 0x000000001b007221 */ /* 0x000fe20000010000 */
[C---:B------:R-:W-:Y:S01]  /*7760*/  HMMA.16816.F32.BF16 R64, R128.reuse, R66, R96 ;  /* 0x000000428040723c */ /* 0x040fe20000041860 */
[----:B------:R-:W-:Y:S01]  /*7770*/  FADD.FTZ R2, R7, R2 ;  /* 0x0000000207027221 */ /* 0x000fe20000010000 */
[----:B------:R-:W1:Y:S01]  /*7780*/  LDSM.16.MT88.4 R96, [R219+0x8900] ;  /* 0x00890000db60783b */ /* 0x000e620000004200 */
        /* <DEDUP_REMOVED lines=9> */
[----:B------:R-:W-:Y:S02]  /*7820*/  FADD.FTZ R2, R252, R2 ;  /* 0x00000002fc027221 */ /* 0x000fe40000010000 */
[----:B------:R-:W-:Y:S02]  /*7830*/  FADD.FTZ R0, R21, R0 ;  /* 0x0000000015007221 */ /* 0x000fe40000010000 */
[----:B------:R-:W-:-:S02]  /*7840*/  FADD.FTZ R2, R215, R2 ;  /* 0x00000002d7027221 */ /* 0x000fc40000010000 */
[----:B------:R-:W-:Y:S01]  /*7850*/  FADD.FTZ R0, R210, R0 ;  /* 0x00000000d2007221 */ /* 0x000fe20000010000 */
[C---:B----4-:R-:W-:Y:S01]  /*7860*/  HMMA.16816.F32.BF16 R68, R128.reuse, R72, R100 ;  /* 0x000000488044723c */ /* 0x050fe20000041864 */
[----:B------:R-:W-:Y:S02]  /*7870*/  FADD.FTZ R3, R174, R2 ;  /* 0x00000002ae037221 */ /* 0x000fe40000010000 */
[----:B------:R-:W-:Y:S02]  /*7880*/  FADD.FTZ R2, R212, R0 ;  /* 0x00000000d4027221 */ /* 0x000fe40000010000 */
[----:B------:R-:W-:Y:S02]  /*7890*/  FADD.FTZ R0, R175, R3 ;  /* 0x00000003af007221 */ /* 0x000fe40000010000 */
[----:B------:R-:W-:Y:S01]  /*78a0*/  FADD.FTZ R3, R213, R2 ;  /* 0x00000002d5037221 */ /* 0x000fe20000010000 */
[----:B--2---:R-:W-:Y:S01]  /*78b0*/  HMMA.16816.F32.BF16 R76, R128, R80, R108 ;  /* 0x00000050804c723c */ /* 0x004fe2000004186c */
        /* <DEDUP_REMOVED lines=9> */
[C---:B------:R-:W-:Y:S01]  /*7950*/  HMMA.16816.F32.BF16 R72, R128.reuse, R74, R104 ;  /* 0x0000004a8048723c */ /* 0x040fe20000041868 */
[----:B------:R-:W2:Y:S01]  /*7960*/  LDSM.16.MT88.4 R104, [R217+0xb900] ;  /* 0x00b90000d968783b */ /* 0x000ea20000004200 */
[----:B------:R-:W-:Y:S02]  /*7970*/  FADD.FTZ R2, R6, R2 ;  /* 0x0000000206027221 */ /* 0x000fe40000010000 */
[----:B------:R-:W-:Y:S02]  /*7980*/  FADD.FTZ R3, R15, R0 ;  /* 0x000000000f037221 */ /* 0x000fe40000010000 */
[----:B------:R-:W-:Y:S02]  /*7990*/  FADD.FTZ R0, R5, R2 ;  /* 0x0000000205007221 */ /* 0x000fe40000010000 */
[C---:B------:R-:W-:Y:S01]  /*79a0*/  HMMA.16816.F32.BF16 R80, R128.reuse, R82, R112 ;  /* 0x000000528050723c */ /* 0x040fe20000041870 */
[----:B------:R-:W3:Y:S04]  /*79b0*/  LDSM.16.MT88.4 R112, [R218+0xb900] ;  /* 0x00b90000da70783b */ /* 0x000ee80000004200 */
[----:B------:R-:W-:Y:S03]  /*79c0*/  STL [R1+0x24], R0 ;  /* 0x0000240001007387 */ /* 0x000fe60000100800 */
[C---:B------:R-:W-:Y:S01]  /*79d0*/  HMMA.16816.F32.BF16 R88, R128.reuse, R90, R120 ;  /* 0x0000005a8058723c */ /* 0x040fe20000041878 */
[----:B------:R-:W4:Y:S04]  /*79e0*/  LDSM.16.MT88.4 R120, [R220+0xb900] ;  /* 0x00b90000dc78783b */ /* 0x000f280000004200 */
[----:B------:R2:W-:Y:S03]  /*79f0*/  STL [R1+0x20], R3 ;  /* 0x0000200301007387 */ /* 0x0005e60000100800 */
        /* <DEDUP_REMOVED lines=22> */
.L_x_2885:
        /* <DEDUP_REMOVED lines=10> */
[----:B------:R-:W-:Y:S01]  /*7c00*/  @UP0 UIMAD UR17, UR17, UR6, URZ ;  /* 0x00000006111102a4 */ /* 0x000fe2000f8e023f */
[----:B------:R-:W-:Y:S01]  /*7c10*/  IMAD.U32 R175, RZ, RZ, UR13 ;  /* 0x0000000dffaf7e24 */ /* 0x000fe2000f8e00ff */
        /* <DEDUP_REMOVED lines=18> */
[----:B------:R-:W1:Y:S01]  /*7d40*/  LDSM.16.M88.4 R212, [R246] ;  /* 0x00000000f6d4783b */ /* 0x000e620000000200 */
[----:B--2---:R-:W-:Y:S01]  /*7d50*/  @P1 IMAD.MOV.U32 R5, RZ, RZ, R7 ;  /* 0x000000ffff051224 */ /* 0x004fe200078e0007 */
[----:B------:R-:W-:Y:S03]  /*7d60*/  PLOP3.LUT P1, PT, PT, PT, UP0, 0x80, 0x0 ;  /* 0x000000000000781c */ /* 0x000fe60003f2f008 */
[----:B------:R-:W-:Y:S01]  /*7d70*/  @P6 IMAD.WIDE.U32 R4, R0, 0x60, R4 ;  /* 0x0000006000046825 */ /* 0x000fe200078e0004 */
[----:B------:R-:W-:Y:S03]  /*7d80*/  PLOP3.LUT P6, PT, PT, PT, UP0, 0x80, 0x0 ;  /* 0x000000000000781c */ /* 0x000fe60003fcf008 */
[----:B------:R-:W-:Y:S01]  /*7d90*/  @P0 IMAD.SHL.U32 R2, R4, 0x2, RZ ;  /* 0x0000000204020824 */ /* 0x000fe200078e00ff */
[----:B------:R-:W-:Y:S05]  /*7da0*/  PLOP3.LUT P0, PT, PT, PT, UP0, 0x80, 0x0 ;  /* 0x000000000000781c */ /* 0x000fea0003f0f008 */
[----:B------:R-:W-:Y:S02]  /*7db0*/  @P1 IADD3 R0, R5, UR17, RZ ;  /* 0x0000001105001c10 */ /* 0x000fe4000fffe0ff */
[----:B------:R-:W-:Y:S02]  /*7dc0*/  PLOP3.LUT P1, PT, PT, PT, UP0, 0x80, 0x0 ;  /* 0x000000000000781c */ /* 0x000fe40003f2f008 */
[----:B------:R-:W-:Y:S04]  /*7dd0*/  @P6 IADD3 R5, P6, R2, 0x80, RZ ;  /* 0x0000008002056810 */ /* 0x000fe80007fde0ff */
[----:B------:R-:W-:Y:S02]  /*7de0*/  @P0 SHF.L.U64.HI R0, R4, 0x1, R0 ;  /* 0x0000000104000819 */ /* 0x000fe40000010200 */
[----:B------:R-:W-:Y:S05]  /*7df0*/  PLOP3.LUT P0, PT, PT, PT, UP0, 0x80, 0x0 ;  /* 0x000000000000781c */ /* 0x000fea0003f0f008 */
        /* <DEDUP_REMOVED lines=32> */
[----:B------:R-:W-:Y:S01]  /*8000*/  @P6 MOV R14, R2 ;  /* 0x00000002000e6202 */ /* 0x000fe20000000f00 */
[----:B------:R4:W4:Y:S01]  /*8010*/  LDL R0, [R1+0x2c] ;  /* 0x00002c0001007983 */ /* 0x0009220000100800 */
[----:B------:R-:W-:Y:S02]  /*8020*/  PLOP3.LUT P6, PT, PT, PT, UP0, 0x80, 0x0 ;  /* 0x000000000000781c */ /* 0x000fe40003fcf008 */
[----:B------:R-:W-:Y:S02]  /*8030*/  PLOP3.LUT P0, PT, PT, PT, UP0, 0x80, 0x0 ;  /* 0x000000000000781c */ /* 0x000fe40003f0f008 */
[----:B------:R-:W-:Y:S05]  /*8040*/  PLOP3.LUT P0, PT, PT, PT, UP0, 0x80, 0x0 ;  /* 0x000000000000781c */ /* 0x000fea0003f0f008 */
        /* <DEDUP_REMOVED lines=37> */
[----:B------:R-:W-:Y:S01]  /*82a0*/  IMAD.U32 R172, RZ, RZ, UR18 ;  /* 0x00000012ffac7e24 */ /* 0x000fe2000f8e00ff */
[----:B------:R-:W-:Y:S02]  /*82b0*/  @UP0 USHF.L.U64.HI UR18, UR4, 0x6, UR5 ;  /* 0x0000000604120899 */ /* 0x000fe40008010205 */
[----:B------:R-:W-:Y:S01]  /*82c0*/  IMAD.U32 R173, RZ, RZ, UR19 ;  /* 0x00000013ffad7e24 */ /* 0x000fe2000f8e00ff */
[----:B------:R1:W-:Y:S01]  /*82d0*/  @P0 LDGSTS.E.BYPASS.LTC128B.128 [R251+0xb100], [R36.64+0x180], !P2 ;  /* 0x0b10018024fb0fae */ /* 0x0003e2000d101d5e */
[----:B------:R-:W-:Y:S01]  /*82e0*/  PLOP3.LUT P0, PT, PT, PT, UP0, 0x80, 0x0 ;  /* 0x000000000000781c */ /* 0x000fe20003f0f008 */
[----:B------:R-:W-:Y:S01]  /*82f0*/  @UP0 UIMAD UR17, UR17, UR4, URZ ;  /* 0x00000004111102a4 */ /* 0x000fe2000f8e023f */
[C---:B------:R-:W-:Y:S03]  /*8300*/  HMMA.16816.F32.BF16 R24, R48.reuse, R26, RZ ;  /* 0x0000001a3018723c */ /* 0x040fe600000418ff */
[----:B------:R-:W-:Y:S02]  /*8310*/  @UP0 UIMAD UR17, UR24, UR5, UR17 ;  /* 0x00000005181102a4 */ /* 0x000fe4000f8e0211 */
[----:B------:R-:W0:Y:S02]  /*8320*/  LDGDEPBAR ;  /* 0x00000000000079af */ /* 0x000e240000000000 */
[----:B------:R-:W-:Y:S01]  /*8330*/  @UP0 UIADD3 UR17, UR19, UR17, URZ ;  /* 0x0000001113110290 */ /* 0x000fe2000fffe03f */
[C---:B------:R-:W-:Y:S03]  /*8340*/  HMMA.16816.F32.BF16 R28, R48.reuse, R32, RZ ;  /* 0x00000020301c723c */ /* 0x040fe600000418ff */
[----:B------:R-:W-:Y:S05]  /*8350*/  @UP0 UIMAD UR17, UR17, 0x60, URZ ;  /* 0x00000060111108a4 */ /* 0x000fea000f8e023f */
        /* <DEDUP_REMOVED lines=11> */
[----:B------:R-:W3:Y:S07]  /*8410*/  LDSM.16.M88.4 R196, [R222+0xc900] ;  /* 0x00c90000dec4783b */ /* 0x000eee0000000200 */
[C---:B------:R-:W-:Y:S08]  /*8420*/  HMMA.16816.F32.BF16 R20, R188.reuse, R200, R20 ;  /* 0x000000c8bc14723c */ /* 0x040ff00000041814 */
[C---:B------:R-:W-:Y:S01]  /*8430*/  HMMA.16816.F32.BF16 R24, R188.reuse, R202, R24 ;  /* 0x000000cabc18723c */ /* 0x040fe20000041818 */
[----:B------:R-:W4:Y:S07]  /*8440*/  LDSM.16.M88.4 R200, [R222+0xd100] ;  /* 0x00d10000dec8783b */ /* 0x000f2e0000000200 */
[C---:B------:R-:W-:Y:S08]  /*8450*/  HMMA.16816.F32.BF16 R28, R188.reuse, R204, R28 ;  /* 0x000000ccbc1c723c */ /* 0x040ff0000004181c */
[C---:B------:R-:W-:Y:S01]  /*8460*/  HMMA.16816.F32.BF16 R32, R188.reuse, R206, R32 ;  /* 0x000000cebc20723c */ /* 0x040fe20000041820 */
[----:B------:R-:W4:Y:S07]  /*8470*/  LDSM.16.M88.4 R204, [R222+0xd900] ;  /* 0x00d90000decc783b */ /* 0x000f2e0000000200 */
[C---:B------:R-:W-:Y:S08]  /*8480*/  HMMA.16816.F32.BF16 R36, R188.reuse, R208, R36 ;  /* 0x000000d0bc24723c */ /* 0x040ff00000041824 */
[C---:B------:R-:W-:Y:S01]  /*8490*/  HMMA.16816.F32.BF16 R40, R188.reuse, R210, R40 ;  /* 0x000000d2bc28723c */ /* 0x040fe20000041828 */
[----:B------:R-:W-:Y:S07]  /*84a0*/  LDSM.16.M88.4 R208, [R222+0xe900] ;  /* 0x00e90000ded0783b */ /* 0x000fee0000000200 */
[C---:B------:R-:W-:Y:S01]  /*84b0*/  HMMA.16816.F32.BF16 R44, R188.reuse, R212, R44 ;  /* 0x000000d4bc2c723c */ /* 0x040fe2000004182c */
[----:B------:R-:W2:Y:S07]  /*84c0*/  LDL.64 R212, [R1+0x40] ;  /* 0x0000400001d47983 */ /* 0x000eae0000100a00 */
[----:B------:R-:W-:Y:S01]  /*84d0*/  HMMA.16816.F32.BF16 R48, R188, R214, R48 ;  /* 0x000000d6bc30723c */ /* 0x000fe20000041830 */
[----:B------:R-:W4:Y:S07]  /*84e0*/  LDSM.16.M88.4 R188, [R222+0xe100] ;  /* 0x00e10000debc783b */ /* 0x000f2e0000000200 */
[C---:B-1----:R-:W-:Y:S01]  /*84f0*/  HMMA.16816.F32.BF16 R4, R184.reuse, R192, R4 ;  /* 0x000000c0b804723c */ /* 0x042fe20000041804 */
[----:B------:R-:W2:Y:S07]  /*8500*/  LDL.64 R214, [R1+0x38] ;  /* 0x0000380001d67983 */ /* 0x000eae0000100a00 */
[C---:B------:R-:W-:Y:S01]  /*8510*/  HMMA.16816.F32.BF16 R8, R184.reuse, R194, R8 ;  /* 0x000000c2b808723c */ /* 0x040fe20000041808 */
[----:B------:R-:W-:Y:S07]  /*8520*/  LDSM.16.M88.4 R192, [R221] ;  /* 0x00000000ddc0783b */ /* 0x000fee0000000200 */
[C---:B---3--:R-:W-:Y:S08]  /*8530*/  HMMA.16816.F32.BF16 R12, R184.reuse, R196, R12 ;  /* 0x000000c4b80c723c */ /* 0x048ff0000004180c */
        /* <DEDUP_REMOVED lines=13> */
[----:B------:R-:W3:Y:S08]  /*8610*/  LDSM.16.M88.4 R184, [R221+0x2000] ;  /* 0x00200000ddb8783b */ /* 0x000ef00000000200 */
        /* <DEDUP_REMOVED lines=18> */
[----:B------:R-:W3:Y:S08]  /*8740*/  LDSM.16.M88.4 R188, [R216+0x11100] ;  /* 0x01110000d8bc783b */ /* 0x000ef00000000200 */
        /* <DEDUP_REMOVED lines=18> */
[----:B------:R-:W3:Y:S08]  /*8870*/  LDSM.16.M88.4 R184, [R241] ;  /* 0x00000000f1b8783b */ /* 0x000ef00000000200 */
        /* <DEDUP_REMOVED lines=177> */
[----:B------:R-:W1:Y:S07]  /*9390*/  LDSM.16.M88.4 R196, [R221+0x9000] ;  /* 0x00900000ddc4783b */ /* 0x000e6e0000000200 */
[C---:B------:R-:W-:Y:S07]  /*93a0*/  HMMA.16816.F32.BF16 R20, R184.reuse, R200, R20 ;  /* 0x000000c8b814723c */ /* 0x040fee0000041814 */
[----:B--2---:R-:W-:Y:S01]  /*93b0*/  @P1 MOV R200, R212 ;  /* 0x000000d400c81202 */ /* 0x004fe20000000f00 */
[C---:B------:R-:W-:Y:S04]  /*93c0*/  HMMA.16816.F32.BF16 R24, R184.reuse, R202, R24 ;  /* 0x000000cab818723c */ /* 0x040fe80000041818 */
[----:B------:R-:W-:Y:S01]  /*93d0*/  @P1 IMAD.MOV.U32 R201, RZ, RZ, R215 ;  /* 0x000000ffffc91224 */ /* 0x000fe200078e00d7 */
[----:B------:R-:W-:Y:S03]  /*93e0*/  PLOP3.LUT P1, PT, PT, PT, UP0, 0x80, 0x0 ;  /* 0x000000000000781c */ /* 0x000fe60003f2f008 */
[C---:B------:R-:W-:Y:S04]  /*93f0*/  HMMA.16816.F32.BF16 R28, R184.reuse, R204, R28 ;  /* 0x000000ccb81c723c */ /* 0x040fe8000004181c */
[----:B------:R-:W-:Y:S01]  /*9400*/  @P0 IMAD.WIDE.U32 R200, R172, 0x60, R200 ;  /* 0x00000060acc80825 */ /* 0x000fe200078e00c8 */
[----:B------:R-:W-:Y:S03]  /*9410*/  PLOP3.LUT P0, PT, PT, PT, UP0, 0x80, 0x0 ;  /* 0x000000000000781c */ /* 0x000fe60003f0f008 */
[C---:B------:R-:W-:Y:S04]  /*9420*/  HMMA.16816.F32.BF16 R32, R184.reuse, R206, R32 ;  /* 0x000000ceb820723c */ /* 0x040fe80000041820 */
[----:B------:R-:W-:Y:S01]  /*9430*/  @P6 IMAD.SHL.U32 R172, R200, 0x2, RZ ;  /* 0x00000002c8ac6824 */ /* 0x000fe200078e00ff */
[----:B------:R-:W-:Y:S03]  /*9440*/  PLOP3.LUT P6, PT, PT, PT, UP0, 0x80, 0x0 ;  /* 0x000000000000781c */ /* 0x000fe60003fcf008 */
[C---:B---3--:R-:W-:Y:S04]  /*9450*/  HMMA.16816.F32.BF16 R36, R184.reuse, R188, R36 ;  /* 0x000000bcb824723c */ /* 0x048fe80000041824 */
[----:B------:R-:W-:Y:S01]  /*9460*/  @P0 IADD3 R173, R201, UR17, RZ ;  /* 0x00000011c9ad0c10 */ /* 0x000fe2000fffe0ff */
[----:B------:R-:W-:Y:S01]  /*9470*/  UIMAD UR17, UR16, -0x60, URZ ;  /* 0xffffffa0101178a4 */ /* 0x000fe2000f8e023f */
[----:B------:R-:W-:Y:S02]  /*9480*/  @P1 IADD3 R205, P1, R172, c[0x0][0x1c8], RZ ;  /* 0x00007200accd1a10 */ /* 0x000fe40007f3e0ff */
[C---:B------:R-:W-:Y:S01]  /*9490*/  HMMA.16816.F32.BF16 R40, R184.reuse, R190, R40 ;  /* 0x000000beb828723c */ /* 0x040fe20000041828 */
[----:B------:R-:W2:Y:S01]  /*94a0*/  LDSM.16.M88.4 R188, [R221+0x9800] ;  /* 0x00980000ddbc783b */ /* 0x000ea20000000200 */
[----:B------:R-:W-:Y:S02]  /*94b0*/  PLOP3.LUT P0, PT, PT, PT, UP0, 0x80, 0x0 ;  /* 0x000000000000781c */ /* 0x000fe40003f0f008 */
[----:B------:R-:W-:Y:S01]  /*94c0*/  @P6 SHF.L.U64.HI R173, R200, 0x1, R173 ;  /* 0x00000001c8ad6819 */ /* 0x000fe200000102ad */
[----:B------:R-:W-:Y:S01]  /*94d0*/  IMAD.U32 R2, RZ, RZ, UR17 ;  /* 0x00000011ff027e24 */ /* 0x000fe2000f8e00ff */
[----:B------:R-:W-:Y:S01]  /*94e0*/  PLOP3.LUT P6, PT, PT, PT, UP0, 0x80, 0x0 ;  /* 0x000000000000781c */ /* 0x000fe20003fcf008 */
[----:B------:R-:W-:Y:S01]  /*94f0*/  @UP0 USHF.L.U32 UR17, UR4, 0x6, URZ ;  /* 0x0000000604110899 */ /* 0x000fe2000800063f */
[C---:B----4-:R-:W-:Y:S01]  /*9500*/  HMMA.16816.F32.BF16 R44, R184.reuse, R208, R44 ;  /* 0x000000d0b82c723c */ /* 0x050fe2000004182c */
[----:B------:R-:W3:Y:S04]  /*9510*/  LDL R208, [R1+0x30] ;  /* 0x0000300001d07983 */ /* 0x000ee80000100800 */
[----:B------:R-:W4:Y:S02]  /*9520*/  LDL R209, [R1+0x28] ;  /* 0x0000280001d17983 */ /* 0x000f240000100800 */
[----:B------:R-:W-:Y:S01]  /*9530*/  @P0 IADD3.X R204, R173, c[0x0][0x1cc], RZ, P1, !PT ;  /* 0x00007300adcc0a10 */ /* 0x000fe20000ffe4ff */
[----:B------:R-:W-:Y:S01]  /*9540*/  HMMA.16816.F32.BF16 R48, R184, R210, R48 ;  /* 0x000000d2b830723c */ /* 0x000fe20000041830 */
[----:B------:R-:W2:Y:S01]  /*9550*/  LDSM.16.M88.4 R184, [R221+0xa000] ;  /* 0x00a00000ddb8783b */ /* 0x000ea20000000200 */
[----:B------:R-:W-:Y:S02]  /*9560*/  PLOP3.LUT P1, PT, PT, PT, UP0, 0x80, 0x0 ;  /* 0x000000000000781c */ /* 0x000fe40003f2f008 */
[----:B------:R-:W-:Y:S01]  /*9570*/  @P6 IMAD.MOV.U32 R206, RZ, RZ, R205 ;  /* 0x000000ffffce6224 */ /* 0x000fe200078e00cd */
[----:B------:R-:W-:Y:S02]  /*9580*/  @P6 MOV R207, R204 ;  /* 0x000000cc00cf6202 */ /* 0x000fe40000000f00 */
[----:B------:R-:W-:Y:S01]  /*9590*/  PLOP3.LUT P0, PT, PT, PT, UP1, 0x80, 0x0 ;  /* 0x000000000000781c */ /* 0x000fe20003f0f018 */
[C---:B-1----:R-:W-:Y:S01]  /*95a0*/  HMMA.16816.F32.BF16 R4, R192.reuse, R196, R4 ;  /* 0x000000c4c004723c */ /* 0x042fe20000041804 */
[----:B------:R-:W-:Y:S07]  /*95b0*/  LDSM.16.M88.4 R200, [R221+0xb800] ;  /* 0x00b80000ddc8783b */ /* 0x000fee0000000200 */
[C---:B------:R-:W-:Y:S01]  /*95c0*/  HMMA.16816.F32.BF16 R8, R192.reuse, R198, R8 ;  /* 0x000000c6c008723c */ /* 0x040fe20000041808 */
[----:B------:R-:W-:Y:S07]  /*95d0*/  LDSM.16.M88.4 R196, [R221+0xb000] ;  /* 0x00b00000ddc4783b */ /* 0x000fee0000000200 */
[C---:B--2---:R-:W-:Y:S08]  /*95e0*/  HMMA.16816.F32.BF16 R12, R192.reuse, R188, R12 ;  /* 0x000000bcc00c723c */ /* 0x044ff0000004180c */
[C---:B------:R-:W-:Y:S01]  /*95f0*/  HMMA.16816.F32.BF16 R16, R192.reuse, R190, R16 ;  /* 0x000000bec010723c */ /* 0x040fe20000041810 */
[----:B------:R-:W1:Y:S01]  /*9600*/  LDSM.16.M88.4 R188, [R221+0xa800] ;  /* 0x00a80000ddbc783b */ /* 0x000e620000000200 */
[----:B------:R-:W-:Y:S06]  /*9610*/  DEPBAR.LE SB0, 0x0 ;  /* 0x000080000000791a */ /* 0x000fec0000000000 */
[C---:B------:R-:W-:Y:S01]  /*9620*/  HMMA.16816.F32.BF16 R20, R192.reuse, R184, R20 ;  /* 0x000000b8c014723c */ /* 0x040fe20000041814 */
[----:B------:R-:W-:Y:S07]  /*9630*/  BAR.SYNC.DEFER_BLOCKING 0x0 ;  /* 0x0000000000007b1d */ /* 0x000fee0000010000 */
[C---:B------:R-:W-:Y:S01]  /*9640*/  HMMA.16816.F32.BF16 R24, R192.reuse, R186, R24 ;  /* 0x000000bac018723c */ /* 0x040fe20000041818 */
[----:B------:R-:W-:Y:S01]  /*9650*/  @!PT LDS RZ, [RZ] ;  /* 0x00000000fffff984 */ /* 0x000fe20000000800 */
[----:B------:R-:W-:Y:S01]  /*9660*/  @!PT LDS RZ, [RZ] ;  /* 0x00000000fffff984 */ /* 0x000fe20000000800 */
[----:B------:R-:W-:Y:S01]  /*9670*/  @!PT LDS RZ, [RZ] ;  /* 0x00000000fffff984 */ /* 0x000fe20000000800 */
[----:B------:R2:W-:Y:S07]  /*9680*/  @P1 LDGSTS.E.BYPASS.LTC128B.128 [R251+0xc100], [R206.64], !P5 ;  /* 0x0c100000cefb1fae */ /* 0x0005ee000e901d5e */
[C---:B-1----:R-:W-:Y:S08]  /*9690*/  HMMA.16816.F32.BF16 R28, R192.reuse, R188, R28 ;  /* 0x000000bcc01c723c */ /* 0x042ff0000004181c */
[C---:B------:R-:W-:Y:S08]  /*96a0*/  HMMA.16816.F32.BF16 R32, R192.reuse, R190, R32 ;  /* 0x000000bec020723c */ /* 0x040ff00000041820 */
[C---:B------:R-:W-:Y:S08]  /*96b0*/  HMMA.16816.F32.BF16 R36, R192.reuse, R196, R36 ;  /* 0x000000c4c024723c */ /* 0x040ff00000041824 */
[C---:B------:R-:W-:Y:S08]  /*96c0*/  HMMA.16816.F32.BF16 R40, R192.reuse, R198, R40 ;  /* 0x000000c6c028723c */ /* 0x040ff00000041828 */
[C---:B------:R-:W-:Y:S08]  /*96d0*/  HMMA.16816.F32.BF16 R44, R192.reuse, R200, R44 ;  /* 0x000000c8c02c723c */ /* 0x040ff0000004182c */
[----:B------:R-:W-:Y:S04]  /*96e0*/  HMMA.16816.F32.BF16 R48, R192, R202, R48 ;  /* 0x000000cac030723c */ /* 0x000fe80000041830 */
[----:B---3--:R-:W-:Y:S01]  /*96f0*/  IADD3 R2, -R208, 0x1, R2 ;  /* 0x00000001d0027810 */ /* 0x008fe20007ffe102 */
[----:B----4-:R-:W-:Y:S03]  /*9700*/  @P0 IMAD.MOV.U32 R0, RZ, RZ, R209 ;  /* 0x000000ffff000224 */ /* 0x010fe600078e00d1 */
[----:B------:R-:W-:Y:S02]  /*9710*/  IADD3 R175, -R175, UR12, R2 ;  /* 0x0000000cafaf7c10 */ /* 0x000fe4000fffe102 */
[----:B------:R-:W1:Y:S08]  /*9720*/  SHFL.IDX PT, R2, R0, RZ, 0x1c1f ;  /* 0x001c1fff00027589 */ /* 0x000e7000000e0000 */
[----:B------:R-:W3:Y:S01]  /*9730*/  SHFL.IDX PT, R0, R0, 0x1, 0x1c1f ;  /* 0x003c1f0000007f89 */ /* 0x000ee200000e0000 */
[C---:B-1----:R-:W-:Y:S04]  /*9740*/  IADD3 R2, R175.reuse, R2, RZ ;  /* 0x00000002af027210 */ /* 0x042fe80007ffe0ff */
[C---:B------:R-:W-:Y:S02]  /*9750*/  ISETP.GT.AND P0, PT, R2.reuse, RZ, PT ;  /* 0x000000ff0200720c */ /* 0x040fe40003f04270 */
[----:B------:R-:W-:Y:S01]  /*9760*/  ISETP.GT.AND P6, PT, R2, 0x1, PT ;  /* 0x000000010200780c */ /* 0x000fe20003fc4270 */
[----:B---3--:R-:W-:Y:S01]  /*9770*/  IMAD.IADD R0, R175, 0x1, R0 ;  /* 0x00000001af007824 */ /* 0x008fe200078e0200 */
[----:B--2---:R-:W-:Y:S02]  /*9780*/  FSEL R206, R4, -INF , P0 ;  /* 0xff80000004ce7808 */ /* 0x004fe40000000000 */
[----:B------:R-:W-:Y:S02]  /*9790*/  FSEL R207, R5, -INF , P6 ;  /* 0xff80000005cf7808 */ /* 0x000fe40003000000 */
[C---:B------:R-:W-:Y:S02]  /*97a0*/  ISETP.GT.AND P0, PT, R0.reuse, 0x1, PT ;  /* 0x000000010000780c */ /* 0x040fe40003f04270 */
[----:B------:R-:W-:Y:S02]  /*97b0*/  ISETP.GT.AND P1, PT, R0, RZ, PT ;  /* 0x000000ff0000720c */ /* 0x000fe40003f24270 */
        /* <DEDUP_REMOVED lines=9> */
[----:B------:R-:W-:Y:S02]  /*9850*/  ISETP.GT.AND P6, PT, R2, 0x9, PT ;  /* 0x000000090200780c */ /* 0x000fe40003fc4270 */
[----:B------:R-:W-:Y:S02]  /*9860*/  ISETP.GT.AND P1, PT, R0, 0x10, PT ;  /* 0x000000100000780c */ /* 0x000fe40003f24270 */
[----:B------:R-:W-:Y:S02]  /*9870*/  FSEL R210, R12, -INF , P0 ;  /* 0xff8000000cd27808 */ /* 0x000fe40000000000 */
[----:B------:R-:W-:Y:S02]  /*9880*/  ISETP.GT.AND P0, PT, R0, 0x11, PT ;  /* 0x000000110000780c */ /* 0x000fe40003f04270 */
[----:B------:R-:W-:Y:S02]  /*9890*/  FSEL R212, R14, -INF , P1 ;  /* 0xff8000000ed47808 */ /* 0x000fe40000800000 */
[C---:B------:R-:W-:Y:S02]  /*98a0*/  ISETP.GT.AND P1, PT, R2.reuse, 0x19, PT ;  /* 0x000000190200780c */ /* 0x040fe40003f24270 */
[----:B------:R-:W-:Y:S02]  /*98b0*/  FSEL R9, R9, -INF , P6 ;  /* 0xff80000009097808 */ /* 0x000fe40003000000 */
[C---:B------:R-:W-:Y:S02]  /*98c0*/  ISETP.GT.AND P6, PT, R2.reuse, 0x11, PT ;  /* 0x000000110200780c */ /* 0x040fe40003fc4270 */
[----:B------:R-:W-:Y:S02]  /*98d0*/  FSEL R213, R15, -INF , P0 ;  /* 0xff8000000fd57808 */ /* 0x000fe40000000000 */
[C---:B------:R-:W-:Y:S02]  /*98e0*/  ISETP.GT.AND P0, PT, R2.reuse, 0x18, PT ;  /* 0x000000180200780c */ /* 0x040fe40003f04270 */
[----:B------:R-:W-:Y:S02]  /*98f0*/  FSEL R211, R13, -INF , P6 ;  /* 0xff8000000dd37808 */ /* 0x000fe40003000000 */
[----:B------:R-:W-:Y:S02]  /*9900*/  FSEL R215, R17, -INF , P1 ;  /* 0xff80000011d77808 */ /* 0x000fe40000800000 */
[----:B------:R-:W-:Y:S02]  /*9910*/  ISETP.GT.AND P1, PT, R2, 0x20, PT ;  /* 0x000000200200780c */ /* 0x000fe40003f24270 */
        /* <DEDUP_REMOVED lines=12> */
[----:B------:R-:W-:Y:S02]  /*99e0*/  ISETP.GT.AND P1, PT, R0, 0x28, PT ;  /* 0x000000280000780c */ /* 0x000fe40003f24270 */
[----:B------:R-:W-:Y:S02]  /*99f0*/  FSEL R16, R21, -INF , P0 ;  /* 0xff80000015107808 */ /* 0x000fe40000000000 */
[----:B------:R-:W-:Y:S02]  /*9a00*/  ISETP.GT.AND P0, PT, R2, 0x28, PT ;  /* 0x000000280200780c */ /* 0x000fe40003f04270 */
[----:B------:R-:W-:Y:S02]  /*9a10*/  FSEL R17, R26, -INF , P1 ;  /* 0xff8000001a117808 */ /* 0x000fe40000800000 */
[----:B------:R-:W-:Y:S02]  /*9a20*/  ISETP.GT.AND P1, PT, R2, 0x30, PT ;  /* 0x000000300200780c */ /* 0x000fe40003f24270 */
[----:B------:R-:W-:Y:S01]  /*9a30*/  FSEL R175, R25, -INF , P6 ;  /* 0xff80000019af7808 */ /* 0x000fe20003000000 */
[----:B------:R-:W-:Y:S01]  /*9a40*/  IMAD.MOV.U32 R25, RZ, RZ, R4 ;  /* 0x000000ffff197224 */ /* 0x000fe200078e0004 */
[----:B------:R-:W-:Y:S02]  /*9a50*/  PLOP3.LUT P6, PT, PT, PT, UP0, 0x80, 0x0 ;  /* 0x000000000000781c */ /* 0x000fe40003fcf008 */
[----:B------:R-:W-:Y:S01]  /*9a60*/  FSEL R5, R24, -INF , P0 ;  /* 0xff80000018057808 */ /* 0x000fe20000000000 */
[----:B------:R-:W-:Y:S01]  /*9a70*/  IMAD.MOV.U32 R26, RZ, RZ, R175 ;  /* 0x000000ffff1a7224 */ /* 0x000fe200078e00af */
[----:B------:R-:W-:Y:S02]  /*9a80*/  ISETP.GT.AND P0, PT, R0, 0x29, PT ;  /* 0x000000290000780c */ /* 0x000fe40003f04270 */
[----:B------:R-:W-:Y:S02]  /*9a90*/  FSEL R14, R28, -INF , P1 ;  /* 0xff8000001c0e7808 */ /* 0x000fe40000800000 */
[----:B------:R-:W-:Y:S02]  /*9aa0*/  PLOP3.LUT P1, PT, PT, PT, UP0, 0x80, 0x0 ;  /* 0x000000000000781c */ /* 0x000fe40003f2f008 */
[----:B------:R-:W-:Y:S01]  /*9ab0*/  FSEL R19, R27, -INF , P0 ;  /* 0xff8000001b137808 */ /* 0x000fe20000000000 */
[----:B------:R-:W-:Y:S01]  /*9ac0*/  IMAD.MOV.U32 R27, RZ, RZ, R5 ;  /* 0x000000ffff1b7224 */ /* 0x000fe200078e0005 */
[----:B------:R-:W-:Y:S02]  /*9ad0*/  ISETP.GT.AND P0, PT, R2, 0x31, PT ;  /* 0x000000310200780c */ /* 0x000fe40003f04270 */
[----:B------:R-:W-:Y:S02]  /*9ae0*/  @P6 IADD3 R6, P6, R172, 0x80, RZ ;  /* 0x00000080ac066810 */ /* 0x000fe40007fde0ff */
[----:B------:R-:W-:Y:S02]  /*9af0*/  FSEL R22, R29, -INF , P0 ;  /* 0xff8000001d167808 */ /* 0x000fe40000000000 */
[----:B------:R-:W-:Y:S02]  /*9b00*/  ISETP.GT.AND P0, PT, R0, 0x30, PT ;  /* 0x000000300000780c */ /* 0x000fe40003f04270 */
[----:B------:R-:W-:Y:S02]  /*9b10*/  FMNMX.FTZ R5, R208, R174, !PT ;  /* 0x000000aed0057209 */ /* 0x000fe40007810000 */
[----:B------:R-:W-:Y:S02]  /*9b20*/  FSEL R190, R30, -INF , P0 ;  /* 0xff8000001ebe7808 */ /* 0x000fe40000000000 */
[----:B------:R-:W-:Y:S02]  /*9b30*/  ISETP.GT.AND P0, PT, R0, 0x31, PT ;  /* 0x000000310000780c */ /* 0x000fe40003f04270 */
[----:B------:R-:W-:Y:S02]  /*9b40*/  @P1 IADD3 R6, P1, R6, c[0x0][0x1c8], RZ ;  /* 0x0000720006061a10 */ /* 0x000fe40007f3e0ff */
[----:B------:R-:W-:Y:S02]  /*9b50*/  FSEL R191, R31, -INF , P0 ;  /* 0xff8000001fbf7808 */ /* 0x000fe40000000000 */
[----:B------:R-:W-:Y:S02]  /*9b60*/  PLOP3.LUT P0, PT, PT, PT, UP0, 0x80, 0x0 ;  /* 0x000000000000781c */ /* 0x000fe40003f0f008 */
[----:B------:R-:W-:Y:S04]  /*9b70*/  FMNMX.FTZ R5, R209, R5, !PT ;  /* 0x00000005d1057209 */ /* 0x000fe80007810000 */
[----:B------:R-:W-:Y:S07]  /*9b80*/  FMNMX.FTZ R5, R185, R5, !PT ;  /* 0x00000005b9057209 */ /* 0x000fee0007810000 */
[--C-:B------:R-:W-:Y:S02]  /*9b90*/  @P0 IADD3.X R7, RZ, c[0x0][0x1cc], R173.reuse, P1, P6 ;  /* 0x00007300ff070a10 */ /* 0x100fe40000fec4ad */
[----:B------:R-:W-:Y:S02]  /*9ba0*/  ISETP.GT.AND P1, PT, R2, 0x38, PT ;  /* 0x000000380200780c */ /* 0x000fe40003f24270 */
[----:B------:R-:W-:Y:S02]  /*9bb0*/  PLOP3.LUT P6, PT, PT, PT, UP0, 0x80, 0x0 ;  /* 0x000000000000781c */ /* 0x000fe40003fcf008 */
[----:B------:R-:W-:Y:S02]  /*9bc0*/  FSEL R21, R32, -INF , P1 ;  /* 0xff80000020157808 */ /* 0x000fe40000800000 */
[----:B------:R-:W-:Y:S02]  /*9bd0*/  PLOP3.LUT P1, PT, PT, PT, UP0, 0x80, 0x0 ;  /* 0x000000000000781c */ /* 0x000fe40003f2f008 */
[----:B------:R-:W-:Y:S04]  /*9be0*/  ISETP.GT.AND P0, PT, R2, 0x39, PT ;  /* 0x000000390200780c */ /* 0x000fe80003f04270 */
[----:B------:R-:W-:Y:S02]  /*9bf0*/  FSEL R20, R33, -INF , P0 ;  /* 0xff80000021147808 */ /* 0x000fe40000000000 */
[----:B------:R-:W-:Y:S02]  /*9c00*/  ISETP.GT.AND P0, PT, R0, 0x38, PT ;  /* 0x000000380000780c */ /* 0x000fe40003f04270 */
[----:B------:R-:W-:Y:S02]  /*9c10*/  @P6 IADD3 R4, P6, R172, 0x100, RZ ;  /* 0x00000100ac046810 */ /* 0x000fe40007fde0ff */
[----:B------:R-:W-:Y:S02]  /*9c20*/  FSEL R33, R34, -INF , P0 ;  /* 0xff80000022217808 */ /* 0x000fe40000000000 */
[----:B------:R-:W-:Y:S02]  /*9c30*/  @P1 IADD3 R13, P1, R4, c[0x0][0x1c8], RZ ;  /* 0x00007200040d1a10 */ /* 0x000fe40007f3e0ff */
[----:B------:R-:W-:Y:S02]  /*9c40*/  FMNMX.FTZ R4, R206, R3, !PT ;  /* 0x00000003ce047209 */ /* 0x000fe40007810000 */
[----:B------:R-:W-:Y:S02]  /*9c50*/  ISETP.GT.AND P0, PT, R0, 0x39, PT ;  /* 0x000000390000780c */ /* 0x000fe40003f04270 */
[----:B------:R-:W-:Y:S02]  /*9c60*/  FMNMX.FTZ R4, R207, R4, !PT ;  /* 0x00000004cf047209 */ /* 0x000fe40007810000 */
[----:B------:R-:W-:Y:S01]  /*9c70*/  FSEL R196, R35, -INF , P0 ;  /* 0xff80000023c47808 */ /* 0x000fe20000000000 */
[----:B------:R-:W-:Y:S01]  /*9c80*/  IMAD.MOV.U32 R35, RZ, RZ, R8 ;  /* 0x000000ffff237224 */ /* 0x000fe200078e0008 */
[----:B------:R-:W-:Y:S02]  /*9c90*/  FMNMX.FTZ R4, R184, R4, !PT ;  /* 0x00000004b8047209 */ /* 0x000fe40007810000 */
[----:B------:R-:W-:Y:S02]  /*9ca0*/  PLOP3.LUT P0, PT, PT, PT, UP0, 0x80, 0x0 ;  /* 0x000000000000781c */ /* 0x000fe40003f0f008 */
[----:B------:R-:W-:Y:S02]  /*9cb0*/  FMNMX.FTZ R4, R9, R4, !PT ;  /* 0x0000000409047209 */ /* 0x000fe40007810000 */
[----:B------:R-:W-:Y:S02]  /*9cc0*/  MOV R34, R23 ;  /* 0x0000001700227202 */ /* 0x000fe40000000f00 */
[----:B------:R-:W-:Y:S04]  /*9cd0*/  FMNMX.FTZ R4, R210, R4, !PT ;  /* 0x00000004d2047209 */ /* 0x000fe80007810000 */
[----:B------:R-:W-:Y:S03]  /*9ce0*/  FMNMX.FTZ R4, R211, R4, !PT ;  /* 0x00000004d3047209 */ /* 0x000fe60007810000 */
[--C-:B------:R-:W-:Y:S02]  /*9cf0*/  @P0 IADD3.X R12, RZ, c[0x0][0x1cc], R173.reuse, P1, P6 ;  /* 0x00007300ff0c0a10 */ /* 0x100fe40000fec4ad */
[----:B------:R-:W-:Y:S02]  /*9d00*/  FMNMX.FTZ R4, R214, R4, !PT ;  /* 0x00000004d6047209 */ /* 0x000fe40007810000 */
[C---:B------:R-:W-:Y:S02]  /*9d10*/  ISETP.GT.AND P1, PT, R2.reuse, 0x41, PT ;  /* 0x000000410200780c */ /* 0x040fe40003f24270 */
[----:B------:R-:W-:Y:S02]  /*9d20*/  FMNMX.FTZ R4, R215, R4, !PT ;  /* 0x00000004d7047209 */ /* 0x000fe40007810000 */
[----:B------:R-:W-:Y:S02]  /*9d30*/  PLOP3.LUT P6, PT, PT, PT, UP0, 0x80, 0x0 ;  /* 0x000000000000781c */ /* 0x000fe40003fcf008 */
[----:B------:R-:W-:Y:S02]  /*9d40*/  FMNMX.FTZ R4, R25, R4, !PT ;  /* 0x0000000419047209 */ /* 0x000fe40007810000 */
[----:B------:R-:W-:Y:S02]  /*9d50*/  FSEL R8, R37, -INF , P1 ;  /* 0xff80000025087808 */ /* 0x000fe40000800000 */
[----:B------:R-:W-:Y:S02]  /*9d60*/  PLOP3.LUT P1, PT, PT, PT, UP0, 0x80, 0x0 ;  /* 0x000000000000781c */ /* 0x000fe40003f2f008 */
[----:B------:R-:W-:Y:S01]  /*9d70*/  ISETP.GT.AND P0, PT, R2, 0x40, PT ;  /* 0x000000400200780c */ /* 0x000fe20003f04270 */
[----:B------:R-:W-:Y:S01]  /*9d80*/  IMAD.MOV.U32 R201, RZ, RZ, R8 ;  /* 0x000000ffffc97224 */ /* 0x000fe200078e0008 */
[----:B------:R-:W-:Y:S02]  /*9d90*/  FMNMX.FTZ R4, R16, R4, !PT ;  /* 0x0000000410047209 */ /* 0x000fe40007810000 */
[----:B------:R-:W-:Y:S02]  /*9da0*/  FSEL R197, R36, -INF , P0 ;  /* 0xff80000024c57808 */ /* 0x000fe40000000000 */
[----:B------:R-:W-:Y:S02]  /*9db0*/  ISETP.GT.AND P0, PT, R0, 0x40, PT ;  /* 0x000000400000780c */ /* 0x000fe40003f04270 */
[----:B------:R-:W-:Y:S02]  /*9dc0*/  FMNMX.FTZ R4, R27, R4, !PT ;  /* 0x000000041b047209 */ /* 0x000fe40007810000 */
[----:B------:R-:W-:Y:S02]  /*9dd0*/  FMNMX.FTZ R8, R11, R5, !PT ;  /* 0x000000050b087209 */ /* 0x000fe40007810000 */
[----:B------:R-:W-:Y:S02]  /*9de0*/  FSEL R10, R38, -INF , P0 ;  /* 0xff800000260a7808 */ /* 0x000fe40000000000 */
[----:B------:R-:W-:Y:S02]  /*9df0*/  ISETP.GT.AND P0, PT, R0, 0x41, PT ;  /* 0x000000410000780c */ /* 0x000fe40003f04270 */
[----:B------:R-:W-:Y:S02]  /*9e00*/  @P6 IADD3 R172, P6, R172, 0x180, RZ ;  /* 0x00000180acac6810 */ /* 0x000fe40007fde0ff */
[----:B------:R-:W-:Y:S02]  /*9e10*/  FMNMX.FTZ R5, R26, R4, !PT ;  /* 0x000000041a057209 */ /* 0x000fe40007810000 */
[----:B------:R-:W-:Y:S02]  /*9e20*/  FMNMX.FTZ R4, R212, R8, !PT ;  /* 0x00000008d4047209 */ /* 0x000fe40007810000 */
[----:B------:R-:W-:Y:S02]  /*9e30*/  FSEL R198, R39, -INF , P0 ;  /* 0xff80000027c67808 */ /* 0x000fe40000000000 */
[----:B------:R-:W-:Y:S02]  /*9e40*/  @P1 IADD3 R172, P1, R172, c[0x0][0x1c8], RZ ;  /* 0x00007200acac1a10 */ /* 0x000fe40007f3e0ff */
[----:B------:R-:W-:Y:S02]  /*9e50*/  PLOP3.LUT P0, PT, PT, PT, UP0, 0x80, 0x0 ;  /* 0x000000000000781c */ /* 0x000fe40003f0f008 */
[----:B------:R-:W-:Y:S02]  /*9e60*/  FMNMX.FTZ R4, R213, R4, !PT ;  /* 0x00000004d5047209 */ /* 0x000fe40007810000 */
[----:B------:R-:W-:Y:S02]  /*9e70*/  MOV R203, R10 ;  /* 0x0000000a00cb7202 */ /* 0x000fe40000000f00 */
[----:B------:R-:W-:Y:S04]  /*9e80*/  FMNMX.FTZ R4, R252, R4, !PT ;  /* 0x00000004fc047209 */ /* 0x000fe80007810000 */
[----:B------:R-:W-:Y:S03]  /*9e90*/  FMNMX.FTZ R4, R35, R4, !PT ;  /* 0x0000000423047209 */ /* 0x000fe60007810000 */
[----:B------:R-:W-:Y:S02]  /*9ea0*/  @P0 IADD3.X R10, RZ, c[0x0][0x1cc], R173, P1, P6 ;  /* 0x00007300ff0a0a10 */ /* 0x000fe40000fec4ad */
[----:B------:R-:W-:Y:S02]  /*9eb0*/  PLOP3.LUT P1, PT, PT, PT, UP0, 0x80, 0x0 ;  /* 0x000000000000781c */ /* 0x000fe40003f2f008 */
[----:B------:R-:W-:Y:S02]  /*9ec0*/  FMNMX.FTZ R4, R18, R4, !PT ;  /* 0x0000000412047209 */ /* 0x000fe40007810000 */
[C---:B------:R-:W-:Y:S02]  /*9ed0*/  ISETP.GT.AND P6, PT, R2.reuse, 0x48, PT ;  /* 0x000000480200780c */ /* 0x040fe40003fc4270 */
[----:B------:R-:W-:Y:S02]  /*9ee0*/  ISETP.GT.AND P0, PT, R2, 0x49, PT ;  /* 0x000000490200780c */ /* 0x000fe40003f04270 */
[----:B------:R-:W-:Y:S02]  /*9ef0*/  FSEL R192, R40, -INF , P6 ;  /* 0xff80000028c07808 */ /* 0x000fe40003000000 */
[----:B------:R-:W-:Y:S02]  /*9f00*/  FMNMX.FTZ R4, R34, R4, !PT ;  /* 0x0000000422047209 */ /* 0x000fe40007810000 */
[----:B------:R-:W-:Y:S02]  /*9f10*/  ISETP.GT.AND P6, PT, R0, 0x48, PT ;  /* 0x000000480000780c */ /* 0x000fe40003fc4270 */
[----:B------:R-:W-:Y:S02]  /*9f20*/  FSEL R194, R41, -INF , P0 ;  /* 0xff80000029c27808 */ /* 0x000fe40000000000 */
[----:B------:R-:W-:Y:S02]  /*9f30*/  ISETP.GT.AND P0, PT, R2, 0x50, PT ;  /* 0x000000500200780c */ /* 0x000fe40003f04270 */
[----:B------:R-:W-:Y:S02]  /*9f40*/  FMNMX.FTZ R4, R17, R4, !PT ;  /* 0x0000000411047209 */ /* 0x000fe40007810000 */
[----:B------:R-:W-:Y:S02]  /*9f50*/  FSEL R199, R44, -INF , P0 ;  /* 0xff8000002cc77808 */ /* 0x000fe40000000000 */
[----:B------:R-:W-:Y:S02]  /*9f60*/  FSEL R195, R42, -INF , P6 ;  /* 0xff8000002ac37808 */ /* 0x000fe40003000000 */
[C---:B------:R-:W-:Y:S02]  /*9f70*/  ISETP.GT.AND P6, PT, R2.reuse, 0x51, PT ;  /* 0x000000510200780c */ /* 0x040fe40003fc4270 */
[----:B------:R-:W-:Y:S02]  /*9f80*/  ISETP.GT.AND P0, PT, R2, 0x58, PT ;  /* 0x000000580200780c */ /* 0x000fe40003f04270 */
[----:B------:R-:W-:Y:S02]  /*9f90*/  FSEL R32, R45, -INF , P6 ;  /* 0xff8000002d207808 */ /* 0x000fe40003000000 */
[----:B------:R-:W-:Y:S02]  /*9fa0*/  FSEL R23, R48, -INF , P0 ;  /* 0xff80000030177808 */ /* 0x000fe40000000000 */
[----:B------:R-:W-:Y:S02]  /*9fb0*/  PLOP3.LUT P0, PT, PT, PT, UP0, 0x80, 0x0 ;  /* 0x000000000000781c */ /* 0x000fe40003f0f008 */
[----:B------:R-:W-:Y:S02]  /*9fc0*/  ISETP.GT.AND P6, PT, R2, 0x59, PT ;  /* 0x000000590200780c */ /* 0x000fe40003fc4270 */
[----:B------:R-:W-:Y:S02]  /*9fd0*/  FMNMX.FTZ R2, R19, R4, !PT ;  /* 0x0000000413027209 */ /* 0x000fe40007810000 */
[----:B------:R-:W-:Y:S01]  /*9fe0*/  @P1 IADD3 R4, P1, R205, UR17, RZ ;  /* 0x00000011cd041c10 */ /* 0x000fe2000ff3e0ff */
[----:B------:R-:W-:Y:S01]  /*9ff0*/  IMAD.MOV.U32 R205, RZ, RZ, R20 ;  /* 0x000000ffffcd7224 */ /* 0x000fe200078e0014 */
[----:B------:R-:W-:Y:S02]  /*a000*/  FMNMX.FTZ R173, R14, R5, !PT ;  /* 0x000000050ead7209 */ /* 0x000fe40007810000 */
[----:B------:R-:W-:Y:S02]  /*a010*/  FSEL R15, R49, -INF , P6 ;  /* 0xff800000310f7808 */ /* 0x000fe40003000000 */
[----:B------:R-:W-:Y:S02]  /*a020*/  FMNMX.FTZ R173, R22, R173, !PT ;  /* 0x000000ad16ad7209 */ /* 0x000fe40007810000 */
[----:B------:R-:W-:Y:S02]  /*a030*/  ISETP.GT.AND P6, PT, R0, 0x49, PT ;  /* 0x000000490000780c */ /* 0x000fe40003fc4270 */
[----:B------:R-:W-:Y:S02]  /*a040*/  FMNMX.FTZ R173, R21, R173, !PT ;  /* 0x000000ad15ad7209 */ /* 0x000fe40007810000 */
[----:B------:R-:W-:Y:S02]  /*a050*/  FMNMX.FTZ R2, R190, R2, !PT ;  /* 0x00000002be027209 */ /* 0x000fe40007810000 */
[----:B------:R-:W-:Y:S02]  /*a060*/  @P0 IADD3.X R5, R204, UR18, RZ, P1, !PT ;  /* 0x00000012cc050c10 */ /* 0x000fe40008ffe4ff */
[C---:B------:R-:W-:Y:S02]  /*a070*/  ISETP.GT.AND P0, PT, R0.reuse, 0x50, PT ;  /* 0x000000500000780c */ /* 0x040fe40003f04270 */
[----:B------:R-:W-:Y:S02]  /*a080*/  ISETP.GT.AND P1, PT, R0, 0x51, PT ;  /* 0x000000510000780c */ /* 0x000fe40003f24270 */
[----:B------:R-:W-:Y:S02]  /*a090*/  FSEL R40, R46, -INF , P0 ;  /* 0xff8000002e287808 */ /* 0x000fe40000000000 */
[----:B------:R-:W-:Y:S02]  /*a0a0*/  ISETP.GT.AND P0, PT, R0, 0x58, PT ;  /* 0x000000580000780c */ /* 0x000fe40003f04270 */
[----:B------:R-:W-:Y:S02]  /*a0b0*/  FSEL R42, R47, -INF , P1 ;  /* 0xff8000002f2a7808 */ /* 0x000fe40000800000 */
[----:B------:R-:W-:Y:S01]  /*a0c0*/  FSEL R202, R50, -INF , P0 ;  /* 0xff80000032ca7808 */ /* 0x000fe20000000000 */
[----:B------:R-:W-:Y:S01]  /*a0d0*/  IMAD.MOV.U32 R50, RZ, RZ, R23 ;  /* 0x000000ffff327224 */ /* 0x000fe200078e0017 */
[----:B------:R-:W-:Y:S02]  /*a0e0*/  PLOP3.LUT P0, PT, PT, PT, UP0, 0x80, 0x0 ;  /* 0x000000000000781c */ /* 0x000fe40003f0f008 */
[----:B------:R-:W-:Y:S02]  /*a0f0*/  ISETP.GT.AND P1, PT, R0, 0x59, PT ;  /* 0x000000590000780c */ /* 0x000fe40003f24270 */
[----:B------:R-:W-:Y:S02]  /*a100*/  FMNMX.FTZ R173, R20, R173, !PT ;  /* 0x000000ad14ad7209 */ /* 0x000fe40007810000 */
[----:B------:R-:W-:Y:S02]  /*a110*/  FSEL R175, R51, -INF , P1 ;  /* 0xff80000033af7808 */ /* 0x000fe40000800000 */
[----:B------:R-:W-:Y:S02]  /*a120*/  PLOP3.LUT P1, PT, PT, PT, UP0, 0x80, 0x0 ;  /* 0x000000000000781c */ /* 0x000fe40003f2f008 */
[----:B------:R-:W-:Y:S02]  /*a130*/  FMNMX.FTZ R173, R197, R173, !PT ;  /* 0x000000adc5ad7209 */ /* 0x000fe40007810000 */
[----:B------:R-:W-:Y:S01]  /*a140*/  FSEL R193, R43, -INF , P6 ;  /* 0xff8000002bc17808 */ /* 0x000fe20003000000 */
[----:B------:R1:W-:Y:S01]  /*a150*/  @P0 LDGSTS.E.BYPASS.LTC128B.128 [R251+0xf100], [R6.64], !P4 ;  /* 0x0f10000006fb0fae */ /* 0x0003e2000e101d5e */
        /* <DEDUP_REMOVED lines=12> */
[----:B------:R-:W-:Y:S01]  /*a220*/  FMNMX.FTZ R2, R195, R2, !PT ;  /* 0x00000002c3027209 */ /* 0x000fe20007810000 */
[----:B-1----:R-:W-:Y:S01]  /*a230*/  @P1 IMAD.MOV.U32 R6, RZ, RZ, R13 ;  /* 0x000000ffff061224 */ /* 0x002fe200078e000d */
[----:B------:R-:W-:Y:S01]  /*a240*/  FMNMX.FTZ R173, R23, R173, !PT ;  /* 0x000000ad17ad7209 */ /* 0x000fe20007810000 */
[----:B------:R-:W-:Y:S01]  /*a250*/  @P1 IMAD.MOV.U32 R7, RZ, RZ, R12 ;  /* 0x000000ffff071224 */ /* 0x000fe200078e000c */
[----:B------:R-:W-:Y:S02]  /*a260*/  FMNMX.FTZ R0, R193, R2, !PT ;  /* 0x00000002c1007209 */ /* 0x000fe40007810000 */
[----:B------:R-:W-:Y:S02]  /*a270*/  FMNMX.FTZ R173, R15, R173, !PT ;  /* 0x000000ad0fad7209 */ /* 0x000fe40007810000 */
[----:B------:R1:W-:Y:S01]  /*a280*/  @P6 LDGSTS.E.BYPASS.LTC128B.128 [R251+0x12100], [R6.64], !P3 ;  /* 0x1210000006fb6fae */ /* 0x0003e2000d901d5e */
[----:B------:R-:W-:Y:S02]  /*a290*/  PLOP3.LUT P0, PT, PT, PT, UP0, 0x80, 0x0 ;  /* 0x000000000000781c */ /* 0x000fe40003f0f008 */
[----:B------:R-:W-:Y:S02]  /*a2a0*/  FMNMX.FTZ R0, R40, R0, !PT ;  /* 0x0000000028007209 */ /* 0x000fe40007810000 */
[----:B------:R-:W-:Y:S02]  /*a2b0*/  PLOP3.LUT P1, PT, PT, PT, UP0, 0x80, 0x0 ;  /* 0x000000000000781c */ /* 0x000fe40003f2f008 */
[----:B------:R-:W-:Y:S01]  /*a2c0*/  FMNMX.FTZ R0, R42, R0, !PT ;  /* 0x000000002a007209 */ /* 0x000fe20007810000 */
[----:B------:R-:W2:Y:S01]  /*a2d0*/  SHFL.BFLY PT, R8, R173, 0x2, 0x1f ;  /* 0x0c401f00ad087f89 */ /* 0x000ea200000e0000 */
[----:B------:R-:W-:Y:S02]  /*a2e0*/  PLOP3.LUT P6, PT, PT, PT, UP0, 0x80, 0x0 ;  /* 0x000000000000781c */ /* 0x000fe40003fcf008 */
[----:B------:R-:W-:Y:S02]  /*a2f0*/  FMNMX.FTZ R0, R202, R0, !PT ;  /* 0x00000000ca007209 */ /* 0x000fe40007810000 */
[----:B------:R-:W-:Y:S02]  /*a300*/  PLOP3.LUT P6, PT, PT, PT, UP0, 0x80, 0x0 ;  /* 0x000000000000781c */ /* 0x000fe40003fcf008 */
[----:B------:R-:W-:Y:S02]  /*a310*/  FMNMX.FTZ R0, R175, R0, !PT ;  /* 0x00000000af007209 */ /* 0x000fe40007810000 */
[----:B------:R-:W-:Y:S02]  /*a320*/  MOV R204, R15 ;  /* 0x0000000f00cc7202 */ /* 0x000fe40000000f00 */
[----:B------:R-:W-:Y:S01]  /*a330*/  MOV R51, R22 ;  /* 0x0000001600337202 */ /* 0x000fe20000000f00 */
[----:B------:R-:W3:Y:S01]  /*a340*/  SHFL.BFLY PT, R2, R0, 0x2, 0x1f ;  /* 0x0c401f0000027f89 */ /* 0x000ee200000e0000 */
[----:B-1----:R-:W-:Y:S01]  /*a350*/  @P0 MOV R7, R10 ;  /* 0x0000000a00070202 */ /* 0x002fe20000000f00 */
[----:B------:R-:W-:Y:S01]  /*a360*/  @P0 IMAD.MOV.U32 R6, RZ, RZ, R172 ;  /* 0x000000ffff060224 */ /* 0x000fe200078e00ac */
[----:B------:R-:W-:Y:S02]  /*a370*/  PLOP3.LUT P0, PT, PT, PT, UP0, 0x80, 0x0 ;  /* 0x000000000000781c */ /* 0x000fe40003f0f008 */
[----:B--2---:R-:W-:Y:S03]  /*a380*/  FMNMX.FTZ R173, R173, R8, !PT ;  /* 0x00000008adad7209 */ /* 0x004fe60007810000 */
[----:B------:R1:W-:Y:S01]  /*a390*/  @P1 LDGSTS.E.BYPASS.LTC128B.128 [R251+0x15100], [R6.64], !P2 ;  /* 0x1510000006fb1fae */ /* 0x0003e2000d101d5e */
[----:B------:R-:W-:Y:S07]  /*a3a0*/  PLOP3.LUT P1, PT, PT, PT, UP0, 0x80, 0x0 ;  /* 0x000000000000781c */ /* 0x000fee0003f2f008 */
[----:B------:R-:W2:Y:S01]  /*a3b0*/  SHFL.BFLY PT, R8, R173, 0x1, 0x1f ;  /* 0x0c201f00ad087f89 */ /* 0x000ea200000e0000 */
[----:B---3--:R-:W-:Y:S07]  /*a3c0*/  FMNMX.FTZ R0, R0, R2, !PT ;  /* 0x0000000200007209 */ /* 0x008fee0007810000 */
[----:B------:R3:W-:Y:S01]  /*a3d0*/  @P0 LDGSTS.E.BYPASS.LTC128B.128 [R251+0xd100], [R4.64], !P5 ;  /* 0x0d10000004fb0fae */ /* 0x0007e2000e901d5e */
[----:B------:R-:W-:Y:S07]  /*a3e0*/  PLOP3.LUT P0, PT, PT, PT, UP0, 0x80, 0x0 ;  /* 0x000000000000781c */ /* 0x000fee0003f0f008 */
[----:B------:R3:W-:Y:S08]  /*a3f0*/  @P1 LDGSTS.E.BYPASS.LTC128B.128 [R251+0x10100], [R4.64+0x80], !P4 ;  /* 0x1010008004fb1fae */ /* 0x0007f0000e101d5e */
[----:B------:R3:W-:Y:S01]  /*a400*/  @P6 LDGSTS.E.BYPASS.LTC128B.128 [R251+0x13100], [R4.64+0x100], !P3 ;  /* 0x1310010004fb6fae */ /* 0x0007e2000d901d5e */
[----:B--2---:R-:W-:Y:S02]  /*a410*/  FMNMX.FTZ R173, R173, R8, !PT ;  /* 0x00000008adad7209 */ /* 0x004fe40007810000 */
[----:B------:R-:W-:Y:S02]  /*a420*/  PLOP3.LUT P6, PT, PT, PT, UP0, 0x80, 0x0 ;  /* 0x000000000000781c */ /* 0x000fe40003fcf008 */
[C---:B------:R-:W-:Y:S01]  /*a430*/  FSETP.NEU.FTZ.AND P1, PT, R173.reuse, -INF , PT ;  /* 0xff800000ad00780b */ /* 0x040fe20003f3d000 */
[----:B------:R-:W-:Y:S02]  /*a440*/  FMUL.FTZ R188, R173, c[0x0][0x2d0] ;  /* 0x0000b400adbc7a20 */ /* 0x000fe40000410000 */
[----:B------:R-:W2:Y:S03]  /*a450*/  SHFL.BFLY PT, R2, R0, 0x1, 0x1f ;  /* 0x0c201f0000027f89 */ /* 0x000ea600000e0000 */
[----:B------:R-:W-:Y:S05]  /*a460*/  FSEL R188, R188, RZ, P1 ;  /* 0x000000ffbcbc7208 */ /* 0x000fea0000800000 */
[----:B------:R3:W-:Y:S01]  /*a470*/  @P0 LDGSTS.E.BYPASS.LTC128B.128 [R251+0x16100], [R4.64+0x180], !P2 ;  /* 0x1610018004fb0fae */ /* 0x0007e2000d101d5e */
[----:B------:R-:W-:Y:S01]  /*a480*/  PLOP3.LUT P0, PT, PT, PT, UP0, 0x80, 0x0 ;  /* 0x000000000000781c */ /* 0x000fe20003f0f008 */
[--C-:B-1----:R-:W-:Y:S02]  /*a490*/  FFMA.FTZ R6, R206, c[0x0][0x2d0], -R188.reuse ;  /* 0x0000b400ce067a23 */ /* 0x102fe400000108bc */
[----:B------:R-:W-:Y:S02]  /*a4a0*/  IMAD.MOV.U32 R206, RZ, RZ, R21 ;  /* 0x000000ffffce7224 */ /* 0x000fe400078e0015 */
[----:B------:R1:W-:Y:S01]  /*a4b0*/  MUFU.EX2 R41, R6 ;  /* 0x0000000600297308 */ /* 0x0003e20000000800 */
[----:B--2---:R-:W-:Y:S01]  /*a4c0*/  FMNMX.FTZ R172, R0, R2, !PT ;  /* 0x0000000200ac7209 */ /* 0x004fe20007810000 */
[--C-:B------:R-:W-:Y:S08]  /*a4d0*/  FFMA.FTZ R0, R9, c[0x0][0x2d0], -R188.reuse ;  /* 0x0000b40009007a23 */ /* 0x100ff000000108bc */
[----:B------:R2:W-:Y:S01]  /*a4e0*/  MUFU.EX2 R48, R0 ;  /* 0x0000000000307308 */ /* 0x0005e20000000800 */
[----:B------:R-:W-:Y:S01]  /*a4f0*/  FMUL.FTZ R189, R172, c[0x0][0x2d0] ;  /* 0x0000b400acbd7a20 */ /* 0x000fe20000410000 */
[----:B---3--:R-:W-:Y:S01]  /*a500*/  @P6 IADD3 R4, P6, R4, UR17, RZ ;  /* 0x0000001104046c10 */ /* 0x008fe2000ffde0ff */
[--C-:B-1----:R-:W-:Y:S02]  /*a510*/  FFMA.FTZ R6, R207, c[0x0][0x2d0], -R188.reuse ;  /* 0x0000b400cf067a23 */ /* 0x102fe400000108bc */
[----:B------:R-:W-:Y:S05]  /*a520*/  IMAD.MOV.U32 R207, RZ, RZ, R19 ;  /* 0x000000ffffcf7224 */ /* 0x000fea00078e0013 */
[----:B------:R1:W3:Y:S05]  /*a530*/  MUFU.EX2 R28, R6 ;  /* 0x00000006001c7308 */ /* 0x0002ea0000000800 */
[----:B------:R-:W-:Y:S02]  /*a540*/  @P0 IADD3.X R5, R5, UR18, RZ, P6, !PT ;  /* 0x0000001205050c10 */ /* 0x000fe4000b7fe4ff */
[C---:B------:R-:W-:Y:S02]  /*a550*/  FSETP.NEU.FTZ.AND P0, PT, R172.reuse, -INF , PT ;  /* 0xff800000ac00780b */ /* 0x040fe40003f1d000 */
[----:B------:R-:W-:Y:S02]  /*a560*/  PLOP3.LUT P6, PT, PT, PT, UP0, 0x80, 0x0 ;  /* 0x000000000000781c */ /* 0x000fe40003fcf008 */
[----:B------:R-:W-:Y:S02]  /*a570*/  FSEL R189, R189, RZ, P0 ;  /* 0x000000ffbdbd7208 */ /* 0x000fe40000000000 */
[----:B------:R-:W-:Y:S02]  /*a580*/  PLOP3.LUT P6, PT, PT, PT, UP0, 0x80, 0x0 ;  /* 0x000000000000781c */ /* 0x000fe40003fcf008 */
[----:B------:R-:W-:Y:S01]  /*a590*/  FSEL R2, R172, RZ, P0 ;  /* 0x000000ffac027208 */ /* 0x000fe20000000000 */
[--C-:B--2---:R-:W-:Y:S01]  /*a5a0*/  FFMA.FTZ R0, R208, c[0x0][0x2d0], -R189.reuse ;  /* 0x0000b400d0007a23 */ /* 0x104fe200000108bd */
[----:B------:R-:W-:Y:S03]  /*a5b0*/  PLOP3.LUT P0, PT, PT, PT, UP0, 0x80, 0x0 ;  /* 0x000000000000781c */ /* 0x000fe60003f0f008 */
[----:B------:R2:W-:Y:S01]  /*a5c0*/  MUFU.EX2 R49, R0 ;  /* 0x0000000000317308 */ /* 0x0005e20000000800 */
[----:B-1----:R-:W-:Y:S02]  /*a5d0*/  FFMA.FTZ R6, R184, c[0x0][0x2d0], -R188 ;  /* 0x0000b400b8067a23 */ /* 0x002fe400000108bc */
[----:B---3--:R-:W-:Y:S03]  /*a5e0*/  IMAD.MOV.U32 R208, RZ, RZ, R28 ;  /* 0x000000ffffd07224 */ /* 0x008fe600078e001c */
[----:B------:R1:W-:Y:S01]  /*a5f0*/  @P6 LDGSTS.E.BYPASS.LTC128B.128 [R251+0xe100], [R4.64], !P5 ;  /* 0x0e10000004fb6fae */ /* 0x0003e2000e901d5e */
[----:B------:R-:W-:Y:S03]  /*a600*/  PLOP3.LUT P6, PT, PT, PT, UP0, 0x80, 0x0 ;  /* 0x000000000000781c */ /* 0x000fe60003fcf008 */
[----:B------:R3:W-:Y:S01]  /*a610*/  MUFU.EX2 R24, R6 ;  /* 0x0000000600187308 */ /* 0x0007e20000000800 */
[----:B------:R-:W-:Y:S09]  /*a620*/  F2FP.BF16.PACK_AB R184, R208, R41 ;  /* 0x00000029d0b8723e */ /* 0x000ff200000010ff */
[----:B------:R1:W-:Y:S01]  /*a630*/  @P6 LDGSTS.E.BYPASS.LTC128B.128 [R251+0x11100], [R4.64+0x80], !P4 ;  /* 0x1110008004fb6fae */ /* 0x0003e2000e101d5e */
[--C-:B--2---:R-:W-:Y:S04]  /*a640*/  FFMA.FTZ R0, R209, c[0x0][0x2d0], -R189.reuse ;  /* 0x0000b400d1007a23 */ /* 0x104fe800000108bd */
[----:B------:R2:W4:Y:S01]  /*a650*/  MUFU.EX2 R209, R0 ;  /* 0x0000000000d17308 */ /* 0x0005220000000800 */
[--C-:B---3--:R-:W-:Y:S09]  /*a660*/  FFMA.FTZ R6, R11, c[0x0][0x2d0], -R189.reuse ;  /* 0x0000b4000b067a23 */ /* 0x108ff200000108bd */
[----:B------:R-:W-:Y:S01]  /*a670*/  MUFU.EX2 R43, R6 ;  /* 0x00000006002b7308 */ /* 0x000fe20000000800 */
[----:B--2---:R-:W-:Y:S01]  /*a680*/  FFMA.FTZ R0, R185, c[0x0][0x2d0], -R189 ;  /* 0x0000b400b9007a23 */ /* 0x004fe200000108bd */
[----:B----4-:R-:W-:Y:S08]  /*a690*/  F2FP.BF16.PACK_AB R185, R209, R49 ;  /* 0x00000031d1b9723e */ /* 0x010ff000000010ff */
[----:B------:R2:W3:Y:S02]  /*a6a0*/  MUFU.EX2 R200, R0 ;  /* 0x0000000000c87308 */ /* 0x0004e40000000800 */
[----:B--2---:R-:W-:Y:S02]  /*a6b0*/  FSEL R0, R173, RZ, P1 ;  /* 0x000000ffad007208 */ /* 0x004fe40000800000 */
[----:B------:R-:W-:Y:S01]  /*a6c0*/  PLOP3.LUT P1, PT, PT, PT, UP0, 0x80, 0x0 ;  /* 0x000000000000781c */ /* 0x000fe20003f2f008 */
[----:B------:R-:W-:Y:S01]  /*a6d0*/  UISETP.GT.AND UP0, UPT, UR16, UR15, UPT ;  /* 0x0000000f1000728c */ /* 0x000fe2000bf04270 */
[----:B---3--:R-:W-:Y:S01]  /*a6e0*/  F2FP.BF16.PACK_AB R187, R43, R200 ;  /* 0x000000c82bbb723e */ /* 0x008fe200000010ff */
[----:B------:R-:W-:Y:S01]  /*a6f0*/  FADD.FTZ R0, -R0, R3 ;  /* 0x0000000300007221 */ /* 0x000fe20000010100 */
[----:B------:R-:W-:Y:S03]  /*a700*/  UMOV UR16, UR24 ;  /* 0x0000001800107c82 */ /* 0x000fe60008000000 */
[----:B------:R-:W-:Y:S04]  /*a710*/  FMUL.FTZ R0, R0, c[0x0][0x2d0] ;  /* 0x0000b40000007a20 */ /* 0x000fe80000410000 */
[----:B------:R2:W3:Y:S02]  /*a720*/  MUFU.EX2 R3, R0 ;  /* 0x0000000000037308 */ /* 0x0004e40000000800 */
[----:B------:R1:W-:Y:S08]  /*a730*/  @P1 LDGSTS.E.BYPASS.LTC128B.128 [R251+0x14100], [R4.64+0x100], !P3 ;  /* 0x1410010004fb1fae */ /* 0x0003f0000d901d5e */
[----:B------:R1:W-:Y:S01]  /*a740*/  @P0 LDGSTS.E.BYPASS.LTC128B.128 [R251+0x17100], [R4.64+0x180], !P2 ;  /* 0x1710018004fb0fae */ /* 0x0003e2000d101d5e */
[----:B------:R-:W-:Y:S07]  /*a750*/  PLOP3.LUT P0, PT, PT, PT, UP0, 0x80, 0x0 ;  /* 0x000000000000781c */ /* 0x000fee0003f0f008 */
[----:B------:R-:W-:Y:S01]  /*a760*/  LDSM.16.MT88.4 R20, [R218+0x100] ;  /* 0x00010000da14783b */ /* 0x000fe20000004200 */
[----:B--2---:R-:W-:Y:S02]  /*a770*/  FADD.FTZ R0, -R2, R174 ;  /* 0x000000ae02007221 */ /* 0x004fe40000010100 */
[----:B------:R-:W-:Y:S05]  /*a780*/  IMAD.MOV.U32 R2, RZ, RZ, R14 ;  /* 0x000000ffff027224 */ /* 0x000fea00078e000e */
[----:B------:R-:W-:Y:S01]  /*a790*/  LDSM.16.MT88.4 R28, [R220+0x100] ;  /* 0x00010000dc1c783b */ /* 0x000fe20000004200 */
[----:B------:R-:W-:Y:S02]  /*a7a0*/  FMUL.FTZ R0, R0, c[0x0][0x2d0] ;  /* 0x0000b40000007a20 */ /* 0x000fe40000410000 */
[----:B------:R-:W-:Y:S02]  /*a7b0*/  IMAD.MOV.U32 R174, RZ, RZ, R24 ;  /* 0x000000ffffae7224 */ /* 0x000fe400078e0018 */
[C---:B---3--:R-:W-:Y:S02]  /*a7c0*/  FMUL.FTZ R8, R3.reuse, R180 ;  /* 0x000000b403087220 */ /* 0x048fe40000410000 */
[----:B------:R-:W2:Y:S01]  /*a7d0*/  MUFU.EX2 R0, R0 ;  /* 0x0000000000007308 */ /* 0x000ea20000000800 */
[----:B------:R-:W3:Y:S01]  /*a7e0*/  LDSM.16.MT88.4 R12, [R217+0x100] ;  /* 0x00010000d90c783b */ /* 0x000ee20000004200 */
[----:B------:R-:W-:Y:S01]  /*a7f0*/  F2FP.BF16.PACK_AB R186, R48, R174 ;  /* 0x000000ae30ba723e */ /* 0x000fe200000010ff */
[C---:B-1----:R-:W-:Y:S02]  /*a800*/  FMUL.FTZ R4, R3.reuse, R176 ;  /* 0x000000b003047220 */ /* 0x042fe40000410000 */
[C---:B------:R-:W-:Y:S02]  /*a810*/  FMUL.FTZ R5, R3.reuse, R177 ;  /* 0x000000b103057220 */ /* 0x040fe40000410000 */
[C---:B------:R-:W-:Y:S02]  /*a820*/  FMUL.FTZ R9, R3.reuse, R181 ;  /* 0x000000b503097220 */ /* 0x040fe40000410000 */
[----:B------:R-:W-:Y:S01]  /*a830*/  IMAD.MOV.U32 R176, RZ, RZ, R18 ;  /* 0x000000ffffb07224 */ /* 0x000fe200078e0012 */
[----:B------:R-:W1:Y:S01]  /*a840*/  LDSM.16.MT88.4 R36, [R219+0x100] ;  /* 0x00010000db24783b */ /* 0x000e620000004200 */
[----:B------:R-:W-:Y:S02]  /*a850*/  IMAD.MOV.U32 R177, RZ, RZ, R17 ;  /* 0x000000ffffb17224 */ /* 0x000fe400078e0011 */
[C---:B------:R-:W-:Y:S02]  /*a860*/  FMUL.FTZ R17, R3.reuse, R137 ;  /* 0x0000008903117220 */ /* 0x040fe40000410000 */
[C---:B------:R-:W-:Y:S02]  /*a870*/  FMUL.FTZ R24, R3.reuse, R144 ;  /* 0x0000009003187220 */ /* 0x040fe40000410000 */
[----:B------:R-:W-:Y:S01]  /*a880*/  IMAD.MOV.U32 R144, RZ, RZ, R25 ;  /* 0x000000ffff907224 */ /* 0x000fe200078e0019 */
[----:B------:R-:W4:Y:S01]  /*a890*/  LDSM.16.MT88.4 R44, [R217+0x3100] ;  /* 0x00310000d92c783b */ /* 0x000f220000004200 */
[C---:B------:R-:W-:Y:S02]  /*a8a0*/  FMUL.FTZ R25, R3.reuse, R145 ;  /* 0x0000009103197220 */ /* 0x040fe40000410000 */
[----:B------:R-:W-:Y:S02]  /*a8b0*/  IMAD.MOV.U32 R145, RZ, RZ, R26 ;  /* 0x000000ffff917224 */ /* 0x000fe400078e001a */
[----:B------:R-:W-:Y:S02]  /*a8c0*/  IMAD.MOV.U32 R180, RZ, RZ, R32 ;  /* 0x000000ffffb47224 */ /* 0x000fe400078e0020 */
[C---:B--2---:R-:W-:Y:S01]  /*a8d0*/  FMUL.FTZ R6, R0.reuse, R178 ;  /* 0x000000b200067220 */ /* 0x044fe20000410000 */
[----:B------:R-:W-:Y:S01]  /*a8e0*/  MOV R178, R16 ;  /* 0x0000001000b27202 */ /* 0x000fe20000000f00 */
[C---:B------:R-:W-:Y:S01]  /*a8f0*/  FMUL.FTZ R7, R0.reuse, R179 ;  /* 0x000000b300077220 */ /* 0x040fe20000410000 */
[----:B------:R-:W0:Y:S01]  /*a900*/  LDGDEPBAR ;  /* 0x00000000000079af */ /* 0x000e220000000000 */
[C---:B------:R-:W-:Y:S01]  /*a910*/  FMUL.FTZ R16, R3.reuse, R136 ;  /* 0x0000008803107220 */ /* 0x040fe20000410000 */
[----:B------:R-:W-:Y:S01]  /*a920*/  MOV R179, R48 ;  /* 0x0000003000b37202 */ /* 0x000fe20000000f00 */
[C---:B------:R-:W-:Y:S02]  /*a930*/  FMUL.FTZ R18, R0.reuse, R138 ;  /* 0x0000008a00127220 */ /* 0x040fe40000410000 */
[C---:B------:R-:W-:Y:S02]  /*a940*/  FMUL.FTZ R19, R0.reuse, R139 ;  /* 0x0000008b00137220 */ /* 0x040fe40000410000 */
[C---:B------:R-:W-:Y:S01]  /*a950*/  FMUL.FTZ R26, R0.reuse, R146 ;  /* 0x00000092001a7220 */ /* 0x040fe20000410000 */
[----:B------:R-:W-:Y:S01]  /*a960*/  LDSM.16.MT88.4 R136, [R220+0x3100] ;  /* 0x00310000dc88783b */ /* 0x000fe20000004200 */
[----:B------:R-:W-:Y:S02]  /*a970*/  IMAD.MOV.U32 R146, RZ, RZ, R27 ;  /* 0x000000ffff927224 */ /* 0x000fe400078e001b */
[C---:B------:R-:W-:Y:S01]  /*a980*/  FMUL.FTZ R27, R0.reuse, R147 ;  /* 0x00000093001b7220 */ /* 0x040fe20000410000 */
[----:B------:R-:W-:Y:S01]  /*a990*/  MOV R147, R178 ;  /* 0x000000b200937202 */ /* 0x000fe20000000f00 */
[C---:B---3--:R-:W-:Y:S05]  /*a9a0*/  HMMA.16816.F32.BF16 R4, R184.reuse, R12, R4 ;  /* 0x0000000cb804723c */ /* 0x048fea0000041804 */
[C---:B------:R-:W-:Y:S02]  /*a9b0*/  FMUL.FTZ R10, R0.reuse, R182 ;  /* 0x000000b6000a7220 */ /* 0x040fe40000410000 */
[C---:B------:R-:W-:Y:S01]  /*a9c0*/  FMUL.FTZ R11, R0.reuse, R183 ;  /* 0x000000b7000b7220 */ /* 0x040fe20000410000 */
[----:B------:R-:W-:Y:S01]  /*a9d0*/  MOV R183, R40 ;  /* 0x0000002800b77202 */ /* 0x000fe20000000f00 */
[C---:B------:R-:W-:Y:S03]  /*a9e0*/  FMUL.FTZ R12, R3.reuse, R132 ;  /* 0x00000084030c7220 */ /* 0x040fe60000410000 */
[C---:B------:R-:W-:Y:S02]  /*a9f0*/  FMUL.FTZ R13, R3.reuse, R133 ;  /* 0x00000085030d7220 */ /* 0x040fe40000410000 */
[C---:B------:R-:W-:Y:S03]  /*aa00*/  HMMA.16816.F32.BF16 R8, R184.reuse, R14, R8 ;  /* 0x0000000eb808723c */ /* 0x040fe60000041808 */
[C---:B------:R-:W-:Y:S02]  /*aa10*/  FMUL.FTZ R32, R3.reuse, R152 ;  /* 0x0000009803207220 */ /* 0x040fe40000410000 */
[----:B------:R-:W-:Y:S02]  /*aa20*/  IMAD.MOV.U32 R152, RZ, RZ, R33 ;  /* 0x000000ffff987224 */ /* 0x000fe400078e0021 */
[C---:B------:R-:W-:Y:S02]  /*aa30*/  FMUL.FTZ R14, R0.reuse, R134 ;  /* 0x00000086000e7220 */ /* 0x040fe40000410000 */
[C---:B------:R-:W-:Y:S02]  /*aa40*/  FMUL.FTZ R15, R0.reuse, R135 ;  /* 0x00000087000f7220 */ /* 0x040fe40000410000 */
[----:B------:R-:W2:Y:S01]  /*aa50*/  LDSM.16.MT88.4 R132, [R218+0x3100] ;  /* 0x00310000da84783b */ /* 0x000ea20000004200 */
[C---:B------:R-:W-:Y:S02]  /*aa60*/  FMUL.FTZ R33, R3.reuse, R153 ;  /* 0x0000009903217220 */ /* 0x040fe40000410000 */
[----:B------:R-:W-:Y:S02]  /*aa70*/  IMAD.MOV.U32 R153, RZ, RZ, R34 ;  /* 0x000000ffff997224 */ /* 0x000fe400078e0022 */
[C---:B------:R-:W-:Y:S03]  /*aa80*/  HMMA.16816.F32.BF16 R12, R184.reuse, R20, R12 ;  /* 0x00000014b80c723c */ /* 0x040fe6000004180c */
[C---:B------:R-:W-:Y:S01]  /*aa90*/  FMUL.FTZ R34, R0.reuse, R154 ;  /* 0x0000009a00227220 */ /* 0x040fe20000410000 */
[----:B------:R-:W-:Y:S01]  /*aaa0*/  MOV R154, R35 ;  /* 0x00000023009a7202 */ /* 0x000fe20000000f00 */
[C---:B------:R-:W-:Y:S02]  /*aab0*/  FMUL.FTZ R35, R0.reuse, R155 ;  /* 0x0000009b00237220 */ /* 0x040fe40000410000 */
[C---:B------:R-:W-:Y:S01]  /*aac0*/  FMUL.FTZ R20, R3.reuse, R140 ;  /* 0x0000008c03147220 */ /* 0x040fe20000410000 */
[C---:B------:R-:W-:Y:S04]  /*aad0*/  HMMA.16816.F32.BF16 R16, R184.reuse, R22, R16 ;  /* 0x00000016b810723c */ /* 0x040fe80000041810 */
[C---:B------:R-:W-:Y:S02]  /*aae0*/  FMUL.FTZ R21, R3.reuse, R141 ;  /* 0x0000008d03157220 */ /* 0x040fe40000410000 */
[C---:B------:R-:W-:Y:S02]  /*aaf0*/  FMUL.FTZ R40, R3.reuse, R160 ;  /* 0x000000a003287220 */ /* 0x040fe40000410000 */
[C---:B------:R-:W-:Y:S04]  /*ab00*/  FMUL.FTZ R22, R0.reuse, R142 ;  /* 0x0000008e00167220 */ /* 0x040fe80000410000 */
[C---:B------:R-:W-:Y:S02]  /*ab10*/  FMUL.FTZ R23, R0.reuse, R143 ;  /* 0x0000008f00177220 */ /* 0x040fe40000410000 */
[----:B------:R-:W3:Y:S01]  /*ab20*/  LDSM.16.MT88.4 R140, [R219+0x3100] ;  /* 0x00310000db8c783b */ /* 0x000ee20000004200 */
        /* <DEDUP_REMOVED lines=8> */
[----:B------:R-:W-:Y:S02]  /*abb0*/  IMAD.MOV.U32 R178, RZ, RZ, R43 ;  /* 0x000000ffffb27224 */ /* 0x000fe400078e002b */
[C---:B------:R-:W-:Y:S04]  /*abc0*/  FMUL.FTZ R30, R0.reuse, R150 ;  /* 0x00000096001e7220 */ /* 0x040fe80000410000 */
[----:B------:R-:W-:Y:S01]  /*abd0*/  FMUL.FTZ R31, R0, R151 ;  /* 0x00000097001f7220 */ /* 0x000fe20000410000 */
[----:B------:R-:W-:Y:S01]  /*abe0*/  MOV R151, R207 ;  /* 0x000000cf00977202 */ /* 0x000fe20000000f00 */
[----:B------:R-:W-:Y:S02]  /*abf0*/  IMAD.MOV.U32 R150, RZ, RZ, R2 ;  /* 0x000000ffff967224 */ /* 0x000fe400078e0002 */
[----:B------:R-:W-:Y:S02]  /*ac00*/  IMAD.MOV.U32 R148, RZ, RZ, R177 ;  /* 0x000000ffff947224 */ /* 0x000fe400078e00b1 */
[----:B------:R-:W-:Y:S01]  /*ac10*/  IMAD.MOV.U32 R149, RZ, RZ, R176 ;  /* 0x000000ffff957224 */ /* 0x000fe200078e00b0 */
[C---:B-1----:R-:W-:Y:S03]  /*ac20*/  HMMA.16816.F32.BF16 R28, R184.reuse, R36, R28 ;  /* 0x00000024b81c723c */ /* 0x042fe6000004181c */
[----:B------:R-:W-:Y:S02]  /*ac30*/  FFMA.FTZ R2, R210, c[0x0][0x2d0], -R188 ;  /* 0x0000b400d2027a23 */ /* 0x000fe400000108bc */
[----:B------:R-:W-:Y:S02]  /*ac40*/  IMAD.MOV.U32 R210, RZ, RZ, R153 ;  /* 0x000000ffffd27224 */ /* 0x000fe400078e0099 */
[C---:B------:R-:W-:Y:S01]  /*ac50*/  FMUL.FTZ R43, R0.reuse, R163 ;  /* 0x000000a3002b7220 */ /* 0x040fe20000410000 */
[C---:B------:R-:W-:Y:S04]  /*ac60*/  HMMA.16816.F32.BF16 R32, R184.reuse, R38, R32 ;  /* 0x00000026b820723c */ /* 0x040fe80000041820 */
[C---:B------:R-:W-:Y:S01]  /*ac70*/  FMUL.FTZ R36, R3.reuse, R156 ;  /* 0x0000009c03247220 */ /* 0x040fe20000410000 */
[----:B------:R-:W-:Y:S01]  /*ac80*/  MOV R163, R150 ;  /* 0x0000009600a37202 */ /* 0x000fe20000000f00 */
[C---:B------:R-:W-:Y:S02]  /*ac90*/  FMUL.FTZ R37, R3.reuse, R157 ;  /* 0x0000009d03257220 */ /* 0x040fe40000410000 */
[C---:B------:R-:W-:Y:S02]  /*aca0*/  FMUL.FTZ R38, R0.reuse, R158 ;  /* 0x0000009e00267220 */ /* 0x040fe40000410000 */
[----:B------:R1:W-:Y:S02]  /*acb0*/  MUFU.EX2 R158, R2 ;  /* 0x00000002009e7308 */ /* 0x0003e40000000800 */
[C---:B------:R-:W-:Y:S02]  /*acc0*/  FMUL.FTZ R39, R0.reuse, R159 ;  /* 0x0000009f00277220 */ /* 0x040fe40000410000 */
[C---:B------:R-:W-:Y:S02]  /*acd0*/  FMUL.FTZ R55, R0.reuse, R55 ;  /* 0x0000003700377220 */ /* 0x040fe40000410000 */
[C---:B------:R-:W-:Y:S02]  /*ace0*/  FMUL.FTZ R56, R3.reuse, R56 ;  /* 0x0000003803387220 */ /* 0x040fe40000410000 */
[C---:B------:R-:W-:Y:S01]  /*acf0*/  FMUL.FTZ R57, R3.reuse, R57 ;  /* 0x0000003903397220 */ /* 0x040fe20000410000 */
[C---:B----4-:R-:W-:Y:S03]  /*ad00*/  HMMA.16816.F32.BF16 R36, R184.reuse, R44, R36 ;  /* 0x0000002cb824723c */ /* 0x050fe60000041824 */
[----:B------:R-:W-:Y:S02]  /*ad10*/  IMAD.MOV.U32 R181, RZ, RZ, R42 ;  /* 0x000000ffffb57224 */ /* 0x000fe400078e002a */
[C---:B------:R-:W-:Y:S02]  /*ad20*/  FMUL.FTZ R42, R0.reuse, R162 ;  /* 0x000000a2002a7220 */ /* 0x040fe40000410000 */
[----:B------:R-:W-:Y:S02]  /*ad30*/  IMAD.MOV.U32 R182, RZ, RZ, R41 ;  /* 0x000000ffffb67224 */ /* 0x000fe400078e0029 */
[C---:B------:R-:W-:Y:S03]  /*ad40*/  FMUL.FTZ R41, R3.reuse, R161 ;  /* 0x000000a103297220 */ /* 0x040fe60000410000 */
[----:B------:R-:W-:Y:S02]  /*ad50*/  IMAD.MOV.U32 R162, RZ, RZ, R152 ;  /* 0x000000ffffa27224 */ /* 0x000fe400078e0098 */
[----:B------:R-:W-:Y:S01]  /*ad60*/  FMUL.FTZ R44, R3, R164 ;  /* 0x000000a4032c7220 */ /* 0x000fe20000410000 */
[----:B------:R-:W-:Y:S01]  /*ad70*/  MOV R164, R146 ;  /* 0x0000009200a47202 */ /* 0x000fe20000000f00 */
[C---:B------:R-:W-:Y:S03]  /*ad80*/  HMMA.16816.F32.BF16 R40, R184.reuse, R46, R40 ;  /* 0x0000002eb828723c */ /* 0x040fe60000041828 */
[----:B-1----:R-:W-:Y:S02]  /*ad90*/  FFMA.FTZ R2, R211, c[0x0][0x2d0], -R188 ;  /* 0x0000b400d3027a23 */ /* 0x002fe400000108bc */
[C---:B------:R-:W-:Y:S02]  /*ada0*/  FMUL.FTZ R45, R3.reuse, R165 ;  /* 0x000000a5032d7220 */ /* 0x040fe40000410000 */
[----:B------:R1:W4:Y:S01]  /*adb0*/  MUFU.EX2 R156, R2 ;  /* 0x00000002009c7308 */ /* 0x0003220000000800 */
[C---:B------:R-:W-:Y:S04]  /*adc0*/  FMUL.FTZ R46, R0.reuse, R166 ;  /* 0x000000a6002e7220 */ /* 0x040fe80000410000 */
[C---:B------:R-:W-:Y:S02]  /*add0*/  FMUL.FTZ R47, R0.reuse, R167 ;  /* 0x000000a7002f7220 */ /* 0x040fe40000410000 */
[----:B------:R-:W-:Y:S02]  /*ade0*/  IMAD.MOV.U32 R167, RZ, RZ, R147 ;  /* 0x000000ffffa77224 */ /* 0x000fe400078e0093 */
[----:B------:R-:W-:Y:S02]  /*adf0*/  IMAD.MOV.U32 R166, RZ, RZ, R151 ;  /* 0x000000ffffa67224 */ /* 0x000fe400078e0097 */
[----:B------:R-:W-:Y:S01]  /*ae00*/  IMAD.MOV.U32 R211, RZ, RZ, R149 ;  /* 0x000000ffffd37224 */ /* 0x000fe200078e0095 */
[C---:B--2---:R-:W-:Y:S03]  /*ae10*/  HMMA.16816.F32.BF16 R44, R184.reuse, R132, R44 ;  /* 0x00000084b82c723c */ /* 0x044fe6000004182c */
[----:B------:R-:W-:Y:S02]  /*ae20*/  IMAD.MOV.U32 R207, RZ, RZ, R51 ;  /* 0x000000ffffcf7224 */ /* 0x000fe400078e0033 */
[C---:B------:R-:W-:Y:S02]  /*ae30*/  FMUL.FTZ R51, R0.reuse, R171 ;  /* 0x000000ab00337220 */ /* 0x040fe40000410000 */
[----:B------:R-:W-:Y:S02]  /*ae40*/  IMAD.MOV.U32 R176, RZ, RZ, R50 ;  /* 0x000000ffffb07224 */ /* 0x000fe400078e0032 */
[----:B------:R-:W-:Y:S03]  /*ae50*/  FMUL.FTZ R50, R0, R170 ;  /* 0x000000aa00327220 */ /* 0x000fe60000410000 */
[----:B------:R-:W-:Y:S02]  /*ae60*/  IMAD.MOV.U32 R177, RZ, RZ, R49 ;  /* 0x000000ffffb17224 */ /* 0x000fe400078e0031 */
[C---:B------:R-:W-:Y:S02]  /*ae70*/  FMUL.FTZ R49, R3.reuse, R169 ;  /* 0x000000a903317220 */ /* 0x040fe40000410000 */
[----:B-1----:R-:W-:Y:S02]  /*ae80*/  FFMA.FTZ R2, R212, c[0x0][0x2d0], -R189 ;  /* 0x0000b400d4027a23 */ /* 0x002fe400000108bd */
[----:B------:R-:W-:Y:S02]  /*ae90*/  IMAD.MOV.U32 R170, RZ, RZ, R145 ;  /* 0x000000ffffaa7224 */ /* 0x000fe400078e0091 */
[----:B------:R1:W-:Y:S01]  /*aea0*/  MUFU.EX2 R157, R2 ;  /* 0x00000002009d7308 */ /* 0x0003e20000000800 */
[C---:B------:R-:W-:Y:S01]  /*aeb0*/  HMMA.16816.F32.BF16 R48, R184.reuse, R134, R48 ;  /* 0x00000086b830723c */ /* 0x040fe20000041830 */
[----:B------:R-:W2:Y:S02]  /*aec0*/  LDSM.16.MT88.4 R132, [R217+0x6100] ;  /* 0x00610000d984783b */ /* 0x000ea40000004200 */
[----:B------:R-:W-:Y:S02]  /*aed0*/  IMAD.MOV.U32 R171, RZ, RZ, R144 ;  /* 0x000000ffffab7224 */ /* 0x000fe400078e0090 */
[----:B------:R-:W-:Y:S02]  /*aee0*/  IMAD.MOV.U32 R165, RZ, RZ, R148 ;  /* 0x000000ffffa57224 */ /* 0x000fe400078e0094 */
[C---:B------:R-:W-:Y:S01]  /*aef0*/  FMUL.FTZ R58, R0.reuse, R58 ;  /* 0x0000003a003a7220 */ /* 0x040fe20000410000 */
[C---:B------:R-:W-:Y:S01]  /*af00*/  HMMA.16816.F32.BF16 R52, R184.reuse, R136, R52 ;  /* 0x00000088b834723c */ /* 0x040fe20000041834 */
[----:B------:R-:W-:Y:S03]  /*af10*/  LDSM.16.MT88.4 R144, [R218+0x900] ;  /* 0x00090000da90783b */ /* 0x000fe60000004200 */
[C---:B------:R-:W-:Y:S02]  /*af20*/  FMUL.FTZ R59, R0.reuse, R59 ;  /* 0x0000003b003b7220 */ /* 0x040fe40000410000 */
[C---:B------:R-:W-:Y:S02]  /*af30*/  FMUL.FTZ R60, R3.reuse, R60 ;  /* 0x0000003c033c7220 */ /* 0x040fe40000410000 */
[----:B------:R-:W-:Y:S01]  /*af40*/  FMUL.FTZ R61, R3, R61 ;  /* 0x0000003d033d7220 */ /* 0x000fe20000410000 */
[----:B------:R-:W-:Y:S02]  /*af50*/  LDSM.16.MT88.4 R148, [R220+0x900] ;  /* 0x00090000dc94783b */ /* 0x000fe40000004200 */
[C---:B------:R-:W-:Y:S03]  /*af60*/  HMMA.16816.F32.BF16 R56, R184.reuse, R138, R56 ;  /* 0x0000008ab838723c */ /* 0x040fe60000041838 */
[C---:B------:R-:W-:Y:S02]  /*af70*/  FMUL.FTZ R62, R0.reuse, R62 ;  /* 0x0000003e003e7220 */ /* 0x040fe40000410000 */
[C---:B------:R-:W-:Y:S01]  /*af80*/  FMUL.FTZ R63, R0.reuse, R63 ;  /* 0x0000003f003f7220 */ /* 0x040fe20000410000 */
[----:B------:R-:W4:Y:S01]  /*af90*/  LDSM.16.MT88.4 R136, [R218+0x6100] ;  /* 0x00610000da88783b */ /* 0x000f220000004200 */
[--C-:B-1----:R-:W-:Y:S02]  /*afa0*/  FFMA.FTZ R2, R213, c[0x0][0x2d0], -R189.reuse ;  /* 0x0000b400d5027a23 */ /* 0x102fe400000108bd */
[C---:B------:R-:W-:Y:S02]  /*afb0*/  FMUL.FTZ R64, R3.reuse, R64 ;  /* 0x0000004003407220 */ /* 0x040fe40000410000 */
[----:B------:R1:W1:Y:S01]  /*afc0*/  MUFU.EX2 R159, R2 ;  /* 0x00000002009f7308 */ /* 0x0002620000000800 */
[C---:B---3--:R-:W-:Y:S03]  /*afd0*/  HMMA.16816.F32.BF16 R60, R184.reuse, R140, R60 ;  /* 0x0000008cb83c723c */ /* 0x048fe6000004183c */
[C---:B------:R-:W-:Y:S02]  /*afe0*/  FMUL.FTZ R65, R3.reuse, R65 ;  /* 0x0000004103417220 */ /* 0x040fe40000410000 */
[C---:B------:R-:W-:Y:S02]  /*aff0*/  FMUL.FTZ R66, R0.reuse, R66 ;  /* 0x0000004200427220 */ /* 0x040fe40000410000 */
[C---:B------:R-:W-:Y:S02]  /*b000*/  FMUL.FTZ R67, R0.reuse, R67 ;  /* 0x0000004300437220 */ /* 0x040fe40000410000 */
[C---:B------:R-:W-:Y:S03]  /*b010*/  FMUL.FTZ R68, R3.reuse, R68 ;  /* 0x0000004403447220 */ /* 0x040fe60000410000 */
[C---:B------:R-:W-:Y:S02]  /*b020*/  FMUL.FTZ R69, R3.reuse, R69 ;  /* 0x0000004503457220 */ /* 0x040fe40000410000 */
[C---:B------:R-:W-:Y:S01]  /*b030*/  HMMA.16816.F32.BF16 R64, R184.reuse, R142, R64 ;  /* 0x0000008eb840723c */ /* 0x040fe20000041840 */
[----:B------:R-:W3:Y:S02]  /*b040*/  LDSM.16.MT88.4 R140, [R220+0x6100] ;  /* 0x00610000dc8c783b */ /* 0x000ee40000004200 */
        /* <DEDUP_REMOVED lines=12> */
[----:B------:R-:W-:Y:S02]  /*b110*/  FMUL.FTZ R79, R0, R79 ;  /* 0x0000004f004f7220 */ /* 0x000fe40000410000 */
[--C-:B-1----:R-:W-:Y:S02]  /*b120*/  FFMA.FTZ R2, R214, c[0x0][0x2d0], -R188.reuse ;  /* 0x0000b400d6027a23 */ /* 0x102fe400000108bc */
[C---:B------:R-:W-:Y:S02]  /*b130*/  FMUL.FTZ R80, R3.reuse, R80 ;  /* 0x0000005003507220 */ /* 0x040fe40000410000 */
[----:B------:R1:W-:Y:S01]  /*b140*/  MUFU.EX2 R168, R2 ;  /* 0x0000000200a87308 */ /* 0x0003e20000000800 */
[C---:B----4-:R-:W-:Y:S03]  /*b150*/  HMMA.16816.F32.BF16 R76, R184.reuse, R136, R76 ;  /* 0x00000088b84c723c */ /* 0x050fe6000004184c */
[C---:B------:R-:W-:Y:S02]  /*b160*/  FMUL.FTZ R81, R3.reuse, R81 ;  /* 0x0000005103517220 */ /* 0x040fe40000410000 */
[C---:B------:R-:W-:Y:S02]  /*b170*/  FMUL.FTZ R82, R0.reuse, R82 ;  /* 0x0000005200527220 */ /* 0x040fe40000410000 */
[C---:B------:R-:W-:Y:S02]  /*b180*/  FMUL.FTZ R83, R0.reuse, R83 ;  /* 0x0000005300537220 */ /* 0x040fe40000410000 */
[C---:B------:R-:W-:Y:S03]  /*b190*/  FMUL.FTZ R84, R3.reuse, R84 ;  /* 0x0000005403547220 */ /* 0x040fe60000410000 */
[C---:B------:R-:W-:Y:S02]  /*b1a0*/  FMUL.FTZ R85, R3.reuse, R85 ;  /* 0x0000005503557220 */ /* 0x040fe40000410000 */
[C---:B------:R-:W-:Y:S01]  /*b1b0*/  HMMA.16816.F32.BF16 R80, R184.reuse, R138, R80 ;  /* 0x0000008ab850723c */ /* 0x040fe20000041850 */
[----:B------:R-:W4:Y:S02]  /*b1c0*/  LDSM.16.MT88.4 R136, [R217+0x9100] ;  /* 0x00910000d988783b */ /* 0x000f240000004200 */
[C---:B------:R-:W-:Y:S02]  /*b1d0*/  FMUL.FTZ R86, R0.reuse, R86 ;  /* 0x0000005600567220 */ /* 0x040fe40000410000 */
[C---:B------:R-:W-:Y:S02]  /*b1e0*/  FMUL.FTZ R87, R0.reuse, R87 ;  /* 0x0000005700577220 */ /* 0x040fe40000410000 */
[C---:B------:R-:W-:Y:S02]  /*b1f0*/  FMUL.FTZ R88, R3.reuse, R88 ;  /* 0x0000005803587220 */ /* 0x040fe40000410000 */
[----:B------:R-:W-:Y:S03]  /*b200*/  FMUL.FTZ R89, R3, R89 ;  /* 0x0000005903597220 */ /* 0x000fe60000410000 */
[C---:B---3--:R-:W-:Y:S03]  /*b210*/  HMMA.16816.F32.BF16 R84, R184.reuse, R140, R84 ;  /* 0x0000008cb854723c */ /* 0x048fe60000041854 */
[C---:B------:R-:W-:Y:S02]  /*b220*/  FMUL.FTZ R90, R0.reuse, R90 ;  /* 0x0000005a005a7220 */ /* 0x040fe40000410000 */
[C---:B------:R-:W-:Y:S02]  /*b230*/  FMUL.FTZ R91, R0.reuse, R91 ;  /* 0x0000005b005b7220 */ /* 0x040fe40000410000 */
[--C-:B-1----:R-:W-:Y:S02]  /*b240*/  FFMA.FTZ R2, R215, c[0x0][0x2d0], -R188.reuse ;  /* 0x0000b400d7027a23 */ /* 0x102fe400000108bc */
[C---:B------:R-:W-:Y:S02]  /*b250*/  FMUL.FTZ R92, R3.reuse, R92 ;  /* 0x0000005c035c7220 */ /* 0x040fe40000410000 */
[----:B------:R1:W3:Y:S01]  /*b260*/  MUFU.EX2 R160, R2 ;  /* 0x0000000200a07308 */ /* 0x0002e20000000800 */
[C---:B------:R-:W-:Y:S01]  /*b270*/  HMMA.16816.F32.BF16 R88, R184.reuse, R142, R88 ;  /* 0x0000008eb858723c */ /* 0x040fe20000041858 */
[----:B------:R-:W1:Y:S02]  /*b280*/  LDSM.16.MT88.4 R140, [R218+0x9100] ;  /* 0x00910000da8c783b */ /* 0x000e640000004200 */
[C---:B------:R-:W-:Y:S02]  /*b290*/  FMUL.FTZ R93, R3.reuse, R93 ;  /* 0x0000005d035d7220 */ /* 0x040fe40000410000 */
[C---:B------:R-:W-:Y:S02]  /*b2a0*/  FMUL.FTZ R94, R0.reuse, R94 ;  /* 0x0000005e005e7220 */ /* 0x040fe40000410000 */
[C---:B------:R-:W-:Y:S02]  /*b2b0*/  FMUL.FTZ R95, R0.reuse, R95 ;  /* 0x0000005f005f7220 */ /* 0x040fe40000410000 */
[C---:B------:R-:W-:Y:S03]  /*b2c0*/  FMUL.FTZ R96, R3.reuse, R96 ;  /* 0x0000006003607220 */ /* 0x040fe60000410000 */
[C---:B------:R-:W-:Y:S02]  /*b2d0*/  FMUL.FTZ R97, R3.reuse, R97 ;  /* 0x0000006103617220 */ /* 0x040fe40000410000 */
        /* <DEDUP_REMOVED lines=11> */
[C---:B----4-:R-:W-:Y:S03]  /*b390*/  HMMA.16816.F32.BF16 R100, R184.reuse, R136, R100 ;  /* 0x00000088b864723c */ /* 0x050fe60000041864 */
[C---:B------:R-:W-:Y:S02]  /*b3a0*/  FMUL.FTZ R106, R0.reuse, R106 ;  /* 0x0000006a006a7220 */ /* 0x040fe40000410000 */
[----:B------:R-:W-:Y:S02]  /*b3b0*/  FMUL.FTZ R107, R0, R107 ;  /* 0x0000006b006b7220 */ /* 0x000fe40000410000 */
[--C-:B-1----:R-:W-:Y:S02]  /*b3c0*/  FFMA.FTZ R2, R252, c[0x0][0x2d0], -R189.reuse ;  /* 0x0000b400fc027a23 */ /* 0x102fe400000108bd */
[C---:B------:R-:W-:Y:S02]  /*b3d0*/  FMUL.FTZ R108, R3.reuse, R108 ;  /* 0x0000006c036c7220 */ /* 0x040fe40000410000 */
[----:B------:R1:W-:Y:S01]  /*b3e0*/  MUFU.EX2 R169, R2 ;  /* 0x0000000200a97308 */ /* 0x0003e20000000800 */
[C---:B------:R-:W-:Y:S01]  /*b3f0*/  HMMA.16816.F32.BF16 R104, R184.reuse, R138, R104 ;  /* 0x0000008ab868723c */ /* 0x040fe20000041868 */
[----:B------:R-:W4:Y:S02]  /*b400*/  LDSM.16.MT88.4 R136, [R219+0x9100] ;  /* 0x00910000db88783b */ /* 0x000f240000004200 */
[C---:B------:R-:W-:Y:S02]  /*b410*/  FMUL.FTZ R109, R3.reuse, R109 ;  /* 0x0000006d036d7220 */ /* 0x040fe40000410000 */
[C---:B------:R-:W-:Y:S02]  /*b420*/  FMUL.FTZ R110, R0.reuse, R110 ;  /* 0x0000006e006e7220 */ /* 0x040fe40000410000 */
[C---:B------:R-:W-:Y:S02]  /*b430*/  FMUL.FTZ R111, R0.reuse, R111 ;  /* 0x0000006f006f7220 */ /* 0x040fe40000410000 */
[C---:B------:R-:W-:Y:S03]  /*b440*/  FMUL.FTZ R112, R3.reuse, R112 ;  /* 0x0000007003707220 */ /* 0x040fe60000410000 */
[C---:B------:R-:W-:Y:S02]  /*b450*/  FMUL.FTZ R113, R3.reuse, R113 ;  /* 0x0000007103717220 */ /* 0x040fe40000410000 */
[C---:B------:R-:W-:Y:S03]  /*b460*/  HMMA.16816.F32.BF16 R108, R184.reuse, R140, R108 ;  /* 0x0000008cb86c723c */ /* 0x040fe6000004186c */
[C---:B------:R-:W-:Y:S02]  /*b470*/  FMUL.FTZ R114, R0.reuse, R114 ;  /* 0x0000007200727220 */ /* 0x040fe40000410000 */
[----:B------:R-:W-:Y:S02]  /*b480*/  FMUL.FTZ R115, R0, R115 ;  /* 0x0000007300737220 */ /* 0x000fe40000410000 */
[C---:B------:R-:W-:Y:S02]  /*b490*/  FMUL.FTZ R124, R3.reuse, R124 ;  /* 0x0000007c037c7220 */ /* 0x040fe40000410000 */
[--C-:B-1----:R-:W-:Y:S02]  /*b4a0*/  FFMA.FTZ R2, R154, c[0x0][0x2d0], -R189.reuse ;  /* 0x0000b4009a027a23 */ /* 0x102fe400000108bd */
[----:B------:R-:W-:Y:S01]  /*b4b0*/  LDSM.16.MT88.4 R152, [R218+0x3900] ;  /* 0x00390000da98783b */ /* 0x000fe20000004200 */
[C---:B------:R-:W-:Y:S01]  /*b4c0*/  HMMA.16816.F32.BF16 R112, R184.reuse, R142, R112 ;  /* 0x0000008eb870723c */ /* 0x040fe20000041870 */
[----:B------:R-:W1:Y:S02]  /*b4d0*/  MUFU.EX2 R161, R2 ;  /* 0x0000000200a17308 */ /* 0x000e640000000800 */
[C---:B------:R-:W-:Y:S02]  /*b4e0*/  FMUL.FTZ R116, R3.reuse, R116 ;  /* 0x0000007403747220 */ /* 0x040fe40000410000 */
[C---:B------:R-:W-:Y:S02]  /*b4f0*/  FMUL.FTZ R117, R3.reuse, R117 ;  /* 0x0000007503757220 */ /* 0x040fe40000410000 */
[----:B------:R-:W1:Y:S01]  /*b500*/  LDSM.16.MT88.4 R140, [R217+0x900] ;  /* 0x00090000d98c783b */ /* 0x000e620000004200 */
[C---:B------:R-:W-:Y:S04]  /*b510*/  FMUL.FTZ R118, R0.reuse, R118 ;  /* 0x0000007600767220 */ /* 0x040fe80000410000 */
[C---:B------:R-:W-:Y:S02]  /*b520*/  FMUL.FTZ R119, R0.reuse, R119 ;  /* 0x0000007700777220 */ /* 0x040fe40000410000 */
[C---:B------:R-:W-:Y:S02]  /*b530*/  FMUL.FTZ R125, R3.reuse, R125 ;  /* 0x0000007d037d7220 */ /* 0x040fe40000410000 */
[C---:B------:R-:W-:Y:S02]  /*b540*/  FMUL.FTZ R126, R0.reuse, R126 ;  /* 0x0000007e007e7220 */ /* 0x040fe40000410000 */
[C---:B------:R-:W-:Y:S01]  /*b550*/  FMUL.FTZ R127, R0.reuse, R127 ;  /* 0x0000007f007f7220 */ /* 0x040fe20000410000 */
[C---:B--2---:R-:W-:Y:S03]  /*b560*/  HMMA.16816.F32.BF16 R116, R184.reuse, R132, R116 ;  /* 0x00000084b874723c */ /* 0x044fe60000041874 */
[C---:B------:R-:W-:Y:S02]  /*b570*/  FMUL.FTZ R120, R3.reuse, R120 ;  /* 0x0000007803787220 */ /* 0x040fe40000410000 */
[C---:B------:R-:W-:Y:S02]  /*b580*/  FMUL.FTZ R121, R3.reuse, R121 ;  /* 0x0000007903797220 */ /* 0x040fe40000410000 */
[----:B------:R-:W-:Y:S01]  /*b590*/  FMUL.FTZ R122, R0, R122 ;  /* 0x0000007a007a7220 */ /* 0x000fe20000410000 */
[----:B------:R-:W-:Y:S01]  /*b5a0*/  F2FP.BF16.PACK_AB R132, R156, R158 ;  /* 0x0000009e9c84723e */ /* 0x000fe200000010ff */
[C---:B------:R-:W-:Y:S03]  /*b5b0*/  FMUL.FTZ R123, R0.reuse, R123 ;  /* 0x0000007b007b7220 */ /* 0x040fe60000410000 */
[----:B------:R-:W-:Y:S01]  /*b5c0*/  FMUL.FTZ R128, R3, R128 ;  /* 0x0000008003807220 */ /* 0x000fe20000410000 */
[----:B------:R-:W-:Y:S01]  /*b5d0*/  F2FP.BF16.PACK_AB R133, R159, R157 ;  /* 0x0000009d9f85723e */ /* 0x000fe200000010ff */
[----:B------:R-:W-:Y:S02]  /*b5e0*/  FMUL.FTZ R129, R3, R129 ;  /* 0x0000008103817220 */ /* 0x000fe40000410000 */
[C---:B------:R-:W-:Y:S03]  /*b5f0*/  HMMA.16816.F32.BF16 R120, R184.reuse, R134, R120 ;  /* 0x00000086b878723c */ /* 0x040fe60000041878 */
[C---:B------:R-:W-:Y:S02]  /*b600*/  FMUL.FTZ R130, R0.reuse, R130 ;  /* 0x0000008200827220 */ /* 0x040fe40000410000 */
[----:B------:R-:W-:Y:S02]  /*b610*/  FMUL.FTZ R131, R0, R131 ;  /* 0x0000008300837220 */ /* 0x000fe40000410000 */
[----:B---3--:R-:W-:Y:S01]  /*b620*/  F2FP.BF16.PACK_AB R134, R160, R168 ;  /* 0x000000a8a086723e */ /* 0x008fe200000010ff */
[C---:B----4-:R-:W-:Y:S04]  /*b630*/  HMMA.16816.F32.BF16 R124, R184.reuse, R136, R124 ;  /* 0x00000088b87c723c */ /* 0x050fe8000004187c */
[----:B-1----:R-:W-:Y:S01]  /*b640*/  F2FP.BF16.PACK_AB R135, R161, R169 ;  /* 0x000000a9a187723e */ /* 0x002fe200000010ff */
[----:B------:R-:W-:Y:S02]  /*b650*/  FFMA.FTZ R2, R171, c[0x0][0x2d0], -R188 ;  /* 0x0000b400ab027a23 */ /* 0x000fe400000108bc */
[----:B------:R-:W-:Y:S01]  /*b660*/  IMAD.MOV.U32 R171, RZ, RZ, R164 ;  /* 0x000000ffffab7224 */ /* 0x000fe200078e00a4 */
[----:B------:R-:W-:Y:S01]  /*b670*/  HMMA.16816.F32.BF16 R128, R184, R138, R128 ;  /* 0x0000008ab880723c */ /* 0x000fe20000041880 */
[----:B------:R-:W1:Y:S01]  /*b680*/  LDSM.16.MT88.4 R136, [R219+0x900] ;  /* 0x00090000db88783b */ /* 0x000e620000004200 */
[----:B------:R2:W-:Y:S06]  /*b690*/  MUFU.EX2 R164, R2 ;  /* 0x0000000200a47308 */ /* 0x0005ec0000000800 */
[C---:B------:R-:W-:Y:S08]  /*b6a0*/  HMMA.16816.F32.BF16 R4, R132.reuse, R140, R4 ;  /* 0x0000008c8404723c */ /* 0x040ff00000041804 */
[C---:B------:R-:W-:Y:S01]  /*b6b0*/  HMMA.16816.F32.BF16 R8, R132.reuse, R142, R8 ;  /* 0x0000008e8408723c */ /* 0x040fe20000041808 */
[----:B------:R-:W3:Y:S07]  /*b6c0*/  LDSM.16.MT88.4 R140, [R217+0x3900] ;  /* 0x00390000d98c783b */ /* 0x000eee0000004200 */
[C---:B------:R-:W-:Y:S04]  /*b6d0*/  HMMA.16816.F32.BF16 R12, R132.reuse, R144, R12 ;  /* 0x00000090840c723c */ /* 0x040fe8000004180c */
[--C-:B--2---:R-:W-:Y:S01]  /*b6e0*/  FFMA.FTZ R2, R167, c[0x0][0x2d0], -R188.reuse ;  /* 0x0000b400a7027a23 */ /* 0x104fe200000108bc */
[----:B------:R-:W-:Y:S03]  /*b6f0*/  MOV R167, R165 ;  /* 0x000000a500a77202 */ /* 0x000fe60000000f00 */
[C---:B------:R-:W-:Y:S01]  /*b700*/  HMMA.16816.F32.BF16 R16, R132.reuse, R146, R16 ;  /* 0x000000928410723c */ /* 0x040fe20000041810 */
[----:B------:R2:W4:Y:S01]  /*b710*/  MUFU.EX2 R165, R2 ;  /* 0x0000000200a57308 */ /* 0x0005220000000800 */
[----:B------:R-:W4:Y:S06]  /*b720*/  LDSM.16.MT88.4 R144, [R220+0x3900] ;  /* 0x00390000dc90783b */ /* 0x000f2c0000004200 */
[C---:B------:R-:W-:Y:S08]  /*b730*/  HMMA.16816.F32.BF16 R20, R132.reuse, R148, R20 ;  /* 0x000000948414723c */ /* 0x040ff00000041814 */
[C---:B------:R-:W-:Y:S01]  /*b740*/  HMMA.16816.F32.BF16 R24, R132.reuse, R150, R24 ;  /* 0x000000968418723c */ /* 0x040fe20000041818 */
[----:B------:R-:W4:Y:S07]  /*b750*/  LDSM.16.MT88.4 R148, [R219+0x3900] ;  /* 0x00390000db94783b */ /* 0x000f2e0000004200 */
[C---:B-1----:R-:W-:Y:S04]  /*b760*/  HMMA.16816.F32.BF16 R28, R132.reuse, R136, R28 ;  /* 0x00000088841c723c */ /* 0x042fe8000004181c */
[--C-:B--2---:R-:W-:Y:S04]  /*b770*/  FFMA.FTZ R2, R211, c[0x0][0x2d0], -R189.reuse ;  /* 0x0000b400d3027a23 */ /* 0x104fe800000108bd */
[C---:B------:R-:W-:Y:S01]  /*b780*/  HMMA.16816.F32.BF16 R32, R132.reuse, R138, R32 ;  /* 0x0000008a8420723c */ /* 0x040fe20000041820 */
[----:B------:R1:W-:Y:S01]  /*b790*/  MUFU.EX2 R215, R2 ;  /* 0x0000000200d77308 */ /* 0x0003e20000000800 */
[----:B------:R-:W2:Y:S06]  /*b7a0*/  LDSM.16.MT88.4 R136, [R217+0x6900] ;  /* 0x00690000d988783b */ /* 0x000eac0000004200 */
[C---:B---3--:R-:W-:Y:S08]  /*b7b0*/  HMMA.16816.F32.BF16 R36, R132.reuse, R140, R36 ;  /* 0x0000008c8424723c */ /* 0x048ff00000041824 */
[C---:B------:R-:W-:Y:S01]  /*b7c0*/  HMMA.16816.F32.BF16 R40, R132.reuse, R142, R40 ;  /* 0x0000008e8428723c */ /* 0x040fe20000041828 */
[----:B------:R-:W3:Y:S07]  /*b7d0*/  LDSM.16.MT88.4 R140, [R218+0x6900] ;  /* 0x00690000da8c783b */ /* 0x000eee0000004200 */
[C---:B------:R-:W-:Y:S04]  /*b7e0*/  HMMA.16816.F32.BF16 R44, R132.reuse, R152, R44 ;  /* 0x00000098842c723c */ /* 0x040fe8000004182c */
[----:B-1----:R-:W-:Y:S04]  /*b7f0*/  FFMA.FTZ R2, R210, c[0x0][0x2d0], -R189 ;  /* 0x0000b400d2027a23 */ /* 0x002fe800000108bd */
[C---:B------:R-:W-:Y:S01]  /*b800*/  HMMA.16816.F32.BF16 R48, R132.reuse, R154, R48 ;  /* 0x0000009a8430723c */ /* 0x040fe20000041830 */
[----:B------:R1:W1:Y:S01]  /*b810*/  MUFU.EX2 R252, R2 ;  /* 0x0000000200fc7308 */ /* 0x0002620000000800 */
[----:B------:R-:W3:Y:S06]  /*b820*/  LDSM.16.MT88.4 R152, [R220+0x6900] ;  /* 0x00690000dc98783b */ /* 0x000eec0000004200 */
[C---:B----4-:R-:W-:Y:S08]  /*b830*/  HMMA.16816.F32.BF16 R52, R132.reuse, R144, R52 ;  /* 0x000000908434723c */ /* 0x050ff00000041834 */
[C---:B------:R-:W-:Y:S01]  /*b840*/  HMMA.16816.F32.BF16 R56, R132.reuse, R146, R56 ;  /* 0x000000928438723c */ /* 0x040fe20000041838 */
[----:B------:R-:W4:Y:S07]  /*b850*/  LDSM.16.MT88.4 R144, [R219+0x6900] ;  /* 0x00690000db90783b */ /* 0x000f2e0000004200 */
[C---:B------:R-:W-:Y:S04]  /*b860*/  HMMA.16816.F32.BF16 R60, R132.reuse, R148, R60 ;  /* 0x00000094843c723c */ /* 0x040fe8000004183c */
[--C-:B-1----:R-:W-:Y:S02]  /*b870*/  FFMA.FTZ R2, R171, c[0x0][0x2d0], -R188.reuse ;  /* 0x0000b400ab027a23 */ /* 0x102fe400000108bc */
[----:B------:R-:W-:Y:S02]  /*b880*/  IMAD.MOV.U32 R171, RZ, RZ, R199 ;  /* 0x000000ffffab7224 */ /* 0x000fe400078e00c7 */
[C---:B------:R-:W-:Y:S01]  /*b890*/  HMMA.16816.F32.BF16 R64, R132.reuse, R150, R64 ;  /* 0x000000968440723c */ /* 0x040fe20000041840 */
[----:B------:R1:W-:Y:S01]  /*b8a0*/  MUFU.EX2 R214, R2 ;  /* 0x0000000200d67308 */ /* 0x0003e20000000800 */
[----:B------:R-:W-:Y:S06]  /*b8b0*/  LDSM.16.MT88.4 R148, [R220+0x9900] ;  /* 0x00990000dc94783b */ /* 0x000fec0000004200 */
[C---:B--2---:R-:W-:Y:S08]  /*b8c0*/  HMMA.16816.F32.BF16 R68, R132.reuse, R136, R68 ;  /* 0x000000888444723c */ /* 0x044ff00000041844 */
[C---:B------:R-:W-:Y:S01]  /*b8d0*/  HMMA.16816.F32.BF16 R72, R132.reuse, R138, R72 ;  /* 0x0000008a8448723c */ /* 0x040fe20000041848 */
[----:B------:R-:W2:Y:S07]  /*b8e0*/  LDSM.16.MT88.4 R136, [R217+0x9900] ;  /* 0x00990000d988783b */ /* 0x000eae0000004200 */
[C---:B---3--:R-:W-:Y:S04]  /*b8f0*/  HMMA.16816.F32.BF16 R76, R132.reuse, R140, R76 ;  /* 0x0000008c844c723c */ /* 0x048fe8000004184c */
[----:B-1----:R-:W-:Y:S01]  /*b900*/  FFMA.FTZ R2, R170, c[0x0][0x2d0], -R188 ;  /* 0x0000b400aa027a23 */ /* 0x002fe200000108bc */
[----:B------:R-:W-:Y:S03]  /*b910*/  MOV R170, R203 ;  /* 0x000000cb00aa7202 */ /* 0x000fe60000000f00 */
[C---:B------:R-:W-:Y:S01]  /*b920*/  HMMA.16816.F32.BF16 R80, R132.reuse, R142, R80 ;  /* 0x0000008e8450723c */ /* 0x040fe20000041850 */
[----:B------:R1:W3:Y:S01]  /*b930*/  MUFU.EX2 R213, R2 ;  /* 0x0000000200d57308 */ /* 0x0002e20000000800 */
[----:B------:R-:W3:Y:S06]  /*b940*/  LDSM.16.MT88.4 R140, [R218+0x9900] ;  /* 0x00990000da8c783b */ /* 0x000eec0000004200 */
[C---:B------:R-:W-:Y:S08]  /*b950*/  HMMA.16816.F32.BF16 R84, R132.reuse, R152, R84 ;  /* 0x000000988454723c */ /* 0x040ff00000041854 */
[C---:B------:R-:W-:Y:S01]  /*b960*/  HMMA.16816.F32.BF16 R88, R132.reuse, R154, R88 ;  /* 0x0000009a8458723c */ /* 0x040fe20000041858 */
[----:B------:R-:W3:Y:S07]  /*b970*/  LDSM.16.MT88.4 R152, [R219+0x9900] ;  /* 0x00990000db98783b */ /* 0x000eee0000004200 */
[C---:B----4-:R-:W-:Y:S04]  /*b980*/  HMMA.16816.F32.BF16 R92, R132.reuse, R144, R92 ;  /* 0x00000090845c723c */ /* 0x050fe8000004185c */
[--C-:B-1----:R-:W-:Y:S04]  /*b990*/  FFMA.FTZ R2, R167, c[0x0][0x2d0], -R189.reuse ;  /* 0x0000b400a7027a23 */ /* 0x102fe800000108bd */
[C---:B------:R-:W-:Y:S01]  /*b9a0*/  HMMA.16816.F32.BF16 R96, R132.reuse, R146, R96 ;  /* 0x000000928460723c */ /* 0x040fe20000041860 */
[----:B------:R1:W-:Y:S01]  /*b9b0*/  MUFU.EX2 R212, R2 ;  /* 0x0000000200d47308 */ /* 0x0003e20000000800 */
[----:B------:R-:W-:Y:S06]  /*b9c0*/  LDSM.16.MT88.4 R144, [R218+0x1100] ;  /* 0x00110000da90783b */ /* 0x000fec0000004200 */
[C---:B--2---:R-:W-:Y:S08]  /*b9d0*/  HMMA.16816.F32.BF16 R100, R132.reuse, R136, R100 ;  /* 0x000000888464723c */ /* 0x044ff00000041864 */
[C---:B------:R-:W-:Y:S01]  /*b9e0*/  HMMA.16816.F32.BF16 R104, R132.reuse, R138, R104 ;  /* 0x0000008a8468723c */ /* 0x040fe20000041868 */
[----:B------:R-:W2:Y:S07]  /*b9f0*/  LDSM.16.MT88.4 R136, [R217+0x1100] ;  /* 0x00110000d988783b */ /* 0x000eae0000004200 */
[C---:B---3--:R-:W-:Y:S04]  /*ba00*/  HMMA.16816.F32.BF16 R108, R132.reuse, R140, R108 ;  /* 0x0000008c846c723c */ /* 0x048fe8000004186c */
[----:B-1----:R-:W-:Y:S02]  /*ba10*/  FFMA.FTZ R2, R166, c[0x0][0x2d0], -R189 ;  /* 0x0000b400a6027a23 */ /* 0x002fe400000108bd */
[----:B------:R-:W-:Y:S02]  /*ba20*/  IMAD.MOV.U32 R166, RZ, RZ, R162 ;  /* 0x000000ffffa67224 */ /* 0x000fe400078e00a2 */
[C---:B------:R-:W-:Y:S01]  /*ba30*/  HMMA.16816.F32.BF16 R112, R132.reuse, R142, R112 ;  /* 0x0000008e8470723c */ /* 0x040fe20000041870 */
[----:B------:R1:W3:Y:S01]  /*ba40*/  MUFU.EX2 R211, R2 ;  /* 0x0000000200d37308 */ /* 0x0002e20000000800 */
[----:B------:R-:W4:Y:S02]  /*ba50*/  LDSM.16.MT88.4 R140, [R220+0x1100] ;  /* 0x00110000dc8c783b */ /* 0x000f240000004200 */
[----:B------:R-:W-:Y:S02]  /*ba60*/  IMAD.MOV.U32 R162, RZ, RZ, R182 ;  /* 0x000000ffffa27224 */ /* 0x000fe400078e00b6 */
[----:B------:R-:W-:Y:S02]  /*ba70*/  IMAD.MOV.U32 R182, RZ, RZ, R177 ;  /* 0x000000ffffb67224 */ /* 0x000fe400078e00b1 */
[C---:B------:R-:W-:Y:S04]  /*ba80*/  HMMA.16816.F32.BF16 R116, R132.reuse, R148, R116 ;  /* 0x000000948474723c */ /* 0x040fe80000041874 */
[----:B------:R-:W-:Y:S04]  /*ba90*/  IMAD.MOV.U32 R177, RZ, RZ, R209 ;  /* 0x000000ffffb17224 */ /* 0x000fe800078e00d1 */
[C---:B------:R-:W-:Y:S01]  /*baa0*/  HMMA.16816.F32.BF16 R120, R132.reuse, R150, R120 ;  /* 0x000000968478723c */ /* 0x040fe20000041878 */
[----:B------:R-:W4:Y:S07]  /*bab0*/  LDSM.16.MT88.4 R148, [R219+0x1100] ;  /* 0x00110000db94783b */ /* 0x000f2e0000004200 */
[C---:B------:R-:W-:Y:S04]  /*bac0*/  HMMA.16816.F32.BF16 R124, R132.reuse, R152, R124 ;  /* 0x00000098847c723c */ /* 0x040fe8000004187c */
[----:B-1----:R-:W-:Y:S02]  /*bad0*/  FFMA.FTZ R2, R163, c[0x0][0x2d0], -R188 ;  /* 0x0000b400a3027a23 */ /* 0x002fe400000108bc */
[----:B------:R-:W-:Y:S01]  /*bae0*/  IMAD.MOV.U32 R163, RZ, RZ, R183 ;  /* 0x000000ffffa37224 */ /* 0x000fe200078e00b7 */
[----:B------:R-:W-:Y:S01]  /*baf0*/  MOV R183, R181 ;  /* 0x000000b500b77202 */ /* 0x000fe20000000f00 */
[----:B------:R-:W-:Y:S01]  /*bb00*/  HMMA.16816.F32.BF16 R128, R132, R154, R128 ;  /* 0x0000009a8480723c */ /* 0x000fe20000041880 */
[----:B------:R1:W-:Y:S01]  /*bb10*/  MUFU.EX2 R210, R2 ;  /* 0x0000000200d27308 */ /* 0x0003e20000000800 */
[----:B------:R-:W-:Y:S02]  /*bb20*/  LDSM.16.MT88.4 R152, [R218+0x4100] ;  /* 0x00410000da98783b */ /* 0x000fe40000004200 */
[----:B------:R-:W-:Y:S01]  /*bb30*/  IMAD.MOV.U32 R181, RZ, RZ, R176 ;  /* 0x000000ffffb57224 */ /* 0x000fe200078e00b0 */
[----:B------:R-:W-:Y:S01]  /*bb40*/  MOV R176, R208 ;  /* 0x000000d000b07202 */ /* 0x000fe20000000f00 */
[----:B------:R-:W-:Y:S01]  /*bb50*/  IMAD.MOV.U32 R167, RZ, RZ, R163 ;  /* 0x000000ffffa77224 */ /* 0x000fe200078e00a3 */
[----:B------:R-:W-:Y:S01]  /*bb60*/  F2FP.BF16.PACK_AB R132, R165, R164 ;  /* 0x000000a4a584723e */ /* 0x000fe200000010ff */
[----:B------:R-:W-:Y:S01]  /*bb70*/  IMAD.MOV.U32 R163, RZ, RZ, R162 ;  /* 0x000000ffffa37224 */ /* 0x000fe200078e00a2 */
[----:B------:R-:W-:Y:S03]  /*bb80*/  F2FP.BF16.PACK_AB R133, R252, R215 ;  /* 0x000000d7fc85723e */ /* 0x000fe600000010ff */
[----:B------:R-:W-:Y:S02]  /*bb90*/  F2FP.BF16.PACK_AB R134, R213, R214 ;  /* 0x000000d6d586723e */ /* 0x000fe400000010ff */
[----:B---3--:R-:W-:Y:S02]  /*bba0*/  F2FP.BF16.PACK_AB R135, R211, R212 ;  /* 0x000000d4d387723e */ /* 0x008fe400000010ff */
[----:B------:R-:W-:Y:S01]  /*bbb0*/  MOV R162, R182 ;  /* 0x000000b600a27202 */ /* 0x000fe20000000f00 */
[----:B------:R-:W-:Y:S04]  /*bbc0*/  IMAD.MOV.U32 R182, RZ, RZ, R204 ;  /* 0x000000ffffb67224 */ /* 0x000fe800078e00cc */
[C---:B--2---:R-:W-:Y:S03]  /*bbd0*/  HMMA.16816.F32.BF16 R4, R132.reuse, R136, R4 ;  /* 0x000000888404723c */ /* 0x044fe60000041804 */
[--C-:B-1----:R-:W-:Y:S05]  /*bbe0*/  FFMA.FTZ R2, R207, c[0x0][0x2d0], -R188.reuse ;  /* 0x0000b400cf027a23 */ /* 0x102fea00000108bc */
        /* <DEDUP_REMOVED lines=15> */
[--C-:B-1----:R-:W-:Y:S04]  /*bce0*/  FFMA.FTZ R2, R191, c[0x0][0x2d0], -R189.reuse ;  /* 0x0000b400bf027a23 */ /* 0x102fe800000108bd */
[C---:B------:R-:W-:Y:S01]  /*bcf0*/  HMMA.16816.F32.BF16 R40, R132.reuse, R138, R40 ;  /* 0x0000008a8428723c */ /* 0x040fe20000041828 */
[----:B------:R1:W3:Y:S01]  /*bd00*/  MUFU.EX2 R207, R2 ;  /* 0x0000000200cf7308 */ /* 0x0002e20000000800 */
[----:B------:R-:W3:Y:S06]  /*bd10*/  LDSM.16.MT88.4 R136, [R217+0x7100] ;  /* 0x00710000d988783b */ /* 0x000eec0000004200 */
[C---:B------:R-:W-:Y:S08]  /*bd20*/  HMMA.16816.F32.BF16 R44, R132.reuse, R152, R44 ;  /* 0x00000098842c723c */ /* 0x040ff0000004182c */
[C---:B------:R-:W-:Y:S01]  /*bd30*/  HMMA.16816.F32.BF16 R48, R132.reuse, R154, R48 ;  /* 0x0000009a8430723c */ /* 0x040fe20000041830 */
[----:B------:R-:W3:Y:S07]  /*bd40*/  LDSM.16.MT88.4 R152, [R220+0x7100] ;  /* 0x00710000dc98783b */ /* 0x000eee0000004200 */
[C---:B--2---:R-:W-:Y:S04]  /*bd50*/  HMMA.16816.F32.BF16 R52, R132.reuse, R144, R52 ;  /* 0x000000908434723c */ /* 0x044fe80000041834 */
[--C-:B-1----:R-:W-:Y:S04]  /*bd60*/  FFMA.FTZ R2, R206, c[0x0][0x2d0], -R188.reuse ;  /* 0x0000b400ce027a23 */ /* 0x102fe800000108bc */
[C---:B------:R-:W-:Y:S01]  /*bd70*/  HMMA.16816.F32.BF16 R56, R132.reuse, R146, R56 ;  /* 0x000000928438723c */ /* 0x040fe20000041838 */
[----:B------:R1:W-:Y:S01]  /*bd80*/  MUFU.EX2 R206, R2 ;  /* 0x0000000200ce7308 */ /* 0x0003e20000000800 */
[----:B------:R-:W2:Y:S06]  /*bd90*/  LDSM.16.MT88.4 R144, [R219+0x7100] ;  /* 0x00710000db90783b */ /* 0x000eac0000004200 */
[C---:B----4-:R-:W-:Y:S08]  /*bda0*/  HMMA.16816.F32.BF16 R60, R132.reuse, R140, R60 ;  /* 0x0000008c843c723c */ /* 0x050ff0000004183c */
[C---:B------:R-:W-:Y:S01]  /*bdb0*/  HMMA.16816.F32.BF16 R64, R132.reuse, R142, R64 ;  /* 0x0000008e8440723c */ /* 0x040fe20000041840 */
[----:B------:R-:W-:Y:S07]  /*bdc0*/  LDSM.16.MT88.4 R140, [R218+0xa100] ;  /* 0x00a10000da8c783b */ /* 0x000fee0000004200 */
[C---:B---3--:R-:W-:Y:S04]  /*bdd0*/  HMMA.16816.F32.BF16 R68, R132.reuse, R136, R68 ;  /* 0x000000888444723c */ /* 0x048fe80000041844 */
[----:B-1----:R-:W-:Y:S04]  /*bde0*/  FFMA.FTZ R2, R205, c[0x0][0x2d0], -R188 ;  /* 0x0000b400cd027a23 */ /* 0x002fe800000108bc */
[C---:B------:R-:W-:Y:S01]  /*bdf0*/  HMMA.16816.F32.BF16 R72, R132.reuse, R138, R72 ;  /* 0x0000008a8448723c */ /* 0x040fe20000041848 */
[----:B------:R1:W3:Y:S01]  /*be00*/  MUFU.EX2 R205, R2 ;  /* 0x0000000200cd7308 */ /* 0x0002e20000000800 */
[----:B------:R-:W4:Y:S06]  /*be10*/  LDSM.16.MT88.4 R136, [R217+0xa100] ;  /* 0x00a10000d988783b */ /* 0x000f2c0000004200 */
[C---:B------:R-:W-:Y:S08]  /*be20*/  HMMA.16816.F32.BF16 R76, R132.reuse, R148, R76 ;  /* 0x00000094844c723c */ /* 0x040ff0000004184c */
[C---:B------:R-:W-:Y:S01]  /*be30*/  HMMA.16816.F32.BF16 R80, R132.reuse, R150, R80 ;  /* 0x000000968450723c */ /* 0x040fe20000041850 */
[----:B------:R-:W3:Y:S07]  /*be40*/  LDSM.16.MT88.4 R148, [R220+0xa100] ;  /* 0x00a10000dc94783b */ /* 0x000eee0000004200 */
[C---:B------:R-:W-:Y:S04]  /*be50*/  HMMA.16816.F32.BF16 R84, R132.reuse, R152, R84 ;  /* 0x000000988454723c */ /* 0x040fe80000041854 */
[----:B-1----:R-:W-:Y:S02]  /*be60*/  FFMA.FTZ R2, R166, c[0x0][0x2d0], -R189 ;  /* 0x0000b400a6027a23 */ /* 0x002fe400000108bd */
[----:B------:R-:W-:Y:S02]  /*be70*/  IMAD.MOV.U32 R166, RZ, RZ, R183 ;  /* 0x000000ffffa67224 */ /* 0x000fe400078e00b7 */
[C---:B------:R-:W-:Y:S01]  /*be80*/  HMMA.16816.F32.BF16 R88, R132.reuse, R154, R88 ;  /* 0x0000009a8458723c */ /* 0x040fe20000041858 */
[----:B------:R1:W-:Y:S01]  /*be90*/  MUFU.EX2 R204, R2 ;  /* 0x0000000200cc7308 */ /* 0x0003e20000000800 */
[----:B------:R-:W-:Y:S02]  /*bea0*/  LDSM.16.MT88.4 R152, [R218+0x1900] ;  /* 0x00190000da98783b */ /* 0x000fe40000004200 */
[----:B------:R-:W-:Y:S02]  /*beb0*/  IMAD.MOV.U32 R183, RZ, RZ, R181 ;  /* 0x000000ffffb77224 */ /* 0x000fe400078e00b5 */
[----:B------:R-:W-:Y:S02]  /*bec0*/  IMAD.MOV.U32 R181, RZ, RZ, R202 ;  /* 0x000000ffffb57224 */ /* 0x000fe400078e00ca */
[C---:B--2---:R-:W-:Y:S08]  /*bed0*/  HMMA.16816.F32.BF16 R92, R132.reuse, R144, R92 ;  /* 0x00000090845c723c */ /* 0x044ff0000004185c */
[C---:B------:R-:W-:Y:S01]  /*bee0*/  HMMA.16816.F32.BF16 R96, R132.reuse, R146, R96 ;  /* 0x000000928460723c */ /* 0x040fe20000041860 */
[----:B------:R-:W2:Y:S07]  /*bef0*/  LDSM.16.MT88.4 R144, [R219+0xa100] ;  /* 0x00a10000db90783b */ /* 0x000eae0000004200 */
[C---:B----4-:R-:W-:Y:S04]  /*bf00*/  HMMA.16816.F32.BF16 R100, R132.reuse, R136, R100 ;  /* 0x000000888464723c */ /* 0x050fe80000041864 */
        /* <DEDUP_REMOVED lines=16> */
[----:B-1----:R-:W-:Y:S01]  /*c010*/  FFMA.FTZ R2, R201, c[0x0][0x2d0], -R188 ;  /* 0x0000b400c9027a23 */ /* 0x002fe200000108bc */
[----:B------:R-:W-:Y:S03]  /*c020*/  F2FP.BF16.PACK_AB R133, R207, R208 ;  /* 0x000000d0cf85723e */ /* 0x000fe600000010ff */
[----:B------:R1:W3:Y:S01]  /*c030*/  MUFU.EX2 R201, R2 ;  /* 0x0000000200c97308 */ /* 0x0002e20000000800 */
[----:B------:R-:W-:Y:S02]  /*c040*/  F2FP.BF16.PACK_AB R134, R205, R206 ;  /* 0x000000cecd86723e */ /* 0x000fe400000010ff */
[----:B----4-:R-:W-:Y:S07]  /*c050*/  F2FP.BF16.PACK_AB R135, R203, R204 ;  /* 0x000000cccb87723e */ /* 0x010fee00000010ff */
[C---:B------:R-:W-:Y:S08]  /*c060*/  HMMA.16816.F32.BF16 R4, R132.reuse, R136, R4 ;  /* 0x000000888404723c */ /* 0x040ff00000041804 */
[C---:B------:R-:W-:Y:S01]  /*c070*/  HMMA.16816.F32.BF16 R8, R132.reuse, R138, R8 ;  /* 0x0000008a8408723c */ /* 0x040fe20000041808 */
[----:B------:R-:W4:Y:S03]  /*c080*/  LDSM.16.MT88.4 R136, [R217+0x4900] ;  /* 0x00490000d988783b */ /* 0x000f260000004200 */
[--C-:B-1----:R-:W-:Y:S04]  /*c090*/  FFMA.FTZ R2, R170, c[0x0][0x2d0], -R189.reuse ;  /* 0x0000b400aa027a23 */ /* 0x102fe800000108bd */
[C---:B------:R-:W-:Y:S04]  /*c0a0*/  HMMA.16816.F32.BF16 R12, R132.reuse, R152, R12 ;  /* 0x00000098840c723c */ /* 0x040fe8000004180c */
[----:B------:R-:W-:Y:S02]  /*c0b0*/  IMAD.MOV.U32 R170, RZ, RZ, R180 ;  /* 0x000000ffffaa7224 */ /* 0x000fe400078e00b4 */
[----:B------:R-:W-:Y:S02]  /*c0c0*/  IMAD.MOV.U32 R180, RZ, RZ, R200 ;  /* 0x000000ffffb47224 */ /* 0x000fe400078e00c8 */
[C---:B------:R-:W-:Y:S01]  /*c0d0*/  HMMA.16816.F32.BF16 R16, R132.reuse, R154, R16 ;  /* 0x0000009a8410723c */ /* 0x040fe20000041810 */
[----:B------:R1:W-:Y:S01]  /*c0e0*/  MUFU.EX2 R200, R2 ;  /* 0x0000000200c87308 */ /* 0x0003e20000000800 */
[----:B------:R-:W3:Y:S06]  /*c0f0*/  LDSM.16.MT88.4 R152, [R220+0x4900] ;  /* 0x00490000dc98783b */ /* 0x000eec0000004200 */
[C---:B------:R-:W-:Y:S08]  /*c100*/  HMMA.16816.F32.BF16 R20, R132.reuse, R140, R20 ;  /* 0x0000008c8414723c */ /* 0x040ff00000041814 */
[C---:B------:R-:W-:Y:S01]  /*c110*/  HMMA.16816.F32.BF16 R24, R132.reuse, R142, R24 ;  /* 0x0000008e8418723c */ /* 0x040fe20000041818 */
[----:B------:R-:W3:Y:S07]  /*c120*/  LDSM.16.MT88.4 R140, [R219+0x4900] ;  /* 0x00490000db8c783b */ /* 0x000eee0000004200 */
[C---:B--2---:R-:W-:Y:S04]  /*c130*/  HMMA.16816.F32.BF16 R28, R132.reuse, R144, R28 ;  /* 0x00000090841c723c */ /* 0x044fe8000004181c */
[--C-:B-1----:R-:W-:Y:S04]  /*c140*/  FFMA.FTZ R2, R198, c[0x0][0x2d0], -R189.reuse ;  /* 0x0000b400c6027a23 */ /* 0x102fe800000108bd */
[C---:B------:R-:W-:Y:S01]  /*c150*/  HMMA.16816.F32.BF16 R32, R132.reuse, R146, R32 ;  /* 0x000000928420723c */ /* 0x040fe20000041820 */
[----:B------:R1:W2:Y:S01]  /*c160*/  MUFU.EX2 R199, R2 ;  /* 0x0000000200c77308 */ /* 0x0002a20000000800 */
[----:B------:R-:W-:Y:S06]  /*c170*/  LDSM.16.MT88.4 R144, [R218+0x7900] ;  /* 0x00790000da90783b */ /* 0x000fec0000004200 */
[C---:B----4-:R-:W-:Y:S08]  /*c180*/  HMMA.16816.F32.BF16 R36, R132.reuse, R136, R36 ;  /* 0x000000888424723c */ /* 0x050ff00000041824 */
[C---:B------:R-:W-:Y:S01]  /*c190*/  HMMA.16816.F32.BF16 R40, R132.reuse, R138, R40 ;  /* 0x0000008a8428723c */ /* 0x040fe20000041828 */
[----:B------:R-:W4:Y:S07]  /*c1a0*/  LDSM.16.MT88.4 R136, [R217+0x7900] ;  /* 0x00790000d988783b */ /* 0x000f2e0000004200 */
[C---:B------:R-:W-:Y:S04]  /*c1b0*/  HMMA.16816.F32.BF16 R44, R132.reuse, R148, R44 ;  /* 0x00000094842c723c */ /* 0x040fe8000004182c */
[--C-:B-1----:R-:W-:Y:S04]  /*c1c0*/  FFMA.FTZ R2, R192, c[0x0][0x2d0], -R188.reuse ;  /* 0x0000b400c0027a23 */ /* 0x102fe800000108bc */
[C---:B------:R-:W-:Y:S01]  /*c1d0*/  HMMA.16816.F32.BF16 R48, R132.reuse, R150, R48 ;  /* 0x000000968430723c */ /* 0x040fe20000041830 */
[----:B------:R1:W-:Y:S01]  /*c1e0*/  MUFU.EX2 R198, R2 ;  /* 0x0000000200c67308 */ /* 0x0003e20000000800 */
[----:B------:R-:W2:Y:S06]  /*c1f0*/  LDSM.16.MT88.4 R148, [R220+0x7900] ;  /* 0x00790000dc94783b */ /* 0x000eac0000004200 */
[C---:B---3--:R-:W-:Y:S08]  /*c200*/  HMMA.16816.F32.BF16 R52, R132.reuse, R152, R52 ;  /* 0x000000988434723c */ /* 0x048ff00000041834 */
[C---:B------:R-:W-:Y:S01]  /*c210*/  HMMA.16816.F32.BF16 R56, R132.reuse, R154, R56 ;  /* 0x0000009a8438723c */ /* 0x040fe20000041838 */
[----:B------:R-:W3:Y:S07]  /*c220*/  LDSM.16.MT88.4 R152, [R219+0x7900] ;  /* 0x00790000db98783b */ /* 0x000eee0000004200 */
[C---:B------:R-:W-:Y:S04]  /*c230*/  HMMA.16816.F32.BF16 R60, R132.reuse, R140, R60 ;  /* 0x0000008c843c723c */ /* 0x040fe8000004183c */
[--C-:B-1----:R-:W-:Y:S04]  /*c240*/  FFMA.FTZ R2, R194, c[0x0][0x2d0], -R188.reuse ;  /* 0x0000b400c2027a23 */ /* 0x102fe800000108bc */
[C---:B------:R-:W-:Y:S01]  /*c250*/  HMMA.16816.F32.BF16 R64, R132.reuse, R142, R64 ;  /* 0x0000008e8440723c */ /* 0x040fe20000041840 */
[----:B------:R1:W1:Y:S01]  /*c260*/  MUFU.EX2 R197, R2 ;  /* 0x0000000200c57308 */ /* 0x0002620000000800 */
        /* <DEDUP_REMOVED lines=13> */
[--C-:B-1----:R-:W-:Y:S04]  /*c340*/  FFMA.FTZ R2, R193, c[0x0][0x2d0], -R189.reuse ;  /* 0x0000b400c1027a23 */ /* 0x102fe800000108bd */
[C---:B------:R-:W-:Y:S01]  /*c350*/  HMMA.16816.F32.BF16 R96, R132.reuse, R154, R96 ;  /* 0x0000009a8460723c */ /* 0x040fe20000041860 */
[----:B------:R1:W3:Y:S01]  /*c360*/  MUFU.EX2 R195, R2 ;  /* 0x0000000200c37308 */ /* 0x0002e20000000800 */
        /* <DEDUP_REMOVED lines=8> */
[----:B------:R-:W3:Y:S06]  /*c3f0*/  LDSM.16.MT88.4 R140, [R218+0x2100] ;  /* 0x00210000da8c783b */ /* 0x000eec0000004200 */
[C---:B------:R-:W-:Y:S08]  /*c400*/  HMMA.16816.F32.BF16 R116, R132.reuse, R144, R116 ;  /* 0x000000908474723c */ /* 0x040ff00000041874 */
[C---:B------:R-:W-:Y:S01]  /*c410*/  HMMA.16816.F32.BF16 R120, R132.reuse, R146, R120 ;  /* 0x000000928478723c */ /* 0x040fe20000041878 */
[----:B------:R-:W4:Y:S07]  /*c420*/  LDSM.16.MT88.4 R144, [R219+0x2100] ;  /* 0x00210000db90783b */ /* 0x000f2e0000004200 */
[C---:B--2---:R-:W-:Y:S04]  /*c430*/  HMMA.16816.F32.BF16 R124, R132.reuse, R148, R124 ;  /* 0x00000094847c723c */ /* 0x044fe8000004187c */
[--C-:B-1----:R-:W-:Y:S04]  /*c440*/  FFMA.FTZ R2, R170, c[0x0][0x2d0], -R188.reuse ;  /* 0x0000b400aa027a23 */ /* 0x102fe800000108bc */
[----:B------:R-:W-:Y:S01]  /*c450*/  HMMA.16816.F32.BF16 R128, R132, R150, R128 ;  /* 0x000000968480723c */ /* 0x000fe20000041880 */
[----:B------:R1:W2:Y:S01]  /*c460*/  MUFU.EX2 R193, R2 ;  /* 0x0000000200c17308 */ /* 0x0002a20000000800 */
[----:B------:R-:W2:Y:S05]  /*c470*/  LDSM.16.MT88.4 R148, [R217+0x5100] ;  /* 0x00510000d994783b */ /* 0x000eaa0000004200 */
[----:B------:R-:W-:Y:S02]  /*c480*/  F2FP.BF16.PACK_AB R132, R201, R202 ;  /* 0x000000cac984723e */ /* 0x000fe400000010ff */
[----:B------:R-:W-:Y:S03]  /*c490*/  F2FP.BF16.PACK_AB R133, R199, R200 ;  /* 0x000000c8c785723e */ /* 0x000fe600000010ff */
[----:B------:R-:W-:Y:S02]  /*c4a0*/  F2FP.BF16.PACK_AB R134, R197, R198 ;  /* 0x000000c6c586723e */ /* 0x000fe400000010ff */
[----:B---3--:R-:W-:Y:S07]  /*c4b0*/  F2FP.BF16.PACK_AB R135, R195, R196 ;  /* 0x000000c4c387723e */ /* 0x008fee00000010ff */
[C---:B----4-:R-:W-:Y:S03]  /*c4c0*/  HMMA.16816.F32.BF16 R4, R132.reuse, R136, R4 ;  /* 0x000000888404723c */ /* 0x050fe60000041804 */
[--C-:B-1----:R-:W-:Y:S01]  /*c4d0*/  FFMA.FTZ R2, R167, c[0x0][0x2d0], -R189.reuse ;  /* 0x0000b400a7027a23 */ /* 0x102fe200000108bd */
[----:B------:R-:W-:Y:S02]  /*c4e0*/  MOV R167, R162 ;  /* 0x000000a200a77202 */ /* 0x000fe40000000f00 */
[----:B------:R-:W3:Y:S02]  /*c4f0*/  LDL.LU R162, [R1+0x20] ;  /* 0x0000200001a27983 */ /* 0x000ee40000300800 */
[C---:B------:R-:W-:Y:S01]  /*c500*/  HMMA.16816.F32.BF16 R8, R132.reuse, R138, R8 ;  /* 0x0000008a8408723c */ /* 0x040fe20000041808 */
[----:B------:R1:W-:Y:S01]  /*c510*/  MUFU.EX2 R192, R2 ;  /* 0x0000000200c07308 */ /* 0x0003e20000000800 */
[----:B------:R-:W4:Y:S02]  /*c520*/  LDSM.16.MT88.4 R136, [R218+0x5100] ;  /* 0x00510000da88783b */ /* 0x000f240000004200 */
[----:B--2---:R-:W-:Y:S04]  /*c530*/  F2FP.BF16.PACK_AB R184, R193, R194 ;  /* 0x000000c2c1b8723e */ /* 0x004fe800000010ff */
[C---:B------:R-:W-:Y:S08]  /*c540*/  HMMA.16816.F32.BF16 R12, R132.reuse, R140, R12 ;  /* 0x0000008c840c723c */ /* 0x040ff0000004180c */
[C---:B------:R-:W-:Y:S01]  /*c550*/  HMMA.16816.F32.BF16 R16, R132.reuse, R142, R16 ;  /* 0x0000008e8410723c */ /* 0x040fe20000041810 */
[----:B------:R-:W2:Y:S07]  /*c560*/  LDSM.16.MT88.4 R140, [R220+0x5100] ;  /* 0x00510000dc8c783b */ /* 0x000eae0000004200 */
[C---:B------:R-:W-:Y:S04]  /*c570*/  HMMA.16816.F32.BF16 R20, R132.reuse, R152, R20 ;  /* 0x000000988414723c */ /* 0x040fe80000041814 */
[--C-:B-1----:R-:W-:Y:S02]  /*c580*/  FFMA.FTZ R2, R166, c[0x0][0x2d0], -R189.reuse ;  /* 0x0000b400a6027a23 */ /* 0x102fe400000108bd */
[----:B------:R-:W3:Y:S02]  /*c590*/  LDL.LU R166, [R1+0x24] ;  /* 0x0000240001a67983 */ /* 0x000ee40000300800 */
[C---:B------:R-:W-:Y:S01]  /*c5a0*/  HMMA.16816.F32.BF16 R24, R132.reuse, R154, R24 ;  /* 0x0000009a8418723c */ /* 0x040fe20000041818 */
[----:B------:R1:W1:Y:S01]  /*c5b0*/  MUFU.EX2 R191, R2 ;  /* 0x0000000200bf7308 */ /* 0x0002620000000800 */
[----:B------:R-:W2:Y:S06]  /*c5c0*/  LDSM.16.MT88.4 R152, [R219+0x5100] ;  /* 0x00510000db98783b */ /* 0x000eac0000004200 */
[C---:B------:R-:W-:Y:S08]  /*c5d0*/  HMMA.16816.F32.BF16 R28, R132.reuse, R144, R28 ;  /* 0x00000090841c723c */ /* 0x040ff0000004181c */
[C---:B------:R-:W-:Y:S01]  /*c5e0*/  HMMA.16816.F32.BF16 R32, R132.reuse, R146, R32 ;  /* 0x000000928420723c */ /* 0x040fe20000041820 */
[----:B------:R-:W2:Y:S07]  /*c5f0*/  LDSM.16.MT88.4 R144, [R217+0x8100] ;  /* 0x00810000d990783b */ /* 0x000eae0000004200 */
[C---:B------:R-:W-:Y:S04]  /*c600*/  HMMA.16816.F32.BF16 R36, R132.reuse, R148, R36 ;  /* 0x000000948424723c */ /* 0x040fe80000041824 */
[--C-:B-1----:R-:W-:Y:S01]  /*c610*/  FFMA.FTZ R2, R183, c[0x0][0x2d0], -R188.reuse ;  /* 0x0000b400b7027a23 */ /* 0x102fe200000108bc */
[----:B------:R-:W-:Y:S01]  /*c620*/  F2FP.BF16.PACK_AB R185, R191, R192 ;  /* 0x000000c0bfb9723e */ /* 0x000fe200000010ff */
[----:B------:R-:W-:Y:S02]  /*c630*/  FFMA.FTZ R188, R182, c[0x0][0x2d0], -R188 ;  /* 0x0000b400b6bc7a23 */ /* 0x000fe400000108bc */
[C---:B------:R-:W-:Y:S01]  /*c640*/  HMMA.16816.F32.BF16 R40, R132.reuse, R150, R40 ;  /* 0x000000968428723c */ /* 0x040fe20000041828 */
[----:B------:R-:W-:Y:S01]  /*c650*/  LDSM.16.MT88.4 R148, [R220+0x8100] ;  /* 0x00810000dc94783b */ /* 0x000fe20000004200 */
[----:B------:R1:W-:Y:S06]  /*c660*/  MUFU.EX2 R190, R2 ;  /* 0x0000000200be7308 */ /* 0x0003ec0000000800 */
[C---:B----4-:R-:W-:Y:S04]  /*c670*/  HMMA.16816.F32.BF16 R44, R132.reuse, R136, R44 ;  /* 0x00000088842c723c */ /* 0x050fe8000004182c */
[----:B------:R-:W4:Y:S04]  /*c680*/  MUFU.EX2 R188, R188 ;  /* 0x000000bc00bc7308 */ /* 0x000f280000000800 */
[C---:B------:R-:W-:Y:S01]  /*c690*/  HMMA.16816.F32.BF16 R48, R132.reuse, R138, R48 ;  /* 0x0000008a8430723c */ /* 0x040fe20000041830 */
[----:B------:R-:W4:Y:S07]  /*c6a0*/  LDSM.16.MT88.4 R136, [R218+0x8100] ;  /* 0x00810000da88783b */ /* 0x000f2e0000004200 */
[C---:B--2---:R-:W-:Y:S04]  /*c6b0*/  HMMA.16816.F32.BF16 R52, R132.reuse, R140, R52 ;  /* 0x0000008c8434723c */ /* 0x044fe80000041834 */
[--C-:B-1----:R-:W-:Y:S02]  /*c6c0*/  FFMA.FTZ R2, R181, c[0x0][0x2d0], -R189.reuse ;  /* 0x0000b400b5027a23 */ /* 0x102fe400000108bd */
[----:B------:R-:W-:Y:S02]  /*c6d0*/  FFMA.FTZ R189, R175, c[0x0][0x2d0], -R189 ;  /* 0x0000b400afbd7a23 */ /* 0x000fe400000108bd */
[C---:B------:R-:W-:Y:S01]  /*c6e0*/  HMMA.16816.F32.BF16 R56, R132.reuse, R142, R56 ;  /* 0x0000008e8438723c */ /* 0x040fe20000041838 */
[----:B------:R-:W1:Y:S03]  /*c6f0*/  LDSM.16.MT88.4 R140, [R219+0x8100] ;  /* 0x00810000db8c783b */ /* 0x000e660000004200 */
[----:B------:R-:W-:Y:S01]  /*c700*/  MUFU.EX2 R189, R189 ;  /* 0x000000bd00bd7308 */ /* 0x000fe20000000800 */
[----:B----4-:R-:W-:Y:S01]  /*c710*/  F2FP.BF16.PACK_AB R186, R188, R190 ;  /* 0x000000bebcba723e */ /* 0x010fe200000010ff */
[----:B------:R-:W-:Y:S01]  /*c720*/  IMAD.MOV.U32 R175, RZ, RZ, R165 ;  /* 0x000000ffffaf7224 */ /* 0x000fe200078e00a5 */
[----:B------:R-:W-:Y:S01]  /*c730*/  MOV R165, R176 ;  /* 0x000000b000a57202 */ /* 0x000fe20000000f00 */
        /* <DEDUP_REMOVED lines=18> */
[C---:B----4-:R-:W-:Y:S08]  /*c860*/  HMMA.16816.F32.BF16 R108, R132.reuse, R136, R108 ;  /* 0x00000088846c723c */ /* 0x050ff0000004186c */
[C---:B------:R-:W-:Y:S01]  /*c870*/  HMMA.16816.F32.BF16 R112, R132.reuse, R138, R112 ;  /* 0x0000008a8470723c */ /* 0x040fe20000041870 */
[----:B------:R-:W-:Y:S07]  /*c880*/  LDSM.16.MT88.4 R136, [R218+0x2900] ;  /* 0x00290000da88783b */ /* 0x000fee0000004200 */
[C---:B------:R-:W-:Y:S07]  /*c890*/  HMMA.16816.F32.BF16 R116, R132.reuse, R144, R116 ;  /* 0x000000908474723c */ /* 0x040fee0000041874 */
[----:B------:R-:W-:Y:S01]  /*c8a0*/  IMAD.MOV.U32 R145, RZ, RZ, R180 ;  /* 0x000000ffff917224 */ /* 0x000fe200078e00b4 */
[C---:B------:R-:W-:Y:S01]  /*c8b0*/  HMMA.16816.F32.BF16 R120, R132.reuse, R146, R120 ;  /* 0x000000928478723c */ /* 0x040fe20000041878 */
[----:B------:R-:W2:Y:S03]  /*c8c0*/  LDSM.16.MT88.4 R180, [R217+0x2900] ;  /* 0x00290000d9b4783b */ /* 0x000ea60000004200 */
[----:B------:R-:W-:Y:S02]  /*c8d0*/  IMAD.MOV.U32 R144, RZ, RZ, R174 ;  /* 0x000000ffff907224 */ /* 0x000fe400078e00ae */
[----:B------:R-:W4:Y:S01]  /*c8e0*/  MUFU.EX2 R174, R2 ;  /* 0x0000000200ae7308 */ /* 0x000f220000000800 */
[----:B------:R-:W-:Y:S01]  /*c8f0*/  MOV R146, R169 ;  /* 0x000000a900927202 */ /* 0x000fe20000000f00 */
[C---:B-1----:R-:W-:Y:S04]  /*c900*/  HMMA.16816.F32.BF16 R124, R132.reuse, R140, R124 ;  /* 0x0000008c847c723c */ /* 0x042fe8000004187c */
[----:B------:R-:W-:Y:S02]  /*c910*/  IMAD.MOV.U32 R147, RZ, RZ, R168 ;  /* 0x000000ffff937224 */ /* 0x000fe400078e00a8 */
[----:B------:R-:W-:Y:S01]  /*c920*/  LDSM.16.MT88.4 R168, [R218+0x5900] ;  /* 0x00590000daa8783b */ /* 0x000fe20000004200 */
[----:B------:R-:W-:Y:S01]  /*c930*/  IMAD.MOV.U32 R140, RZ, RZ, R161 ;  /* 0x000000ffff8c7224 */ /* 0x000fe200078e00a1 */
[----:B------:R-:W-:Y:S04]  /*c940*/  HMMA.16816.F32.BF16 R128, R132, R142, R128 ;  /* 0x0000008e8480723c */ /* 0x000fe80000041880 */
[----:B------:R-:W-:Y:S02]  /*c950*/  MOV R141, R160 ;  /* 0x000000a0008d7202 */ /* 0x000fe40000000f00 */
[----:B----4-:R-:W-:Y:S01]  /*c960*/  F2FP.BF16.PACK_AB R187, R189, R174 ;  /* 0x000000aebdbb723e */ /* 0x010fe200000010ff */
[----:B---3--:R-:W-:Y:S02]  /*c970*/  FFMA.FTZ R2, R3, R162, R163 ;  /* 0x000000a203027223 */ /* 0x008fe400000100a3 */
[----:B------:R-:W-:Y:S01]  /*c980*/  IMAD.MOV.U32 R3, RZ, RZ, R164 ;  /* 0x000000ffff037224 */ /* 0x000fe200078e00a4 */
[----:B------:R-:W1:Y:S02]  /*c990*/  LDSM.16.MT88.4 R160, [R217+0x5900] ;  /* 0x00590000d9a0783b */ /* 0x000e640000004200 */
[----:B------:R-:W-:Y:S02]  /*c9a0*/  IMAD.MOV.U32 R164, RZ, RZ, R177 ;  /* 0x000000ffffa47224 */ /* 0x000fe400078e00b1 */
[----:B------:R-:W-:Y:S01]  /*c9b0*/  FFMA.FTZ R0, R0, R166, R167 ;  /* 0x000000a600007223 */ /* 0x000fe200000100a7 */
[----:B------:R-:W-:Y:S01]  /*c9c0*/  MOV R166, R178 ;  /* 0x000000b200a67202 */ /* 0x000fe20000000f00 */
[----:B------:R-:W-:Y:S02]  /*c9d0*/  IMAD.MOV.U32 R167, RZ, RZ, R179 ;  /* 0x000000ffffa77224 */ /* 0x000fe400078e00b3 */
[C---:B--2---:R-:W-:Y:S07]  /*c9e0*/  HMMA.16816.F32.BF16 R176, R184.reuse, R180, R4 ;  /* 0x000000b4b8b0723c */ /* 0x044fee0000041804 */
[----:B------:R-:W-:Y:S01]  /*c9f0*/  IMAD.MOV.U32 R4, RZ, RZ, R140 ;  /* 0x000000ffff047224 */ /* 0x000fe200078e008c */
[C---:B------:R-:W-:Y:S04]  /*ca00*/  HMMA.16816.F32.BF16 R180, R184.reuse, R182, R8 ;  /* 0x000000b6b8b4723c */ /* 0x040fe80000041808 */
[----:B------:R-:W-:Y:S01]  /*ca10*/  IMAD.MOV.U32 R5, RZ, RZ, R141 ;  /* 0x000000ffff057224 */ /* 0x000fe200078e008d */
[----:B------:R-:W-:Y:S01]  /*ca20*/  MOV R6, R146 ;  /* 0x0000009200067202 */ /* 0x000fe20000000f00 */
[----:B------:R-:W-:Y:S01]  /*ca30*/  IMAD.MOV.U32 R7, RZ, RZ, R147 ;  /* 0x000000ffff077224 */ /* 0x000fe200078e0093 */
[----:B------:R-:W-:Y:S01]  /*ca40*/  MOV R11, R145 ;  /* 0x00000091000b7202 */ /* 0x000fe20000000f00 */
[C---:B------:R-:W-:Y:S01]  /*ca50*/  HMMA.16816.F32.BF16 R132, R184.reuse, R136, R12 ;  /* 0x00000088b884723c */ /* 0x040fe2000004180c */
[----:B------:R-:W-:Y:S03]  /*ca60*/  LDSM.16.MT88.4 R12, [R217+0x8900] ;  /* 0x00890000d90c783b */ /* 0x000fe60000004200 */
[----:B------:R-:W-:Y:S04]  /*ca70*/  IMAD.MOV.U32 R10, RZ, RZ, R144 ;  /* 0x000000ffff0a7224 */ /* 0x000fe800078e0090 */
        /* <DEDUP_REMOVED lines=9> */
[----:B------:R-:W-:Y:S01]  /*cb10*/  IMAD.MOV.U32 R30, RZ, RZ, R5 ;  /* 0x000000ffff1e7224 */ /* 0x000fe200078e0005 */
[----:B------:R-:W-:Y:S01]  /*cb20*/  MOV R29, R6 ;  /* 0x00000006001d7202 */ /* 0x000fe20000000f00 */
[----:B------:R-:W-:Y:S01]  /*cb30*/  IMAD.MOV.U32 R28, RZ, RZ, R7 ;  /* 0x000000ffff1c7224 */ /* 0x000fe200078e0007 */
[----:B------:R-:W-:Y:S01]  /*cb40*/  MOV R32, R158 ;  /* 0x0000009e00207202 */ /* 0x000fe20000000f00 */
[----:B------:R-:W2:Y:S01]  /*cb50*/  LDSM.16.MT88.4 R4, [R220+0x5900] ;  /* 0x00590000dc04783b */ /* 0x000ea20000004200 */
[----:B------:R-:W-:Y:S03]  /*cb60*/  IMAD.MOV.U32 R35, RZ, RZ, R159 ;  /* 0x000000ffff237224 */ /* 0x000fe600078e009f */
[----:B------:R-:W-:Y:S02]  /*cb70*/  IMAD.MOV.U32 R33, RZ, RZ, R157 ;  /* 0x000000ffff217224 */ /* 0x000fe400078e009d */
[----:B------:R-:W-:Y:S02]  /*cb80*/  IMAD.MOV.U32 R34, RZ, RZ, R156 ;  /* 0x000000ffff227224 */ /* 0x000fe400078e009c */
[C---:B-1----:R-:W-:Y:S07]  /*cb90*/  HMMA.16816.F32.BF16 R156, R184.reuse, R160, R36 ;  /* 0x000000a0b89c723c */ /* 0x042fee0000041824 */
[----:B------:R-:W-:Y:S01]  /*cba0*/  MOV R36, R10 ;  /* 0x0000000a00247202 */ /* 0x000fe20000000f00 */
[C---:B------:R-:W-:Y:S04]  /*cbb0*/  HMMA.16816.F32.BF16 R160, R184.reuse, R162, R40 ;  /* 0x000000a2b8a0723c */ /* 0x040fe80000041828 */
[----:B------:R-:W-:Y:S01]  /*cbc0*/  IMAD.MOV.U32 R37, RZ, RZ, R11 ;  /* 0x000000ffff257224 */ /* 0x000fe200078e000b */
[----:B------:R-:W-:Y:S01]  /*cbd0*/  MOV R39, R166 ;  /* 0x000000a600277202 */ /* 0x000fe20000000f00 */
[----:B------:R-:W1:Y:S01]  /*cbe0*/  LDSM.16.MT88.4 R8, [R219+0x5900] ;  /* 0x00590000db08783b */ /* 0x000e620000004200 */
[----:B------:R-:W-:Y:S02]  /*cbf0*/  IMAD.MOV.U32 R38, RZ, RZ, R167 ;  /* 0x000000ffff267224 */ /* 0x000fe400078e00a7 */
[----:B------:R-:W-:Y:S03]  /*cc00*/  IMAD.MOV.U32 R42, RZ, RZ, R165 ;  /* 0x000000ffff2a7224 */ /* 0x000fe600078e00a5 */
[----:B------:R-:W-:Y:S02]  /*cc10*/  IMAD.MOV.U32 R43, RZ, RZ, R164 ;  /* 0x000000ffff2b7224 */ /* 0x000fe400078e00a4 */
[C---:B------:R-:W-:Y:S03]  /*cc20*/  HMMA.16816.F32.BF16 R164, R184.reuse, R168, R44 ;  /* 0x000000a8b8a4723c */ /* 0x040fe6000004182c */
        /* <DEDUP_REMOVED lines=76> */
.L_x_2884:
        /* <DEDUP_REMOVED lines=37> */
.L_x_2887:
[----:B--2---:R-:W2:Y:S01]  /*d340*/  LDL.64 R2, [R1+0x18] ;  /* 0x0000180001027983 */ /* 0x004ea20000100a00 */
        /* <DEDUP_REMOVED lines=10> */
[----:B------:R-:W-:Y:S06]  /*d3f0*/  BAR.SYNC.DEFER_BLOCKING 0x0 ;  /* 0x0000000000007b1d */ /* 0x000fec0000010000 */
[----:B------:R-:W-:Y:S06]  /*d400*/  LDSM.16.M88.4 R48, [R223+0x18100] ;  /* 0x01810000df30783b */ /* 0x000fec0000000200 */
[----:B-----5:R-:W1:Y:S06]  /*d410*/  LDSM.16.M88.4 R8, [R216+0xc100] ;  /* 0x00c10000d808783b */ /* 0x020e6c0000000200 */
[----:B------:R-:W1:Y:S06]  /*d420*/  LDSM.16.M88.4 R16, [R216+0xc900] ;  /* 0x00c90000d810783b */ /* 0x000e6c0000000200 */
[----:B------:R-:W1:Y:S06]  /*d430*/  LDSM.16.M88.4 R24, [R216+0xd100] ;  /* 0x00d10000d818783b */ /* 0x000e6c0000000200 */
[----:B------:R-:W1:Y:S06]  /*d440*/  LDSM.16.M88.4 R32, [R216+0xd900] ;  /* 0x00d90000d820783b */ /* 0x000e6c0000000200 */
[----:B------:R-:W1:Y:S06]  /*d450*/  LDSM.16.M88.4 R40, [R216+0xe100] ;  /* 0x00e10000d828783b */ /* 0x000e6c0000000200 */
[----:B------:R-:W1:Y:S06]  /*d460*/  LDSM.16.M88.4 R184, [R216+0xe900] ;  /* 0x00e90000d8b8783b */ /* 0x000e6c0000000200 */
[----:B------:R-:W-:Y:S01]  /*d470*/  LDSM.16.M88.4 R188, [R224+0x18100] ;  /* 0x01810000e0bc783b */ /* 0x000fe20000000200 */
[C---:B-1----:R-:W-:Y:S05]  /*d480*/  HMMA.16816.F32.BF16 R4, R48.reuse, R8, RZ ;  /* 0x000000083004723c */ /* 0x042fea00000418ff */
[----:B------:R-:W1:Y:S03]  /*d490*/  LDSM.16.M88.4 R192, [R227] ;  /* 0x00000000e3c0783b */ /* 0x000e660000000200 */
[C---:B------:R-:W-:Y:S03]  /*d4a0*/  HMMA.16816.F32.BF16 R8, R48.reuse, R10, RZ ;  /* 0x0000000a3008723c */ /* 0x040fe600000418ff */
[----:B------:R-:W1:Y:S06]  /*d4b0*/  LDSM.16.M88.4 R196, [R250] ;  /* 0x00000000fac4783b */ /* 0x000e6c0000000200 */
[----:B------:R-:W1:Y:S01]  /*d4c0*/  LDSM.16.M88.4 R200, [R249] ;  /* 0x00000000f9c8783b */ /* 0x000e620000000200 */
        /* <DEDUP_REMOVED lines=9> */
[----:B------:R-:W-:Y:S01]  /*d560*/  HMMA.16816.F32.BF16 R48, R48, R186, RZ ;  /* 0x000000ba3030723c */ /* 0x000fe200000418ff */
[----:B------:R-:W1:Y:S07]  /*d570*/  LDSM.16.M88.4 R184, [R248] ;  /* 0x00000000f8b8783b */ /* 0x000e6e0000000200 */
[C---:B-1----:R-:W-:Y:S08]  /*d580*/  HMMA.16816.F32.BF16 R4, R188.reuse, R192, R4 ;  /* 0x000000c0bc04723c */ /* 0x042ff00000041804 */
[C---:B------:R-:W-:Y:S01]  /*d590*/  HMMA.16816.F32.BF16 R8, R188.reuse, R194, R8 ;  /* 0x000000c2bc08723c */ /* 0x040fe20000041808 */
[----:B------:R-:W1:Y:S07]  /*d5a0*/  LDSM.16.M88.4 R192, [R247] ;  /* 0x00000000f7c0783b */ /* 0x000e6e0000000200 */
[C---:B------:R-:W-:Y:S08]  /*d5b0*/  HMMA.16816.F32.BF16 R12, R188.reuse, R196, R12 ;  /* 0x000000c4bc0c723c */ /* 0x040ff0000004180c */
[C---:B------:R-:W-:Y:S01]  /*d5c0*/  HMMA.16816.F32.BF16 R16, R188.reuse, R198, R16 ;  /* 0x000000c6bc10723c */ /* 0x040fe20000041810 */
[----:B------:R-:W1:Y:S07]  /*d5d0*/  LDSM.16.M88.4 R196, [R246] ;  /* 0x00000000f6c4783b */ /* 0x000e6e0000000200 */
[C---:B------:R-:W-:Y:S08]  /*d5e0*/  HMMA.16816.F32.BF16 R20, R188.reuse, R200, R20 ;  /* 0x000000c8bc14723c */ /* 0x040ff00000041814 */
[C---:B------:R-:W-:Y:S08]  /*d5f0*/  HMMA.16816.F32.BF16 R24, R188.reuse, R202, R24 ;  /* 0x000000cabc18723c */ /* 0x040ff00000041818 */
[C---:B------:R-:W-:Y:S08]  /*d600*/  HMMA.16816.F32.BF16 R28, R188.reuse, R184, R28 ;  /* 0x000000b8bc1c723c */ /* 0x040ff0000004181c */
[C---:B------:R-:W-:Y:S08]  /*d610*/  HMMA.16816.F32.BF16 R32, R188.reuse, R186, R32 ;  /* 0x000000babc20723c */ /* 0x040ff00000041820 */
[C---:B-1----:R-:W-:Y:S08]  /*d620*/  HMMA.16816.F32.BF16 R36, R188.reuse, R192, R36 ;  /* 0x000000c0bc24723c */ /* 0x042ff00000041824 */
        /* <DEDUP_REMOVED lines=14> */
[C---:B------:R-:W-:Y:S03]  /*d710*/  LEA R186, P0, R172.reuse, c[0x0][0x1f8], 0x1 ;  /* 0x00007e00acba7a11 */ /* 0x040fe600078008ff */
[----:B------:R-:W2:Y:S01]  /*d720*/  LDL.64 R208, [R1+0x38] ;  /* 0x0000380001d07983 */ /* 0x000ea20000100a00 */
[----:B------:R-:W-:Y:S01]  /*d730*/  LEA.HI.X R187, R172, c[0x0][0x1fc], R0, 0x1, P0 ;  /* 0x00007f00acbb7a11 */ /* 0x000fe200000f0c00 */
[----:B------:R-:W-:Y:S01]  /*d740*/  IMAD.WIDE.U32 R172, R204, UR24, R206 ;  /* 0x00000018ccac7c25 */ /* 0x000fe2000f8e00ce */
[----:B------:R-:W-:Y:S01]  /*d750*/  IADD3 R0, R185, UR4, RZ ;  /* 0x00000004b9007c10 */ /* 0x000fe2000fffe0ff */
[----:B------:R-:W-:Y:S02]  /*d760*/  UIADD3 UR24, UR24, -0x1, URZ ;  /* 0xffffffff18187890 */ /* 0x000fe4000fffe03f */
[----:B------:R3:W-:Y:S02]  /*d770*/  LDGSTS.E.BYPASS.LTC128B.128 [R251+0x3100], [R186.64], !P4 ;  /* 0x03100000bafb7fae */ /* 0x0007e4000e101d5e */
[----:B------:R-:W-:Y:S04]  /*d780*/  @UP0 USHF.R.S32.HI UR23, URZ, 0x1f, UR24 ;  /* 0x0000001f3f170899 */ /* 0x000fe80008011418 */
[----:B------:R-:W4:Y:S01]  /*d790*/  LDL.64 R206, [R1+0x40] ;  /* 0x0000400001ce7983 */ /* 0x000f220000100a00 */
[C---:B---3--:R-:W-:Y:S04]  /*d7a0*/  LEA R186, P0, R184.reuse, c[0x0][0x1f8], 0x1 ;  /* 0x00007e00b8ba7a11 */ /* 0x048fe800078008ff */
[----:B------:R-:W-:Y:S02]  /*d7b0*/  LEA.HI.X R187, R184, c[0x0][0x1fc], R0, 0x1, P0 ;  /* 0x00007f00b8bb7a11 */ /* 0x000fe400000f0c00 */
[----:B------:R-:W-:Y:S01]  /*d7c0*/  IADD3 R0, R173, UR4, RZ ;  /* 0x00000004ad007c10 */ /* 0x000fe2000fffe0ff */
[----:B------:R-:W-:Y:S01]  /*d7d0*/  ULDC.64 UR4, c[0x0][0x1e0] ;  /* 0x0000780000047ab9 */ /* 0x000fe20000000a00 */
[C---:B------:R-:W-:Y:S01]  /*d7e0*/  LEA R184, P0, R172.reuse, c[0x0][0x1f8], 0x1 ;  /* 0x00007e00acb87a11 */ /* 0x040fe200078008ff */
[----:B------:R3:W-:Y:S01]  /*d7f0*/  LDGSTS.E.BYPASS.LTC128B.128 [R251+0x6100], [R186.64], !P3 ;  /* 0x06100000bafb7fae */ /* 0x0007e2000d901d5e */
[----:B------:R-:W-:Y:S02]  /*d800*/  @UP0 UIMAD.WIDE.U32 UR26, UR24, UR4, URZ ;  /* 0x00000004181a02a5 */ /* 0x000fe4000f8e003f */
[----:B------:R-:W-:Y:S01]  /*d810*/  LEA.HI.X R185, R172, c[0x0][0x1fc], R0, 0x1, P0 ;  /* 0x00007f00acb97a11 */ /* 0x000fe200000f0c00 */
[----:B------:R-:W-:Y:S01]  /*d820*/  @UP0 UIMAD UR23, UR23, UR4, URZ ;  /* 0x00000004171702a4 */ /* 0x000fe2000f8e023f */
[----:B-1----:R-:W-:Y:S03]  /*d830*/  IADD3 R2, P0, R2, UR9, RZ ;  /* 0x0000000902027c10 */ /* 0x002fe6000ff1e0ff */
[----:B------:R1:W-:Y:S01]  /*d840*/  LDGSTS.E.BYPASS.LTC128B.128 [R251+0x9100], [R184.64], !P2 ;  /* 0x09100000b8fb7fae */ /* 0x0003e2000d101d5e */
[----:B------:R-:W-:Y:S01]  /*d850*/  IADD3.X R3, R3, UR8, RZ, P0, !PT ;  /* 0x0000000803037c10 */ /* 0x000fe200087fe4ff */
[----:B------:R-:W-:Y:S01]  /*d860*/  @UP0 UIMAD UR23, UR24, UR5, UR23 ;  /* 0x00000005181702a4 */ /* 0x000fe2000f8e0217 */
[C---:B------:R-:W-:Y:S03]  /*d870*/  IADD3 R172, P1, R2.reuse, UR19, RZ ;  /* 0x0000001302ac7c10 */ /* 0x040fe6000ff3e0ff */
[----:B------:R1:W-:Y:S01]  /*d880*/  LDGSTS.E.BYPASS.LTC128B.128 [R251+0x1100], [R2.64], !P5 ;  /* 0x0110000002fb7fae */ /* 0x0003e2000e901d5e */
[C---:B------:R-:W-:Y:S01]  /*d890*/  IADD3.X R173, R3.reuse, UR18, RZ, P1, !PT ;  /* 0x0000001203ad7c10 */ /* 0x040fe20008ffe4ff */
[----:B------:R-:W-:Y:S04]  /*d8a0*/  @UP0 UIADD3 UR4, UR27, UR23, URZ ;  /* 0x000000171b040290 */ /* 0x000fe8000fffe03f */
[----:B------:R1:W-:Y:S01]  /*d8b0*/  LDGSTS.E.BYPASS.LTC128B.128 [R251+0x4100], [R2.64+0x80], !P4 ;  /* 0x0410008002fb7fae */ /* 0x0003e2000e101d5e */
[----:B------:R-:W-:Y:S05]  /*d8c0*/  @UP0 UIMAD UR4, UR4, 0x60, URZ ;  /* 0x00000060040408a4 */ /* 0x000fea000f8e023f */
[----:B------:R1:W-:Y:S01]  /*d8d0*/  LDGSTS.E.BYPASS.LTC128B.128 [R251+0x7100], [R2.64+0x100], !P3 ;  /* 0x0710010002fb7fae */ /* 0x0003e2000d901d5e */
[C---:B---3--:R-:W-:Y:S04]  /*d8e0*/  IADD3 R186, P0, R2.reuse, UR9, RZ ;  /* 0x0000000902ba7c10 */ /* 0x048fe8000ff1e0ff */
[C---:B------:R-:W-:Y:S01]  /*d8f0*/  IADD3.X R187, R3.reuse, UR8, RZ, P0, !PT ;  /* 0x0000000803bb7c10 */ /* 0x040fe200087fe4ff */
[----:B------:R3:W-:Y:S01]  /*d900*/  LDGSTS.E.BYPASS.LTC128B.128 [R251+0xa100], [R2.64+0x180], !P2 ;  /* 0x0a10018002fb7fae */ /* 0x0007e2000d101d5e */
[C---:B-1----:R-:W-:Y:S05]  /*d910*/  IADD3 R184, P6, R2.reuse, UR17, RZ ;  /* 0x0000001102b87c10 */ /* 0x042fea000ffde0ff */
[----:B------:R1:W-:Y:S01]  /*d920*/  LDGSTS.E.BYPASS.LTC128B.128 [R251+0x2100], [R186.64], !P5 ;  /* 0x02100000bafb7fae */ /* 0x0003e2000e901d5e */
[C---:B------:R-:W-:Y:S05]  /*d930*/  IADD3.X R185, R3.reuse, UR16, RZ, P6, !PT ;  /* 0x0000001003b97c10 */ /* 0x040fea000b7fe4ff */
[----:B------:R1:W-:Y:S06]  /*d940*/  LDGSTS.E.BYPASS.LTC128B.128 [R251+0x5100], [R184.64], !P4 ;  /* 0x05100000b8fb7fae */ /* 0x0003ec000e101d5e */
[----:B------:R2:W-:Y:S01]  /*d950*/  LDGSTS.E.BYPASS.LTC128B.128 [R251+0x8100], [R172.64], !P3 ;  /* 0x08100000acfb7fae */ /* 0x0005e2000d901d5e */
[----:B---3--:R-:W-:Y:S04]  /*d960*/  IADD3 R2, P0, R2, UR21, RZ ;  /* 0x0000001502027c10 */ /* 0x008fe8000ff1e0ff */
[----:B------:R-:W-:Y:S02]  /*d970*/  IADD3.X R3, R3, UR20, RZ, P0, !PT ;  /* 0x0000001403037c10 */ /* 0x000fe400087fe4ff */
[----:B------:R-:W-:Y:S03]  /*d980*/  PLOP3.LUT P0, PT, PT, PT, UP0, 0x80, 0x0 ;  /* 0x000000000000781c */ /* 0x000fe60003f0f008 */
[----:B------:R3:W-:Y:S06]  /*d990*/  LDGSTS.E.BYPASS.LTC128B.128 [R251+0xb100], [R2.64], !P2 ;  /* 0x0b10000002fb7fae */ /* 0x0007ec000d101d5e */
[----:B-1----:R-:W-:Y:S06]  /*d9a0*/  LDSM.16.M88.4 R184, [R226+0x18100] ;  /* 0x01810000e2b8783b */ /* 0x002fec0000000200 */
[----:B------:R-:W1:Y:S06]  /*d9b0*/  LDSM.16.M88.4 R192, [R222+0xc100] ;  /* 0x00c10000dec0783b */ /* 0x000e6c0000000200 */
[----:B------:R-:W3:Y:S06]  /*d9c0*/  LDSM.16.M88.4 R200, [R222+0xc900] ;  /* 0x00c90000dec8783b */ /* 0x000eec0000000200 */
[----:B------:R-:W3:Y:S06]  /*d9d0*/  LDSM.16.M88.4 R188, [R222+0xd100] ;  /* 0x00d10000debc783b */ /* 0x000eec0000000200 */
[----:B------:R-:W0:Y:S06]  /*d9e0*/  LDGDEPBAR ;  /* 0x00000000000079af */ /* 0x000e2c0000000000 */
[----:B------:R-:W3:Y:S01]  /*d9f0*/  LDSM.16.M88.4 R196, [R222+0xd900] ;  /* 0x00d90000dec4783b */ /* 0x000ee20000000200 */
[C---:B-1----:R-:W-:Y:S08]  /*da00*/  HMMA.16816.F32.BF16 R4, R184.reuse, R192, R4 ;  /* 0x000000c0b804723c */ /* 0x042ff00000041804 */
[C---:B------:R-:W-:Y:S01]  /*da10*/  HMMA.16816.F32.BF16 R8, R184.reuse, R194, R8 ;  /* 0x000000c2b808723c */ /* 0x040fe20000041808 */
[----:B------:R-:W-:Y:S07]  /*da20*/  LDSM.16.M88.4 R192, [R222+0xe900] ;  /* 0x00e90000dec0783b */ /* 0x000fee0000000200 */
[C---:B---3--:R-:W-:Y:S08]  /*da30*/  HMMA.16816.F32.BF16 R12, R184.reuse, R200, R12 ;  /* 0x000000c8b80c723c */ /* 0x048ff0000004180c */
[C---:B------:R-:W-:Y:S01]  /*da40*/  HMMA.16816.F32.BF16 R16, R184.reuse, R202, R16 ;  /* 0x000000cab810723c */ /* 0x040fe20000041810 */
[----:B------:R-:W-:Y:S07]  /*da50*/  LDSM.16.M88.4 R200, [R221] ;  /* 0x00000000ddc8783b */ /* 0x000fee0000000200 */
[C---:B------:R-:W-:Y:S08]  /*da60*/  HMMA.16816.F32.BF16 R20, R184.reuse, R188, R20 ;  /* 0x000000bcb814723c */ /* 0x040ff00000041814 */
[C---:B------:R-:W-:Y:S01]  /*da70*/  HMMA.16816.F32.BF16 R24, R184.reuse, R190, R24 ;  /* 0x000000beb818723c */ /* 0x040fe20000041818 */
[----:B------:R-:W1:Y:S07]  /*da80*/  LDSM.16.M88.4 R188, [R222+0xe100] ;  /* 0x00e10000debc783b */ /* 0x000e6e0000000200 */
        /* <DEDUP_REMOVED lines=8> */
[----:B------:R-:W1:Y:S06]  /*db10*/  LDSM.16.M88.4 R184, [R221+0x800] ;  /* 0x00080000ddb8783b */ /* 0x000e6c0000000200 */
[----:B------:R-:W2:Y:S01]  /*db20*/  LDSM.16.M88.4 R192, [R221+0x1800] ;  /* 0x00180000ddc0783b */ /* 0x000ea20000000200 */
        /* <DEDUP_REMOVED lines=14> */
[----:B------:R-:W3:Y:S07]  /*dc10*/  LDSM.16.M88.4 R200, [R216+0xf900] ;  /* 0x00f90000d8c8783b */ /* 0x000eee0000000200 */
[C---:B-1----:R-:W-:Y:S08]  /*dc20*/  HMMA.16816.F32.BF16 R44, R196.reuse, R184, R44 ;  /* 0x000000b8c42c723c */ /* 0x042ff0000004182c */
[----:B------:R-:W-:Y:S01]  /*dc30*/  HMMA.16816.F32.BF16 R48, R196, R186, R48 ;  /* 0x000000bac430723c */ /* 0x000fe20000041830 */
[----:B------:R-:W1:Y:S06]  /*dc40*/  LDSM.16.M88.4 R184, [R216+0x10100] ;  /* 0x01010000d8b8783b */ /* 0x000e6c0000000200 */
[----:B------:R-:W-:Y:S01]  /*dc50*/  LDSM.16.M88.4 R196, [R216+0x11100] ;  /* 0x01110000d8c4783b */ /* 0x000fe20000000200 */
        /* <DEDUP_REMOVED lines=15> */
[C---:B---3--:R-:W-:Y:S08]  /*dd50*/  HMMA.16816.F32.BF16 R44, R188.reuse, R200, R44 ;  /* 0x000000c8bc2c723c */ /* 0x048ff0000004182c */
[----:B------:R-:W-:Y:S01]  /*dd60*/  HMMA.16816.F32.BF16 R48, R188, R202, R48 ;  /* 0x000000cabc30723c */ /* 0x000fe20000041830 */
[----:B------:R-:W3:Y:S06]  /*dd70*/  LDSM.16.M88.4 R188, [R243] ;  /* 0x00000000f3bc783b */ /* 0x000eec0000000200 */
[----:B------:R-:W4:Y:S01]  /*dd80*/  LDSM.16.M88.4 R200, [R242] ;  /* 0x00000000f2c8783b */ /* 0x000f220000000200 */
        /* <DEDUP_REMOVED lines=8> */
[----:B------:R-:W1:Y:S07]  /*de10*/  LDSM.16.M88.4 R188, [R241] ;  /* 0x00000000f1bc783b */ /* 0x000e6e0000000200 */
[C---:B----4-:R-:W-:Y:S08]  /*de20*/  HMMA.16816.F32.BF16 R28, R184.reuse, R200, R28 ;  /* 0x000000c8b81c723c */ /* 0x050ff0000004181c */
[C---:B------:R-:W-:Y:S01]  /*de30*/  HMMA.16816.F32.BF16 R32, R184.reuse, R202, R32 ;  /* 0x000000cab820723c */ /* 0x040fe20000041820 */
[----:B------:R-:W2:Y:S07]  /*de40*/  LDSM.16.M88.4 R200, [R222+0xf100] ;  /* 0x00f10000dec8783b */ /* 0x000eae0000000200 */
[C---:B-1----:R-:W-:Y:S08]  /*de50*/  HMMA.16816.F32.BF16 R36, R184.reuse, R188, R36 ;  /* 0x000000bcb824723c */ /* 0x042ff00000041824 */
[C---:B------:R-:W-:Y:S01]  /*de60*/  HMMA.16816.F32.BF16 R40, R184.reuse, R190, R40 ;  /* 0x000000beb828723c */ /* 0x040fe20000041828 */
[----:B------:R-:W-:Y:S07]  /*de70*/  LDSM.16.M88.4 R188, [R222+0x10100] ;  /* 0x01010000debc783b */ /* 0x000fee0000000200 */
[C---:B------:R-:W-:Y:S08]  /*de80*/  HMMA.16816.F32.BF16 R44, R184.reuse, R192, R44 ;  /* 0x000000c0b82c723c */ /* 0x040ff0000004182c */
[----:B------:R-:W-:Y:S01]  /*de90*/  HMMA.16816.F32.BF16 R48, R184, R194, R48 ;  /* 0x000000c2b830723c */ /* 0x000fe20000041830 */
[----:B------:R-:W1:Y:S06]  /*dea0*/  LDSM.16.M88.4 R184, [R222+0xf900] ;  /* 0x00f90000deb8783b */ /* 0x000e6c0000000200 */
[----:B------:R-:W3:Y:S01]  /*deb0*/  LDSM.16.M88.4 R192, [R222+0x10900] ;  /* 0x01090000dec0783b */ /* 0x000ee20000000200 */
        /* <DEDUP_REMOVED lines=22> */
[C---:B--2---:R-:W-:Y:S08]  /*e020*/  HMMA.16816.F32.BF16 R12, R188.reuse, R200, R12 ;  /* 0x000000c8bc0c723c */ /* 0x044ff0000004180c */
[C---:B------:R-:W-:Y:S01]  /*e030*/  HMMA.16816.F32.BF16 R16, R188.reuse, R202, R16 ;  /* 0x000000cabc10723c */ /* 0x040fe20000041810 */
[----:B------:R-:W2:Y:S07]  /*e040*/  LDSM.16.M88.4 R200, [R221+0x5800] ;  /* 0x00580000ddc8783b */ /* 0x000eae0000000200 */
[C---:B-1----:R-:W-:Y:S08]  /*e050*/  HMMA.16816.F32.BF16 R20, R188.reuse, R184, R20 ;  /* 0x000000b8bc14723c */ /* 0x042ff00000041814 */
[C---:B------:R-:W-:Y:S01]  /*e060*/  HMMA.16816.F32.BF16 R24, R188.reuse, R186, R24 ;  /* 0x000000babc18723c */ /* 0x040fe20000041818 */
[----:B------:R-:W-:Y:S07]  /*e070*/  LDSM.16.M88.4 R184, [R223+0x20100] ;  /* 0x02010000dfb8783b */ /* 0x000fee0000000200 */
[C---:B---3--:R-:W-:Y:S08]  /*e080*/  HMMA.16816.F32.BF16 R28, R188.reuse, R192, R28 ;  /* 0x000000c0bc1c723c */ /* 0x048ff0000004181c */
[C---:B------:R-:W-:Y:S01]  /*e090*/  HMMA.16816.F32.BF16 R32, R188.reuse, R194, R32 ;  /* 0x000000c2bc20723c */ /* 0x040fe20000041820 */
[----:B------:R-:W1:Y:S07]  /*e0a0*/  LDSM.16.M88.4 R192, [R216+0x12100] ;  /* 0x01210000d8c0783b */ /* 0x000e6e0000000200 */
[C---:B------:R-:W-:Y:S08]  /*e0b0*/  HMMA.16816.F32.BF16 R36, R188.reuse, R196, R36 ;  /* 0x000000c4bc24723c */ /* 0x040ff00000041824 */
[C---:B------:R-:W-:Y:S01]  /*e0c0*/  HMMA.16816.F32.BF16 R40, R188.reuse, R198, R40 ;  /* 0x000000c6bc28723c */ /* 0x040fe20000041828 */
[----:B------:R-:W3:Y:S07]  /*e0d0*/  LDSM.16.M88.4 R196, [R216+0x12900] ;  /* 0x01290000d8c4783b */ /* 0x000eee0000000200 */
[C---:B--2---:R-:W-:Y:S08]  /*e0e0*/  HMMA.16816.F32.BF16 R44, R188.reuse, R200, R44 ;  /* 0x000000c8bc2c723c */ /* 0x044ff0000004182c */
[----:B------:R-:W-:Y:S01]  /*e0f0*/  HMMA.16816.F32.BF16 R48, R188, R202, R48 ;  /* 0x000000cabc30723c */ /* 0x000fe20000041830 */
[----:B------:R-:W2:Y:S06]  /*e100*/  LDSM.16.M88.4 R188, [R216+0x13100] ;  /* 0x01310000d8bc783b */ /* 0x000eac0000000200 */
[----:B------:R-:W4:Y:S01]  /*e110*/  LDSM.16.M88.4 R200, [R216+0x13900] ;  /* 0x01390000d8c8783b */ /* 0x000f220000000200 */
[C---:B-1----:R-:W-:Y:S08]  /*e120*/  HMMA.16816.F32.BF16 R4, R184.reuse, R192, R4 ;  /* 0x000000c0b804723c */ /* 0x042ff00000041804 */
[C---:B------:R-:W-:Y:S01]  /*e130*/  HMMA.16816.F32.BF16 R8, R184.reuse, R194, R8 ;  /* 0x000000c2b808723c */ /* 0x040fe20000041808 */
[----:B------:R-:W-:Y:S07]  /*e140*/  LDSM.16.M88.4 R192, [R216+0x14900] ;  /* 0x01490000d8c0783b */ /* 0x000fee0000000200 */
[C---:B---3--:R-:W-:Y:S08]  /*e150*/  HMMA.16816.F32.BF16 R12, R184.reuse, R196, R12 ;  /* 0x000000c4b80c723c */ /* 0x048ff0000004180c */
[C---:B------:R-:W-:Y:S01]  /*e160*/  HMMA.16816.F32.BF16 R16, R184.reuse, R198, R16 ;  /* 0x000000c6b810723c */ /* 0x040fe20000041810 */
[----:B------:R-:W-:Y:S07]  /*e170*/  LDSM.16.M88.4 R196, [R224+0x20100] ;  /* 0x02010000e0c4783b */ /* 0x000fee0000000200 */
[C---:B--2---:R-:W-:Y:S08]  /*e180*/  HMMA.16816.F32.BF16 R20, R184.reuse, R188, R20 ;  /* 0x000000bcb814723c */ /* 0x044ff00000041814 */
[C---:B------:R-:W-:Y:S01]  /*e190*/  HMMA.16816.F32.BF16 R24, R184.reuse, R190, R24 ;  /* 0x000000beb818723c */ /* 0x040fe20000041818 */
[----:B------:R-:W1:Y:S07]  /*e1a0*/  LDSM.16.M88.4 R188, [R216+0x14100] ;  /* 0x01410000d8bc783b */ /* 0x000e6e0000000200 */
[C---:B----4-:R-:W-:Y:S08]  /*e1b0*/  HMMA.16816.F32.BF16 R28, R184.reuse, R200, R28 ;  /* 0x000000c8b81c723c */ /* 0x050ff0000004181c */
[C---:B------:R-:W-:Y:S01]  /*e1c0*/  HMMA.16816.F32.BF16 R32, R184.reuse, R202, R32 ;  /* 0x000000cab820723c */ /* 0x040fe20000041820 */
[----:B------:R-:W2:Y:S07]  /*e1d0*/  LDSM.16.M88.4 R200, [R239] ;  /* 0x00000000efc8783b */ /* 0x000eae0000000200 */
[C---:B-1----:R-:W-:Y:S08]  /*e1e0*/  HMMA.16816.F32.BF16 R36, R184.reuse, R188, R36 ;  /* 0x000000bcb824723c */ /* 0x042ff00000041824 */
[C---:B------:R-:W-:Y:S01]  /*e1f0*/  HMMA.16816.F32.BF16 R40, R184.reuse, R190, R40 ;  /* 0x000000beb828723c */ /* 0x040fe20000041828 */
[----:B------:R-:W-:Y:S07]  /*e200*/  LDSM.16.M88.4 R188, [R237] ;  /* 0x00000000edbc783b */ /* 0x000fee0000000200 */
[C---:B------:R-:W-:Y:S08]  /*e210*/  HMMA.16816.F32.BF16 R44, R184.reuse, R192, R44 ;  /* 0x000000c0b82c723c */ /* 0x040ff0000004182c */
[----:B------:R-:W-:Y:S01]  /*e220*/  HMMA.16816.F32.BF16 R48, R184, R194, R48 ;  /* 0x000000c2b830723c */ /* 0x000fe20000041830 */
[----:B------:R-:W1:Y:S06]  /*e230*/  LDSM.16.M88.4 R184, [R238] ;  /* 0x00000000eeb8783b */ /* 0x000e6c0000000200 */
[----:B------:R-:W3:Y:S01]  /*e240*/  LDSM.16.M88.4 R192, [R236] ;  /* 0x00000000ecc0783b */ /* 0x000ee20000000200 */
[C---:B--2---:R-:W-:Y:S08]  /*e250*/  HMMA.16816.F32.BF16 R4, R196.reuse, R200, R4 ;  /* 0x000000c8c404723c */ /* 0x044ff00000041804 */
[C---:B------:R-:W-:Y:S01]  /*e260*/  HMMA.16816.F32.BF16 R8, R196.reuse, R202, R8 ;  /* 0x000000cac408723c */ /* 0x040fe20000041808 */
[----:B------:R-:W2:Y:S07]  /*e270*/  LDSM.16.M88.4 R200, [R235] ;  /* 0x00000000ebc8783b */ /* 0x000eae0000000200 */
[C---:B-1----:R-:W-:Y:S08]  /*e280*/  HMMA.16816.F32.BF16 R12, R196.reuse, R184, R12 ;  /* 0x000000b8c40c723c */ /* 0x042ff0000004180c */
[C---:B------:R-:W-:Y:S01]  /*e290*/  HMMA.16816.F32.BF16 R16, R196.reuse, R186, R16 ;  /* 0x000000bac410723c */ /* 0x040fe20000041810 */
[----:B------:R-:W1:Y:S07]  /*e2a0*/  LDSM.16.M88.4 R184, [R234] ;  /* 0x00000000eab8783b */ /* 0x000e6e0000000200 */
        /* <DEDUP_REMOVED lines=34> */
[----:B------:R-:W1:Y:S07]  /*e4d0*/  LDSM.16.M88.4 R192, [R221+0x8000] ;  /* 0x00800000ddc0783b */ /* 0x000e6e0000000200 */
[C---:B---3--:R-:W-:Y:S08]  /*e4e0*/  HMMA.16816.F32.BF16 R12, R184.reuse, R196, R12 ;  /* 0x000000c4b80c723c */ /* 0x048ff0000004180c */
[C---:B------:R-:W-:Y:S01]  /*e4f0*/  HMMA.16816.F32.BF16 R16, R184.reuse, R198, R16 ;  /* 0x000000c6b810723c */ /* 0x040fe20000041810 */
[----:B------:R-:W-:Y:S07]  /*e500*/  LDSM.16.M88.4 R196, [R223+0x24100] ;  /* 0x02410000dfc4783b */ /* 0x000fee0000000200 */
[C---:B--2---:R-:W-:Y:S08]  /*e510*/  HMMA.16816.F32.BF16 R20, R184.reuse, R188, R20 ;  /* 0x000000bcb814723c */ /* 0x044ff00000041814 */
[C---:B------:R-:W-:Y:S01]  /*e520*/  HMMA.16816.F32.BF16 R24, R184.reuse, R190, R24 ;  /* 0x000000beb818723c */ /* 0x040fe20000041818 */
[----:B------:R-:W2:Y:S07]  /*e530*/  LDSM.16.M88.4 R188, [R221+0x8800] ;  /* 0x00880000ddbc783b */ /* 0x000eae0000000200 */
[C---:B----4-:R-:W-:Y:S08]  /*e540*/  HMMA.16816.F32.BF16 R28, R184.reuse, R200, R28 ;  /* 0x000000c8b81c723c */ /* 0x050ff0000004181c */
[C---:B------:R-:W-:Y:S01]  /*e550*/  HMMA.16816.F32.BF16 R32, R184.reuse, R202, R32 ;  /* 0x000000cab820723c */ /* 0x040fe20000041820 */
[----:B------:R-:W3:Y:S07]  /*e560*/  LDSM.16.M88.4 R200, [R216+0x15100] ;  /* 0x01510000d8c8783b */ /* 0x000eee0000000200 */
[C---:B-1----:R-:W-:Y:S08]  /*e570*/  HMMA.16816.F32.BF16 R36, R184.reuse, R192, R36 ;  /* 0x000000c0b824723c */ /* 0x042ff00000041824 */
[C---:B------:R-:W-:Y:S01]  /*e580*/  HMMA.16816.F32.BF16 R40, R184.reuse, R194, R40 ;  /* 0x000000c2b828723c */ /* 0x040fe20000041828 */
[----:B------:R-:W1:Y:S07]  /*e590*/  LDSM.16.M88.4 R192, [R216+0x15900] ;  /* 0x01590000d8c0783b */ /* 0x000e6e0000000200 */
[C---:B--2---:R-:W-:Y:S08]  /*e5a0*/  HMMA.16816.F32.BF16 R44, R184.reuse, R188, R44 ;  /* 0x000000bcb82c723c */ /* 0x044ff0000004182c */
[----:B------:R-:W-:Y:S01]  /*e5b0*/  HMMA.16816.F32.BF16 R48, R184, R190, R48 ;  /* 0x000000beb830723c */ /* 0x000fe20000041830 */
[----:B------:R-:W2:Y:S06]  /*e5c0*/  LDSM.16.M88.4 R184, [R216+0x16100] ;  /* 0x01610000d8b8783b */ /* 0x000eac0000000200 */
[----:B------:R-:W4:Y:S01]  /*e5d0*/  LDSM.16.M88.4 R188, [R216+0x16900] ;  /* 0x01690000d8bc783b */ /* 0x000f220000000200 */
[C---:B---3--:R-:W-:Y:S08]  /*e5e0*/  HMMA.16816.F32.BF16 R4, R196.reuse, R200, R4 ;  /* 0x000000c8c404723c */ /* 0x048ff00000041804 */
[C---:B------:R-:W-:Y:S01]  /*e5f0*/  HMMA.16816.F32.BF16 R8, R196.reuse, R202, R8 ;  /* 0x000000cac408723c */ /* 0x040fe20000041808 */
[----:B------:R-:W3:Y:S07]  /*e600*/  LDSM.16.M88.4 R200, [R216+0x17100] ;  /* 0x01710000d8c8783b */ /* 0x000eee0000000200 */
[C---:B-1----:R-:W-:Y:S08]  /*e610*/  HMMA.16816.F32.BF16 R12, R196.reuse, R192, R12 ;  /* 0x000000c0c40c723c */ /* 0x042ff0000004180c */
[C---:B------:R-:W-:Y:S01]  /*e620*/  HMMA.16816.F32.BF16 R16, R196.reuse, R194, R16 ;  /* 0x000000c2c410723c */ /* 0x040fe20000041810 */
[----:B------:R-:W1:Y:S07]  /*e630*/  LDSM.16.M88.4 R192, [R216+0x17900] ;  /* 0x01790000d8c0783b */ /* 0x000e6e0000000200 */
[C---:B--2---:R-:W-:Y:S08]  /*e640*/  HMMA.16816.F32.BF16 R20, R196.reuse, R184, R20 ;  /* 0x000000b8c414723c */ /* 0x044ff00000041814 */
[C---:B------:R-:W-:Y:S01]  /*e650*/  HMMA.16816.F32.BF16 R24, R196.reuse, R186, R24 ;  /* 0x000000bac418723c */ /* 0x040fe20000041818 */
[----:B------:R-:W-:Y:S07]  /*e660*/  LDSM.16.M88.4 R184, [R224+0x24100] ;  /* 0x02410000e0b8783b */ /* 0x000fee0000000200 */
[C---:B----4-:R-:W-:Y:S08]  /*e670*/  HMMA.16816.F32.BF16 R28, R196.reuse, R188, R28 ;  /* 0x000000bcc41c723c */ /* 0x050ff0000004181c */
[C---:B------:R-:W-:Y:S01]  /*e680*/  HMMA.16816.F32.BF16 R32, R196.reuse, R190, R32 ;  /* 0x000000bec420723c */ /* 0x040fe20000041820 */
[----:B------:R-:W2:Y:S07]  /*e690*/  LDSM.16.M88.4 R188, [R233] ;  /* 0x00000000e9bc783b */ /* 0x000eae0000000200 */
[C---:B---3--:R-:W-:Y:S08]  /*e6a0*/  HMMA.16816.F32.BF16 R36, R196.reuse, R200, R36 ;  /* 0x000000c8c424723c */ /* 0x048ff00000041824 */
[C---:B------:R-:W-:Y:S01]  /*e6b0*/  HMMA.16816.F32.BF16 R40, R196.reuse, R202, R40 ;  /* 0x000000cac428723c */ /* 0x040fe20000041828 */
[----:B------:R-:W3:Y:S07]  /*e6c0*/  LDSM.16.M88.4 R200, [R232] ;  /* 0x00000000e8c8783b */ /* 0x000eee0000000200 */
[C---:B-1----:R-:W-:Y:S08]  /*e6d0*/  HMMA.16816.F32.BF16 R44, R196.reuse, R192, R44 ;  /* 0x000000c0c42c723c */ /* 0x042ff0000004182c */
[----:B------:R-:W-:Y:S01]  /*e6e0*/  HMMA.16816.F32.BF16 R48, R196, R194, R48 ;  /* 0x000000c2c430723c */ /* 0x000fe20000041830 */
[----:B------:R-:W1:Y:S06]  /*e6f0*/  LDSM.16.M88.4 R192, [R231] ;  /* 0x00000000e7c0783b */ /* 0x000e6c0000000200 */
[----:B------:R-:W4:Y:S01]  /*e700*/  LDSM.16.M88.4 R196, [R230] ;  /* 0x00000000e6c4783b */ /* 0x000f220000000200 */
[C---:B--2---:R-:W-:Y:S08]  /*e710*/  HMMA.16816.F32.BF16 R4, R184.reuse, R188, R4 ;  /* 0x000000bcb804723c */ /* 0x044ff00000041804 */
[C---:B------:R-:W-:Y:S01]  /*e720*/  HMMA.16816.F32.BF16 R8, R184.reuse, R190, R8 ;  /* 0x000000beb808723c */ /* 0x040fe20000041808 */
[----:B------:R-:W2:Y:S07]  /*e730*/  LDSM.16.M88.4 R188, [R229] ;  /* 0x00000000e5bc783b */ /* 0x000eae0000000200 */
[C---:B---3--:R-:W-:Y:S08]  /*e740*/  HMMA.16816.F32.BF16 R12, R184.reuse, R200, R12 ;  /* 0x000000c8b80c723c */ /* 0x048ff0000004180c */
[C---:B------:R-:W-:Y:S01]  /*e750*/  HMMA.16816.F32.BF16 R16, R184.reuse, R202, R16 ;  /* 0x000000cab810723c */ /* 0x040fe20000041810 */
[----:B------:R-:W3:Y:S07]  /*e760*/  LDSM.16.M88.4 R200, [R228] ;  /* 0x00000000e4c8783b */ /* 0x000eee0000000200 */
[C---:B-1----:R-:W-:Y:S08]  /*e770*/  HMMA.16816.F32.BF16 R20, R184.reuse, R192, R20 ;  /* 0x000000c0b814723c */ /* 0x042ff00000041814 */
[C---:B------:R-:W-:Y:S01]  /*e780*/  HMMA.16816.F32.BF16 R24, R184.reuse, R194, R24 ;  /* 0x000000c2b818723c */ /* 0x040fe20000041818 */
[----:B------:R-:W-:Y:S07]  /*e790*/  LDSM.16.M88.4 R192, [R226+0x24100] ;  /* 0x02410000e2c0783b */ /* 0x000fee0000000200 */
[C---:B----4-:R-:W-:Y:S08]  /*e7a0*/  HMMA.16816.F32.BF16 R28, R184.reuse, R196, R28 ;  /* 0x000000c4b81c723c */ /* 0x050ff0000004181c */
[C---:B------:R-:W-:Y:S01]  /*e7b0*/  HMMA.16816.F32.BF16 R32, R184.reuse, R198, R32 ;  /* 0x000000c6b820723c */ /* 0x040fe20000041820 */
[----:B------:R-:W1:Y:S07]  /*e7c0*/  LDSM.16.M88.4 R196, [R222+0x15100] ;  /* 0x01510000dec4783b */ /* 0x000e6e0000000200 */
[C---:B--2---:R-:W-:Y:S08]  /*e7d0*/  HMMA.16816.F32.BF16 R36, R184.reuse, R188, R36 ;  /* 0x000000bcb824723c */ /* 0x044ff00000041824 */
[C---:B------:R-:W-:Y:S01]  /*e7e0*/  HMMA.16816.F32.BF16 R40, R184.reuse, R190, R40 ;  /* 0x000000beb828723c */ /* 0x040fe20000041828 */
[----:B------:R-:W2:Y:S07]  /*e7f0*/  LDSM.16.M88.4 R188, [R222+0x15900] ;  /* 0x01590000debc783b */ /* 0x000eae0000000200 */
[C---:B---3--:R-:W-:Y:S08]  /*e800*/  HMMA.16816.F32.BF16 R44, R184.reuse, R200, R44 ;  /* 0x000000c8b82c723c */ /* 0x048ff0000004182c */
[----:B------:R-:W-:Y:S01]  /*e810*/  HMMA.16816.F32.BF16 R48, R184, R202, R48 ;  /* 0x000000cab830723c */ /* 0x000fe20000041830 */
[----:B------:R-:W3:Y:S06]  /*e820*/  LDSM.16.M88.4 R184, [R222+0x16100] ;  /* 0x01610000deb8783b */ /* 0x000eec0000000200 */
[----:B------:R-:W4:Y:S01]  /*e830*/  LDSM.16.M88.4 R200, [R222+0x16900] ;  /* 0x01690000dec8783b */ /* 0x000f220000000200 */
        /* <DEDUP_REMOVED lines=20> */
[C---:B------:R-:W-:Y:S08]  /*e980*/  HMMA.16816.F32.BF16 R8, R184.reuse, R202, R8 ;  /* 0x000000cab808723c */ /* 0x040ff00000041808 */
[C---:B-1----:R-:W-:Y:S08]  /*e990*/  HMMA.16816.F32.BF16 R12, R184.reuse, R196, R12 ;  /* 0x000000c4b80c723c */ /* 0x042ff0000004180c */
[C---:B------:R-:W-:Y:S01]  /*e9a0*/  HMMA.16816.F32.BF16 R16, R184.reuse, R198, R16 ;  /* 0x000000c6b810723c */ /* 0x040fe20000041810 */
[----:B------:R-:W1:Y:S03]  /*e9b0*/  LDSM.16.M88.4 R196, [R221+0xb000] ;  /* 0x00b00000ddc4783b */ /* 0x000e660000000200 */
[----:B------:R-:W-:Y:S02]  /*e9c0*/  FMNMX.FTZ R0, R4, R174, !PT ;  /* 0x000000ae04007209 */ /* 0x000fe40007810000 */
[----:B------:R-:W-:Y:S02]  /*e9d0*/  FMNMX.FTZ R2, R6, R175, !PT ;  /* 0x000000af06027209 */ /* 0x000fe40007810000 */
[C---:B--2---:R-:W-:Y:S04]  /*e9e0*/  HMMA.16816.F32.BF16 R20, R184.reuse, R188, R20 ;  /* 0x000000bcb814723c */ /* 0x044fe80000041814 */
[----:B------:R-:W-:Y:S02]  /*e9f0*/  FMNMX.FTZ R0, R5, R0, !PT ;  /* 0x0000000005007209 */ /* 0x000fe40007810000 */
[----:B------:R-:W-:Y:S02]  /*ea00*/  FMNMX.FTZ R2, R7, R2, !PT ;  /* 0x0000000207027209 */ /* 0x000fe40007810000 */
[C---:B------:R-:W-:Y:S01]  /*ea10*/  HMMA.16816.F32.BF16 R24, R184.reuse, R190, R24 ;  /* 0x000000beb818723c */ /* 0x040fe20000041818 */
[----:B------:R-:W2:Y:S01]  /*ea20*/  LDSM.16.M88.4 R188, [R221+0xb800] ;  /* 0x00b80000ddbc783b */ /* 0x000ea20000000200 */
[----:B------:R-:W-:Y:S04]  /*ea30*/  DEPBAR.LE SB0, 0x0 ;  /* 0x000080000000791a */ /* 0x000fe80000000000 */
[----:B------:R-:W-:Y:S01]  /*ea40*/  FMNMX.FTZ R0, R8, R0, !PT ;  /* 0x0000000008007209 */ /* 0x000fe20007810000 */
[----:B------:R-:W-:Y:S01]  /*ea50*/  BAR.SYNC.DEFER_BLOCKING 0x0 ;  /* 0x0000000000007b1d */ /* 0x000fe20000010000 */
[C---:B----4-:R-:W-:Y:S05]  /*ea60*/  HMMA.16816.F32.BF16 R28, R184.reuse, R192, R28 ;  /* 0x000000c0b81c723c */ /* 0x050fea000004181c */
        /* <DEDUP_REMOVED lines=12> */
[----:B------:R-:W-:Y:S02]  /*eb30*/  FMNMX.FTZ R2, R15, R2, !PT ;  /* 0x000000020f027209 */ /* 0x000fe40007810000 */
[C---:B--2---:R-:W-:Y:S04]  /*eb40*/  HMMA.16816.F32.BF16 R44, R184.reuse, R188, R44 ;  /* 0x000000bcb82c723c */ /* 0x044fe8000004182c */
        /* <DEDUP_REMOVED lines=35> */
[----:B------:R-:W-:Y:S04]  /*ed80*/  FMNMX.FTZ R0, R50, R0, !PT ;  /* 0x0000000032007209 */ /* 0x000fe80007810000 */
[----:B------:R-:W-:Y:S05]  /*ed90*/  FMNMX.FTZ R0, R51, R0, !PT ;  /* 0x0000000033007209 */ /* 0x000fea0007810000 */
[----:B------:R-:W2:Y:S01]  /*eda0*/  SHFL.BFLY PT, R2, R0, 0x2, 0x1f ;  /* 0x0c401f0000027f89 */ /* 0x000ea200000e0000 */
[----:B-1----:R-:W-:Y:S05]  /*edb0*/  FMNMX.FTZ R173, R173, R3, !PT ;  /* 0x00000003adad7209 */ /* 0x002fea0007810000 */
[----:B------:R-:W1:Y:S01]  /*edc0*/  SHFL.BFLY PT, R172, R173, 0x1, 0x1f ;  /* 0x0c201f00adac7f89 */ /* 0x000e6200000e0000 */
[----:B--2---:R-:W-:Y:S02]  /*edd0*/  FMNMX.FTZ R0, R0, R2, !PT ;  /* 0x0000000200007209 */ /* 0x004fe40007810000 */
[----:B------:R-:W-:Y:S03]  /*ede0*/  MOV R2, UR26 ;  /* 0x0000001a00027c02 */ /* 0x000fe60008000f00 */
[----:B------:R-:W2:Y:S02]  /*edf0*/  SHFL.BFLY PT, R3, R0, 0x1, 0x1f ;  /* 0x0c201f0000037f89 */ /* 0x000ea400000e0000 */
[----:B------:R-:W-:Y:S01]  /*ee00*/  @P0 IMAD.WIDE.U32 R184, R2, 0x60, R184 ;  /* 0x0000006002b80825 */ /* 0x000fe200078e00b8 */
[----:B-1----:R-:W-:Y:S05]  /*ee10*/  FMNMX.FTZ R173, R173, R172, !PT ;  /* 0x000000acadad7209 */ /* 0x002fea0007810000 */
[C---:B------:R-:W-:Y:S02]  /*ee20*/  FMUL.FTZ R196, R173.reuse, c[0x0][0x2d0] ;  /* 0x0000b400adc47a20 */ /* 0x040fe40000410000 */
[----:B------:R-:W-:Y:S01]  /*ee30*/  FADD.FTZ R2, -R173, R174 ;  /* 0x000000aead027221 */ /* 0x000fe20000010100 */
[----:B------:R-:W-:Y:S01]  /*ee40*/  @P0 SHF.L.U32 R174, R184, 0x1, RZ ;  /* 0x00000001b8ae0819 */ /* 0x000fe200000006ff */
[--C-:B------:R-:W-:Y:S02]  /*ee50*/  FFMA.FTZ R4, R4, c[0x0][0x2d0], -R196.reuse ;  /* 0x0000b40004047a23 */ /* 0x100fe400000108c4 */
[--C-:B------:R-:W-:Y:S01]  /*ee60*/  FFMA.FTZ R8, R8, c[0x0][0x2d0], -R196.reuse ;  /* 0x0000b40008087a23 */ /* 0x100fe200000108c4 */
[----:B------:R-:W-:Y:S01]  /*ee70*/  @P0 IADD3 R186, P6, R174, 0x80, RZ ;  /* 0x00000080aeba0810 */ /* 0x000fe20007fde0ff */
[----:B------:R1:W-:Y:S01]  /*ee80*/  MUFU.EX2 R212, R4 ;  /* 0x0000000400d47308 */ /* 0x0003e20000000800 */
[----:B--2---:R-:W-:Y:S01]  /*ee90*/  FMNMX.FTZ R172, R0, R3, !PT ;  /* 0x0000000300ac7209 */ /* 0x004fe20007810000 */
[----:B------:R-:W-:Y:S01]  /*eea0*/  FMUL.FTZ R0, R2, c[0x0][0x2d0] ;  /* 0x0000b40002007a20 */ /* 0x000fe20000410000 */
[----:B------:R-:W-:Y:S01]  /*eeb0*/  @P0 IADD3 R3, R185, UR4, RZ ;  /* 0x00000004b9030c10 */ /* 0x000fe2000fffe0ff */
[--C-:B------:R-:W-:Y:S01]  /*eec0*/  FFMA.FTZ R9, R9, c[0x0][0x2d0], -R196.reuse ;  /* 0x0000b40009097a23 */ /* 0x100fe200000108c4 */
[----:B------:R-:W-:Y:S01]  /*eed0*/  @P0 IADD3 R186, P1, R186, c[0x0][0x1c8], RZ ;  /* 0x00007200baba0a10 */ /* 0x000fe20007f3e0ff */
[--C-:B------:R-:W-:Y:S01]  /*eee0*/  FFMA.FTZ R12, R12, c[0x0][0x2d0], -R196.reuse ;  /* 0x0000b4000c0c7a23 */ /* 0x100fe200000108c4 */
[----:B------:R-:W-:Y:S01]  /*eef0*/  @P0 SHF.L.U64.HI R3, R184, 0x1, R3 ;  /* 0x00000001b8030819 */ /* 0x000fe20000010203 */
[--C-:B------:R-:W-:Y:S02]  /*ef00*/  FFMA.FTZ R13, R13, c[0x0][0x2d0], -R196.reuse ;  /* 0x0000b4000d0d7a23 */ /* 0x100fe400000108c4 */
[----:B------:R2:W3:Y:S01]  /*ef10*/  MUFU.EX2 R2, R0 ;  /* 0x0000000000027308 */ /* 0x0004e20000000800 */
[--C-:B------:R-:W-:Y:S01]  /*ef20*/  @P0 IADD3.X R187, RZ, c[0x0][0x1cc], R3.reuse, P1, P6 ;  /* 0x00007300ffbb0a10 */ /* 0x100fe20000fec403 */
[--C-:B------:R-:W-:Y:S01]  /*ef30*/  FFMA.FTZ R16, R16, c[0x0][0x2d0], -R196.reuse ;  /* 0x0000b40010107a23 */ /* 0x100fe200000108c4 */
[----:B------:R-:W-:Y:S01]  /*ef40*/  @P0 IADD3 R184, P6, R174, 0x100, RZ ;  /* 0x00000100aeb80810 */ /* 0x000fe20007fde0ff */
[--C-:B------:R-:W-:Y:S02]  /*ef50*/  FFMA.FTZ R17, R17, c[0x0][0x2d0], -R196.reuse ;  /* 0x0000b40011117a23 */ /* 0x100fe400000108c4 */
[--C-:B------:R-:W-:Y:S01]  /*ef60*/  FFMA.FTZ R20, R20, c[0x0][0x2d0], -R196.reuse ;  /* 0x0000b40014147a23 */ /* 0x100fe200000108c4 */
[----:B------:R-:W-:Y:S01]  /*ef70*/  @P0 IADD3 R184, P1, R184, c[0x0][0x1c8], RZ ;  /* 0x00007200b8b80a10 */ /* 0x000fe20007f3e0ff */
[--C-:B------:R-:W-:Y:S02]  /*ef80*/  FFMA.FTZ R21, R21, c[0x0][0x2d0], -R196.reuse ;  /* 0x0000b40015157a23 */ /* 0x100fe400000108c4 */
[----:B------:R-:W-:Y:S01]  /*ef90*/  MUFU.EX2 R204, R8 ;  /* 0x0000000800cc7308 */ /* 0x000fe20000000800 */
[----:B------:R-:W-:Y:S01]  /*efa0*/  @P0 IADD3.X R185, RZ, c[0x0][0x1cc], R3, P1, P6 ;  /* 0x00007300ffb90a10 */ /* 0x000fe20000fec403 */
[--C-:B------:R-:W-:Y:S01]  /*efb0*/  FFMA.FTZ R24, R24, c[0x0][0x2d0], -R196.reuse ;  /* 0x0000b40018187a23 */ /* 0x100fe200000108c4 */
[C---:B-1----:R-:W-:Y:S01]  /*efc0*/  @P0 IADD3 R4, P1, R174.reuse, c[0x0][0x1c8], RZ ;  /* 0x00007200ae040a10 */ /* 0x042fe20007f3e0ff */
[--C-:B------:R-:W-:Y:S01]  /*efd0*/  FFMA.FTZ R25, R25, c[0x0][0x2d0], -R196.reuse ;  /* 0x0000b40019197a23 */ /* 0x100fe200000108c4 */
[----:B------:R-:W-:Y:S01]  /*efe0*/  @P0 IADD3 R174, P6, R174, 0x180, RZ ;  /* 0x00000180aeae0810 */ /* 0x000fe20007fde0ff */
[--C-:B------:R-:W-:Y:S02]  /*eff0*/  FFMA.FTZ R28, R28, c[0x0][0x2d0], -R196.reuse ;  /* 0x0000b4001c1c7a23 */ /* 0x100fe400000108c4 */
[--C-:B------:R-:W-:Y:S02]  /*f000*/  FFMA.FTZ R29, R29, c[0x0][0x2d0], -R196.reuse ;  /* 0x0000b4001d1d7a23 */ /* 0x100fe400000108c4 */
[----:B------:R-:W-:Y:S01]  /*f010*/  MUFU.EX2 R203, R9 ;  /* 0x0000000900cb7308 */ /* 0x000fe20000000800 */
[--C-:B------:R-:W-:Y:S02]  /*f020*/  FFMA.FTZ R32, R32, c[0x0][0x2d0], -R196.reuse ;  /* 0x0000b40020207a23 */ /* 0x100fe400000108c4 */
[--C-:B------:R-:W-:Y:S02]  /*f030*/  FFMA.FTZ R33, R33, c[0x0][0x2d0], -R196.reuse ;  /* 0x0000b40021217a23 */ /* 0x100fe400000108c4 */
[----:B--2---:R-:W-:Y:S02]  /*f040*/  FADD.FTZ R0, -R172, R175 ;  /* 0x000000afac007221 */ /* 0x004fe40000010100 */
[--C-:B------:R-:W-:Y:S01]  /*f050*/  FFMA.FTZ R175, R5, c[0x0][0x2d0], -R196.reuse ;  /* 0x0000b40005af7a23 */ /* 0x100fe200000108c4 */
[----:B------:R-:W-:Y:S01]  /*f060*/  @P0 IADD3.X R5, R3, c[0x0][0x1cc], RZ, P1, !PT ;  /* 0x0000730003050a10 */ /* 0x000fe20000ffe4ff */
[----:B------:R-:W-:Y:S01]  /*f070*/  FMUL.FTZ R0, R0, c[0x0][0x2d0] ;  /* 0x0000b40000007a20 */ /* 0x000fe20000410000 */
[----:B------:R-:W-:Y:S01]  /*f080*/  @P0 IADD3 R174, P1, R174, c[0x0][0x1c8], RZ ;  /* 0x00007200aeae0a10 */ /* 0x000fe20007f3e0ff */
[----:B------:R1:W-:Y:S01]  /*f090*/  MUFU.EX2 R252, R175 ;  /* 0x000000af00fc7308 */ /* 0x0003e20000000800 */
[C---:B---3--:R-:W-:Y:S01]  /*f0a0*/  FMUL.FTZ R132, R2.reuse, R132 ;  /* 0x0000008402847220 */ /* 0x048fe20000410000 */
[----:B------:R2:W-:Y:S01]  /*f0b0*/  @P0 LDGSTS.E.BYPASS.LTC128B.128 [R251+0xc100], [R4.64], !P5 ;  /* 0x0c10000004fb0fae */ /* 0x0005e2000e901d5e */
[C---:B------:R-:W-:Y:S02]  /*f0c0*/  FMUL.FTZ R133, R2.reuse, R133 ;  /* 0x0000008502857220 */ /* 0x040fe40000410000 */
[C---:B------:R-:W-:Y:S02]  /*f0d0*/  FMUL.FTZ R136, R2.reuse, R136 ;  /* 0x0000008802887220 */ /* 0x040fe40000410000 */
[C---:B------:R-:W-:Y:S01]  /*f0e0*/  FMUL.FTZ R137, R2.reuse, R137 ;  /* 0x0000008902897220 */ /* 0x040fe20000410000 */
[----:B------:R3:W-:Y:S01]  /*f0f0*/  @P0 LDGSTS.E.BYPASS.LTC128B.128 [R251+0xf100], [R186.64], !P4 ;  /* 0x0f100000bafb0fae */ /* 0x0007e2000e101d5e */
[C---:B------:R-:W-:Y:S01]  /*f100*/  FMUL.FTZ R140, R2.reuse, R140 ;  /* 0x0000008c028c7220 */ /* 0x040fe20000410000 */
[----:B------:R-:W4:Y:S01]  /*f110*/  MUFU.EX2 R0, R0 ;  /* 0x0000000000007308 */ /* 0x000f220000000800 */
[C---:B------:R-:W-:Y:S02]  /*f120*/  FMUL.FTZ R141, R2.reuse, R141 ;  /* 0x0000008d028d7220 */ /* 0x040fe40000410000 */
[C---:B------:R-:W-:Y:S01]  /*f130*/  FMUL.FTZ R144, R2.reuse, R144 ;  /* 0x0000009002907220 */ /* 0x040fe20000410000 */
[----:B------:R3:W-:Y:S01]  /*f140*/  @P0 LDGSTS.E.BYPASS.LTC128B.128 [R251+0x12100], [R184.64], !P3 ;  /* 0x12100000b8fb0fae */ /* 0x0007e2000d901d5e */
[C---:B------:R-:W-:Y:S02]  /*f150*/  FMUL.FTZ R145, R2.reuse, R145 ;  /* 0x0000009102917220 */ /* 0x040fe40000410000 */
[C---:B------:R-:W-:Y:S02]  /*f160*/  FMUL.FTZ R148, R2.reuse, R148 ;  /* 0x0000009402947220 */ /* 0x040fe40000410000 */
[C---:B------:R-:W-:Y:S01]  /*f170*/  FMUL.FTZ R149, R2.reuse, R149 ;  /* 0x0000009502957220 */ /* 0x040fe20000410000 */
[----:B------:R-:W-:Y:S01]  /*f180*/  MUFU.EX2 R211, R12 ;  /* 0x0000000c00d37308 */ /* 0x000fe20000000800 */
[C---:B------:R-:W-:Y:S02]  /*f190*/  FMUL.FTZ R152, R2.reuse, R152 ;  /* 0x0000009802987220 */ /* 0x040fe40000410000 */
[----:B------:R-:W-:Y:S01]  /*f1a0*/  FMUL.FTZ R153, R2, R153 ;  /* 0x0000009902997220 */ /* 0x000fe20000410000 */
[----:B-1----:R-:W-:Y:S01]  /*f1b0*/  @P0 IADD3.X R175, RZ, c[0x0][0x1cc], R3, P1, P6 ;  /* 0x00007300ffaf0a10 */ /* 0x002fe20000fec403 */
[----:B------:R-:W-:Y:S02]  /*f1c0*/  FMUL.FTZ R3, R172, c[0x0][0x2d0] ;  /* 0x0000b400ac037a20 */ /* 0x000fe40000410000 */
[----:B------:R-:W-:Y:S01]  /*f1d0*/  FMUL.FTZ R156, R2, R156 ;  /* 0x0000009c029c7220 */ /* 0x000fe20000410000 */
[----:B--2---:R-:W-:Y:S01]  /*f1e0*/  @P0 IADD3 R4, P1, R4, UR6, RZ ;  /* 0x0000000604040c10 */ /* 0x004fe2000ff3e0ff */
[----:B------:R1:W-:Y:S01]  /*f1f0*/  @P0 LDGSTS.E.BYPASS.LTC128B.128 [R251+0x15100], [R174.64], !P2 ;  /* 0x15100000aefb0fae */ /* 0x0003e2000d101d5e */
[--C-:B------:R-:W-:Y:S01]  /*f200*/  FFMA.FTZ R6, R6, c[0x0][0x2d0], -R3.reuse ;  /* 0x0000b40006067a23 */ /* 0x100fe20000010803 */
[----:B------:R-:W-:Y:S01]  /*f210*/  MUFU.EX2 R215, R13 ;  /* 0x0000000d00d77308 */ /* 0x000fe20000000800 */
[----:B------:R-:W-:Y:S01]  /*f220*/  @P0 IADD3.X R5, R5, UR7, RZ, P1, !PT ;  /* 0x0000000705050c10 */ /* 0x000fe20008ffe4ff */
[--C-:B------:R-:W-:Y:S01]  /*f230*/  FFMA.FTZ R10, R10, c[0x0][0x2d0], -R3.reuse ;  /* 0x0000b4000a0a7a23 */ /* 0x100fe20000010803 */
[----:B------:R-:W-:Y:S01]  /*f240*/  @P0 IADD3 R8, P1, R4, UR11, RZ ;  /* 0x0000000b04080c10 */ /* 0x000fe2000ff3e0ff */
[--C-:B------:R-:W-:Y:S02]  /*f250*/  FFMA.FTZ R11, R11, c[0x0][0x2d0], -R3.reuse ;  /* 0x0000b4000b0b7a23 */ /* 0x100fe40000010803 */
[----:B------:R2:W-:Y:S01]  /*f260*/  @P0 LDGSTS.E.BYPASS.LTC128B.128 [R251+0xd100], [R4.64], !P5 ;  /* 0x0d10000004fb0fae */ /* 0x0005e2000e901d5e */
[----:B------:R-:W-:Y:S01]  /*f270*/  @P0 IADD3.X R9, R5, UR10, RZ, P1, !PT ;  /* 0x0000000a05090c10 */ /* 0x000fe20008ffe4ff */
[C---:B----4-:R-:W-:Y:S02]  /*f280*/  FMUL.FTZ R134, R0.reuse, R134 ;  /* 0x0000008600867220 */ /* 0x050fe40000410000 */
[----:B------:R4:W-:Y:S01]  /*f290*/  MUFU.EX2 R197, R6 ;  /* 0x0000000600c57308 */ /* 0x0009e20000000800 */
[--C-:B---3--:R-:W-:Y:S01]  /*f2a0*/  FFMA.FTZ R184, R7, c[0x0][0x2d0], -R3.reuse ;  /* 0x0000b40007b87a23 */ /* 0x108fe20000010803 */
[----:B------:R2:W-:Y:S01]  /*f2b0*/  @P0 LDGSTS.E.BYPASS.LTC128B.128 [R251+0x10100], [R4.64+0x80], !P4 ;  /* 0x1010008004fb0fae */ /* 0x0005e2000e101d5e */
[C---:B------:R-:W-:Y:S02]  /*f2c0*/  FMUL.FTZ R135, R0.reuse, R135 ;  /* 0x0000008700877220 */ /* 0x040fe40000410000 */
[C---:B------:R-:W-:Y:S02]  /*f2d0*/  FMUL.FTZ R138, R0.reuse, R138 ;  /* 0x0000008a008a7220 */ /* 0x040fe40000410000 */
[C---:B------:R-:W-:Y:S01]  /*f2e0*/  FMUL.FTZ R139, R0.reuse, R139 ;  /* 0x0000008b008b7220 */ /* 0x040fe20000410000 */
[----:B------:R2:W-:Y:S01]  /*f2f0*/  @P0 LDGSTS.E.BYPASS.LTC128B.128 [R251+0x13100], [R4.64+0x100], !P3 ;  /* 0x1310010004fb0fae */ /* 0x0005e2000d901d5e */
[C---:B------:R-:W-:Y:S01]  /*f300*/  FMUL.FTZ R142, R0.reuse, R142 ;  /* 0x0000008e008e7220 */ /* 0x040fe20000410000 */
[----:B------:R-:W-:Y:S01]  /*f310*/  MUFU.EX2 R202, R184 ;  /* 0x000000b800ca7308 */ /* 0x000fe20000000800 */
[C---:B------:R-:W-:Y:S02]  /*f320*/  FMUL.FTZ R143, R0.reuse, R143 ;  /* 0x0000008f008f7220 */ /* 0x040fe40000410000 */
[----:B------:R-:W-:Y:S01]  /*f330*/  FMUL.FTZ R146, R0, R146 ;  /* 0x0000009200927220 */ /* 0x000fe20000410000 */
[----:B------:R2:W-:Y:S01]  /*f340*/  @P0 LDGSTS.E.BYPASS.LTC128B.128 [R251+0x16100], [R4.64+0x180], !P2 ;  /* 0x1610018004fb0fae */ /* 0x0005e2000d101d5e */
[----:B-1----:R-:W-:Y:S01]  /*f350*/  @P0 IADD3 R174, P6, R4, UR6, RZ ;  /* 0x0000000604ae0c10 */ /* 0x002fe2000ffde0ff */
[C---:B------:R-:W-:Y:S02]  /*f360*/  FMUL.FTZ R147, R0.reuse, R147 ;  /* 0x0000009300937220 */ /* 0x040fe40000410000 */
[C---:B------:R-:W-:Y:S01]  /*f370*/  FMUL.FTZ R150, R0.reuse, R150 ;  /* 0x0000009600967220 */ /* 0x040fe20000410000 */
[----:B------:R-:W-:Y:S01]  /*f380*/  @P0 IADD3.X R175, R5, UR7, RZ, P6, !PT ;  /* 0x0000000705af0c10 */ /* 0x000fe2000b7fe4ff */
[----:B------:R1:W-:Y:S01]  /*f390*/  MUFU.EX2 R200, R10 ;  /* 0x0000000a00c87308 */ /* 0x0003e20000000800 */
[----:B------:R-:W-:Y:S02]  /*f3a0*/  FMUL.FTZ R151, R0, R151 ;  /* 0x0000009700977220 */ /* 0x000fe40000410000 */
[--C-:B------:R-:W-:Y:S01]  /*f3b0*/  FFMA.FTZ R14, R14, c[0x0][0x2d0], -R3.reuse ;  /* 0x0000b4000e0e7a23 */ /* 0x100fe20000010803 */
[----:B------:R3:W-:Y:S01]  /*f3c0*/  @P0 LDGSTS.E.BYPASS.LTC128B.128 [R251+0xe100], [R174.64], !P5 ;  /* 0x0e100000aefb0fae */ /* 0x0007e2000e901d5e */
[----:B----4-:R-:W-:Y:S01]  /*f3d0*/  @P0 IADD3 R6, P6, R4, UR13, RZ ;  /* 0x0000000d04060c10 */ /* 0x010fe2000ffde0ff */
[--C-:B------:R-:W-:Y:S02]  /*f3e0*/  FFMA.FTZ R15, R15, c[0x0][0x2d0], -R3.reuse ;  /* 0x0000b4000f0f7a23 */ /* 0x100fe40000010803 */
[--C-:B------:R-:W-:Y:S01]  /*f3f0*/  FFMA.FTZ R18, R18, c[0x0][0x2d0], -R3.reuse ;  /* 0x0000b40012127a23 */ /* 0x100fe20000010803 */
[----:B------:R-:W-:Y:S01]  /*f400*/  @P0 IADD3.X R7, R5, UR12, RZ, P6, !PT ;  /* 0x0000000c05070c10 */ /* 0x000fe2000b7fe4ff */
[----:B------:R4:W-:Y:S01]  /*f410*/  @P0 LDGSTS.E.BYPASS.LTC128B.128 [R251+0x11100], [R8.64], !P4 ;  /* 0x1110000008fb0fae */ /* 0x0009e2000e101d5e */
[----:B------:R4:W4:Y:S01]  /*f420*/  MUFU.EX2 R201, R11 ;  /* 0x0000000b00c97308 */ /* 0x0009220000000800 */
[--C-:B------:R-:W-:Y:S02]  /*f430*/  FFMA.FTZ R19, R19, c[0x0][0x2d0], -R3.reuse ;  /* 0x0000b40013137a23 */ /* 0x100fe40000010803 */
[--C-:B------:R-:W-:Y:S02]  /*f440*/  FFMA.FTZ R22, R22, c[0x0][0x2d0], -R3.reuse ;  /* 0x0000b40016167a23 */ /* 0x100fe40000010803 */
[----:B------:R4:W-:Y:S01]  /*f450*/  @P0 LDGSTS.E.BYPASS.LTC128B.128 [R251+0x14100], [R6.64], !P3 ;  /* 0x1410000006fb0fae */ /* 0x0009e2000d901d5e */
[--C-:B------:R-:W-:Y:S02]  /*f460*/  FFMA.FTZ R26, R26, c[0x0][0x2d0], -R3.reuse ;  /* 0x0000b4001a1a7a23 */ /* 0x100fe40000010803 */
[--C-:B------:R-:W-:Y:S01]  /*f470*/  FFMA.FTZ R27, R27, c[0x0][0x2d0], -R3.reuse ;  /* 0x0000b4001b1b7a23 */ /* 0x100fe20000010803 */
[----:B--2---:R-:W-:Y:S01]  /*f480*/  @P0 IADD3 R4, P1, R4, UR15, RZ ;  /* 0x0000000f04040c10 */ /* 0x004fe2000ff3e0ff */
[----:B------:R-:W-:Y:S01]  /*f490*/  MUFU.EX2 R199, R14 ;  /* 0x0000000e00c77308 */ /* 0x000fe20000000800 */
[--C-:B------:R-:W-:Y:S02]  /*f4a0*/  FFMA.FTZ R30, R30, c[0x0][0x2d0], -R3.reuse ;  /* 0x0000b4001e1e7a23 */ /* 0x100fe40000010803 */
[----:B------:R-:W-:Y:S01]  /*f4b0*/  @P0 IADD3.X R5, R5, UR14, RZ, P1, !PT ;  /* 0x0000000e05050c10 */ /* 0x000fe20008ffe4ff */
[----:B-1----:R-:W-:Y:S02]  /*f4c0*/  FMUL.FTZ R10, R0, R182 ;  /* 0x000000b6000a7220 */ /* 0x002fe40000410000 */
[--C-:B------:R-:W-:Y:S02]  /*f4d0*/  FFMA.FTZ R31, R31, c[0x0][0x2d0], -R3.reuse ;  /* 0x0000b4001f1f7a23 */ /* 0x100fe40000010803 */
[----:B------:R1:W-:Y:S01]  /*f4e0*/  @P0 LDGSTS.E.BYPASS.LTC128B.128 [R251+0x17100], [R4.64], !P2 ;  /* 0x1710000004fb0fae */ /* 0x0003e2000d101d5e */
[--C-:B---3--:R-:W-:Y:S01]  /*f4f0*/  FFMA.FTZ R174, R23, c[0x0][0x2d0], -R3.reuse ;  /* 0x0000b40017ae7a23 */ /* 0x108fe20000010803 */
[----:B------:R2:W3:Y:S01]  /*f500*/  MUFU.EX2 R198, R15 ;  /* 0x0000000f00c67308 */ /* 0x0004e20000000800 */
[--C-:B------:R-:W-:Y:S02]  /*f510*/  FFMA.FTZ R34, R34, c[0x0][0x2d0], -R3.reuse ;  /* 0x0000b40022227a23 */ /* 0x100fe40000010803 */
[----:B----4-:R-:W-:Y:S01]  /*f520*/  FMUL.FTZ R11, R0, R183 ;  /* 0x000000b7000b7220 */ /* 0x010fe20000410000 */
[----:B------:R-:W4:Y:S01]  /*f530*/  LDSM.16.MT88.4 R184, [R217+0x100] ;  /* 0x00010000d9b8783b */ /* 0x000f220000004200 */
[C---:B------:R-:W-:Y:S02]  /*f540*/  FMUL.FTZ R8, R2.reuse, R180 ;  /* 0x000000b402087220 */ /* 0x040fe40000410000 */
[----:B------:R-:W-:Y:S02]  /*f550*/  FMUL.FTZ R9, R2, R181 ;  /* 0x000000b502097220 */ /* 0x000fe40000410000 */
[--C-:B------:R-:W-:Y:S01]  /*f560*/  FFMA.FTZ R35, R35, c[0x0][0x2d0], -R3.reuse ;  /* 0x0000b40023237a23 */ /* 0x100fe20000010803 */
[----:B------:R-:W3:Y:S01]  /*f570*/  LDSM.16.MT88.4 R188, [R218+0x100] ;  /* 0x00010000dabc783b */ /* 0x000ee20000004200 */
[C---:B------:R-:W-:Y:S01]  /*f580*/  FMUL.FTZ R6, R0.reuse, R178 ;  /* 0x000000b200067220 */ /* 0x040fe20000410000 */
[----:B------:R-:W-:Y:S01]  /*f590*/  F2FP.BF16.PACK_AB R178, R203, R204 ;  /* 0x000000cccbb2723e */ /* 0x000fe200000010ff */
[C---:B------:R-:W-:Y:S01]  /*f5a0*/  FMUL.FTZ R7, R0.reuse, R179 ;  /* 0x000000b300077220 */ /* 0x040fe20000410000 */
[----:B------:R-:W-:Y:S01]  /*f5b0*/  F2FP.BF16.PACK_AB R179, R201, R200 ;  /* 0x000000c8c9b3723e */ /* 0x000fe200000010ff */
[----:B------:R-:W-:Y:S01]  /*f5c0*/  MUFU.EX2 R214, R16 ;  /* 0x0000001000d67308 */ /* 0x000fe20000000800 */
[----:B------:R-:W3:Y:S01]  /*f5d0*/  LDSM.16.MT88.4 R192, [R220+0x100] ;  /* 0x00010000dcc0783b */ /* 0x000ee20000004200 */
[C---:B------:R-:W-:Y:S02]  /*f5e0*/  FMUL.FTZ R154, R0.reuse, R154 ;  /* 0x0000009a009a7220 */ /* 0x040fe40000410000 */
[----:B------:R-:W-:Y:S02]  /*f5f0*/  FMUL.FTZ R155, R0, R155 ;  /* 0x0000009b009b7220 */ /* 0x000fe40000410000 */
[----:B------:R-:W-:Y:S01]  /*f600*/  FMUL.FTZ R157, R2, R157 ;  /* 0x0000009d029d7220 */ /* 0x000fe20000410000 */
[----:B------:R-:W3:Y:S01]  /*f610*/  LDSM.16.MT88.4 R180, [R219+0x100] ;  /* 0x00010000dbb4783b */ /* 0x000ee20000004200 */
[----:B------:R-:W-:Y:S02]  /*f620*/  FMUL.FTZ R158, R0, R158 ;  /* 0x0000009e009e7220 */ /* 0x000fe40000410000 */
[----:B-1----:R-:W-:Y:S01]  /*f630*/  FMUL.FTZ R4, R2, R176 ;  /* 0x000000b002047220 */ /* 0x002fe20000410000 */
[----:B------:R-:W-:Y:S01]  /*f640*/  F2FP.BF16.PACK_AB R176, R252, R212 ;  /* 0x000000d4fcb0723e */ /* 0x000fe200000010ff */
[----:B------:R-:W-:Y:S01]  /*f650*/  FMUL.FTZ R5, R2, R177 ;  /* 0x000000b102057220 */ /* 0x000fe20000410000 */
[----:B------:R-:W-:Y:S01]  /*f660*/  F2FP.BF16.PACK_AB R177, R202, R197 ;  /* 0x000000c5cab1723e */ /* 0x000fe200000010ff */
[----:B--2---:R-:W-:Y:S01]  /*f670*/  LDSM.16.MT88.4 R12, [R219+0x9100] ;  /* 0x00910000db0c783b */ /* 0x004fe20000004200 */
[----:B------:R-:W1:Y:S01]  /*f680*/  MUFU.EX2 R213, R17 ;  /* 0x0000001100d57308 */ /* 0x000e620000000800 */
[----:B------:R-:W-:Y:S02]  /*f690*/  FMUL.FTZ R159, R0, R159 ;  /* 0x0000009f009f7220 */ /* 0x000fe40000410000 */
[C---:B------:R-:W-:Y:S02]  /*f6a0*/  FMUL.FTZ R160, R2.reuse, R160 ;  /* 0x000000a002a07220 */ /* 0x040fe40000410000 */
[----:B------:R-:W0:Y:S01]  /*f6b0*/  LDGDEPBAR ;  /* 0x00000000000079af */ /* 0x000e220000000000 */
[----:B------:R-:W-:Y:S02]  /*f6c0*/  FMUL.FTZ R161, R2, R161 ;  /* 0x000000a102a17220 */ /* 0x000fe40000410000 */
[C---:B------:R-:W-:Y:S02]  /*f6d0*/  FMUL.FTZ R162, R0.reuse, R162 ;  /* 0x000000a200a27220 */ /* 0x040fe40000410000 */
[----:B------:R-:W-:Y:S01]  /*f6e0*/  MUFU.EX2 R210, R20 ;  /* 0x0000001400d27308 */ /* 0x000fe20000000800 */
[----:B------:R-:W-:Y:S02]  /*f6f0*/  FMUL.FTZ R163, R0, R163 ;  /* 0x000000a300a37220 */ /* 0x000fe40000410000 */
[C---:B------:R-:W-:Y:S01]  /*f700*/  FMUL.FTZ R164, R2.reuse, R164 ;  /* 0x000000a402a47220 */ /* 0x040fe20000410000 */
[C---:B----4-:R-:W-:Y:S05]  /*f710*/  HMMA.16816.F32.BF16 R4, R176.reuse, R184, R4 ;  /* 0x000000b8b004723c */ /* 0x050fea0000041804 */
[----:B------:R-:W-:Y:S01]  /*f720*/  FMUL.FTZ R165, R2, R165 ;  /* 0x000000a502a57220 */ /* 0x000fe20000410000 */
[----:B------:R-:W-:Y:S01]  /*f730*/  MUFU.EX2 R209, R21 ;  /* 0x0000001500d17308 */ /* 0x000fe20000000800 */
[C---:B------:R-:W-:Y:S01]  /*f740*/  FMUL.FTZ R166, R0.reuse, R166 ;  /* 0x000000a600a67220 */ /* 0x040fe20000410000 */
[C---:B------:R-:W-:Y:S01]  /*f750*/  HMMA.16816.F32.BF16 R8, R176.reuse, R186, R8 ;  /* 0x000000bab008723c */ /* 0x040fe20000041808 */
[----:B------:R-:W2:Y:S03]  /*f760*/  LDSM.16.MT88.4 R184, [R217+0x3100] ;  /* 0x00310000d9b8783b */ /* 0x000ea60000004200 */
[----:B------:R-:W-:Y:S02]  /*f770*/  FMUL.FTZ R167, R0, R167 ;  /* 0x000000a700a77220 */ /* 0x000fe40000410000 */
[C---:B------:R-:W-:Y:S02]  /*f780*/  FMUL.FTZ R168, R2.reuse, R168 ;  /* 0x000000a802a87220 */ /* 0x040fe40000410000 */
[C---:B---3--:R-:W-:Y:S01]  /*f790*/  HMMA.16816.F32.BF16 R132, R176.reuse, R188, R132 ;  /* 0x000000bcb084723c */ /* 0x048fe20000041884 */
[----:B------:R-:W-:Y:S03]  /*f7a0*/  MUFU.EX2 R208, R24 ;  /* 0x0000001800d07308 */ /* 0x000fe60000000800 */
[----:B------:R-:W-:Y:S02]  /*f7b0*/  FMUL.FTZ R169, R2, R169 ;  /* 0x000000a902a97220 */ /* 0x000fe40000410000 */
[C---:B------:R-:W-:Y:S02]  /*f7c0*/  FMUL.FTZ R170, R0.reuse, R170 ;  /* 0x000000aa00aa7220 */ /* 0x040fe40000410000 */
[C---:B------:R-:W-:Y:S01]  /*f7d0*/  HMMA.16816.F32.BF16 R136, R176.reuse, R190, R136 ;  /* 0x000000beb088723c */ /* 0x040fe20000041888 */
[----:B------:R-:W3:Y:S02]  /*f7e0*/  LDSM.16.MT88.4 R188, [R218+0x3100] ;  /* 0x00310000dabc783b */ /* 0x000ee40000004200 */
[----:B------:R-:W-:Y:S01]  /*f7f0*/  MUFU.EX2 R207, R25 ;  /* 0x0000001900cf7308 */ /* 0x000fe20000000800 */
[----:B------:R-:W-:Y:S02]  /*f800*/  FMUL.FTZ R171, R0, R171 ;  /* 0x000000ab00ab7220 */ /* 0x000fe40000410000 */
[C---:B------:R-:W-:Y:S02]  /*f810*/  FMUL.FTZ R52, R2.reuse, R52 ;  /* 0x0000003402347220 */ /* 0x040fe40000410000 */
[C---:B------:R-:W-:Y:S04]  /*f820*/  HMMA.16816.F32.BF16 R140, R176.reuse, R192, R140 ;  /* 0x000000c0b08c723c */ /* 0x040fe8000004188c */
[----:B------:R-:W-:Y:S01]  /*f830*/  FMUL.FTZ R53, R2, R53 ;  /* 0x0000003502357220 */ /* 0x000fe20000410000 */
[----:B------:R-:W-:Y:S01]  /*f840*/  MUFU.EX2 R192, R19 ;  /* 0x0000001300c07308 */ /* 0x000fe20000000800 */
[C---:B------:R-:W-:Y:S02]  /*f850*/  FMUL.FTZ R54, R0.reuse, R54 ;  /* 0x0000003600367220 */ /* 0x040fe40000410000 */
[C---:B------:R-:W-:Y:S04]  /*f860*/  HMMA.16816.F32.BF16 R144, R176.reuse, R194, R144 ;  /* 0x000000c2b090723c */ /* 0x040fe80000041890 */
[----:B------:R-:W-:Y:S02]  /*f870*/  FMUL.FTZ R55, R0, R55 ;  /* 0x0000003700377220 */ /* 0x000fe40000410000 */
[C---:B------:R-:W-:Y:S01]  /*f880*/  FMUL.FTZ R56, R2.reuse, R56 ;  /* 0x0000003802387220 */ /* 0x040fe20000410000 */
[----:B------:R4:W1:Y:S01]  /*f890*/  MUFU.EX2 R194, R18 ;  /* 0x0000001200c27308 */ /* 0x0008620000000800 */
[C---:B------:R-:W-:Y:S04]  /*f8a0*/  HMMA.16816.F32.BF16 R148, R176.reuse, R180, R148 ;  /* 0x000000b4b094723c */ /* 0x040fe80000041894 */
[----:B------:R-:W-:Y:S02]  /*f8b0*/  FMUL.FTZ R57, R2, R57 ;  /* 0x0000003902397220 */ /* 0x000fe40000410000 */
[C---:B------:R-:W-:Y:S02]  /*f8c0*/  FMUL.FTZ R58, R0.reuse, R58 ;  /* 0x0000003a003a7220 */ /* 0x040fe40000410000 */
[C---:B------:R-:W-:Y:S01]  /*f8d0*/  HMMA.16816.F32.BF16 R152, R176.reuse, R182, R152 ;  /* 0x000000b6b098723c */ /* 0x040fe20000041898 */
[----:B------:R-:W1:Y:S01]  /*f8e0*/  LDSM.16.MT88.4 R180, [R220+0x3100] ;  /* 0x00310000dcb4783b */ /* 0x000e620000004200 */
[----:B------:R-:W-:Y:S02]  /*f8f0*/  MUFU.EX2 R206, R28 ;  /* 0x0000001c00ce7308 */ /* 0x000fe40000000800 */
[----:B------:R-:W-:Y:S02]  /*f900*/  FMUL.FTZ R59, R0, R59 ;  /* 0x0000003b003b7220 */ /* 0x000fe40000410000 */
[C---:B------:R-:W-:Y:S02]  /*f910*/  FMUL.FTZ R60, R2.reuse, R60 ;  /* 0x0000003c023c7220 */ /* 0x040fe40000410000 */
[C---:B--2---:R-:W-:Y:S04]  /*f920*/  HMMA.16816.F32.BF16 R156, R176.reuse, R184, R156 ;  /* 0x000000b8b09c723c */ /* 0x044fe8000004189c */
[----:B------:R-:W-:Y:S01]  /*f930*/  MUFU.EX2 R205, R29 ;  /* 0x0000001d00cd7308 */ /* 0x000fe20000000800 */
[----:B------:R-:W-:Y:S01]  /*f940*/  FMUL.FTZ R61, R2, R61 ;  /* 0x0000003d023d7220 */ /* 0x000fe20000410000 */
[----:B----4-:R-:W-:Y:S02]  /*f950*/  LDSM.16.MT88.4 R16, [R218+0x900] ;  /* 0x00090000da10783b */ /* 0x010fe40000004200 */
[C---:B------:R-:W-:Y:S04]  /*f960*/  HMMA.16816.F32.BF16 R160, R176.reuse, R186, R160 ;  /* 0x000000bab0a0723c */ /* 0x040fe800000418a0 */
[C---:B------:R-:W-:Y:S01]  /*f970*/  FMUL.FTZ R62, R0.reuse, R62 ;  /* 0x0000003e003e7220 */ /* 0x040fe20000410000 */
[----:B------:R-:W2:Y:S01]  /*f980*/  LDSM.16.MT88.4 R184, [R219+0x3100] ;  /* 0x00310000dbb8783b */ /* 0x000ea20000004200 */
[----:B------:R-:W-:Y:S01]  /*f990*/  MUFU.EX2 R175, R34 ;  /* 0x0000002200af7308 */ /* 0x000fe20000000800 */
[----:B------:R-:W-:Y:S01]  /*f9a0*/  FMUL.FTZ R63, R0, R63 ;  /* 0x0000003f003f7220 */ /* 0x000fe20000410000 */
[C---:B---3--:R-:W-:Y:S04]  /*f9b0*/  HMMA.16816.F32.BF16 R164, R176.reuse, R188, R164 ;  /* 0x000000bcb0a4723c */ /* 0x048fe800000418a4 */
        /* <DEDUP_REMOVED lines=38> */
[C---:B------:R-:W-:Y:S04]  /*fc20*/  FMUL.FTZ R88, R2.reuse, R88 ;  /* 0x0000005802587220 */ /* 0x040fe80000410000 */
[----:B------:R-:W-:Y:S01]  /*fc30*/  FMUL.FTZ R89, R2, R89 ;  /* 0x0000005902597220 */ /* 0x000fe20000410000 */
        /* <DEDUP_REMOVED lines=33> */
[C---:B--2---:R-:W-:Y:S01]  /*fe50*/  HMMA.16816.F32.BF16 R108, R176.reuse, R184, R108 ;  /* 0x000000b8b06c723c */ /* 0x044fe2000004186c */
[----:B------:R-:W-:Y:S02]  /*fe60*/  MUFU.EX2 R185, R30 ;  /* 0x0000001e00b97308 */ /* 0x000fe40000000800 */
[C---:B------:R-:W-:Y:S02]  /*fe70*/  FMUL.FTZ R114, R0.reuse, R114 ;  /* 0x0000007200727220 */ /* 0x040fe40000410000 */
[----:B------:R-:W-:Y:S02]  /*fe80*/  FMUL.FTZ R115, R0, R115 ;  /* 0x0000007300737220 */ /* 0x000fe40000410000 */
[C---:B------:R-:W-:Y:S02]  /*fe90*/  FMUL.FTZ R116, R2.reuse, R116 ;  /* 0x0000007402747220 */ /* 0x040fe40000410000 */
[----:B------:R-:W-:Y:S02]  /*fea0*/  FMUL.FTZ R117, R2, R117 ;  /* 0x0000007502757220 */ /* 0x000fe40000410000 */
[----:B------:R2:W-:Y:S01]  /*feb0*/  MUFU.EX2 R184, R31 ;  /* 0x0000001f00b87308 */ /* 0x0005e20000000800 */
[C---:B------:R-:W-:Y:S03]  /*fec0*/  HMMA.16816.F32.BF16 R112, R176.reuse, R186, R112 ;  /* 0x000000bab070723c */ /* 0x040fe60000041870 */
[C---:B------:R-:W-:Y:S02]  /*fed0*/  FMUL.FTZ R118, R0.reuse, R118 ;  /* 0x0000007600767220 */ /* 0x040fe40000410000 */
[----:B------:R-:W-:Y:S02]  /*fee0*/  FMUL.FTZ R119, R0, R119 ;  /* 0x0000007700777220 */ /* 0x000fe40000410000 */
[C---:B------:R-:W-:Y:S02]  /*fef0*/  FMUL.FTZ R120, R2.reuse, R120 ;  /* 0x0000007802787220 */ /* 0x040fe40000410000 */
[----:B------:R-:W-:Y:S03]  /*ff00*/  MUFU.EX2 R187, R26 ;  /* 0x0000001a00bb7308 */ /* 0x000fe60000000800 */
[C---:B---3--:R-:W-:Y:S03]  /*ff10*/  HMMA.16816.F32.BF16 R116, R176.reuse, R188, R116 ;  /* 0x000000bcb074723c */ /* 0x048fe60000041874 */
[----:B------:R-:W-:Y:S02]  /*ff20*/  FMUL.FTZ R121, R2, R121 ;  /* 0x0000007902797220 */ /* 0x000fe40000410000 */
[C---:B------:R-:W-:Y:S02]  /*ff30*/  FMUL.FTZ R122, R0.reuse, R122 ;  /* 0x0000007a007a7220 */ /* 0x040fe40000410000 */
[----:B------:R-:W-:Y:S01]  /*ff40*/  FMUL.FTZ R123, R0, R123 ;  /* 0x0000007b007b7220 */ /* 0x000fe20000410000 */
[----:B------:R3:W-:Y:S01]  /*ff50*/  MUFU.EX2 R189, R22 ;  /* 0x0000001600bd7308 */ /* 0x0007e20000000800 */
[C---:B------:R-:W-:Y:S01]  /*ff60*/  FMUL.FTZ R124, R2.reuse, R124 ;  /* 0x0000007c027c7220 */ /* 0x040fe20000410000 */
[----:B--2---:R-:W-:Y:S02]  /*ff70*/  LDSM.16.MT88.4 R28, [R220+0x2100] ;  /* 0x00210000dc1c783b */ /* 0x004fe40000004200 */
[----:B------:R-:W-:Y:S02]  /*ff80*/  FMUL.FTZ R125, R2, R125 ;  /* 0x0000007d027d7220 */ /* 0x000fe40000410000 */
[C---:B------:R-:W-:Y:S03]  /*ff90*/  HMMA.16816.F32.BF16 R120, R176.reuse, R190, R120 ;  /* 0x000000beb078723c */ /* 0x040fe60000041878 */
[C---:B------:R-:W-:Y:S01]  /*ffa0*/  FMUL.FTZ R126, R0.reuse, R126 ;  /* 0x0000007e007e7220 */ /* 0x040fe20000410000 */
[----:B------:R2:W-:Y:S01]  /*ffb0*/  MUFU.EX2 R186, R27 ;  /* 0x0000001b00ba7308 */ /* 0x0005e20000000800 */
[----:B------:R-:W-:Y:S02]  /*ffc0*/  FMUL.FTZ R127, R0, R127 ;  /* 0x0000007f007f7220 */ /* 0x000fe40000410000 */
[C---:B------:R-:W-:Y:S02]  /*ffd0*/  FMUL.FTZ R128, R2.reuse, R128 ;  /* 0x0000008002807220 */ /* 0x040fe40000410000 */
[----:B------:R-:W-:Y:S03]  /*ffe0*/  FMUL.FTZ R129, R2, R129 ;  /* 0x0000008102817220 */ /* 0x000fe60000410000 */
[C---:B------:R-:W-:Y:S02]  /*fff0*/  HMMA.16816.F32.BF16 R124, R176.reuse, R12, R124 ;  /* 0x0000000cb07c723c */ /* 0x040fe4000004187c */
[----:B------:R-:W4:Y:S01]  /*10000*/  MUFU.EX2 R188, R174 ;  /* 0x000000ae00bc7308 */ /* 0x000f220000000800 */
[C---:B------:R-:W-:Y:S02]  /*10010*/  FMUL.FTZ R130, R0.reuse, R130 ;  /* 0x0000008200827220 */ /* 0x040fe40000410000 */
[----:B------:R-:W-:Y:S01]  /*10020*/  FMUL.FTZ R131, R0, R131 ;  /* 0x0000008300837220 */ /* 0x000fe20000410000 */
[----:B---3--:R-:W-:Y:S01]  /*10030*/  LDSM.16.MT88.4 R20, [R220+0x9900] ;  /* 0x00990000dc14783b */ /* 0x008fe20000004200 */
[----:B------:R-:W-:Y:S01]  /*10040*/  F2FP.BF16.PACK_AB R12, R215, R211 ;  /* 0x000000d3d70c723e */ /* 0x000fe200000010ff */
[--C-:B------:R-:W-:Y:S01]  /*10050*/  FFMA.FTZ R37, R37, c[0x0][0x2d0], -R196.reuse ;  /* 0x0000b40025257a23 */ /* 0x100fe200000108c4 */
[----:B------:R-:W-:Y:S03]  /*10060*/  F2FP.BF16.PACK_AB R13, R198, R199 ;  /* 0x000000c7c60d723e */ /* 0x000fe600000010ff */
[----:B------:R-:W-:Y:S01]  /*10070*/  HMMA.16816.F32.BF16 R128, R176, R14, R128 ;  /* 0x0000000eb080723c */ /* 0x000fe20000041880 */
[----:B------:R-:W3:Y:S01]  /*10080*/  LDSM.16.MT88.4 R176, [R220+0x900] ;  /* 0x00090000dcb0783b */ /* 0x000ee20000004200 */
[----:B------:R-:W-:Y:S01]  /*10090*/  MUFU.EX2 R174, R35 ;  /* 0x0000002300ae7308 */ /* 0x000fe20000000800 */
[--C-:B------:R-:W-:Y:S02]  /*100a0*/  FFMA.FTZ R36, R36, c[0x0][0x2d0], -R196.reuse ;  /* 0x0000b40024247a23 */ /* 0x100fe400000108c4 */
[--C-:B------:R-:W-:Y:S02]  /*100b0*/  FFMA.FTZ R40, R40, c[0x0][0x2d0], -R196.reuse ;  /* 0x0000b40028287a23 */ /* 0x100fe400000108c4 */
[----:B------:R-:W-:Y:S01]  /*100c0*/  F2FP.BF16.PACK_AB R14, R213, R214 ;  /* 0x000000d6d50e723e */ /* 0x000fe200000010ff */
[----:B--2---:R-:W-:Y:S01]  /*100d0*/  LDSM.16.MT88.4 R24, [R220+0x1100] ;  /* 0x00110000dc18783b */ /* 0x004fe20000004200 */
[----:B------:R-:W-:Y:S03]  /*100e0*/  F2FP.BF16.PACK_AB R15, R192, R194 ;  /* 0x000000c2c00f723e */ /* 0x000fe600000010ff */
[----:B------:R-:W-:Y:S01]  /*100f0*/  MUFU.EX2 R193, R37 ;  /* 0x0000002500c17308 */ /* 0x000fe20000000800 */
[--C-:B------:R-:W-:Y:S02]  /*10100*/  FFMA.FTZ R38, R38, c[0x0][0x2d0], -R3.reuse ;  /* 0x0000b40026267a23 */ /* 0x100fe40000010803 */
[--C-:B------:R-:W-:Y:S01]  /*10110*/  FFMA.FTZ R39, R39, c[0x0][0x2d0], -R3.reuse ;  /* 0x0000b40027277a23 */ /* 0x100fe20000010803 */
[C---:B-1----:R-:W-:Y:S05]  /*10120*/  HMMA.16816.F32.BF16 R4, R12.reuse, R180, R4 ;  /* 0x000000b40c04723c */ /* 0x042fea0000041804 */
[--C-:B------:R-:W-:Y:S01]  /*10130*/  FFMA.FTZ R42, R42, c[0x0][0x2d0], -R3.reuse ;  /* 0x0000b4002a2a7a23 */ /* 0x100fe20000010803 */
[----:B------:R-:W-:Y:S01]  /*10140*/  MUFU.EX2 R195, R36 ;  /* 0x0000002400c37308 */ /* 0x000fe20000000800 */
[--C-:B------:R-:W-:Y:S01]  /*10150*/  FFMA.FTZ R43, R43, c[0x0][0x2d0], -R3.reuse ;  /* 0x0000b4002b2b7a23 */ /* 0x100fe20000010803 */
[C---:B------:R-:W-:Y:S01]  /*10160*/  HMMA.16816.F32.BF16 R8, R12.reuse, R182, R8 ;  /* 0x000000b60c08723c */ /* 0x040fe20000041808 */
[----:B------:R-:W1:Y:S03]  /*10170*/  LDSM.16.MT88.4 R180, [R219+0x900] ;  /* 0x00090000dbb4783b */ /* 0x000e660000004200 */
[--C-:B------:R-:W-:Y:S02]  /*10180*/  FFMA.FTZ R41, R41, c[0x0][0x2d0], -R196.reuse ;  /* 0x0000b40029297a23 */ /* 0x100fe400000108c4 */
[--C-:B------:R-:W-:Y:S02]  /*10190*/  FFMA.FTZ R44, R44, c[0x0][0x2d0], -R196.reuse ;  /* 0x0000b4002c2c7a23 */ /* 0x100fe400000108c4 */
[C---:B------:R-:W-:Y:S01]  /*101a0*/  HMMA.16816.F32.BF16 R132, R12.reuse, R16, R132 ;  /* 0x000000100c84723c */ /* 0x040fe20000041884 */
[----:B------:R-:W-:Y:S03]  /*101b0*/  MUFU.EX2 R38, R38 ;  /* 0x0000002600267308 */ /* 0x000fe60000000800 */
[--C-:B------:R-:W-:Y:S02]  /*101c0*/  FFMA.FTZ R45, R45, c[0x0][0x2d0], -R196.reuse ;  /* 0x0000b4002d2d7a23 */ /* 0x100fe400000108c4 */
[--C-:B------:R-:W-:Y:S02]  /*101d0*/  FFMA.FTZ R46, R46, c[0x0][0x2d0], -R3.reuse ;  /* 0x0000b4002e2e7a23 */ /* 0x100fe40000010803 */
[C---:B------:R-:W-:Y:S01]  /*101e0*/  HMMA.16816.F32.BF16 R136, R12.reuse, R18, R136 ;  /* 0x000000120c88723c */ /* 0x040fe20000041888 */
[----:B------:R-:W2:Y:S02]  /*101f0*/  LDSM.16.MT88.4 R16, [R217+0x3900] ;  /* 0x00390000d910783b */ /* 0x000ea40000004200 */
[----:B------:R-:W-:Y:S01]  /*10200*/  MUFU.EX2 R39, R39 ;  /* 0x0000002700277308 */ /* 0x000fe20000000800 */
[--C-:B------:R-:W-:Y:S02]  /*10210*/  FFMA.FTZ R47, R47, c[0x0][0x2d0], -R3.reuse ;  /* 0x0000b4002f2f7a23 */ /* 0x100fe40000010803 */
[--C-:B------:R-:W-:Y:S02]  /*10220*/  FFMA.FTZ R50, R50, c[0x0][0x2d0], -R3.reuse ;  /* 0x0000b40032327a23 */ /* 0x100fe40000010803 */
[C---:B---3--:R-:W-:Y:S04]  /*10230*/  HMMA.16816.F32.BF16 R140, R12.reuse, R176, R140 ;  /* 0x000000b00c8c723c */ /* 0x048fe8000004188c */
[----:B------:R-:W-:Y:S01]  /*10240*/  FFMA.FTZ R3, R51, c[0x0][0x2d0], -R3 ;  /* 0x0000b40033037a23 */ /* 0x000fe20000010803 */
[----:B------:R-:W-:Y:S03]  /*10250*/  MUFU.EX2 R191, R40 ;  /* 0x0000002800bf7308 */ /* 0x000fe60000000800 */
[C---:B------:R-:W-:Y:S01]  /*10260*/  HMMA.16816.F32.BF16 R144, R12.reuse, R178, R144 ;  /* 0x000000b20c90723c */ /* 0x040fe20000041890 */
[----:B------:R-:W3:Y:S06]  /*10270*/  LDSM.16.MT88.4 R176, [R218+0x3900] ;  /* 0x00390000dab0783b */ /* 0x000eec0000004200 */
[----:B------:R-:W-:Y:S01]  /*10280*/  MUFU.EX2 R36, R3 ;  /* 0x0000000300247308 */ /* 0x000fe20000000800 */
[C---:B-1----:R-:W-:Y:S08]  /*10290*/  HMMA.16816.F32.BF16 R148, R12.reuse, R180, R148 ;  /* 0x000000b40c94723c */ /* 0x042ff00000041894 */
[C---:B------:R-:W-:Y:S01]  /*102a0*/  HMMA.16816.F32.BF16 R152, R12.reuse, R182, R152 ;  /* 0x000000b60c98723c */ /* 0x040fe20000041898 */
[----:B------:R-:W1:Y:S01]  /*102b0*/  LDSM.16.MT88.4 R180, [R220+0x3900] ;  /* 0x00390000dcb4783b */ /* 0x000e620000004200 */
[----:B------:R4:W-:Y:S06]  /*102c0*/  MUFU.EX2 R190, R41 ;  /* 0x0000002900be7308 */ /* 0x0009ec0000000800 */
[C---:B--2---:R-:W-:Y:S04]  /*102d0*/  HMMA.16816.F32.BF16 R156, R12.reuse, R16, R156 ;  /* 0x000000100c9c723c */ /* 0x044fe8000004189c */
[----:B------:R-:W-:Y:S04]  /*102e0*/  MUFU.EX2 R42, R42 ;  /* 0x0000002a002a7308 */ /* 0x000fe80000000800 */
[C---:B------:R-:W-:Y:S01]  /*102f0*/  HMMA.16816.F32.BF16 R160, R12.reuse, R18, R160 ;  /* 0x000000120ca0723c */ /* 0x040fe200000418a0 */
[----:B------:R-:W2:Y:S05]  /*10300*/  LDSM.16.MT88.4 R16, [R219+0x3900] ;  /* 0x00390000db10783b */ /* 0x000eaa0000004200 */
[----:B------:R-:W-:Y:S02]  /*10310*/  MUFU.EX2 R43, R43 ;  /* 0x0000002b002b7308 */ /* 0x000fe40000000800 */
[C---:B---3--:R-:W-:Y:S04]  /*10320*/  HMMA.16816.F32.BF16 R164, R12.reuse, R176, R164 ;  /* 0x000000b00ca4723c */ /* 0x048fe800000418a4 */
[--C-:B----4-:R-:W-:Y:S02]  /*10330*/  FFMA.FTZ R41, R48, c[0x0][0x2d0], -R196.reuse ;  /* 0x0000b40030297a23 */ /* 0x110fe400000108c4 */
[----:B------:R-:W-:Y:S02]  /*10340*/  FFMA.FTZ R196, R49, c[0x0][0x2d0], -R196 ;  /* 0x0000b40031c47a23 */ /* 0x000fe400000108c4 */
[C---:B------:R-:W-:Y:S01]  /*10350*/  HMMA.16816.F32.BF16 R168, R12.reuse, R178, R168 ;  /* 0x000000b20ca8723c */ /* 0x040fe200000418a8 */
[----:B------:R-:W3:Y:S01]  /*10360*/  LDSM.16.MT88.4 R176, [R217+0x6900] ;  /* 0x00690000d9b0783b */ /* 0x000ee20000004200 */
[----:B------:R-:W-:Y:S06]  /*10370*/  MUFU.EX2 R40, R196 ;  /* 0x000000c400287308 */ /* 0x000fec0000000800 */
[C---:B-1----:R-:W-:Y:S04]  /*10380*/  HMMA.16816.F32.BF16 R52, R12.reuse, R180, R52 ;  /* 0x000000b40c34723c */ /* 0x042fe80000041834 */
[----:B------:R-:W-:Y:S04]  /*10390*/  MUFU.EX2 R44, R44 ;  /* 0x0000002c002c7308 */ /* 0x000fe80000000800 */
[C---:B------:R-:W-:Y:S01]  /*103a0*/  HMMA.16816.F32.BF16 R56, R12.reuse, R182, R56 ;  /* 0x000000b60c38723c */ /* 0x040fe20000041838 */
[----:B------:R-:W1:Y:S05]  /*103b0*/  LDSM.16.MT88.4 R180, [R218+0x6900] ;  /* 0x00690000dab4783b */ /* 0x000e6a0000004200 */
[----:B------:R-:W-:Y:S02]  /*103c0*/  MUFU.EX2 R45, R45 ;  /* 0x0000002d002d7308 */ /* 0x000fe40000000800 */
[C---:B--2---:R-:W-:Y:S08]  /*103d0*/  HMMA.16816.F32.BF16 R60, R12.reuse, R16, R60 ;  /* 0x000000100c3c723c */ /* 0x044ff0000004183c */
[----:B------:R-:W-:Y:S01]  /*103e0*/  MUFU.EX2 R46, R46 ;  /* 0x0000002e002e7308 */ /* 0x000fe20000000800 */
[C---:B------:R-:W-:Y:S01]  /*103f0*/  HMMA.16816.F32.BF16 R64, R12.reuse, R18, R64 ;  /* 0x000000120c40723c */ /* 0x040fe20000041840 */
[----:B------:R-:W2:Y:S07]  /*10400*/  LDSM.16.MT88.4 R16, [R220+0x6900] ;  /* 0x00690000dc10783b */ /* 0x000eae0000004200 */
[C---:B---3--:R-:W-:Y:S01]  /*10410*/  HMMA.16816.F32.BF16 R68, R12.reuse, R176, R68 ;  /* 0x000000b00c44723c */ /* 0x048fe20000041844 */
[----:B------:R-:W-:Y:S07]  /*10420*/  MUFU.EX2 R47, R47 ;  /* 0x0000002f002f7308 */ /* 0x000fee0000000800 */
[C---:B------:R-:W-:Y:S01]  /*10430*/  HMMA.16816.F32.BF16 R72, R12.reuse, R178, R72 ;  /* 0x000000b20c48723c */ /* 0x040fe20000041848 */
[----:B------:R-:W3:Y:S02]  /*10440*/  LDSM.16.MT88.4 R176, [R219+0x6900] ;  /* 0x00690000dbb0783b */ /* 0x000ee40000004200 */
[----:B------:R-:W-:Y:S05]  /*10450*/  MUFU.EX2 R41, R41 ;  /* 0x0000002900297308 */ /* 0x000fea0000000800 */
[C---:B-1----:R-:W-:Y:S05]  /*10460*/  HMMA.16816.F32.BF16 R76, R12.reuse, R180, R76 ;  /* 0x000000b40c4c723c */ /* 0x042fea000004184c */
[----:B------:R-:W-:Y:S03]  /*10470*/  MUFU.EX2 R50, R50 ;  /* 0x0000003200327308 */ /* 0x000fe60000000800 */
        /* <DEDUP_REMOVED lines=8> */
[C---:B-1----:R-:W-:Y:S07]  /*10500*/  HMMA.16816.F32.BF16 R100, R12.reuse, R180, R100 ;  /* 0x000000b40c64723c */ /* 0x042fee0000041864 */
[----:B------:R-:W-:Y:S01]  /*10510*/  MOV R181, R204 ;  /* 0x000000cc00b57202 */ /* 0x000fe20000000f00 */
[C---:B------:R-:W-:Y:S01]  /*10520*/  HMMA.16816.F32.BF16 R104, R12.reuse, R182, R104 ;  /* 0x000000b60c68723c */ /* 0x040fe20000041868 */
[----:B------:R-:W4:Y:S01]  /*10530*/  LDL.LU R182, [R1+0x20] ;  /* 0x0000200001b67983 */ /* 0x000f220000300800 */
[----:B------:R-:W-:Y:S02]  /*10540*/  MUFU.EX2 R204, R32 ;  /* 0x0000002000cc7308 */ /* 0x000fe40000000800 */
[----:B------:R-:W-:Y:S03]  /*10550*/  MOV R180, R203 ;  /* 0x000000cb00b47202 */ /* 0x000fe60000000f00 */
[----:B------:R-:W4:Y:S01]  /*10560*/  LDL.LU R183, [R1+0x24] ;  /* 0x0000240001b77983 */ /* 0x000f220000300800 */
[C---:B--2---:R-:W-:Y:S04]  /*10570*/  HMMA.16816.F32.BF16 R108, R12.reuse, R16, R108 ;  /* 0x000000100c6c723c */ /* 0x044fe8000004186c */
[----:B------:R1:W2:Y:S04]  /*10580*/  MUFU.EX2 R203, R33 ;  /* 0x0000002100cb7308 */ /* 0x0002a80000000800 */
[C---:B------:R-:W-:Y:S01]  /*10590*/  HMMA.16816.F32.BF16 R112, R12.reuse, R18, R112 ;  /* 0x000000120c70723c */ /* 0x040fe20000041870 */
[----:B------:R-:W2:Y:S07]  /*105a0*/  LDSM.16.MT88.4 R16, [R217+0x1100] ;  /* 0x00110000d910783b */ /* 0x000eae0000004200 */
[C---:B------:R-:W-:Y:S08]  /*105b0*/  HMMA.16816.F32.BF16 R116, R12.reuse, R20, R116 ;  /* 0x000000140c74723c */ /* 0x040ff00000041874 */
[C---:B------:R-:W-:Y:S01]  /*105c0*/  HMMA.16816.F32.BF16 R120, R12.reuse, R22, R120 ;  /* 0x000000160c78723c */ /* 0x040fe20000041878 */
[----:B------:R-:W2:Y:S06]  /*105d0*/  LDSM.16.MT88.4 R20, [R218+0x1100] ;  /* 0x00110000da14783b */ /* 0x000eac0000004200 */
[----:B-1----:R-:W-:Y:S01]  /*105e0*/  LDSM.16.MT88.4 R32, [R218+0x5100] ;  /* 0x00510000da20783b */ /* 0x002fe20000004200 */
[C---:B---3--:R-:W-:Y:S07]  /*105f0*/  HMMA.16816.F32.BF16 R124, R12.reuse, R176, R124 ;  /* 0x000000b00c7c723c */ /* 0x048fee000004187c */
[----:B------:R-:W-:Y:S01]  /*10600*/  MOV R177, R180 ;  /* 0x000000b400b17202 */ /* 0x000fe20000000f00 */
[----:B------:R-:W-:Y:S04]  /*10610*/  HMMA.16816.F32.BF16 R128, R12, R178, R128 ;  /* 0x000000b20c80723c */ /* 0x000fe80000041880 */
[----:B------:R-:W-:Y:S03]  /*10620*/  MOV R176, R181 ;  /* 0x000000b500b07202 */ /* 0x000fe60000000f00 */
[----:B------:R-:W-:Y:S02]  /*10630*/  F2FP.BF16.PACK_AB R12, R209, R210 ;  /* 0x000000d2d10c723e */ /* 0x000fe400000010ff */
[----:B------:R-:W-:Y:S03]  /*10640*/  F2FP.BF16.PACK_AB R13, R188, R189 ;  /* 0x000000bdbc0d723e */ /* 0x000fe600000010ff */
[----:B------:R-:W-:Y:S02]  /*10650*/  F2FP.BF16.PACK_AB R14, R207, R208 ;  /* 0x000000d0cf0e723e */ /* 0x000fe400000010ff */
[----:B------:R-:W-:Y:S07]  /*10660*/  F2FP.BF16.PACK_AB R15, R186, R187 ;  /* 0x000000bbba0f723e */ /* 0x000fee00000010ff */
[C---:B--2---:R-:W-:Y:S08]  /*10670*/  HMMA.16816.F32.BF16 R4, R12.reuse, R16, R4 ;  /* 0x000000100c04723c */ /* 0x044ff00000041804 */
        /* <DEDUP_REMOVED lines=41> */
[C---:B---3--:R-:W-:Y:S04]  /*10910*/  HMMA.16816.F32.BF16 R116, R12.reuse, R24, R116 ;  /* 0x000000180c74723c */ /* 0x048fe80000041874 */
[----:B----4-:R-:W-:Y:S04]  /*10920*/  FFMA.FTZ R2, R2, R182, R212 ;  /* 0x000000b602027223 */ /* 0x010fe800000100d4 */
[C---:B------:R-:W-:Y:S01]  /*10930*/  HMMA.16816.F32.BF16 R120, R12.reuse, R26, R120 ;  /* 0x0000001a0c78723c */ /* 0x040fe20000041878 */
[----:B------:R-:W3:Y:S03]  /*10940*/  LDSM.16.MT88.4 R24, [R218+0x1900] ;  /* 0x00190000da18783b */ /* 0x000ee60000004200 */
[----:B------:R-:W-:Y:S02]  /*10950*/  FFMA.FTZ R37, R0, R183, R197 ;  /* 0x000000b700257223 */ /* 0x000fe400000100c5 */
[----:B------:R-:W-:Y:S01]  /*10960*/  FADD.FTZ R0, R252, R2 ;  /* 0x00000002fc007221 */ /* 0x000fe20000010000 */
[----:B------:R-:W-:Y:S01]  /*10970*/  LDSM.16.MT88.4 R180, [R217+0x2900] ;  /* 0x00290000d9b4783b */ /* 0x000fe20000004200 */
[----:B------:R-:W-:Y:S01]  /*10980*/  FADD.FTZ R2, R202, R37 ;  /* 0x00000025ca027221 */ /* 0x000fe20000010000 */
[C---:B-1----:R-:W-:Y:S03]  /*10990*/  HMMA.16816.F32.BF16 R124, R12.reuse, R16, R124 ;  /* 0x000000100c7c723c */ /* 0x042fe6000004187c */
[----:B------:R-:W-:Y:S02]  /*109a0*/  FADD.FTZ R0, R176, R0 ;  /* 0x00000000b0007221 */ /* 0x000fe40000010000 */
[----:B------:R-:W-:Y:S02]  /*109b0*/  FADD.FTZ R2, R200, R2 ;  /* 0x00000002c8027221 */ /* 0x000fe40000010000 */
[----:B------:R-:W-:Y:S01]  /*109c0*/  FADD.FTZ R0, R177, R0 ;  /* 0x00000000b1007221 */ /* 0x000fe20000010000 */
[----:B------:R-:W-:Y:S01]  /*109d0*/  HMMA.16816.F32.BF16 R128, R12, R18, R128 ;  /* 0x000000120c80723c */ /* 0x000fe20000041880 */
[----:B------:R-:W1:Y:S03]  /*109e0*/  LDSM.16.MT88.4 R16, [R220+0x1900] ;  /* 0x00190000dc10783b */ /* 0x000e660000004200 */
        /* <DEDUP_REMOVED lines=11> */
[C---:B--2---:R-:W-:Y:S03]  /*10aa0*/  HMMA.16816.F32.BF16 R4, R12.reuse, R20, R4 ;  /* 0x000000140c04723c */ /* 0x044fe60000041804 */
[----:B------:R-:W-:Y:S02]  /*10ab0*/  FADD.FTZ R2, R213, R2 ;  /* 0x00000002d5027221 */ /* 0x000fe40000010000 */
[----:B------:R-:W-:Y:S02]  /*10ac0*/  FADD.FTZ R0, R192, R0 ;  /* 0x00000000c0007221 */ /* 0x000fe40000010000 */
[----:B------:R-:W-:Y:S01]  /*10ad0*/  FADD.FTZ R2, R210, R2 ;  /* 0x00000002d2027221 */ /* 0x000fe20000010000 */
        /* <DEDUP_REMOVED lines=25> */
[----:B------:R-:W-:Y:S02]  /*10c70*/  FADD.FTZ R2, R193, R2 ;  /* 0x00000002c1027221 */ /* 0x000fe40000010000 */
[----:B------:R-:W-:Y:S01]  /*10c80*/  FADD.FTZ R0, R175, R0 ;  /* 0x00000000af007221 */ /* 0x000fe20000010000 */
[----:B------:R-:W-:Y:S01]  /*10c90*/  MOV R175, R172 ;  /* 0x000000ac00af7202 */ /* 0x000fe20000000f00 */
[C---:B---3--:R-:W-:Y:S04]  /*10ca0*/  HMMA.16816.F32.BF16 R156, R12.reuse, R24, R156 ;  /* 0x000000180c9c723c */ /* 0x048fe8000004189c */
[----:B------:R-:W-:Y:S02]  /*10cb0*/  FADD.FTZ R2, R191, R2 ;  /* 0x00000002bf027221 */ /* 0x000fe40000010000 */
[----:B------:R-:W-:Y:S01]  /*10cc0*/  FADD.FTZ R0, R174, R0 ;  /* 0x00000000ae007221 */ /* 0x000fe20000010000 */
[----:B------:R-:W-:Y:S01]  /*10cd0*/  MOV R174, R173 ;  /* 0x000000ad00ae7202 */ /* 0x000fe20000000f00 */
[C---:B------:R-:W-:Y:S01]  /*10ce0*/  HMMA.16816.F32.BF16 R160, R12.reuse, R26, R160 ;  /* 0x0000001a0ca0723c */ /* 0x040fe200000418a0 */
[----:B------:R-:W3:Y:S03]  /*10cf0*/  LDSM.16.MT88.4 R24, [R219+0x4900] ;  /* 0x00490000db18783b */ /* 0x000ee60000004200 */
[----:B------:R-:W-:Y:S02]  /*10d00*/  FADD.FTZ R2, R190, R2 ;  /* 0x00000002be027221 */ /* 0x000fe40000010000 */
[----:B------:R-:W-:Y:S02]  /*10d10*/  FADD.FTZ R0, R38, R0 ;  /* 0x0000000026007221 */ /* 0x000fe40000010000 */
[C---:B-1----:R-:W-:Y:S04]  /*10d20*/  HMMA.16816.F32.BF16 R164, R12.reuse, R16, R164 ;  /* 0x000000100ca4723c */ /* 0x042fe800000418a4 */
[----:B------:R-:W-:Y:S04]  /*10d30*/  FADD.FTZ R0, R39, R0 ;  /* 0x0000000027007221 */ /* 0x000fe80000010000 */
[C---:B------:R-:W-:Y:S01]  /*10d40*/  HMMA.16816.F32.BF16 R168, R12.reuse, R18, R168 ;  /* 0x000000120ca8723c */ /* 0x040fe200000418a8 */
[----:B------:R-:W1:Y:S03]  /*10d50*/  LDSM.16.MT88.4 R16, [R217+0x7900] ;  /* 0x00790000d910783b */ /* 0x000e660000004200 */
[----:B------:R-:W-:Y:S04]  /*10d60*/  FADD.FTZ R0, R42, R0 ;  /* 0x000000002a007221 */ /* 0x000fe80000010000 */
        /* <DEDUP_REMOVED lines=14> */
[----:B------:R-:W-:Y:S03]  /*10e50*/  FADD.FTZ R0, R36, R0 ;  /* 0x0000000024007221 */ /* 0x000fe60000010000 */
[----:B------:R-:W-:Y:S01]  /*10e60*/  STL [R1+0x20], R2 ;  /* 0x0000200201007387 */ /* 0x000fe20000100800 */
[C---:B-1----:R-:W-:Y:S05]  /*10e70*/  HMMA.16816.F32.BF16 R68, R12.reuse, R16, R68 ;  /* 0x000000100c44723c */ /* 0x042fea0000041844 */
[----:B------:R-:W-:Y:S03]  /*10e80*/  STL [R1+0x24], R0 ;  /* 0x0000240001007387 */ /* 0x000fe60000100800 */
[C---:B------:R-:W-:Y:S03]  /*10e90*/  HMMA.16816.F32.BF16 R72, R12.reuse, R18, R72 ;  /* 0x000000120c48723c */ /* 0x040fe60000041848 */
[----:B------:R-:W1:Y:S05]  /*10ea0*/  LDSM.16.MT88.4 R16, [R219+0x7900] ;  /* 0x00790000db10783b */ /* 0x000e6a0000004200 */
        /* <DEDUP_REMOVED lines=48> */
[----:B------:R-:W-:Y:S07]  /*111b0*/  LDSM.16.MT88.4 R28, [R218+0xb100] ;  /* 0x00b10000da1c783b */ /* 0x000fee0000004200 */
        /* <DEDUP_REMOVED lines=21> */
[C---:B----4-:R-:W-:Y:S08]  /*11310*/  HMMA.16816.F32.BF16 R124, R12.reuse, R32, R124 ;  /* 0x000000200c7c723c */ /* 0x050ff0000004187c */
[----:B------:R-:W-:Y:S01]  /*11320*/  HMMA.16816.F32.BF16 R128, R12, R34, R128 ;  /* 0x000000220c80723c */ /* 0x000fe20000041880 */
[----:B------:R-:W4:Y:S06]  /*11330*/  LDSM.16.MT88.4 R32, [R218+0x5900] ;  /* 0x00590000da20783b */ /* 0x000f2c0000004200 */
[----:B------:R-:W-:Y:S02]  /*11340*/  F2FP.BF16.PACK_AB R12, R45, R44 ;  /* 0x0000002c2d0c723e */ /* 0x000fe400000010ff */
[----:B------:R-:W-:Y:S03]  /*11350*/  F2FP.BF16.PACK_AB R13, R47, R46 ;  /* 0x0000002e2f0d723e */ /* 0x000fe600000010ff */
[----:B------:R-:W-:Y:S02]  /*11360*/  F2FP.BF16.PACK_AB R14, R40, R41 ;  /* 0x00000029280e723e */ /* 0x000fe400000010ff */
[----:B------:R-:W-:Y:S07]  /*11370*/  F2FP.BF16.PACK_AB R15, R36, R50 ;  /* 0x00000032240f723e */ /* 0x000fee00000010ff */
        /* <DEDUP_REMOVED lines=19> */
[C---:B------:R-:W-:Y:S08]  /*114b0*/  HMMA.16816.F32.BF16 R52, R12.reuse, R4, R52 ;  /* 0x000000040c34723c */ /* 0x040ff00000041834 */
        /* <DEDUP_REMOVED lines=23> */
.L_x_2886:
        /* <DEDUP_REMOVED lines=157> */
.L_x_2876:
        /* <DEDUP_REMOVED lines=184> */
.L_x_2889:
        /* <DEDUP_REMOVED lines=150> */
.L_x_2891:
[----:B--234-:R-:W-:Y:S05]  /*134e0*/  BSYNC B0 ;  /* 0x0000000000007941 */ /* 0x01cfea0003800000 */
.L_x_2890:
        /* <DEDUP_REMOVED lines=30> */
.L_x_2893:
[----:B------:R-:W-:Y:S05]  /*136d0*/  BSYNC B0 ;  /* 0x0000000000007941 */ /* 0x000fea0003800000 */
.L_x_2892:
        /* <DEDUP_REMOVED lines=30> */
.L_x_2895:
[----:B------:R-:W-:Y:S05]  /*138c0*/  BSYNC B0 ;  /* 0x0000000000007941 */ /* 0x000fea0003800000 */
.L_x_2894:
        /* <DEDUP_REMOVED lines=31> */
.L_x_2888:
        /* <DEDUP_REMOVED lines=19> */
.L_x_2896:
        /* <DEDUP_REMOVED lines=42> */
.L_x_2898:
[----:B------:R-:W-:Y:S05]  /*13e90*/  BSYNC B0 ;  /* 0x0000000000007941 */ /* 0x000fea0003800000 */
.L_x_2897:
        /* <DEDUP_REMOVED lines=73> */
.L_x_2900:
[----:B------:R-:W-:Y:S05]  /*14330*/  BSYNC B0 ;  /* 0x0000000000007941 */ /* 0x000fea0003800000 */
.L_x_2899:
        /* <DEDUP_REMOVED lines=27> */
.L_x_2902:
[----:B------:R-:W-:Y:S05]  /*144f0*/  BSYNC B0 ;  /* 0x0000000000007941 */ /* 0x000fea0003800000 */
.L_x_2901:
        /* <DEDUP_REMOVED lines=27> */
.L_x_2904:
[----:B------:R-:W-:Y:S05]  /*146b0*/  BSYNC B0 ;  /* 0x0000000000007941 */ /* 0x000fea0003800000 */
.L_x_2903:
        /* <DEDUP_REMOVED lines=28> */
.L_x_2905:
        /* <DEDUP_REMOVED lines=16> */
.L_x_3104:


//--------------------- .text._ZN7cutlass13device_kernelIN5flash19enable_sm80_to_sm89INS1_16FlashAttnFwdSm80INS1_25CollectiveMainloopFwdSm80ILi8ELi1ELb0EN4cute5tupleIJNS5_1CILi128EEENS7_ILi48EEENS7_ILi256EEEEEELi256ENS_10bfloat16_tEfNS_4arch4Sm80ELb1ELb0ELb0ELb1ELb0ELb1ELb1ELb0EEENS1_21CollectiveEpilogueFwdINS6_IJS8_SA_S9_EEENS6_IJNS7_ILi1EEESI_SI_EEESC_SE_Li256ELb1ELb1ELb0ELb0EEENS1_19SingleTileSchedulerILb1ELb0ELb1ELi128EEEEEEEEEvNT_6ParamsE --------------------------
	.section	.text._ZN7cutlass13device_kernelIN5flash19enable_sm80_to_sm89INS1_16FlashAttnFwdSm80INS1_25CollectiveMainloopFwdSm80ILi8ELi1ELb0EN4cute5tupleIJNS5_1CILi128EEENS7_ILi48EEENS7_ILi256EEEEEELi256ENS_10bfloat16_tEfNS_4arch4Sm80ELb1ELb0ELb0ELb1ELb0ELb1ELb1ELb0EEENS1_21CollectiveEpilogueFwdINS6_IJS8_SA_S9_EEENS6_IJNS7_ILi1EEESI_SI_EEESC_SE_Li256ELb1ELb1ELb0ELb0EEENS1_19SingleTileSchedulerILb1ELb0ELb1ELi128EEEEEEEEEvNT_6ParamsE,"ax",@progbits
	.sectioninfo	@"SHI_REGISTERS=253"
	.align	128
.text._ZN7cutlass13device_kernelIN5flash19enable_sm80_to_sm89INS1_16FlashAttnFwdSm80INS1_25CollectiveMainloopFwdSm80ILi8ELi1ELb0EN4cute5tupleIJNS5_1CILi128EEENS7_ILi48EEENS7_ILi256EEEEEELi256ENS_10bfloat16_tEfNS_4arch4Sm80ELb1ELb0ELb0ELb1ELb0ELb1ELb1ELb0EEENS1_21CollectiveEpilogueFwdINS6_IJS8_SA_S9_EEENS6_IJNS7_ILi1EEESI_SI_EEESC_SE_Li256ELb1ELb1ELb0ELb0EEENS1_19SingleTileSchedulerILb1ELb0ELb1ELi128EEEEEEEEEvNT_6ParamsE:
        .type           _ZN7cutlass13device_kernelIN5flash19enable_sm80_to_sm89INS1_16FlashAttnFwdSm80INS1_25CollectiveMainloopFwdSm80ILi8ELi1ELb0EN4cute5tupleIJNS5_1CILi128EEENS7_ILi48EEENS7_ILi256EEEEEELi256ENS_10bfloat16_tEfNS_4arch4Sm80ELb1ELb0ELb0ELb1ELb0ELb1ELb1ELb0EEENS1_21CollectiveEpilogueFwdINS6_IJS8_SA_S9_EEENS6_IJNS7_ILi1EEESI_SI_EEESC_SE_Li256ELb1ELb1ELb0ELb0EEENS1_19SingleTileSchedulerILb1ELb0ELb1ELi128EEEEEEEEEvNT_6ParamsE,@function
        .size           _ZN7cutlass13device_kernelIN5flash19enable_sm80_to_sm89INS1_16FlashAttnFwdSm80INS1_25CollectiveMainloopFwdSm80ILi8ELi1ELb0EN4cute5tupleIJNS5_1CILi128EEENS7_ILi48EEENS7_ILi256EEEEEELi256ENS_10bfloat16_tEfNS_4arch4Sm80ELb1ELb0ELb0ELb1ELb0ELb1ELb1ELb0EEENS1_21CollectiveEpilogueFwdINS6_IJS8_SA_S9_EEENS6_IJNS7_ILi1EEESI_SI_EEESC_SE_Li256ELb1ELb1ELb0ELb0EEENS1_19SingleTileSchedulerILb1ELb0ELb1ELi128EEEEEEEEEvNT_6ParamsE,(.L_x_3105 - _ZN7cutlass13device_kernelIN5flash19enable_sm80_to_sm89INS1_16FlashAttnFwdSm80INS1_25CollectiveMainloopFwdSm80ILi8ELi1ELb0EN4cute5tupleIJNS5_1CILi128EEENS7_ILi48EEENS7_ILi256EEEEEELi256ENS_10bfloat16_tEfNS_4arch4Sm80ELb1ELb0ELb0ELb1ELb0ELb1ELb1ELb0EEENS1_21CollectiveEpilogueFwdINS6_IJS8_SA_S9_EEENS6_IJNS7_ILi1EEESI_SI_EEESC_SE_Li256ELb1ELb1ELb0ELb0EEENS1_19SingleTileSchedulerILb1ELb0ELb1ELi128EEEEEEEEEvNT_6ParamsE)
        .other          _ZN7cutlass13device_kernelIN5flash19enable_sm80_to_sm89INS1_16FlashAttnFwdSm80INS1_25CollectiveMainloopFwdSm80ILi8ELi1ELb0EN4cute5tupleIJNS5_1CILi128EEENS7_ILi48EEENS7_ILi256EEEEEELi256ENS_10bfloat16_tEfNS_4arch4Sm80ELb1ELb0ELb0ELb1ELb0ELb1ELb1ELb0EEENS1_21CollectiveEpilogueFwdINS6_IJS8_SA_S9_EEENS6_IJNS7_ILi1EEESI_SI_EEESC_SE_Li256ELb1ELb1ELb0ELb0EEENS1_19SingleTileSchedulerILb1ELb0ELb1ELi128EEEEEEEEEvNT_6ParamsE,@"STO_CUDA_ENTRY STV_DEFAULT"
_ZN7cutlass13device_kernelIN5flash19enable_sm80_to_sm89INS1_16FlashAttnFwdSm80INS1_25CollectiveMainloopFwdSm80ILi8ELi1ELb0EN4cute5tupleIJNS5_1CILi128EEENS7_ILi48EEENS7_ILi256EEEEEELi256ENS_10bfloat16_tEfNS_4arch4Sm80ELb1ELb0ELb0ELb1ELb0ELb1ELb1ELb0EEENS1_21CollectiveEpilogueFwdINS6_IJS8_SA_S9_EEENS6_IJNS7_ILi1EEESI_SI_EEESC_SE_Li256ELb1ELb1ELb0ELb0EEENS1_19SingleTileSchedulerILb1ELb0ELb1ELi128EEEEEEEEEvNT_6ParamsE:
        /* <DEDUP_REMOVED lines=18> */
.L_x_2907:
        /* <DEDUP_REMOVED lines=10> */
.L_x_2909:
[----:B------:R-:W-:Y:S02]  /*01c0*/  ULDC UR5, c[0x0][0x54c] ;  /* 0x0001530000057ab9 */ /* 0x000fe40000000800 */
.L_x_2908:
[----:B------:R-:W-:Y:S02]  /*01d0*/  ULDC UR4, c[0x0][0x548] ;  /* 0x0001520000047ab9 */ /* 0x000fe40000000800 */
[----:B------:R-:W-:-:S02]  /*01e0*/  USHF.L.U32 UR18, UR17, 0x7, URZ ;  /* 0x0000000711127899 */ /* 0x000fc4000800063f */
[----:B------:R-:W-:-:S04]  /*01f0*/  UIMAD UR4, UR5, UR4, URZ ;  /* 0x00000004050472a4 */ /* 0x000fc8000f8e023f */
[----:B------:R-:W-:-:S04]  /*0200*/  UISETP.GE.AND UP0, UPT, UR18, UR4, UPT ;  /* 0x000000041200728c */ /* 0x000fc8000bf06270 */
[----:B------:R-:W-:Y:S01]  /*0210*/  USEL UR24, UR24, 0xffffffff, !UP0 ;  /* 0xffffffff18187887 */ /* 0x000fe2000c000000 */
[----:B------:R-:W-:Y:S05]  /*0220*/  BRA `(.L_x_2910) ;  /* 0x0000016000007947 */ /* 0x000fea0003800000 */
.L_x_2906:
[----:B--2---:R-:W-:-:S04]  /*0230*/  ISETP.NE.U32.AND P0, PT, RZ, c[0x0][0x568], PT ;  /* 0x00015a00ff007a0c */ /* 0x004fc80003f05070 */
[----:B------:R-:W-:-:S13]  /*0240*/  ISETP.NE.AND.EX P0, PT, RZ, c[0x0][0x56c], PT, P0 ;  /* 0x00015b00ff007a0c */ /* 0x000fda0003f05300 */
[----:B------:R-:W-:Y:S05]  /*0250*/  @!P0 BRA `(.L_x_2911) ;  /* 0x0000003000008947 */ /* 0x000fea0003800000 */
[----:B------:R-:W2:Y:S02]  /*0260*/  LDG.E R2, [R2.64] ;  /* 0x0000001a02027981 */ /* 0x000ea4000c1e1900 */
[----:B--2---:R1:W2:Y:S02]  /*0270*/  R2UR UR5, R2 ;  /* 0x00000000020573c2 */ /* 0x0042a400000e0000 */
[----:B-12---:R-:W-:Y:S05]  /*0280*/  BRA `(.L_x_2912) ;  /* 0x000000b000007947 */ /* 0x006fea0003800000 */
.L_x_2911:
        /* <DEDUP_REMOVED lines=10> */
.L_x_2913:
[----:B------:R-:W-:Y:S02]  /*0330*/  ULDC UR5, c[0x0][0x54c] ;  /* 0x0001530000057ab9 */ /* 0x000fe40000000800 */
.L_x_2912:
[----:B------:R-:W-:Y:S02]  /*0340*/  ULDC UR4, c[0x0][0x548] ;  /* 0x0001520000047ab9 */ /* 0x000fe40000000800 */
[----:B------:R-:W-:-:S02]  /*0350*/  USHF.L.U32 UR18, UR17, 0x7, URZ ;  /* 0x0000000711127899 */ /* 0x000fc4000800063f */
[----:B------:R-:W-:-:S04]  /*0360*/  UIMAD UR4, UR5, UR4, URZ ;  /* 0x00000004050472a4 */ /* 0x000fc8000f8e023f */
[----:B------:R-:W-:-:S04]  /*0370*/  UISETP.GE.AND UP0, UPT, UR18, UR4, UPT ;  /* 0x000000041200728c */ /* 0x000fc8000bf06270 */
[----:B------:R-:W-:-:S06]  /*0380*/  USEL UR24, UR24, 0xffffffff, !UP0 ;  /* 0xffffffff18187887 */ /* 0x000fcc000c000000 */
.L_x_2910:
        /* <DEDUP_REMOVED lines=51> */
.L_x_2914:
        /* <DEDUP_REMOVED lines=8> */
.L_x_2915:
[----:B------:R-:W-:Y:S05]  /*0740*/  @!P3 BRA `(.L_x_2916) ;  /* 0x000000500000b947 */ /* 0x000fea0003800000 */
[----:B-1----:R-:W2:Y:S04]  /*0750*/  LDG.E R2, [R8.64] ;  /* 0x0000001a08027981 */ /* 0x002ea8000c1e1900 */
[----:B----4-:R-:W4:Y:S01]  /*0760*/  LDG.E R3, [R8.64+0x4] ;  /* 0x0000041a08037981 */ /* 0x010f22000c1e1900 */
[----:B--2---:R-:W1:Y:S08]  /*0770*/  R2UR UR35, R2 ;  /* 0x00000000022373c2 */ /* 0x004e7000000e0000 */
[----:B----4-:R-:W1:Y:S02]  /*0780*/  R2UR UR5, R3 ;  /* 0x00000000030573c2 */ /* 0x010e6400000e0000 */
[----:B-1----:R-:W-:-:S06]  /*0790*/  UIADD3 UR35, -UR35, UR5, URZ ;  /* 0x0000000523237290 */ /* 0x002fcc000fffe13f */
.L_x_2916:
        /* <DEDUP_REMOVED lines=358> */
.L_x_2957:
        /* <DEDUP_REMOVED lines=77> */
.L_x_2922:
[----:B------:R-:W-:Y:S05]  /*22d0*/  BSYNC B0 ;  /* 0x0000000000007941 */ /* 0x000fea0003800000 */
.L_x_2921:
        /* <DEDUP_REMOVED lines=78> */
.L_x_2924:
[----:B------:R-:W-:Y:S05]  /*27c0*/  BSYNC B0 ;  /* 0x0000000000007941 */ /* 0x000fea0003800000 */
.L_x_2923:
        /* <DEDUP_REMOVED lines=90> */
.L_x_2928:
[----:B------:R-:W-:Y:S05]  /*2d70*/  BSYNC B0 ;  /* 0x0000000000007941 */ /* 0x000fea0003800000 */
.L_x_2927:
        /* <DEDUP_REMOVED lines=56> */
.L_x_2930:
[----:B------:R-:W-:Y:S05]  /*3100*/  BSYNC B0 ;  /* 0x0000000000007941 */ /* 0x000fea0003800000 */
.L_x_2929:
        /* <DEDUP_REMOVED lines=56> */
.L_x_2932:
[----:B------:R-:W-:Y:S05]  /*3490*/  BSYNC B0 ;  /* 0x0000000000007941 */ /* 0x000fea0003800000 */
.L_x_2931:
        /* <DEDUP_REMOVED lines=55> */
.L_x_2926:
[----:B------:R-:W-:Y:S05]  /*3810*/  BSYNC B1 ;  /* 0x0000000000017941 */ /* 0x000fea0003800000 */
.L_x_2925:
        /* <DEDUP_REMOVED lines=57> */
.L_x_2935:
[----:B------:R-:W-:Y:S05]  /*3bb0*/  BSYNC B0 ;  /* 0x0000000000007941 */ /* 0x000fea0003800000 */
.L_x_2934:
        /* <DEDUP_REMOVED lines=56> */
.L_x_2937:
[----:B------:R-:W-:Y:S05]  /*3f40*/  BSYNC B0 ;  /* 0x0000000000007941 */ /* 0x000fea0003800000 */
.L_x_2936:
        /* <DEDUP_REMOVED lines=56> */
.L_x_2939:
[----:B------:R-:W-:Y:S05]  /*42d0*/  BSYNC B0 ;  /* 0x0000000000007941 */ /* 0x000fea0003800000 */
.L_x_2938:
        /* <DEDUP_REMOVED lines=56> */
.L_x_2920:
        /* <DEDUP_REMOVED lines=36> */
.L_x_2941:
[----:B------:R-:W-:Y:S05]  /*48a0*/  BSYNC B0 ;  /* 0x0000000000007941 */ /* 0x000fea0003800000 */
.L_x_2940:
        /* <DEDUP_REMOVED lines=70> */
.L_x_2943:
[----:B------:R-:W-:Y:S05]  /*4d10*/  BSYNC B0 ;  /* 0x0000000000007941 */ /* 0x000fea0003800000 */
.L_x_2942:
        /* <DEDUP_REMOVED lines=151> */
.L_x_2947:
[----:B------:R-:W-:Y:S05]  /*5690*/  BSYNC B0 ;  /* 0x0000000000007941 */ /* 0x000fea0003800000 */
.L_x_2946:
        /* <DEDUP_REMOVED lines=114> */
.L_x_2945:
[----:B------:R-:W-:Y:S05]  /*5dc0*/  BSYNC B1 ;  /* 0x0000000000017941 */ /* 0x000fea0003800000 */
.L_x_2944:
        /* <DEDUP_REMOVED lines=118> */
.L_x_2949:
[----:B------:R-:W-:Y:S05]  /*6530*/  BSYNC B0 ;  /* 0x0000000000007941 */ /* 0x000fea0003800000 */
.L_x_2948:
        /* <DEDUP_REMOVED lines=117> */
.L_x_2919:
        /* <DEDUP_REMOVED lines=23> */
.L_x_2951:
[----:B------:R-:W-:Y:S05]  /*6e00*/  BSYNC B0 ;  /* 0x0000000000007941 */ /* 0x000fea0003800000 */
.L_x_2950:
        /* <DEDUP_REMOVED lines=19> */
.L_x_2933:
[----:B------:R-:W-:Y:S05]  /*6f40*/  BSYNC B2 ;  /* 0x0000000000027941 */ /* 0x000fea0003800000 */
.L_x_2918:
        /* <DEDUP_REMOVED lines=71> */
.L_x_2953:
[----:B-1----:R-:W-:Y:S05]  /*73c0*/  BSYNC B0 ;  /* 0x0000000000007941 */ /* 0x002fea0003800000 */
.L_x_2952:
        /* <DEDUP_REMOVED lines=30> */
.L_x_2955:
[----:B------:R-:W-:Y:S05]  /*75b0*/  BSYNC B0 ;  /* 0x0000000000007941 */ /* 0x000fea0003800000 */
.L_x_2954:
        /* <DEDUP_REMOVED lines=31> */
.L_x_2956:
[----:B------:R-:W0:Y:S01]  /*77b0*/  LDGDEPBAR ;  /* 0x00000000000079af */ /* 0x000e220000000000 */
[----:B------:R-:W-:Y:S01]  /*77c0*/  UIADD3 UR6, UR6, -0x1, URZ ;  /* 0xffffffff06067890 */ /* 0x000fe2000fffe03f */
[----:B------:R-:W-:Y:S11]  /*77d0*/  PLOP3.LUT P0, PT, PT, PT, UP0, 0x80, 0x0 ;  /* 0x000000000000781c */ /* 0x000ff60003f0f008 */
[----:B------:R-:W-:Y:S02]  /*77e0*/  @!UPT UIADD3 URZ, URZ, URZ, URZ ;  /* 0x0000003f3f3ff290 */ /* 0x000fe4000fffe03f */
[----:B------:R-:W-:-:S05]  /*77f0*/  @P0 BRA `(.L_x_2957) ;  /* 0xffffa60000000947 */ /* 0x000fca000383ffff */
[----:B------:R-:W-:Y:S06]  /*7800*/  BAR.SYNC.DEFER_BLOCKING 0x0 ;  /* 0x0000000000007b1d */ /* 0x000fec0000010000 */
.L_x_2917:
[----:B-1----:R-:W-:Y:S01]  /*7810*/  UIADD3 UR6, UR18, 0x7f, URZ ;  /* 0x0000007f12067890 */ /* 0x002fe2000fffe03f */
[----:B------:R-:W-:Y:S01]  /*7820*/  PLOP3.LUT P2, PT, PT, PT, PT, 0x80, 0x0 ;  /* 0x000000000000781c */ /* 0x000fe20003f4f070 */
[----:B------:R-:W-:Y:S01]  /*7830*/  ULDC.64 UR4, c[0x0][0x2c8] ;  /* 0x0000b20000047ab9 */ /* 0x000fe20000000a00 */
[----:B------:R-:W-:Y:S01]  /*7840*/  CS2R R130, SRZ ;  /* 0x0000000000827805 */ /* 0x000fe2000001ff00 */
[----:B------:R-:W-:Y:S01]  /*7850*/  UIMAD.WIDE.U32 UR8, UR6, UR4, URZ ;  /* 0x00000004060872a5 */ /* 0x000fe2000f8e003f */
[----:B------:R-:W-:Y:S01]  /*7860*/  CS2R R128, SRZ ;  /* 0x0000000000807805 */ /* 0x000fe2000001ff00 */
        /* <DEDUP_REMOVED lines=15> */
[----:B-----5:R-:W-:Y:S01]  /*7960*/  CS2R R106, SRZ ;  /* 0x00000000006a7805 */ /* 0x020fe2000001ff00 */
[----:B------:R-:W-:Y:S01]  /*7970*/  CS2R R104, SRZ ;  /* 0x0000000000687805 */ /* 0x000fe2000001ff00 */
[----:B------:R-:W-:Y:S01]  /*7980*/  CS2R R102, SRZ ;  /* 0x0000000000667805 */ /* 0x000fe2000001ff00 */
[----:B------:R-:W-:Y:S01]  /*7990*/  ULEA.HI.SX32 UR4, UR5, UR4, 0x1d ;  /* 0x0000000405047291 */ /* 0x000fe2000f8fea3f */
[----:B------:R-:W-:Y:S01]  /*79a0*/  CS2R R100, SRZ ;  /* 0x0000000000647805 */ /* 0x000fe2000001ff00 */
[----:B------:R-:W-:Y:S01]  /*79b0*/  IMAD.MOV.U32 R99, RZ, RZ, RZ ;  /* 0x000000ffff637224 */ /* 0x000fe200078e00ff */
[----:B------:R-:W-:Y:S01]  /*79c0*/  CS2R R6, SRZ ;  /* 0x0000000000067805 */ /* 0x000fe2000001ff00 */
[----:B------:R-:W-:Y:S01]  /*79d0*/  UISETP.LT.AND UP0, UPT, UR13, UR4, UPT ;  /* 0x000000040d00728c */ /* 0x000fe2000bf01270 */
[----:B------:R-:W-:Y:S01]  /*79e0*/  IMAD.MOV.U32 R4, RZ, RZ, RZ ;  /* 0x000000ffff047224 */ /* 0x000fe200078e00ff */
[----:B------:R-:W-:Y:S01]  /*79f0*/  MOV R96, RZ ;  /* 0x000000ff00607202 */ /* 0x000fe20000000f00 */
[----:B------:R-:W-:Y:S01]  /*7a00*/  CS2R R94, SRZ ;  /* 0x00000000005e7805 */ /* 0x000fe2000001ff00 */
        /* <DEDUP_REMOVED lines=78> */
[C---:B------:R-:W-:Y:S01]  /*7ef0*/  IADD3 R12, R188.reuse, UR18, RZ ;  /* 0x00000012bc0c7c10 */ /* 0x040fe2000fffe0ff */
[----:B------:R-:W-:Y:S01]  /*7f00*/  UIMAD.WIDE.U32 UR10, UR16, UR4, UR8 ;  /* 0x00000004100a72a5 */ /* 0x000fe2000f8e0008 */
[----:B------:R-:W-:Y:S01]  /*7f10*/  IADD3 R23, P3, R188, UR19, RZ ;  /* 0x00000013bc177c10 */ /* 0x000fe2000ff7e0ff */
[----:B------:R-:W-:Y:S01]  /*7f20*/  UIMAD UR6, UR15, UR4, URZ ;  /* 0x000000040f0672a4 */ /* 0x000fe2000f8e023f */
[----:B------:R-:W-:Y:S01]  /*7f30*/  IADD3 R2, R2, UR18, RZ ;  /* 0x0000001202027c10 */ /* 0x000fe2000fffe0ff */
[----:B------:R-:W-:Y:S01]  /*7f40*/  UISETP.NE.AND.EX UP0, UPT, URZ, UR7, UPT, UP0 ;  /* 0x000000073f00728c */ /* 0x000fe2000bf05300 */
[C---:B------:R-:W-:Y:S01]  /*7f50*/  IMAD.SHL.U32 R142, R33.reuse, 0x8, RZ ;  /* 0x00000008218e7824 */ /* 0x040fe200078e00ff */
[----:B------:R-:W-:Y:S01]  /*7f60*/  USHF.R.S32.HI UR9, URZ, 0x1f, UR24 ;  /* 0x0000001f3f097899 */ /* 0x000fe20008011418 */
[----:B------:R-:W-:Y:S01]  /*7f70*/  IMAD.SHL.U32 R76, R33, 0x8, RZ ;  /* 0x00000008214c7824 */ /* 0x000fe200078e00ff */
[----:B------:R-:W-:Y:S01]  /*7f80*/  UIMAD UR6, UR16, UR5, UR6 ;  /* 0x00000005100672a4 */ /* 0x000fe2000f8e0206 */
[----:B------:R-:W-:Y:S01]  /*7f90*/  @P2 IMAD.HI.U32 R0, R2, c[0x0][0x2c8], RZ ;  /* 0x0000b20002002a27 */ /* 0x000fe200078e00ff */
[----:B------:R-:W-:Y:S01]  /*7fa0*/  USEL UR7, UR9, URZ, !UP0 ;  /* 0x0000003f09077287 */ /* 0x000fe2000c000000 */
[----:B------:R-:W-:Y:S01]  /*7fb0*/  SHF.R.S32.HI R143, RZ, 0x1f, R142 ;  /* 0x0000001fff8f7819 */ /* 0x000fe2000001148e */
[----:B------:R-:W-:Y:S01]  /*7fc0*/  ULDC.64 UR4, c[0x0][0x1c0] ;  /* 0x0000700000047ab9 */ /* 0x000fe20000000a00 */
[----:B------:R-:W-:Y:S01]  /*7fd0*/  IMAD.MOV.U32 R8, RZ, RZ, R2 ;  /* 0x000000ffff087224 */ /* 0x000fe200078e0002 */
[----:B------:R-:W-:Y:S01]  /*7fe0*/  USEL UR8, UR24, URZ, !UP0 ;  /* 0x0000003f18087287 */ /* 0x000fe2000c000000 */
[----:B------:R-:W-:Y:S01]  /*7ff0*/  @P1 SHF.R.U32.HI R8, RZ, c[0x0][0x2cc], R0 ;  /* 0x0000b300ff081a19 */ /* 0x000fe20000011600 */
[----:B------:R-:W-:Y:S01]  /*8000*/  UIMAD UR7, UR7, UR4, URZ ;  /* 0x00000004070772a4 */ /* 0x000fe2000f8e023f */
[CC--:B------:R-:W-:Y:S01]  /*8010*/  LEA.HI R0, R4.reuse, R97.reuse, RZ, 0x4 ;  /* 0x0000006104007211 */ /* 0x0c0fe200078f20ff */
[----:B------:R-:W-:Y:S01]  /*8020*/  UIADD3 UR11, UR11, UR6, URZ ;  /* 0x000000060b0b7290 */ /* 0x000fe2000fffe03f */
[--C-:B------:R-:W-:Y:S01]  /*8030*/  SHF.R.S32.HI R3, RZ, 0x1f, R8.reuse ;  /* 0x0000001fff037819 */ /* 0x100fe20000011408 */
[----:B------:R-:W-:Y:S01]  /*8040*/  UIMAD UR5, UR8, UR5, UR7 ;  /* 0x00000005080572a4 */ /* 0x000fe2000f8e0207 */
[----:B------:R-:W-:Y:S01]  /*8050*/  IMAD.MOV R5, RZ, RZ, -R8 ;  /* 0x000000ffff057224 */ /* 0x000fe200078e0a08 */
[----:B------:R-:W-:Y:S01]  /*8060*/  UIMAD.WIDE.U32 UR10, UR8, UR4, UR10 ;  /* 0x00000004080a72a5 */ /* 0x000fe2000f8e000a */
[----:B------:R-:W-:Y:S01]  /*8070*/  IMAD.WIDE.U32 R28, R23, c[0x0][0x1e0], R142 ;  /* 0x00007800171c7a25 */ /* 0x000fe200078e008e */
[----:B------:R-:W-:Y:S01]  /*8080*/  ULDC UR6, c[0x0][0x2c4] ;  /* 0x0000b10000067ab9 */ /* 0x000fe20000000800 */
[----:B------:R-:W-:Y:S01]  /*8090*/  LEA.HI R145, R4, R97, RZ, 0x6 ;  /* 0x0000006104917211 */ /* 0x000fe200078f30ff */
[----:B------:R-:W-:Y:S01]  /*80a0*/  UIADD3 UR5, UR11, UR5, URZ ;  /* 0x000000050b057290 */ /* 0x000fe2000fffe03f */
[----:B------:R-:W-:Y:S01]  /*80b0*/  IMAD R6, R5, c[0x0][0x2c4], R2 ;  /* 0x0000b10005067a24 */ /* 0x000fe200078e0202 */
[----:B------:R-:W-:Y:S01]  /*80c0*/  UIMAD UR6, UR22, UR6, URZ ;  /* 0x00000006160672a4 */ /* 0x000fe2000f8e023f */
[----:B------:R-:W-:Y:S01]  /*80d0*/  IMAD.U32 R11, RZ, RZ, UR11 ;  /* 0x0000000bff0b7e24 */ /* 0x000fe2000f8e00ff */
[----:B------:R-:W-:Y:S01]  /*80e0*/  IADD3 R2, R12, 0x20, RZ ;  /* 0x000000200c027810 */ /* 0x000fe20007ffe0ff */
[----:B------:R-:W-:Y:S01]  /*80f0*/  IMAD R3, R3, c[0x0][0x1b0], RZ ;  /* 0x00006c0003037a24 */ /* 0x000fe200078e02ff */
[----:B------:R-:W-:Y:S01]  /*8100*/  SHF.R.S32.HI R15, RZ, 0x1f, R6 ;  /* 0x0000001fff0f7819 */ /* 0x000fe20000011406 */
[----:B------:R-:W-:Y:S01]  /*8110*/  IMAD.U32 R10, RZ, RZ, UR10 ;  /* 0x0000000aff0a7e24 */ /* 0x000fe2000f8e00ff */
[----:B------:R-:W-:Y:S01]  /*8120*/  ISETP.GE.AND P1, PT, R2, UR6, PT ;  /* 0x0000000602007c0c */ /* 0x000fe2000bf26270 */
[----:B------:R-:W-:Y:S01]  /*8130*/  IMAD.U32 R11, RZ, RZ, UR5 ;  /* 0x00000005ff0b7e24 */ /* 0x000fe2000f8e00ff */
[----:B------:R-:W-:Y:S01]  /*8140*/  SHF.R.S32.HI R5, RZ, 0x4, R0 ;  /* 0x00000004ff057819 */ /* 0x000fe20000011400 */
[C---:B------:R-:W-:Y:S01]  /*8150*/  IMAD R3, R8.reuse, c[0x0][0x1b4], R3 ;  /* 0x00006d0008037a24 */ /* 0x040fe200078e0203 */
[----:B------:R-:W-:Y:S01]  /*8160*/  USHF.R.S32.HI UR4, URZ, 0x1f, UR19 ;  /* 0x0000001f3f047899 */ /* 0x000fe20008011413 */
[----:B------:R-:W-:Y:S01]  /*8170*/  IMAD.WIDE.U32 R8, R8, c[0x0][0x1b0], R10 ;  /* 0x00006c0008087a25 */ /* 0x000fe200078e000a */
[----:B------:R-:W-:Y:S01]  /*8180*/  P2R R10, PR, RZ, 0x2 ;  /* 0x00000002ff0a7803 */ /* 0x000fe20000000000 */
[----:B------:R-:W-:Y:S01]  /*8190*/  @!UP1 UMOV UR8, UR24 ;  /* 0x0000001800089c82 */ /* 0x000fe20008000000 */
[C---:B------:R-:W-:Y:S01]  /*81a0*/  LEA.HI R35, R0.reuse, R5, RZ, 0x1 ;  /* 0x0000000500237211 */ /* 0x040fe200078f08ff */
[----:B------:R-:W-:Y:S01]  /*81b0*/  IMAD R15, R15, c[0x0][0x1a8], RZ ;  /* 0x00006a000f0f7a24 */ /* 0x000fe200078e02ff */
[----:B------:R-:W-:Y:S01]  /*81c0*/  LOP3.LUT R0, R0, 0xfffffff0, RZ, 0xc0, !PT ;  /* 0xfffffff000007812 */ /* 0x000fe200078ec0ff */
[----:B------:R-:W-:Y:S01]  /*81d0*/  IMAD.IADD R3, R9, 0x1, R3 ;  /* 0x0000000109037824 */ /* 0x000fe200078e0203 */
[----:B------:R-:W-:Y:S01]  /*81e0*/  LOP3.LUT R35, R35, 0xfffffffe, RZ, 0xc0, !PT ;  /* 0xfffffffe23237812 */ /* 0x000fe200078ec0ff */
[----:B------:R-:W-:Y:S01]  /*81f0*/  IMAD.MOV.U32 R2, RZ, RZ, R8 ;  /* 0x000000ffff027224 */ /* 0x000fe200078e0008 */
[----:B------:R-:W-:Y:S01]  /*8200*/  LEA.HI.X.SX32 R26, R188, UR4, 0x1, P3 ;  /* 0x00000004bc1a7c11 */ /* 0x000fe200098f0eff */
[----:B------:R-:W-:Y:S01]  /*8210*/  IMAD R15, R6, c[0x0][0x1ac], R15 ;  /* 0x00006b00060f7a24 */ /* 0x000fe200078e020f */
[----:B------:R-:W-:Y:S01]  /*8220*/  ISETP.GE.AND P2, PT, R12, UR6, PT ;  /* 0x000000060c007c0c */ /* 0x000fe2000bf46270 */
[----:B------:R-:W-:Y:S01]  /*8230*/  IMAD.WIDE.U32 R6, R6, c[0x0][0x1a8], R2 ;  /* 0x00006a0006067a25 */ /* 0x000fe200078e0002 */
[----:B------:R-:W-:Y:S01]  /*8240*/  IADD3 R2, R76, 0x80, RZ ;  /* 0x000000804c027810 */ /* 0x000fe20007ffe0ff */
[----:B------:R-:W-:Y:S01]  /*8250*/  ULDC.64 UR4, c[0x0][0x1e8] ;  /* 0x00007a0000047ab9 */ /* 0x000fe20000000a00 */
[----:B------:R-:W-:Y:S01]  /*8260*/  IADD3 R34, R142, 0x40, RZ ;  /* 0x000000408e227810 */ /* 0x000fe20007ffe0ff */
[----:B------:R-:W-:Y:S01]  /*8270*/  IMAD.IADD R15, R7, 0x1, R15 ;  /* 0x00000001070f7824 */ /* 0x000fe200078e020f */
[----:B------:R-:W-:Y:S01]  /*8280*/  LEA R16, P1, R6, c[0x0][0x160], 0x1 ;  /* 0x0000580006107a11 */ /* 0x000fe200078208ff */
[----:B------:R-:W-:Y:S01]  /*8290*/  IMAD.IADD R35, R5, 0x1, -R35 ;  /* 0x0000000105237824 */ /* 0x000fe200078e0a23 */
[----:B------:R-:W-:Y:S01]  /*82a0*/  ISETP.GE.AND P6, PT, R2, c[0x0][0x198], PT ;  /* 0x0000660002007a0c */ /* 0x000fe20003fc6270 */
[----:B------:R-:W-:Y:S01]  /*82b0*/  IMAD.IADD R5, R97, 0x1, -R0 ;  /* 0x0000000161057824 */ /* 0x000fe200078e0a00 */
[----:B------:R-:W-:Y:S01]  /*82c0*/  LEA.HI.X R15, R6, c[0x0][0x164], R15, 0x1, P1 ;  /* 0x00005900060f7a11 */ /* 0x000fe200008f0c0f */
[----:B------:R-:W1:Y:S01]  /*82d0*/  SHFL.IDX PT, R18, R16, RZ, 0x181f ;  /* 0x00181fff10127589 */ /* 0x000e6200000e0000 */
[C---:B------:R-:W-:Y:S01]  /*82e0*/  IMAD R20, R26.reuse, c[0x0][0x1e0], RZ ;  /* 0x000078001a147a24 */ /* 0x040fe200078e02ff */
[----:B------:R-:W-:Y:S01]  /*82f0*/  P2R R3, PR, RZ, 0x40 ;  /* 0x00000040ff037803 */ /* 0x000fe20000000000 */
[----:B------:R-:W-:Y:S01]  /*8300*/  IMAD R26, R26, c[0x0][0x208], RZ ;  /* 0x000082001a1a7a24 */ /* 0x000fe200078e02ff */
[----:B------:R-:W3:Y:S01]  /*8310*/  SHFL.IDX PT, R19, R15, RZ, 0x181f ;  /* 0x00181fff0f137589 */ /* 0x000ee200000e0000 */
[----:B------:R-:W-:Y:S01]  /*8320*/  SHF.R.S32.HI R8, RZ, 0x1f, R5 ;  /* 0x0000001fff087819 */ /* 0x000fe20000011405 */
[C---:B------:R-:W-:Y:S01]  /*8330*/  IMAD R20, R23.reuse, c[0x0][0x1e4], R20 ;  /* 0x0000790017147a24 */ /* 0x040fe200078e0214 */
[----:B------:R-:W-:Y:S01]  /*8340*/  IADD3 R3, R76, 0xc0, RZ ;  /* 0x000000c04c037810 */ /* 0x000fe20007ffe0ff */
[C---:B------:R-:W-:Y:S01]  /*8350*/  IMAD R26, R23.reuse, c[0x0][0x20c], R26 ;  /* 0x00008300171a7a24 */ /* 0x040fe200078e021a */
[----:B------:R-:W-:Y:S01]  /*8360*/  LEA.HI R8, R8, R5, RZ, 0x3 ;  /* 0x0000000508087211 */ /* 0x000fe200078f18ff */
[----:B------:R-:W-:Y:S01]  /*8370*/  IMAD.WIDE.U32 R22, R23, c[0x0][0x208], R142 ;  /* 0x0000820017167a25 */ /* 0x000fe200078e008e */
[----:B------:R-:W-:Y:S01]  /*8380*/  ISETP.GE.AND P5, PT, R3, c[0x0][0x198], PT ;  /* 0x0000660003007a0c */ /* 0x000fe20003fa6270 */
[----:B------:R-:W-:Y:S01]  /*8390*/  UIMAD UR4, UR15, UR4, URZ ;  /* 0x000000040f0472a4 */ /* 0x000fe2000f8e023f */
[----:B------:R-:W-:Y:S01]  /*83a0*/  LOP3.LUT R0, R8, 0xfffffff8, RZ, 0xc0, !PT ;  /* 0xfffffff808007812 */ /* 0x000fe200078ec0ff */
[----:B------:R-:W-:Y:S01]  /*83b0*/  IMAD.IADD R27, R23, 0x1, R26 ;  /* 0x00000001171b7824 */ /* 0x000fe200078e021a */
[----:B------:R-:W-:Y:S01]  /*83c0*/  @!P2 SHF.R.S32.HI R13, RZ, 0x1f, R34 ;  /* 0x0000001fff0da819 */ /* 0x000fe20000011422 */
[----:B------:R-:W-:Y:S01]  /*83d0*/  IMAD.MOV.U32 R26, RZ, RZ, R22 ;  /* 0x000000ffff1a7224 */ /* 0x000fe200078e0016 */
[----:B------:R-:W-:Y:S01]  /*83e0*/  @!P2 SHF.R.S32.HI R11, RZ, 0x1f, R2 ;  /* 0x0000001fff0ba819 */ /* 0x000fe20000011402 */
[----:B------:R-:W-:Y:S01]  /*83f0*/  IMAD.IADD R0, R5, 0x1, -R0 ;  /* 0x0000000105007824 */ /* 0x000fe200078e0a00 */
[----:B------:R-:W-:Y:S01]  /*8400*/  P2R R5, PR, RZ, 0x20 ;  /* 0x00000020ff057803 */ /* 0x000fe20000000000 */
[----:B------:R-:W-:Y:S01]  /*8410*/  IMAD.SHL.U32 R147, R188, 0x40, RZ ;  /* 0x00000040bc937824 */ /* 0x000fe200078e00ff */
[----:B------:R-:W-:Y:S01]  /*8420*/  ISETP.GE.AND P3, PT, R76, c[0x0][0x198], PT ;  /* 0x000066004c007a0c */ /* 0x000fe20003f66270 */
[----:B------:R-:W-:Y:S01]  /*8430*/  IMAD.SHL.U32 R145, R145, 0x8, RZ ;  /* 0x0000000891917824 */ /* 0x000fe200078e00ff */
[----:B------:R-:W-:Y:S01]  /*8440*/  LOP3.LUT P4, RZ, R0, 0x4, RZ, 0xc0, !PT ;  /* 0x0000000400ff7812 */ /* 0x000fe2000788c0ff */
[----:B------:R-:W-:Y:S01]  /*8450*/  IMAD.MOV.U32 R7, RZ, RZ, 0x10 ;  /* 0x00000010ff077424 */ /* 0x000fe200078e00ff */
[C---:B-1----:R-:W-:Y:S01]  /*8460*/  @!P2 LEA R22, P1, R76.reuse, R18, 0x1 ;  /* 0x000000124c16a211 */ /* 0x042fe200078208ff */
[----:B------:R-:W-:Y:S01]  /*8470*/  IMAD.SHL.U32 R5, R35, 0x8, RZ ;  /* 0x0000000823057824 */ /* 0x000fe200078e00ff */
[----:B------:R-:W-:Y:S01]  /*8480*/  LOP3.LUT R147, R147, 0x1c0, RZ, 0xc0, !PT ;  /* 0x000001c093937812 */ /* 0x000fe200078ec0ff */
[----:B------:R-:W-:Y:S01]  /*8490*/  IMAD.IADD R21, R29, 0x1, R20 ;  /* 0x000000011d157824 */ /* 0x000fe200078e0214 */
[----:B---3--:R-:W-:Y:S01]  /*84a0*/  @!P2 LEA.HI.X R23, R76, R19, R143, 0x1, P1 ;  /* 0x000000134c17a211 */ /* 0x008fe200008f0c8f */
[----:B------:R-:W-:Y:S01]  /*84b0*/  IMAD.MOV.U32 R20, RZ, RZ, R28 ;  /* 0x000000ffff147224 */ /* 0x000fe200078e001c */
[C---:B------:R-:W-:Y:S01]  /*84c0*/  LOP3.LUT P1, RZ, R0.reuse, 0x2, RZ, 0xc0, !PT ;  /* 0x0000000200ff7812 */ /* 0x040fe2000782c0ff */
[----:B------:R-:W-:Y:S01]  /*84d0*/  IMAD.SHL.U32 R0, R0, 0x40, RZ ;  /* 0x0000004000007824 */ /* 0x000fe200078e00ff */
[----:B------:R-:W-:Y:S01]  /*84e0*/  LOP3.LUT R145, R145, 0xfffffe00, RZ, 0xc0, !PT ;  /* 0xfffffe0091917812 */ /* 0x000fe200078ec0ff */
[----:B------:R-:W-:Y:S01]  /*84f0*/  UIMAD UR4, UR16, UR5, UR4 ;  /* 0x00000005100472a4 */ /* 0x000fe2000f8e0204 */
[----:B------:R-:W-:Y:S01]  /*8500*/  LOP3.LUT R32, R147, 0x38, R142, 0xf8, !PT ;  /* 0x0000003893207812 */ /* 0x000fe200078ef88e */
[----:B------:R-:W-:Y:S01]  /*8510*/  IMAD.WIDE.U32 R220, R220, c[0x0][0x1e8], R20 ;  /* 0x00007a00dcdc7a25 */ /* 0x000fe200078e0014 */
[----:B------:R-:W-:Y:S01]  /*8520*/  LOP3.LUT R0, R0, 0x1c0, RZ, 0xc0, !PT ;  /* 0x000001c000007812 */ /* 0x000fe200078ec0ff */
[----:B------:R-:W-:Y:S01]  /*8530*/  BSSY B0, `(.L_x_2959) ;  /* 0x0000057000007945 */ /* 0x000fe20003800000 */
[----:B------:R-:W-:Y:S01]  /*8540*/  SHF.R.U32.HI R144, RZ, 0x3, R147 ;  /* 0x00000003ff907819 */ /* 0x000fe20000011693 */
[----:B------:R-:W-:Y:S01]  /*8550*/  IMAD.U32 R20, RZ, RZ, UR16 ;  /* 0x00000010ff147e24 */ /* 0x000fe2000f8e00ff */
[----:B------:R-:W-:-:S02]  /*8560*/  @!P2 LEA.HI R13, R13, R34, RZ, 0x3 ;  /* 0x000000220d0da211 */ /* 0x000fc400078f18ff */
[----:B------:R-:W-:Y:S01]  /*8570*/  SEL R7, R7, 0xfffffff0, !P1 ;  /* 0xfffffff007077807 */ /* 0x000fe20004800000 */
[----:B------:R-:W-:Y:S01]  /*8580*/  IMAD.WIDE.U32 R20, R20, c[0x0][0x210], R26 ;  /* 0x0000840014147a25 */ /* 0x000fe200078e001a */
[----:B------:R-:W-:Y:S02]  /*8590*/  @!P2 LEA.HI R11, R11, R2, RZ, 0x3 ;  /* 0x000000020b0ba211 */ /* 0x000fe400078f18ff */
[----:B------:R-:W-:Y:S02]  /*85a0*/  ISETP.GE.AND P1, PT, R34, c[0x0][0x198], PT ;  /* 0x0000660022007a0c */ /* 0x000fe40003f26270 */
[----:B------:R-:W-:Y:S02]  /*85b0*/  LOP3.LUT R5, R0, 0x8, R5, 0xf8, !PT ;  /* 0x0000000800057812 */ /* 0x000fe400078ef805 */
[----:B------:R-:W-:Y:S02]  /*85c0*/  SHF.R.U32.HI R0, RZ, 0x3, R0 ;  /* 0x00000003ff007819 */ /* 0x000fe40000011600 */
[----:B------:R-:W-:-:S02]  /*85d0*/  LOP3.LUT R32, R145, R32, R144, 0xf6, !PT ;  /* 0x0000002091207212 */ /* 0x000fc400078ef690 */
[----:B------:R-:W-:Y:S02]  /*85e0*/  @!P2 LOP3.LUT R13, R13, 0xfffffff8, RZ, 0xc0, !PT ;  /* 0xfffffff80d0da812 */ /* 0x000fe400078ec0ff */
        /* <DEDUP_REMOVED lines=35> */
[----:B------:R-:W-:Y:S01]  /*8820*/  IMAD R223, R216, c[0x0][0x21c], R223 ;  /* 0x00008700d8df7a24 */ /* 0x000fe200078e02df */
        /* <DEDUP_REMOVED lines=39> */
.L_x_2960:
[----:B--234-:R-:W-:Y:S05]  /*8aa0*/  BSYNC B0 ;  /* 0x0000000000007941 */ /* 0x01cfea0003800000 */
.L_x_2959:
[----:B------:R-:W-:Y:S01]  /*8ab0*/  IADD3 R6, R12, 0x40, RZ ;  /* 0x000000400c067810 */ /* 0x000fe20007ffe0ff */
[----:B-1----:R1:W2:Y:S01]  /*8ac0*/  SHFL.IDX PT, R21, R15, 0x2, 0x181f ;  /* 0x00581f000f157f89 */ /* 0x0022a200000e0000 */
[----:B------:R-:W-:Y:S02]  /*8ad0*/  BSSY B0, `(.L_x_2961) ;  /* 0x000001f000007945 */ /* 0x000fe40003800000 */
[----:B------:R-:W-:Y:S01]  /*8ae0*/  ISETP.GE.AND P0, PT, R6, UR6, PT ;  /* 0x0000000606007c0c */ /* 0x000fe2000bf06270 */
        /* <DEDUP_REMOVED lines=9> */
[----:B------:R-:W-:Y:S01]  /*8b80*/  LEA.HI R14, R19, R34, RZ, 0x3 ;  /* 0x00000022130e7211 */ /* 0x000fe200078f18ff */
[----:B------:R-:W-:Y:S01]  /*8b90*/  IMAD.SHL.U32 R19, R32, 0x2, RZ ;  /* 0x0000000220137824 */ /* 0x000fe200078e00ff */
        /* <DEDUP_REMOVED lines=18> */
.L_x_2962:
[----:B------:R-:W-:Y:S05]  /*8cc0*/  BSYNC B0 ;  /* 0x0000000000007941 */ /* 0x000fea0003800000 */
.L_x_2961:
        /* <DEDUP_REMOVED lines=14> */
[C---:B-1----:R-:W-:Y:S02]  /*8db0*/  LEA R14, P0, R76.reuse, R16, 0x1 ;  /* 0x000000104c0e7211 */ /* 0x042fe400078008ff */
[----:B------:R-:W-:Y:S02]  /*8dc0*/  LEA.HI R6, R11, R34, RZ, 0x3 ;  /* 0x000000220b067211 */ /* 0x000fe400078f18ff */
[----:B------:R-:W-:Y:S02]  /*8dd0*/  IADD3 R11, R76, 0x80, RZ ;  /* 0x000000804c0b7810 */ /* 0x000fe40007ffe0ff */
[----:B------:R-:W-:Y:S02]  /*8de0*/  LOP3.LUT R6, R6, 0xfffffff8, RZ, 0xc0, !PT ;  /* 0xfffffff806067812 */ /* 0x000fe400078ec0ff */
[----:B----4-:R-:W-:-:S02]  /*8df0*/  LEA.HI.X R15, R76, R17, R143, 0x1, P0 ;  /* 0x000000114c0f7211 */ /* 0x010fc400000f0c8f */
[----:B------:R-:W-:Y:S01]  /*8e00*/  ISETP.GE.AND P0, PT, R2, c[0x0][0x198], PT ;  /* 0x0000660002007a0c */ /* 0x000fe20003f06270 */
[----:B--2---:R-:W-:Y:S01]  /*8e10*/  IMAD.WIDE R18, R6, 0x2, R16 ;  /* 0x0000000206127825 */ /* 0x004fe200078e0210 */
[----:B------:R-:W-:Y:S01]  /*8e20*/  SHF.R.S32.HI R6, RZ, 0x1f, R11 ;  /* 0x0000001fff067819 */ /* 0x000fe2000001140b */
[----:B------:R-:W-:Y:S01]  /*8e30*/  @!PT LDS RZ, [RZ] ;  /* 0x00000000fffff984 */ /* 0x000fe20000000800 */
[----:B------:R1:W-:Y:S03]  /*8e40*/  LDGSTS.E.BYPASS.LTC128B.128 [R13+0x13080], [R14.64], !P3 ;  /* 0x130800000e0d7fae */ /* 0x0003e6000d901d5a */
[----:B------:R-:W-:Y:S01]  /*8e50*/  LEA.HI R11, R6, R11, RZ, 0x3 ;  /* 0x0000000b060b7211 */ /* 0x000fe200078f18ff */
[----:B------:R1:W-:Y:S03]  /*8e60*/  LDGSTS.E.BYPASS.LTC128B.128 [R13+0x17080], [R18.64], !P1 ;  /* 0x17080000120d7fae */ /* 0x0003e6000c901d5a */
[----:B------:R-:W-:-:S05]  /*8e70*/  LOP3.LUT R11, R11, 0xfffffff8, RZ, 0xc0, !PT ;  /* 0xfffffff80b0b7812 */ /* 0x000fca00078ec0ff */
[----:B---3--:R-:W-:Y:S01]  /*8e80*/  IMAD.WIDE R20, R11, 0x2, R16 ;  /* 0x000000020b147825 */ /* 0x008fe200078e0210 */
        /* <DEDUP_REMOVED lines=8> */
.L_x_2964:
[----:B------:R-:W-:Y:S05]  /*8f10*/  BSYNC B0 ;  /* 0x0000000000007941 */ /* 0x000fea0003800000 */
.L_x_2963:
        /* <DEDUP_REMOVED lines=10> */
[----:B------:R-:W-:Y:S01]  /*8fc0*/  UIMAD UR4, UR9, UR15, URZ ;  /* 0x0000000f090472a4 */ /* 0x000fe2000f8e023f */
[----:B------:R-:W-:Y:S01]  /*8fd0*/  LEA.HI R6, R4, R97, RZ, 0x5 ;  /* 0x0000006104067211 */ /* 0x000fe200078f28ff */
[----:B------:R-:W-:-:S02]  /*8fe0*/  USEL UR5, UR11, 0x30, UP0 ;  /* 0x000000300b057887 */ /* 0x000fc40008000000 */
        /* <DEDUP_REMOVED lines=19> */
[----:B------:R-:W-:Y:S02]  /*9120*/  SHF.R.S32.HI R3, RZ, 0x5, R6 ;  /* 0x00000005ff037819 */ /* 0x000fe40000011406 */
[----:B------:R-:W-:-:S09]  /*9130*/  SEL R2, RZ, 0x1, P3 ;  /* 0x00000001ff027807 */ /* 0x000fd20001800000 */
        /* <DEDUP_REMOVED lines=16> */
.L_x_2965:
        /* <DEDUP_REMOVED lines=18> */
[----:B---3--:R-:W-:Y:S01]  /*9360*/  IMAD.MOV.U32 R20, RZ, RZ, R98 ;  /* 0x000000ffff147224 */ /* 0x008fe200078e0062 */
        /* <DEDUP_REMOVED lines=20> */
[----:B------:R-:W-:Y:S01]  /*94b0*/  IADD3 R18, R15, R13, RZ ;  /* 0x0000000d0f127210 */ /* 0x000fe20007ffe0ff */
        /* <DEDUP_REMOVED lines=50> */
.L_x_2969:
[----:B------:R-:W-:Y:S05]  /*97e0*/  BSYNC B0 ;  /* 0x0000000000007941 */ /* 0x000fea0003800000 */
.L_x_2968:
        /* <DEDUP_REMOVED lines=86> */
.L_x_2971:
[----:B---3--:R-:W-:Y:S05]  /*9d50*/  BSYNC B0 ;  /* 0x0000000000007941 */ /* 0x008fea0003800000 */
.L_x_2970:
        /* <DEDUP_REMOVED lines=88> */
.L_x_2973:
[----:B---3--:R-:W-:Y:S05]  /*a2e0*/  BSYNC B0 ;  /* 0x0000000000007941 */ /* 0x008fea0003800000 */
.L_x_2972:
        /* <DEDUP_REMOVED lines=86> */
.L_x_2975:
[----:B---3--:R-:W-:Y:S05]  /*a850*/  BSYNC B0 ;  /* 0x0000000000007941 */ /* 0x008fea0003800000 */
.L_x_2974:
        /* <DEDUP_REMOVED lines=89> */
.L_x_2979:
[----:B------:R-:W-:Y:S05]  /*adf0*/  BSYNC B0 ;  /* 0x0000000000007941 */ /* 0x000fea0003800000 */
.L_x_2978:
        /* <DEDUP_REMOVED lines=50> */
.L_x_2981:
[----:B------:R-:W-:Y:S05]  /*b120*/  BSYNC B0 ;  /* 0x0000000000007941 */ /* 0x000fea0003800000 */
.L_x_2980:
        /* <DEDUP_REMOVED lines=50> */
.L_x_2983:
[----:B------:R-:W-:Y:S05]  /*b450*/  BSYNC B0 ;  /* 0x0000000000007941 */ /* 0x000fea0003800000 */
.L_x_2982:
        /* <DEDUP_REMOVED lines=49> */
.L_x_2977:
[----:B------:R-:W-:Y:S05]  /*b770*/  BSYNC B1 ;  /* 0x0000000000017941 */ /* 0x000fea0003800000 */
.L_x_2976:
        /* <DEDUP_REMOVED lines=53> */
.L_x_2987:
[----:B------:R-:W-:Y:S05]  /*bad0*/  BSYNC B0 ;  /* 0x0000000000007941 */ /* 0x000fea0003800000 */
.L_x_2986:
        /* <DEDUP_REMOVED lines=50> */
.L_x_2989:
[----:B------:R-:W-:Y:S05]  /*be00*/  BSYNC B0 ;  /* 0x0000000000007941 */ /* 0x000fea0003800000 */
.L_x_2988:
        /* <DEDUP_REMOVED lines=50> */
.L_x_2991:
[----:B------:R-:W-:Y:S05]  /*c130*/  BSYNC B0 ;  /* 0x0000000000007941 */ /* 0x000fea0003800000 */
.L_x_2990:
        /* <DEDUP_REMOVED lines=49> */
.L_x_2985:
[----:B------:R-:W-:Y:S05]  /*c450*/  BSYNC B1 ;  /* 0x0000000000017941 */ /* 0x000fea0003800000 */
.L_x_2984:
        /* <DEDUP_REMOVED lines=53> */
.L_x_2995:
[----:B------:R-:W-:Y:S05]  /*c7b0*/  BSYNC B0 ;  /* 0x0000000000007941 */ /* 0x000fea0003800000 */
.L_x_2994:
        /* <DEDUP_REMOVED lines=50> */
.L_x_2997:
[----:B------:R-:W-:Y:S05]  /*cae0*/  BSYNC B0 ;  /* 0x0000000000007941 */ /* 0x000fea0003800000 */
.L_x_2996:
        /* <DEDUP_REMOVED lines=50> */
.L_x_2999:
[----:B------:R-:W-:Y:S05]  /*ce10*/  BSYNC B0 ;  /* 0x0000000000007941 */ /* 0x000fea0003800000 */
.L_x_2998:
        /* <DEDUP_REMOVED lines=49> */
.L_x_2993:
[----:B------:R-:W-:Y:S05]  /*d130*/  BSYNC B1 ;  /* 0x0000000000017941 */ /* 0x000fea0003800000 */
.L_x_2992:
        /* <DEDUP_REMOVED lines=52> */
.L_x_3002:
[----:B------:R-:W-:Y:S05]  /*d480*/  BSYNC B0 ;  /* 0x0000000000007941 */ /* 0x000fea0003800000 */
.L_x_3001:
        /* <DEDUP_REMOVED lines=50> */
.L_x_3004:
[----:B------:R-:W-:Y:S05]  /*d7b0*/  BSYNC B0 ;  /* 0x0000000000007941 */ /* 0x000fea0003800000 */
.L_x_3003:
        /* <DEDUP_REMOVED lines=50> */
.L_x_3006:
[----:B------:R-:W-:Y:S05]  /*dae0*/  BSYNC B0 ;  /* 0x0000000000007941 */ /* 0x000fea0003800000 */
.L_x_3005:
        /* <DEDUP_REMOVED lines=50> */
.L_x_2967:
        /* <DEDUP_REMOVED lines=21> */
[----:B------:R1:W2:Y:S03]  /*df60*/  SHFL.IDX PT, R18, R15, RZ, 0x181f ;  /* 0x00181fff0f127589 */ /* 0x0002a600000e0000 */
[----:B------:R-:W-:Y:S02]  /*df70*/  IADD3 R14, R17, R14, RZ ;  /* 0x0000000e110e7210 */ /* 0x000fe40007ffe0ff */
[----:B------:R-:W-:-:S02]  /*df80*/  MOV R17, R21 ;  /* 0x0000001500117202 */ /* 0x000fc40000000f00 */
[----:B------:R-:W-:Y:S01]  /*df90*/  LEA.HI.X R14, R16, c[0x0][0x274], R14, 0x1, P0 ;  /* 0x00009d00100e7a11 */ /* 0x000fe200000f0c0e */
[----:B------:R-:W-:-:S04]  /*dfa0*/  IMAD.MOV.U32 R16, RZ, RZ, R98 ;  /* 0x000000ffff107224 */ /* 0x000fc800078e0062 */
[C---:B------:R-:W-:Y:S01]  /*dfb0*/  IMAD.WIDE.U32 R16, R12.reuse, c[0x0][0x290], R16 ;  /* 0x0000a4000c107a25 */ /* 0x040fe200078e0010 */
[----:B------:R1:W4:Y:S03]  /*dfc0*/  SHFL.IDX PT, R19, R14, RZ, 0x181f ;  /* 0x00181fff0e137589 */ /* 0x00032600000e0000 */
[----:B------:R-:W-:Y:S01]  /*dfd0*/  IMAD R12, R12, c[0x0][0x294], R11 ;  /* 0x0000a5000c0c7a24 */ /* 0x000fe200078e020b */
[----:B------:R-:W-:-:S03]  /*dfe0*/  LEA R13, P0, R16, c[0x0][0x288], 0x1 ;  /* 0x0000a200100d7a11 */ /* 0x000fc600078008ff */
[----:B------:R-:W-:-:S05]  /*dff0*/  IMAD.IADD R12, R17, 0x1, R12 ;  /* 0x00000001110c7824 */ /* 0x000fca00078e020c */
[----:B------:R-:W-:Y:S02]  /*e000*/  LEA.HI.X R12, R16, c[0x0][0x28c], R12, 0x1, P0 ;  /* 0x0000a300100c7a11 */ /* 0x000fe400000f0c0c */
[----:B------:R1:W3:Y:S04]  /*e010*/  SHFL.IDX PT, R16, R13, RZ, 0x181f ;  /* 0x00181fff0d107589 */ /* 0x0002e800000e0000 */
        /* <DEDUP_REMOVED lines=10> */
[----:B----4-:R-:W-:Y:S01]  /*e0c0*/  @!P0 IMAD.X R23, R19, 0x1, R11, P1 ;  /* 0x0000000113178824 */ /* 0x010fe200008e060b */
[----:B---3--:R-:W-:-:S04]  /*e0d0*/  @!P0 IADD3 R20, P1, R16, R21, RZ ;  /* 0x0000001510148210 */ /* 0x008fc80007f3e0ff */
        /* <DEDUP_REMOVED lines=15> */
.L_x_3008:
[----:B--2---:R-:W-:Y:S05]  /*e1d0*/  BSYNC B0 ;  /* 0x0000000000007941 */ /* 0x004fea0003800000 */
.L_x_3007:
        /* <DEDUP_REMOVED lines=11> */
[----:B---3--:R-:W-:Y:S01]  /*e290*/  IMAD.MOV.U32 R16, RZ, RZ, R93 ;  /* 0x000000ffff107224 */ /* 0x008fe200078e005d */
        /* <DEDUP_REMOVED lines=22> */
[----:B----4-:R2:W3:Y:S01]  /*e400*/  SHFL.IDX PT, R19, R12, 0x1, 0x181f ;  /* 0x00381f000c137f89 */ /* 0x0104e200000e0000 */
        /* <DEDUP_REMOVED lines=36> */
.L_x_3010:
[----:B------:R-:W-:Y:S05]  /*e650*/  BSYNC B0 ;  /* 0x0000000000007941 */ /* 0x000fea0003800000 */
.L_x_3009:
        /* <DEDUP_REMOVED lines=73> */
.L_x_3012:
[----:B--2---:R-:W-:Y:S05]  /*eaf0*/  BSYNC B0 ;  /* 0x0000000000007941 */ /* 0x004fea0003800000 */
.L_x_3011:
        /* <DEDUP_REMOVED lines=71> */
.L_x_3014:
[----:B------:R-:W-:Y:S05]  /*ef70*/  BSYNC B0 ;  /* 0x0000000000007941 */ /* 0x000fea0003800000 */
.L_x_3013:
        /* <DEDUP_REMOVED lines=146> */
.L_x_3018:
[----:B------:R-:W-:Y:S05]  /*f8a0*/  BSYNC B0 ;  /* 0x0000000000007941 */ /* 0x000fea0003800000 */
.L_x_3017:
        /* <DEDUP_REMOVED lines=115> */
.L_x_3016:
[----:B------:R-:W-:Y:S05]  /*ffe0*/  BSYNC B1 ;  /* 0x0000000000017941 */ /* 0x000fea0003800000 */
.L_x_3015:
        /* <DEDUP_REMOVED lines=120> */
.L_x_3022:
[----:B------:R-:W-:Y:S05]  /*10770*/  BSYNC B0 ;  /* 0x0000000000007941 */ /* 0x000fea0003800000 */
.L_x_3021:
        /* <DEDUP_REMOVED lines=122> */
.L_x_3020:
[----:B------:R-:W-:Y:S05]  /*10f20*/  BSYNC B1 ;  /* 0x0000000000017941 */ /* 0x000fea0003800000 */
.L_x_3019:
        /* <DEDUP_REMOVED lines=120> */
.L_x_3026:
[----:B------:R-:W-:Y:S05]  /*116b0*/  BSYNC B0 ;  /* 0x0000000000007941 */ /* 0x000fea0003800000 */
.L_x_3025:
        /* <DEDUP_REMOVED lines=122> */
.L_x_3024:
[----:B------:R-:W-:Y:S05]  /*11e60*/  BSYNC B1 ;  /* 0x0000000000017941 */ /* 0x000fea0003800000 */
.L_x_3023:
        /* <DEDUP_REMOVED lines=119> */
.L_x_3028:
[----:B------:R-:W-:Y:S05]  /*125e0*/  BSYNC B0 ;  /* 0x0000000000007941 */ /* 0x000fea0003800000 */
.L_x_3027:
        /* <DEDUP_REMOVED lines=122> */
.L_x_3000:
[----:B------:R-:W-:Y:S05]  /*12d90*/  BSYNC B2 ;  /* 0x0000000000027941 */ /* 0x000fea0003800000 */
.L_x_2966:
[----:B------:R-:W-:Y:S01]  /*12da0*/  ULDC.64 UR4, c[0x0][0x208] ;  /* 0x0000820000047ab9 */ /* 0x000fe20000000a00 */
[----:B-12---:R-:W-:Y:S01]  /*12db0*/  IMAD.SHL.U32 R12, R33, 0x40, RZ ;  /* 0x00000040210c7824 */ /* 0x006fe200078e00ff */
[----:B------:R-:W-:Y:S01]  /*12dc0*/  UIMAD UR10, UR10, UR4, URZ ;  /* 0x000000040a0a72a4 */ /* 0x000fe2000f8e023f */
[----:B------:R-:W-:Y:S01]  /*12dd0*/  ISETP.GT.AND P3, PT, R97, 0x7f, PT ;  /* 0x0000007f6100780c */ /* 0x000fe20003f64270 */
[----:B------:R-:W-:Y:S01]  /*12de0*/  UIMAD.WIDE.U32 UR28, UR15, UR4, URZ ;  /* 0x000000040f1c72a5 */ /* 0x000fe2000f8e003f */
[----:B------:R-:W-:Y:S01]  /*12df0*/  IMAD.SHL.U32 R9, R188, 0x8, RZ ;  /* 0x00000008bc097824 */ /* 0x000fe200078e00ff */
[----:B------:R-:W-:Y:S01]  /*12e00*/  UIMAD UR5, UR15, UR5, UR10 ;  /* 0x000000050f0572a4 */ /* 0x000fe2000f8e020a */
[----:B------:R-:W-:Y:S01]  /*12e10*/  LOP3.LUT R12, R12, 0x1c0, RZ, 0xc0, !PT ;  /* 0x000001c00c0c7812 */ /* 0x000fe200078ec0ff */
[----:B------:R-:W-:Y:S01]  /*12e20*/  IMAD.MOV.U32 R222, RZ, RZ, R216 ;  /* 0x000000ffffde7224 */ /* 0x000fe200078e00d8 */
[----:B------:R-:W-:Y:S01]  /*12e30*/  SEL R13, RZ, 0x2, P6 ;  /* 0x00000002ff0d7807 */ /* 0x000fe20003000000 */
[----:B------:R-:W-:Y:S01]  /*12e40*/  UIADD3 UR4, UR29, UR5, URZ ;  /* 0x000000051d047290 */ /* 0x000fe2000fffe03f */
[----:B------:R-:W-:Y:S01]  /*12e50*/  IMAD.U32 R14, RZ, RZ, UR28 ;  /* 0x0000001cff0e7e24 */ /* 0x000fe2000f8e00ff */
[----:B------:R-:W-:Y:S01]  /*12e60*/  LOP3.LUT R9, R12, 0x8, R9, 0xf8, !PT ;  /* 0x000000080c097812 */ /* 0x000fe200078ef809 */
[----:B------:R-:W-:Y:S01]  /*12e70*/  IMAD.U32 R15, RZ, RZ, UR29 ;  /* 0x0000001dff0f7e24 */ /* 0x000fe2000f8e00ff */
[----:B------:R-:W-:Y:S01]  /*12e80*/  UIMAD UR4, UR4, 0x30, URZ ;  /* 0x00000030040478a4 */ /* 0x000fe2000f8e023f */
[----:B------:R-:W-:Y:S01]  /*12e90*/  SHF.R.U32.HI R12, RZ, 0x3, R12 ;  /* 0x00000003ff0c7819 */ /* 0x000fe2000001160c */
[----:B------:R-:W-:Y:S01]  /*12ea0*/  IMAD.WIDE.U32 R14, R14, 0x30, R222 ;  /* 0x000000300e0e7825 */ /* 0x000fe200078e00de */
[----:B------:R-:W-:Y:S01]  /*12eb0*/  SEL R11, RZ, 0x4, P5 ;  /* 0x00000004ff0b7807 */ /* 0x000fe20002800000 */
[----:B------:R-:W-:-:S04]  /*12ec0*/  DEPBAR.LE SB0, 0x0 ;  /* 0x000080000000791a */ /* 0x000fc80000000000 */
[----:B------:R-:W-:Y:S01]  /*12ed0*/  LOP3.LUT R12, R9, R12, RZ, 0x3c, !PT ;  /* 0x0000000c090c7212 */ /* 0x000fe200078e3cff */
[----:B------:R-:W-:Y:S01]  /*12ee0*/  IMAD.SHL.U32 R218, R32, 0x2, RZ ;  /* 0x0000000220da7824 */ /* 0x000fe200078e00ff */
[----:B------:R-:W-:Y:S01]  /*12ef0*/  IADD3 R8, R15, UR4, RZ ;  /* 0x000000040f087c10 */ /* 0x000fe2000fffe0ff */
[----:B------:R-:W-:Y:S01]  /*12f00*/  @!P3 IMAD.MOV.U32 R15, RZ, RZ, c[0x0][0x208] ;  /* 0x00008200ff0fb624 */ /* 0x000fe200078e00ff */
[----:B------:R-:W-:Y:S01]  /*12f10*/  BAR.SYNC.DEFER_BLOCKING 0x0 ;  /* 0x0000000000007b1d */ /* 0x000fe20000010000 */
[C---:B------:R-:W-:Y:S01]  /*12f20*/  LEA R34, P0, R14.reuse, c[0x0][0x1f8], 0x1 ;  /* 0x00007e000e227a11 */ /* 0x040fe200078008ff */
[----:B------:R-:W-:Y:S01]  /*12f30*/  IMAD R213, R35, 0x200, R12 ;  /* 0x0000020023d57824 */ /* 0x000fe200078e020c */
[----:B------:R-:W-:Y:S01]  /*12f40*/  IADD3 R2, R11, R13, R2 ;  /* 0x0000000d0b027210 */ /* 0x000fe20007ffe002 */
[----:B------:R-:W-:Y:S01]  /*12f50*/  @!P3 IMAD.MOV.U32 R13, RZ, RZ, c[0x0][0x20c] ;  /* 0x00008300ff0db624 */ /* 0x000fe200078e00ff */
[----:B------:R-:W-:Y:S01]  /*12f60*/  LEA.HI.X R35, R14, c[0x0][0x1fc], R8, 0x1, P0 ;  /* 0x00007f000e237a11 */ /* 0x000fe200000f0c08 */
[----:B------:R-:W-:Y:S01]  /*12f70*/  IMAD.SHL.U32 R213, R213, 0x2, RZ ;  /* 0x00000002d5d57824 */ /* 0x000fe200078e00ff */
[----:B------:R-:W-:Y:S01]  /*12f80*/  SEL R11, RZ, 0x8, P4 ;  /* 0x00000008ff0b7807 */ /* 0x000fe20002000000 */
[----:B------:R-:W-:Y:S01]  /*12f90*/  UISETP.GE.AND UP0, UPT, UR13, 0x2, UPT ;  /* 0x000000020d00788c */ /* 0x000fe2000bf06270 */
[----:B------:R-:W-:-:S02]  /*12fa0*/  @!P3 LEA R64, P0, R15, R34, 0x6 ;  /* 0x000000220f40b211 */ /* 0x000fc400078030ff */
[----:B------:R-:W-:Y:S01]  /*12fb0*/  LOP3.LUT P1, RZ, R33, 0x2, RZ, 0xc0, !PT ;  /* 0x0000000221ff7812 */ /* 0x000fe2000782c0ff */
[----:B------:R-:W-:Y:S01]  /*12fc0*/  IMAD.IADD R11, R11, 0x1, R2 ;  /* 0x000000010b0b7824 */ /* 0x000fe200078e0202 */
[----:B------:R-:W-:Y:S01]  /*12fd0*/  @!P3 LEA.HI.X R65, R15, R35, R13, 0x6, P0 ;  /* 0x000000230f41b211 */ /* 0x000fe200000f340d */
[----:B------:R-:W-:Y:S01]  /*12fe0*/  IMAD.U32 R13, RZ, RZ, UR12 ;  /* 0x0000000cff0d7e24 */ /* 0x000fe2000f8e00ff */
[----:B------:R-:W-:Y:S01]  /*12ff0*/  P2R R9, PR, RZ, 0x40 ;  /* 0x00000040ff097803 */ /* 0x000fe20000000000 */
[----:B------:R-:W-:Y:S01]  /*13000*/  IMAD R2, R3, 0x400, R0 ;  /* 0x0000040003027824 */ /* 0x000fe200078e0200 */
[----:B------:R-:W-:Y:S02]  /*13010*/  LOP3.LUT P6, RZ, R11, 0x1, RZ, 0xc0, !PT ;  /* 0x000000010bff7812 */ /* 0x000fe400078cc0ff */
[----:B------:R-:W-:Y:S01]  /*13020*/  IADD3 R8, R13, UR14, -R188 ;  /* 0x0000000e0d087c10 */ /* 0x000fe2000fffe8bc */
[C---:B------:R-:W-:Y:S01]  /*13030*/  IMAD.SHL.U32 R60, R2.reuse, 0x2, RZ ;  /* 0x00000002023c7824 */ /* 0x040fe200078e00ff */
[----:B------:R-:W-:Y:S01]  /*13040*/  LEA R214, R2, 0x10080, 0x1 ;  /* 0x0001008002d67811 */ /* 0x000fe200078e08ff */
[----:B------:R-:W-:Y:S01]  /*13050*/  IMAD.MOV.U32 R2, RZ, RZ, 0x40 ;  /* 0x00000040ff027424 */ /* 0x000fe200078e00ff */
[----:B------:R-:W-:Y:S01]  /*13060*/  ISETP.LT.OR P0, PT, R8, 0x1, !P6 ;  /* 0x000000010800780c */ /* 0x000fe20007701670 */
[----:B---3--:R-:W-:Y:S01]  /*13070*/  LDSM.16.M88.4 R20, [R213+0xa080] ;  /* 0x00a08000d514783b */ /* 0x008fe20000000200 */
[----:B------:R-:W-:Y:S01]  /*13080*/  IADD3 R12, R213, 0xa080, RZ ;  /* 0x0000a080d50c7810 */ /* 0x000fe20007ffe0ff */
[--C-:B------:R-:W-:Y:S01]  /*13090*/  IMAD R212, R7, 0x2, R214.reuse ;  /* 0x0000000207d47824 */ /* 0x100fe200078e02d6 */
[----:B------:R-:W-:Y:S01]  /*130a0*/  IADD3 R211, R213, 0xa0a0, RZ ;  /* 0x0000a0a0d5d37810 */ /* 0x000fe20007ffe0ff */
[----:B------:R-:W1:Y:S01]  /*130b0*/  LDSM.16.M88.4 R60, [R60+0x10080] ;  /* 0x010080003c3c783b */ /* 0x000e620000000200 */
[----:B------:R-:W-:Y:S01]  /*130c0*/  @P1 IADD3 R211, R12, -0x20, RZ ;  /* 0xffffffe00cd31810 */ /* 0x000fe20007ffe0ff */
[----:B------:R-:W-:Y:S01]  /*130d0*/  IMAD R210, R5, 0x2, R214 ;  /* 0x0000000205d27824 */ /* 0x000fe200078e02d6 */
[C---:B------:R-:W-:Y:S01]  /*130e0*/  LOP3.LUT P2, RZ, R11.reuse, 0x2, RZ, 0xc0, !PT ;  /* 0x000000020bff7812 */ /* 0x040fe2000784c0ff */
[----:B------:R-:W-:Y:S01]  /*130f0*/  LDSM.16.M88.4 R44, [R212] ;  /* 0x00000000d42c783b */ /* 0x000fe20000000200 */
[----:B------:R-:W-:Y:S01]  /*13100*/  LOP3.LUT P1, RZ, R11, 0x4, RZ, 0xc0, !PT ;  /* 0x000000040bff7812 */ /* 0x000fe2000782c0ff */
[----:B------:R-:W-:Y:S01]  /*13110*/  IMAD R209, R5, 0x2, R212 ;  /* 0x0000000205d17824 */ /* 0x000fe200078e02d4 */
[----:B------:R-:W-:Y:S01]  /*13120*/  P2R R10, PR, RZ, 0x20 ;  /* 0x00000020ff0a7803 */ /* 0x000fe20000000000 */
[----:B------:R-:W2:Y:S01]  /*13130*/  LDSM.16.M88.4 R12, [R213+0xa880] ;  /* 0x00a88000d50c783b */ /* 0x000ea20000000200 */
[----:B------:R-:W-:-:S02]  /*13140*/  @!P3 ISETP.LT.OR P6, PT, R8, 0x21, !P6 ;  /* 0x000000210800b80c */ /* 0x000fc400077c1670 */
[C---:B------:R-:W-:Y:S01]  /*13150*/  IADD3 R203, R211.reuse, 0x800, RZ ;  /* 0x00000800d3cb7810 */ /* 0x040fe20007ffe0ff */
[----:B------:R-:W-:Y:S01]  /*13160*/  LDSM.16.M88.4 R28, [R213+0xb080] ;  /* 0x00b08000d51c783b */ /* 0x000fe20000000200 */
[C---:B------:R-:W-:Y:S02]  /*13170*/  IADD3 R202, R211.reuse, 0x1000, RZ ;  /* 0x00001000d3ca7810 */ /* 0x040fe40007ffe0ff */
[C---:B------:R-:W-:Y:S01]  /*13180*/  IADD3 R200, R211.reuse, 0x1800, RZ ;  /* 0x00001800d3c87810 */ /* 0x040fe20007ffe0ff */
[----:B------:R-:W3:Y:S01]  /*13190*/  LDSM.16.M88.4 R56, [R211] ;  /* 0x00000000d338783b */ /* 0x000ee20000000200 */
[C---:B------:R-:W-:Y:S02]  /*131a0*/  IADD3 R199, R211.reuse, 0x2000, RZ ;  /* 0x00002000d3c77810 */ /* 0x040fe40007ffe0ff */
[C---:B------:R-:W-:Y:S01]  /*131b0*/  IADD3 R198, R211.reuse, 0x2800, RZ ;  /* 0x00002800d3c67810 */ /* 0x040fe20007ffe0ff */
[----:B------:R-:W4:Y:S01]  /*131c0*/  LDSM.16.M88.4 R52, [R211+0x800] ;  /* 0x00080000d334783b */ /* 0x000f220000000200 */
[----:B------:R-:W-:-:S02]  /*131d0*/  IADD3 R197, R211, 0x3000, RZ ;  /* 0x00003000d3c57810 */ /* 0x000fc40007ffe0ff */
[C---:B------:R-:W-:Y:S01]  /*131e0*/  IADD3 R196, R211.reuse, 0x3800, RZ ;  /* 0x00003800d3c47810 */ /* 0x040fe20007ffe0ff */
[----:B------:R-:W5:Y:S01]  /*131f0*/  LDSM.16.M88.4 R48, [R211+0x1000] ;  /* 0x00100000d330783b */ /* 0x000f620000000200 */
[C---:B------:R-:W-:Y:S02]  /*13200*/  IADD3 R195, R211.reuse, 0x4000, RZ ;  /* 0x00004000d3c37810 */ /* 0x040fe40007ffe0ff */
[----:B------:R-:W-:Y:S01]  /*13210*/  IADD3 R194, R211, 0x4800, RZ ;  /* 0x00004800d3c27810 */ /* 0x000fe20007ffe0ff */
[----:B------:R-:W-:Y:S01]  /*13220*/  @!PT LDS RZ, [RZ] ;  /* 0x00000000fffff984 */ /* 0x000fe20000000800 */
[----:B------:R-:W-:Y:S01]  /*13230*/  @!PT LDS RZ, [RZ] ;  /* 0x00000000fffff984 */ /* 0x000fe20000000800 */
[----:B------:R-:W-:Y:S01]  /*13240*/  @!PT LDS RZ, [RZ] ;  /* 0x00000000fffff984 */ /* 0x000fe20000000800 */
[----:B------:R3:W-:Y:S01]  /*13250*/  LDGSTS.E.BYPASS.LTC128B.128 [R218+0x4080], [R34.64], !P0 ;  /* 0x0408000022da7fae */ /* 0x0007e2000c101d5a */
[----:B------:R-:W-:Y:S02]  /*13260*/  LOP3.LUT P0, RZ, R33, 0x4, RZ, 0xc0, !PT ;  /* 0x0000000421ff7812 */ /* 0x000fe4000780c0ff */
[----:B------:R-:W-:Y:S02]  /*13270*/  IADD3 R193, R211, 0x5000, RZ ;  /* 0x00005000d3c17810 */ /* 0x000fe40007ffe0ff */
[----:B------:R-:W-:-:S02]  /*13280*/  SEL R2, R2, 0xffffffc0, !P0 ;  /* 0xffffffc002027807 */ /* 0x000fc40004000000 */
[C---:B------:R-:W-:Y:S02]  /*13290*/  ISETP.LT.OR P0, PT, R8.reuse, 0x1, !P2 ;  /* 0x000000010800780c */ /* 0x040fe40005701670 */
[----:B------:R-:W-:Y:S01]  /*132a0*/  @!P3 ISETP.LT.OR P2, PT, R8, 0x21, !P2 ;  /* 0x000000210800b80c */ /* 0x000fe20005741670 */
[--C-:B------:R-:W-:Y:S01]  /*132b0*/  IMAD.IADD R207, R213, 0x1, R2.reuse ;  /* 0x00000001d5cf7824 */ /* 0x100fe200078e0202 */
[C---:B------:R-:W-:Y:S01]  /*132c0*/  IADD3 R192, R211.reuse, 0x5800, RZ ;  /* 0x00005800d3c07810 */ /* 0x040fe20007ffe0ff */
[----:B-1----:R-:W-:Y:S01]  /*132d0*/  HMMA.16816.F32.BF16 R24, R60, R20, RZ ;  /* 0x000000143c18723c */ /* 0x002fe200000418ff */
[----:B------:R-:W-:-:S07]  /*132e0*/  IMAD.IADD R201, R211, 0x1, R2 ;  /* 0x00000001d3c97824 */ /* 0x000fce00078e0202 */
[----:B------:R1:W-:Y:S01]  /*132f0*/  LDGSTS.E.BYPASS.LTC128B.128 [R218+0x5880], [R34.64+0x80], !P0 ;  /* 0x0588008022da7fae */ /* 0x0003e2000c101d5a */
[C---:B------:R-:W-:Y:S01]  /*13300*/  ISETP.LT.OR P0, PT, R8.reuse, 0x1, !P1 ;  /* 0x000000010800780c */ /* 0x040fe20004f01670 */
[----:B--2---:R-:W-:Y:S01]  /*13310*/  HMMA.16816.F32.BF16 R16, R60, R12, RZ ;  /* 0x0000000c3c10723c */ /* 0x004fe200000418ff */
[----:B------:R-:W-:-:S07]  /*13320*/  @!P3 ISETP.LT.OR P1, PT, R8, 0x21, !P1 ;  /* 0x000000210800b80c */ /* 0x000fce0004f21670 */
[----:B------:R-:W-:Y:S04]  /*13330*/  HMMA.16816.F32.BF16 R20, R60, R22, RZ ;  /* 0x000000163c14723c */ /* 0x000fe800000418ff */
[----:B------:R1:W-:Y:S01]  /*13340*/  LDGSTS.E.BYPASS.LTC128B.128 [R218+0x7080], [R34.64+0x100], !P0 ;  /* 0x0708010022da7fae */ /* 0x0003e2000c101d5a */
[----:B------:R-:W-:-:S03]  /*13350*/  LOP3.LUT P0, RZ, R11, 0x8, RZ, 0xc0, !PT ;  /* 0x000000080bff7812 */ /* 0x000fc6000780c0ff */
[----:B------:R-:W-:Y:S01]  /*13360*/  HMMA.16816.F32.BF16 R12, R60, R14, RZ ;  /* 0x0000000e3c0c723c */ /* 0x000fe200000418ff */
        /* <DEDUP_REMOVED lines=13> */
[----:B------:R-:W-:Y:S02]  /*13440*/  HMMA.16816.F32.BF16 R60, R60, R30, RZ ;  /* 0x0000001e3c3c723c */ /* 0x000fe400000418ff */
[----:B------:R-:W-:Y:S04]  /*13450*/  LDSM.16.M88.4 R40, [R210] ;  /* 0x00000000d228783b */ /* 0x000fe80000000200 */
[----:B------:R-:W3:Y:S02]  /*13460*/  LDSM.16.M88.4 R36, [R207+0xa080] ;  /* 0x00a08000cf24783b */ /* 0x000ee40000000200 */
[C---:B----4-:R-:W-:Y:S02]  /*13470*/  HMMA.16816.F32.BF16 R16, R44.reuse, R52, R16 ;  /* 0x000000342c10723c */ /* 0x050fe40000041810 */
[----:B-1----:R-:W1:Y:S04]  /*13480*/  LDSM.16.M88.4 R32, [R207+0xa880] ;  /* 0x00a88000cf20783b */ /* 0x002e680000000200 */
[----:B------:R-:W4:Y:S02]  /*13490*/  LDSM.16.M88.4 R28, [R207+0xb080] ;  /* 0x00b08000cf1c783b */ /* 0x000f240000000200 */
[C---:B------:R-:W-:Y:S02]  /*134a0*/  HMMA.16816.F32.BF16 R12, R44.reuse, R54, R12 ;  /* 0x000000362c0c723c */ /* 0x040fe4000004180c */
[----:B------:R-:W-:Y:S04]  /*134b0*/  LDSM.16.M88.4 R56, [R209] ;  /* 0x00000000d138783b */ /* 0x000fe80000000200 */
[----:B------:R-:W1:Y:S02]  /*134c0*/  LDSM.16.M88.4 R52, [R201] ;  /* 0x00000000c934783b */ /* 0x000e640000000200 */
[C---:B-----5:R-:W-:Y:S02]  /*134d0*/  HMMA.16816.F32.BF16 R8, R44.reuse, R48, R8 ;  /* 0x000000302c08723c */ /* 0x060fe40000041808 */
[----:B------:R-:W0:Y:S06]  /*134e0*/  LDGDEPBAR ;  /* 0x00000000000079af */ /* 0x000e2c0000000000 */
[----:B------:R-:W-:Y:S01]  /*134f0*/  HMMA.16816.F32.BF16 R60, R44, R50, R60 ;  /* 0x000000322c3c723c */ /* 0x000fe2000004183c */
[----:B------:R-:W5:Y:S04]  /*13500*/  LDSM.16.M88.4 R48, [R201+0x800] ;  /* 0x00080000c930783b */ /* 0x000f680000000200 */
        /* <DEDUP_REMOVED lines=14> */
[C---:B-----5:R-:W-:Y:S08]  /*135f0*/  HMMA.16816.F32.BF16 R16, R56.reuse, R48, R16 ;  /* 0x000000303810723c */ /* 0x060ff00000041810 */
[C---:B------:R-:W-:Y:S01]  /*13600*/  HMMA.16816.F32.BF16 R12, R56.reuse, R50, R12 ;  /* 0x00000032380c723c */ /* 0x040fe2000004180c */
[----:B------:R-:W-:Y:S07]  /*13610*/  LDSM.16.M88.4 R48, [R211+0x2000] ;  /* 0x00200000d330783b */ /* 0x000fee0000000200 */
[C---:B--2---:R-:W-:Y:S08]  /*13620*/  HMMA.16816.F32.BF16 R8, R56.reuse, R44, R8 ;  /* 0x0000002c3808723c */ /* 0x044ff00000041808 */
        /* <DEDUP_REMOVED lines=149> */
.L_x_3029:
[----:B------:R-:W-:Y:S01]  /*13f80*/  LOP3.LUT R2, R6, 0xffffffe0, RZ, 0xc0, !PT ;  /* 0xffffffe006027812 */ /* 0x000fe200078ec0ff */
[----:B------:R-:W-:Y:S01]  /*13f90*/  IMAD.SHL.U32 R208, R0, 0x2, RZ ;  /* 0x0000000200d07824 */ /* 0x000fe200078e00ff */
[----:B------:R-:W-:Y:S01]  /*13fa0*/  LEA.HI R4, R4, R97, RZ, 0x2 ;  /* 0x0000006104047211 */ /* 0x000fe200078f10ff */
[----:B------:R-:W-:Y:S01]  /*13fb0*/  @UP2 USHF.L.U32 UR17, UR17, 0x7, URZ ;  /* 0x0000000711112899 */ /* 0x000fe2000800063f */
[----:B------:R-:W-:Y:S01]  /*13fc0*/  SHF.R.S32.HI R28, RZ, 0x1f, R3 ;  /* 0x0000001fff1c7819 */ /* 0x000fe20000011403 */
[----:B------:R-:W-:Y:S01]  /*13fd0*/  IMAD.IADD R2, R97, 0x1, -R2 ;  /* 0x0000000161027824 */ /* 0x000fe200078e0a02 */
[----:B------:R-:W-:Y:S01]  /*13fe0*/  LOP3.LUT R4, R4, 0xfffffffc, RZ, 0xc0, !PT ;  /* 0xfffffffc04047812 */ /* 0x000fe200078ec0ff */
[----:B------:R-:W-:Y:S01]  /*13ff0*/  LDSM.16.MT88.4 R132, [R208+0x4080] ;  /* 0x00408000d084783b */ /* 0x000fe20000004200 */
[----:B------:R-:W-:Y:S01]  /*14000*/  LEA.HI R28, R28, R3, RZ, 0x3 ;  /* 0x000000031c1c7211 */ /* 0x000fe200078f18ff */
[----:B------:R-:W-:Y:S01]  /*14010*/  IMAD R206, R7, 0x2, R208 ;  /* 0x0000000207ce7824 */ /* 0x000fe200078e02d0 */
[----:B------:R-:W-:Y:S01]  /*14020*/  SHF.R.S32.HI R29, RZ, 0x1f, R2 ;  /* 0x0000001fff1d7819 */ /* 0x000fe20000011402 */
[----:B------:R-:W-:Y:S01]  /*14030*/  IMAD.IADD R97, R97, 0x1, -R4 ;  /* 0x0000000161617824 */ /* 0x000fe200078e0a04 */
[----:B------:R-:W-:Y:S01]  /*14040*/  LOP3.LUT R28, R28, 0xffffff8, RZ, 0xc0, !PT ;  /* 0x0ffffff81c1c7812 */ /* 0x000fe200078ec0ff */
[----:B------:R-:W-:Y:S01]  /*14050*/  IMAD R205, R5, 0x2, R208 ;  /* 0x0000000205cd7824 */ /* 0x000fe200078e02d0 */
[----:B------:R-:W-:Y:S01]  /*14060*/  LEA.HI R4, R29, R2, RZ, 0x2 ;  /* 0x000000021d047211 */ /* 0x000fe200078f10ff */
[----:B------:R-:W-:Y:S01]  /*14070*/  IMAD R204, R5, 0x2, R206 ;  /* 0x0000000205cc7824 */ /* 0x000fe200078e02ce */
[----:B------:R-:W-:Y:S01]  /*14080*/  LEA.HI R6, R97, R97, RZ, 0x1 ;  /* 0x0000006161067211 */ /* 0x000fe200078f08ff */
[----:B------:R-:W-:Y:S01]  /*14090*/  IMAD.IADD R28, R3, 0x1, -R28 ;  /* 0x00000001031c7824 */ /* 0x000fe200078e0a1c */
[----:B------:R-:W-:Y:S01]  /*140a0*/  PLOP3.LUT P1, PT, PT, PT, UP2, 0x80, 0x0 ;  /* 0x000000000000781c */ /* 0x000fe20003f2f028 */
[----:B------:R-:W-:Y:S01]  /*140b0*/  LDSM.16.MT88.4 R140, [R206+0x4080] ;  /* 0x00408000ce8c783b */ /* 0x000fe20000004200 */
[----:B------:R-:W-:Y:S01]  /*140c0*/  LEA.HI.SX32 R3, R4, UR18, 0x1e ;  /* 0x0000001204037c11 */ /* 0x000fe2000f8ff2ff */
[----:B------:R-:W-:Y:S01]  /*140d0*/  ULDC.64 UR4, c[0x0][0x2c8] ;  /* 0x0000b20000047ab9 */ /* 0x000fe20000000a00 */
[----:B------:R-:W-:Y:S01]  /*140e0*/  LOP3.LUT R6, R6, 0x1ffffffe, RZ, 0xc0, !PT ;  /* 0x1ffffffe06067812 */ /* 0x000fe200078ec0ff */
[----:B------:R-:W-:Y:S01]  /*140f0*/  LDSM.16.MT88.4 R148, [R205+0x4080] ;  /* 0x00408000cd94783b */ /* 0x000fe20000004200 */
[----:B------:R-:W-:Y:S01]  /*14100*/  PLOP3.LUT P0, PT, PT, PT, UP2, 0x80, 0x0 ;  /* 0x000000000000781c */ /* 0x000fe20003f0f028 */
[----:B------:R-:W-:Y:S01]  /*14110*/  IMAD R3, R28, 0x10, R3 ;  /* 0x000000101c037824 */ /* 0x000fe200078e0203 */
[----:B------:R-:W-:Y:S01]  /*14120*/  UIADD3 UR13, UR13, -0x2, URZ ;  /* 0xfffffffe0d0d7890 */ /* 0x000fe2000fffe03f */
[----:B------:R-:W-:Y:S01]  /*14130*/  IMAD.IADD R6, R97, 0x1, -R6 ;  /* 0x0000000161067824 */ /* 0x000fe200078e0a06 */
[----:B------:R-:W-:Y:S03]  /*14140*/  LDSM.16.MT88.4 R40, [R208+0x5880] ;  /* 0x00588000d028783b */ /* 0x000fe60000004200 */
[----:B------:R-:W-:Y:S01]  /*14150*/  IMAD R189, R6, 0x8, R3 ;  /* 0x0000000806bd7824 */ /* 0x000fe200078e0203 */
[----:B------:R-:W-:Y:S03]  /*14160*/  LDSM.16.MT88.4 R48, [R206+0x5880] ;  /* 0x00588000ce30783b */ /* 0x000fe60000004200 */
[----:B------:R-:W-:Y:S01]  /*14170*/  @P1 IMAD.HI.U32 R3, R189, c[0x0][0x2c8], RZ ;  /* 0x0000b200bd031a27 */ /* 0x000fe200078e00ff */
[----:B------:R-:W-:Y:S03]  /*14180*/  LDSM.16.MT88.4 R56, [R205+0x5880] ;  /* 0x00588000cd38783b */ /* 0x000fe60000004200 */
[----:B------:R-:W-:Y:S01]  /*14190*/  IMAD.MOV.U32 R28, RZ, RZ, R189 ;  /* 0x000000ffff1c7224 */ /* 0x000fe200078e00bd */
[----:B------:R-:W-:Y:S01]  /*141a0*/  @P0 SHF.R.U32.HI R28, RZ, c[0x0][0x2cc], R3 ;  /* 0x0000b300ff1c0a19 */ /* 0x000fe20000011603 */
[----:B------:R-:W-:Y:S01]  /*141b0*/  LDSM.16.MT88.4 R64, [R204+0x5880] ;  /* 0x00588000cc40783b */ /* 0x000fe20000004200 */
[----:B------:R-:W-:-:S03]  /*141c0*/  LOP3.LUT R3, R4, 0x7ffffffc, RZ, 0xc0, !PT ;  /* 0x7ffffffc04037812 */ /* 0x000fc600078ec0ff */
[----:B------:R-:W2:Y:S02]  /*141d0*/  SHFL.IDX PT, R6, R28, RZ, 0x1c1f ;  /* 0x001c1fff1c067589 */ /* 0x000ea400000e0000 */
[----:B------:R-:W-:Y:S02]  /*141e0*/  IMAD.IADD R190, R2, 0x1, -R3 ;  /* 0x0000000102be7824 */ /* 0x000fe400078e0a03 */
[----:B------:R-:W-:Y:S01]  /*141f0*/  IMAD.U32 R3, RZ, RZ, UR11 ;  /* 0x0000000bff037e24 */ /* 0x000fe2000f8e00ff */
[----:B------:R-:W3:Y:S01]  /*14200*/  SHFL.IDX PT, R4, R28, 0x1, 0x1c1f ;  /* 0x003c1f001c047f89 */ /* 0x000ee200000e0000 */
[----:B------:R-:W-:-:S03]  /*14210*/  IMAD.SHL.U32 R190, R190, 0x2, RZ ;  /* 0x00000002bebe7824 */ /* 0x000fc600078e00ff */
[----:B------:R-:W-:Y:S02]  /*14220*/  LDSM.16.MT88.4 R72, [R208+0x7080] ;  /* 0x00708000d048783b */ /* 0x000fe40000004200 */
[C---:B------:R-:W-:Y:S02]  /*14230*/  IADD3 R3, -R190.reuse, 0x1, R3 ;  /* 0x00000001be037810 */ /* 0x040fe40007ffe103 */
[----:B------:R-:W-:Y:S01]  /*14240*/  IADD3 R2, -R190, UR11, RZ ;  /* 0x0000000bbe027c10 */ /* 0x000fe2000fffe1ff */
[----:B------:R-:W-:Y:S01]  /*14250*/  LDSM.16.MT88.4 R80, [R206+0x7080] ;  /* 0x00708000ce50783b */ /* 0x000fe20000004200 */
[----:B------:R-:W-:Y:S01]  /*14260*/  IADD3 R35, R3, -UR22, RZ ;  /* 0x8000001603237c10 */ /* 0x000fe2000fffe0ff */
[----:B------:R-:W-:Y:S02]  /*14270*/  UIMAD.WIDE.U32 UR10, UR17, UR4, URZ ;  /* 0x00000004110a72a5 */ /* 0x000fe4000f8e003f */
[----:B------:R-:W-:Y:S04]  /*14280*/  LDSM.16.MT88.4 R88, [R205+0x7080] ;  /* 0x00708000cd58783b */ /* 0x000fe80000004200 */
[----:B------:R-:W-:Y:S01]  /*14290*/  LDSM.16.MT88.4 R96, [R204+0x7080] ;  /* 0x00708000cc60783b */ /* 0x000fe20000004200 */
[----:B------:R-:W-:Y:S01]  /*142a0*/  @UP2 UMOV UR9, UR11 ;  /* 0x0000000b00092c82 */ /* 0x000fe20008000000 */
[C---:B--2---:R-:W-:Y:S01]  /*142b0*/  IMAD.IADD R3, R35.reuse, 0x1, R6 ;  /* 0x0000000123037824 */ /* 0x044fe200078e0206 */
[----:B------:R-:W-:Y:S01]  /*142c0*/  @UP2 USHF.R.U32.HI UR18, URZ, UR5, UR9 ;  /* 0x000000053f122299 */ /* 0x000fe20008011609 */
[----:B------:R-:W-:Y:S03]  /*142d0*/  LDSM.16.MT88.4 R104, [R208+0x8880] ;  /* 0x00888000d068783b */ /* 0x000fe60000004200 */
[----:B------:R-:W-:Y:S01]  /*142e0*/  IMNMX R3, R2, R3, PT ;  /* 0x0000000302037217 */ /* 0x000fe20003800200 */
[----:B---3--:R-:W-:Y:S01]  /*142f0*/  IMAD.IADD R35, R35, 0x1, R4 ;  /* 0x0000000123237824 */ /* 0x008fe200078e0204 */
[----:B------:R-:W-:Y:S01]  /*14300*/  LDSM.16.MT88.4 R112, [R206+0x8880] ;  /* 0x00888000ce70783b */ /* 0x000fe20000004200 */
[----:B------:R-:W-:Y:S01]  /*14310*/  UIADD3 UR18, UR18, UR14, -UR22 ;  /* 0x0000000e12127290 */ /* 0x000fe2000fffe816 */
[----:B------:R-:W-:-:S02]  /*14320*/  ISETP.GT.AND P0, PT, R3, RZ, PT ;  /* 0x000000ff0300720c */ /* 0x000fc40003f04270 */
[C---:B------:R-:W-:Y:S01]  /*14330*/  ISETP.GT.AND P1, PT, R3.reuse, 0x1, PT ;  /* 0x000000010300780c */ /* 0x040fe20003f24270 */
[----:B------:R-:W-:Y:S01]  /*14340*/  LDSM.16.MT88.4 R120, [R205+0x8880] ;  /* 0x00888000cd78783b */ /* 0x000fe20000004200 */
[----:B------:R-:W-:Y:S01]  /*14350*/  FSEL R24, R24, -INF , P0 ;  /* 0xff80000018187808 */ /* 0x000fe20000000000 */
[----:B------:R-:W-:Y:S01]  /*14360*/  UIMAD.WIDE UR4, UR18, 0x2aaaaaab, URZ ;  /* 0x2aaaaaab120478a5 */ /* 0x000fe2000f8e023f */
[----:B------:R-:W-:Y:S01]  /*14370*/  ISETP.GT.AND P0, PT, R3, 0x8, PT ;  /* 0x000000080300780c */ /* 0x000fe20003f04270 */
[----:B------:R-:W-:Y:S01]  /*14380*/  LDSM.16.MT88.4 R172, [R204+0x4880] ;  /* 0x00488000ccac783b */ /* 0x000fe20000004200 */
[----:B-1----:R-:W-:Y:S01]  /*14390*/  FSEL R33, R25, -INF , P1 ;  /* 0xff80000019217808 */ /* 0x002fe20000800000 */
[----:B------:R-:W-:Y:S01]  /*143a0*/  USHF.R.U32.HI UR4, URZ, 0x1f, UR5 ;  /* 0x0000001f3f047899 */ /* 0x000fe20008011605 */
[C---:B------:R-:W-:Y:S01]  /*143b0*/  ISETP.GT.AND P1, PT, R3.reuse, 0x9, PT ;  /* 0x000000090300780c */ /* 0x040fe20003f24270 */
[----:B------:R-:W-:Y:S01]  /*143c0*/  LDSM.16.MT88.4 R168, [R208+0x6080] ;  /* 0x00608000d0a8783b */ /* 0x000fe20000004200 */
[----:B------:R-:W-:Y:S01]  /*143d0*/  FSEL R31, R20, -INF , P0 ;  /* 0xff800000141f7808 */ /* 0x000fe20000000000 */
[----:B------:R-:W-:Y:S01]  /*143e0*/  ULEA.HI.SX32 UR4, UR5, UR4, 0x1d ;  /* 0x0000000405047291 */ /* 0x000fe2000f8fea3f */
[----:B------:R-:W-:Y:S01]  /*143f0*/  ISETP.GT.AND P0, PT, R3, 0x10, PT ;  /* 0x000000100300780c */ /* 0x000fe20003f04270 */
[----:B------:R-:W-:Y:S01]  /*14400*/  LDSM.16.MT88.4 R164, [R205+0x6080] ;  /* 0x00608000cda4783b */ /* 0x000fe20000004200 */
[----:B------:R-:W-:-:S02]  /*14410*/  FSEL R29, R21, -INF , P1 ;  /* 0xff800000151d7808 */ /* 0x000fc40000800000 */
[C---:B------:R-:W-:Y:S01]  /*14420*/  ISETP.GT.AND P1, PT, R3.reuse, 0x11, PT ;  /* 0x000000110300780c */ /* 0x040fe20003f24270 */
[----:B------:R-:W-:Y:S01]  /*14430*/  LDSM.16.MT88.4 R160, [R208+0x7880] ;  /* 0x00788000d0a0783b */ /* 0x000fe20000004200 */
[----:B------:R-:W-:Y:S02]  /*14440*/  FSEL R103, R16, -INF , P0 ;  /* 0xff80000010677808 */ /* 0x000fe40000000000 */
[----:B------:R-:W-:Y:S01]  /*14450*/  ISETP.GT.AND P0, PT, R3, 0x18, PT ;  /* 0x000000180300780c */ /* 0x000fe20003f04270 */
[----:B------:R-:W0:Y:S01]  /*14460*/  LDGDEPBAR ;  /* 0x00000000000079af */ /* 0x000e220000000000 */
[----:B------:R-:W-:Y:S02]  /*14470*/  FSEL R101, R17, -INF , P1 ;  /* 0xff80000011657808 */ /* 0x000fe40000800000 */
[----:B------:R-:W-:Y:S02]  /*14480*/  ISETP.GT.AND P1, PT, R3, 0x19, PT ;  /* 0x000000190300780c */ /* 0x000fe40003f24270 */
[----:B------:R-:W-:-:S02]  /*14490*/  FSEL R25, R12, -INF , P0 ;  /* 0xff8000000c197808 */ /* 0x000fc40000000000 */
[----:B------:R-:W-:Y:S02]  /*144a0*/  ISETP.GT.AND P0, PT, R3, 0x20, PT ;  /* 0x000000200300780c */ /* 0x000fe40003f04270 */
[----:B------:R-:W-:Y:S02]  /*144b0*/  IMNMX R2, R2, R35, PT ;  /* 0x0000002302027217 */ /* 0x000fe40003800200 */
[----:B------:R-:W-:Y:S02]  /*144c0*/  FSEL R21, R13, -INF , P1 ;  /* 0xff8000000d157808 */ /* 0x000fe40000800000 */
[----:B------:R-:W-:Y:S02]  /*144d0*/  ISETP.GT.AND P1, PT, R3, 0x21, PT ;  /* 0x000000210300780c */ /* 0x000fe40003f24270 */
[----:B------:R-:W-:Y:S02]  /*144e0*/  FSEL R239, R8, -INF , P0 ;  /* 0xff80000008ef7808 */ /* 0x000fe40000000000 */
[----:B------:R-:W-:-:S02]  /*144f0*/  ISETP.GT.AND P0, PT, R2, RZ, PT ;  /* 0x000000ff0200720c */ /* 0x000fc40003f04270 */
[----:B------:R-:W-:Y:S02]  /*14500*/  FSEL R233, R9, -INF , P1 ;  /* 0xff80000009e97808 */ /* 0x000fe40000800000 */
[----:B------:R-:W-:Y:S02]  /*14510*/  ISETP.GT.AND P1, PT, R2, 0x1, PT ;  /* 0x000000010200780c */ /* 0x000fe40003f24270 */
[----:B------:R-:W-:Y:S02]  /*14520*/  FSEL R26, R26, -INF , P0 ;  /* 0xff8000001a1a7808 */ /* 0x000fe40000000000 */
[----:B------:R-:W-:Y:S02]  /*14530*/  ISETP.GT.AND P0, PT, R2, 0x8, PT ;  /* 0x000000080200780c */ /* 0x000fe40003f04270 */
[----:B------:R-:W-:Y:S02]  /*14540*/  FMNMX.FTZ R4, R24, R33, !PT ;  /* 0x0000002118047209 */ /* 0x000fe40007810000 */
[----:B------:R-:W-:-:S02]  /*14550*/  FSEL R35, R27, -INF , P1 ;  /* 0xff8000001b237808 */ /* 0x000fc40000800000 */
[----:B------:R-:W-:Y:S02]  /*14560*/  FSEL R27, R22, -INF , P0 ;  /* 0xff800000161b7808 */ /* 0x000fe40000000000 */
[----:B------:R-:W-:Y:S02]  /*14570*/  FMNMX.FTZ R4, R31, R4, !PT ;  /* 0x000000041f047209 */ /* 0x000fe40007810000 */
[----:B------:R-:W-:Y:S02]  /*14580*/  ISETP.GT.AND P0, PT, R3, 0x28, PT ;  /* 0x000000280300780c */ /* 0x000fe40003f04270 */
[----:B------:R-:W-:Y:S02]  /*14590*/  ISETP.GT.AND P1, PT, R2, 0x9, PT ;  /* 0x000000090200780c */ /* 0x000fe40003f24270 */
[----:B------:R-:W-:Y:S02]  /*145a0*/  FMNMX.FTZ R6, R26, R35, !PT ;  /* 0x000000231a067209 */ /* 0x000fe40007810000 */
[----:B------:R-:W-:-:S02]  /*145b0*/  FMNMX.FTZ R4, R29, R4, !PT ;  /* 0x000000041d047209 */ /* 0x000fc40007810000 */
[----:B------:R-:W-:Y:S02]  /*145c0*/  FSEL R237, R60, -INF , P0 ;  /* 0xff8000003ced7808 */ /* 0x000fe40000000000 */
[----:B------:R-:W-:Y:S02]  /*145d0*/  FSEL R23, R23, -INF , P1 ;  /* 0xff80000017177808 */ /* 0x000fe40000800000 */
[C---:B------:R-:W-:Y:S02]  /*145e0*/  ISETP.GT.AND P0, PT, R2.reuse, 0x10, PT ;  /* 0x000000100200780c */ /* 0x040fe40003f04270 */
        /* <DEDUP_REMOVED lines=8> */
[----:B------:R-:W-:-:S02]  /*14670*/  ISETP.GT.AND P1, PT, R2, 0x18, PT ;  /* 0x000000180200780c */ /* 0x000fc40003f24270 */
        /* <DEDUP_REMOVED lines=15> */
[----:B------:R-:W-:Y:S02]  /*14770*/  FSEL R181, R11, -INF , P0 ;  /* 0xff8000000bb57808 */ /* 0x000fe40000000000 */
[----:B------:R-:W-:Y:S02]  /*14780*/  ISETP.GT.AND P1, PT, R2, 0x28, PT ;  /* 0x000000280200780c */ /* 0x000fe40003f24270 */
[----:B------:R-:W-:-:S02]  /*14790*/  FMNMX.FTZ R6, R183, R6, !PT ;  /* 0x00000006b7067209 */ /* 0x000fc40007810000 */
[----:B------:R-:W-:Y:S02]  /*147a0*/  FMNMX.FTZ R4, R237, R4, !PT ;  /* 0x00000004ed047209 */ /* 0x000fe40007810000 */
[----:B------:R-:W-:Y:S02]  /*147b0*/  ISETP.GT.AND P0, PT, R2, 0x29, PT ;  /* 0x000000290200780c */ /* 0x000fe40003f04270 */
[----:B------:R-:W-:Y:S02]  /*147c0*/  FSEL R179, R62, -INF , P1 ;  /* 0xff8000003eb37808 */ /* 0x000fe40000800000 */
[----:B------:R-:W-:Y:S02]  /*147d0*/  FMNMX.FTZ R6, R181, R6, !PT ;  /* 0x00000006b5067209 */ /* 0x000fe40007810000 */
[----:B------:R-:W-:Y:S02]  /*147e0*/  FMNMX.FTZ R3, R235, R4, !PT ;  /* 0x00000004eb037209 */ /* 0x000fe40007810000 */
[----:B------:R-:W-:-:S02]  /*147f0*/  FSEL R177, R63, -INF , P0 ;  /* 0xff8000003fb17808 */ /* 0x000fc40000000000 */
[----:B------:R-:W-:Y:S01]  /*14800*/  FMNMX.FTZ R6, R179, R6, !PT ;  /* 0x00000006b3067209 */ /* 0x000fe20007810000 */
[----:B------:R-:W1:Y:S03]  /*14810*/  SHFL.BFLY PT, R4, R3, 0x2, 0x1f ;  /* 0x0c401f0003047f89 */ /* 0x000e6600000e0000 */
[----:B------:R-:W-:-:S05]  /*14820*/  FMNMX.FTZ R11, R177, R6, !PT ;  /* 0x00000006b10b7209 */ /* 0x000fca0007810000 */
[----:B------:R-:W2:Y:S01]  /*14830*/  SHFL.BFLY PT, R2, R11, 0x2, 0x1f ;  /* 0x0c401f000b027f89 */ /* 0x000ea200000e0000 */
[----:B-1----:R-:W-:-:S05]  /*14840*/  FMNMX.FTZ R4, R3, R4, !PT ;  /* 0x0000000403047209 */ /* 0x002fca0007810000 */
[----:B------:R-:W1:Y:S01]  /*14850*/  SHFL.BFLY PT, R3, R4, 0x1, 0x1f ;  /* 0x0c201f0004037f89 */ /* 0x000e6200000e0000 */
[----:B--2---:R-:W-:-:S05]  /*14860*/  FMNMX.FTZ R2, R11, R2, !PT ;  /* 0x000000020b027209 */ /* 0x004fca0007810000 */
[----:B------:R-:W2:Y:S01]  /*14870*/  SHFL.BFLY PT, R157, R2, 0x1, 0x1f ;  /* 0x0c201f00029d7f89 */ /* 0x000ea200000e0000 */
[----:B-1----:R-:W-:-:S03]  /*14880*/  FMNMX.FTZ R3, R4, R3, !PT ;  /* 0x0000000304037209 */ /* 0x002fc60007810000 */
[----:B------:R-:W-:Y:S01]  /*14890*/  LDSM.16.MT88.4 R4, [R204+0x8880] ;  /* 0x00888000cc04783b */ /* 0x000fe20000004200 */
        /* <DEDUP_REMOVED lines=9> */
[--C-:B------:R-:W-:Y:S02]  /*14930*/  FFMA.FTZ R185, R31, c[0x0][0x2d0], -R178.reuse ;  /* 0x0000b4001fb97a23 */ /* 0x100fe400000108b2 */
[----:B------:R-:W-:Y:S01]  /*14940*/  FFMA.FTZ R2, R29, c[0x0][0x2d0], -R178 ;  /* 0x0000b4001d027a23 */ /* 0x000fe200000108b2 */
[----:B------:R-:W-:Y:S01]  /*14950*/  MUFU.EX2 R187, R187 ;  /* 0x000000bb00bb7308 */ /* 0x000fe20000000800 */
[----:B------:R-:W-:-:S02]  /*14960*/  FFMA.FTZ R191, R26, c[0x0][0x2d0], -R176 ;  /* 0x0000b4001abf7a23 */ /* 0x000fc400000108b0 */
[--C-:B------:R-:W-:Y:S02]  /*14970*/  FFMA.FTZ R158, R35, c[0x0][0x2d0], -R176.reuse ;  /* 0x0000b400239e7a23 */ /* 0x100fe400000108b0 */
[--C-:B------:R-:W-:Y:S01]  /*14980*/  FFMA.FTZ R0, R27, c[0x0][0x2d0], -R176.reuse ;  /* 0x0000b4001b007a23 */ /* 0x100fe200000108b0 */
[----:B------:R-:W1:Y:S01]  /*14990*/  LDSM.16.MT88.4 R32, [R204+0x4080] ;  /* 0x00408000cc20783b */ /* 0x000e620000004200 */
[--C-:B------:R-:W-:Y:S01]  /*149a0*/  FFMA.FTZ R159, R23, c[0x0][0x2d0], -R176.reuse ;  /* 0x0000b400179f7a23 */ /* 0x100fe200000108b0 */
[----:B------:R-:W2:Y:S01]  /*149b0*/  MUFU.EX2 R156, R156 ;  /* 0x0000009c009c7308 */ /* 0x000ea20000000800 */
[----:B------:R-:W-:Y:S02]  /*149c0*/  FFMA.FTZ R228, R9, c[0x0][0x2d0], -R176 ;  /* 0x0000b40009e47a23 */ /* 0x000fe400000108b0 */
[----:B------:R-:W3:Y:S01]  /*149d0*/  LDSM.16.MT88.4 R8, [R208+0x4880] ;  /* 0x00488000d008783b */ /* 0x000ee20000004200 */
[--C-:B------:R-:W-:Y:S02]  /*149e0*/  FFMA.FTZ R186, R103, c[0x0][0x2d0], -R178.reuse ;  /* 0x0000b40067ba7a23 */ /* 0x100fe400000108b2 */
[----:B------:R-:W-:-:S02]  /*149f0*/  FFMA.FTZ R227, R101, c[0x0][0x2d0], -R178 ;  /* 0x0000b40065e37a23 */ /* 0x000fc400000108b2 */
[----:B------:R-:W-:Y:S01]  /*14a00*/  MUFU.EX2 R185, R185 ;  /* 0x000000b900b97308 */ /* 0x000fe20000000800 */
[--C-:B------:R-:W-:Y:S02]  /*14a10*/  FFMA.FTZ R184, R25, c[0x0][0x2d0], -R178.reuse ;  /* 0x0000b40019b87a23 */ /* 0x100fe400000108b2 */
[----:B------:R-:W-:Y:S01]  /*14a20*/  FFMA.FTZ R219, R21, c[0x0][0x2d0], -R178 ;  /* 0x0000b40015db7a23 */ /* 0x000fe200000108b2 */
[----:B------:R-:W-:Y:S01]  /*14a30*/  LDSM.16.MT88.4 R24, [R206+0x7880] ;  /* 0x00788000ce18783b */ /* 0x000fe20000004200 */
[--C-:B------:R-:W-:Y:S02]  /*14a40*/  FFMA.FTZ R231, R13, c[0x0][0x2d0], -R176.reuse ;  /* 0x0000b4000de77a23 */ /* 0x100fe400000108b0 */
[--C-:B------:R-:W-:Y:S01]  /*14a50*/  FFMA.FTZ R226, R19, c[0x0][0x2d0], -R176.reuse ;  /* 0x0000b40013e27a23 */ /* 0x100fe200000108b0 */
[----:B------:R-:W4:Y:S01]  /*14a60*/  MUFU.EX2 R2, R2 ;  /* 0x0000000200027308 */ /* 0x000f220000000800 */
[----:B--2---:R-:W-:Y:S01]  /*14a70*/  F2FP.BF16.PACK_AB R128, R156, R187 ;  /* 0x000000bb9c80723e */ /* 0x004fe200000010ff */
[----:B------:R-:W-:Y:S01]  /*14a80*/  FFMA.FTZ R229, R17, c[0x0][0x2d0], -R176 ;  /* 0x0000b40011e57a23 */ /* 0x000fe200000108b0 */
[----:B------:R-:W2:Y:S01]  /*14a90*/  LDSM.16.MT88.4 R12, [R206+0x4880] ;  /* 0x00488000ce0c783b */ /* 0x000ea20000004200 */
[----:B------:R-:W-:-:S02]  /*14aa0*/  FFMA.FTZ R230, R239, c[0x0][0x2d0], -R178 ;  /* 0x0000b400efe67a23 */ /* 0x000fc400000108b2 */
[--C-:B------:R-:W-:Y:S01]  /*14ab0*/  FFMA.FTZ R232, R237, c[0x0][0x2d0], -R178.reuse ;  /* 0x0000b400ede87a23 */ /* 0x100fe200000108b2 */
[----:B------:R-:W5:Y:S01]  /*14ac0*/  LDSM.16.MT88.4 R20, [R205+0x4880] ;  /* 0x00488000cd14783b */ /* 0x000f620000004200 */
[----:B------:R-:W-:Y:S01]  /*14ad0*/  MUFU.EX2 R191, R191 ;  /* 0x000000bf00bf7308 */ /* 0x000fe20000000800 */
[--C-:B------:R-:W-:Y:S02]  /*14ae0*/  FFMA.FTZ R233, R233, c[0x0][0x2d0], -R178.reuse ;  /* 0x0000b400e9e97a23 */ /* 0x100fe400000108b2 */
[----:B------:R-:W1:Y:S01]  /*14af0*/  LDSM.16.MT88.4 R16, [R206+0x6080] ;  /* 0x00608000ce10783b */ /* 0x000e620000004200 */
[----:B------:R-:W-:Y:S02]  /*14b00*/  FFMA.FTZ R235, R235, c[0x0][0x2d0], -R178 ;  /* 0x0000b400ebeb7a23 */ /* 0x000fe400000108b2 */
[--C-:B------:R-:W-:Y:S02]  /*14b10*/  FFMA.FTZ R234, R183, c[0x0][0x2d0], -R176.reuse ;  /* 0x0000b400b7ea7a23 */ /* 0x100fe400000108b0 */
[----:B------:R-:W3:Y:S01]  /*14b20*/  MUFU.EX2 R158, R158 ;  /* 0x0000009e009e7308 */ /* 0x000ee20000000800 */
[----:B----4-:R-:W-:Y:S01]  /*14b30*/  F2FP.BF16.PACK_AB R130, R2, R185 ;  /* 0x000000b90282723e */ /* 0x010fe200000010ff */
[----:B------:R-:W-:-:S02]  /*14b40*/  FFMA.FTZ R237, R181, c[0x0][0x2d0], -R176 ;  /* 0x0000b400b5ed7a23 */ /* 0x000fc400000108b0 */
[--C-:B------:R-:W-:Y:S01]  /*14b50*/  FFMA.FTZ R236, R179, c[0x0][0x2d0], -R176.reuse ;  /* 0x0000b400b3ec7a23 */ /* 0x100fe200000108b0 */
[----:B------:R-:W-:Y:S01]  /*14b60*/  LDSM.16.MT88.4 R180, [R206+0x6880] ;  /* 0x00688000ceb4783b */ /* 0x000fe20000004200 */
[----:B------:R-:W-:Y:S02]  /*14b70*/  FFMA.FTZ R239, R177, c[0x0][0x2d0], -R176 ;  /* 0x0000b400b1ef7a23 */ /* 0x000fe400000108b0 */
[----:B------:R-:W-:Y:S01]  /*14b80*/  MUFU.EX2 R0, R0 ;  /* 0x0000000000007308 */ /* 0x000fe20000000800 */
[----:B------:R-:W-:Y:S01]  /*14b90*/  LDSM.16.MT88.4 R176, [R205+0x6880] ;  /* 0x00688000cdb0783b */ /* 0x000fe20000004200 */
[----:B------:R-:W-:-:S04]  /*14ba0*/  FADD.FTZ R156, R187, R156 ;  /* 0x0000009cbb9c7221 */ /* 0x000fc80000010000 */
[----:B------:R-:W-:Y:S02]  /*14bb0*/  FADD.FTZ R185, R185, R156 ;  /* 0x0000009cb9b97221 */ /* 0x000fe40000010000 */
[----:B------:R-:W4:Y:S01]  /*14bc0*/  MUFU.EX2 R159, R159 ;  /* 0x0000009f009f7308 */ /* 0x000f220000000800 */
[----:B---3--:R-:W-:Y:S01]  /*14bd0*/  F2FP.BF16.PACK_AB R129, R158, R191 ;  /* 0x000000bf9e81723e */ /* 0x008fe200000010ff */
[----:B------:R-:W-:Y:S02]  /*14be0*/  FADD.FTZ R191, R191, R158 ;  /* 0x0000009ebfbf7221 */ /* 0x000fe40000010000 */
[----:B------:R-:W-:-:S04]  /*14bf0*/  FADD.FTZ R185, R2, R185 ;  /* 0x000000b902b97221 */ /* 0x000fc80000010000 */
[----:B------:R-:W-:Y:S01]  /*14c00*/  MUFU.EX2 R186, R186 ;  /* 0x000000ba00ba7308 */ /* 0x000fe20000000800 */
[----:B----4-:R-:W-:-:S07]  /*14c10*/  F2FP.BF16.PACK_AB R131, R159, R0 ;  /* 0x000000009f83723e */ /* 0x010fce00000010ff */
        /* <DEDUP_REMOVED lines=11> */
[C---:B-1----:R-:W-:Y:S02]  /*14cd0*/  HMMA.16816.F32.BF16 R28, R128.reuse, R32, RZ ;  /* 0x00000020801c723c */ /* 0x042fe400000418ff */
        /* <DEDUP_REMOVED lines=38> */
[----:B----4-:R-:W-:Y:S01]  /*14f40*/  F2FP.BF16.PACK_AB R5, R231, R228 ;  /* 0x000000e4e705723e */ /* 0x010fe200000010ff */
[----:B------:R-:W-:-:S02]  /*14f50*/  FADD.FTZ R186, R186, R185 ;  /* 0x000000b9baba7221 */ /* 0x000fc40000010000 */
[----:B------:R-:W-:Y:S02]  /*14f60*/  FADD.FTZ R228, R228, R159 ;  /* 0x0000009fe4e47221 */ /* 0x000fe40000010000 */
[----:B------:R-:W-:Y:S01]  /*14f70*/  FADD.FTZ R227, R227, R186 ;  /* 0x000000bae3e37221 */ /* 0x000fe20000010000 */
[----:B------:R-:W-:Y:S01]  /*14f80*/  F2FP.BF16.PACK_AB R6, R219, R184 ;  /* 0x000000b8db06723e */ /* 0x000fe200000010ff */
[----:B------:R-:W-:Y:S01]  /*14f90*/  FADD.FTZ R231, R231, R228 ;  /* 0x000000e4e7e77221 */ /* 0x000fe20000010000 */
[----:B-1----:R-:W-:Y:S01]  /*14fa0*/  F2FP.BF16.PACK_AB R7, R229, R226 ;  /* 0x000000e2e507723e */ /* 0x002fe200000010ff */
[----:B------:R-:W-:Y:S01]  /*14fb0*/  FADD.FTZ R184, R184, R227 ;  /* 0x000000e3b8b87221 */ /* 0x000fe20000010000 */
[----:B------:R-:W-:Y:S01]  /*14fc0*/  IMNMX R228, RZ, UR4, !PT ;  /* 0x00000004ffe47c17 */ /* 0x000fe2000f800200 */
[----:B------:R-:W-:Y:S02]  /*14fd0*/  FADD.FTZ R226, R226, R231 ;  /* 0x000000e7e2e27221 */ /* 0x000fe40000010000 */
[----:B------:R-:W-:Y:S01]  /*14fe0*/  FADD.FTZ R219, R219, R184 ;  /* 0x000000b8dbdb7221 */ /* 0x000fe20000010000 */
[----:B------:R-:W-:Y:S01]  /*14ff0*/  ISETP.LE.AND P0, PT, R228, UR13, PT ;  /* 0x0000000de4007c0c */ /* 0x000fe2000bf03270 */
[----:B------:R-:W-:Y:S01]  /*15000*/  HMMA.16816.F32.BF16 R152, R4, R8, R152 ;  /* 0x000000080498723c */ /* 0x000fe20000041898 */
[----:B------:R-:W-:-:S07]  /*15010*/  FADD.FTZ R229, R229, R226 ;  /* 0x000000e2e5e57221 */ /* 0x000fce0000010000 */
[C---:B------:R-:W-:Y:S01]  /*15020*/  HMMA.16816.F32.BF16 R132, R4.reuse, R10, R132 ;  /* 0x0000000a0484723c */ /* 0x040fe20000041884 */
[----:B------:R-:W1:Y:S07]  /*15030*/  LDSM.16.MT88.4 R8, [R204+0x6080] ;  /* 0x00608000cc08783b */ /* 0x000e6e0000004200 */
[C---:B--2---:R-:W-:Y:S08]  /*15040*/  HMMA.16816.F32.BF16 R136, R4.reuse, R12, R136 ;  /* 0x0000000c0488723c */ /* 0x044ff00000041888 */
[C---:B------:R-:W-:Y:S01]  /*15050*/  HMMA.16816.F32.BF16 R140, R4.reuse, R14, R140 ;  /* 0x0000000e048c723c */ /* 0x040fe2000004188c */
[----:B------:R-:W2:Y:S07]  /*15060*/  LDSM.16.MT88.4 R12, [R205+0x7880] ;  /* 0x00788000cd0c783b */ /* 0x000eae0000004200 */
[C---:B-----5:R-:W-:Y:S08]  /*15070*/  HMMA.16816.F32.BF16 R144, R4.reuse, R20, R144 ;  /* 0x000000140490723c */ /* 0x060ff00000041890 */
[C---:B------:R-:W-:Y:S01]  /*15080*/  HMMA.16816.F32.BF16 R148, R4.reuse, R22, R148 ;  /* 0x000000160494723c */ /* 0x040fe20000041894 */
[----:B------:R-:W-:Y:S07]  /*15090*/  LDSM.16.MT88.4 R20, [R204+0x7880] ;  /* 0x00788000cc14783b */ /* 0x000fee0000004200 */
[C---:B------:R-:W-:Y:S08]  /*150a0*/  HMMA.16816.F32.BF16 R44, R4.reuse, R16, R44 ;  /* 0x00000010042c723c */ /* 0x040ff0000004182c */
[C---:B-1----:R-:W-:Y:S08]  /*150b0*/  HMMA.16816.F32.BF16 R60, R4.reuse, R8, R60 ;  /* 0x00000008043c723c */ /* 0x042ff0000004183c */
[C---:B------:R-:W-:Y:S01]  /*150c0*/  HMMA.16816.F32.BF16 R64, R4.reuse, R10, R64 ;  /* 0x0000000a0440723c */ /* 0x040fe20000041840 */
[----:B------:R-:W1:Y:S07]  /*150d0*/  LDSM.16.MT88.4 R8, [R206+0x9080] ;  /* 0x00908000ce08783b */ /* 0x000e6e0000004200 */
        /* <DEDUP_REMOVED lines=78> */
[C---:B---3--:R-:W-:Y:S08]  /*155c0*/  HMMA.16816.F32.BF16 R108, R4.reuse, R16, R108 ;  /* 0x00000010046c723c */ /* 0x048ff0000004186c */
[C---:B------:R-:W-:Y:S08]  /*155d0*/  HMMA.16816.F32.BF16 R112, R4.reuse, R18, R112 ;  /* 0x000000120470723c */ /* 0x040ff00000041870 */
[C---:B--2---:R-:W-:Y:S08]  /*155e0*/  HMMA.16816.F32.BF16 R116, R4.reuse, R12, R116 ;  /* 0x0000000c0474723c */ /* 0x044ff00000041874 */
        /* <DEDUP_REMOVED lines=12> */
.L_x_3033:
        /* <DEDUP_REMOVED lines=26> */
[----:B------:R-:W-:Y:S05]  /*15850*/  IADD3 R10, P2, R216, UR10, RZ ;  /* 0x0000000ad80a7c10 */ /* 0x000fea000ff5e0ff */
[----:B------:R-:W-:Y:S02]  /*15860*/  @!P3 LEA.HI.X R13, R8, UR4, R13, 0x5, P1 ;  /* 0x00000004080dbc11 */ /* 0x000fe400088f2c0d */
[----:B------:R-:W-:Y:S02]  /*15870*/  IADD3 R8, P0, R6, UR10, RZ ;  /* 0x0000000a06087c10 */ /* 0x000fe4000ff1e0ff */
[----:B------:R-:W-:Y:S02]  /*15880*/  IADD3.X R5, R223, UR4, RZ, P2, !PT ;  /* 0x00000004df057c10 */ /* 0x000fe400097fe4ff */
[----:B------:R-:W-:Y:S02]  /*15890*/  LEA R22, P1, R10, c[0x0][0x1f8], 0x1 ;  /* 0x00007e000a167a11 */ /* 0x000fe400078208ff */
[----:B------:R-:W-:Y:S02]  /*158a0*/  IADD3.X R3, R4, UR4, RZ, P0, !PT ;  /* 0x0000000404037c10 */ /* 0x000fe400087fe4ff */
[----:B------:R-:W-:Y:S02]  /*158b0*/  LEA R20, P0, R8, c[0x0][0x1f8], 0x1 ;  /* 0x00007e0008147a11 */ /* 0x000fe400078008ff */
[----:B------:R-:W-:Y:S02]  /*158c0*/  LEA.HI.X R23, R10, c[0x0][0x1fc], R5, 0x1, P1 ;  /* 0x00007f000a177a11 */ /* 0x000fe400008f0c05 */
[----:B------:R-:W-:Y:S02]  /*158d0*/  IADD3 R5, P1, R216, 0x80, RZ ;  /* 0x00000080d8057810 */ /* 0x000fe40007f3e0ff */
        /* <DEDUP_REMOVED lines=40> */
.L_x_3031:
[C---:B--234-:R-:W-:Y:S01]  /*15b60*/  HMMA.16816.F32.BF16 R4, R156.reuse, R160, RZ ;  /* 0x000000a09c04723c */ /* 0x05cfe200000418ff */
[----:B------:R-:W0:Y:S01]  /*15b70*/  LDGDEPBAR ;  /* 0x00000000000079af */ /* 0x000e220000000000 */
[----:B------:R-:W-:Y:S06]  /*15b80*/  UISETP.GE.AND UP0, UPT, UR13, 0x1, UPT ;  /* 0x000000010d00788c */ /* 0x000fec000bf06270 */
[C---:B------:R-:W-:Y:S01]  /*15b90*/  HMMA.16816.F32.BF16 R8, R156.reuse, R162, RZ ;  /* 0x000000a29c08723c */ /* 0x040fe200000418ff */
[----:B------:R-:W-:Y:S01]  /*15ba0*/  LDSM.16.M88.4 R160, [R210] ;  /* 0x00000000d2a0783b */ /* 0x000fe20000000200 */
[----:B------:R-:W-:Y:S06]  /*15bb0*/  PLOP3.LUT P0, PT, PT, PT, UP0, 0x80, 0x0 ;  /* 0x000000000000781c */ /* 0x000fec0003f0f008 */
        /* <DEDUP_REMOVED lines=151> */
[----:B------:R-:W-:-:S07]  /*16530*/  @!P0 BRA `(.L_x_3032) ;  /* 0x0000043000008947 */ /* 0x000fce0003800000 */
[----:B------:R-:W-:Y:S01]  /*16540*/  IADD3 R159, -R188, 0x30, RZ ;  /* 0x00000030bc9f7810 */ /* 0x000fe20007ffe1ff */
[----:B------:R-:W-:Y:S01]  /*16550*/  UIADD3 UR9, UR13, -0x1, URZ ;  /* 0xffffffff0d097890 */ /* 0x000fe2000fffe03f */
[C---:B------:R-:W-:Y:S01]  /*16560*/  IADD3 R158, P0, R220.reuse, 0x40, RZ ;  /* 0x00000040dc9e7810 */ /* 0x040fe20007f1e0ff */
        /* <DEDUP_REMOVED lines=21> */
[C---:B------:R-:W-:Y:S02]  /*166c0*/  @P1 LEA R168, P0, R163.reuse, c[0x0][0x1c8], 0x1 ;  /* 0x00007200a3a81a11 */ /* 0x040fe400078008ff */
        /* <DEDUP_REMOVED lines=42> */
.L_x_3032:
[----:B------:R-:W-:Y:S01]  /*16970*/  PLOP3.LUT P0, PT, PT, PT, UP2, 0x80, 0x0 ;  /* 0x000000000000781c */ /* 0x000fe20003f0f028 */
[----:B------:R-:W-:Y:S01]  /*16980*/  UIMAD UR4, UR13, -0x30, URZ ;  /* 0xffffffd00d0478a4 */ /* 0x000fe2000f8e023f */
[----:B-1----:R-:W-:Y:S01]  /*16990*/  MOV R159, R189 ;  /* 0x000000bd009f7202 */ /* 0x002fe20000000f00 */
[----:B------:R-:W-:Y:S01]  /*169a0*/  LDSM.16.MT88.4 R172, [R208+0x7880] ;  /* 0x00788000d0ac783b */ /* 0x000fe20000004200 */
[----:B------:R-:W-:Y:S03]  /*169b0*/  MOV R3, UR22 ;  /* 0x0000001600037c02 */ /* 0x000fe60008000f00 */
[----:B------:R-:W-:Y:S04]  /*169c0*/  MOV R157, UR4 ;  /* 0x00000004009d7c02 */ /* 0x000fe80008000f00 */
[----:B------:R-:W-:Y:S01]  /*169d0*/  IADD3 R160, -R190, 0x1, R157 ;  /* 0x00000001bea07810 */ /* 0x000fe20007ffe19d */
[----:B------:R-:W0:Y:S01]  /*169e0*/  LDGDEPBAR ;  /* 0x00000000000079af */ /* 0x000e220000000000 */
[----:B------:R-:W-:Y:S02]  /*169f0*/  @P0 MOV R159, R191 ;  /* 0x000000bf009f0202 */ /* 0x000fe40000000f00 */
[----:B------:R-:W-:Y:S05]  /*16a00*/  IADD3 R157, -R3, UR14, R160 ;  /* 0x0000000e039d7c10 */ /* 0x000fea000fffe1a0 */
[----:B------:R-:W-:Y:S08]  /*16a10*/  SHFL.IDX PT, R158, R159, 0x1, 0x1c1f ;  /* 0x003c1f009f9e7f89 */ /* 0x000ff000000e0000 */
[----:B------:R-:W1:Y:S02]  /*16a20*/  SHFL.IDX PT, R156, R159, RZ, 0x1c1f ;  /* 0x001c1fff9f9c7589 */ /* 0x000e6400000e0000 */
[C---:B-1----:R-:W-:Y:S02]  /*16a30*/  IADD3 R156, R157.reuse, R156, RZ ;  /* 0x0000009c9d9c7210 */ /* 0x042fe40007ffe0ff */
[----:B------:R-:W-:Y:S04]  /*16a40*/  IADD3 R3, R157, R158, RZ ;  /* 0x0000009e9d037210 */ /* 0x000fe80007ffe0ff */
[C---:B------:R-:W-:Y:S02]  /*16a50*/  ISETP.GT.AND P1, PT, R3.reuse, RZ, PT ;  /* 0x000000ff0300720c */ /* 0x040fe40003f24270 */
[----:B------:R-:W-:Y:S02]  /*16a60*/  ISETP.GT.AND P0, PT, R3, 0x1, PT ;  /* 0x000000010300780c */ /* 0x000fe40003f04270 */
[----:B------:R-:W-:Y:S02]  /*16a70*/  FSEL R161, R6, -INF , P1 ;  /* 0xff80000006a17808 */ /* 0x000fe40000800000 */
[----:B------:R-:W-:Y:S02]  /*16a80*/  ISETP.GT.AND P1, PT, R156, RZ, PT ;  /* 0x000000ff9c00720c */ /* 0x000fe40003f24270 */
        /* <DEDUP_REMOVED lines=11> */
[----:B------:R-:W-:Y:S02]  /*16b40*/  ISETP.GT.AND P1, PT, R3, 0x10, PT ;  /* 0x000000100300780c */ /* 0x000fe40003f24270 */
        /* <DEDUP_REMOVED lines=15> */
[----:B------:R-:W-:Y:S01]  /*16c40*/  FSEL R167, R18, -INF , P1 ;  /* 0xff80000012a77808 */ /* 0x000fe20000800000 */
[----:B------:R-:W-:Y:S01]  /*16c50*/  LDSM.16.MT88.4 R12, [R208+0x4080] ;  /* 0x00408000d00c783b */ /* 0x000fe20000004200 */
        /* <DEDUP_REMOVED lines=25> */
[----:B------:R-:W-:Y:S02]  /*16df0*/  FSEL R232, R20, -INF , P1 ;  /* 0xff80000014e87808 */ /* 0x000fe40000800000 */
[----:B------:R-:W-:Y:S02]  /*16e00*/  FMNMX.FTZ R9, R164, R9, !PT ;  /* 0x00000009a4097209 */ /* 0x000fe40007810000 */
[C---:B------:R-:W-:Y:S02]  /*16e10*/  ISETP.GT.AND P0, PT, R156.reuse, 0x21, PT ;  /* 0x000000219c00780c */ /* 0x040fe40003f04270 */
[----:B------:R-:W-:Y:S02]  /*16e20*/  FMNMX.FTZ R4, R179, R4, !PT ;  /* 0x00000004b3047209 */ /* 0x000fe40007810000 */
[----:B------:R-:W-:Y:S02]  /*16e30*/  FSEL R230, R21, -INF , P0 ;  /* 0xff80000015e67808 */ /* 0x000fe40000000000 */
[----:B------:R-:W-:Y:S01]  /*16e40*/  ISETP.GT.AND P1, PT, R156, 0x28, PT ;  /* 0x000000289c00780c */ /* 0x000fe20003f24270 */
[----:B------:R-:W-:Y:S01]  /*16e50*/  LDSM.16.MT88.4 R20, [R206+0x4080] ;  /* 0x00408000ce14783b */ /* 0x000fe20000004200 */
[----:B------:R-:W-:Y:S02]  /*16e60*/  FMNMX.FTZ R9, R232, R9, !PT ;  /* 0x00000009e8097209 */ /* 0x000fe40007810000 */
[----:B------:R-:W-:Y:S02]  /*16e70*/  FMNMX.FTZ R6, R177, R4, !PT ;  /* 0x00000004b1067209 */ /* 0x000fe40007810000 */
[----:B------:R-:W-:Y:S02]  /*16e80*/  ISETP.GT.AND P0, PT, R156, 0x29, PT ;  /* 0x000000299c00780c */ /* 0x000fe40003f04270 */
[----:B------:R-:W-:Y:S02]  /*16e90*/  FSEL R186, R24, -INF , P1 ;  /* 0xff80000018ba7808 */ /* 0x000fe40000800000 */
[----:B------:R-:W-:Y:S02]  /*16ea0*/  FMNMX.FTZ R9, R230, R9, !PT ;  /* 0x00000009e6097209 */ /* 0x000fe40007810000 */
[----:B------:R-:W-:Y:S02]  /*16eb0*/  FMNMX.FTZ R4, R157, R6, !PT ;  /* 0x000000069d047209 */ /* 0x000fe40007810000 */
[----:B------:R-:W-:Y:S02]  /*16ec0*/  FSEL R178, R25, -INF , P0 ;  /* 0xff80000019b27808 */ /* 0x000fe40000000000 */
[----:B------:R-:W-:Y:S01]  /*16ed0*/  FMNMX.FTZ R9, R186, R9, !PT ;  /* 0x00000009ba097209 */ /* 0x000fe20007810000 */
[----:B------:R-:W1:Y:S03]  /*16ee0*/  SHFL.BFLY PT, R3, R4, 0x2, 0x1f ;  /* 0x0c401f0004037f89 */ /* 0x000e6600000e0000 */
[----:B------:R-:W-:Y:S05]  /*16ef0*/  FMNMX.FTZ R6, R178, R9, !PT ;  /* 0x00000009b2067209 */ /* 0x000fea0007810000 */
        /* <DEDUP_REMOVED lines=11> */
[----:B------:R-:W-:Y:S02]  /*16fb0*/  FMUL.FTZ R187, R3, c[0x0][0x2d0] ;  /* 0x0000b40003bb7a20 */ /* 0x000fe40000410000 */
[--C-:B------:R-:W-:Y:S02]  /*16fc0*/  FFMA.FTZ R180, R159, c[0x0][0x2d0], -R176.reuse ;  /* 0x0000b4009fb47a23 */ /* 0x100fe400000108b0 */
[--C-:B------:R-:W-:Y:S01]  /*16fd0*/  FFMA.FTZ R159, R5, c[0x0][0x2d0], -R176.reuse ;  /* 0x0000b400059f7a23 */ /* 0x100fe200000108b0 */
[----:B------:R-:W-:Y:S01]  /*16fe0*/  FSEL R5, R3, RZ, P1 ;  /* 0x000000ff03057208 */ /* 0x000fe20000800000 */
[--C-:B------:R-:W-:Y:S01]  /*16ff0*/  FFMA.FTZ R181, R161, c[0x0][0x2d0], -R176.reuse ;  /* 0x0000b400a1b57a23 */ /* 0x100fe200000108b0 */
[----:B------:R-:W-:Y:S01]  /*17000*/  FSEL R187, R187, RZ, P1 ;  /* 0x000000ffbbbb7208 */ /* 0x000fe20000800000 */
[----:B------:R-:W-:Y:S01]  /*17010*/  FFMA.FTZ R158, R11, c[0x0][0x2d0], -R176 ;  /* 0x0000b4000b9e7a23 */ /* 0x000fe200000108b0 */
[----:B------:R-:W-:Y:S01]  /*17020*/  MUFU.EX2 R180, R180 ;  /* 0x000000b400b47308 */ /* 0x000fe20000000800 */
[----:B------:R-:W-:Y:S01]  /*17030*/  FADD.FTZ R4, -R5, R2 ;  /* 0x0000000205047221 */ /* 0x000fe20000010100 */
[----:B------:R-:W-:Y:S01]  /*17040*/  FSEL R5, R156, RZ, P0 ;  /* 0x000000ff9c057208 */ /* 0x000fe20000000000 */
[--C-:B------:R-:W-:Y:S01]  /*17050*/  FFMA.FTZ R185, R7, c[0x0][0x2d0], -R187.reuse ;  /* 0x0000b40007b97a23 */ /* 0x100fe200000108bb */
[----:B------:R-:W-:Y:S01]  /*17060*/  ISETP.LT.AND P0, PT, R228, UR13, PT ;  /* 0x0000000de4007c0c */ /* 0x000fe2000bf01270 */
[--C-:B------:R-:W-:Y:S01]  /*17070*/  FFMA.FTZ R184, R160, c[0x0][0x2d0], -R187.reuse ;  /* 0x0000b400a0b87a23 */ /* 0x100fe200000108bb */
[----:B------:R-:W-:Y:S01]  /*17080*/  UIADD3 UR13, UR13, -0x1, URZ ;  /* 0xffffffff0d0d7890 */ /* 0x000fe2000fffe03f */
[----:B------:R-:W-:Y:S02]  /*17090*/  FADD.FTZ R5, -R5, R0 ;  /* 0x0000000005057221 */ /* 0x000fe40000010100 */
[--C-:B------:R-:W-:Y:S01]  /*170a0*/  FFMA.FTZ R183, R10, c[0x0][0x2d0], -R187.reuse ;  /* 0x0000b4000ab77a23 */ /* 0x100fe200000108bb */
[----:B------:R-:W1:Y:S01]  /*170b0*/  MUFU.EX2 R181, R181 ;  /* 0x000000b500b57308 */ /* 0x000e620000000800 */
[--C-:B------:R-:W-:Y:S02]  /*170c0*/  FFMA.FTZ R182, R8, c[0x0][0x2d0], -R187.reuse ;  /* 0x0000b40008b67a23 */ /* 0x100fe400000108bb */
[----:B------:R-:W-:Y:S02]  /*170d0*/  FMUL.FTZ R2, R4, c[0x0][0x2d0] ;  /* 0x0000b40004027a20 */ /* 0x000fe40000410000 */
[----:B------:R-:W-:Y:S02]  /*170e0*/  FMUL.FTZ R0, R5, c[0x0][0x2d0] ;  /* 0x0000b40005007a20 */ /* 0x000fe40000410000 */
[--C-:B------:R-:W-:Y:S02]  /*170f0*/  FFMA.FTZ R231, R170, c[0x0][0x2d0], -R187.reuse ;  /* 0x0000b400aae77a23 */ /* 0x100fe400000108bb */
[--C-:B------:R-:W-:Y:S01]  /*17100*/  FFMA.FTZ R234, R168, c[0x0][0x2d0], -R187.reuse ;  /* 0x0000b400a8ea7a23 */ /* 0x100fe200000108bb */
[----:B------:R-:W-:Y:S01]  /*17110*/  MUFU.EX2 R159, R159 ;  /* 0x0000009f009f7308 */ /* 0x000fe20000000800 */
[--C-:B------:R-:W-:Y:S02]  /*17120*/  FFMA.FTZ R233, R171, c[0x0][0x2d0], -R176.reuse ;  /* 0x0000b400abe97a23 */ /* 0x100fe400000108b0 */
[--C-:B------:R-:W-:Y:S02]  /*17130*/  FFMA.FTZ R236, R169, c[0x0][0x2d0], -R176.reuse ;  /* 0x0000b400a9ec7a23 */ /* 0x100fe400000108b0 */
[----:B------:R-:W-:Y:S01]  /*17140*/  LDSM.16.MT88.4 R168, [R204+0x6080] ;  /* 0x00608000cca8783b */ /* 0x000fe20000004200 */
[--C-:B------:R-:W-:Y:S02]  /*17150*/  FFMA.FTZ R238, R166, c[0x0][0x2d0], -R187.reuse ;  /* 0x0000b400a6ee7a23 */ /* 0x100fe400000108bb */
[--C-:B------:R-:W-:Y:S02]  /*17160*/  FFMA.FTZ R235, R164, c[0x0][0x2d0], -R187.reuse ;  /* 0x0000b400a4eb7a23 */ /* 0x100fe400000108bb */
[----:B------:R-:W2:Y:S01]  /*17170*/  MUFU.EX2 R158, R158 ;  /* 0x0000009e009e7308 */ /* 0x000ea20000000800 */
[--C-:B------:R-:W-:Y:S02]  /*17180*/  FFMA.FTZ R237, R167, c[0x0][0x2d0], -R176.reuse ;  /* 0x0000b400a7ed7a23 */ /* 0x100fe400000108b0 */
[--C-:B------:R-:W-:Y:S01]  /*17190*/  FFMA.FTZ R240, R165, c[0x0][0x2d0], -R176.reuse ;  /* 0x0000b400a5f07a23 */ /* 0x100fe200000108b0 */
[----:B-1----:R-:W-:Y:S01]  /*171a0*/  F2FP.BF16.PACK_AB R161, R180, R181 ;  /* 0x000000b5b4a1723e */ /* 0x002fe200000010ff */
[----:B------:R-:W-:Y:S01]  /*171b0*/  LDSM.16.MT88.4 R164, [R205+0x6080] ;  /* 0x00608000cda4783b */ /* 0x000fe20000004200 */
[--C-:B------:R-:W-:Y:S02]  /*171c0*/  FFMA.FTZ R241, R177, c[0x0][0x2d0], -R176.reuse ;  /* 0x0000b400b1f17a23 */ /* 0x100fe400000108b0 */
[--C-:B------:R-:W-:Y:S02]  /*171d0*/  FFMA.FTZ R232, R232, c[0x0][0x2d0], -R187.reuse ;  /* 0x0000b400e8e87a23 */ /* 0x100fe400000108bb */
[----:B------:R-:W-:Y:S01]  /*171e0*/  MUFU.EX2 R185, R185 ;  /* 0x000000b900b97308 */ /* 0x000fe20000000800 */
[--C-:B------:R-:W-:Y:S02]  /*171f0*/  FFMA.FTZ R239, R230, c[0x0][0x2d0], -R187.reuse ;  /* 0x0000b400e6ef7a23 */ /* 0x100fe400000108bb */
[--C-:B------:R-:W-:Y:S02]  /*17200*/  FFMA.FTZ R230, R179, c[0x0][0x2d0], -R176.reuse ;  /* 0x0000b400b3e67a23 */ /* 0x100fe400000108b0 */
[--C-:B------:R-:W-:Y:S02]  /*17210*/  FFMA.FTZ R229, R229, c[0x0][0x2d0], -R176.reuse ;  /* 0x0000b400e5e57a23 */ /* 0x100fe400000108b0 */
[----:B------:R-:W-:Y:S01]  /*17220*/  FFMA.FTZ R176, R157, c[0x0][0x2d0], -R176 ;  /* 0x0000b4009db07a23 */ /* 0x000fe200000108b0 */
[----:B------:R-:W-:Y:S01]  /*17230*/  MOV R157, R156 ;  /* 0x0000009c009d7202 */ /* 0x000fe20000000f00 */
[--C-:B------:R-:W-:Y:S01]  /*17240*/  FFMA.FTZ R186, R186, c[0x0][0x2d0], -R187.reuse ;  /* 0x0000b400baba7a23 */ /* 0x100fe200000108bb */
[----:B------:R-:W1:Y:S01]  /*17250*/  MUFU.EX2 R184, R184 ;  /* 0x000000b800b87308 */ /* 0x000e620000000800 */
[----:B------:R-:W-:Y:S01]  /*17260*/  FFMA.FTZ R187, R178, c[0x0][0x2d0], -R187 ;  /* 0x0000b400b2bb7a23 */ /* 0x000fe200000108bb */
[----:B--2---:R-:W-:Y:S08]  /*17270*/  F2FP.BF16.PACK_AB R163, R158, R159 ;  /* 0x0000009f9ea3723e */ /* 0x004ff000000010ff */
[----:B------:R-:W-:Y:S10]  /*17280*/  MUFU.EX2 R183, R183 ;  /* 0x000000b700b77308 */ /* 0x000ff40000000800 */
[----:B------:R-:W2:Y:S01]  /*17290*/  MUFU.EX2 R182, R182 ;  /* 0x000000b600b67308 */ /* 0x000ea20000000800 */
[----:B-1----:R-:W-:Y:S09]  /*172a0*/  F2FP.BF16.PACK_AB R160, R184, R185 ;  /* 0x000000b9b8a0723e */ /* 0x002ff200000010ff */
[----:B------:R-:W1:Y:S10]  /*172b0*/  MUFU.EX2 R2, R2 ;  /* 0x0000000200027308 */ /* 0x000e740000000800 */
[----:B------:R-:W3:Y:S01]  /*172c0*/  MUFU.EX2 R0, R0 ;  /* 0x0000000000007308 */ /* 0x000ee20000000800 */
[----:B--2---:R-:W-:Y:S09]  /*172d0*/  F2FP.BF16.PACK_AB R162, R182, R183 ;  /* 0x000000b7b6a2723e */ /* 0x004ff200000010ff */
[----:B------:R2:W-:Y:S01]  /*172e0*/  MUFU.EX2 R242, R176 ;  /* 0x000000b000f27308 */ /* 0x0005e20000000800 */
[C---:B-1----:R-:W-:Y:S02]  /*172f0*/  FMUL.FTZ R4, R2.reuse, R152 ;  /* 0x0000009802047220 */ /* 0x042fe40000410000 */
[C---:B------:R-:W-:Y:S02]  /*17300*/  FMUL.FTZ R5, R2.reuse, R153 ;  /* 0x0000009902057220 */ /* 0x040fe40000410000 */
[C---:B------:R-:W-:Y:S02]  /*17310*/  FMUL.FTZ R8, R2.reuse, R132 ;  /* 0x0000008402087220 */ /* 0x040fe40000410000 */
[C---:B------:R-:W-:Y:S03]  /*17320*/  FMUL.FTZ R9, R2.reuse, R133 ;  /* 0x0000008502097220 */ /* 0x040fe60000410000 */
[----:B------:R-:W-:Y:S01]  /*17330*/  MUFU.EX2 R231, R231 ;  /* 0x000000e700e77308 */ /* 0x000fe20000000800 */
[----:B------:R-:W-:Y:S02]  /*17340*/  FMUL.FTZ R16, R2, R140 ;  /* 0x0000008c02107220 */ /* 0x000fe40000410000 */
[C---:B---3--:R-:W-:Y:S02]  /*17350*/  FMUL.FTZ R6, R0.reuse, R154 ;  /* 0x0000009a00067220 */ /* 0x048fe40000410000 */
[C---:B------:R-:W-:Y:S02]  /*17360*/  FMUL.FTZ R7, R0.reuse, R155 ;  /* 0x0000009b00077220 */ /* 0x040fe40000410000 */
[----:B------:R-:W1:Y:S01]  /*17370*/  LDSM.16.MT88.4 R152, [R205+0x4080] ;  /* 0x00408000cd98783b */ /* 0x000e620000004200 */
[C---:B------:R-:W-:Y:S02]  /*17380*/  FMUL.FTZ R10, R0.reuse, R134 ;  /* 0x00000086000a7220 */ /* 0x040fe40000410000 */
[----:B------:R-:W-:Y:S01]  /*17390*/  FMUL.FTZ R11, R0, R135 ;  /* 0x00000087000b7220 */ /* 0x000fe20000410000 */
[----:B------:R-:W3:Y:S01]  /*173a0*/  MUFU.EX2 R234, R234 ;  /* 0x000000ea00ea7308 */ /* 0x000ee20000000800 */
[C---:B------:R-:W-:Y:S03]  /*173b0*/  HMMA.16816.F32.BF16 R4, R160.reuse, R12, R4 ;  /* 0x0000000ca004723c */ /* 0x040fe60000041804 */
[----:B------:R-:W4:Y:S02]  /*173c0*/  LDSM.16.MT88.4 R132, [R204+0x4080] ;  /* 0x00408000cc84783b */ /* 0x000f240000004200 */
[C---:B------:R-:W-:Y:S02]  /*173d0*/  FMUL.FTZ R17, R2.reuse, R141 ;  /* 0x0000008d02117220 */ /* 0x040fe40000410000 */
[C---:B------:R-:W-:Y:S01]  /*173e0*/  FMUL.FTZ R12, R2.reuse, R136 ;  /* 0x00000088020c7220 */ /* 0x040fe20000410000 */
[C---:B------:R-:W-:Y:S01]  /*173f0*/  HMMA.16816.F32.BF16 R8, R160.reuse, R14, R8 ;  /* 0x0000000ea008723c */ /* 0x040fe20000041808 */
[----:B------:R-:W-:Y:S02]  /*17400*/  MUFU.EX2 R233, R233 ;  /* 0x000000e900e97308 */ /* 0x000fe40000000800 */
[----:B--2---:R-:W-:Y:S01]  /*17410*/  LDSM.16.MT88.4 R176, [R208+0x6880] ;  /* 0x00688000d0b0783b */ /* 0x004fe20000004200 */
[----:B------:R-:W-:Y:S02]  /*17420*/  FMUL.FTZ R13, R2, R137 ;  /* 0x00000089020d7220 */ /* 0x000fe40000410000 */
[C---:B------:R-:W-:Y:S02]  /*17430*/  FMUL.FTZ R18, R0.reuse, R142 ;  /* 0x0000008e00127220 */ /* 0x040fe40000410000 */
[C---:B------:R-:W-:Y:S03]  /*17440*/  FMUL.FTZ R14, R0.reuse, R138 ;  /* 0x0000008a000e7220 */ /* 0x040fe60000410000 */
[----:B------:R-:W2:Y:S01]  /*17450*/  MUFU.EX2 R236, R236 ;  /* 0x000000ec00ec7308 */ /* 0x000ea20000000800 */
[C---:B------:R-:W-:Y:S02]  /*17460*/  FMUL.FTZ R15, R0.reuse, R139 ;  /* 0x0000008b000f7220 */ /* 0x040fe40000410000 */
[----:B------:R-:W5:Y:S01]  /*17470*/  LDSM.16.MT88.4 R136, [R208+0x5880] ;  /* 0x00588000d088783b */ /* 0x000f620000004200 */
[----:B------:R-:W-:Y:S02]  /*17480*/  FMUL.FTZ R19, R0, R143 ;  /* 0x0000008f00137220 */ /* 0x000fe40000410000 */
[C---:B------:R-:W-:Y:S02]  /*17490*/  FMUL.FTZ R24, R2.reuse, R148 ;  /* 0x0000009402187220 */ /* 0x040fe40000410000 */
[C---:B------:R-:W-:Y:S02]  /*174a0*/  HMMA.16816.F32.BF16 R12, R160.reuse, R20, R12 ;  /* 0x00000014a00c723c */ /* 0x040fe4000004180c */
[----:B------:R-:W-:Y:S01]  /*174b0*/  MUFU.EX2 R238, R238 ;  /* 0x000000ee00ee7308 */ /* 0x000fe20000000800 */
[----:B------:R-:W2:Y:S01]  /*174c0*/  LDSM.16.MT88.4 R140, [R206+0x5880] ;  /* 0x00588000ce8c783b */ /* 0x000ea20000004200 */
[----:B------:R-:W-:Y:S02]  /*174d0*/  FMUL.FTZ R25, R2, R149 ;  /* 0x0000009502197220 */ /* 0x000fe40000410000 */
[----:B------:R-:W-:Y:S02]  /*174e0*/  FMUL.FTZ R26, R0, R150 ;  /* 0x00000096001a7220 */ /* 0x000fe40000410000 */
[C---:B------:R-:W-:Y:S04]  /*174f0*/  HMMA.16816.F32.BF16 R16, R160.reuse, R22, R16 ;  /* 0x00000016a010723c */ /* 0x040fe80000041810 */
[C---:B------:R-:W-:Y:S01]  /*17500*/  FMUL.FTZ R20, R2.reuse, R144 ;  /* 0x0000009002147220 */ /* 0x040fe20000410000 */
[----:B------:R-:W2:Y:S01]  /*17510*/  MUFU.EX2 R235, R235 ;  /* 0x000000eb00eb7308 */ /* 0x000ea20000000800 */
[----:B------:R-:W-:Y:S02]  /*17520*/  FMUL.FTZ R21, R2, R145 ;  /* 0x0000009102157220 */ /* 0x000fe40000410000 */
[C---:B------:R-:W-:Y:S04]  /*17530*/  FMUL.FTZ R22, R0.reuse, R146 ;  /* 0x0000009200167220 */ /* 0x040fe80000410000 */
[C---:B------:R-:W-:Y:S02]  /*17540*/  FMUL.FTZ R23, R0.reuse, R147 ;  /* 0x0000009300177220 */ /* 0x040fe40000410000 */
[----:B------:R-:W-:Y:S01]  /*17550*/  LDSM.16.MT88.4 R144, [R205+0x4880] ;  /* 0x00488000cd90783b */ /* 0x000fe20000004200 */
[----:B------:R-:W-:Y:S01]  /*17560*/  FMUL.FTZ R27, R0, R151 ;  /* 0x00000097001b7220 */ /* 0x000fe20000410000 */
[----:B------:R-:W-:Y:S01]  /*17570*/  MUFU.EX2 R237, R237 ;  /* 0x000000ed00ed7308 */ /* 0x000fe20000000800 */
[C---:B------:R-:W-:Y:S02]  /*17580*/  FMUL.FTZ R28, R2.reuse, R28 ;  /* 0x0000001c021c7220 */ /* 0x040fe40000410000 */
[C---:B-1----:R-:W-:Y:S03]  /*17590*/  HMMA.16816.F32.BF16 R20, R160.reuse, R152, R20 ;  /* 0x00000098a014723c */ /* 0x042fe60000041814 */
[----:B------:R-:W-:Y:S01]  /*175a0*/  LDSM.16.MT88.4 R148, [R204+0x4880] ;  /* 0x00488000cc94783b */ /* 0x000fe20000004200 */
[----:B------:R-:W-:Y:S02]  /*175b0*/  FMUL.FTZ R29, R2, R29 ;  /* 0x0000001d021d7220 */ /* 0x000fe40000410000 */
[C---:B------:R-:W-:Y:S01]  /*175c0*/  FMUL.FTZ R30, R0.reuse, R30 ;  /* 0x0000001e001e7220 */ /* 0x040fe20000410000 */
[----:B------:R-:W1:Y:S01]  /*175d0*/  MUFU.EX2 R240, R240 ;  /* 0x000000f000f07308 */ /* 0x000e620000000800 */
[C---:B------:R-:W-:Y:S03]  /*175e0*/  HMMA.16816.F32.BF16 R24, R160.reuse, R154, R24 ;  /* 0x0000009aa018723c */ /* 0x040fe60000041818 */
[----:B------:R-:W-:Y:S01]  /*175f0*/  LDSM.16.MT88.4 R152, [R208+0x6080] ;  /* 0x00608000d098783b */ /* 0x000fe20000004200 */
[----:B------:R-:W-:Y:S02]  /*17600*/  FMUL.FTZ R31, R0, R31 ;  /* 0x0000001f001f7220 */ /* 0x000fe40000410000 */
[C---:B------:R-:W-:Y:S02]  /*17610*/  FMUL.FTZ R32, R2.reuse, R32 ;  /* 0x0000002002207220 */ /* 0x040fe40000410000 */
[----:B------:R-:W-:Y:S01]  /*17620*/  FMUL.FTZ R33, R2, R33 ;  /* 0x0000002102217220 */ /* 0x000fe20000410000 */
[----:B------:R-:W-:Y:S02]  /*17630*/  MUFU.EX2 R232, R232 ;  /* 0x000000e800e87308 */ /* 0x000fe40000000800 */
[C---:B----4-:R-:W-:Y:S03]  /*17640*/  HMMA.16816.F32.BF16 R28, R160.reuse, R132, R28 ;  /* 0x00000084a01c723c */ /* 0x050fe6000004181c */
[C---:B------:R-:W-:Y:S02]  /*17650*/  FMUL.FTZ R34, R0.reuse, R34 ;  /* 0x0000002200227220 */ /* 0x040fe40000410000 */
[----:B------:R-:W-:Y:S02]  /*17660*/  FMUL.FTZ R35, R0, R35 ;  /* 0x0000002300237220 */ /* 0x000fe40000410000 */
[C---:B------:R-:W-:Y:S01]  /*17670*/  FMUL.FTZ R36, R2.reuse, R36 ;  /* 0x0000002402247220 */ /* 0x040fe20000410000 */
[----:B------:R-:W4:Y:S01]  /*17680*/  MUFU.EX2 R239, R239 ;  /* 0x000000ef00ef7308 */ /* 0x000f220000000800 */
[----:B------:R-:W-:Y:S03]  /*17690*/  FMUL.FTZ R37, R2, R37 ;  /* 0x0000002502257220 */ /* 0x000fe60000410000 */
[C---:B------:R-:W-:Y:S01]  /*176a0*/  HMMA.16816.F32.BF16 R32, R160.reuse, R134, R32 ;  /* 0x00000086a020723c */ /* 0x040fe20000041820 */
[----:B------:R-:W1:Y:S02]  /*176b0*/  LDSM.16.MT88.4 R132, [R205+0x5880] ;  /* 0x00588000cd84783b */ /* 0x000e640000004200 */
[C---:B------:R-:W-:Y:S02]  /*176c0*/  FMUL.FTZ R38, R0.reuse, R38 ;  /* 0x0000002600267220 */ /* 0x040fe40000410000 */
[----:B------:R-:W-:Y:S01]  /*176d0*/  FMUL.FTZ R39, R0, R39 ;  /* 0x0000002700277220 */ /* 0x000fe20000410000 */
[----:B------:R-:W-:Y:S01]  /*176e0*/  MUFU.EX2 R229, R229 ;  /* 0x000000e500e57308 */ /* 0x000fe20000000800 */
[C---:B------:R-:W-:Y:S02]  /*176f0*/  FMUL.FTZ R40, R2.reuse, R40 ;  /* 0x0000002802287220 */ /* 0x040fe40000410000 */
[----:B------:R-:W-:Y:S03]  /*17700*/  FMUL.FTZ R41, R2, R41 ;  /* 0x0000002902297220 */ /* 0x000fe60000410000 */
[C---:B-----5:R-:W-:Y:S03]  /*17710*/  HMMA.16816.F32.BF16 R36, R160.reuse, R136, R36 ;  /* 0x00000088a024723c */ /* 0x060fe60000041824 */
[C---:B------:R-:W-:Y:S01]  /*17720*/  FMUL.FTZ R42, R0.reuse, R42 ;  /* 0x0000002a002a7220 */ /* 0x040fe20000410000 */
[----:B------:R-:W5:Y:S01]  /*17730*/  MUFU.EX2 R230, R230 ;  /* 0x000000e600e67308 */ /* 0x000f620000000800 */
[----:B------:R-:W-:Y:S02]  /*17740*/  FMUL.FTZ R43, R0, R43 ;  /* 0x0000002b002b7220 */ /* 0x000fe40000410000 */
[C---:B------:R-:W-:Y:S02]  /*17750*/  FMUL.FTZ R44, R2.reuse, R44 ;  /* 0x0000002c022c7220 */ /* 0x040fe40000410000 */
[----:B------:R-:W-:Y:S03]  /*17760*/  FMUL.FTZ R45, R2, R45 ;  /* 0x0000002d022d7220 */ /* 0x000fe60000410000 */
[C---:B------:R-:W-:Y:S01]  /*17770*/  HMMA.16816.F32.BF16 R40, R160.reuse, R138, R40 ;  /* 0x0000008aa028723c */ /* 0x040fe20000041828 */
[----:B------:R-:W3:Y:S01]  /*17780*/  LDSM.16.MT88.4 R136, [R204+0x5880] ;  /* 0x00588000cc88783b */ /* 0x000ee20000004200 */
[----:B------:R-:W-:Y:S01]  /*17790*/  MUFU.EX2 R186, R186 ;  /* 0x000000ba00ba7308 */ /* 0x000fe20000000800 */
[C---:B------:R-:W-:Y:S02]  /*177a0*/  FMUL.FTZ R46, R0.reuse, R46 ;  /* 0x0000002e002e7220 */ /* 0x040fe40000410000 */
[----:B------:R-:W-:Y:S02]  /*177b0*/  FMUL.FTZ R47, R0, R47 ;  /* 0x0000002f002f7220 */ /* 0x000fe40000410000 */
[C---:B------:R-:W-:Y:S02]  /*177c0*/  FMUL.FTZ R48, R2.reuse, R48 ;  /* 0x0000003002307220 */ /* 0x040fe40000410000 */
[----:B------:R-:W-:Y:S03]  /*177d0*/  FMUL.FTZ R49, R2, R49 ;  /* 0x0000003102317220 */ /* 0x000fe60000410000 */
[C---:B--2---:R-:W-:Y:S01]  /*177e0*/  HMMA.16816.F32.BF16 R44, R160.reuse, R140, R44 ;  /* 0x0000008ca02c723c */ /* 0x044fe2000004182c */
[----:B------:R-:W2:Y:S02]  /*177f0*/  MUFU.EX2 R187, R187 ;  /* 0x000000bb00bb7308 */ /* 0x000ea40000000800 */
[C---:B------:R-:W-:Y:S02]  /*17800*/  FMUL.FTZ R50, R0.reuse, R50 ;  /* 0x0000003200327220 */ /* 0x040fe40000410000 */
[----:B------:R-:W-:Y:S02]  /*17810*/  FMUL.FTZ R51, R0, R51 ;  /* 0x0000003300337220 */ /* 0x000fe40000410000 */
[C---:B------:R-:W-:Y:S02]  /*17820*/  FMUL.FTZ R52, R2.reuse, R52 ;  /* 0x0000003402347220 */ /* 0x040fe40000410000 */
[----:B------:R-:W-:Y:S02]  /*17830*/  FMUL.FTZ R53, R2, R53 ;  /* 0x0000003502357220 */ /* 0x000fe40000410000 */
[----:B------:R-:W2:Y:S01]  /*17840*/  MUFU.EX2 R241, R241 ;  /* 0x000000f100f17308 */ /* 0x000ea20000000800 */
        /* <DEDUP_REMOVED lines=108> */
[----:B------:R-:W-:Y:S01]  /*17f10*/  F2FP.BF16.PACK_AB R132, R234, R231 ;  /* 0x000000e7ea84723e */ /* 0x000fe200000010ff */
[----:B------:R-:W-:Y:S01]  /*17f20*/  FFMA.FTZ R181, R0, R219, R181 ;  /* 0x000000db00b57223 */ /* 0x000fe200000100b5 */
[----:B------:R-:W-:Y:S03]  /*17f30*/  F2FP.BF16.PACK_AB R133, R236, R233 ;  /* 0x000000e9ec85723e */ /* 0x000fe600000010ff */
[----:B------:R-:W-:Y:S01]  /*17f40*/  HMMA.16816.F32.BF16 R128, R160, R134, R128 ;  /* 0x00000086a080723c */ /* 0x000fe20000041880 */
[----:B------:R-:W1:Y:S02]  /*17f50*/  LDSM.16.MT88.4 R160, [R206+0x6080] ;  /* 0x00608000cea0783b */ /* 0x000e640000004200 */
[----:B------:R-:W-:Y:S01]  /*17f60*/  MOV R0, R156 ;  /* 0x0000009c00007202 */ /* 0x000fe20000000f00 */
[----:B------:R-:W-:Y:S01]  /*17f70*/  FFMA.FTZ R185, R2, R227, R185 ;  /* 0x000000e302b97223 */ /* 0x000fe200000100b9 */
[----:B------:R-:W-:Y:S01]  /*17f80*/  MOV R2, R3 ;  /* 0x0000000300027202 */ /* 0x000fe20000000f00 */
[----:B------:R-:W-:Y:S01]  /*17f90*/  FADD.FTZ R180, R180, R181 ;  /* 0x000000b5b4b47221 */ /* 0x000fe20000010000 */
[----:B------:R-:W-:Y:S01]  /*17fa0*/  F2FP.BF16.PACK_AB R134, R235, R238 ;  /* 0x000000eeeb86723e */ /* 0x000fe200000010ff */
[----:B------:R-:W-:Y:S01]  /*17fb0*/  FADD.FTZ R184, R184, R185 ;  /* 0x000000b9b8b87221 */ /* 0x000fe20000010000 */
[----:B------:R-:W-:Y:S03]  /*17fc0*/  F2FP.BF16.PACK_AB R135, R240, R237 ;  /* 0x000000edf087723e */ /* 0x000fe600000010ff */
[----:B------:R-:W-:Y:S02]  /*17fd0*/  FADD.FTZ R159, R159, R180 ;  /* 0x000000b49f9f7221 */ /* 0x000fe40000010000 */
[----:B------:R-:W-:Y:S02]  /*17fe0*/  FADD.FTZ R183, R183, R184 ;  /* 0x000000b8b7b77221 */ /* 0x000fe40000010000 */
[C---:B---3--:R-:W-:Y:S05]  /*17ff0*/  HMMA.16816.F32.BF16 R4, R132.reuse, R136, R4 ;  /* 0x000000888404723c */ /* 0x048fea0000041804 */
[----:B------:R-:W-:Y:S02]  /*18000*/  FADD.FTZ R158, R158, R159 ;  /* 0x0000009f9e9e7221 */ /* 0x000fe40000010000 */
[----:B------:R-:W-:Y:S01]  /*18010*/  FADD.FTZ R182, R182, R183 ;  /* 0x000000b7b6b67221 */ /* 0x000fe20000010000 */
[C---:B------:R-:W-:Y:S01]  /*18020*/  HMMA.16816.F32.BF16 R8, R132.reuse, R138, R8 ;  /* 0x0000008a8408723c */ /* 0x040fe20000041808 */
[----:B------:R-:W3:Y:S03]  /*18030*/  LDSM.16.MT88.4 R136, [R206+0x7880] ;  /* 0x00788000ce88783b */ /* 0x000ee60000004200 */
        /* <DEDUP_REMOVED lines=9> */
[----:B------:R-:W2:Y:S07]  /*180d0*/  LDSM.16.MT88.4 R144, [R204+0x7880] ;  /* 0x00788000cc90783b */ /* 0x000eae0000004200 */
[C---:B------:R-:W-:Y:S08]  /*180e0*/  HMMA.16816.F32.BF16 R28, R132.reuse, R148, R28 ;  /* 0x00000094841c723c */ /* 0x040ff0000004181c */
[C---:B------:R-:W-:Y:S01]  /*180f0*/  HMMA.16816.F32.BF16 R32, R132.reuse, R150, R32 ;  /* 0x000000968420723c */ /* 0x040fe20000041820 */
[----:B------:R-:W2:Y:S07]  /*18100*/  LDSM.16.MT88.4 R148, [R208+0x9080] ;  /* 0x00908000d094783b */ /* 0x000eae0000004200 */
[C---:B------:R-:W-:Y:S08]  /*18110*/  HMMA.16816.F32.BF16 R36, R132.reuse, R152, R36 ;  /* 0x000000988424723c */ /* 0x040ff00000041824 */
[C---:B------:R-:W-:Y:S08]  /*18120*/  HMMA.16816.F32.BF16 R40, R132.reuse, R154, R40 ;  /* 0x0000009a8428723c */ /* 0x040ff00000041828 */
[C---:B-1----:R-:W-:Y:S07]  /*18130*/  HMMA.16816.F32.BF16 R44, R132.reuse, R160, R44 ;  /* 0x000000a0842c723c */ /* 0x042fee000004182c */
[----:B----4-:R-:W-:Y:S01]  /*18140*/  F2FP.BF16.PACK_AB R160, R239, R232 ;  /* 0x000000e8efa0723e */ /* 0x010fe200000010ff */
[C---:B------:R-:W-:Y:S04]  /*18150*/  HMMA.16816.F32.BF16 R48, R132.reuse, R162, R48 ;  /* 0x000000a28430723c */ /* 0x040fe80000041830 */
[----:B-----5:R-:W-:Y:S01]  /*18160*/  F2FP.BF16.PACK_AB R161, R230, R229 ;  /* 0x000000e5e6a1723e */ /* 0x020fe200000010ff */
[----:B------:R-:W-:Y:S02]  /*18170*/  FADD.FTZ R229, R229, R240 ;  /* 0x000000f0e5e57221 */ /* 0x000fe40000010000 */
[----:B------:R-:W-:Y:S01]  /*18180*/  F2FP.BF16.PACK_AB R162, R187, R186 ;  /* 0x000000babba2723e */ /* 0x000fe200000010ff */
[C---:B------:R-:W-:Y:S04]  /*18190*/  HMMA.16816.F32.BF16 R52, R132.reuse, R164, R52 ;  /* 0x000000a48434723c */ /* 0x040fe80000041834 */
[----:B------:R-:W-:Y:S01]  /*181a0*/  F2FP.BF16.PACK_AB R163, R242, R241 ;  /* 0x000000f1f2a3723e */ /* 0x000fe200000010ff */
[----:B------:R-:W-:Y:S03]  /*181b0*/  FADD.FTZ R230, R230, R229 ;  /* 0x000000e5e6e67221 */ /* 0x000fe60000010000 */
[C---:B------:R-:W-:Y:S01]  /*181c0*/  HMMA.16816.F32.BF16 R56, R132.reuse, R166, R56 ;  /* 0x000000a68438723c */ /* 0x040fe20000041838 */
[----:B------:R-:W-:Y:S03]  /*181d0*/  LDSM.16.MT88.4 R164, [R206+0x5080] ;  /* 0x00508000cea4783b */ /* 0x000fe60000004200 */
[----:B------:R-:W-:Y:S04]  /*181e0*/  FADD.FTZ R219, R241, R230 ;  /* 0x000000e6f1db7221 */ /* 0x000fe80000010000 */
[C---:B------:R-:W-:Y:S04]  /*181f0*/  HMMA.16816.F32.BF16 R60, R132.reuse, R168, R60 ;  /* 0x000000a8843c723c */ /* 0x040fe8000004183c */
[----:B------:R-:W-:Y:S04]  /*18200*/  FADD.FTZ R219, R242, R219 ;  /* 0x000000dbf2db7221 */ /* 0x000fe80000010000 */
[C---:B------:R-:W-:Y:S01]  /*18210*/  HMMA.16816.F32.BF16 R64, R132.reuse, R170, R64 ;  /* 0x000000aa8440723c */ /* 0x040fe20000041840 */
[----:B------:R-:W-:Y:S07]  /*18220*/  LDSM.16.MT88.4 R168, [R205+0x5080] ;  /* 0x00508000cda8783b */ /* 0x000fee0000004200 */
[C---:B------:R-:W-:Y:S08]  /*18230*/  HMMA.16816.F32.BF16 R68, R132.reuse, R172, R68 ;  /* 0x000000ac8444723c */ /* 0x040ff00000041844 */
[C---:B------:R-:W-:Y:S01]  /*18240*/  HMMA.16816.F32.BF16 R72, R132.reuse, R174, R72 ;  /* 0x000000ae8448723c */ /* 0x040fe20000041848 */
[----:B------:R-:W-:Y:S07]  /*18250*/  LDSM.16.MT88.4 R172, [R204+0x5080] ;  /* 0x00508000ccac783b */ /* 0x000fee0000004200 */
[C---:B---3--:R-:W-:Y:S08]  /*18260*/  HMMA.16816.F32.BF16 R76, R132.reuse, R136, R76 ;  /* 0x00000088844c723c */ /* 0x048ff0000004184c */
        /* <DEDUP_REMOVED lines=11> */
[C---:B-1----:R-:W-:Y:S08]  /*18320*/  HMMA.16816.F32.BF16 R108, R132.reuse, R136, R108 ;  /* 0x00000088846c723c */ /* 0x042ff0000004186c */
[C---:B------:R-:W-:Y:S08]  /*18330*/  HMMA.16816.F32.BF16 R112, R132.reuse, R138, R112 ;  /* 0x0000008a8470723c */ /* 0x040ff00000041870 */
[C---:B--2---:R-:W-:Y:S08]  /*18340*/  HMMA.16816.F32.BF16 R116, R132.reuse, R140, R116 ;  /* 0x0000008c8474723c */ /* 0x044ff00000041874 */
        /* <DEDUP_REMOVED lines=55> */
.L_x_3030:
        /* <DEDUP_REMOVED lines=25> */
.L_x_3037:
        /* <DEDUP_REMOVED lines=23> */
[----:B------:R-:W-:Y:S02]  /*189c0*/  @P1 LEA R164, P0, R160, c[0x0][0x1c8], 0x1 ;  /* 0x00007200a0a41a11 */ /* 0x000fe400078008ff */
        /* <DEDUP_REMOVED lines=41> */
.L_x_3035:
        /* <DEDUP_REMOVED lines=9> */
[----:B------:R-:W-:Y:S02]  /*18cf0*/  IADD3 R7, P1, R233, UR10, RZ ;  /* 0x0000000ae9077c10 */ /* 0x000fe4000ff3e0ff */
[----:B------:R-:W-:Y:S02]  /*18d00*/  LEA R184, P2, R5, c[0x0][0x1f8], 0x1 ;  /* 0x00007e0005b87a11 */ /* 0x000fe400078408ff */
[----:B------:R-:W-:Y:S02]  /*18d10*/  IADD3.X R0, R223, UR4, RZ, P0, !PT ;  /* 0x00000004df007c10 */ /* 0x000fe400087fe4ff */
[----:B------:R-:W-:Y:S02]  /*18d20*/  IADD3.X R2, R230, UR4, RZ, P1, !PT ;  /* 0x00000004e6027c10 */ /* 0x000fe40008ffe4ff */
[----:B------:R-:W-:Y:S01]  /*18d30*/  LEA.HI.X R185, R5, c[0x0][0x1fc], R0, 0x1, P2 ;  /* 0x00007f0005b97a11 */ /* 0x000fe200010f0c00 */
[----:B------:R-:W-:Y:S01]  /*18d40*/  LDSM.16.M88.4 R24, [R214] ;  /* 0x00000000d618783b */ /* 0x000fe20000000200 */
[----:B------:R-:W-:Y:S02]  /*18d50*/  IADD3 R5, P0, R232, UR10, RZ ;  /* 0x0000000ae8057c10 */ /* 0x000fe4000ff1e0ff */
[----:B------:R-:W-:Y:S01]  /*18d60*/  LEA R190, P1, R7, c[0x0][0x1f8], 0x1 ;  /* 0x00007e0007be7a11 */ /* 0x000fe200078208ff */
[----:B------:R-:W1:Y:S01]  /*18d70*/  LDSM.16.M88.4 R8, [R213+0xa080] ;  /* 0x00a08000d508783b */ /* 0x000e620000000200 */
[----:B------:R-:W-:Y:S02]  /*18d80*/  IADD3.X R0, R229, UR4, RZ, P0, !PT ;  /* 0x00000004e5007c10 */ /* 0x000fe400087fe4ff */
[----:B------:R-:W-:Y:S01]  /*18d90*/  LEA R188, P0, R5, c[0x0][0x1f8], 0x1 ;  /* 0x00007e0005bc7a11 */ /* 0x000fe200078008ff */
[----:B------:R-:W2:Y:S01]  /*18da0*/  LDSM.16.M88.4 R16, [R213+0xa880] ;  /* 0x00a88000d510783b */ /* 0x000ea20000000200 */
[----:B------:R-:W-:Y:S02]  /*18db0*/  LEA.HI.X R191, R7, c[0x0][0x1fc], R2, 0x1, P1 ;  /* 0x00007f0007bf7a11 */ /* 0x000fe400008f0c02 */
[----:B------:R-:W-:Y:S01]  /*18dc0*/  LEA.HI.X R189, R5, c[0x0][0x1fc], R0, 0x1, P0 ;  /* 0x00007f0005bd7a11 */ /* 0x000fe200000f0c00 */
[----:B------:R-:W3:Y:S01]  /*18dd0*/  LDSM.16.M88.4 R160, [R213+0xb080] ;  /* 0x00b08000d5a0783b */ /* 0x000ee20000000200 */
[----:B------:R-:W-:Y:S02]  /*18de0*/  @!P3 LEA R21, P0, R235, UR10, 0x5 ;  /* 0x0000000aeb15bc11 */ /* 0x000fe4000f8028ff */
[----:B------:R-:W-:Y:S01]  /*18df0*/  IADD3 R7, P1, R231, UR10, RZ ;  /* 0x0000000ae7077c10 */ /* 0x000fe2000ff3e0ff */
[----:B------:R-:W-:Y:S01]  /*18e00*/  LDSM.16.M88.4 R164, [R212] ;  /* 0x00000000d4a4783b */ /* 0x000fe20000000200 */
[----:B------:R-:W-:Y:S02]  /*18e10*/  @!P3 LEA.HI.X R13, R235, UR4, R234, 0x5, P0 ;  /* 0x00000004eb0dbc11 */ /* 0x000fe400080f2cea */
[----:B------:R-:W-:Y:S01]  /*18e20*/  @!P3 IADD3 R5, P0, R21, R216, RZ ;  /* 0x000000d81505b210 */ /* 0x000fe20007f1e0ff */
[----:B------:R-:W4:Y:S01]  /*18e30*/  LDSM.16.M88.4 R168, [R211] ;  /* 0x00000000d3a8783b */ /* 0x000f220000000200 */
[----:B------:R-:W-:Y:S02]  /*18e40*/  IADD3.X R0, R228, UR4, RZ, P1, !PT ;  /* 0x00000004e4007c10 */ /* 0x000fe40008ffe4ff */
[----:B------:R-:W-:Y:S01]  /*18e50*/  LEA R246, P1, R7, c[0x0][0x1f8], 0x1 ;  /* 0x00007e0007f67a11 */ /* 0x000fe200078208ff */
[----:B------:R-:W-:Y:S01]  /*18e60*/  @!P3 IMAD.X R2, R13, 0x1, R223, P0 ;  /* 0x000000010d02b824 */ /* 0x000fe200000e06df */
[----:B------:R-:W5:Y:S02]  /*18e70*/  LDSM.16.M88.4 R172, [R203] ;  /* 0x00000000cbac783b */ /* 0x000f640000000200 */
[----:B------:R-:W-:Y:S02]  /*18e80*/  LEA.HI.X R247, R7, c[0x0][0x1fc], R0, 0x1, P1 ;  /* 0x00007f0007f77a11 */ /* 0x000fe400008f0c00 */
[----:B------:R-:W-:Y:S01]  /*18e90*/  @!P3 LEA R244, P1, R5, c[0x0][0x1f8], 0x1 ;  /* 0x00007e0005f4ba11 */ /* 0x000fe200078208ff */
[----:B------:R-:W3:Y:S01]  /*18ea0*/  LDSM.16.M88.4 R176, [R202] ;  /* 0x00000000cab0783b */ /* 0x000ee20000000200 */
[----:B------:R-:W-:Y:S02]  /*18eb0*/  @!P3 IADD3 R0, P0, R21, R233, RZ ;  /* 0x000000e91500b210 */ /* 0x000fe40007f1e0ff */
[----:B------:R-:W-:Y:S02]  /*18ec0*/  @!P3 LEA.HI.X R245, R5, c[0x0][0x1fc], R2, 0x1, P1 ;  /* 0x00007f0005f5ba11 */ /* 0x000fe400008f0c02 */
[C---:B------:R-:W-:Y:S01]  /*18ed0*/  @!P3 LEA R158, P1, R0.reuse, c[0x0][0x1f8], 0x1 ;  /* 0x00007e00009eba11 */ /* 0x040fe200078208ff */
[C---:B-1----:R-:W-:Y:S07]  /*18ee0*/  HMMA.16816.F32.BF16 R4, R24.reuse, R8, RZ ;  /* 0x000000081804723c */ /* 0x042fee00000418ff */
[----:B------:R-:W-:Y:S01]  /*18ef0*/  @!P3 IMAD.X R9, R13, 0x1, R230, P0 ;  /* 0x000000010d09b824 */ /* 0x000fe200000e06e6 */
[----:B------:R-:W-:Y:S04]  /*18f00*/  @!P3 IADD3 R15, P0, R21, R232, RZ ;  /* 0x000000e8150fb210 */ /* 0x000fe80007f1e0ff */
[----:B------:R-:W-:Y:S01]  /*18f10*/  @!P3 LEA.HI.X R159, R0, c[0x0][0x1fc], R9, 0x1, P1 ;  /* 0x00007f00009fba11 */ /* 0x000fe200008f0c09 */
[----:B------:R-:W-:Y:S01]  /*18f20*/  @!P3 IMAD.X R0, R13, 0x1, R229, P0 ;  /* 0x000000010d00b824 */ /* 0x000fe200000e06e5 */
[C---:B------:R-:W-:Y:S01]  /*18f30*/  HMMA.16816.F32.BF16 R8, R24.reuse, R10, RZ ;  /* 0x0000000a1808723c */ /* 0x040fe200000418ff */
[----:B------:R-:W-:Y:S02]  /*18f40*/  @!P3 LEA R240, P2, R15, c[0x0][0x1f8], 0x1 ;  /* 0x00007e000ff0ba11 */ /* 0x000fe400078408ff */
[----:B------:R-:W-:Y:S02]  /*18f50*/  @!P3 IADD3 R21, P1, R21, R231, RZ ;  /* 0x000000e71515b210 */ /* 0x000fe40007f3e0ff */
[----:B------:R-:W-:Y:S02]  /*18f60*/  @!P3 LEA.HI.X R241, R15, c[0x0][0x1fc], R0, 0x1, P2 ;  /* 0x00007f000ff1ba11 */ /* 0x000fe400010f0c00 */
[----:B------:R-:W-:Y:S01]  /*18f70*/  LOP3.LUT P2, RZ, R215, 0x1, RZ, 0xc0, !PT ;  /* 0x00000001d7ff7812 */ /* 0x000fe2000784c0ff */
[----:B------:R-:W-:Y:S01]  /*18f80*/  @!P3 IMAD.X R0, R13, 0x1, R228, P1 ;  /* 0x000000010d00b824 */ /* 0x000fe200008e06e4 */
[C---:B------:R-:W-:Y:S01]  /*18f90*/  @!P3 LEA R242, P0, R21.reuse, c[0x0][0x1f8], 0x1 ;  /* 0x00007e0015f2ba11 */ /* 0x040fe200078008ff */
[C---:B--2---:R-:W-:Y:S03]  /*18fa0*/  HMMA.16816.F32.BF16 R12, R24.reuse, R16, RZ ;  /* 0x00000010180c723c */ /* 0x044fe600000418ff */
[----:B------:R-:W-:Y:S01]  /*18fb0*/  @!P3 LEA.HI.X R243, R21, c[0x0][0x1fc], R0, 0x1, P0 ;  /* 0x00007f0015f3ba11 */ /* 0x000fe200000f0c00 */
[----:B------:R-:W-:Y:S01]  /*18fc0*/  IMAD.MOV.U32 R0, RZ, RZ, R3 ;  /* 0x000000ffff007224 */ /* 0x000fe200078e0003 */
[----:B------:R-:W-:Y:S03]  /*18fd0*/  PLOP3.LUT P0, PT, PT, PT, UP1, 0x80, 0x0 ;  /* 0x000000000000781c */ /* 0x000fe60003f0f018 */
[C---:B------:R-:W-:Y:S02]  /*18fe0*/  HMMA.16816.F32.BF16 R16, R24.reuse, R18, RZ ;  /* 0x000000121810723c */ /* 0x040fe400000418ff */
[----:B------:R-:W-:Y:S01]  /*18ff0*/  @!PT LDS RZ, [RZ] ;  /* 0x00000000fffff984 */ /* 0x000fe20000000800 */
[----:B------:R-:W-:Y:S01]  /*19000*/  @!PT LDS RZ, [RZ] ;  /* 0x00000000fffff984 */ /* 0x000fe20000000800 */
[----:B------:R-:W-:Y:S01]  /*19010*/  @!PT LDS RZ, [RZ] ;  /* 0x00000000fffff984 */ /* 0x000fe20000000800 */
[----:B------:R1:W-:Y:S04]  /*19020*/  LDGSTS.E.BYPASS.LTC128B.128 [R218+0x4080], [R184.64], !P2 ;  /* 0x04080000b8da7fae */ /* 0x0003e8000d101d5a */
[----:B------:R2:W-:Y:S02]  /*19030*/  LDGSTS.E.BYPASS.LTC128B.128 [R218+0x5880], [R190.64], !P6 ;  /* 0x05880000beda7fae */ /* 0x0005e4000f101d5a */
[C---:B---3--:R-:W-:Y:S02]  /*19040*/  HMMA.16816.F32.BF16 R20, R24.reuse, R160, RZ ;  /* 0x000000a01814723c */ /* 0x048fe400000418ff */
[----:B------:R2:W-:Y:S04]  /*19050*/  LDGSTS.E.BYPASS.LTC128B.128 [R218+0x7080], [R188.64], !P5 ;  /* 0x07080000bcda7fae */ /* 0x0005e8000e901d5a */
[----:B------:R3:W-:Y:S02]  /*19060*/  LDGSTS.E.BYPASS.LTC128B.128 [R218+0x8880], [R246.64], !P4 ;  /* 0x08880000f6da7fae */ /* 0x0007e4000e101d5a */
[----:B------:R-:W-:Y:S02]  /*19070*/  HMMA.16816.F32.BF16 R24, R24, R162, RZ ;  /* 0x000000a21818723c */ /* 0x000fe400000418ff */
[----:B------:R3:W-:Y:S04]  /*19080*/  @!P3 LDGSTS.E.BYPASS.LTC128B.128 [R218+0x5080], [R244.64], !P2 ;  /* 0x05080000f4dabfae */ /* 0x0007e8000d101d5a */
[----:B------:R3:W-:Y:S02]  /*19090*/  @!P3 LDGSTS.E.BYPASS.LTC128B.128 [R218+0x6880], [R158.64], !P6 ;  /* 0x068800009edabfae */ /* 0x0007e4000f101d5a */
[C---:B----4-:R-:W-:Y:S02]  /*190a0*/  HMMA.16816.F32.BF16 R4, R164.reuse, R168, R4 ;  /* 0x000000a8a404723c */ /* 0x050fe40000041804 */
[----:B------:R3:W-:Y:S04]  /*190b0*/  @!P3 LDGSTS.E.BYPASS.LTC128B.128 [R218+0x8080], [R240.64], !P5 ;  /* 0x08080000f0dabfae */ /* 0x0007e8000e901d5a */
[----:B------:R3:W-:Y:S02]  /*190c0*/  @!P3 LDGSTS.E.BYPASS.LTC128B.128 [R218+0x9880], [R242.64], !P4 ;  /* 0x09880000f2dabfae */ /* 0x0007e4000e101d5a */
[C---:B------:R-:W-:Y:S02]  /*190d0*/  HMMA.16816.F32.BF16 R8, R164.reuse, R170, R8 ;  /* 0x000000aaa408723c */ /* 0x040fe40000041808 */
[----:B------:R-:W-:Y:S04]  /*190e0*/  LDSM.16.M88.4 R180, [R210] ;  /* 0x00000000d2b4783b */ /* 0x000fe80000000200 */
[----:B-1----:R-:W1:Y:S02]  /*190f0*/  LDSM.16.M88.4 R184, [R207+0xa080] ;  /* 0x00a08000cfb8783b */ /* 0x002e640000000200 */
[C---:B-----5:R-:W-:Y:S02]  /*19100*/  HMMA.16816.F32.BF16 R12, R164.reuse, R172, R12 ;  /* 0x000000aca40c723c */ /* 0x060fe4000004180c */
[----:B------:R-:W0:Y:S04]  /*19110*/  LDGDEPBAR ;  /* 0x00000000000079af */ /* 0x000e280000000000 */
[----:B------:R-:W4:Y:S02]  /*19120*/  LDSM.16.M88.4 R160, [R207+0xa880] ;  /* 0x00a88000cfa0783b */ /* 0x000f240000000200 */
[C---:B------:R-:W-:Y:S02]  /*19130*/  HMMA.16816.F32.BF16 R16, R164.reuse, R174, R16 ;  /* 0x000000aea410723c */ /* 0x040fe40000041810 */
[----:B--2---:R-:W2:Y:S04]  /*19140*/  LDSM.16.M88.4 R188, [R207+0xb080] ;  /* 0x00b08000cfbc783b */ /* 0x004ea80000000200 */
[----:B------:R-:W-:Y:S02]  /*19150*/  LDSM.16.M88.4 R168, [R209] ;  /* 0x00000000d1a8783b */ /* 0x000fe40000000200 */
[C---:B------:R-:W-:Y:S02]  /*19160*/  HMMA.16816.F32.BF16 R20, R164.reuse, R176, R20 ;  /* 0x000000b0a414723c */ /* 0x040fe40000041814 */
[----:B------:R-:W5:Y:S06]  /*19170*/  LDSM.16.M88.4 R172, [R201] ;  /* 0x00000000c9ac783b */ /* 0x000f6c0000000200 */
[----:B------:R-:W-:Y:S01]  /*19180*/  HMMA.16816.F32.BF16 R24, R164, R178, R24 ;  /* 0x000000b2a418723c */ /* 0x000fe20000041818 */
[----:B------:R-:W2:Y:S04]  /*19190*/  LDSM.16.M88.4 R164, [R201+0x800] ;  /* 0x00080000c9a4783b */ /* 0x000ea80000000200 */
[----:B------:R-:W2:Y:S03]  /*191a0*/  LDSM.16.M88.4 R176, [R201+0x1000] ;  /* 0x00100000c9b0783b */ /* 0x000ea60000000200 */
[C---:B-1----:R-:W-:Y:S08]  /*191b0*/  HMMA.16816.F32.BF16 R4, R180.reuse, R184, R4 ;  /* 0x000000b8b404723c */ /* 0x042ff00000041804 */
[C---:B------:R-:W-:Y:S01]  /*191c0*/  HMMA.16816.F32.BF16 R8, R180.reuse, R186, R8 ;  /* 0x000000bab408723c */ /* 0x040fe20000041808 */
[----:B------:R-:W-:Y:S07]  /*191d0*/  LDSM.16.M88.4 R184, [R213+0xb880] ;  /* 0x00b88000d5b8783b */ /* 0x000fee0000000200 */
[C---:B----4-:R-:W-:Y:S08]  /*191e0*/  HMMA.16816.F32.BF16 R12, R180.reuse, R160, R12 ;  /* 0x000000a0b40c723c */ /* 0x050ff0000004180c */
[C---:B------:R-:W-:Y:S01]  /*191f0*/  HMMA.16816.F32.BF16 R16, R180.reuse, R162, R16 ;  /* 0x000000a2b410723c */ /* 0x040fe20000041810 */
[----:B------:R-:W1:Y:S07]  /*19200*/  LDSM.16.M88.4 R160, [R214+0x4000] ;  /* 0x00400000d6a0783b */ /* 0x000e6e0000000200 */
[C---:B--2---:R-:W-:Y:S08]  /*19210*/  HMMA.16816.F32.BF16 R20, R180.reuse, R188, R20 ;  /* 0x000000bcb414723c */ /* 0x044ff00000041814 */
[----:B------:R-:W-:Y:S01]  /*19220*/  HMMA.16816.F32.BF16 R24, R180, R190, R24 ;  /* 0x000000beb418723c */ /* 0x000fe20000041818 */
[----:B------:R-:W2:Y:S04]  /*19230*/  LDSM.16.M88.4 R180, [R213+0xc080] ;  /* 0x00c08000d5b4783b */ /* 0x000ea80000000200 */
[----:B------:R-:W4:Y:S03]  /*19240*/  LDSM.16.M88.4 R188, [R213+0xc880] ;  /* 0x00c88000d5bc783b */ /* 0x000f260000000200 */
[C---:B-----5:R-:W-:Y:S08]  /*19250*/  HMMA.16816.F32.BF16 R4, R168.reuse, R172, R4 ;  /* 0x000000aca804723c */ /* 0x060ff00000041804 */
[C---:B------:R-:W-:Y:S01]  /*19260*/  HMMA.16816.F32.BF16 R8, R168.reuse, R174, R8 ;  /* 0x000000aea808723c */ /* 0x040fe20000041808 */
[----:B------:R-:W-:Y:S07]  /*19270*/  LDSM.16.M88.4 R172, [R200] ;  /* 0x00000000c8ac783b */ /* 0x000fee0000000200 */
[C---:B------:R-:W-:Y:S08]  /*19280*/  HMMA.16816.F32.BF16 R12, R168.reuse, R164, R12 ;  /* 0x000000a4a80c723c */ /* 0x040ff0000004180c */
[C---:B------:R-:W-:Y:S01]  /*19290*/  HMMA.16816.F32.BF16 R16, R168.reuse, R166, R16 ;  /* 0x000000a6a810723c */ /* 0x040fe20000041810 */
[----:B------:R-:W5:Y:S07]  /*192a0*/  LDSM.16.M88.4 R164, [R212+0x4000] ;  /* 0x00400000d4a4783b */ /* 0x000f6e0000000200 */
[C---:B------:R-:W-:Y:S08]  /*192b0*/  HMMA.16816.F32.BF16 R20, R168.reuse, R176, R20 ;  /* 0x000000b0a814723c */ /* 0x040ff00000041814 */
[----:B------:R-:W-:Y:S01]  /*192c0*/  HMMA.16816.F32.BF16 R24, R168, R178, R24 ;  /* 0x000000b2a818723c */ /* 0x000fe20000041818 */
[----:B------:R-:W3:Y:S04]  /*192d0*/  LDSM.16.M88.4 R168, [R199] ;  /* 0x00000000c7a8783b */ /* 0x000ee80000000200 */
[----:B------:R-:W3:Y:S03]  /*192e0*/  LDSM.16.M88.4 R176, [R198] ;  /* 0x00000000c6b0783b */ /* 0x000ee60000000200 */
[C---:B-1----:R-:W-:Y:S08]  /*192f0*/  HMMA.16816.F32.BF16 R4, R160.reuse, R184, R4 ;  /* 0x000000b8a004723c */ /* 0x042ff00000041804 */
[C---:B------:R-:W-:Y:S01]  /*19300*/  HMMA.16816.F32.BF16 R8, R160.reuse, R186, R8 ;  /* 0x000000baa008723c */ /* 0x040fe20000041808 */
[----:B------:R-:W-:Y:S07]  /*19310*/  LDSM.16.M88.4 R184, [R207+0xb880] ;  /* 0x00b88000cfb8783b */ /* 0x000fee0000000200 */
[C---:B--2---:R-:W-:Y:S08]  /*19320*/  HMMA.16816.F32.BF16 R12, R160.reuse, R180, R12 ;  /* 0x000000b4a00c723c */ /* 0x044ff0000004180c */
[C---:B------:R-:W-:Y:S01]  /*19330*/  HMMA.16816.F32.BF16 R16, R160.reuse, R182, R16 ;  /* 0x000000b6a010723c */ /* 0x040fe20000041810 */
[----:B------:R-:W1:Y:S07]  /*19340*/  LDSM.16.M88.4 R180, [R210+0x4000] ;  /* 0x00400000d2b4783b */ /* 0x000e6e0000000200 */
[C---:B----4-:R-:W-:Y:S08]  /*19350*/  HMMA.16816.F32.BF16 R20, R160.reuse, R188, R20 ;  /* 0x000000bca014723c */ /* 0x050ff00000041814 */
[----:B------:R-:W-:Y:S01]  /*19360*/  HMMA.16816.F32.BF16 R24, R160, R190, R24 ;  /* 0x000000bea018723c */ /* 0x000fe20000041818 */
[----:B------:R-:W2:Y:S04]  /*19370*/  LDSM.16.M88.4 R160, [R207+0xc080] ;  /* 0x00c08000cfa0783b */ /* 0x000ea80000000200 */
[----:B------:R-:W4:Y:S03]  /*19380*/  LDSM.16.M88.4 R188, [R207+0xc880] ;  /* 0x00c88000cfbc783b */ /* 0x000f260000000200 */
[C---:B-----5:R-:W-:Y:S08]  /*19390*/  HMMA.16816.F32.BF16 R4, R164.reuse, R172, R4 ;  /* 0x000000aca404723c */ /* 0x060ff00000041804 */
[C---:B------:R-:W-:Y:S01]  /*193a0*/  HMMA.16816.F32.BF16 R8, R164.reuse, R174, R8 ;  /* 0x000000aea408723c */ /* 0x040fe20000041808 */
[----:B------:R-:W-:Y:S07]  /*193b0*/  LDSM.16.M88.4 R172, [R201+0x1800] ;  /* 0x00180000c9ac783b */ /* 0x000fee0000000200 */
[C---:B---3--:R-:W-:Y:S08]  /*193c0*/  HMMA.16816.F32.BF16 R12, R164.reuse, R168, R12 ;  /* 0x000000a8a40c723c */ /* 0x048ff0000004180c */
[C---:B------:R-:W-:Y:S01]  /*193d0*/  HMMA.16816.F32.BF16 R16, R164.reuse, R170, R16 ;  /* 0x000000aaa410723c */ /* 0x040fe20000041810 */
[----:B------:R-:W3:Y:S07]  /*193e0*/  LDSM.16.M88.4 R168, [R209+0x4000] ;  /* 0x00400000d1a8783b */ /* 0x000eee0000000200 */
[C---:B------:R-:W-:Y:S08]  /*193f0*/  HMMA.16816.F32.BF16 R20, R164.reuse, R176, R20 ;  /* 0x000000b0a414723c */ /* 0x040ff00000041814 */
[----:B------:R-:W-:Y:S01]  /*19400*/  HMMA.16816.F32.BF16 R24, R164, R178, R24 ;  /* 0x000000b2a418723c */ /* 0x000fe20000041818 */
[----:B------:R-:W5:Y:S04]  /*19410*/  LDSM.16.M88.4 R164, [R201+0x2000] ;  /* 0x00200000c9a4783b */ /* 0x000f680000000200 */
[----:B------:R-:W3:Y:S03]  /*19420*/  LDSM.16.M88.4 R176, [R201+0x2800] ;  /* 0x00280000c9b0783b */ /* 0x000ee60000000200 */
        /* <DEDUP_REMOVED lines=18> */
[----:B------:R-:W5:Y:S04]  /*19550*/  LDSM.16.M88.4 R168, [R196] ;  /* 0x00000000c4a8783b */ /* 0x000f680000000200 */
        /* <DEDUP_REMOVED lines=61> */
[C---:B-1----:R-:W-:Y:S01]  /*19930*/  HMMA.16816.F32.BF16 R4, R180.reuse, R184, R4 ;  /* 0x000000b8b404723c */ /* 0x042fe20000041804 */
[----:B------:R-:W-:Y:S04]  /*19940*/  DEPBAR.LE SB0, 0x0 ;  /* 0x000080000000791a */ /* 0x000fe80000000000 */
[----:B------:R-:W-:Y:S03]  /*19950*/  BAR.SYNC.DEFER_BLOCKING 0x0 ;  /* 0x0000000000007b1d */ /* 0x000fe60000010000 */
[C---:B------:R-:W-:Y:S08]  /*19960*/  HMMA.16816.F32.BF16 R8, R180.reuse, R186, R8 ;  /* 0x000000bab408723c */ /* 0x040ff00000041808 */
[C---:B--2---:R-:W-:Y:S08]  /*19970*/  HMMA.16816.F32.BF16 R12, R180.reuse, R160, R12 ;  /* 0x000000a0b40c723c */ /* 0x044ff0000004180c */
[C---:B------:R-:W-:Y:S08]  /*19980*/  HMMA.16816.F32.BF16 R16, R180.reuse, R162, R16 ;  /* 0x000000a2b410723c */ /* 0x040ff00000041810 */
[C---:B----4-:R-:W-:Y:S08]  /*19990*/  HMMA.16816.F32.BF16 R20, R180.reuse, R188, R20 ;  /* 0x000000bcb414723c */ /* 0x050ff00000041814 */
[----:B------:R-:W-:Y:S08]  /*199a0*/  HMMA.16816.F32.BF16 R24, R180, R190, R24 ;  /* 0x000000beb418723c */ /* 0x000ff00000041818 */
[C---:B---3--:R-:W-:Y:S08]  /*199b0*/  HMMA.16816.F32.BF16 R4, R168.reuse, R172, R4 ;  /* 0x000000aca804723c */ /* 0x048ff00000041804 */
[C---:B------:R-:W-:Y:S08]  /*199c0*/  HMMA.16816.F32.BF16 R8, R168.reuse, R174, R8 ;  /* 0x000000aea808723c */ /* 0x040ff00000041808 */
[C---:B-----5:R-:W-:Y:S08]  /*199d0*/  HMMA.16816.F32.BF16 R12, R168.reuse, R164, R12 ;  /* 0x000000a4a80c723c */ /* 0x060ff0000004180c */
[C---:B------:R-:W-:Y:S08]  /*199e0*/  HMMA.16816.F32.BF16 R16, R168.reuse, R166, R16 ;  /* 0x000000a6a810723c */ /* 0x040ff00000041810 */
[C---:B------:R-:W-:Y:S08]  /*199f0*/  HMMA.16816.F32.BF16 R20, R168.reuse, R176, R20 ;  /* 0x000000b0a814723c */ /* 0x040ff00000041814 */
[----:B------:R-:W-:Y:S01]  /*19a00*/  HMMA.16816.F32.BF16 R24, R168, R178, R24 ;  /* 0x000000b2a818723c */ /* 0x000fe20000041818 */
[----:B------:R-:W-:-:S07]  /*19a10*/  @P0 BRA `(.L_x_3037) ;  /* 0xffffee3000000947 */ /* 0x000fce000383ffff */
.L_x_3036:
        /* <DEDUP_REMOVED lines=28> */
[----:B------:R-:W-:Y:S02]  /*19be0*/  PLOP3.LUT P0, PT, PT, PT, UP1, 0x80, 0x0 ;  /* 0x000000000000781c */ /* 0x000fe40003f0f018 */
        /* <DEDUP_REMOVED lines=24> */
[----:B------:R-:W-:Y:S01]  /*19d70*/  MUFU.EX2 R7, R7 ;  /* 0x0000000700077308 */ /* 0x000fe20000000800 */
[--C-:B------:R-:W-:Y:S02]  /*19d80*/  FFMA.FTZ R159, R8, c[0x0][0x2d0], -R191.reuse ;  /* 0x0000b400089f7a23 */ /* 0x100fe400000108bf */
[----:B------:R-:W-:Y:S02]  /*19d90*/  FFMA.FTZ R188, R9, c[0x0][0x2d0], -R191 ;  /* 0x0000b40009bc7a23 */ /* 0x000fe400000108bf */
[----:B------:R-:W-:Y:S02]  /*19da0*/  FFMA.FTZ R190, R11, c[0x0][0x2d0], -R189 ;  /* 0x0000b4000bbe7a23 */ /* 0x000fe400000108bd */
[--C-:B------:R-:W-:Y:S02]  /*19db0*/  FFMA.FTZ R239, R12, c[0x0][0x2d0], -R191.reuse ;  /* 0x0000b4000cef7a23 */ /* 0x100fe400000108bf */
[----:B------:R-:W-:Y:S01]  /*19dc0*/  FFMA.FTZ R240, R13, c[0x0][0x2d0], -R191 ;  /* 0x0000b4000df07a23 */ /* 0x000fe200000108bf */
[----:B------:R2:W3:Y:S01]  /*19dd0*/  MUFU.EX2 R0, R157 ;  /* 0x0000009d00007308 */ /* 0x0004e20000000800 */
[--C-:B------:R-:W-:Y:S02]  /*19de0*/  FFMA.FTZ R241, R14, c[0x0][0x2d0], -R189.reuse ;  /* 0x0000b4000ef17a23 */ /* 0x100fe400000108bd */
[----:B------:R-:W-:Y:S02]  /*19df0*/  FFMA.FTZ R242, R15, c[0x0][0x2d0], -R189 ;  /* 0x0000b4000ff27a23 */ /* 0x000fe400000108bd */
[----:B------:R-:W-:Y:S01]  /*19e00*/  LDSM.16.MT88.4 R12, [R204+0x8880] ;  /* 0x00888000cc0c783b */ /* 0x000fe20000004200 */
[--C-:B------:R-:W-:Y:S02]  /*19e10*/  FFMA.FTZ R243, R16, c[0x0][0x2d0], -R191.reuse ;  /* 0x0000b40010f37a23 */ /* 0x100fe400000108bf */
[----:B------:R-:W-:Y:S02]  /*19e20*/  FFMA.FTZ R244, R17, c[0x0][0x2d0], -R191 ;  /* 0x0000b40011f47a23 */ /* 0x000fe400000108bf */
[----:B------:R-:W-:Y:S01]  /*19e30*/  MUFU.EX2 R158, R158 ;  /* 0x0000009e009e7308 */ /* 0x000fe20000000800 */
[--C-:B------:R-:W-:Y:S02]  /*19e40*/  FFMA.FTZ R245, R18, c[0x0][0x2d0], -R189.reuse ;  /* 0x0000b40012f57a23 */ /* 0x100fe400000108bd */
[----:B------:R-:W-:Y:S02]  /*19e50*/  FFMA.FTZ R246, R19, c[0x0][0x2d0], -R189 ;  /* 0x0000b40013f67a23 */ /* 0x000fe400000108bd */
[----:B------:R-:W-:Y:S01]  /*19e60*/  LDSM.16.MT88.4 R16, [R206+0x4880] ;  /* 0x00488000ce10783b */ /* 0x000fe20000004200 */
[----:B------:R-:W-:Y:S02]  /*19e70*/  FFMA.FTZ R247, R24, c[0x0][0x2d0], -R191 ;  /* 0x0000b40018f77a23 */ /* 0x000fe400000108bf */
[--C-:B------:R-:W-:Y:S02]  /*19e80*/  FFMA.FTZ R249, R26, c[0x0][0x2d0], -R189.reuse ;  /* 0x0000b4001af97a23 */ /* 0x100fe400000108bd */
[----:B------:R-:W-:Y:S01]  /*19e90*/  MUFU.EX2 R5, R5 ;  /* 0x0000000500057308 */ /* 0x000fe20000000800 */
[----:B--2---:R-:W-:Y:S02]  /*19ea0*/  FFMA.FTZ R157, R10, c[0x0][0x2d0], -R189 ;  /* 0x0000b4000a9d7a23 */ /* 0x004fe400000108bd */
[C---:B---3--:R-:W-:Y:S02]  /*19eb0*/  FMUL.FTZ R10, R0.reuse, R154 ;  /* 0x0000009a000a7220 */ /* 0x048fe40000410000 */
        /* <DEDUP_REMOVED lines=41> */
[----:B------:R-:W-:Y:S02]  /*1a150*/  FMUL.FTZ R71, R0, R71 ;  /* 0x0000004700477220 */ /* 0x000fe40000410000 */
[C---:B--2---:R-:W-:Y:S01]  /*1a160*/  FMUL.FTZ R8, R2.reuse, R152 ;  /* 0x0000009802087220 */ /* 0x044fe20000410000 */
[----:B------:R-:W-:Y:S01]  /*1a170*/  F2FP.BF16.PACK_AB R152, R5, R158 ;  /* 0x0000009e0598723e */ /* 0x000fe200000010ff */
[C---:B------:R-:W-:Y:S01]  /*1a180*/  FMUL.FTZ R9, R2.reuse, R153 ;  /* 0x0000009902097220 */ /* 0x040fe20000410000 */
        /* <DEDUP_REMOVED lines=14> */
[----:B------:R-:W-:Y:S03]  /*1a270*/  MUFU.EX2 R243, R243 ;  /* 0x000000f300f37308 */ /* 0x000fe60000000800 */
[C---:B------:R-:W-:Y:S02]  /*1a280*/  FMUL.FTZ R145, R2.reuse, R145 ;  /* 0x0000009102917220 */ /* 0x040fe40000410000 */
[C---:B------:R-:W-:Y:S02]  /*1a290*/  FMUL.FTZ R148, R2.reuse, R148 ;  /* 0x0000009402947220 */ /* 0x040fe40000410000 */
[C---:B------:R-:W-:Y:S01]  /*1a2a0*/  HMMA.16816.F32.BF16 R140, R152.reuse, R166, R140 ;  /* 0x000000a6988c723c */ /* 0x040fe2000004188c */
[----:B------:R-:W4:Y:S02]  /*1a2b0*/  LDSM.16.MT88.4 R164, [R208+0x5880] ;  /* 0x00588000d0a4783b */ /* 0x000f240000004200 */
[----:B------:R-:W5:Y:S01]  /*1a2c0*/  MUFU.EX2 R244, R244 ;  /* 0x000000f400f47308 */ /* 0x000f620000000800 */
        /* <DEDUP_REMOVED lines=12> */
[C---:B--2---:R-:W-:Y:S03]  /*1a390*/  HMMA.16816.F32.BF16 R28, R152.reuse, R160, R28 ;  /* 0x000000a0981c723c */ /* 0x044fe6000004181c */
[C---:B------:R-:W-:Y:S02]  /*1a3a0*/  FMUL.FTZ R40, R2.reuse, R40 ;  /* 0x0000002802287220 */ /* 0x040fe40000410000 */
[C---:B------:R-:W-:Y:S02]  /*1a3b0*/  FMUL.FTZ R41, R2.reuse, R41 ;  /* 0x0000002902297220 */ /* 0x040fe40000410000 */
[C---:B------:R-:W-:Y:S01]  /*1a3c0*/  FMUL.FTZ R44, R2.reuse, R44 ;  /* 0x0000002c022c7220 */ /* 0x040fe20000410000 */
[C---:B------:R-:W-:Y:S01]  /*1a3d0*/  HMMA.16816.F32.BF16 R32, R152.reuse, R162, R32 ;  /* 0x000000a29820723c */ /* 0x040fe20000041820 */
[----:B------:R-:W2:Y:S01]  /*1a3e0*/  LDSM.16.MT88.4 R160, [R205+0x5880] ;  /* 0x00588000cda0783b */ /* 0x000ea20000004200 */
[----:B------:R-:W-:Y:S02]  /*1a3f0*/  MUFU.EX2 R247, R247 ;  /* 0x000000f700f77308 */ /* 0x000fe40000000800 */
[C---:B------:R-:W-:Y:S02]  /*1a400*/  FMUL.FTZ R45, R2.reuse, R45 ;  /* 0x0000002d022d7220 */ /* 0x040fe40000410000 */
[C---:B------:R-:W-:Y:S02]  /*1a410*/  FMUL.FTZ R48, R2.reuse, R48 ;  /* 0x0000003002307220 */ /* 0x040fe40000410000 */
[C---:B----4-:R-:W-:Y:S04]  /*1a420*/  HMMA.16816.F32.BF16 R36, R152.reuse, R164, R36 ;  /* 0x000000a49824723c */ /* 0x050fe80000041824 */
[C---:B------:R-:W-:Y:S01]  /*1a430*/  FMUL.FTZ R49, R2.reuse, R49 ;  /* 0x0000003102317220 */ /* 0x040fe20000410000 */
[----:B------:R-:W-:Y:S01]  /*1a440*/  MUFU.EX2 R249, R249 ;  /* 0x000000f900f97308 */ /* 0x000fe20000000800 */
[C---:B------:R-:W-:Y:S02]  /*1a450*/  FMUL.FTZ R52, R2.reuse, R52 ;  /* 0x0000003402347220 */ /* 0x040fe40000410000 */
        /* <DEDUP_REMOVED lines=99> */
[C---:B------:R-:W-:Y:S03]  /*1aa90*/  HMMA.16816.F32.BF16 R124, R152.reuse, R12, R124 ;  /* 0x0000000c987c723c */ /* 0x040fe6000004187c */
[C---:B------:R-:W-:Y:S02]  /*1aaa0*/  FMUL.FTZ R130, R0.reuse, R130 ;  /* 0x0000008200827220 */ /* 0x040fe40000410000 */
[----:B------:R-:W-:Y:S02]  /*1aab0*/  FMUL.FTZ R131, R0, R131 ;  /* 0x0000008300837220 */ /* 0x000fe40000410000 */
[----:B---3--:R-:W-:Y:S01]  /*1aac0*/  F2FP.BF16.PACK_AB R12, R240, R239 ;  /* 0x000000eff00c723e */ /* 0x008fe200000010ff */
[----:B------:R-:W-:Y:S01]  /*1aad0*/  FFMA.FTZ R158, R2, R227, R158 ;  /* 0x000000e3029e7223 */ /* 0x000fe2000001009e */
[----:B------:R-:W-:Y:S03]  /*1aae0*/  F2FP.BF16.PACK_AB R13, R242, R241 ;  /* 0x000000f1f20d723e */ /* 0x000fe600000010ff */
[----:B------:R-:W-:Y:S01]  /*1aaf0*/  HMMA.16816.F32.BF16 R128, R152, R14, R128 ;  /* 0x0000000e9880723c */ /* 0x000fe20000041880 */
[----:B------:R-:W3:Y:S02]  /*1ab00*/  LDSM.16.MT88.4 R152, [R206+0x6080] ;  /* 0x00608000ce98783b */ /* 0x000ee40000004200 */
[----:B------:R-:W-:Y:S02]  /*1ab10*/  FFMA.FTZ R6, R0, R219, R6 ;  /* 0x000000db00067223 */ /* 0x000fe40000010006 */
[----:B------:R-:W-:Y:S02]  /*1ab20*/  FADD.FTZ R158, R5, R158 ;  /* 0x0000009e059e7221 */ /* 0x000fe40000010000 */
[----:B-----5:R-:W-:Y:S01]  /*1ab30*/  F2FP.BF16.PACK_AB R14, R244, R243 ;  /* 0x000000f3f40e723e */ /* 0x020fe200000010ff */
[----:B------:R-:W-:Y:S01]  /*1ab40*/  FADD.FTZ R6, R7, R6 ;  /* 0x0000000607067221 */ /* 0x000fe20000010000 */
[----:B------:R-:W-:Y:S03]  /*1ab50*/  F2FP.BF16.PACK_AB R15, R246, R245 ;  /* 0x000000f5f60f723e */ /* 0x000fe600000010ff */
[----:B------:R-:W-:Y:S02]  /*1ab60*/  FADD.FTZ R159, R159, R158 ;  /* 0x0000009e9f9f7221 */ /* 0x000fe40000010000 */
[----:B------:R-:W-:Y:S02]  /*1ab70*/  FADD.FTZ R157, R157, R6 ;  /* 0x000000069d9d7221 */ /* 0x000fe40000010000 */
[C---:B--2---:R-:W-:Y:S05]  /*1ab80*/  HMMA.16816.F32.BF16 R8, R12.reuse, R160, R8 ;  /* 0x000000a00c08723c */ /* 0x044fea0000041808 */
[----:B------:R-:W-:Y:S02]  /*1ab90*/  FADD.FTZ R188, R188, R159 ;  /* 0x0000009fbcbc7221 */ /* 0x000fe40000010000 */
[----:B------:R-:W-:Y:S01]  /*1aba0*/  FADD.FTZ R190, R190, R157 ;  /* 0x0000009dbebe7221 */ /* 0x000fe20000010000 */
[C---:B------:R-:W-:Y:S01]  /*1abb0*/  HMMA.16816.F32.BF16 R132, R12.reuse, R162, R132 ;  /* 0x000000a20c84723c */ /* 0x040fe20000041884 */
[----:B------:R-:W2:Y:S03]  /*1abc0*/  LDSM.16.MT88.4 R160, [R206+0x7880] ;  /* 0x00788000cea0783b */ /* 0x000ea60000004200 */
[----:B------:R-:W-:Y:S01]  /*1abd0*/  MOV R157, R156 ;  /* 0x0000009c009d7202 */ /* 0x000fe20000000f00 */
[----:B------:R-:W-:Y:S02]  /*1abe0*/  FADD.FTZ R239, R239, R188 ;  /* 0x000000bcefef7221 */ /* 0x000fe40000010000 */
[----:B------:R-:W-:Y:S01]  /*1abf0*/  FADD.FTZ R241, R241, R190 ;  /* 0x000000bef1f17221 */ /* 0x000fe20000010000 */
[C---:B------:R-:W-:Y:S04]  /*1ac00*/  HMMA.16816.F32.BF16 R136, R12.reuse, R16, R136 ;  /* 0x000000100c88723c */ /* 0x040fe80000041888 */
[----:B------:R-:W-:Y:S02]  /*1ac10*/  FADD.FTZ R240, R240, R239 ;  /* 0x000000eff0f07221 */ /* 0x000fe40000010000 */
[----:B------:R-:W-:Y:S02]  /*1ac20*/  FADD.FTZ R242, R242, R241 ;  /* 0x000000f1f2f27221 */ /* 0x000fe40000010000 */
        /* <DEDUP_REMOVED lines=8> */
[----:B------:R-:W-:Y:S07]  /*1acb0*/  LDSM.16.MT88.4 R164, [R208+0x9080] ;  /* 0x00908000d0a4783b */ /* 0x000fee0000004200 */
[C---:B-1----:R-:W-:Y:S08]  /*1acc0*/  HMMA.16816.F32.BF16 R28, R12.reuse, R168, R28 ;  /* 0x000000a80c1c723c */ /* 0x042ff0000004181c */
        /* <DEDUP_REMOVED lines=20> */
[C---:B--2---:R-:W-:Y:S04]  /*1ae10*/  HMMA.16816.F32.BF16 R76, R12.reuse, R160, R76 ;  /* 0x000000a00c4c723c */ /* 0x044fe8000004184c */
[--C-:B------:R-:W-:Y:S02]  /*1ae20*/  FFMA.FTZ R186, R22, c[0x0][0x2d0], -R189.reuse ;  /* 0x0000b40016ba7a23 */ /* 0x100fe400000108bd */
[--C-:B------:R-:W-:Y:S01]  /*1ae30*/  FFMA.FTZ R187, R23, c[0x0][0x2d0], -R189.reuse ;  /* 0x0000b40017bb7a23 */ /* 0x100fe200000108bd */
[----:B------:R-:W2:Y:S01]  /*1ae40*/  MUFU.EX2 R185, R185 ;  /* 0x000000b900b97308 */ /* 0x000ea20000000800 */
[C---:B------:R-:W-:Y:S01]  /*1ae50*/  HMMA.16816.F32.BF16 R80, R12.reuse, R162, R80 ;  /* 0x000000a20c50723c */ /* 0x040fe20000041850 */
[----:B------:R-:W3:Y:S03]  /*1ae60*/  LDSM.16.MT88.4 R160, [R206+0x9080] ;  /* 0x00908000cea0783b */ /* 0x000ee60000004200 */
[----:B------:R-:W-:Y:S04]  /*1ae70*/  FFMA.FTZ R189, R27, c[0x0][0x2d0], -R189 ;  /* 0x0000b4001bbd7a23 */ /* 0x000fe800000108bd */
[C---:B-----5:R-:W-:Y:S01]  /*1ae80*/  HMMA.16816.F32.BF16 R84, R12.reuse, R16, R84 ;  /* 0x000000100c54723c */ /* 0x060fe20000041854 */
[----:B------:R-:W-:Y:S01]  /*1ae90*/  LDSM.16.MT88.4 R20, [R204+0x9080] ;  /* 0x00908000cc14783b */ /* 0x000fe20000004200 */
[----:B------:R-:W-:Y:S06]  /*1aea0*/  MUFU.EX2 R186, R186 ;  /* 0x000000ba00ba7308 */ /* 0x000fec0000000800 */
[C---:B------:R-:W-:Y:S01]  /*1aeb0*/  HMMA.16816.F32.BF16 R88, R12.reuse, R18, R88 ;  /* 0x000000120c58723c */ /* 0x040fe20000041858 */
[----:B------:R-:W4:Y:S03]  /*1aec0*/  LDSM.16.MT88.4 R16, [R205+0x9080] ;  /* 0x00908000cd10783b */ /* 0x000f260000004200 */
[----:B------:R-:W5:Y:S04]  /*1aed0*/  MUFU.EX2 R187, R187 ;  /* 0x000000bb00bb7308 */ /* 0x000f680000000800 */
[C---:B-1----:R-:W-:Y:S01]  /*1aee0*/  HMMA.16816.F32.BF16 R92, R12.reuse, R152, R92 ;  /* 0x000000980c5c723c */ /* 0x042fe2000004185c */
[----:B------:R-:W-:Y:S05]  /*1aef0*/  LDSM.16.MT88.4 R24, [R205+0x5080] ;  /* 0x00508000cd18783b */ /* 0x000fea0000004200 */
[----:B------:R-:W1:Y:S02]  /*1af00*/  MUFU.EX2 R248, R191 ;  /* 0x000000bf00f87308 */ /* 0x000e640000000800 */
[C---:B------:R-:W-:Y:S08]  /*1af10*/  HMMA.16816.F32.BF16 R96, R12.reuse, R154, R96 ;  /* 0x0000009a0c60723c */ /* 0x040ff00000041860 */
[C---:B------:R-:W-:Y:S01]  /*1af20*/  HMMA.16816.F32.BF16 R100, R12.reuse, R164, R100 ;  /* 0x000000a40c64723c */ /* 0x040fe20000041864 */
[----:B------:R-:W1:Y:S07]  /*1af30*/  MUFU.EX2 R250, R189 ;  /* 0x000000bd00fa7308 */ /* 0x000e6e0000000800 */
[C---:B------:R-:W-:Y:S01]  /*1af40*/  HMMA.16816.F32.BF16 R104, R12.reuse, R166, R104 ;  /* 0x000000a60c68723c */ /* 0x040fe20000041868 */
[----:B------:R-:W1:Y:S07]  /*1af50*/  LDSM.16.MT88.4 R164, [R208+0x5080] ;  /* 0x00508000d0a4783b */ /* 0x000e6e0000004200 */
[C---:B---3--:R-:W-:Y:S08]  /*1af60*/  HMMA.16816.F32.BF16 R108, R12.reuse, R160, R108 ;  /* 0x000000a00c6c723c */ /* 0x048ff0000004186c */
[C---:B------:R-:W-:Y:S01]  /*1af70*/  HMMA.16816.F32.BF16 R112, R12.reuse, R162, R112 ;  /* 0x000000a20c70723c */ /* 0x040fe20000041870 */
[----:B------:R-:W-:Y:S07]  /*1af80*/  LDSM.16.MT88.4 R160, [R204+0x6880] ;  /* 0x00688000cca0783b */ /* 0x000fee0000004200 */
[C---:B----4-:R-:W-:Y:S08]  /*1af90*/  HMMA.16816.F32.BF16 R116, R12.reuse, R16, R116 ;  /* 0x000000100c74723c */ /* 0x050ff00000041874 */
[C---:B------:R-:W-:Y:S01]  /*1afa0*/  HMMA.16816.F32.BF16 R120, R12.reuse, R18, R120 ;  /* 0x000000120c78723c */ /* 0x040fe20000041878 */
[----:B------:R-:W3:Y:S07]  /*1afb0*/  LDSM.16.MT88.4 R16, [R204+0x5080] ;  /* 0x00508000cc10783b */ /* 0x000eee0000004200 */
[C---:B------:R-:W-:Y:S08]  /*1afc0*/  HMMA.16816.F32.BF16 R124, R12.reuse, R20, R124 ;  /* 0x000000140c7c723c */ /* 0x040ff0000004187c */
[----:B------:R-:W-:Y:S01]  /*1afd0*/  HMMA.16816.F32.BF16 R128, R12, R22, R128 ;  /* 0x000000160c80723c */ /* 0x000fe20000041880 */
[----:B------:R-:W4:Y:S06]  /*1afe0*/  LDSM.16.MT88.4 R20, [R208+0x6880] ;  /* 0x00688000d014783b */ /* 0x000f2c0000004200 */
[----:B--2---:R-:W-:Y:S01]  /*1aff0*/  F2FP.BF16.PACK_AB R12, R185, R184 ;  /* 0x000000b8b90c723e */ /* 0x004fe200000010ff */
[----:B------:R-:W-:Y:S01]  /*1b000*/  FADD.FTZ R184, R184, R5 ;  /* 0x00000005b8b87221 */ /* 0x000fe20000010000 */
[----:B-----5:R-:W-:Y:S03]  /*1b010*/  F2FP.BF16.PACK_AB R13, R187, R186 ;  /* 0x000000babb0d723e */ /* 0x020fe600000010ff */
[----:B-1----:R-:W-:Y:S01]  /*1b020*/  F2FP.BF16.PACK_AB R14, R248, R247 ;  /* 0x000000f7f80e723e */ /* 0x002fe200000010ff */
[----:B------:R-:W-:Y:S01]  /*1b030*/  FADD.FTZ R186, R186, R7 ;  /* 0x00000007baba7221 */ /* 0x000fe20000010000 */
[----:B------:R-:W-:Y:S01]  /*1b040*/  F2FP.BF16.PACK_AB R15, R250, R249 ;  /* 0x000000f9fa0f723e */ /* 0x000fe200000010ff */
[----:B------:R-:W-:Y:S02]  /*1b050*/  FADD.FTZ R184, R185, R184 ;  /* 0x000000b8b9b87221 */ /* 0x000fe40000010000 */
        /* <DEDUP_REMOVED lines=8> */
[----:B------:R-:W-:Y:S07]  /*1b0e0*/  LDSM.16.MT88.4 R164, [R208+0x8080] ;  /* 0x00808000d0a4783b */ /* 0x000fee0000004200 */
        /* <DEDUP_REMOVED lines=33> */
[C---:B-1----:R-:W-:Y:S08]  /*1b300*/  HMMA.16816.F32.BF16 R124, R12.reuse, R8, R124 ;  /* 0x000000080c7c723c */ /* 0x042ff0000004187c */
[----:B------:R-:W-:Y:S01]  /*1b310*/  HMMA.16816.F32.BF16 R128, R12, R10, R128 ;  /* 0x0000000a0c80723c */ /* 0x000fe20000041880 */
[----:B------:R-:W-:-:S07]  /*1b320*/  @P0 BRA `(.L_x_3035) ;  /* 0xffffd93000000947 */ /* 0x000fce000383ffff */
.L_x_3034:
[----:B------:R-:W1:Y:S01]  /*1b330*/  SHFL.BFLY PT, R6, R227, 0x2, 0x1f ;  /* 0x0c401f00e3067f89 */ /* 0x000e6200000e0000 */
[----:B------:R-:W-:-:S02]  /*1b340*/  MOV R4, RZ ;  /* 0x000000ff00047202 */ /* 0x000fc40000000f00 */
[----:B------:R-:W-:Y:S01]  /*1b350*/  MOV R2, RZ ;  /* 0x000000ff00027202 */ /* 0x000fe20000000f00 */
[----:B------:R-:W2:Y:S01]  /*1b360*/  SHFL.BFLY PT, R0, R219, 0x2, 0x1f ;  /* 0x0c401f00db007f89 */ /* 0x000ea200000e0000 */
[----:B------:R-:W-:Y:S02]  /*1b370*/  MOV R8, 0xff800000 ;  /* 0xff80000000087802 */ /* 0x000fe40000000f00 */
[----:B------:R-:W-:Y:S01]  /*1b380*/  PLOP3.LUT P2, PT, PT, PT, PT, 0x8, 0x0 ;  /* 0x000000000000781c */ /* 0x000fe20003f4e170 */
[----:B-1----:R-:W-:Y:S02]  /*1b390*/  FADD.FTZ R6, R6, R227 ;  /* 0x000000e306067221 */ /* 0x002fe40000010000 */
        /* <DEDUP_REMOVED lines=148> */
.L_x_2958:
        /* <DEDUP_REMOVED lines=64> */
[----:B------:R-:W-:Y:S01]  /*1c0e0*/  SEL R12, R12, 0xffffffc0, !P2 ;  /* 0xffffffc00c0c7807 */ /* 0x000fe20005000000 */
[----:B------:R-:W-:Y:S01]  /*1c0f0*/  IMAD.U32 R10, RZ, RZ, UR6 ;  /* 0x00000006ff0a7e24 */ /* 0x000fe2000f8e00ff */
        /* <DEDUP_REMOVED lines=128> */
.L_x_3039:
[----:B---3--:R-:W-:Y:S01]  /*1c900*/  SHF.R.S32.HI R7, RZ, 0x1f, R2 ;  /* 0x0000001fff077819 */ /* 0x008fe20000011402 */
[----:B------:R-:W-:Y:S01]  /*1c910*/  IMAD.MOV.U32 R10, RZ, RZ, c[0x0][0x4e8] ;  /* 0x00013a00ff0a7624 */ /* 0x000fe200078e00ff */
[----:B------:R-:W-:Y:S01]  /*1c920*/  LOP3.LUT R5, R5, 0xffffffe0, RZ, 0xc0, !PT ;  /* 0xffffffe005057812 */ /* 0x000fe200078ec0ff */
[----:B------:R-:W1:Y:S01]  /*1c930*/  S2R R75, SR_CTAID.X ;  /* 0x00000000004b7919 */ /* 0x000e620000002500 */
[----:B------:R-:W-:Y:S01]  /*1c940*/  LEA.HI R7, R7, R2, RZ, 0x3 ;  /* 0x0000000207077211 */ /* 0x000fe200078f18ff */
[----:B------:R-:W2:Y:S01]  /*1c950*/  R2UR UR12, R12 ;  /* 0x000000000c0c73c2 */ /* 0x000ea200000e0000 */
[----:B------:R-:W-:Y:S01]  /*1c960*/  ISETP.NE.AND P1, PT, R10, 0x1, PT ;  /* 0x000000010a00780c */ /* 0x000fe20003f25270 */
[----:B------:R-:W-:Y:S01]  /*1c970*/  IMAD.IADD R5, R0, 0x1, -R5 ;  /* 0x0000000100057824 */ /* 0x000fe200078e0a05 */
[----:B------:R-:W-:Y:S01]  /*1c980*/  LOP3.LUT R7, R7, 0xffffff8, RZ, 0xc0, !PT ;  /* 0x0ffffff807077812 */ /* 0x000fe200078ec0ff */
[----:B------:R-:W-:Y:S01]  /*1c990*/  ULDC.64 UR4, c[0x0][0x490] ;  /* 0x0001240000047ab9 */ /* 0x000fe20000000a00 */
[----:B------:R-:W-:Y:S01]  /*1c9a0*/  LEA.HI R10, R9, R9, RZ, 0x1 ;  /* 0x00000009090a7211 */ /* 0x000fe200078f08ff */
[----:B------:R-:W-:Y:S01]  /*1c9b0*/  USHF.R.S32.HI UR9, URZ, 0x1f, UR24 ;  /* 0x0000001f3f097899 */ /* 0x000fe20008011418 */
[----:B------:R-:W-:Y:S01]  /*1c9c0*/  SHF.R.S32.HI R14, RZ, 0x1f, R5 ;  /* 0x0000001fff0e7819 */ /* 0x000fe20000011405 */
[----:B------:R-:W-:Y:S01]  /*1c9d0*/  IMAD.IADD R2, R2, 0x1, -R7 ;  /* 0x0000000102027824 */ /* 0x000fe200078e0a07 */
[----:B------:R-:W3:Y:S01]  /*1c9e0*/  R2UR UR7, R13 ;  /* 0x000000000d0773c2 */ /* 0x000ee200000e0000 */
[----:B------:R-:W-:Y:S01]  /*1c9f0*/  LOP3.LUT R10, R10, 0x1ffffffe, RZ, 0xc0, !PT ;  /* 0x1ffffffe0a0a7812 */ /* 0x000fe200078ec0ff */
[----:B------:R-:W-:Y:S01]  /*1ca00*/  ULDC UR14, c[0x0][0x3a0] ;  /* 0x0000e800000e7ab9 */ /* 0x000fe20000000800 */
[----:B------:R-:W-:Y:S01]  /*1ca10*/  LEA.HI R7, R14, R5, RZ, 0x2 ;  /* 0x000000050e077211 */ /* 0x000fe200078f10ff */
[----:B------:R-:W-:Y:S01]  /*1ca20*/  USEL UR9, UR9, URZ, !UP1 ;  /* 0x0000003f09097287 */ /* 0x000fe2000c800000 */
[----:B------:R-:W-:Y:S01]  /*1ca30*/  LOP3.LUT P2, RZ, R5, 0x3, RZ, 0xc0, !PT ;  /* 0x0000000305ff7812 */ /* 0x000fe2000784c0ff */
[----:B------:R-:W-:Y:S01]  /*1ca40*/  IMAD.IADD R9, R9, 0x1, -R10 ;  /* 0x0000000109097824 */ /* 0x000fe200078e0a0a */
[----:B------:R-:W-:Y:S01]  /*1ca50*/  SHF.R.S32.HI R7, RZ, 0x2, R7 ;  /* 0x00000002ff077819 */ /* 0x000fe20000011407 */
[----:B------:R-:W4:Y:S01]  /*1ca60*/  R2UR UR18, R12 ;  /* 0x000000000c1273c2 */ /* 0x000f2200000e0000 */
[----:B------:R-:W-:Y:S01]  /*1ca70*/  USEL UR24, UR24, URZ, !UP1 ;  /* 0x0000003f18187287 */ /* 0x000fe2000c800000 */
[CC--:B------:R-:W-:Y:S01]  /*1ca80*/  LEA.HI R16, R3.reuse, R0.reuse, RZ, 0x3 ;  /* 0x0000000003107211 */ /* 0x0c0fe200078f18ff */
[----:B------:R-:W-:Y:S01]  /*1ca90*/  BSSY B0, `(.L_x_3040) ;  /* 0x000008c000007945 */ /* 0x000fe20003800000 */
[----:B------:R-:W-:Y:S01]  /*1caa0*/  IMAD R2, R2, 0x10, R7 ;  /* 0x0000001002027824 */ /* 0x000fe200078e0207 */
[----:B------:R-:W-:-:S03]  /*1cab0*/  LEA.HI R3, R3, R0, RZ, 0x6 ;  /* 0x0000000003037211 */ /* 0x000fc600078f30ff */
[----:B------:R-:W4:Y:S01]  /*1cac0*/  R2UR UR11, R13 ;  /* 0x000000000d0b73c2 */ /* 0x000f2200000e0000 */
[----:B------:R-:W-:-:S05]  /*1cad0*/  IMAD R10, R9, 0x8, R2 ;  /* 0x00000008090a7824 */ /* 0x000fca00078e0202 */
[----:B-1----:R-:W-:Y:S02]  /*1cae0*/  LEA R7, R75, R10, 0x7 ;  /* 0x0000000a4b077211 */ /* 0x002fe400078e38ff */
        /* <DEDUP_REMOVED lines=134> */
.L_x_3041:
[----:B--234-:R-:W-:Y:S05]  /*1d350*/  BSYNC B0 ;  /* 0x0000000000007941 */ /* 0x01cfea0003800000 */
.L_x_3040:
        /* <DEDUP_REMOVED lines=30> */
.L_x_3043:
[----:B------:R-:W-:Y:S05]  /*1d540*/  BSYNC B0 ;  /* 0x0000000000007941 */ /* 0x000fea0003800000 */
.L_x_3042:
        /* <DEDUP_REMOVED lines=30> */
.L_x_3045:
[----:B------:R-:W-:Y:S05]  /*1d730*/  BSYNC B0 ;  /* 0x0000000000007941 */ /* 0x000fea0003800000 */
.L_x_3044:
        /* <DEDUP_REMOVED lines=31> */
.L_x_3038:
        /* <DEDUP_REMOVED lines=28> */
.L_x_3046:
        /* <DEDUP_REMOVED lines=47> */
.L_x_3048:
[----:B------:R-:W-:Y:S05]  /*1dde0*/  BSYNC B0 ;  /* 0x0000000000007941 */ /* 0x000fea0003800000 */
.L_x_3047:
        /* <DEDUP_REMOVED lines=82> */
.L_x_3050:
[----:B------:R-:W-:Y:S05]  /*1e310*/  BSYNC B0 ;  /* 0x0000000000007941 */ /* 0x000fea0003800000 */
.L_x_3049:
        /* <DEDUP_REMOVED lines=27> */
.L_x_3052:
[----:B------:R-:W-:Y:S05]  /*1e4d0*/  BSYNC B0 ;  /* 0x0000000000007941 */ /* 0x000fea0003800000 */
.L_x_3051:
        /* <DEDUP_REMOVED lines=27> */
.L_x_3054:
[----:B------:R-:W-:Y:S05]  /*1e690*/  BSYNC B0 ;  /* 0x0000000000007941 */ /* 0x000fea0003800000 */
.L_x_3053:
        /* <DEDUP_REMOVED lines=28> */
.L_x_3055:
        /* <DEDUP_REMOVED lines=10> */
.L_x_3105:


//--------------------- .nv.shared._ZN7cutlass13device_kernelIN5flash19enable_sm80_to_sm89INS1_16FlashAttnFwdSm80INS1_25CollectiveMainloopFwdSm80ILi8ELi1ELb1EN4cute5tupleIJNS5_1CILi128EEENS7_ILi64EEENS7_ILi256EEEEEELi256ENS_10bfloat16_tEfNS_4arch4Sm80ELb0ELb0ELb1ELb0ELb0ELb0ELb1ELb0EEENS1_21CollectiveEpilogueFwdINS6_IJS8_SA_S9_EEENS6_IJNS7_ILi1EEESI_SI_EEESC_SE_Li256ELb0ELb1ELb0ELb0EEENS1_19SingleTileSchedulerILb0ELb0ELb1ELi128EEEEEEEEEvNT_6ParamsE --------------------------
	.section	.nv.shared._ZN7cutlass13device_kernelIN5flash19enable_sm80_to_sm89INS1_16FlashAttnFwdSm80INS1_25CollectiveMainloopFwdSm80ILi8ELi1ELb1EN4cute5tupleIJNS5_1CILi128EEENS7_ILi64EEENS7_ILi256EEEEEELi256ENS_10bfloat16_tEfNS_4arch4Sm80ELb0ELb0ELb1ELb0ELb0ELb0ELb1ELb0EEENS1_21CollectiveEpilogueFwdINS6_IJS8_SA_S9_EEENS6_IJNS7_ILi1EEESI_SI_EEESC_SE_Li256ELb0ELb1ELb0ELb0EEENS1_19SingleTileSchedulerILb0ELb0ELb1ELi128EEEEEEEEEvNT_6ParamsE,"aw",@nobits
	.sectionflags	@""
	.align	16


//--------------------- .nv.global                --------------------------
	.section	.nv.global,"aw",@nobits
.nv.global:
	.type		_ZN77_INTERNAL_6e8fd411_41_flash_fwd_hdim256_bf16_softcapall_sm80_cu_9949e2e8_41184cute1_E,@object
	.size		_ZN77_INTERNAL_6e8fd411_41_flash_fwd_hdim256_bf16_softcapall_sm80_cu_9949e2e8_41184cute1_E,(_ZN77_INTERNAL_6e8fd411_41_flash_fwd_hdim256_bf16_softcapall_sm80_cu_9949e2e8_41184cuda3std3__45__cpo6cbeginE - _ZN77_INTERNAL_6e8fd411_41_flash_fwd_hdim256_bf16_softcapall_sm80_cu_9949e2e8_41184cute1_E)
_ZN77_INTERNAL_6e8fd411_41_flash_fwd_hdim256_bf16_softcapall_sm80_cu_9949e2e8_41184cute1_E:
	.zero		1
	.type		_ZN77_INTERNAL_6e8fd411_41_flash_fwd_hdim256_bf16_softcapall_sm80_cu_9949e2e8_41184cuda3std3__45__cpo6cbeginE,@object
	.size		_ZN77_INTERNAL_6e8fd411_41_flash_fwd_hdim256_bf16_softcapall_sm80_cu_9949e2e8_41184cuda3std3__45__cpo6cbeginE,(_ZN77_INTERNAL_6e8fd411_41_flash_fwd_hdim256_bf16_softcapall_sm80_cu_9949e2e8_41184cuda3std3__48in_placeE - _ZN77_INTERNAL_6e8fd411_41_flash_fwd_hdim256_bf16_softcapall_sm80_cu_9949e2e8_41184cuda3std3__45__cpo6cbeginE)
_ZN77_INTERNAL_6e8fd411_41_flash_fwd_hdim256_bf16_softcapall_sm80_cu_9949e2e8_41184cuda3std3__45__cpo6cbeginE:
	.zero		1
	.type		_ZN77_INTERNAL_6e8fd411_41_flash_fwd_hdim256_bf16_softcapall_sm80_cu_9949e2e8_41184cuda3std3__48in_placeE,@object
	.size		_ZN77_INTERNAL_6e8fd411_41_flash_fwd_hdim256_bf16_softcapall_sm80_cu_9949e2e8_41184cuda3std3__48in_placeE,(_ZN77_INTERNAL_6e8fd411_41_flash_fwd_hdim256_bf16_softcapall_sm80_cu_9949e2e8_41184cuda3std6ranges3__45__cpo9iter_moveE - _ZN77_INTERNAL_6e8fd411_41_flash_fwd_hdim256_bf16_softcapall_sm80_cu_9949e2e8_41184cuda3std3__48in_placeE)
_ZN77_INTERNAL_6e8fd411_41_flash_fwd_hdim256_bf16_softcapall_sm80_cu_9949e2e8_41184cuda3std3__48in_placeE:
	.zero		1
	.type		_ZN77_INTERNAL_6e8fd411_41_flash_fwd_hdim256_bf16_softcapall_sm80_cu_9949e2e8_41184cuda3std6ranges3__45__cpo9iter_moveE,@object
	.size		_ZN77_INTERNAL_6e8fd411_41_flash_fwd_hdim256_bf16_softcapall_sm80_cu_9949e2e8_41184cuda3std6ranges3__45__cpo9iter_moveE,(_ZN77_INTERNAL_6e8fd411_41_flash_fwd_hdim256_bf16_softcapall_sm80_cu_9949e2e8_41184cuda3std3__45__cpo5beginE - _ZN77_INTERNAL_6e8fd411_41_flash_fwd_hdim256_bf16_softcapall_sm80_cu_9949e2e8_41184cuda3std6ranges3__45__cpo9iter_moveE)
_ZN77_INTERNAL_6e8fd411_41_flash_fwd_hdim256_bf16_softcapall_sm80_cu_9949e2e8_41184cuda3std6ranges3__45__cpo9iter_moveE:
	.zero		1
	.type		_ZN77_INTERNAL_6e8fd411_41_flash_fwd_hdim256_bf16_softcapall_sm80_cu_9949e2e8_41184cuda3std3__45__cpo5beginE,@object
	.size		_ZN77_INTERNAL_6e8fd411_41_flash_fwd_hdim256_bf16_softcapall_sm80_cu_9949e2e8_41184cuda3std3__45__cpo5beginE,(_ZN77_INTERNAL_6e8fd411_41_flash_fwd_hdim256_bf16_softcapall_sm80_cu_9949e2e8_41184cuda3std3__479_GLOBAL__N__6e8fd411_41_flash_fwd_hdim256_bf16_softcapall_sm80_cu_9949e2e8_41186ignoreE - _ZN77_INTERNAL_6e8fd411_41_flash_fwd_hdim256_bf16_softcapall_sm80_cu_9949e2e8_41184cuda3std3__45__cpo5beginE)
_ZN77_INTERNAL_6e8fd411_41_flash_fwd_hdim256_bf16_softcapall_sm80_cu_9949e2e8_41184cuda3std3__45__cpo5beginE:
	.zero		1
	.type		_ZN77_INTERNAL_6e8fd411_41_flash_fwd_hdim256_bf16_softcapall_sm80_cu_9949e2e8_41184cuda3std3__479_GLOBAL__N__6e8fd411_41_flash_fwd_hdim256_bf16_softcapall_sm80_cu_9949e2e8_41186ignoreE,@object
	.size		_ZN77_INTERNAL_6e8fd411_41_flash_fwd_hdim256_bf16_softcapall_sm80_cu_9949e2e8_41184cuda3std3__479_GLOBAL__N__6e8fd411_41_flash_fwd_hdim256_bf16_softcapall_sm80_cu_9949e2e8_41186ignoreE,(_ZN77_INTERNAL_6e8fd411_41_flash_fwd_hdim256_bf16_softcapall_sm80_cu_9949e2e8_41184cute7productE - _ZN77_INTERNAL_6e8fd411_41_flash_fwd_hdim256_bf16_softcapall_sm80_cu_9949e2e8_41184cuda3std3__479_GLOBAL__N__6e8fd411_41_flash_fwd_hdim256_bf16_softcapall_sm80_cu_9949e2e8_41186ignoreE)
_ZN77_INTERNAL_6e8fd411_41_flash_fwd_hdim256_bf16_softcapall_sm80_cu_9949e2e8_41184cuda3std3__479_GLOBAL__N__6e8fd411_41_flash_fwd_hdim256_bf16_softcapall_sm80_cu_9949e2e8_41186ignoreE:
	.zero		1
	.type		_ZN77_INTERNAL_6e8fd411_41_flash_fwd_hdim256_bf16_softcapall_sm80_cu_9949e2e8_41184cute7productE,@object
	.size		_ZN77_INTERNAL_6e8fd411_41_flash_fwd_hdim256_bf16_softcapall_sm80_cu_9949e2e8_41184cute7productE,(_ZN77_INTERNAL_6e8fd411_41_flash_fwd_hdim256_bf16_softcapall_sm80_cu_9949e2e8_41184cuda3std3__45__cpo3endE - _ZN77_INTERNAL_6e8fd411_41_flash_fwd_hdim256_bf16_softcapall_sm80_cu_9949e2e8_41184cute7productE)
_ZN77_INTERNAL_6e8fd411_41_flash_fwd_hdim256_bf16_softcapall_sm80_cu_9949e2e8_41184cute7productE:
	.zero		1
	.type		_ZN77_INTERNAL_6e8fd411_41_flash_fwd_hdim256_bf16_softcapall_sm80_cu_9949e2e8_41184cuda3std3__45__cpo3endE,@object
	.size		_ZN77_INTERNAL_6e8fd411_41_flash_fwd_hdim256_bf16_softcapall_sm80_cu_9949e2e8_41184cuda3std3__45__cpo3endE,(_ZN77_INTERNAL_6e8fd411_41_flash_fwd_hdim256_bf16_softcapall_sm80_cu_9949e2e8_41184cuda3std3__419piecewise_constructE - _ZN77_INTERNAL_6e8fd411_41_flash_fwd_hdim256_bf16_softcapall_sm80_cu_9949e2e8_41184cuda3std3__45__cpo3endE)
_ZN77_INTERNAL_6e8fd411_41_flash_fwd_hdim256_bf16_softcapall_sm80_cu_9949e2e8_41184cuda3std3__45__cpo3endE:
	.zero		1
	.type		_ZN77_INTERNAL_6e8fd411_41_flash_fwd_hdim256_bf16_softcapall_sm80_cu_9949e2e8_41184cuda3std3__419piecewise_constructE,@object
	.size		_ZN77_INTERNAL_6e8fd411_41_flash_fwd_hdim256_bf16_softcapall_sm80_cu_9949e2e8_41184cuda3std3__419piecewise_constructE,(_ZN77_INTERNAL_6e8fd411_41_flash_fwd_hdim256_bf16_softcapall_sm80_cu_9949e2e8_41184cuda3std3__45__cpo4cendE - _ZN77_INTERNAL_6e8fd411_41_flash_fwd_hdim256_bf16_softcapall_sm80_cu_9949e2e8_41184cuda3std3__419piecewise_constructE)
_ZN77_INTERNAL_6e8fd411_41_flash_fwd_hdim256_bf16_softcapall_sm80_cu_9949e2e8_41184cuda3std3__419piecewise_constructE:
	.zero		1
	.type		_ZN77_INTERNAL_6e8fd411_41_flash_fwd_hdim256_bf16_softcapall_sm80_cu_9949e2e8_41184cuda3std3__45__cpo4cendE,@object
	.size		_ZN77_INTERNAL_6e8fd411_41_flash_fwd_hdim256_bf16_softcapall_sm80_cu_9949e2e8_41184cuda3std3__45__cpo4cendE,(_ZN77_INTERNAL_6e8fd411_41_flash_fwd_hdim256_bf16_softcapall_sm80_cu_9949e2e8_41184cuda3std6ranges3__45__cpo4swapE - _ZN77_INTERNAL_6e8fd411_41_flash_fwd_hdim256_bf16_softcapall_sm80_cu_9949e2e8_41184cuda3std3__45__cpo4cendE)
_ZN77_INTERNAL_6e8fd411_41_flash_fwd_hdim256_bf16_softcapall_sm80_cu_9949e2e8_41184cuda3std3__45__cpo4cendE:
	.zero		1
	.type		_ZN77_INTERNAL_6e8fd411_41_flash_fwd_hdim256_bf16_softcapall_sm80_cu_9949e2e8_41184cuda3std6ranges3__45__cpo4swapE,@object
	.size		_ZN77_INTERNAL_6e8fd411_41_flash_fwd_hdim256_bf16_softcapall_sm80_cu_9949e2e8_41184cuda3std6ranges3__45__cpo4swapE,(.L_7 - _ZN77_INTERNAL_6e8fd411_41_flash_fwd_hdim256_bf16_softcapall_sm80_cu_9949e2e8_41184cuda3std6ranges3__45__cpo4swapE)
_ZN77_INTERNAL_6e8fd411_41_flash_fwd_hdim256_bf16_softcapall_sm80_cu_9949e2e8_41184cuda3std6ranges3__45__cpo4swapE:
	.zero		1
.L_7:


//--------------------- .nv.shared._ZN7cutlass13device_kernelIN5flash19enable_sm80_to_sm89INS1_16FlashAttnFwdSm80INS1_25CollectiveMainloopFwdSm80ILi8ELi1ELb1EN4cute5tupleIJNS5_1CILi128EEENS7_ILi64EEENS7_ILi256EEEEEELi256ENS_10bfloat16_tEfNS_4arch4Sm80ELb0ELb0ELb1ELb1ELb0ELb0ELb1ELb0EEENS1_21CollectiveEpilogueFwdINS6_IJS8_SA_S9_EEENS6_IJNS7_ILi1EEESI_SI_EEESC_SE_Li256ELb1ELb1ELb0ELb0EEENS1_19SingleTileSchedulerILb1ELb0ELb1ELi128EEEEEEEEEvNT_6ParamsE --------------------------
	.section	.nv.shared._ZN7cutlass13device_kernelIN5flash19enable_sm80_to_sm89INS1_16FlashAttnFwdSm80INS1_25CollectiveMainloopFwdSm80ILi8ELi1ELb1EN4cute5tupleIJNS5_1CILi128EEENS7_ILi64EEENS7_ILi256EEEEEELi256ENS_10bfloat16_tEfNS_4arch4Sm80ELb0ELb0ELb1ELb1ELb0ELb0ELb1ELb0EEENS1_21CollectiveEpilogueFwdINS6_IJS8_SA_S9_EEENS6_IJNS7_ILi1EEESI_SI_EEESC_SE_Li256ELb1ELb1ELb0ELb0EEENS1_19SingleTileSchedulerILb1ELb0ELb1ELi128EEEEEEEEEvNT_6ParamsE,"aw",@nobits
	.sectionflags	@""
	.align	16


//--------------------- .nv.shared._ZN7cutlass13device_kernelIN5flash19enable_sm80_to_sm89INS1_16FlashAttnFwdSm80INS1_25CollectiveMainloopFwdSm80ILi8ELi1ELb0EN4cute5tupleIJNS5_1CILi128EEENS7_ILi32EEENS7_ILi256EEEEEELi256ENS_10bfloat16_tEfNS_4arch4Sm80ELb0ELb0ELb1ELb1ELb0ELb1ELb1ELb0EEENS1_21CollectiveEpilogueFwdINS6_IJS8_SA_S9_EEENS6_IJNS7_ILi1EEESI_SI_EEESC_SE_Li256ELb1ELb1ELb0ELb0EEENS1_19SingleTileSchedulerILb1ELb0ELb1ELi128EEEEEEEEEvNT_6ParamsE --------------------------
	.section	.nv.shared._ZN7cutlass13device_kernelIN5flash19enable_sm80_to_sm89INS1_16FlashAttnFwdSm80INS1_25CollectiveMainloopFwdSm80ILi8ELi1ELb0EN4cute5tupleIJNS5_1CILi128EEENS7_ILi32EEENS7_ILi256EEEEEELi256ENS_10bfloat16_tEfNS_4arch4Sm80ELb0ELb0ELb1ELb1ELb0ELb1ELb1ELb0EEENS1_21CollectiveEpilogueFwdINS6_IJS8_SA_S9_EEENS6_IJNS7_ILi1EEESI_SI_EEESC_SE_Li256ELb1ELb1ELb0ELb0EEENS1_19SingleTileSchedulerILb1ELb0ELb1ELi128EEEEEEEEEvNT_6ParamsE,"aw",@nobits
	.sectionflags	@""
	.align	16


//--------------------- .nv.shared._ZN7cutlass13device_kernelIN5flash19enable_sm80_to_sm89INS1_16FlashAttnFwdSm80INS1_25CollectiveMainloopFwdSm80ILi8ELi1ELb1EN4cute5tupleIJNS5_1CILi128EEENS7_ILi48EEENS7_ILi256EEEEEELi256ENS_10bfloat16_tEfNS_4arch4Sm80ELb0ELb1ELb1ELb0ELb0ELb0ELb1ELb0EEENS1_21CollectiveEpilogueFwdINS6_IJS8_SA_S9_EEENS6_IJNS7_ILi1EEESI_SI_EEESC_SE_Li256ELb0ELb1ELb0ELb0EEENS1_19SingleTileSchedulerILb0ELb0ELb1ELi128EEEEEEEEEvNT_6ParamsE --------------------------
	.section	.nv.shared._ZN7cutlass13device_kernelIN5flash19enable_sm80_to_sm89INS1_16FlashAttnFwdSm80INS1_25CollectiveMainloopFwdSm80ILi8ELi1ELb1EN4cute5tupleIJNS5_1CILi128EEENS7_ILi48EEENS7_ILi256EEEEEELi256ENS_10bfloat16_tEfNS_4arch4Sm80ELb0ELb1ELb1ELb0ELb0ELb0ELb1ELb0EEENS1_21CollectiveEpilogueFwdINS6_IJS8_SA_S9_EEENS6_IJNS7_ILi1EEESI_SI_EEESC_SE_Li256ELb0ELb1ELb0ELb0EEENS1_19SingleTileSchedulerILb0ELb0ELb1ELi128EEEEEEEEEvNT_6ParamsE,"aw",@nobits
	.sectionflags	@""
	.align	16


//--------------------- .nv.shared._ZN7cutlass13device_kernelIN5flash19enable_sm80_to_sm89INS1_16FlashAttnFwdSm80INS1_25CollectiveMainloopFwdSm80ILi8ELi1ELb1EN4cute5tupleIJNS5_1CILi128EEENS7_ILi48EEENS7_ILi256EEEEEELi256ENS_10bfloat16_tEfNS_4arch4Sm80ELb0ELb1ELb1ELb1ELb0ELb0ELb1ELb0EEENS1_21CollectiveEpilogueFwdINS6_IJS8_SA_S9_EEENS6_IJNS7_ILi1EEESI_SI_EEESC_SE_Li256ELb1ELb1ELb0ELb0EEENS1_19SingleTileSchedulerILb1ELb0ELb1ELi128EEEEEEEEEvNT_6ParamsE --------------------------
	.section	.nv.shared._ZN7cutlass13device_kernelIN5flash19enable_sm80_to_sm89INS1_16FlashAttnFwdSm80INS1_25CollectiveMainloopFwdSm80ILi8ELi1ELb1EN4cute5tupleIJNS5_1CILi128EEENS7_ILi48EEENS7_ILi256EEEEEELi256ENS_10bfloat16_tEfNS_4arch4Sm80ELb0ELb1ELb1ELb1ELb0ELb0ELb1ELb0EEENS1_21CollectiveEpilogueFwdINS6_IJS8_SA_S9_EEENS6_IJNS7_ILi1EEESI_SI_EEESC_SE_Li256ELb1ELb1ELb0ELb0EEENS1_19SingleTileSchedulerILb1ELb0ELb1ELi128EEEEEEEEEvNT_6ParamsE,"aw",@nobits
	.sectionflags	@""
	.align	16


//--------------------- .nv.shared._ZN7cutlass13device_kernelIN5flash19enable_sm80_to_sm89INS1_16FlashAttnFwdSm80INS1_25CollectiveMainloopFwdSm80ILi8ELi1ELb0EN4cute5tupleIJNS5_1CILi128EEENS7_ILi32EEENS7_ILi256EEEEEELi256ENS_10bfloat16_tEfNS_4arch4Sm80ELb0ELb1ELb1ELb1ELb0ELb1ELb1ELb0EEENS1_21CollectiveEpilogueFwdINS6_IJS8_SA_S9_EEENS6_IJNS7_ILi1EEESI_SI_EEESC_SE_Li256ELb1ELb1ELb0ELb0EEENS1_19SingleTileSchedulerILb1ELb0ELb1ELi128EEEEEEEEEvNT_6ParamsE --------------------------
	.section	.nv.shared._ZN7cutlass13device_kernelIN5flash19enable_sm80_to_sm89INS1_16FlashAttnFwdSm80INS1_25CollectiveMainloopFwdSm80ILi8ELi1ELb0EN4cute5tupleIJNS5_1CILi128EEENS7_ILi32EEENS7_ILi256EEEEEELi256ENS_10bfloat16_tEfNS_4arch4Sm80ELb0ELb1ELb1ELb1ELb0ELb1ELb1ELb0EEENS1_21CollectiveEpilogueFwdINS6_IJS8_SA_S9_EEENS6_IJNS7_ILi1EEESI_SI_EEESC_SE_Li256ELb1ELb1ELb0ELb0EEENS1_19SingleTileSchedulerILb1ELb0ELb1ELi128EEEEEEEEEvNT_6ParamsE,"aw",@nobits
	.sectionflags	@""
	.align	16


//--------------------- .nv.shared._ZN7cutlass13device_kernelIN5flash19enable_sm80_to_sm89INS1_16FlashAttnFwdSm80INS1_25CollectiveMainloopFwdSm80ILi8ELi1ELb1EN4cute5tupleIJNS5_1CILi128EEENS7_ILi64EEENS7_ILi256EEEEEELi256ENS_10bfloat16_tEfNS_4arch4Sm80ELb1ELb0ELb1ELb0ELb0ELb0ELb1ELb0EEENS1_21CollectiveEpilogueFwdINS6_IJS8_SA_S9_EEENS6_IJNS7_ILi1EEESI_SI_EEESC_SE_Li256ELb0ELb1ELb0ELb0EEENS1_30DynamicPersistentTileSchedulerILi256ELi256ELb0ELb1ELb0EEEEEEEEEvNT_6ParamsE --------------------------
	.section	.nv.shared._ZN7cutlass13device_kernelIN5flash19enable_sm80_to_sm89INS1_16FlashAttnFwdSm80INS1_25CollectiveMainloopFwdSm80ILi8ELi1ELb1EN4cute5tupleIJNS5_1CILi128EEENS7_ILi64EEENS7_ILi256EEEEEELi256ENS_10bfloat16_tEfNS_4arch4Sm80ELb1ELb0ELb1ELb0ELb0ELb0ELb1ELb0EEENS1_21CollectiveEpilogueFwdINS6_IJS8_SA_S9_EEENS6_IJNS7_ILi1EEESI_SI_EEESC_SE_Li256ELb0ELb1ELb0ELb0EEENS1_30DynamicPersistentTileSchedulerILi256ELi256ELb0ELb1ELb0EEEEEEEEEvNT_6ParamsE,"aw",@nobits
	.sectionflags	@""
	.align	16


//--------------------- .nv.shared._ZN7cutlass13device_kernelIN5flash19enable_sm80_to_sm89INS1_16FlashAttnFwdSm80INS1_25CollectiveMainloopFwdSm80ILi8ELi1ELb1EN4cute5tupleIJNS5_1CILi128EEENS7_ILi64EEENS7_ILi256EEEEEELi256ENS_10bfloat16_tEfNS_4arch4Sm80ELb1ELb0ELb1ELb1ELb0ELb0ELb1ELb0EEENS1_21CollectiveEpilogueFwdINS6_IJS8_SA_S9_EEENS6_IJNS7_ILi1EEESI_SI_EEESC_SE_Li256ELb1ELb1ELb0ELb0EEENS1_19SingleTileSchedulerILb1ELb0ELb1ELi128EEEEEEEEEvNT_6ParamsE --------------------------
	.section	.nv.shared._ZN7cutlass13device_kernelIN5flash19enable_sm80_to_sm89INS1_16FlashAttnFwdSm80INS1_25CollectiveMainloopFwdSm80ILi8ELi1ELb1EN4cute5tupleIJNS5_1CILi128EEENS7_ILi64EEENS7_ILi256EEEEEELi256ENS_10bfloat16_tEfNS_4arch4Sm80ELb1ELb0ELb1ELb1ELb0ELb0ELb1ELb0EEENS1_21CollectiveEpilogueFwdINS6_IJS8_SA_S9_EEENS6_IJNS7_ILi1EEESI_SI_EEESC_SE_Li256ELb1ELb1ELb0ELb0EEENS1_19SingleTileSchedulerILb1ELb0ELb1ELi128EEEEEEEEEvNT_6ParamsE,"aw",@nobits
	.sectionflags	@""
	.align	16


//--------------------- .nv.shared._ZN7cutlass13device_kernelIN5flash19enable_sm80_to_sm89INS1_16FlashAttnFwdSm80INS1_25CollectiveMainloopFwdSm80ILi8ELi1ELb0EN4cute5tupleIJNS5_1CILi128EEENS7_ILi32EEENS7_ILi256EEEEEELi256ENS_10bfloat16_tEfNS_4arch4Sm80ELb1ELb0ELb1ELb1ELb0ELb1ELb1ELb0EEENS1_21CollectiveEpilogueFwdINS6_IJS8_SA_S9_EEENS6_IJNS7_ILi1EEESI_SI_EEESC_SE_Li256ELb1ELb1ELb0ELb0EEENS1_19SingleTileSchedulerILb1ELb0ELb1ELi128EEEEEEEEEvNT_6ParamsE --------------------------
	.section	.nv.shared._ZN7cutlass13device_kernelIN5flash19enable_sm80_to_sm89INS1_16FlashAttnFwdSm80INS1_25CollectiveMainloopFwdSm80ILi8ELi1ELb0EN4cute5tupleIJNS5_1CILi128EEENS7_ILi32EEENS7_ILi256EEEEEELi256ENS_10bfloat16_tEfNS_4arch4Sm80ELb1ELb0ELb1ELb1ELb0ELb1ELb1ELb0EEENS1_21CollectiveEpilogueFwdINS6_IJS8_SA_S9_EEENS6_IJNS7_ILi1EEESI_SI_EEESC_SE_Li256ELb1ELb1ELb0ELb0EEENS1_19SingleTileSchedulerILb1ELb0ELb1ELi128EEEEEEEEEvNT_6ParamsE,"aw",@nobits
	.sectionflags	@""
	.align	16


//--------------------- .nv.shared._ZN7cutlass13device_kernelIN5flash19enable_sm80_to_sm89INS1_16FlashAttnFwdSm80INS1_25CollectiveMainloopFwdSm80ILi8ELi1ELb0EN4cute5tupleIJNS5_1CILi128EEENS7_ILi96EEENS7_ILi256EEEEEELi256ENS_10bfloat16_tEfNS_4arch4Sm80ELb0ELb0ELb1ELb0ELb0ELb0ELb1ELb0EEENS1_21CollectiveEpilogueFwdINS6_IJS8_SA_S9_EEENS6_IJNS7_ILi1EEESI_SI_EEESC_SE_Li256ELb0ELb1ELb0ELb0EEENS1_19SingleTileSchedulerILb0ELb0ELb1ELi128EEEEEEEEEvNT_6ParamsE --------------------------
	.section	.nv.shared._ZN7cutlass13device_kernelIN5flash19enable_sm80_to_sm89INS1_16FlashAttnFwdSm80INS1_25CollectiveMainloopFwdSm80ILi8ELi1ELb0EN4cute5tupleIJNS5_1CILi128EEENS7_ILi96EEENS7_ILi256EEEEEELi256ENS_10bfloat16_tEfNS_4arch4Sm80ELb0ELb0ELb1ELb0ELb0ELb0ELb1ELb0EEENS1_21CollectiveEpilogueFwdINS6_IJS8_SA_S9_EEENS6_IJNS7_ILi1EEESI_SI_EEESC_SE_Li256ELb0ELb1ELb0ELb0EEENS1_19SingleTileSchedulerILb0ELb0ELb1ELi128EEEEEEEEEvNT_6ParamsE,"aw",@nobits
	.sectionflags	@""
	.align	16


//--------------------- .nv.shared._ZN7cutlass13device_kernelIN5flash19enable_sm80_to_sm89INS1_16FlashAttnFwdSm80INS1_25CollectiveMainloopFwdSm80ILi8ELi1ELb0EN4cute5tupleIJNS5_1CILi128EEENS7_ILi96EEENS7_ILi256EEEEEELi256ENS_10bfloat16_tEfNS_4arch4Sm80ELb0ELb0ELb1ELb1ELb0ELb0ELb1ELb0EEENS1_21CollectiveEpilogueFwdINS6_IJS8_SA_S9_EEENS6_IJNS7_ILi1EEESI_SI_EEESC_SE_Li256ELb1ELb1ELb0ELb0EEENS1_19SingleTileSchedulerILb1ELb0ELb1ELi128EEEEEEEEEvNT_6ParamsE --------------------------
	.section	.nv.shared._ZN7cutlass13device_kernelIN5flash19enable_sm80_to_sm89INS1_16FlashAttnFwdSm80INS1_25CollectiveMainloopFwdSm80ILi8ELi1ELb0EN4cute5tupleIJNS5_1CILi128EEENS7_ILi96EEENS7_ILi256EEEEEELi256ENS_10bfloat16_tEfNS_4arch4Sm80ELb0ELb0ELb1ELb1ELb0ELb0ELb1ELb0EEENS1_21CollectiveEpilogueFwdINS6_IJS8_SA_S9_EEENS6_IJNS7_ILi1EEESI_SI_EEESC_SE_Li256ELb1ELb1ELb0ELb0EEENS1_19SingleTileSchedulerILb1ELb0ELb1ELi128EEEEEEEEEvNT_6ParamsE,"aw",@nobits
	.sectionflags	@""
	.align	16


//--------------------- .nv.shared._ZN7cutlass13device_kernelIN5flash19enable_sm80_to_sm89INS1_16FlashAttnFwdSm80INS1_25CollectiveMainloopFwdSm80ILi8ELi1ELb0EN4cute5tupleIJNS5_1CILi128EEENS7_ILi48EEENS7_ILi256EEEEEELi256ENS_10bfloat16_tEfNS_4arch4Sm80ELb0ELb0ELb1ELb1ELb0ELb1ELb1ELb0EEENS1_21CollectiveEpilogueFwdINS6_IJS8_SA_S9_EEENS6_IJNS7_ILi1EEESI_SI_EEESC_SE_Li256ELb1ELb1ELb0ELb0EEENS1_19SingleTileSchedulerILb1ELb0ELb1ELi128EEEEEEEEEvNT_6ParamsE --------------------------
	.section	.nv.shared._ZN7cutlass13device_kernelIN5flash19enable_sm80_to_sm89INS1_16FlashAttnFwdSm80INS1_25CollectiveMainloopFwdSm80ILi8ELi1ELb0EN4cute5tupleIJNS5_1CILi128EEENS7_ILi48EEENS7_ILi256EEEEEELi256ENS_10bfloat16_tEfNS_4arch4Sm80ELb0ELb0ELb1ELb1ELb0ELb1ELb1ELb0EEENS1_21CollectiveEpilogueFwdINS6_IJS8_SA_S9_EEENS6_IJNS7_ILi1EEESI_SI_EEESC_SE_Li256ELb1ELb1ELb0ELb0EEENS1_19SingleTileSchedulerILb1ELb0ELb1ELi128EEEEEEEEEvNT_6ParamsE,"aw",@nobits
	.sectionflags	@""
	.align	16


//--------------------- .nv.shared._ZN7cutlass13device_kernelIN5flash19enable_sm80_to_sm89INS1_16FlashAttnFwdSm80INS1_25CollectiveMainloopFwdSm80ILi8ELi1ELb0EN4cute5tupleIJNS5_1CILi128EEENS7_ILi64EEENS7_ILi256EEEEEELi256ENS_10bfloat16_tEfNS_4arch4Sm80ELb0ELb1ELb1ELb0ELb0ELb0ELb1ELb0EEENS1_21CollectiveEpilogueFwdINS6_IJS8_SA_S9_EEENS6_IJNS7_ILi1EEESI_SI_EEESC_SE_Li256ELb0ELb1ELb0ELb0EEENS1_19SingleTileSchedulerILb0ELb0ELb1ELi128EEEEEEEEEvNT_6ParamsE --------------------------
	.section	.nv.shared._ZN7cutlass13device_kernelIN5flash19enable_sm80_to_sm89INS1_16FlashAttnFwdSm80INS1_25CollectiveMainloopFwdSm80ILi8ELi1ELb0EN4cute5tupleIJNS5_1CILi128EEENS7_ILi64EEENS7_ILi256EEEEEELi256ENS_10bfloat16_tEfNS_4arch4Sm80ELb0ELb1ELb1ELb0ELb0ELb0ELb1ELb0EEENS1_21CollectiveEpilogueFwdINS6_IJS8_SA_S9_EEENS6_IJNS7_ILi1EEESI_SI_EEESC_SE_Li256ELb0ELb1ELb0ELb0EEENS1_19SingleTileSchedulerILb0ELb0ELb1ELi128EEEEEEEEEvNT_6ParamsE,"aw",@nobits
	.sectionflags	@""
	.align	16


//--------------------- .nv.shared._ZN7cutlass13device_kernelIN5flash19enable_sm80_to_sm89INS1_16FlashAttnFwdSm80INS1_25CollectiveMainloopFwdSm80ILi8ELi1ELb0EN4cute5tupleIJNS5_1CILi128EEENS7_ILi64EEENS7_ILi256EEEEEELi256ENS_10bfloat16_tEfNS_4arch4Sm80ELb0ELb1ELb1ELb1ELb0ELb0ELb1ELb0EEENS1_21CollectiveEpilogueFwdINS6_IJS8_SA_S9_EEENS6_IJNS7_ILi1EEESI_SI_EEESC_SE_Li256ELb1ELb1ELb0ELb0EEENS1_19SingleTileSchedulerILb1ELb0ELb1ELi128EEEEEEEEEvNT_6ParamsE --------------------------
	.section	.nv.shared._ZN7cutlass13device_kernelIN5flash19enable_sm80_to_sm89INS1_16FlashAttnFwdSm80INS1_25CollectiveMainloopFwdSm80ILi8ELi1ELb0EN4cute5tupleIJNS5_1CILi128EEENS7_ILi64EEENS7_ILi256EEEEEELi256ENS_10bfloat16_tEfNS_4arch4Sm80ELb0ELb1ELb1ELb1ELb0ELb0ELb1ELb0EEENS1_21CollectiveEpilogueFwdINS6_IJS8_SA_S9_EEENS6_IJNS7_ILi1EEESI_SI_EEESC_SE_Li256ELb1ELb1ELb0ELb0EEENS1_19SingleTileSchedulerILb1ELb0ELb1ELi128EEEEEEEEEvNT_6ParamsE,"aw",@nobits
	.sectionflags	@""
	.align	16


//--------------------- .nv.shared._ZN7cutlass13device_kernelIN5flash19enable_sm80_to_sm89INS1_16FlashAttnFwdSm80INS1_25CollectiveMainloopFwdSm80ILi8ELi1ELb0EN4cute5tupleIJNS5_1CILi128EEENS7_ILi48EEENS7_ILi256EEEEEELi256ENS_10bfloat16_tEfNS_4arch4Sm80ELb0ELb1ELb1ELb1ELb0ELb1ELb1ELb0EEENS1_21CollectiveEpilogueFwdINS6_IJS8_SA_S9_EEENS6_IJNS7_ILi1EEESI_SI_EEESC_SE_Li256ELb1ELb1ELb0ELb0EEENS1_19SingleTileSchedulerILb1ELb0ELb1ELi128EEEEEEEEEvNT_6ParamsE --------------------------
	.section	.nv.shared._ZN7cutlass13device_kernelIN5flash19enable_sm80_to_sm89INS1_16FlashAttnFwdSm80INS1_25CollectiveMainloopFwdSm80ILi8ELi1ELb0EN4cute5tupleIJNS5_1CILi128EEENS7_ILi48EEENS7_ILi256EEEEEELi256ENS_10bfloat16_tEfNS_4arch4Sm80ELb0ELb1ELb1ELb1ELb0ELb1ELb1ELb0EEENS1_21CollectiveEpilogueFwdINS6_IJS8_SA_S9_EEENS6_IJNS7_ILi1EEESI_SI_EEESC_SE_Li256ELb1ELb1ELb0ELb0EEENS1_19SingleTileSchedulerILb1ELb0ELb1ELi128EEEEEEEEEvNT_6ParamsE,"aw",@nobits
	.sectionflags	@""
	.align	16


//--------------------- .nv.shared._ZN7cutlass13device_kernelIN5flash19enable_sm80_to_sm89INS1_16FlashAttnFwdSm80INS1_25CollectiveMainloopFwdSm80ILi8ELi1ELb0EN4cute5tupleIJNS5_1CILi128EEENS7_ILi96EEENS7_ILi256EEEEEELi256ENS_10bfloat16_tEfNS_4arch4Sm80ELb1ELb0ELb1ELb0ELb0ELb0ELb1ELb0EEENS1_21CollectiveEpilogueFwdINS6_IJS8_SA_S9_EEENS6_IJNS7_ILi1EEESI_SI_EEESC_SE_Li256ELb0ELb1ELb0ELb0EEENS1_30DynamicPersistentTileSchedulerILi256ELi256ELb0ELb1ELb0EEEEEEEEEvNT_6ParamsE --------------------------
	.section	.nv.shared._ZN7cutlass13device_kernelIN5flash19enable_sm80_to_sm89INS1_16FlashAttnFwdSm80INS1_25CollectiveMainloopFwdSm80ILi8ELi1ELb0EN4cute5tupleIJNS5_1CILi128EEENS7_ILi96EEENS7_ILi256EEEEEELi256ENS_10bfloat16_tEfNS_4arch4Sm80ELb1ELb0ELb1ELb0ELb0ELb0ELb1ELb0EEENS1_21CollectiveEpilogueFwdINS6_IJS8_SA_S9_EEENS6_IJNS7_ILi1EEESI_SI_EEESC_SE_Li256ELb0ELb1ELb0ELb0EEENS1_30DynamicPersistentTileSchedulerILi256ELi256ELb0ELb1ELb0EEEEEEEEEvNT_6ParamsE,"aw",@nobits
	.sectionflags	@""
	.align	16


//--------------------- .nv.shared._ZN7cutlass13device_kernelIN5flash19enable_sm80_to_sm89INS1_16FlashAttnFwdSm80INS1_25CollectiveMainloopFwdSm80ILi8ELi1ELb0EN4cute5tupleIJNS5_1CILi128EEENS7_ILi96EEENS7_ILi256EEEEEELi256ENS_10bfloat16_tEfNS_4arch4Sm80ELb1ELb0ELb1ELb1ELb0ELb0ELb1ELb0EEENS1_21CollectiveEpilogueFwdINS6_IJS8_SA_S9_EEENS6_IJNS7_ILi1EEESI_SI_EEESC_SE_Li256ELb1ELb1ELb0ELb0EEENS1_19SingleTileSchedulerILb1ELb0ELb1ELi128EEEEEEEEEvNT_6ParamsE --------------------------
	.section	.nv.shared._ZN7cutlass13device_kernelIN5flash19enable_sm80_to_sm89INS1_16FlashAttnFwdSm80INS1_25CollectiveMainloopFwdSm80ILi8ELi1ELb0EN4cute5tupleIJNS5_1CILi128EEENS7_ILi96EEENS7_ILi256EEEEEELi256ENS_10bfloat16_tEfNS_4arch4Sm80ELb1ELb0ELb1ELb1ELb0ELb0ELb1ELb0EEENS1_21CollectiveEpilogueFwdINS6_IJS8_SA_S9_EEENS6_IJNS7_ILi1EEESI_SI_EEESC_SE_Li256ELb1ELb1ELb0ELb0EEENS1_19SingleTileSchedulerILb1ELb0ELb1ELi128EEEEEEEEEvNT_6ParamsE,"aw",@nobits
	.sectionflags	@""
	.align	16


//--------------------- .nv.shared._ZN7cutlass13device_kernelIN5flash19enable_sm80_to_sm89INS1_16FlashAttnFwdSm80INS1_25CollectiveMainloopFwdSm80ILi8ELi1ELb0EN4cute5tupleIJNS5_1CILi128EEENS7_ILi48EEENS7_ILi256EEEEEELi256ENS_10bfloat16_tEfNS_4arch4Sm80ELb1ELb0ELb1ELb1ELb0ELb1ELb1ELb0EEENS1_21CollectiveEpilogueFwdINS6_IJS8_SA_S9_EEENS6_IJNS7_ILi1EEESI_SI_EEESC_SE_Li256ELb1ELb1ELb0ELb0EEENS1_19SingleTileSchedulerILb1ELb0ELb1ELi128EEEEEEEEEvNT_6ParamsE --------------------------
	.section	.nv.shared._ZN7cutlass13device_kernelIN5flash19enable_sm80_to_sm89INS1_16FlashAttnFwdSm80INS1_25CollectiveMainloopFwdSm80ILi8ELi1ELb0EN4cute5tupleIJNS5_1CILi128EEENS7_ILi48EEENS7_ILi256EEEEEELi256ENS_10bfloat16_tEfNS_4arch4Sm80ELb1ELb0ELb1ELb1ELb0ELb1ELb1ELb0EEENS1_21CollectiveEpilogueFwdINS6_IJS8_SA_S9_EEENS6_IJNS7_ILi1EEESI_SI_EEESC_SE_Li256ELb1ELb1ELb0ELb0EEENS1_19SingleTileSchedulerILb1ELb0ELb1ELi128EEEEEEEEEvNT_6ParamsE,"aw",@nobits
	.sectionflags	@""
	.align	16


//--------------------- .nv.shared._ZN7cutlass13device_kernelIN5flash19enable_sm80_to_sm89INS1_16FlashAttnFwdSm80INS1_25CollectiveMainloopFwdSm80ILi8ELi1ELb1EN4cute5tupleIJNS5_1CILi128EEENS7_ILi64EEENS7_ILi256EEEEEELi256ENS_10bfloat16_tEfNS_4arch4Sm80ELb0ELb0ELb0ELb0ELb0ELb0ELb1ELb0EEENS1_21CollectiveEpilogueFwdINS6_IJS8_SA_S9_EEENS6_IJNS7_ILi1EEESI_SI_EEESC_SE_Li256ELb0ELb1ELb0ELb0EEENS1_19SingleTileSchedulerILb0ELb0ELb1ELi128EEEEEEEEEvNT_6ParamsE --------------------------
	.section	.nv.shared._ZN7cutlass13device_kernelIN5flash19enable_sm80_to_sm89INS1_16FlashAttnFwdSm80INS1_25CollectiveMainloopFwdSm80ILi8ELi1ELb1EN4cute5tupleIJNS5_1CILi128EEENS7_ILi64EEENS7_ILi256EEEEEELi256ENS_10bfloat16_tEfNS_4arch4Sm80ELb0ELb0ELb0ELb0ELb0ELb0ELb1ELb0EEENS1_21CollectiveEpilogueFwdINS6_IJS8_SA_S9_EEENS6_IJNS7_ILi1EEESI_SI_EEESC_SE_Li256ELb0ELb1ELb0ELb0EEENS1_19SingleTileSchedulerILb0ELb0ELb1ELi128EEEEEEEEEvNT_6ParamsE,"aw",@nobits
	.sectionflags	@""
	.align	16


//--------------------- .nv.shared._ZN7cutlass13device_kernelIN5flash19enable_sm80_to_sm89INS1_16FlashAttnFwdSm80INS1_25CollectiveMainloopFwdSm80ILi8ELi1ELb1EN4cute5tupleIJNS5_1CILi128EEENS7_ILi64EEENS7_ILi256EEEEEELi256ENS_10bfloat16_tEfNS_4arch4Sm80ELb0ELb0ELb0ELb1ELb0ELb0ELb1ELb0EEENS1_21CollectiveEpilogueFwdINS6_IJS8_SA_S9_EEENS6_IJNS7_ILi1EEESI_SI_EEESC_SE_Li256ELb1ELb1ELb0ELb0EEENS1_19SingleTileSchedulerILb1ELb0ELb1ELi128EEEEEEEEEvNT_6ParamsE --------------------------
	.section	.nv.shared._ZN7cutlass13device_kernelIN5flash19enable_sm80_to_sm89INS1_16FlashAttnFwdSm80INS1_25CollectiveMainloopFwdSm80ILi8ELi1ELb1EN4cute5tupleIJNS5_1CILi128EEENS7_ILi64EEENS7_ILi256EEEEEELi256ENS_10bfloat16_tEfNS_4arch4Sm80ELb0ELb0ELb0ELb1ELb0ELb0ELb1ELb0EEENS1_21CollectiveEpilogueFwdINS6_IJS8_SA_S9_EEENS6_IJNS7_ILi1EEESI_SI_EEESC_SE_Li256ELb1ELb1ELb0ELb0EEENS1_19SingleTileSchedulerILb1ELb0ELb1ELi128EEEEEEEEEvNT_6ParamsE,"aw",@nobits
	.sectionflags	@""
	.align	16


//--------------------- .nv.shared._ZN7cutlass13device_kernelIN5flash19enable_sm80_to_sm89INS1_16FlashAttnFwdSm80INS1_25CollectiveMainloopFwdSm80ILi8ELi1ELb0EN4cute5tupleIJNS5_1CILi128EEENS7_ILi32EEENS7_ILi256EEEEEELi256ENS_10bfloat16_tEfNS_4arch4Sm80ELb0ELb0ELb0ELb1ELb0ELb1ELb1ELb0EEENS1_21CollectiveEpilogueFwdINS6_IJS8_SA_S9_EEENS6_IJNS7_ILi1EEESI_SI_EEESC_SE_Li256ELb1ELb1ELb0ELb0EEENS1_19SingleTileSchedulerILb1ELb0ELb1ELi128EEEEEEEEEvNT_6ParamsE --------------------------
	.section	.nv.shared._ZN7cutlass13device_kernelIN5flash19enable_sm80_to_sm89INS1_16FlashAttnFwdSm80INS1_25CollectiveMainloopFwdSm80ILi8ELi1ELb0EN4cute5tupleIJNS5_1CILi128EEENS7_ILi32EEENS7_ILi256EEEEEELi256ENS_10bfloat16_tEfNS_4arch4Sm80ELb0ELb0ELb0ELb1ELb0ELb1ELb1ELb0EEENS1_21CollectiveEpilogueFwdINS6_IJS8_SA_S9_EEENS6_IJNS7_ILi1EEESI_SI_EEESC_SE_Li256ELb1ELb1ELb0ELb0EEENS1_19SingleTileSchedulerILb1ELb0ELb1ELi128EEEEEEEEEvNT_6ParamsE,"aw",@nobits
	.sectionflags	@""
	.align	16


//--------------------- .nv.shared._ZN7cutlass13device_kernelIN5flash19enable_sm80_to_sm89INS1_16FlashAttnFwdSm80INS1_25CollectiveMainloopFwdSm80ILi8ELi1ELb1EN4cute5tupleIJNS5_1CILi128EEENS7_ILi48EEENS7_ILi256EEEEEELi256ENS_10bfloat16_tEfNS_4arch4Sm80ELb0ELb1ELb0ELb0ELb0ELb0ELb1ELb0EEENS1_21CollectiveEpilogueFwdINS6_IJS8_SA_S9_EEENS6_IJNS7_ILi1EEESI_SI_EEESC_SE_Li256ELb0ELb1ELb0ELb0EEENS1_19SingleTileSchedulerILb0ELb0ELb1ELi128EEEEEEEEEvNT_6ParamsE --------------------------
	.section	.nv.shared._ZN7cutlass13device_kernelIN5flash19enable_sm80_to_sm89INS1_16FlashAttnFwdSm80INS1_25CollectiveMainloopFwdSm80ILi8ELi1ELb1EN4cute5tupleIJNS5_1CILi128EEENS7_ILi48EEENS7_ILi256EEEEEELi256ENS_10bfloat16_tEfNS_4arch4Sm80ELb0ELb1ELb0ELb0ELb0ELb0ELb1ELb0EEENS1_21CollectiveEpilogueFwdINS6_IJS8_SA_S9_EEENS6_IJNS7_ILi1EEESI_SI_EEESC_SE_Li256ELb0ELb1ELb0ELb0EEENS1_19SingleTileSchedulerILb0ELb0ELb1ELi128EEEEEEEEEvNT_6ParamsE,"aw",@nobits
	.sectionflags	@""
	.align	16


//--------------------- .nv.shared._ZN7cutlass13device_kernelIN5flash19enable_sm80_to_sm89INS1_16FlashAttnFwdSm80INS1_25CollectiveMainloopFwdSm80ILi8ELi1ELb1EN4cute5tupleIJNS5_1CILi128EEENS7_ILi48EEENS7_ILi256EEEEEELi256ENS_10bfloat16_tEfNS_4arch4Sm80ELb0ELb1ELb0ELb1ELb0ELb0ELb1ELb0EEENS1_21CollectiveEpilogueFwdINS6_IJS8_SA_S9_EEENS6_IJNS7_ILi1EEESI_SI_EEESC_SE_Li256ELb1ELb1ELb0ELb0EEENS1_19SingleTileSchedulerILb1ELb0ELb1ELi128EEEEEEEEEvNT_6ParamsE --------------------------
	.section	.nv.shared._ZN7cutlass13device_kernelIN5flash19enable_sm80_to_sm89INS1_16FlashAttnFwdSm80INS1_25CollectiveMainloopFwdSm80ILi8ELi1ELb1EN4cute5tupleIJNS5_1CILi128EEENS7_ILi48EEENS7_ILi256EEEEEELi256ENS_10bfloat16_tEfNS_4arch4Sm80ELb0ELb1ELb0ELb1ELb0ELb0ELb1ELb0EEENS1_21CollectiveEpilogueFwdINS6_IJS8_SA_S9_EEENS6_IJNS7_ILi1EEESI_SI_EEESC_SE_Li256ELb1ELb1ELb0ELb0EEENS1_19SingleTileSchedulerILb1ELb0ELb1ELi128EEEEEEEEEvNT_6ParamsE,"aw",@nobits
	.sectionflags	@""
	.align	16


//--------------------- .nv.shared._ZN7cutlass13device_kernelIN5flash19enable_sm80_to_sm89INS1_16FlashAttnFwdSm80INS1_25CollectiveMainloopFwdSm80ILi8ELi1ELb0EN4cute5tupleIJNS5_1CILi128EEENS7_ILi32EEENS7_ILi256EEEEEELi256ENS_10bfloat16_tEfNS_4arch4Sm80ELb0ELb1ELb0ELb1ELb0ELb1ELb1ELb0EEENS1_21CollectiveEpilogueFwdINS6_IJS8_SA_S9_EEENS6_IJNS7_ILi1EEESI_SI_EEESC_SE_Li256ELb1ELb1ELb0ELb0EEENS1_19SingleTileSchedulerILb1ELb0ELb1ELi128EEEEEEEEEvNT_6ParamsE --------------------------
	.section	.nv.shared._ZN7cutlass13device_kernelIN5flash19enable_sm80_to_sm89INS1_16FlashAttnFwdSm80INS1_25CollectiveMainloopFwdSm80ILi8ELi1ELb0EN4cute5tupleIJNS5_1CILi128EEENS7_ILi32EEENS7_ILi256EEEEEELi256ENS_10bfloat16_tEfNS_4arch4Sm80ELb0ELb1ELb0ELb1ELb0ELb1ELb1ELb0EEENS1_21CollectiveEpilogueFwdINS6_IJS8_SA_S9_EEENS6_IJNS7_ILi1EEESI_SI_EEESC_SE_Li256ELb1ELb1ELb0ELb0EEENS1_19SingleTileSchedulerILb1ELb0ELb1ELi128EEEEEEEEEvNT_6ParamsE,"aw",@nobits
	.sectionflags	@""
	.align	16


//--------------------- .nv.shared._ZN7cutlass13device_kernelIN5flash19enable_sm80_to_sm89INS1_16FlashAttnFwdSm80INS1_25CollectiveMainloopFwdSm80ILi8ELi1ELb1EN4cute5tupleIJNS5_1CILi128EEENS7_ILi64EEENS7_ILi256EEEEEELi256ENS_10bfloat16_tEfNS_4arch4Sm80ELb1ELb0ELb0ELb0ELb0ELb0ELb1ELb0EEENS1_21CollectiveEpilogueFwdINS6_IJS8_SA_S9_EEENS6_IJNS7_ILi1EEESI_SI_EEESC_SE_Li256ELb0ELb1ELb0ELb0EEENS1_30DynamicPersistentTileSchedulerILi256ELi256ELb0ELb1ELb0EEEEEEEEEvNT_6ParamsE --------------------------
	.section	.nv.shared._ZN7cutlass13device_kernelIN5flash19enable_sm80_to_sm89INS1_16FlashAttnFwdSm80INS1_25CollectiveMainloopFwdSm80ILi8ELi1ELb1EN4cute5tupleIJNS5_1CILi128EEENS7_ILi64EEENS7_ILi256EEEEEELi256ENS_10bfloat16_tEfNS_4arch4Sm80ELb1ELb0ELb0ELb0ELb0ELb0ELb1ELb0EEENS1_21CollectiveEpilogueFwdINS6_IJS8_SA_S9_EEENS6_IJNS7_ILi1EEESI_SI_EEESC_SE_Li256ELb0ELb1ELb0ELb0EEENS1_30DynamicPersistentTileSchedulerILi256ELi256ELb0ELb1ELb0EEEEEEEEEvNT_6ParamsE,"aw",@nobits
	.sectionflags	@""
	.align	16


//--------------------- .nv.shared._ZN7cutlass13device_kernelIN5flash19enable_sm80_to_sm89INS1_16FlashAttnFwdSm80INS1_25CollectiveMainloopFwdSm80ILi8ELi1ELb1EN4cute5tupleIJNS5_1CILi128EEENS7_ILi64EEENS7_ILi256EEEEEELi256ENS_10bfloat16_tEfNS_4arch4Sm80ELb1ELb0ELb0ELb1ELb0ELb0ELb1ELb0EEENS1_21CollectiveEpilogueFwdINS6_IJS8_SA_S9_EEENS6_IJNS7_ILi1EEESI_SI_EEESC_SE_Li256ELb1ELb1ELb0ELb0EEENS1_19SingleTileSchedulerILb1ELb0ELb1ELi128EEEEEEEEEvNT_6ParamsE --------------------------
	.section	.nv.shared._ZN7cutlass13device_kernelIN5flash19enable_sm80_to_sm89INS1_16FlashAttnFwdSm80INS1_25CollectiveMainloopFwdSm80ILi8ELi1ELb1EN4cute5tupleIJNS5_1CILi128EEENS7_ILi64EEENS7_ILi256EEEEEELi256ENS_10bfloat16_tEfNS_4arch4Sm80ELb1ELb0ELb0ELb1ELb0ELb0ELb1ELb0EEENS1_21CollectiveEpilogueFwdINS6_IJS8_SA_S9_EEENS6_IJNS7_ILi1EEESI_SI_EEESC_SE_Li256ELb1ELb1ELb0ELb0EEENS1_19SingleTileSchedulerILb1ELb0ELb1ELi128EEEEEEEEEvNT_6ParamsE,"aw",@nobits
	.sectionflags	@""
	.align	16


//--------------------- .nv.shared._ZN7cutlass13device_kernelIN5flash19enable_sm80_to_sm89INS1_16FlashAttnFwdSm80INS1_25CollectiveMainloopFwdSm80ILi8ELi1ELb0EN4cute5tupleIJNS5_1CILi128EEENS7_ILi32EEENS7_ILi256EEEEEELi256ENS_10bfloat16_tEfNS_4arch4Sm80ELb1ELb0ELb0ELb1ELb0ELb1ELb1ELb0EEENS1_21CollectiveEpilogueFwdINS6_IJS8_SA_S9_EEENS6_IJNS7_ILi1EEESI_SI_EEESC_SE_Li256ELb1ELb1ELb0ELb0EEENS1_19SingleTileSchedulerILb1ELb0ELb1ELi128EEEEEEEEEvNT_6ParamsE --------------------------
	.section	.nv.shared._ZN7cutlass13device_kernelIN5flash19enable_sm80_to_sm89INS1_16FlashAttnFwdSm80INS1_25CollectiveMainloopFwdSm80ILi8ELi1ELb0EN4cute5tupleIJNS5_1CILi128EEENS7_ILi32EEENS7_ILi256EEEEEELi256ENS_10bfloat16_tEfNS_4arch4Sm80ELb1ELb0ELb0ELb1ELb0ELb1ELb1ELb0EEENS1_21CollectiveEpilogueFwdINS6_IJS8_SA_S9_EEENS6_IJNS7_ILi1EEESI_SI_EEESC_SE_Li256ELb1ELb1ELb0ELb0EEENS1_19SingleTileSchedulerILb1ELb0ELb1ELi128EEEEEEEEEvNT_6ParamsE,"aw",@nobits
	.sectionflags	@""
	.align	16


//--------------------- .nv.shared._ZN7cutlass13device_kernelIN5flash19enable_sm80_to_sm89INS1_16FlashAttnFwdSm80INS1_25CollectiveMainloopFwdSm80ILi8ELi1ELb0EN4cute5tupleIJNS5_1CILi128EEENS7_ILi96EEENS7_ILi256EEEEEELi256ENS_10bfloat16_tEfNS_4arch4Sm80ELb0ELb0ELb0ELb0ELb0ELb0ELb1ELb0EEENS1_21CollectiveEpilogueFwdINS6_IJS8_SA_S9_EEENS6_IJNS7_ILi1EEESI_SI_EEESC_SE_Li256ELb0ELb1ELb0ELb0EEENS1_19SingleTileSchedulerILb0ELb0ELb1ELi128EEEEEEEEEvNT_6ParamsE --------------------------
	.section	.nv.shared._ZN7cutlass13device_kernelIN5flash19enable_sm80_to_sm89INS1_16FlashAttnFwdSm80INS1_25CollectiveMainloopFwdSm80ILi8ELi1ELb0EN4cute5tupleIJNS5_1CILi128EEENS7_ILi96EEENS7_ILi256EEEEEELi256ENS_10bfloat16_tEfNS_4arch4Sm80ELb0ELb0ELb0ELb0ELb0ELb0ELb1ELb0EEENS1_21CollectiveEpilogueFwdINS6_IJS8_SA_S9_EEENS6_IJNS7_ILi1EEESI_SI_EEESC_SE_Li256ELb0ELb1ELb0ELb0EEENS1_19SingleTileSchedulerILb0ELb0ELb1ELi128EEEEEEEEEvNT_6ParamsE,"aw",@nobits
	.sectionflags	@""
	.align	16


//--------------------- .nv.shared._ZN7cutlass13device_kernelIN5flash19enable_sm80_to_sm89INS1_16FlashAttnFwdSm80INS1_25CollectiveMainloopFwdSm80ILi8ELi1ELb0EN4cute5tupleIJNS5_1CILi128EEENS7_ILi96EEENS7_ILi256EEEEEELi256ENS_10bfloat16_tEfNS_4arch4Sm80ELb0ELb0ELb0ELb1ELb0ELb0ELb1ELb0EEENS1_21CollectiveEpilogueFwdINS6_IJS8_SA_S9_EEENS6_IJNS7_ILi1EEESI_SI_EEESC_SE_Li256ELb1ELb1ELb0ELb0EEENS1_19SingleTileSchedulerILb1ELb0ELb1ELi128EEEEEEEEEvNT_6ParamsE --------------------------
	.section	.nv.shared._ZN7cutlass13device_kernelIN5flash19enable_sm80_to_sm89INS1_16FlashAttnFwdSm80INS1_25CollectiveMainloopFwdSm80ILi8ELi1ELb0EN4cute5tupleIJNS5_1CILi128EEENS7_ILi96EEENS7_ILi256EEEEEELi256ENS_10bfloat16_tEfNS_4arch4Sm80ELb0ELb0ELb0ELb1ELb0ELb0ELb1ELb0EEENS1_21CollectiveEpilogueFwdINS6_IJS8_SA_S9_EEENS6_IJNS7_ILi1EEESI_SI_EEESC_SE_Li256ELb1ELb1ELb0ELb0EEENS1_19SingleTileSchedulerILb1ELb0ELb1ELi128EEEEEEEEEvNT_6ParamsE,"aw",@nobits
	.sectionflags	@""
	.align	16


//--------------------- .nv.shared._ZN7cutlass13device_kernelIN5flash19enable_sm80_to_sm89INS1_16FlashAttnFwdSm80INS1_25CollectiveMainloopFwdSm80ILi8ELi1ELb0EN4cute5tupleIJNS5_1CILi128EEENS7_ILi48EEENS7_ILi256EEEEEELi256ENS_10bfloat16_tEfNS_4arch4Sm80ELb0ELb0ELb0ELb1ELb0ELb1ELb1ELb0EEENS1_21CollectiveEpilogueFwdINS6_IJS8_SA_S9_EEENS6_IJNS7_ILi1EEESI_SI_EEESC_SE_Li256ELb1ELb1ELb0ELb0EEENS1_19SingleTileSchedulerILb1ELb0ELb1ELi128EEEEEEEEEvNT_6ParamsE --------------------------
	.section	.nv.shared._ZN7cutlass13device_kernelIN5flash19enable_sm80_to_sm89INS1_16FlashAttnFwdSm80INS1_25CollectiveMainloopFwdSm80ILi8ELi1ELb0EN4cute5tupleIJNS5_1CILi128EEENS7_ILi48EEENS7_ILi256EEEEEELi256ENS_10bfloat16_tEfNS_4arch4Sm80ELb0ELb0ELb0ELb1ELb0ELb1ELb1ELb0EEENS1_21CollectiveEpilogueFwdINS6_IJS8_SA_S9_EEENS6_IJNS7_ILi1EEESI_SI_EEESC_SE_Li256ELb1ELb1ELb0ELb0EEENS1_19SingleTileSchedulerILb1ELb0ELb1ELi128EEEEEEEEEvNT_6ParamsE,"aw",@nobits
	.sectionflags	@""
	.align	16


//--------------------- .nv.shared._ZN7cutlass13device_kernelIN5flash19enable_sm80_to_sm89INS1_16FlashAttnFwdSm80INS1_25CollectiveMainloopFwdSm80ILi8ELi1ELb0EN4cute5tupleIJNS5_1CILi128EEENS7_ILi64EEENS7_ILi256EEEEEELi256ENS_10bfloat16_tEfNS_4arch4Sm80ELb0ELb1ELb0ELb0ELb0ELb0ELb1ELb0EEENS1_21CollectiveEpilogueFwdINS6_IJS8_SA_S9_EEENS6_IJNS7_ILi1EEESI_SI_EEESC_SE_Li256ELb0ELb1ELb0ELb0EEENS1_19SingleTileSchedulerILb0ELb0ELb1ELi128EEEEEEEEEvNT_6ParamsE --------------------------
	.section	.nv.shared._ZN7cutlass13device_kernelIN5flash19enable_sm80_to_sm89INS1_16FlashAttnFwdSm80INS1_25CollectiveMainloopFwdSm80ILi8ELi1ELb0EN4cute5tupleIJNS5_1CILi128EEENS7_ILi64EEENS7_ILi256EEEEEELi256ENS_10bfloat16_tEfNS_4arch4Sm80ELb0ELb1ELb0ELb0ELb0ELb0ELb1ELb0EEENS1_21CollectiveEpilogueFwdINS6_IJS8_SA_S9_EEENS6_IJNS7_ILi1EEESI_SI_EEESC_SE_Li256ELb0ELb1ELb0ELb0EEENS1_19SingleTileSchedulerILb0ELb0ELb1ELi128EEEEEEEEEvNT_6ParamsE,"aw",@nobits
	.sectionflags	@""
	.align	16


//--------------------- .nv.shared._ZN7cutlass13device_kernelIN5flash19enable_sm80_to_sm89INS1_16FlashAttnFwdSm80INS1_25CollectiveMainloopFwdSm80ILi8ELi1ELb0EN4cute5tupleIJNS5_1CILi128EEENS7_ILi64EEENS7_ILi256EEEEEELi256ENS_10bfloat16_tEfNS_4arch4Sm80ELb0ELb1ELb0ELb1ELb0ELb0ELb1ELb0EEENS1_21CollectiveEpilogueFwdINS6_IJS8_SA_S9_EEENS6_IJNS7_ILi1EEESI_SI_EEESC_SE_Li256ELb1ELb1ELb0ELb0EEENS1_19SingleTileSchedulerILb1ELb0ELb1ELi128EEEEEEEEEvNT_6ParamsE --------------------------
	.section	.nv.shared._ZN7cutlass13device_kernelIN5flash19enable_sm80_to_sm89INS1_16FlashAttnFwdSm80INS1_25CollectiveMainloopFwdSm80ILi8ELi1ELb0EN4cute5tupleIJNS5_1CILi128EEENS7_ILi64EEENS7_ILi256EEEEEELi256ENS_10bfloat16_tEfNS_4arch4Sm80ELb0ELb1ELb0ELb1ELb0ELb0ELb1ELb0EEENS1_21CollectiveEpilogueFwdINS6_IJS8_SA_S9_EEENS6_IJNS7_ILi1EEESI_SI_EEESC_SE_Li256ELb1ELb1ELb0ELb0EEENS1_19SingleTileSchedulerILb1ELb0ELb1ELi128EEEEEEEEEvNT_6ParamsE,"aw",@nobits
	.sectionflags	@""
	.align	16


//--------------------- .nv.shared._ZN7cutlass13device_kernelIN5flash19enable_sm80_to_sm89INS1_16FlashAttnFwdSm80INS1_25CollectiveMainloopFwdSm80ILi8ELi1ELb0EN4cute5tupleIJNS5_1CILi128EEENS7_ILi48EEENS7_ILi256EEEEEELi256ENS_10bfloat16_tEfNS_4arch4Sm80ELb0ELb1ELb0ELb1ELb0ELb1ELb1ELb0EEENS1_21CollectiveEpilogueFwdINS6_IJS8_SA_S9_EEENS6_IJNS7_ILi1EEESI_SI_EEESC_SE_Li256ELb1ELb1ELb0ELb0EEENS1_19SingleTileSchedulerILb1ELb0ELb1ELi128EEEEEEEEEvNT_6ParamsE --------------------------
	.section	.nv.shared._ZN7cutlass13device_kernelIN5flash19enable_sm80_to_sm89INS1_16FlashAttnFwdSm80INS1_25CollectiveMainloopFwdSm80ILi8ELi1ELb0EN4cute5tupleIJNS5_1CILi128EEENS7_ILi48EEENS7_ILi256EEEEEELi256ENS_10bfloat16_tEfNS_4arch4Sm80ELb0ELb1ELb0ELb1ELb0ELb1ELb1ELb0EEENS1_21CollectiveEpilogueFwdINS6_IJS8_SA_S9_EEENS6_IJNS7_ILi1EEESI_SI_EEESC_SE_Li256ELb1ELb1ELb0ELb0EEENS1_19SingleTileSchedulerILb1ELb0ELb1ELi128EEEEEEEEEvNT_6ParamsE,"aw",@nobits
	.sectionflags	@""
	.align	16


//--------------------- .nv.shared._ZN7cutlass13device_kernelIN5flash19enable_sm80_to_sm89INS1_16FlashAttnFwdSm80INS1_25CollectiveMainloopFwdSm80ILi8ELi1ELb0EN4cute5tupleIJNS5_1CILi128EEENS7_ILi96EEENS7_ILi256EEEEEELi256ENS_10bfloat16_tEfNS_4arch4Sm80ELb1ELb0ELb0ELb0ELb0ELb0ELb1ELb0EEENS1_21CollectiveEpilogueFwdINS6_IJS8_SA_S9_EEENS6_IJNS7_ILi1EEESI_SI_EEESC_SE_Li256ELb0ELb1ELb0ELb0EEENS1_30DynamicPersistentTileSchedulerILi256ELi256ELb0ELb1ELb0EEEEEEEEEvNT_6ParamsE --------------------------
	.section	.nv.shared._ZN7cutlass13device_kernelIN5flash19enable_sm80_to_sm89INS1_16FlashAttnFwdSm80INS1_25CollectiveMainloopFwdSm80ILi8ELi1ELb0EN4cute5tupleIJNS5_1CILi128EEENS7_ILi96EEENS7_ILi256EEEEEELi256ENS_10bfloat16_tEfNS_4arch4Sm80ELb1ELb0ELb0ELb0ELb0ELb0ELb1ELb0EEENS1_21CollectiveEpilogueFwdINS6_IJS8_SA_S9_EEENS6_IJNS7_ILi1EEESI_SI_EEESC_SE_Li256ELb0ELb1ELb0ELb0EEENS1_30DynamicPersistentTileSchedulerILi256ELi256ELb0ELb1ELb0EEEEEEEEEvNT_6ParamsE,"aw",@nobits
	.sectionflags	@""
	.align	16


//--------------------- .nv.shared._ZN7cutlass13device_kernelIN5flash19enable_sm80_to_sm89INS1_16FlashAttnFwdSm80INS1_25CollectiveMainloopFwdSm80ILi8ELi1ELb0EN4cute5tupleIJNS5_1CILi128EEENS7_ILi96EEENS7_ILi256EEEEEELi256ENS_10bfloat16_tEfNS_4arch4Sm80ELb1ELb0ELb0ELb1ELb0ELb0ELb1ELb0EEENS1_21CollectiveEpilogueFwdINS6_IJS8_SA_S9_EEENS6_IJNS7_ILi1EEESI_SI_EEESC_SE_Li256ELb1ELb1ELb0ELb0EEENS1_19SingleTileSchedulerILb1ELb0ELb1ELi128EEEEEEEEEvNT_6ParamsE --------------------------
	.section	.nv.shared._ZN7cutlass13device_kernelIN5flash19enable_sm80_to_sm89INS1_16FlashAttnFwdSm80INS1_25CollectiveMainloopFwdSm80ILi8ELi1ELb0EN4cute5tupleIJNS5_1CILi128EEENS7_ILi96EEENS7_ILi256EEEEEELi256ENS_10bfloat16_tEfNS_4arch4Sm80ELb1ELb0ELb0ELb1ELb0ELb0ELb1ELb0EEENS1_21CollectiveEpilogueFwdINS6_IJS8_SA_S9_EEENS6_IJNS7_ILi1EEESI_SI_EEESC_SE_Li256ELb1ELb1ELb0ELb0EEENS1_19SingleTileSchedulerILb1ELb0ELb1ELi128EEEEEEEEEvNT_6ParamsE,"aw",@nobits
	.sectionflags	@""
	.align	16


//--------------------- .nv.shared._ZN7cutlass13device_kernelIN5flash19enable_sm80_to_sm89INS1_16FlashAttnFwdSm80INS1_25CollectiveMainloopFwdSm80ILi8ELi1ELb0EN4cute5tupleIJNS5_1CILi128EEENS7_ILi48EEENS7_ILi256EEEEEELi256ENS_10bfloat16_tEfNS_4arch4Sm80ELb1ELb0ELb0ELb1ELb0ELb1ELb1ELb0EEENS1_21CollectiveEpilogueFwdINS6_IJS8_SA_S9_EEENS6_IJNS7_ILi1EEESI_SI_EEESC_SE_Li256ELb1ELb1ELb0ELb0EEENS1_19SingleTileSchedulerILb1ELb0ELb1ELi128EEEEEEEEEvNT_6ParamsE --------------------------
	.section	.nv.shared._ZN7cutlass13device_kernelIN5flash19enable_sm80_to_sm89INS1_16FlashAttnFwdSm80INS1_25CollectiveMainloopFwdSm80ILi8ELi1ELb0EN4cute5tupleIJNS5_1CILi128EEENS7_ILi48EEENS7_ILi256EEEEEELi256ENS_10bfloat16_tEfNS_4arch4Sm80ELb1ELb0ELb0ELb1ELb0ELb1ELb1ELb0EEENS1_21CollectiveEpilogueFwdINS6_IJS8_SA_S9_EEENS6_IJNS7_ILi1EEESI_SI_EEESC_SE_Li256ELb1ELb1ELb0ELb0EEENS1_19SingleTileSchedulerILb1ELb0ELb1ELi128EEEEEEEEEvNT_6ParamsE,"aw",@nobits
	.sectionflags	@""
	.align	16
